	.target	sm_80

	.elftype	@"ET_EXEC"


//--------------------- .note.nv.tkinfo           --------------------------
	.section	.note.nv.tkinfo,"",@"SHT_NOTE"
	.sectionflags	@"SHF_NOTE_NV_TKINFO"
	.tkinfo
        /*0018*/ 	.word	0x00000002
        /*0030*/ 	.string	""
        /*0030*/ 	.string	"ptxas"
        /*0030*/ 	.string	"Cuda compilation tools, release 13.0, V13.0.88"
        /*0030*/ 	.string	"Build cuda_13.0.r13.0/compiler.36424714_0"
        /*0030*/ 	.string	"-arch sm_80 -m 64 "



//--------------------- .note.nv.cuinfo           --------------------------
	.section	.note.nv.cuinfo,"",@"SHT_NOTE"
	.sectionflags	@"SHF_NOTE_NV_CUINFO"
        /*0018*/ 	.short	0x0002
        /*001a*/ 	.short	0x0050
        /*001c*/ 	.short	0x0082
	.zero		2


//--------------------- .nv.info                  --------------------------
	.section	.nv.info,"",@"SHT_CUDA_INFO"
	.align	4


	//----- nvinfo : EIATTR_REGCOUNT
	.align		4
        /*0000*/ 	.byte	0x04, 0x2f
        /*0002*/ 	.short	(.L_12 - .L_11)
	.align		4
.L_11:
        /*0004*/ 	.word	index@(_ZN5flash16flash_fwd_kernelI23Flash_fwd_kernel_traitsILi96ELi128ELi64ELi4ELb0ELb0EN7cutlass6half_tE19Flash_kernel_traitsILi96ELi128ELi64ELi4ES3_EELb0ELb0ELb1ELb1ELb0ELb0ELb1ELb0EEEvNS_16Flash_fwd_paramsE)
        /*0008*/ 	.word	0x000000ff


	//----- nvinfo : EIATTR_FRAME_SIZE
	.align		4
.L_12:
        /*000c*/ 	.byte	0x04, 0x11
        /*000e*/ 	.short	(.L_14 - .L_13)
	.align		4
.L_13:
        /*0010*/ 	.word	index@(_ZN5flash16flash_fwd_kernelI23Flash_fwd_kernel_traitsILi96ELi128ELi64ELi4ELb0ELb0EN7cutlass6half_tE19Flash_kernel_traitsILi96ELi128ELi64ELi4ES3_EELb0ELb0ELb1ELb1ELb0ELb0ELb1ELb0EEEvNS_16Flash_fwd_paramsE)
        /*0014*/ 	.word	0x00000080


	//----- nvinfo : EIATTR_REGCOUNT
	.align		4
.L_14:
        /*0018*/ 	.byte	0x04, 0x2f
        /*001a*/ 	.short	(.L_16 - .L_15)
	.align		4
.L_15:
        /*001c*/ 	.word	index@(_ZN5flash16flash_fwd_kernelI23Flash_fwd_kernel_traitsILi96ELi128ELi64ELi4ELb0ELb0EN7cutlass6half_tE19Flash_kernel_traitsILi96ELi128ELi64ELi4ES3_EELb1ELb0ELb1ELb1ELb0ELb0ELb0ELb1EEEvNS_16Flash_fwd_paramsE)
        /*0020*/ 	.word	0x000000ff


	//----- nvinfo : EIATTR_FRAME_SIZE
	.align		4
.L_16:
        /*0024*/ 	.byte	0x04, 0x11
        /*0026*/ 	.short	(.L_18 - .L_17)
	.align		4
.L_17:
        /*0028*/ 	.word	index@($__internal_1_$__cuda_sm70_shflsync_bfly_p)
        /*002c*/ 	.word	0x00000000


	//----- nvinfo : EIATTR_FRAME_SIZE
	.align		4
.L_18:
        /*0030*/ 	.byte	0x04, 0x11
        /*0032*/ 	.short	(.L_20 - .L_19)
	.align		4
.L_19:
        /*0034*/ 	.word	index@($_ZN5flash16flash_fwd_kernelI23Flash_fwd_kernel_traitsILi96ELi128ELi64ELi4ELb0ELb0EN7cutlass6half_tE19Flash_kernel_traitsILi96ELi128ELi64ELi4ES3_EELb1ELb0ELb1ELb1ELb0ELb0ELb0ELb1EEEvNS_16Flash_fwd_paramsE$_ZN5flash22compute_attn_1rowblockI23Flash_fwd_kernel_traitsILi96ELi128ELi64ELi4ELb0ELb0EN7cutlass6half_tE19Flash_kernel_traitsILi96ELi128ELi64ELi4ES3_EELb1ELb0ELb1ELb1ELb0ELb0ELb0ELb1ENS_16Flash_fwd_paramsEEEvRKT8_iii)
        /*0038*/ 	.word	0x00000000


	//----- nvinfo : EIATTR_FRAME_SIZE
	.align		4
.L_20:
        /*003c*/ 	.byte	0x04, 0x11
        /*003e*/ 	.short	(.L_22 - .L_21)
	.align		4
.L_21:
        /*0040*/ 	.word	index@(_ZN5flash16flash_fwd_kernelI23Flash_fwd_kernel_traitsILi96ELi128ELi64ELi4ELb0ELb0EN7cutlass6half_tE19Flash_kernel_traitsILi96ELi128ELi64ELi4ES3_EELb1ELb0ELb1ELb1ELb0ELb0ELb0ELb1EEEvNS_16Flash_fwd_paramsE)
        /*0044*/ 	.word	0x000002b8


	//----- nvinfo : EIATTR_REGCOUNT
	.align		4
.L_22:
        /*0048*/ 	.byte	0x04, 0x2f
        /*004a*/ 	.short	(.L_24 - .L_23)
	.align		4
.L_23:
        /*004c*/ 	.word	index@(_ZN5flash16flash_fwd_kernelI23Flash_fwd_kernel_traitsILi96ELi128ELi64ELi4ELb0ELb0EN7cutlass6half_tE19Flash_kernel_traitsILi96ELi128ELi64ELi4ES3_EELb0ELb0ELb1ELb0ELb0ELb0ELb1ELb0EEEvNS_16Flash_fwd_paramsE)
        /*0050*/ 	.word	0x000000ff


	//----- nvinfo : EIATTR_FRAME_SIZE
	.align		4
.L_24:
        /*0054*/ 	.byte	0x04, 0x11
        /*0056*/ 	.short	(.L_26 - .L_25)
	.align		4
.L_25:
        /*0058*/ 	.word	index@(_ZN5flash16flash_fwd_kernelI23Flash_fwd_kernel_traitsILi96ELi128ELi64ELi4ELb0ELb0EN7cutlass6half_tE19Flash_kernel_traitsILi96ELi128ELi64ELi4ES3_EELb0ELb0ELb1ELb0ELb0ELb0ELb1ELb0EEEvNS_16Flash_fwd_paramsE)
        /*005c*/ 	.word	0x00000068


	//----- nvinfo : EIATTR_REGCOUNT
	.align		4
.L_26:
        /*0060*/ 	.byte	0x04, 0x2f
        /*0062*/ 	.short	(.L_28 - .L_27)
	.align		4
.L_27:
        /*0064*/ 	.word	index@(_ZN5flash16flash_fwd_kernelI23Flash_fwd_kernel_traitsILi96ELi128ELi64ELi4ELb0ELb0EN7cutlass6half_tE19Flash_kernel_traitsILi96ELi128ELi64ELi4ES3_EELb1ELb0ELb1ELb0ELb0ELb0ELb0ELb1EEEvNS_16Flash_fwd_paramsE)
        /*0068*/ 	.word	0x000000ff


	//----- nvinfo : EIATTR_FRAME_SIZE
	.align		4
.L_28:
        /*006c*/ 	.byte	0x04, 0x11
        /*006e*/ 	.short	(.L_30 - .L_29)
	.align		4
.L_29:
        /*0070*/ 	.word	index@($__internal_0_$__cuda_sm70_shflsync_bfly_p)
        /*0074*/ 	.word	0x00000000


	//----- nvinfo : EIATTR_FRAME_SIZE
	.align		4
.L_30:
        /*0078*/ 	.byte	0x04, 0x11
        /*007a*/ 	.short	(.L_32 - .L_31)
	.align		4
.L_31:
        /*007c*/ 	.word	index@($_ZN5flash16flash_fwd_kernelI23Flash_fwd_kernel_traitsILi96ELi128ELi64ELi4ELb0ELb0EN7cutlass6half_tE19Flash_kernel_traitsILi96ELi128ELi64ELi4ES3_EELb1ELb0ELb1ELb0ELb0ELb0ELb0ELb1EEEvNS_16Flash_fwd_paramsE$_ZN5flash22compute_attn_1rowblockI23Flash_fwd_kernel_traitsILi96ELi128ELi64ELi4ELb0ELb0EN7cutlass6half_tE19Flash_kernel_traitsILi96ELi128ELi64ELi4ES3_EELb1ELb0ELb1ELb0ELb0ELb0ELb0ELb1ENS_16Flash_fwd_paramsEEEvRKT8_iii)
        /*0080*/ 	.word	0x00000000


	//----- nvinfo : EIATTR_FRAME_SIZE
	.align		4
.L_32:
        /*0084*/ 	.byte	0x04, 0x11
        /*0086*/ 	.short	(.L_34 - .L_33)
	.align		4
.L_33:
        /*0088*/ 	.word	index@(_ZN5flash16flash_fwd_kernelI23Flash_fwd_kernel_traitsILi96ELi128ELi64ELi4ELb0ELb0EN7cutlass6half_tE19Flash_kernel_traitsILi96ELi128ELi64ELi4ES3_EELb1ELb0ELb1ELb0ELb0ELb0ELb0ELb1EEEvNS_16Flash_fwd_paramsE)
        /*008c*/ 	.word	0x00000298


	//----- nvinfo : EIATTR_REGCOUNT
	.align		4
.L_34:
        /*0090*/ 	.byte	0x04, 0x2f
        /*0092*/ 	.short	(.L_36 - .L_35)
	.align		4
.L_35:
        /*0094*/ 	.word	index@(_ZN5flash16flash_fwd_kernelI23Flash_fwd_kernel_traitsILi96ELi128ELi64ELi4ELb0ELb0EN7cutlass6half_tE19Flash_kernel_traitsILi96ELi128ELi64ELi4ES3_EELb1ELb0ELb1ELb1ELb0ELb0ELb0ELb0EEEvNS_16Flash_fwd_paramsE)
        /*0098*/ 	.word	0x000000ff


	//----- nvinfo : EIATTR_FRAME_SIZE
	.align		4
.L_36:
        /*009c*/ 	.byte	0x04, 0x11
        /*009e*/ 	.short	(.L_38 - .L_37)
	.align		4
.L_37:
        /*00a0*/ 	.word	index@(_ZN5flash16flash_fwd_kernelI23Flash_fwd_kernel_traitsILi96ELi128ELi64ELi4ELb0ELb0EN7cutlass6half_tE19Flash_kernel_traitsILi96ELi128ELi64ELi4ES3_EELb1ELb0ELb1ELb1ELb0ELb0ELb0ELb0EEEvNS_16Flash_fwd_paramsE)
        /*00a4*/ 	.word	0x000000e8


	//----- nvinfo : EIATTR_REGCOUNT
	.align		4
.L_38:
        /*00a8*/ 	.byte	0x04, 0x2f
        /*00aa*/ 	.short	(.L_40 - .L_39)
	.align		4
.L_39:
        /*00ac*/ 	.word	index@(_ZN5flash16flash_fwd_kernelI23Flash_fwd_kernel_traitsILi96ELi128ELi64ELi4ELb0ELb0EN7cutlass6half_tE19Flash_kernel_traitsILi96ELi128ELi64ELi4ES3_EELb0ELb0ELb1ELb0ELb0ELb1ELb1ELb0EEEvNS_16Flash_fwd_paramsE)
        /*00b0*/ 	.word	0x000000ff


	//----- nvinfo : EIATTR_FRAME_SIZE
	.align		4
.L_40:
        /*00b4*/ 	.byte	0x04, 0x11
        /*00b6*/ 	.short	(.L_42 - .L_41)
	.align		4
.L_41:
        /*00b8*/ 	.word	index@(_ZN5flash16flash_fwd_kernelI23Flash_fwd_kernel_traitsILi96ELi128ELi64ELi4ELb0ELb0EN7cutlass6half_tE19Flash_kernel_traitsILi96ELi128ELi64ELi4ES3_EELb0ELb0ELb1ELb0ELb0ELb1ELb1ELb0EEEvNS_16Flash_fwd_paramsE)
        /*00bc*/ 	.word	0x00000058


	//----- nvinfo : EIATTR_REGCOUNT
	.align		4
.L_42:
        /*00c0*/ 	.byte	0x04, 0x2f
        /*00c2*/ 	.short	(.L_44 - .L_43)
	.align		4
.L_43:
        /*00c4*/ 	.word	index@(_ZN5flash16flash_fwd_kernelI23Flash_fwd_kernel_traitsILi96ELi128ELi64ELi4ELb0ELb0EN7cutlass6half_tE19Flash_kernel_traitsILi96ELi128ELi64ELi4ES3_EELb1ELb0ELb1ELb0ELb0ELb1ELb0ELb0EEEvNS_16Flash_fwd_paramsE)
        /*00c8*/ 	.word	0x000000ff


	//----- nvinfo : EIATTR_FRAME_SIZE
	.align		4
.L_44:
        /*00cc*/ 	.byte	0x04, 0x11
        /*00ce*/ 	.short	(.L_46 - .L_45)
	.align		4
.L_45:
        /*00d0*/ 	.word	index@(_ZN5flash16flash_fwd_kernelI23Flash_fwd_kernel_traitsILi96ELi128ELi64ELi4ELb0ELb0EN7cutlass6half_tE19Flash_kernel_traitsILi96ELi128ELi64ELi4ES3_EELb1ELb0ELb1ELb0ELb0ELb1ELb0ELb0EEEvNS_16Flash_fwd_paramsE)
        /*00d4*/ 	.word	0x000000a8


	//----- nvinfo : EIATTR_REGCOUNT
	.align		4
.L_46:
        /*00d8*/ 	.byte	0x04, 0x2f
        /*00da*/ 	.short	(.L_48 - .L_47)
	.align		4
.L_47:
        /*00dc*/ 	.word	index@(_ZN5flash16flash_fwd_kernelI23Flash_fwd_kernel_traitsILi96ELi128ELi64ELi4ELb0ELb0EN7cutlass6half_tE19Flash_kernel_traitsILi96ELi128ELi64ELi4ES3_EELb0ELb0ELb0ELb1ELb0ELb0ELb1ELb0EEEvNS_16Flash_fwd_paramsE)
        /*00e0*/ 	.word	0x000000ff


	//----- nvinfo : EIATTR_FRAME_SIZE
	.align		4
.L_48:
        /*00e4*/ 	.byte	0x04, 0x11
        /*00e6*/ 	.short	(.L_50 - .L_49)
	.align		4
.L_49:
        /*00e8*/ 	.word	index@(_ZN5flash16flash_fwd_kernelI23Flash_fwd_kernel_traitsILi96ELi128ELi64ELi4ELb0ELb0EN7cutlass6half_tE19Flash_kernel_traitsILi96ELi128ELi64ELi4ES3_EELb0ELb0ELb0ELb1ELb0ELb0ELb1ELb0EEEvNS_16Flash_fwd_paramsE)
        /*00ec*/ 	.word	0x00000070


	//----- nvinfo : EIATTR_REGCOUNT
	.align		4
.L_50:
        /*00f0*/ 	.byte	0x04, 0x2f
        /*00f2*/ 	.short	(.L_52 - .L_51)
	.align		4
.L_51:
        /*00f4*/ 	.word	index@(_ZN5flash16flash_fwd_kernelI23Flash_fwd_kernel_traitsILi96ELi128ELi64ELi4ELb0ELb0EN7cutlass6half_tE19Flash_kernel_traitsILi96ELi128ELi64ELi4ES3_EELb1ELb0ELb0ELb1ELb0ELb0ELb0ELb1EEEvNS_16Flash_fwd_paramsE)
        /*00f8*/ 	.word	0x000000ff


	//----- nvinfo : EIATTR_FRAME_SIZE
	.align		4
.L_52:
        /*00fc*/ 	.byte	0x04, 0x11
        /*00fe*/ 	.short	(.L_54 - .L_53)
	.align		4
.L_53:
        /*0100*/ 	.word	index@(_ZN5flash16flash_fwd_kernelI23Flash_fwd_kernel_traitsILi96ELi128ELi64ELi4ELb0ELb0EN7cutlass6half_tE19Flash_kernel_traitsILi96ELi128ELi64ELi4ES3_EELb1ELb0ELb0ELb1ELb0ELb0ELb0ELb1EEEvNS_16Flash_fwd_paramsE)
        /*0104*/ 	.word	0x00000130


	//----- nvinfo : EIATTR_REGCOUNT
	.align		4
.L_54:
        /*0108*/ 	.byte	0x04, 0x2f
        /*010a*/ 	.short	(.L_56 - .L_55)
	.align		4
.L_55:
        /*010c*/ 	.word	index@(_ZN5flash16flash_fwd_kernelI23Flash_fwd_kernel_traitsILi96ELi128ELi64ELi4ELb0ELb0EN7cutlass6half_tE19Flash_kernel_traitsILi96ELi128ELi64ELi4ES3_EELb0ELb0ELb0ELb0ELb0ELb0ELb1ELb0EEEvNS_16Flash_fwd_paramsE)
        /*0110*/ 	.word	0x000000ff


	//----- nvinfo : EIATTR_FRAME_SIZE
	.align		4
.L_56:
        /*0114*/ 	.byte	0x04, 0x11
        /*0116*/ 	.short	(.L_58 - .L_57)
	.align		4
.L_57:
        /*0118*/ 	.word	index@(_ZN5flash16flash_fwd_kernelI23Flash_fwd_kernel_traitsILi96ELi128ELi64ELi4ELb0ELb0EN7cutlass6half_tE19Flash_kernel_traitsILi96ELi128ELi64ELi4ES3_EELb0ELb0ELb0ELb0ELb0ELb0ELb1ELb0EEEvNS_16Flash_fwd_paramsE)
        /*011c*/ 	.word	0x00000068


	//----- nvinfo : EIATTR_REGCOUNT
	.align		4
.L_58:
        /*0120*/ 	.byte	0x04, 0x2f
        /*0122*/ 	.short	(.L_60 - .L_59)
	.align		4
.L_59:
        /*0124*/ 	.word	index@(_ZN5flash16flash_fwd_kernelI23Flash_fwd_kernel_traitsILi96ELi128ELi64ELi4ELb0ELb0EN7cutlass6half_tE19Flash_kernel_traitsILi96ELi128ELi64ELi4ES3_EELb1ELb0ELb0ELb0ELb0ELb0ELb0ELb1EEEvNS_16Flash_fwd_paramsE)
        /*0128*/ 	.word	0x000000ff


	//----- nvinfo : EIATTR_FRAME_SIZE
	.align		4
.L_60:
        /*012c*/ 	.byte	0x04, 0x11
        /*012e*/ 	.short	(.L_62 - .L_61)
	.align		4
.L_61:
        /*0130*/ 	.word	index@(_ZN5flash16flash_fwd_kernelI23Flash_fwd_kernel_traitsILi96ELi128ELi64ELi4ELb0ELb0EN7cutlass6half_tE19Flash_kernel_traitsILi96ELi128ELi64ELi4ES3_EELb1ELb0ELb0ELb0ELb0ELb0ELb0ELb1EEEvNS_16Flash_fwd_paramsE)
        /*0134*/ 	.word	0x00000110


	//----- nvinfo : EIATTR_REGCOUNT
	.align		4
.L_62:
        /*0138*/ 	.byte	0x04, 0x2f
        /*013a*/ 	.short	(.L_64 - .L_63)
	.align		4
.L_63:
        /*013c*/ 	.word	index@(_ZN5flash16flash_fwd_kernelI23Flash_fwd_kernel_traitsILi96ELi128ELi64ELi4ELb0ELb0EN7cutlass6half_tE19Flash_kernel_traitsILi96ELi128ELi64ELi4ES3_EELb1ELb0ELb0ELb1ELb0ELb0ELb0ELb0EEEvNS_16Flash_fwd_paramsE)
        /*0140*/ 	.word	0x000000ff


	//----- nvinfo : EIATTR_FRAME_SIZE
	.align		4
.L_64:
        /*0144*/ 	.byte	0x04, 0x11
        /*0146*/ 	.short	(.L_66 - .L_65)
	.align		4
.L_65:
        /*0148*/ 	.word	index@(_ZN5flash16flash_fwd_kernelI23Flash_fwd_kernel_traitsILi96ELi128ELi64ELi4ELb0ELb0EN7cutlass6half_tE19Flash_kernel_traitsILi96ELi128ELi64ELi4ES3_EELb1ELb0ELb0ELb1ELb0ELb0ELb0ELb0EEEvNS_16Flash_fwd_paramsE)
        /*014c*/ 	.word	0x00000068


	//----- nvinfo : EIATTR_REGCOUNT
	.align		4
.L_66:
        /*0150*/ 	.byte	0x04, 0x2f
        /*0152*/ 	.short	(.L_68 - .L_67)
	.align		4
.L_67:
        /*0154*/ 	.word	index@(_ZN5flash16flash_fwd_kernelI23Flash_fwd_kernel_traitsILi96ELi128ELi64ELi4ELb0ELb0EN7cutlass6half_tE19Flash_kernel_traitsILi96ELi128ELi64ELi4ES3_EELb0ELb0ELb0ELb0ELb1ELb1ELb1ELb0EEEvNS_16Flash_fwd_paramsE)
        /*0158*/ 	.word	0x000000ff


	//----- nvinfo : EIATTR_FRAME_SIZE
	.align		4
.L_68:
        /*015c*/ 	.byte	0x04, 0x11
        /*015e*/ 	.short	(.L_70 - .L_69)
	.align		4
.L_69:
        /*0160*/ 	.word	index@(_ZN5flash16flash_fwd_kernelI23Flash_fwd_kernel_traitsILi96ELi128ELi64ELi4ELb0ELb0EN7cutlass6half_tE19Flash_kernel_traitsILi96ELi128ELi64ELi4ES3_EELb0ELb0ELb0ELb0ELb1ELb1ELb1ELb0EEEvNS_16Flash_fwd_paramsE)
        /*0164*/ 	.word	0x00000038


	//----- nvinfo : EIATTR_REGCOUNT
	.align		4
.L_70:
        /*0168*/ 	.byte	0x04, 0x2f
        /*016a*/ 	.short	(.L_72 - .L_71)
	.align		4
.L_71:
        /*016c*/ 	.word	index@(_ZN5flash16flash_fwd_kernelI23Flash_fwd_kernel_traitsILi96ELi128ELi64ELi4ELb0ELb0EN7cutlass6half_tE19Flash_kernel_traitsILi96ELi128ELi64ELi4ES3_EELb1ELb0ELb0ELb0ELb1ELb1ELb0ELb0EEEvNS_16Flash_fwd_paramsE)
        /*0170*/ 	.word	0x000000ff


	//----- nvinfo : EIATTR_FRAME_SIZE
	.align		4
.L_72:
        /*0174*/ 	.byte	0x04, 0x11
        /*0176*/ 	.short	(.L_74 - .L_73)
	.align		4
.L_73:
        /*0178*/ 	.word	index@(_ZN5flash16flash_fwd_kernelI23Flash_fwd_kernel_traitsILi96ELi128ELi64ELi4ELb0ELb0EN7cutlass6half_tE19Flash_kernel_traitsILi96ELi128ELi64ELi4ES3_EELb1ELb0ELb0ELb0ELb1ELb1ELb0ELb0EEEvNS_16Flash_fwd_paramsE)
        /*017c*/ 	.word	0x00000000


	//----- nvinfo : EIATTR_REGCOUNT
	.align		4
.L_74:
        /*0180*/ 	.byte	0x04, 0x2f
        /*0182*/ 	.short	(.L_76 - .L_75)
	.align		4
.L_75:
        /*0184*/ 	.word	index@(_ZN5flash16flash_fwd_kernelI23Flash_fwd_kernel_traitsILi96ELi128ELi64ELi4ELb0ELb0EN7cutlass6half_tE19Flash_kernel_traitsILi96ELi128ELi64ELi4ES3_EELb1ELb0ELb1ELb0ELb0ELb0ELb0ELb0EEEvNS_16Flash_fwd_paramsE)
        /*0188*/ 	.word	0x000000ff


	//----- nvinfo : EIATTR_FRAME_SIZE
	.align		4
.L_76:
        /*018c*/ 	.byte	0x04, 0x11
        /*018e*/ 	.short	(.L_78 - .L_77)
	.align		4
.L_77:
        /*0190*/ 	.word	index@(_ZN5flash16flash_fwd_kernelI23Flash_fwd_kernel_traitsILi96ELi128ELi64ELi4ELb0ELb0EN7cutlass6half_tE19Flash_kernel_traitsILi96ELi128ELi64ELi4ES3_EELb1ELb0ELb1ELb0ELb0ELb0ELb0ELb0EEEvNS_16Flash_fwd_paramsE)
        /*0194*/ 	.word	0x000000a0


	//----- nvinfo : EIATTR_REGCOUNT
	.align		4
.L_78:
        /*0198*/ 	.byte	0x04, 0x2f
        /*019a*/ 	.short	(.L_80 - .L_79)
	.align		4
.L_79:
        /*019c*/ 	.word	index@(_ZN5flash16flash_fwd_kernelI23Flash_fwd_kernel_traitsILi96ELi128ELi64ELi4ELb0ELb0EN7cutlass6half_tE19Flash_kernel_traitsILi96ELi128ELi64ELi4ES3_EELb1ELb0ELb0ELb0ELb0ELb0ELb0ELb0EEEvNS_16Flash_fwd_paramsE)
        /*01a0*/ 	.word	0x000000ff


	//----- nvinfo : EIATTR_FRAME_SIZE
	.align		4
.L_80:
        /*01a4*/ 	.byte	0x04, 0x11
        /*01a6*/ 	.short	(.L_82 - .L_81)
	.align		4
.L_81:
        /*01a8*/ 	.word	index@(_ZN5flash16flash_fwd_kernelI23Flash_fwd_kernel_traitsILi96ELi128ELi64ELi4ELb0ELb0EN7cutlass6half_tE19Flash_kernel_traitsILi96ELi128ELi64ELi4ES3_EELb1ELb0ELb0ELb0ELb0ELb0ELb0ELb0EEEvNS_16Flash_fwd_paramsE)
        /*01ac*/ 	.word	0x00000068


	//----- nvinfo : EIATTR_REGCOUNT
	.align		4
.L_82:
        /*01b0*/ 	.byte	0x04, 0x2f
        /*01b2*/ 	.short	(.L_84 - .L_83)
	.align		4
.L_83:
        /*01b4*/ 	.word	index@(_ZN5flash16flash_fwd_kernelI23Flash_fwd_kernel_traitsILi96ELi128ELi64ELi4ELb0ELb0EN7cutlass6half_tE19Flash_kernel_traitsILi96ELi128ELi64ELi4ES3_EELb0ELb0ELb0ELb0ELb0ELb1ELb1ELb0EEEvNS_16Flash_fwd_paramsE)
        /*01b8*/ 	.word	0x000000ff


	//----- nvinfo : EIATTR_FRAME_SIZE
	.align		4
.L_84:
        /*01bc*/ 	.byte	0x04, 0x11
        /*01be*/ 	.short	(.L_86 - .L_85)
	.align		4
.L_85:
        /*01c0*/ 	.word	index@(_ZN5flash16flash_fwd_kernelI23Flash_fwd_kernel_traitsILi96ELi128ELi64ELi4ELb0ELb0EN7cutlass6half_tE19Flash_kernel_traitsILi96ELi128ELi64ELi4ES3_EELb0ELb0ELb0ELb0ELb0ELb1ELb1ELb0EEEvNS_16Flash_fwd_paramsE)
        /*01c4*/ 	.word	0x00000060


	//----- nvinfo : EIATTR_REGCOUNT
	.align		4
.L_86:
        /*01c8*/ 	.byte	0x04, 0x2f
        /*01ca*/ 	.short	(.L_88 - .L_87)
	.align		4
.L_87:
        /*01cc*/ 	.word	index@(_ZN5flash16flash_fwd_kernelI23Flash_fwd_kernel_traitsILi96ELi128ELi64ELi4ELb0ELb0EN7cutlass6half_tE19Flash_kernel_traitsILi96ELi128ELi64ELi4ES3_EELb1ELb0ELb0ELb0ELb0ELb1ELb0ELb0EEEvNS_16Flash_fwd_paramsE)
        /*01d0*/ 	.word	0x000000ff


	//----- nvinfo : EIATTR_FRAME_SIZE
	.align		4
.L_88:
        /*01d4*/ 	.byte	0x04, 0x11
        /*01d6*/ 	.short	(.L_90 - .L_89)
	.align		4
.L_89:
        /*01d8*/ 	.word	index@(_ZN5flash16flash_fwd_kernelI23Flash_fwd_kernel_traitsILi96ELi128ELi64ELi4ELb0ELb0EN7cutlass6half_tE19Flash_kernel_traitsILi96ELi128ELi64ELi4ES3_EELb1ELb0ELb0ELb0ELb0ELb1ELb0ELb0EEEvNS_16Flash_fwd_paramsE)
        /*01dc*/ 	.word	0x00000048


	//----- nvinfo : EIATTR_REGCOUNT
	.align		4
.L_90:
        /*01e0*/ 	.byte	0x04, 0x2f
        /*01e2*/ 	.short	(.L_92 - .L_91)
	.align		4
.L_91:
        /*01e4*/ 	.word	index@(_ZN5flash16flash_fwd_kernelI23Flash_fwd_kernel_traitsILi96ELi128ELi64ELi4ELb0ELb0EN7cutlass6half_tE19Flash_kernel_traitsILi96ELi128ELi64ELi4ES3_EELb0ELb0ELb1ELb1ELb0ELb0ELb0ELb0EEEvNS_16Flash_fwd_paramsE)
        /*01e8*/ 	.word	0x000000ff


	//----- nvinfo : EIATTR_FRAME_SIZE
	.align		4
.L_92:
        /*01ec*/ 	.byte	0x04, 0x11
        /*01ee*/ 	.short	(.L_94 - .L_93)
	.align		4
.L_93:
        /*01f0*/ 	.word	index@(_ZN5flash16flash_fwd_kernelI23Flash_fwd_kernel_traitsILi96ELi128ELi64ELi4ELb0ELb0EN7cutlass6half_tE19Flash_kernel_traitsILi96ELi128ELi64ELi4ES3_EELb0ELb0ELb1ELb1ELb0ELb0ELb0ELb0EEEvNS_16Flash_fwd_paramsE)
        /*01f4*/ 	.word	0x00000090


	//----- nvinfo : EIATTR_REGCOUNT
	.align		4
.L_94:
        /*01f8*/ 	.byte	0x04, 0x2f
        /*01fa*/ 	.short	(.L_96 - .L_95)
	.align		4
.L_95:
        /*01fc*/ 	.word	index@(_ZN5flash16flash_fwd_kernelI23Flash_fwd_kernel_traitsILi96ELi128ELi64ELi4ELb0ELb0EN7cutlass6half_tE19Flash_kernel_traitsILi96ELi128ELi64ELi4ES3_EELb0ELb0ELb1ELb0ELb0ELb0ELb0ELb0EEEvNS_16Flash_fwd_paramsE)
        /*0200*/ 	.word	0x000000ff


	//----- nvinfo : EIATTR_FRAME_SIZE
	.align		4
.L_96:
        /*0204*/ 	.byte	0x04, 0x11
        /*0206*/ 	.short	(.L_98 - .L_97)
	.align		4
.L_97:
        /*0208*/ 	.word	index@(_ZN5flash16flash_fwd_kernelI23Flash_fwd_kernel_traitsILi96ELi128ELi64ELi4ELb0ELb0EN7cutlass6half_tE19Flash_kernel_traitsILi96ELi128ELi64ELi4ES3_EELb0ELb0ELb1ELb0ELb0ELb0ELb0ELb0EEEvNS_16Flash_fwd_paramsE)
        /*020c*/ 	.word	0x00000070


	//----- nvinfo : EIATTR_REGCOUNT
	.align		4
.L_98:
        /*0210*/ 	.byte	0x04, 0x2f
        /*0212*/ 	.short	(.L_100 - .L_99)
	.align		4
.L_99:
        /*0214*/ 	.word	index@(_ZN5flash16flash_fwd_kernelI23Flash_fwd_kernel_traitsILi96ELi128ELi64ELi4ELb0ELb0EN7cutlass6half_tE19Flash_kernel_traitsILi96ELi128ELi64ELi4ES3_EELb0ELb0ELb1ELb0ELb0ELb1ELb0ELb0EEEvNS_16Flash_fwd_paramsE)
        /*0218*/ 	.word	0x000000ff


	//----- nvinfo : EIATTR_FRAME_SIZE
	.align		4
.L_100:
        /*021c*/ 	.byte	0x04, 0x11
        /*021e*/ 	.short	(.L_102 - .L_101)
	.align		4
.L_101:
        /*0220*/ 	.word	index@(_ZN5flash16flash_fwd_kernelI23Flash_fwd_kernel_traitsILi96ELi128ELi64ELi4ELb0ELb0EN7cutlass6half_tE19Flash_kernel_traitsILi96ELi128ELi64ELi4ES3_EELb0ELb0ELb1ELb0ELb0ELb1ELb0ELb0EEEvNS_16Flash_fwd_paramsE)
        /*0224*/ 	.word	0x00000070


	//----- nvinfo : EIATTR_REGCOUNT
	.align		4
.L_102:
        /*0228*/ 	.byte	0x04, 0x2f
        /*022a*/ 	.short	(.L_104 - .L_103)
	.align		4
.L_103:
        /*022c*/ 	.word	index@(_ZN5flash16flash_fwd_kernelI23Flash_fwd_kernel_traitsILi96ELi128ELi64ELi4ELb0ELb0EN7cutlass6half_tE19Flash_kernel_traitsILi96ELi128ELi64ELi4ES3_EELb0ELb0ELb0ELb1ELb0ELb0ELb0ELb0EEEvNS_16Flash_fwd_paramsE)
        /*0230*/ 	.word	0x000000ff


	//----- nvinfo : EIATTR_FRAME_SIZE
	.align		4
.L_104:
        /*0234*/ 	.byte	0x04, 0x11
        /*0236*/ 	.short	(.L_106 - .L_105)
	.align		4
.L_105:
        /*0238*/ 	.word	index@(_ZN5flash16flash_fwd_kernelI23Flash_fwd_kernel_traitsILi96ELi128ELi64ELi4ELb0ELb0EN7cutlass6half_tE19Flash_kernel_traitsILi96ELi128ELi64ELi4ES3_EELb0ELb0ELb0ELb1ELb0ELb0ELb0ELb0EEEvNS_16Flash_fwd_paramsE)
        /*023c*/ 	.word	0x00000020


	//----- nvinfo : EIATTR_REGCOUNT
	.align		4
.L_106:
        /*0240*/ 	.byte	0x04, 0x2f
        /*0242*/ 	.short	(.L_108 - .L_107)
	.align		4
.L_107:
        /*0244*/ 	.word	index@(_ZN5flash16flash_fwd_kernelI23Flash_fwd_kernel_traitsILi96ELi128ELi64ELi4ELb0ELb0EN7cutlass6half_tE19Flash_kernel_traitsILi96ELi128ELi64ELi4ES3_EELb0ELb0ELb0ELb0ELb0ELb0ELb0ELb0EEEvNS_16Flash_fwd_paramsE)
        /*0248*/ 	.word	0x000000ff


	//----- nvinfo : EIATTR_FRAME_SIZE
	.align		4
.L_108:
        /*024c*/ 	.byte	0x04, 0x11
        /*024e*/ 	.short	(.L_110 - .L_109)
	.align		4
.L_109:
        /*0250*/ 	.word	index@(_ZN5flash16flash_fwd_kernelI23Flash_fwd_kernel_traitsILi96ELi128ELi64ELi4ELb0ELb0EN7cutlass6half_tE19Flash_kernel_traitsILi96ELi128ELi64ELi4ES3_EELb0ELb0ELb0ELb0ELb0ELb0ELb0ELb0EEEvNS_16Flash_fwd_paramsE)
        /*0254*/ 	.word	0x00000010


	//----- nvinfo : EIATTR_REGCOUNT
	.align		4
.L_110:
        /*0258*/ 	.byte	0x04, 0x2f
        /*025a*/ 	.short	(.L_112 - .L_111)
	.align		4
.L_111:
        /*025c*/ 	.word	index@(_ZN5flash16flash_fwd_kernelI23Flash_fwd_kernel_traitsILi96ELi128ELi64ELi4ELb0ELb0EN7cutlass6half_tE19Flash_kernel_traitsILi96ELi128ELi64ELi4ES3_EELb0ELb0ELb0ELb0ELb1ELb1ELb0ELb0EEEvNS_16Flash_fwd_paramsE)
        /*0260*/ 	.word	0x000000fc


	//----- nvinfo : EIATTR_FRAME_SIZE
	.align		4
.L_112:
        /*0264*/ 	.byte	0x04, 0x11
        /*0266*/ 	.short	(.L_114 - .L_113)
	.align		4
.L_113:
        /*0268*/ 	.word	index@(_ZN5flash16flash_fwd_kernelI23Flash_fwd_kernel_traitsILi96ELi128ELi64ELi4ELb0ELb0EN7cutlass6half_tE19Flash_kernel_traitsILi96ELi128ELi64ELi4ES3_EELb0ELb0ELb0ELb0ELb1ELb1ELb0ELb0EEEvNS_16Flash_fwd_paramsE)
        /*026c*/ 	.word	0x00000000


	//----- nvinfo : EIATTR_REGCOUNT
	.align		4
.L_114:
        /*0270*/ 	.byte	0x04, 0x2f
        /*0272*/ 	.short	(.L_116 - .L_115)
	.align		4
.L_115:
        /*0274*/ 	.word	index@(_ZN5flash16flash_fwd_kernelI23Flash_fwd_kernel_traitsILi96ELi128ELi64ELi4ELb0ELb0EN7cutlass6half_tE19Flash_kernel_traitsILi96ELi128ELi64ELi4ES3_EELb0ELb0ELb0ELb0ELb0ELb1ELb0ELb0EEEvNS_16Flash_fwd_paramsE)
        /*0278*/ 	.word	0x000000ff


	//----- nvinfo : EIATTR_FRAME_SIZE
	.align		4
.L_116:
        /*027c*/ 	.byte	0x04, 0x11
        /*027e*/ 	.short	(.L_118 - .L_117)
	.align		4
.L_117:
        /*0280*/ 	.word	index@(_ZN5flash16flash_fwd_kernelI23Flash_fwd_kernel_traitsILi96ELi128ELi64ELi4ELb0ELb0EN7cutlass6half_tE19Flash_kernel_traitsILi96ELi128ELi64ELi4ES3_EELb0ELb0ELb0ELb0ELb0ELb1ELb0ELb0EEEvNS_16Flash_fwd_paramsE)
        /*0284*/ 	.word	0x00000010


	//----- nvinfo : EIATTR_MIN_STACK_SIZE
	.align		4
.L_118:
        /*0288*/ 	.byte	0x04, 0x12
        /*028a*/ 	.short	(.L_120 - .L_119)
	.align		4
.L_119:
        /*028c*/ 	.word	index@(_ZN5flash16flash_fwd_kernelI23Flash_fwd_kernel_traitsILi96ELi128ELi64ELi4ELb0ELb0EN7cutlass6half_tE19Flash_kernel_traitsILi96ELi128ELi64ELi4ES3_EELb0ELb0ELb0ELb0ELb0ELb1ELb0ELb0EEEvNS_16Flash_fwd_paramsE)
        /*0290*/ 	.word	0x00000010


	//----- nvinfo : EIATTR_MIN_STACK_SIZE
	.align		4
.L_120:
        /*0294*/ 	.byte	0x04, 0x12
        /*0296*/ 	.short	(.L_122 - .L_121)
	.align		4
.L_121:
        /*0298*/ 	.word	index@(_ZN5flash16flash_fwd_kernelI23Flash_fwd_kernel_traitsILi96ELi128ELi64ELi4ELb0ELb0EN7cutlass6half_tE19Flash_kernel_traitsILi96ELi128ELi64ELi4ES3_EELb0ELb0ELb0ELb0ELb1ELb1ELb0ELb0EEEvNS_16Flash_fwd_paramsE)
        /*029c*/ 	.word	0x00000000


	//----- nvinfo : EIATTR_MIN_STACK_SIZE
	.align		4
.L_122:
        /*02a0*/ 	.byte	0x04, 0x12
        /*02a2*/ 	.short	(.L_124 - .L_123)
	.align		4
.L_123:
        /*02a4*/ 	.word	index@(_ZN5flash16flash_fwd_kernelI23Flash_fwd_kernel_traitsILi96ELi128ELi64ELi4ELb0ELb0EN7cutlass6half_tE19Flash_kernel_traitsILi96ELi128ELi64ELi4ES3_EELb0ELb0ELb0ELb0ELb0ELb0ELb0ELb0EEEvNS_16Flash_fwd_paramsE)
        /*02a8*/ 	.word	0x00000010


	//----- nvinfo : EIATTR_MIN_STACK_SIZE
	.align		4
.L_124:
        /*02ac*/ 	.byte	0x04, 0x12
        /*02ae*/ 	.short	(.L_126 - .L_125)
	.align		4
.L_125:
        /*02b0*/ 	.word	index@(_ZN5flash16flash_fwd_kernelI23Flash_fwd_kernel_traitsILi96ELi128ELi64ELi4ELb0ELb0EN7cutlass6half_tE19Flash_kernel_traitsILi96ELi128ELi64ELi4ES3_EELb0ELb0ELb0ELb1ELb0ELb0ELb0ELb0EEEvNS_16Flash_fwd_paramsE)
        /*02b4*/ 	.word	0x00000020


	//----- nvinfo : EIATTR_MIN_STACK_SIZE
	.align		4
.L_126:
        /*02b8*/ 	.byte	0x04, 0x12
        /*02ba*/ 	.short	(.L_128 - .L_127)
	.align		4
.L_127:
        /*02bc*/ 	.word	index@(_ZN5flash16flash_fwd_kernelI23Flash_fwd_kernel_traitsILi96ELi128ELi64ELi4ELb0ELb0EN7cutlass6half_tE19Flash_kernel_traitsILi96ELi128ELi64ELi4ES3_EELb0ELb0ELb1ELb0ELb0ELb1ELb0ELb0EEEvNS_16Flash_fwd_paramsE)
        /*02c0*/ 	.word	0x00000070


	//----- nvinfo : EIATTR_MIN_STACK_SIZE
	.align		4
.L_128:
        /*02c4*/ 	.byte	0x04, 0x12
        /*02c6*/ 	.short	(.L_130 - .L_129)
	.align		4
.L_129:
        /*02c8*/ 	.word	index@(_ZN5flash16flash_fwd_kernelI23Flash_fwd_kernel_traitsILi96ELi128ELi64ELi4ELb0ELb0EN7cutlass6half_tE19Flash_kernel_traitsILi96ELi128ELi64ELi4ES3_EELb0ELb0ELb1ELb0ELb0ELb0ELb0ELb0EEEvNS_16Flash_fwd_paramsE)
        /*02cc*/ 	.word	0x00000070


	//----- nvinfo : EIATTR_MIN_STACK_SIZE
	.align		4
.L_130:
        /*02d0*/ 	.byte	0x04, 0x12
        /*02d2*/ 	.short	(.L_132 - .L_131)
	.align		4
.L_131:
        /*02d4*/ 	.word	index@(_ZN5flash16flash_fwd_kernelI23Flash_fwd_kernel_traitsILi96ELi128ELi64ELi4ELb0ELb0EN7cutlass6half_tE19Flash_kernel_traitsILi96ELi128ELi64ELi4ES3_EELb0ELb0ELb1ELb1ELb0ELb0ELb0ELb0EEEvNS_16Flash_fwd_paramsE)
        /*02d8*/ 	.word	0x00000090


	//----- nvinfo : EIATTR_MIN_STACK_SIZE
	.align		4
.L_132:
        /*02dc*/ 	.byte	0x04, 0x12
        /*02de*/ 	.short	(.L_134 - .L_133)
	.align		4
.L_133:
        /*02e0*/ 	.word	index@(_ZN5flash16flash_fwd_kernelI23Flash_fwd_kernel_traitsILi96ELi128ELi64ELi4ELb0ELb0EN7cutlass6half_tE19Flash_kernel_traitsILi96ELi128ELi64ELi4ES3_EELb1ELb0ELb0ELb0ELb0ELb1ELb0ELb0EEEvNS_16Flash_fwd_paramsE)
        /*02e4*/ 	.word	0x00000048


	//----- nvinfo : EIATTR_MIN_STACK_SIZE
	.align		4
.L_134:
        /*02e8*/ 	.byte	0x04, 0x12
        /*02ea*/ 	.short	(.L_136 - .L_135)
	.align		4
.L_135:
        /*02ec*/ 	.word	index@(_ZN5flash16flash_fwd_kernelI23Flash_fwd_kernel_traitsILi96ELi128ELi64ELi4ELb0ELb0EN7cutlass6half_tE19Flash_kernel_traitsILi96ELi128ELi64ELi4ES3_EELb0ELb0ELb0ELb0ELb0ELb1ELb1ELb0EEEvNS_16Flash_fwd_paramsE)
        /*02f0*/ 	.word	0x00000060


	//----- nvinfo : EIATTR_MIN_STACK_SIZE
	.align		4
.L_136:
        /*02f4*/ 	.byte	0x04, 0x12
        /*02f6*/ 	.short	(.L_138 - .L_137)
	.align		4
.L_137:
        /*02f8*/ 	.word	index@(_ZN5flash16flash_fwd_kernelI23Flash_fwd_kernel_traitsILi96ELi128ELi64ELi4ELb0ELb0EN7cutlass6half_tE19Flash_kernel_traitsILi96ELi128ELi64ELi4ES3_EELb1ELb0ELb0ELb0ELb0ELb0ELb0ELb0EEEvNS_16Flash_fwd_paramsE)
        /*02fc*/ 	.word	0x00000068


	//----- nvinfo : EIATTR_MIN_STACK_SIZE
	.align		4
.L_138:
        /*0300*/ 	.byte	0x04, 0x12
        /*0302*/ 	.short	(.L_140 - .L_139)
	.align		4
.L_139:
        /*0304*/ 	.word	index@(_ZN5flash16flash_fwd_kernelI23Flash_fwd_kernel_traitsILi96ELi128ELi64ELi4ELb0ELb0EN7cutlass6half_tE19Flash_kernel_traitsILi96ELi128ELi64ELi4ES3_EELb1ELb0ELb1ELb0ELb0ELb0ELb0ELb0EEEvNS_16Flash_fwd_paramsE)
        /*0308*/ 	.word	0x000000a0


	//----- nvinfo : EIATTR_MIN_STACK_SIZE
	.align		4
.L_140:
        /*030c*/ 	.byte	0x04, 0x12
        /*030e*/ 	.short	(.L_142 - .L_141)
	.align		4
.L_141:
        /*0310*/ 	.word	index@(_ZN5flash16flash_fwd_kernelI23Flash_fwd_kernel_traitsILi96ELi128ELi64ELi4ELb0ELb0EN7cutlass6half_tE19Flash_kernel_traitsILi96ELi128ELi64ELi4ES3_EELb1ELb0ELb0ELb0ELb1ELb1ELb0ELb0EEEvNS_16Flash_fwd_paramsE)
        /*0314*/ 	.word	0x00000000


	//----- nvinfo : EIATTR_MIN_STACK_SIZE
	.align		4
.L_142:
        /*0318*/ 	.byte	0x04, 0x12
        /*031a*/ 	.short	(.L_144 - .L_143)
	.align		4
.L_143:
        /*031c*/ 	.word	index@(_ZN5flash16flash_fwd_kernelI23Flash_fwd_kernel_traitsILi96ELi128ELi64ELi4ELb0ELb0EN7cutlass6half_tE19Flash_kernel_traitsILi96ELi128ELi64ELi4ES3_EELb0ELb0ELb0ELb0ELb1ELb1ELb1ELb0EEEvNS_16Flash_fwd_paramsE)
        /*0320*/ 	.word	0x00000038


	//----- nvinfo : EIATTR_MIN_STACK_SIZE
	.align		4
.L_144:
        /*0324*/ 	.byte	0x04, 0x12
        /*0326*/ 	.short	(.L_146 - .L_145)
	.align		4
.L_145:
        /*0328*/ 	.word	index@(_ZN5flash16flash_fwd_kernelI23Flash_fwd_kernel_traitsILi96ELi128ELi64ELi4ELb0ELb0EN7cutlass6half_tE19Flash_kernel_traitsILi96ELi128ELi64ELi4ES3_EELb1ELb0ELb0ELb1ELb0ELb0ELb0ELb0EEEvNS_16Flash_fwd_paramsE)
        /*032c*/ 	.word	0x00000068


	//----- nvinfo : EIATTR_MIN_STACK_SIZE
	.align		4
.L_146:
        /*0330*/ 	.byte	0x04, 0x12
        /*0332*/ 	.short	(.L_148 - .L_147)
	.align		4
.L_147:
        /*0334*/ 	.word	index@(_ZN5flash16flash_fwd_kernelI23Flash_fwd_kernel_traitsILi96ELi128ELi64ELi4ELb0ELb0EN7cutlass6half_tE19Flash_kernel_traitsILi96ELi128ELi64ELi4ES3_EELb1ELb0ELb0ELb0ELb0ELb0ELb0ELb1EEEvNS_16Flash_fwd_paramsE)
        /*0338*/ 	.word	0x00000110


	//----- nvinfo : EIATTR_MIN_STACK_SIZE
	.align		4
.L_148:
        /*033c*/ 	.byte	0x04, 0x12
        /*033e*/ 	.short	(.L_150 - .L_149)
	.align		4
.L_149:
        /*0340*/ 	.word	index@(_ZN5flash16flash_fwd_kernelI23Flash_fwd_kernel_traitsILi96ELi128ELi64ELi4ELb0ELb0EN7cutlass6half_tE19Flash_kernel_traitsILi96ELi128ELi64ELi4ES3_EELb0ELb0ELb0ELb0ELb0ELb0ELb1ELb0EEEvNS_16Flash_fwd_paramsE)
        /*0344*/ 	.word	0x00000068


	//----- nvinfo : EIATTR_MIN_STACK_SIZE
	.align		4
.L_150:
        /*0348*/ 	.byte	0x04, 0x12
        /*034a*/ 	.short	(.L_152 - .L_151)
	.align		4
.L_151:
        /*034c*/ 	.word	index@(_ZN5flash16flash_fwd_kernelI23Flash_fwd_kernel_traitsILi96ELi128ELi64ELi4ELb0ELb0EN7cutlass6half_tE19Flash_kernel_traitsILi96ELi128ELi64ELi4ES3_EELb1ELb0ELb0ELb1ELb0ELb0ELb0ELb1EEEvNS_16Flash_fwd_paramsE)
        /*0350*/ 	.word	0x00000130


	//----- nvinfo : EIATTR_MIN_STACK_SIZE
	.align		4
.L_152:
        /*0354*/ 	.byte	0x04, 0x12
        /*0356*/ 	.short	(.L_154 - .L_153)
	.align		4
.L_153:
        /*0358*/ 	.word	index@(_ZN5flash16flash_fwd_kernelI23Flash_fwd_kernel_traitsILi96ELi128ELi64ELi4ELb0ELb0EN7cutlass6half_tE19Flash_kernel_traitsILi96ELi128ELi64ELi4ES3_EELb0ELb0ELb0ELb1ELb0ELb0ELb1ELb0EEEvNS_16Flash_fwd_paramsE)
        /*035c*/ 	.word	0x00000070


	//----- nvinfo : EIATTR_MIN_STACK_SIZE
	.align		4
.L_154:
        /*0360*/ 	.byte	0x04, 0x12
        /*0362*/ 	.short	(.L_156 - .L_155)
	.align		4
.L_155:
        /*0364*/ 	.word	index@(_ZN5flash16flash_fwd_kernelI23Flash_fwd_kernel_traitsILi96ELi128ELi64ELi4ELb0ELb0EN7cutlass6half_tE19Flash_kernel_traitsILi96ELi128ELi64ELi4ES3_EELb1ELb0ELb1ELb0ELb0ELb1ELb0ELb0EEEvNS_16Flash_fwd_paramsE)
        /*0368*/ 	.word	0x000000a8


	//----- nvinfo : EIATTR_MIN_STACK_SIZE
	.align		4
.L_156:
        /*036c*/ 	.byte	0x04, 0x12
        /*036e*/ 	.short	(.L_158 - .L_157)
	.align		4
.L_157:
        /*0370*/ 	.word	index@(_ZN5flash16flash_fwd_kernelI23Flash_fwd_kernel_traitsILi96ELi128ELi64ELi4ELb0ELb0EN7cutlass6half_tE19Flash_kernel_traitsILi96ELi128ELi64ELi4ES3_EELb0ELb0ELb1ELb0ELb0ELb1ELb1ELb0EEEvNS_16Flash_fwd_paramsE)
        /*0374*/ 	.word	0x00000058


	//----- nvinfo : EIATTR_MIN_STACK_SIZE
	.align		4
.L_158:
        /*0378*/ 	.byte	0x04, 0x12
        /*037a*/ 	.short	(.L_160 - .L_159)
	.align		4
.L_159:
        /*037c*/ 	.word	index@(_ZN5flash16flash_fwd_kernelI23Flash_fwd_kernel_traitsILi96ELi128ELi64ELi4ELb0ELb0EN7cutlass6half_tE19Flash_kernel_traitsILi96ELi128ELi64ELi4ES3_EELb1ELb0ELb1ELb1ELb0ELb0ELb0ELb0EEEvNS_16Flash_fwd_paramsE)
        /*0380*/ 	.word	0x000000e8


	//----- nvinfo : EIATTR_MIN_STACK_SIZE
	.align		4
.L_160:
        /*0384*/ 	.byte	0x04, 0x12
        /*0386*/ 	.short	(.L_162 - .L_161)
	.align		4
.L_161:
        /*0388*/ 	.word	index@(_ZN5flash16flash_fwd_kernelI23Flash_fwd_kernel_traitsILi96ELi128ELi64ELi4ELb0ELb0EN7cutlass6half_tE19Flash_kernel_traitsILi96ELi128ELi64ELi4ES3_EELb1ELb0ELb1ELb0ELb0ELb0ELb0ELb1EEEvNS_16Flash_fwd_paramsE)
        /*038c*/ 	.word	0x00000298


	//----- nvinfo : EIATTR_MIN_STACK_SIZE
	.align		4
.L_162:
        /*0390*/ 	.byte	0x04, 0x12
        /*0392*/ 	.short	(.L_164 - .L_163)
	.align		4
.L_163:
        /*0394*/ 	.word	index@(_ZN5flash16flash_fwd_kernelI23Flash_fwd_kernel_traitsILi96ELi128ELi64ELi4ELb0ELb0EN7cutlass6half_tE19Flash_kernel_traitsILi96ELi128ELi64ELi4ES3_EELb0ELb0ELb1ELb0ELb0ELb0ELb1ELb0EEEvNS_16Flash_fwd_paramsE)
        /*0398*/ 	.word	0x00000068


	//----- nvinfo : EIATTR_MIN_STACK_SIZE
	.align		4
.L_164:
        /*039c*/ 	.byte	0x04, 0x12
        /*039e*/ 	.short	(.L_166 - .L_165)
	.align		4
.L_165:
        /*03a0*/ 	.word	index@(_ZN5flash16flash_fwd_kernelI23Flash_fwd_kernel_traitsILi96ELi128ELi64ELi4ELb0ELb0EN7cutlass6half_tE19Flash_kernel_traitsILi96ELi128ELi64ELi4ES3_EELb1ELb0ELb1ELb1ELb0ELb0ELb0ELb1EEEvNS_16Flash_fwd_paramsE)
        /*03a4*/ 	.word	0x000002b8


	//----- nvinfo : EIATTR_MIN_STACK_SIZE
	.align		4
.L_166:
        /*03a8*/ 	.byte	0x04, 0x12
        /*03aa*/ 	.short	(.L_168 - .L_167)
	.align		4
.L_167:
        /*03ac*/ 	.word	index@(_ZN5flash16flash_fwd_kernelI23Flash_fwd_kernel_traitsILi96ELi128ELi64ELi4ELb0ELb0EN7cutlass6half_tE19Flash_kernel_traitsILi96ELi128ELi64ELi4ES3_EELb0ELb0ELb1ELb1ELb0ELb0ELb1ELb0EEEvNS_16Flash_fwd_paramsE)
        /*03b0*/ 	.word	0x00000080
.L_168:


//--------------------- .nv.info._ZN5flash16flash_fwd_kernelI23Flash_fwd_kernel_traitsILi96ELi128ELi64ELi4ELb0ELb0EN7cutlass6half_tE19Flash_kernel_traitsILi96ELi128ELi64ELi4ES3_EELb0ELb0ELb0ELb0ELb0ELb1ELb0ELb0EEEvNS_16Flash_fwd_paramsE --------------------------
	.section	.nv.info._ZN5flash16flash_fwd_kernelI23Flash_fwd_kernel_traitsILi96ELi128ELi64ELi4ELb0ELb0EN7cutlass6half_tE19Flash_kernel_traitsILi96ELi128ELi64ELi4ES3_EELb0ELb0ELb0ELb0ELb0ELb1ELb0ELb0EEEvNS_16Flash_fwd_paramsE,"",@"SHT_CUDA_INFO"
	.sectionflags	@""
	.align	4


	//----- nvinfo : EIATTR_CUDA_API_VERSION
	.align		4
        /*0000*/ 	.byte	0x04, 0x37
        /*0002*/ 	.short	(.L_170 - .L_169)
.L_169:
        /*0004*/ 	.word	0x00000082


	//----- nvinfo : EIATTR_SW2861232_WAR
	.align		4
.L_170:
        /*0008*/ 	.byte	0x01, 0x35
	.zero		2


	//----- nvinfo : EIATTR_PARAM_CBANK
	.align		4
        /*000c*/ 	.byte	0x04, 0x0a
        /*000e*/ 	.short	(.L_172 - .L_171)
	.align		4
.L_171:
        /*0010*/ 	.word	index@(.nv.constant0._ZN5flash16flash_fwd_kernelI23Flash_fwd_kernel_traitsILi96ELi128ELi64ELi4ELb0ELb0EN7cutlass6half_tE19Flash_kernel_traitsILi96ELi128ELi64ELi4ES3_EELb0ELb0ELb0ELb0ELb0ELb1ELb0ELb0EEEvNS_16Flash_fwd_paramsE)
        /*0014*/ 	.short	0x0160
        /*0016*/ 	.short	0x01d0


	//----- nvinfo : EIATTR_CBANK_PARAM_SIZE
	.align		4
.L_172:
        /*0018*/ 	.byte	0x03, 0x19
        /*001a*/ 	.short	0x01d0


	//----- nvinfo : EIATTR_KPARAM_INFO
	.align		4
        /*001c*/ 	.byte	0x04, 0x17
        /*001e*/ 	.short	(.L_174 - .L_173)
.L_173:
        /*0020*/ 	.word	0x00000000
        /*0024*/ 	.short	0x0000
        /*0026*/ 	.short	0x0000
        /*0028*/ 	.byte	0x00, 0xf0, 0x41, 0x07


	//----- nvinfo : EIATTR_MAXREG_COUNT
	.align		4
.L_174:
        /*002c*/ 	.byte	0x03, 0x1b
        /*002e*/ 	.short	0x00ff


	//----- nvinfo : EIATTR_NUM_BARRIERS
	.align		4
        /*0030*/ 	.byte	0x02, 0x4c
        /*0032*/ 	.byte	0x01
	.zero		1


	//----- nvinfo : EIATTR_ANNOTATIONS
	.align		4
        /*0034*/ 	.byte	0x04, 0x55
        /*0036*/ 	.short	(.L_176 - .L_175)


	//   ....[0]....
.L_175:
        /*0038*/ 	.word	0x00000001
        /*003c*/ 	.byte	0xc0, 0x08, 0x00, 0x00, 0x01, 0x00, 0x00, 0x00, 0x90, 0x09, 0x00, 0x00, 0x01, 0x00, 0x00, 0x00
        /*004c*/ 	.byte	0x30, 0x0a, 0x00, 0x00, 0x01, 0x00, 0x00, 0x00, 0x00, 0x17, 0x00, 0x00, 0x01, 0x00, 0x00, 0x00
        /*005c*/ 	.byte	0x40, 0x72, 0x00, 0x00, 0x01, 0x00, 0x00, 0x00, 0x60, 0x8a, 0x00, 0x00, 0x01, 0x00, 0x00, 0x00
        /*006c*/ 	.byte	0x80, 0x8b, 0x00, 0x00, 0x01, 0x00, 0x00, 0x00, 0xa0, 0x8c, 0x00, 0x00


	//----- nvinfo : EIATTR_MERCURY_ISA_VERSION
	.align		4
.L_176:
        /*0078*/ 	.byte	0x03, 0x5f
        /*007a*/ 	.short	0x0000


	//----- nvinfo : EIATTR_COOP_GROUP_MASK_REGIDS
	.align		4
        /*007c*/ 	.byte	0x04, 0x29
        /*007e*/ 	.short	(.L_178 - .L_177)


	//   ....[0]....
.L_177:
        /*0080*/ 	.word	0xffffffff


	//   ....[1]....
        /*0084*/ 	.word	0xffffffff


	//   ....[2]....
        /*0088*/ 	.word	0xffffffff


	//   ....[3]....
        /*008c*/ 	.word	0xffffffff


	//   ....[4]....
        /*0090*/ 	.word	0xffffffff


	//   ....[5]....
        /*0094*/ 	.word	0xffffffff


	//   ....[6]....
        /*0098*/ 	.word	0xffffffff


	//   ....[7]....
        /*009c*/ 	.word	0xffffffff


	//   ....[8]....
        /*00a0*/ 	.word	0xffffffff


	//   ....[9]....
        /*00a4*/ 	.word	0xffffffff


	//   ....[10]....
        /*00a8*/ 	.word	0xffffffff


	//   ....[11]....
        /*00ac*/ 	.word	0xffffffff


	//   ....[12]....
        /*00b0*/ 	.word	0xffffffff


	//   ....[13]....
        /*00b4*/ 	.word	0xffffffff


	//   ....[14]....
        /*00b8*/ 	.word	0xffffffff


	//   ....[15]....
        /*00bc*/ 	.word	0xffffffff


	//   ....[16]....
        /*00c0*/ 	.word	0xffffffff


	//   ....[17]....
        /*00c4*/ 	.word	0xffffffff


	//   ....[18]....
        /*00c8*/ 	.word	0xffffffff


	//   ....[19]....
        /*00cc*/ 	.word	0xffffffff


	//   ....[20]....
        /*00d0*/ 	.word	0xffffffff


	//   ....[21]....
        /*00d4*/ 	.word	0xffffffff


	//   ....[22]....
        /*00d8*/ 	.word	0xffffffff


	//   ....[23]....
        /*00dc*/ 	.word	0xffffffff


	//----- nvinfo : EIATTR_COOP_GROUP_INSTR_OFFSETS
	.align		4
.L_178:
        /*00e0*/ 	.byte	0x04, 0x28
        /*00e2*/ 	.short	(.L_180 - .L_179)


	//   ....[0]....
.L_179:
        /*00e4*/ 	.word	0x00002820


	//   ....[1]....
        /*00e8*/ 	.word	0x00002910


	//   ....[2]....
        /*00ec*/ 	.word	0x00002940


	//   ....[3]....
        /*00f0*/ 	.word	0x00002a10


	//   ....[4]....
        /*00f4*/ 	.word	0x00002a40


	//   ....[5]....
        /*00f8*/ 	.word	0x00002b30


	//   ....[6]....
        /*00fc*/ 	.word	0x00002b60


	//   ....[7]....
        /*0100*/ 	.word	0x00002cd0


	//   ....[8]....
        /*0104*/ 	.word	0x00005250


	//   ....[9]....
        /*0108*/ 	.word	0x000053e0


	//   ....[10]....
        /*010c*/ 	.word	0x00005420


	//   ....[11]....
        /*0110*/ 	.word	0x00005440


	//   ....[12]....
        /*0114*/ 	.word	0x00005450


	//   ....[13]....
        /*0118*/ 	.word	0x00005490


	//   ....[14]....
        /*011c*/ 	.word	0x000054d0


	//   ....[15]....
        /*0120*/ 	.word	0x00005500


	//   ....[16]....
        /*0124*/ 	.word	0x00007270


	//   ....[17]....
        /*0128*/ 	.word	0x00007280


	//   ....[18]....
        /*012c*/ 	.word	0x00007290


	//   ....[19]....
        /*0130*/ 	.word	0x000072a0


	//   ....[20]....
        /*0134*/ 	.word	0x000072e0


	//   ....[21]....
        /*0138*/ 	.word	0x00007300


	//   ....[22]....
        /*013c*/ 	.word	0x00007320


	//   ....[23]....
        /*0140*/ 	.word	0x00007340


	//----- nvinfo : EIATTR_EXIT_INSTR_OFFSETS
	.align		4
.L_180:
        /*0144*/ 	.byte	0x04, 0x1c
        /*0146*/ 	.short	(.L_182 - .L_181)


	//   ....[0]....
.L_181:
        /*0148*/ 	.word	0x000002f0


	//   ....[1]....
        /*014c*/ 	.word	0x00008cc0


	//   ....[2]....
        /*0150*/ 	.word	0x00008da0


	//   ....[3]....
        /*0154*/ 	.word	0x000096c0


	//   ....[4]....
        /*0158*/ 	.word	0x00009740


	//----- nvinfo : EIATTR_CTAIDZ_USED
	.align		4
.L_182:
        /*015c*/ 	.byte	0x01, 0x04
	.zero		2


	//----- nvinfo : EIATTR_CRS_STACK_SIZE
	.align		4
        /*0160*/ 	.byte	0x04, 0x1e
        /*0162*/ 	.short	(.L_184 - .L_183)
.L_183:
        /*0164*/ 	.word	0x00000000
.L_184:


//--------------------- .nv.info._ZN5flash16flash_fwd_kernelI23Flash_fwd_kernel_traitsILi96ELi128ELi64ELi4ELb0ELb0EN7cutlass6half_tE19Flash_kernel_traitsILi96ELi128ELi64ELi4ES3_EELb0ELb0ELb0ELb0ELb1ELb1ELb0ELb0EEEvNS_16Flash_fwd_paramsE --------------------------
	.section	.nv.info._ZN5flash16flash_fwd_kernelI23Flash_fwd_kernel_traitsILi96ELi128ELi64ELi4ELb0ELb0EN7cutlass6half_tE19Flash_kernel_traitsILi96ELi128ELi64ELi4ES3_EELb0ELb0ELb0ELb0ELb1ELb1ELb0ELb0EEEvNS_16Flash_fwd_paramsE,"",@"SHT_CUDA_INFO"
	.sectionflags	@""
	.align	4


	//----- nvinfo : EIATTR_CUDA_API_VERSION
	.align		4
        /*0000*/ 	.byte	0x04, 0x37
        /*0002*/ 	.short	(.L_186 - .L_185)
.L_185:
        /*0004*/ 	.word	0x00000082


	//----- nvinfo : EIATTR_SW2861232_WAR
	.align		4
.L_186:
        /*0008*/ 	.byte	0x01, 0x35
	.zero		2


	//----- nvinfo : EIATTR_PARAM_CBANK
	.align		4
        /*000c*/ 	.byte	0x04, 0x0a
        /*000e*/ 	.short	(.L_188 - .L_187)
	.align		4
.L_187:
        /*0010*/ 	.word	index@(.nv.constant0._ZN5flash16flash_fwd_kernelI23Flash_fwd_kernel_traitsILi96ELi128ELi64ELi4ELb0ELb0EN7cutlass6half_tE19Flash_kernel_traitsILi96ELi128ELi64ELi4ES3_EELb0ELb0ELb0ELb0ELb1ELb1ELb0ELb0EEEvNS_16Flash_fwd_paramsE)
        /*0014*/ 	.short	0x0160
        /*0016*/ 	.short	0x01d0


	//----- nvinfo : EIATTR_CBANK_PARAM_SIZE
	.align		4
.L_188:
        /*0018*/ 	.byte	0x03, 0x19
        /*001a*/ 	.short	0x01d0


	//----- nvinfo : EIATTR_KPARAM_INFO
	.align		4
        /*001c*/ 	.byte	0x04, 0x17
        /*001e*/ 	.short	(.L_190 - .L_189)
.L_189:
        /*0020*/ 	.word	0x00000000
        /*0024*/ 	.short	0x0000
        /*0026*/ 	.short	0x0000
        /*0028*/ 	.byte	0x00, 0xf0, 0x41, 0x07


	//----- nvinfo : EIATTR_MAXREG_COUNT
	.align		4
.L_190:
        /*002c*/ 	.byte	0x03, 0x1b
        /*002e*/ 	.short	0x00ff


	//----- nvinfo : EIATTR_NUM_BARRIERS
	.align		4
        /*0030*/ 	.byte	0x02, 0x4c
        /*0032*/ 	.byte	0x01
	.zero		1


	//----- nvinfo : EIATTR_MERCURY_ISA_VERSION
	.align		4
        /*0034*/ 	.byte	0x03, 0x5f
        /*0036*/ 	.short	0x0000


	//----- nvinfo : EIATTR_COOP_GROUP_MASK_REGIDS
	.align		4
        /*0038*/ 	.byte	0x04, 0x29
        /*003a*/ 	.short	(.L_192 - .L_191)


	//   ....[0]....
.L_191:
        /*003c*/ 	.word	0xffffffff


	//   ....[1]....
        /*0040*/ 	.word	0xffffffff


	//   ....[2]....
        /*0044*/ 	.word	0xffffffff


	//   ....[3]....
        /*0048*/ 	.word	0xffffffff


	//   ....[4]....
        /*004c*/ 	.word	0xffffffff


	//   ....[5]....
        /*0050*/ 	.word	0xffffffff


	//   ....[6]....
        /*0054*/ 	.word	0xffffffff


	//   ....[7]....
        /*0058*/ 	.word	0xffffffff


	//   ....[8]....
        /*005c*/ 	.word	0xffffffff


	//   ....[9]....
        /*0060*/ 	.word	0xffffffff


	//   ....[10]....
        /*0064*/ 	.word	0xffffffff


	//   ....[11]....
        /*0068*/ 	.word	0xffffffff


	//   ....[12]....
        /*006c*/ 	.word	0xffffffff


	//   ....[13]....
        /*0070*/ 	.word	0xffffffff


	//   ....[14]....
        /*0074*/ 	.word	0xffffffff


	//   ....[15]....
        /*0078*/ 	.word	0xffffffff


	//   ....[16]....
        /*007c*/ 	.word	0xffffffff


	//   ....[17]....
        /*0080*/ 	.word	0xffffffff


	//   ....[18]....
        /*0084*/ 	.word	0xffffffff


	//   ....[19]....
        /*0088*/ 	.word	0xffffffff


	//   ....[20]....
        /*008c*/ 	.word	0xffffffff


	//   ....[21]....
        /*0090*/ 	.word	0xffffffff


	//   ....[22]....
        /*0094*/ 	.word	0xffffffff


	//   ....[23]....
        /*0098*/ 	.word	0xffffffff


	//----- nvinfo : EIATTR_COOP_GROUP_INSTR_OFFSETS
	.align		4
.L_192:
        /*009c*/ 	.byte	0x04, 0x28
        /*009e*/ 	.short	(.L_194 - .L_193)


	//   ....[0]....
.L_193:
        /*00a0*/ 	.word	0x00001b50


	//   ....[1]....
        /*00a4*/ 	.word	0x00001c30


	//   ....[2]....
        /*00a8*/ 	.word	0x00001c60


	//   ....[3]....
        /*00ac*/ 	.word	0x00001d40


	//   ....[4]....
        /*00b0*/ 	.word	0x00001de0


	//   ....[5]....
        /*00b4*/ 	.word	0x00001e80


	//   ....[6]....
        /*00b8*/ 	.word	0x00001f50


	//   ....[7]....
        /*00bc*/ 	.word	0x00001ff0


	//   ....[8]....
        /*00c0*/ 	.word	0x00004380


	//   ....[9]....
        /*00c4*/ 	.word	0x000043e0


	//   ....[10]....
        /*00c8*/ 	.word	0x00004430


	//   ....[11]....
        /*00cc*/ 	.word	0x00004440


	//   ....[12]....
        /*00d0*/ 	.word	0x00004460


	//   ....[13]....
        /*00d4*/ 	.word	0x00004490


	//   ....[14]....
        /*00d8*/ 	.word	0x000044b0


	//   ....[15]....
        /*00dc*/ 	.word	0x000044d0


	//   ....[16]....
        /*00e0*/ 	.word	0x00006250


	//   ....[17]....
        /*00e4*/ 	.word	0x00006290


	//   ....[18]....
        /*00e8*/ 	.word	0x000062d0


	//   ....[19]....
        /*00ec*/ 	.word	0x000062e0


	//   ....[20]....
        /*00f0*/ 	.word	0x00006340


	//   ....[21]....
        /*00f4*/ 	.word	0x00006360


	//   ....[22]....
        /*00f8*/ 	.word	0x00006380


	//   ....[23]....
        /*00fc*/ 	.word	0x000063a0


	//----- nvinfo : EIATTR_EXIT_INSTR_OFFSETS
	.align		4
.L_194:
        /*0100*/ 	.byte	0x04, 0x1c
        /*0102*/ 	.short	(.L_196 - .L_195)


	//   ....[0]....
.L_195:
        /*0104*/ 	.word	0x00000160


	//   ....[1]....
        /*0108*/ 	.word	0x00007b20


	//----- nvinfo : EIATTR_CTAIDZ_USED
	.align		4
.L_196:
        /*010c*/ 	.byte	0x01, 0x04
	.zero		2


	//----- nvinfo : EIATTR_CRS_STACK_SIZE
	.align		4
        /*0110*/ 	.byte	0x04, 0x1e
        /*0112*/ 	.short	(.L_198 - .L_197)
.L_197:
        /*0114*/ 	.word	0x00000000
.L_198:


//--------------------- .nv.info._ZN5flash16flash_fwd_kernelI23Flash_fwd_kernel_traitsILi96ELi128ELi64ELi4ELb0ELb0EN7cutlass6half_tE19Flash_kernel_traitsILi96ELi128ELi64ELi4ES3_EELb0ELb0ELb0ELb0ELb0ELb0ELb0ELb0EEEvNS_16Flash_fwd_paramsE --------------------------
	.section	.nv.info._ZN5flash16flash_fwd_kernelI23Flash_fwd_kernel_traitsILi96ELi128ELi64ELi4ELb0ELb0EN7cutlass6half_tE19Flash_kernel_traitsILi96ELi128ELi64ELi4ES3_EELb0ELb0ELb0ELb0ELb0ELb0ELb0ELb0EEEvNS_16Flash_fwd_paramsE,"",@"SHT_CUDA_INFO"
	.sectionflags	@""
	.align	4


	//----- nvinfo : EIATTR_CUDA_API_VERSION
	.align		4
        /*0000*/ 	.byte	0x04, 0x37
        /*0002*/ 	.short	(.L_200 - .L_199)
.L_199:
        /*0004*/ 	.word	0x00000082


	//----- nvinfo : EIATTR_SW2861232_WAR
	.align		4
.L_200:
        /*0008*/ 	.byte	0x01, 0x35
	.zero		2


	//----- nvinfo : EIATTR_PARAM_CBANK
	.align		4
        /*000c*/ 	.byte	0x04, 0x0a
        /*000e*/ 	.short	(.L_202 - .L_201)
	.align		4
.L_201:
        /*0010*/ 	.word	index@(.nv.constant0._ZN5flash16flash_fwd_kernelI23Flash_fwd_kernel_traitsILi96ELi128ELi64ELi4ELb0ELb0EN7cutlass6half_tE19Flash_kernel_traitsILi96ELi128ELi64ELi4ES3_EELb0ELb0ELb0ELb0ELb0ELb0ELb0ELb0EEEvNS_16Flash_fwd_paramsE)
        /*0014*/ 	.short	0x0160
        /*0016*/ 	.short	0x01d0


	//----- nvinfo : EIATTR_CBANK_PARAM_SIZE
	.align		4
.L_202:
        /*0018*/ 	.byte	0x03, 0x19
        /*001a*/ 	.short	0x01d0


	//----- nvinfo : EIATTR_KPARAM_INFO
	.align		4
        /*001c*/ 	.byte	0x04, 0x17
        /*001e*/ 	.short	(.L_204 - .L_203)
.L_203:
        /*0020*/ 	.word	0x00000000
        /*0024*/ 	.short	0x0000
        /*0026*/ 	.short	0x0000
        /*0028*/ 	.byte	0x00, 0xf0, 0x41, 0x07


	//----- nvinfo : EIATTR_MAXREG_COUNT
	.align		4
.L_204:
        /*002c*/ 	.byte	0x03, 0x1b
        /*002e*/ 	.short	0x00ff


	//----- nvinfo : EIATTR_NUM_BARRIERS
	.align		4
        /*0030*/ 	.byte	0x02, 0x4c
        /*0032*/ 	.byte	0x01
	.zero		1


	//----- nvinfo : EIATTR_ANNOTATIONS
	.align		4
        /*0034*/ 	.byte	0x04, 0x55
        /*0036*/ 	.short	(.L_206 - .L_205)


	//   ....[0]....
.L_205:
        /*0038*/ 	.word	0x00000001
        /*003c*/ 	.byte	0x60, 0x0b, 0x00, 0x00, 0x01, 0x00, 0x00, 0x00, 0x40, 0x0e, 0x00, 0x00, 0x01, 0x00, 0x00, 0x00
        /*004c*/ 	.byte	0xb0, 0x10, 0x00, 0x00, 0x01, 0x00, 0x00, 0x00, 0x40, 0x13, 0x00, 0x00, 0x01, 0x00, 0x00, 0x00
        /*005c*/ 	.byte	0xf0, 0x84, 0x00, 0x00, 0x01, 0x00, 0x00, 0x00, 0x40, 0x9d, 0x00, 0x00, 0x01, 0x00, 0x00, 0x00
        /*006c*/ 	.byte	0x90, 0x9e, 0x00, 0x00, 0x01, 0x00, 0x00, 0x00, 0xe0, 0x9f, 0x00, 0x00


	//----- nvinfo : EIATTR_MERCURY_ISA_VERSION
	.align		4
.L_206:
        /*0078*/ 	.byte	0x03, 0x5f
        /*007a*/ 	.short	0x0000


	//----- nvinfo : EIATTR_COOP_GROUP_MASK_REGIDS
	.align		4
        /*007c*/ 	.byte	0x04, 0x29
        /*007e*/ 	.short	(.L_208 - .L_207)


	//   ....[0]....
.L_207:
        /*0080*/ 	.word	0xffffffff


	//   ....[1]....
        /*0084*/ 	.word	0xffffffff


	//   ....[2]....
        /*0088*/ 	.word	0xffffffff


	//   ....[3]....
        /*008c*/ 	.word	0xffffffff


	//   ....[4]....
        /*0090*/ 	.word	0xffffffff


	//   ....[5]....
        /*0094*/ 	.word	0xffffffff


	//   ....[6]....
        /*0098*/ 	.word	0xffffffff


	//   ....[7]....
        /*009c*/ 	.word	0xffffffff


	//   ....[8]....
        /*00a0*/ 	.word	0xffffffff


	//   ....[9]....
        /*00a4*/ 	.word	0xffffffff


	//   ....[10]....
        /*00a8*/ 	.word	0xffffffff


	//   ....[11]....
        /*00ac*/ 	.word	0xffffffff


	//   ....[12]....
        /*00b0*/ 	.word	0xffffffff


	//   ....[13]....
        /*00b4*/ 	.word	0xffffffff


	//   ....[14]....
        /*00b8*/ 	.word	0xffffffff


	//   ....[15]....
        /*00bc*/ 	.word	0xffffffff


	//   ....[16]....
        /*00c0*/ 	.word	0xffffffff


	//   ....[17]....
        /*00c4*/ 	.word	0xffffffff


	//   ....[18]....
        /*00c8*/ 	.word	0xffffffff


	//   ....[19]....
        /*00cc*/ 	.word	0xffffffff


	//   ....[20]....
        /*00d0*/ 	.word	0xffffffff


	//   ....[21]....
        /*00d4*/ 	.word	0xffffffff


	//   ....[22]....
        /*00d8*/ 	.word	0xffffffff


	//   ....[23]....
        /*00dc*/ 	.word	0xffffffff


	//----- nvinfo : EIATTR_COOP_GROUP_INSTR_OFFSETS
	.align		4
.L_208:
        /*00e0*/ 	.byte	0x04, 0x28
        /*00e2*/ 	.short	(.L_210 - .L_209)


	//   ....[0]....
.L_209:
        /*00e4*/ 	.word	0x00003680


	//   ....[1]....
        /*00e8*/ 	.word	0x00003770


	//   ....[2]....
        /*00ec*/ 	.word	0x000037a0


	//   ....[3]....
        /*00f0*/ 	.word	0x00003870


	//   ....[4]....
        /*00f4*/ 	.word	0x000038a0


	//   ....[5]....
        /*00f8*/ 	.word	0x00003980


	//   ....[6]....
        /*00fc*/ 	.word	0x000039b0


	//   ....[7]....
        /*0100*/ 	.word	0x00003ad0


	//   ....[8]....
        /*0104*/ 	.word	0x00006500


	//   ....[9]....
        /*0108*/ 	.word	0x00006690


	//   ....[10]....
        /*010c*/ 	.word	0x000066d0


	//   ....[11]....
        /*0110*/ 	.word	0x000066f0


	//   ....[12]....
        /*0114*/ 	.word	0x00006700


	//   ....[13]....
        /*0118*/ 	.word	0x00006740


	//   ....[14]....
        /*011c*/ 	.word	0x00006780


	//   ....[15]....
        /*0120*/ 	.word	0x000067b0


	//   ....[16]....
        /*0124*/ 	.word	0x00008520


	//   ....[17]....
        /*0128*/ 	.word	0x00008530


	//   ....[18]....
        /*012c*/ 	.word	0x00008540


	//   ....[19]....
        /*0130*/ 	.word	0x00008550


	//   ....[20]....
        /*0134*/ 	.word	0x00008590


	//   ....[21]....
        /*0138*/ 	.word	0x000085b0


	//   ....[22]....
        /*013c*/ 	.word	0x000085d0


	//   ....[23]....
        /*0140*/ 	.word	0x000085f0


	//----- nvinfo : EIATTR_EXIT_INSTR_OFFSETS
	.align		4
.L_210:
        /*0144*/ 	.byte	0x04, 0x1c
        /*0146*/ 	.short	(.L_212 - .L_211)


	//   ....[0]....
.L_211:
        /*0148*/ 	.word	0x000002f0


	//   ....[1]....
        /*014c*/ 	.word	0x0000a000


	//   ....[2]....
        /*0150*/ 	.word	0x0000a100


	//   ....[3]....
        /*0154*/ 	.word	0x0000a120


	//   ....[4]....
        /*0158*/ 	.word	0x0000ab20


	//   ....[5]....
        /*015c*/ 	.word	0x0000aba0


	//----- nvinfo : EIATTR_CTAIDZ_USED
	.align		4
.L_212:
        /*0160*/ 	.byte	0x01, 0x04
	.zero		2


	//----- nvinfo : EIATTR_CRS_STACK_SIZE
	.align		4
        /*0164*/ 	.byte	0x04, 0x1e
        /*0166*/ 	.short	(.L_214 - .L_213)
.L_213:
        /*0168*/ 	.word	0x00000000
.L_214:


//--------------------- .nv.info._ZN5flash16flash_fwd_kernelI23Flash_fwd_kernel_traitsILi96ELi128ELi64ELi4ELb0ELb0EN7cutlass6half_tE19Flash_kernel_traitsILi96ELi128ELi64ELi4ES3_EELb0ELb0ELb0ELb1ELb0ELb0ELb0ELb0EEEvNS_16Flash_fwd_paramsE --------------------------
	.section	.nv.info._ZN5flash16flash_fwd_kernelI23Flash_fwd_kernel_traitsILi96ELi128ELi64ELi4ELb0ELb0EN7cutlass6half_tE19Flash_kernel_traitsILi96ELi128ELi64ELi4ES3_EELb0ELb0ELb0ELb1ELb0ELb0ELb0ELb0EEEvNS_16Flash_fwd_paramsE,"",@"SHT_CUDA_INFO"
	.sectionflags	@""
	.align	4


	//----- nvinfo : EIATTR_CUDA_API_VERSION
	.align		4
        /*0000*/ 	.byte	0x04, 0x37
        /*0002*/ 	.short	(.L_216 - .L_215)
.L_215:
        /*0004*/ 	.word	0x00000082


	//----- nvinfo : EIATTR_SW2861232_WAR
	.align		4
.L_216:
        /*0008*/ 	.byte	0x01, 0x35
	.zero		2


	//----- nvinfo : EIATTR_PARAM_CBANK
	.align		4
        /*000c*/ 	.byte	0x04, 0x0a
        /*000e*/ 	.short	(.L_218 - .L_217)
	.align		4
.L_217:
        /*0010*/ 	.word	index@(.nv.constant0._ZN5flash16flash_fwd_kernelI23Flash_fwd_kernel_traitsILi96ELi128ELi64ELi4ELb0ELb0EN7cutlass6half_tE19Flash_kernel_traitsILi96ELi128ELi64ELi4ES3_EELb0ELb0ELb0ELb1ELb0ELb0ELb0ELb0EEEvNS_16Flash_fwd_paramsE)
        /*0014*/ 	.short	0x0160
        /*0016*/ 	.short	0x01d0


	//----- nvinfo : EIATTR_CBANK_PARAM_SIZE
	.align		4
.L_218:
        /*0018*/ 	.byte	0x03, 0x19
        /*001a*/ 	.short	0x01d0


	//----- nvinfo : EIATTR_KPARAM_INFO
	.align		4
        /*001c*/ 	.byte	0x04, 0x17
        /*001e*/ 	.short	(.L_220 - .L_219)
.L_219:
        /*0020*/ 	.word	0x00000000
        /*0024*/ 	.short	0x0000
        /*0026*/ 	.short	0x0000
        /*0028*/ 	.byte	0x00, 0xf0, 0x41, 0x07


	//----- nvinfo : EIATTR_MAXREG_COUNT
	.align		4
.L_220:
        /*002c*/ 	.byte	0x03, 0x1b
        /*002e*/ 	.short	0x00ff


	//----- nvinfo : EIATTR_NUM_BARRIERS
	.align		4
        /*0030*/ 	.byte	0x02, 0x4c
        /*0032*/ 	.byte	0x01
	.zero		1


	//----- nvinfo : EIATTR_ANNOTATIONS
	.align		4
        /*0034*/ 	.byte	0x04, 0x55
        /*0036*/ 	.short	(.L_222 - .L_221)


	//   ....[0]....
.L_221:
        /*0038*/ 	.word	0x00000001
        /*003c*/ 	.byte	0xc0, 0x07, 0x00, 0x00, 0x01, 0x00, 0x00, 0x00, 0x80, 0x09, 0x00, 0x00, 0x01, 0x00, 0x00, 0x00
        /*004c*/ 	.byte	0x00, 0x0a, 0x00, 0x00, 0x01, 0x00, 0x00, 0x00, 0x30, 0x0e, 0x00, 0x00, 0x01, 0x00, 0x00, 0x00
        /*005c*/ 	.byte	0xa0, 0x10, 0x00, 0x00, 0x01, 0x00, 0x00, 0x00, 0x30, 0x13, 0x00, 0x00, 0x01, 0x00, 0x00, 0x00
        /*006c*/ 	.byte	0x40, 0x25, 0x00, 0x00, 0x01, 0x00, 0x00, 0x00, 0x00, 0x38, 0x00, 0x00, 0x01, 0x00, 0x00, 0x00
        /*007c*/ 	.byte	0xa0, 0x66, 0x00, 0x00, 0x01, 0x00, 0x00, 0x00, 0xf0, 0x66, 0x00, 0x00, 0x01, 0x00, 0x00, 0x00
        /*008c*/ 	.byte	0x50, 0xa6, 0x00, 0x00, 0x01, 0x00, 0x00, 0x00, 0xc0, 0xba, 0x00, 0x00, 0x01, 0x00, 0x00, 0x00
        /*009c*/ 	.byte	0xd0, 0xba, 0x00, 0x00, 0x01, 0x00, 0x00, 0x00, 0xf0, 0xbc, 0x00, 0x00, 0x01, 0x00, 0x00, 0x00
        /*00ac*/ 	.byte	0x00, 0xbd, 0x00, 0x00, 0x01, 0x00, 0x00, 0x00, 0x90, 0xbe, 0x00, 0x00, 0x01, 0x00, 0x00, 0x00
        /*00bc*/ 	.byte	0xe0, 0xbf, 0x00, 0x00, 0x01, 0x00, 0x00, 0x00, 0x30, 0xc1, 0x00, 0x00


	//----- nvinfo : EIATTR_MERCURY_ISA_VERSION
	.align		4
.L_222:
        /*00c8*/ 	.byte	0x03, 0x5f
        /*00ca*/ 	.short	0x0000


	//----- nvinfo : EIATTR_COOP_GROUP_MASK_REGIDS
	.align		4
        /*00cc*/ 	.byte	0x04, 0x29
        /*00ce*/ 	.short	(.L_224 - .L_223)


	//   ....[0]....
.L_223:
        /*00d0*/ 	.word	0xffffffff


	//   ....[1]....
        /*00d4*/ 	.word	0xffffffff


	//   ....[2]....
        /*00d8*/ 	.word	0xffffffff


	//   ....[3]....
        /*00dc*/ 	.word	0xffffffff


	//   ....[4]....
        /*00e0*/ 	.word	0xffffffff


	//   ....[5]....
        /*00e4*/ 	.word	0xffffffff


	//   ....[6]....
        /*00e8*/ 	.word	0xffffffff


	//   ....[7]....
        /*00ec*/ 	.word	0xffffffff


	//   ....[8]....
        /*00f0*/ 	.word	0xffffffff


	//   ....[9]....
        /*00f4*/ 	.word	0xffffffff


	//   ....[10]....
        /*00f8*/ 	.word	0xffffffff


	//   ....[11]....
        /*00fc*/ 	.word	0xffffffff


	//   ....[12]....
        /*0100*/ 	.word	0xffffffff


	//   ....[13]....
        /*0104*/ 	.word	0xffffffff


	//   ....[14]....
        /*0108*/ 	.word	0xffffffff


	//   ....[15]....
        /*010c*/ 	.word	0xffffffff


	//   ....[16]....
        /*0110*/ 	.word	0xffffffff


	//   ....[17]....
        /*0114*/ 	.word	0xffffffff


	//   ....[18]....
        /*0118*/ 	.word	0xffffffff


	//   ....[19]....
        /*011c*/ 	.word	0xffffffff


	//   ....[20]....
        /*0120*/ 	.word	0xffffffff


	//   ....[21]....
        /*0124*/ 	.word	0xffffffff


	//   ....[22]....
        /*0128*/ 	.word	0xffffffff


	//   ....[23]....
        /*012c*/ 	.word	0xffffffff


	//----- nvinfo : EIATTR_COOP_GROUP_INSTR_OFFSETS
	.align		4
.L_224:
        /*0130*/ 	.byte	0x04, 0x28
        /*0132*/ 	.short	(.L_226 - .L_225)


	//   ....[0]....
.L_225:
        /*0134*/ 	.word	0x00004b10


	//   ....[1]....
        /*0138*/ 	.word	0x00004c00


	//   ....[2]....
        /*013c*/ 	.word	0x00004c30


	//   ....[3]....
        /*0140*/ 	.word	0x00004d00


	//   ....[4]....
        /*0144*/ 	.word	0x00004d30


	//   ....[5]....
        /*0148*/ 	.word	0x00004e10


	//   ....[6]....
        /*014c*/ 	.word	0x00004e40


	//   ....[7]....
        /*0150*/ 	.word	0x00004f50


	//   ....[8]....
        /*0154*/ 	.word	0x000085d0


	//   ....[9]....
        /*0158*/ 	.word	0x000086d0


	//   ....[10]....
        /*015c*/ 	.word	0x00008780


	//   ....[11]....
        /*0160*/ 	.word	0x00008810


	//   ....[12]....
        /*0164*/ 	.word	0x00008840


	//   ....[13]....
        /*0168*/ 	.word	0x00008890


	//   ....[14]....
        /*016c*/ 	.word	0x000088e0


	//   ....[15]....
        /*0170*/ 	.word	0x00008990


	//   ....[16]....
        /*0174*/ 	.word	0x0000a680


	//   ....[17]....
        /*0178*/ 	.word	0x0000a690


	//   ....[18]....
        /*017c*/ 	.word	0x0000a6a0


	//   ....[19]....
        /*0180*/ 	.word	0x0000a6b0


	//   ....[20]....
        /*0184*/ 	.word	0x0000a6f0


	//   ....[21]....
        /*0188*/ 	.word	0x0000a700


	//   ....[22]....
        /*018c*/ 	.word	0x0000a730


	//   ....[23]....
        /*0190*/ 	.word	0x0000a7c0


	//----- nvinfo : EIATTR_EXIT_INSTR_OFFSETS
	.align		4
.L_226:
        /*0194*/ 	.byte	0x04, 0x1c
        /*0196*/ 	.short	(.L_228 - .L_227)


	//   ....[0]....
.L_227:
        /*0198*/ 	.word	0x000002f0


	//   ....[1]....
        /*019c*/ 	.word	0x0000c150


	//   ....[2]....
        /*01a0*/ 	.word	0x0000c250


	//   ....[3]....
        /*01a4*/ 	.word	0x0000c270


	//   ....[4]....
        /*01a8*/ 	.word	0x0000cc70


	//   ....[5]....
        /*01ac*/ 	.word	0x0000ccf0


	//----- nvinfo : EIATTR_CTAIDZ_USED
	.align		4
.L_228:
        /*01b0*/ 	.byte	0x01, 0x04
	.zero		2


	//----- nvinfo : EIATTR_CRS_STACK_SIZE
	.align		4
        /*01b4*/ 	.byte	0x04, 0x1e
        /*01b6*/ 	.short	(.L_230 - .L_229)
.L_229:
        /*01b8*/ 	.word	0x00000000
.L_230:


//--------------------- .nv.info._ZN5flash16flash_fwd_kernelI23Flash_fwd_kernel_traitsILi96ELi128ELi64ELi4ELb0ELb0EN7cutlass6half_tE19Flash_kernel_traitsILi96ELi128ELi64ELi4ES3_EELb0ELb0ELb1ELb0ELb0ELb1ELb0ELb0EEEvNS_16Flash_fwd_paramsE --------------------------
	.section	.nv.info._ZN5flash16flash_fwd_kernelI23Flash_fwd_kernel_traitsILi96ELi128ELi64ELi4ELb0ELb0EN7cutlass6half_tE19Flash_kernel_traitsILi96ELi128ELi64ELi4ES3_EELb0ELb0ELb1ELb0ELb0ELb1ELb0ELb0EEEvNS_16Flash_fwd_paramsE,"",@"SHT_CUDA_INFO"
	.sectionflags	@""
	.align	4


	//----- nvinfo : EIATTR_CUDA_API_VERSION
	.align		4
        /*0000*/ 	.byte	0x04, 0x37
        /*0002*/ 	.short	(.L_232 - .L_231)
.L_231:
        /*0004*/ 	.word	0x00000082


	//----- nvinfo : EIATTR_SW2861232_WAR
	.align		4
.L_232:
        /*0008*/ 	.byte	0x01, 0x35
	.zero		2


	//----- nvinfo : EIATTR_PARAM_CBANK
	.align		4
        /*000c*/ 	.byte	0x04, 0x0a
        /*000e*/ 	.short	(.L_234 - .L_233)
	.align		4
.L_233:
        /*0010*/ 	.word	index@(.nv.constant0._ZN5flash16flash_fwd_kernelI23Flash_fwd_kernel_traitsILi96ELi128ELi64ELi4ELb0ELb0EN7cutlass6half_tE19Flash_kernel_traitsILi96ELi128ELi64ELi4ES3_EELb0ELb0ELb1ELb0ELb0ELb1ELb0ELb0EEEvNS_16Flash_fwd_paramsE)
        /*0014*/ 	.short	0x0160
        /*0016*/ 	.short	0x01d0


	//----- nvinfo : EIATTR_CBANK_PARAM_SIZE
	.align		4
.L_234:
        /*0018*/ 	.byte	0x03, 0x19
        /*001a*/ 	.short	0x01d0


	//----- nvinfo : EIATTR_KPARAM_INFO
	.align		4
        /*001c*/ 	.byte	0x04, 0x17
        /*001e*/ 	.short	(.L_236 - .L_235)
.L_235:
        /*0020*/ 	.word	0x00000000
        /*0024*/ 	.short	0x0000
        /*0026*/ 	.short	0x0000
        /*0028*/ 	.byte	0x00, 0xf0, 0x41, 0x07


	//----- nvinfo : EIATTR_MAXREG_COUNT
	.align		4
.L_236:
        /*002c*/ 	.byte	0x03, 0x1b
        /*002e*/ 	.short	0x00ff


	//----- nvinfo : EIATTR_NUM_BARRIERS
	.align		4
        /*0030*/ 	.byte	0x02, 0x4c
        /*0032*/ 	.byte	0x01
	.zero		1


	//----- nvinfo : EIATTR_ANNOTATIONS
	.align		4
        /*0034*/ 	.byte	0x04, 0x55
        /*0036*/ 	.short	(.L_238 - .L_237)


	//   ....[0]....
.L_237:
        /* <DEDUP_REMOVED lines=36> */


	//----- nvinfo : EIATTR_MERCURY_ISA_VERSION
	.align		4
.L_238:
        /*0268*/ 	.byte	0x03, 0x5f
        /*026a*/ 	.short	0x0000


	//----- nvinfo : EIATTR_COOP_GROUP_MASK_REGIDS
	.align		4
        /*026c*/ 	.byte	0x04, 0x29
        /*026e*/ 	.short	(.L_240 - .L_239)


	//   ....[0]....
.L_239:
        /*0270*/ 	.word	0xffffffff


	//   ....[1]....
        /*0274*/ 	.word	0xffffffff


	//   ....[2]....
        /*0278*/ 	.word	0xffffffff


	//   ....[3]....
        /*027c*/ 	.word	0xffffffff


	//   ....[4]....
        /*0280*/ 	.word	0xffffffff


	//   ....[5]....
        /*0284*/ 	.word	0xffffffff


	//   ....[6]....
        /*0288*/ 	.word	0xffffffff


	//   ....[7]....
        /*028c*/ 	.word	0xffffffff


	//   ....[8]....
        /*0290*/ 	.word	0xffffffff


	//   ....[9]....
        /*0294*/ 	.word	0xffffffff


	//   ....[10]....
        /*0298*/ 	.word	0xffffffff


	//   ....[11]....
        /*029c*/ 	.word	0xffffffff


	//   ....[12]....
        /*02a0*/ 	.word	0xffffffff


	//   ....[13]....
        /*02a4*/ 	.word	0xffffffff


	//   ....[14]....
        /*02a8*/ 	.word	0xffffffff


	//   ....[15]....
        /*02ac*/ 	.word	0xffffffff


	//   ....[16]....
        /*02b0*/ 	.word	0xffffffff


	//   ....[17]....
        /*02b4*/ 	.word	0xffffffff


	//   ....[18]....
        /*02b8*/ 	.word	0xffffffff


	//   ....[19]....
        /*02bc*/ 	.word	0xffffffff


	//   ....[20]....
        /*02c0*/ 	.word	0xffffffff


	//   ....[21]....
        /*02c4*/ 	.word	0xffffffff


	//   ....[22]....
        /*02c8*/ 	.word	0xffffffff


	//   ....[23]....
        /*02cc*/ 	.word	0xffffffff


	//   ....[24]....
        /*02d0*/ 	.word	0xffffffff


	//   ....[25]....
        /*02d4*/ 	.word	0xffffffff


	//   ....[26]....
        /*02d8*/ 	.word	0xffffffff


	//   ....[27]....
        /*02dc*/ 	.word	0xffffffff


	//   ....[28]....
        /*02e0*/ 	.word	0xffffffff


	//   ....[29]....
        /*02e4*/ 	.word	0xffffffff


	//   ....[30]....
        /*02e8*/ 	.word	0xffffffff


	//   ....[31]....
        /*02ec*/ 	.word	0xffffffff


	//   ....[32]....
        /*02f0*/ 	.word	0xffffffff


	//   ....[33]....
        /*02f4*/ 	.word	0xffffffff


	//   ....[34]....
        /*02f8*/ 	.word	0xffffffff


	//   ....[35]....
        /*02fc*/ 	.word	0xffffffff


	//   ....[36]....
        /*0300*/ 	.word	0xffffffff


	//   ....[37]....
        /*0304*/ 	.word	0xffffffff


	//   ....[38]....
        /*0308*/ 	.word	0xffffffff


	//   ....[39]....
        /*030c*/ 	.word	0xffffffff


	//----- nvinfo : EIATTR_COOP_GROUP_INSTR_OFFSETS
	.align		4
.L_240:
        /*0310*/ 	.byte	0x04, 0x28
        /*0312*/ 	.short	(.L_242 - .L_241)


	//   ....[0]....
.L_241:
        /*0314*/ 	.word	0x00003c60


	//   ....[1]....
        /*0318*/ 	.word	0x00003d50


	//   ....[2]....
        /*031c*/ 	.word	0x00003d80


	//   ....[3]....
        /*0320*/ 	.word	0x00003e50


	//   ....[4]....
        /*0324*/ 	.word	0x00003e80


	//   ....[5]....
        /*0328*/ 	.word	0x00003f40


	//   ....[6]....
        /*032c*/ 	.word	0x00003f90


	//   ....[7]....
        /*0330*/ 	.word	0x00004010


	//   ....[8]....
        /*0334*/ 	.word	0x000070c0


	//   ....[9]....
        /*0338*/ 	.word	0x000071b0


	//   ....[10]....
        /*033c*/ 	.word	0x000071e0


	//   ....[11]....
        /*0340*/ 	.word	0x000072d0


	//   ....[12]....
        /*0344*/ 	.word	0x00007390


	//   ....[13]....
        /*0348*/ 	.word	0x00007410


	//   ....[14]....
        /*034c*/ 	.word	0x000074d0


	//   ....[15]....
        /*0350*/ 	.word	0x00007560


	//   ....[16]....
        /*0354*/ 	.word	0x0000b150


	//   ....[17]....
        /*0358*/ 	.word	0x0000b3a0


	//   ....[18]....
        /*035c*/ 	.word	0x0000b440


	//   ....[19]....
        /*0360*/ 	.word	0x0000b620


	//   ....[20]....
        /*0364*/ 	.word	0x0000b6c0


	//   ....[21]....
        /*0368*/ 	.word	0x0000b7a0


	//   ....[22]....
        /*036c*/ 	.word	0x0000b7f0


	//   ....[23]....
        /*0370*/ 	.word	0x0000b880


	//   ....[24]....
        /*0374*/ 	.word	0x0000f510


	//   ....[25]....
        /*0378*/ 	.word	0x0000f7d0


	//   ....[26]....
        /*037c*/ 	.word	0x0000fbf0


	//   ....[27]....
        /*0380*/ 	.word	0x0000fd20


	//   ....[28]....
        /*0384*/ 	.word	0x0000fe10


	//   ....[29]....
        /*0388*/ 	.word	0x0000fe70


	//   ....[30]....
        /*038c*/ 	.word	0x0000fee0


	//   ....[31]....
        /*0390*/ 	.word	0x0000ff00


	//   ....[32]....
        /*0394*/ 	.word	0x000120f0


	//   ....[33]....
        /*0398*/ 	.word	0x00012100


	//   ....[34]....
        /*039c*/ 	.word	0x00012110


	//   ....[35]....
        /*03a0*/ 	.word	0x00012130


	//   ....[36]....
        /*03a4*/ 	.word	0x00012150


	//   ....[37]....
        /*03a8*/ 	.word	0x00012170


	//   ....[38]....
        /*03ac*/ 	.word	0x000121a0


	//   ....[39]....
        /*03b0*/ 	.word	0x00012220


	//----- nvinfo : EIATTR_EXIT_INSTR_OFFSETS
	.align		4
.L_242:
        /*03b4*/ 	.byte	0x04, 0x1c
        /*03b6*/ 	.short	(.L_244 - .L_243)


	//   ....[0]....
.L_243:
        /*03b8*/ 	.word	0x000002f0


	//   ....[1]....
        /*03bc*/ 	.word	0x00000d70


	//   ....[2]....
        /*03c0*/ 	.word	0x00000df0


	//   ....[3]....
        /*03c4*/ 	.word	0x00013bc0


	//   ....[4]....
        /*03c8*/ 	.word	0x00013ca0


	//----- nvinfo : EIATTR_CTAIDZ_USED
	.align		4
.L_244:
        /*03cc*/ 	.byte	0x01, 0x04
	.zero		2


	//----- nvinfo : EIATTR_CRS_STACK_SIZE
	.align		4
        /*03d0*/ 	.byte	0x04, 0x1e
        /*03d2*/ 	.short	(.L_246 - .L_245)
.L_245:
        /*03d4*/ 	.word	0x00000000
.L_246:


//--------------------- .nv.info._ZN5flash16flash_fwd_kernelI23Flash_fwd_kernel_traitsILi96ELi128ELi64ELi4ELb0ELb0EN7cutlass6half_tE19Flash_kernel_traitsILi96ELi128ELi64ELi4ES3_EELb0ELb0ELb1ELb0ELb0ELb0ELb0ELb0EEEvNS_16Flash_fwd_paramsE --------------------------
	.section	.nv.info._ZN5flash16flash_fwd_kernelI23Flash_fwd_kernel_traitsILi96ELi128ELi64ELi4ELb0ELb0EN7cutlass6half_tE19Flash_kernel_traitsILi96ELi128ELi64ELi4ES3_EELb0ELb0ELb1ELb0ELb0ELb0ELb0ELb0EEEvNS_16Flash_fwd_paramsE,"",@"SHT_CUDA_INFO"
	.sectionflags	@""
	.align	4


	//----- nvinfo : EIATTR_CUDA_API_VERSION
	.align		4
        /*0000*/ 	.byte	0x04, 0x37
        /*0002*/ 	.short	(.L_248 - .L_247)
.L_247:
        /*0004*/ 	.word	0x00000082


	//----- nvinfo : EIATTR_SW2861232_WAR
	.align		4
.L_248:
        /*0008*/ 	.byte	0x01, 0x35
	.zero		2


	//----- nvinfo : EIATTR_PARAM_CBANK
	.align		4
        /*000c*/ 	.byte	0x04, 0x0a
        /*000e*/ 	.short	(.L_250 - .L_249)
	.align		4
.L_249:
        /*0010*/ 	.word	index@(.nv.constant0._ZN5flash16flash_fwd_kernelI23Flash_fwd_kernel_traitsILi96ELi128ELi64ELi4ELb0ELb0EN7cutlass6half_tE19Flash_kernel_traitsILi96ELi128ELi64ELi4ES3_EELb0ELb0ELb1ELb0ELb0ELb0ELb0ELb0EEEvNS_16Flash_fwd_paramsE)
        /*0014*/ 	.short	0x0160
        /*0016*/ 	.short	0x01d0


	//----- nvinfo : EIATTR_CBANK_PARAM_SIZE
	.align		4
.L_250:
        /*0018*/ 	.byte	0x03, 0x19
        /*001a*/ 	.short	0x01d0


	//----- nvinfo : EIATTR_KPARAM_INFO
	.align		4
        /*001c*/ 	.byte	0x04, 0x17
        /*001e*/ 	.short	(.L_252 - .L_251)
.L_251:
        /*0020*/ 	.word	0x00000000
        /*0024*/ 	.short	0x0000
        /*0026*/ 	.short	0x0000
        /*0028*/ 	.byte	0x00, 0xf0, 0x41, 0x07


	//----- nvinfo : EIATTR_MAXREG_COUNT
	.align		4
.L_252:
        /*002c*/ 	.byte	0x03, 0x1b
        /*002e*/ 	.short	0x00ff


	//----- nvinfo : EIATTR_NUM_BARRIERS
	.align		4
        /*0030*/ 	.byte	0x02, 0x4c
        /*0032*/ 	.byte	0x01
	.zero		1


	//----- nvinfo : EIATTR_ANNOTATIONS
	.align		4
        /*0034*/ 	.byte	0x04, 0x55
        /*0036*/ 	.short	(.L_254 - .L_253)


	//   ....[0]....
.L_253:
        /* <DEDUP_REMOVED lines=45> */
        /*02fc*/ 	.byte	0xd0, 0x54, 0x01, 0x00


	//----- nvinfo : EIATTR_MERCURY_ISA_VERSION
	.align		4
.L_254:
        /*0300*/ 	.byte	0x03, 0x5f
        /*0302*/ 	.short	0x0000


	//----- nvinfo : EIATTR_COOP_GROUP_MASK_REGIDS
	.align		4
        /*0304*/ 	.byte	0x04, 0x29
        /*0306*/ 	.short	(.L_256 - .L_255)


	//   ....[0]....
.L_255:
        /*0308*/ 	.word	0xffffffff


	//   ....[1]....
        /*030c*/ 	.word	0xffffffff


	//   ....[2]....
        /*0310*/ 	.word	0xffffffff


	//   ....[3]....
        /*0314*/ 	.word	0xffffffff


	//   ....[4]....
        /*0318*/ 	.word	0xffffffff


	//   ....[5]....
        /*031c*/ 	.word	0xffffffff


	//   ....[6]....
        /*0320*/ 	.word	0xffffffff


	//   ....[7]....
        /*0324*/ 	.word	0xffffffff


	//   ....[8]....
        /*0328*/ 	.word	0xffffffff


	//   ....[9]....
        /*032c*/ 	.word	0xffffffff


	//   ....[10]....
        /*0330*/ 	.word	0xffffffff


	//   ....[11]....
        /*0334*/ 	.word	0xffffffff


	//   ....[12]....
        /*0338*/ 	.word	0xffffffff


	//   ....[13]....
        /*033c*/ 	.word	0xffffffff


	//   ....[14]....
        /*0340*/ 	.word	0xffffffff


	//   ....[15]....
        /*0344*/ 	.word	0xffffffff


	//   ....[16]....
        /*0348*/ 	.word	0xffffffff


	//   ....[17]....
        /*034c*/ 	.word	0xffffffff


	//   ....[18]....
        /*0350*/ 	.word	0xffffffff


	//   ....[19]....
        /*0354*/ 	.word	0xffffffff


	//   ....[20]....
        /*0358*/ 	.word	0xffffffff


	//   ....[21]....
        /*035c*/ 	.word	0xffffffff


	//   ....[22]....
        /*0360*/ 	.word	0xffffffff


	//   ....[23]....
        /*0364*/ 	.word	0xffffffff


	//   ....[24]....
        /*0368*/ 	.word	0xffffffff


	//   ....[25]....
        /*036c*/ 	.word	0xffffffff


	//   ....[26]....
        /*0370*/ 	.word	0xffffffff


	//   ....[27]....
        /*0374*/ 	.word	0xffffffff


	//   ....[28]....
        /*0378*/ 	.word	0xffffffff


	//   ....[29]....
        /*037c*/ 	.word	0xffffffff


	//   ....[30]....
        /*0380*/ 	.word	0xffffffff


	//   ....[31]....
        /*0384*/ 	.word	0xffffffff


	//   ....[32]....
        /*0388*/ 	.word	0xffffffff


	//   ....[33]....
        /*038c*/ 	.word	0xffffffff


	//   ....[34]....
        /*0390*/ 	.word	0xffffffff


	//   ....[35]....
        /*0394*/ 	.word	0xffffffff


	//   ....[36]....
        /*0398*/ 	.word	0xffffffff


	//   ....[37]....
        /*039c*/ 	.word	0xffffffff


	//   ....[38]....
        /*03a0*/ 	.word	0xffffffff


	//   ....[39]....
        /*03a4*/ 	.word	0xffffffff


	//----- nvinfo : EIATTR_COOP_GROUP_INSTR_OFFSETS
	.align		4
.L_256:
        /*03a8*/ 	.byte	0x04, 0x28
        /*03aa*/ 	.short	(.L_258 - .L_257)


	//   ....[0]....
.L_257:
        /*03ac*/ 	.word	0x00004b90


	//   ....[1]....
        /*03b0*/ 	.word	0x00004c80


	//   ....[2]....
        /*03b4*/ 	.word	0x00004cb0


	//   ....[3]....
        /*03b8*/ 	.word	0x00004d80


	//   ....[4]....
        /*03bc*/ 	.word	0x00004db0


	//   ....[5]....
        /*03c0*/ 	.word	0x00004e70


	//   ....[6]....
        /*03c4*/ 	.word	0x00004ec0


	//   ....[7]....
        /*03c8*/ 	.word	0x00004f40


	//   ....[8]....
        /*03cc*/ 	.word	0x00008600


	//   ....[9]....
        /*03d0*/ 	.word	0x00008700


	//   ....[10]....
        /*03d4*/ 	.word	0x00008730


	//   ....[11]....
        /*03d8*/ 	.word	0x00008860


	//   ....[12]....
        /*03dc*/ 	.word	0x000088c0


	//   ....[13]....
        /*03e0*/ 	.word	0x00008950


	//   ....[14]....
        /*03e4*/ 	.word	0x000089b0


	//   ....[15]....
        /*03e8*/ 	.word	0x00008ab0


	//   ....[16]....
        /*03ec*/ 	.word	0x0000c9f0


	//   ....[17]....
        /*03f0*/ 	.word	0x0000cc30


	//   ....[18]....
        /*03f4*/ 	.word	0x0000ccd0


	//   ....[19]....
        /*03f8*/ 	.word	0x0000ced0


	//   ....[20]....
        /*03fc*/ 	.word	0x0000cf30


	//   ....[21]....
        /*0400*/ 	.word	0x0000cff0


	//   ....[22]....
        /*0404*/ 	.word	0x0000d000


	//   ....[23]....
        /*0408*/ 	.word	0x0000d0a0


	//   ....[24]....
        /*040c*/ 	.word	0x000110d0


	//   ....[25]....
        /*0410*/ 	.word	0x000111d0


	//   ....[26]....
        /*0414*/ 	.word	0x00011580


	//   ....[27]....
        /*0418*/ 	.word	0x000117e0


	//   ....[28]....
        /*041c*/ 	.word	0x000118d0


	//   ....[29]....
        /*0420*/ 	.word	0x00011920


	//   ....[30]....
        /*0424*/ 	.word	0x000119a0


	//   ....[31]....
        /*0428*/ 	.word	0x000119d0


	//   ....[32]....
        /*042c*/ 	.word	0x00013d60


	//   ....[33]....
        /*0430*/ 	.word	0x00013d70


	//   ....[34]....
        /*0434*/ 	.word	0x00013d80


	//   ....[35]....
        /*0438*/ 	.word	0x00013db0


	//   ....[36]....
        /*043c*/ 	.word	0x00013de0


	//   ....[37]....
        /*0440*/ 	.word	0x00013e00


	//   ....[38]....
        /*0444*/ 	.word	0x00013e30


	//   ....[39]....
        /*0448*/ 	.word	0x00013e60


	//----- nvinfo : EIATTR_EXIT_INSTR_OFFSETS
	.align		4
.L_258:
        /*044c*/ 	.byte	0x04, 0x1c
        /*044e*/ 	.short	(.L_260 - .L_259)


	//   ....[0]....
.L_259:
        /*0450*/ 	.word	0x00000300


	//   ....[1]....
        /*0454*/ 	.word	0x00000e50


	//   ....[2]....
        /*0458*/ 	.word	0x00000ed0


	//   ....[3]....
        /*045c*/ 	.word	0x000159b0


	//   ....[4]....
        /*0460*/ 	.word	0x00015ab0


	//   ....[5]....
        /*0464*/ 	.word	0x00015ad0


	//----- nvinfo : EIATTR_CTAIDZ_USED
	.align		4
.L_260:
        /*0468*/ 	.byte	0x01, 0x04
	.zero		2


	//----- nvinfo : EIATTR_CRS_STACK_SIZE
	.align		4
        /*046c*/ 	.byte	0x04, 0x1e
        /*046e*/ 	.short	(.L_262 - .L_261)
.L_261:
        /*0470*/ 	.word	0x00000000
.L_262:


//--------------------- .nv.info._ZN5flash16flash_fwd_kernelI23Flash_fwd_kernel_traitsILi96ELi128ELi64ELi4ELb0ELb0EN7cutlass6half_tE19Flash_kernel_traitsILi96ELi128ELi64ELi4ES3_EELb0ELb0ELb1ELb1ELb0ELb0ELb0ELb0EEEvNS_16Flash_fwd_paramsE --------------------------
	.section	.nv.info._ZN5flash16flash_fwd_kernelI23Flash_fwd_kernel_traitsILi96ELi128ELi64ELi4ELb0ELb0EN7cutlass6half_tE19Flash_kernel_traitsILi96ELi128ELi64ELi4ES3_EELb0ELb0ELb1ELb1ELb0ELb0ELb0ELb0EEEvNS_16Flash_fwd_paramsE,"",@"SHT_CUDA_INFO"
	.sectionflags	@""
	.align	4


	//----- nvinfo : EIATTR_CUDA_API_VERSION
	.align		4
        /*0000*/ 	.byte	0x04, 0x37
        /*0002*/ 	.short	(.L_264 - .L_263)
.L_263:
        /*0004*/ 	.word	0x00000082


	//----- nvinfo : EIATTR_SW2861232_WAR
	.align		4
.L_264:
        /*0008*/ 	.byte	0x01, 0x35
	.zero		2


	//----- nvinfo : EIATTR_PARAM_CBANK
	.align		4
        /*000c*/ 	.byte	0x04, 0x0a
        /*000e*/ 	.short	(.L_266 - .L_265)
	.align		4
.L_265:
        /*0010*/ 	.word	index@(.nv.constant0._ZN5flash16flash_fwd_kernelI23Flash_fwd_kernel_traitsILi96ELi128ELi64ELi4ELb0ELb0EN7cutlass6half_tE19Flash_kernel_traitsILi96ELi128ELi64ELi4ES3_EELb0ELb0ELb1ELb1ELb0ELb0ELb0ELb0EEEvNS_16Flash_fwd_paramsE)
        /*0014*/ 	.short	0x0160
        /*0016*/ 	.short	0x01d0


	//----- nvinfo : EIATTR_CBANK_PARAM_SIZE
	.align		4
.L_266:
        /*0018*/ 	.byte	0x03, 0x19
        /*001a*/ 	.short	0x01d0


	//----- nvinfo : EIATTR_KPARAM_INFO
	.align		4
        /*001c*/ 	.byte	0x04, 0x17
        /*001e*/ 	.short	(.L_268 - .L_267)
.L_267:
        /*0020*/ 	.word	0x00000000
        /*0024*/ 	.short	0x0000
        /*0026*/ 	.short	0x0000
        /*0028*/ 	.byte	0x00, 0xf0, 0x41, 0x07


	//----- nvinfo : EIATTR_MAXREG_COUNT
	.align		4
.L_268:
        /*002c*/ 	.byte	0x03, 0x1b
        /*002e*/ 	.short	0x00ff


	//----- nvinfo : EIATTR_NUM_BARRIERS
	.align		4
        /*0030*/ 	.byte	0x02, 0x4c
        /*0032*/ 	.byte	0x01
	.zero		1


	//----- nvinfo : EIATTR_ANNOTATIONS
	.align		4
        /*0034*/ 	.byte	0x04, 0x55
        /*0036*/ 	.short	(.L_270 - .L_269)


	//   ....[0]....
.L_269:
        /* <DEDUP_REMOVED lines=57> */


	//----- nvinfo : EIATTR_MERCURY_ISA_VERSION
	.align		4
.L_270:
        /*03b8*/ 	.byte	0x03, 0x5f
        /*03ba*/ 	.short	0x0000


	//----- nvinfo : EIATTR_COOP_GROUP_MASK_REGIDS
	.align		4
        /*03bc*/ 	.byte	0x04, 0x29
        /*03be*/ 	.short	(.L_272 - .L_271)


	//   ....[0]....
.L_271:
        /*03c0*/ 	.word	0xffffffff


	//   ....[1]....
        /*03c4*/ 	.word	0xffffffff


	//   ....[2]....
        /*03c8*/ 	.word	0xffffffff


	//   ....[3]....
        /*03cc*/ 	.word	0xffffffff


	//   ....[4]....
        /*03d0*/ 	.word	0xffffffff


	//   ....[5]....
        /*03d4*/ 	.word	0xffffffff


	//   ....[6]....
        /*03d8*/ 	.word	0xffffffff


	//   ....[7]....
        /*03dc*/ 	.word	0xffffffff


	//   ....[8]....
        /*03e0*/ 	.word	0xffffffff


	//   ....[9]....
        /*03e4*/ 	.word	0xffffffff


	//   ....[10]....
        /*03e8*/ 	.word	0xffffffff


	//   ....[11]....
        /*03ec*/ 	.word	0xffffffff


	//   ....[12]....
        /*03f0*/ 	.word	0xffffffff


	//   ....[13]....
        /*03f4*/ 	.word	0xffffffff


	//   ....[14]....
        /*03f8*/ 	.word	0xffffffff


	//   ....[15]....
        /*03fc*/ 	.word	0xffffffff


	//   ....[16]....
        /*0400*/ 	.word	0xffffffff


	//   ....[17]....
        /*0404*/ 	.word	0xffffffff


	//   ....[18]....
        /*0408*/ 	.word	0xffffffff


	//   ....[19]....
        /*040c*/ 	.word	0xffffffff


	//   ....[20]....
        /*0410*/ 	.word	0xffffffff


	//   ....[21]....
        /*0414*/ 	.word	0xffffffff


	//   ....[22]....
        /*0418*/ 	.word	0xffffffff


	//   ....[23]....
        /*041c*/ 	.word	0xffffffff


	//   ....[24]....
        /*0420*/ 	.word	0xffffffff


	//   ....[25]....
        /*0424*/ 	.word	0xffffffff


	//   ....[26]....
        /*0428*/ 	.word	0xffffffff


	//   ....[27]....
        /*042c*/ 	.word	0xffffffff


	//   ....[28]....
        /*0430*/ 	.word	0xffffffff


	//   ....[29]....
        /*0434*/ 	.word	0xffffffff


	//   ....[30]....
        /*0438*/ 	.word	0xffffffff


	//   ....[31]....
        /*043c*/ 	.word	0xffffffff


	//   ....[32]....
        /*0440*/ 	.word	0xffffffff


	//   ....[33]....
        /*0444*/ 	.word	0xffffffff


	//   ....[34]....
        /*0448*/ 	.word	0xffffffff


	//   ....[35]....
        /*044c*/ 	.word	0xffffffff


	//   ....[36]....
        /*0450*/ 	.word	0xffffffff


	//   ....[37]....
        /*0454*/ 	.word	0xffffffff


	//   ....[38]....
        /*0458*/ 	.word	0xffffffff


	//   ....[39]....
        /*045c*/ 	.word	0xffffffff


	//----- nvinfo : EIATTR_COOP_GROUP_INSTR_OFFSETS
	.align		4
.L_272:
        /*0460*/ 	.byte	0x04, 0x28
        /*0462*/ 	.short	(.L_274 - .L_273)


	//   ....[0]....
.L_273:
        /*0464*/ 	.word	0x00005f20


	//   ....[1]....
        /*0468*/ 	.word	0x00005fb0


	//   ....[2]....
        /*046c*/ 	.word	0x00006000


	//   ....[3]....
        /*0470*/ 	.word	0x00006050


	//   ....[4]....
        /*0474*/ 	.word	0x00006340


	//   ....[5]....
        /*0478*/ 	.word	0x00006410


	//   ....[6]....
        /*047c*/ 	.word	0x00006420


	//   ....[7]....
        /*0480*/ 	.word	0x000064a0


	//   ....[8]....
        /*0484*/ 	.word	0x0000acf0


	//   ....[9]....
        /*0488*/ 	.word	0x0000ad40


	//   ....[10]....
        /*048c*/ 	.word	0x0000ad60


	//   ....[11]....
        /*0490*/ 	.word	0x0000ad80


	//   ....[12]....
        /*0494*/ 	.word	0x0000b1b0


	//   ....[13]....
        /*0498*/ 	.word	0x0000b240


	//   ....[14]....
        /*049c*/ 	.word	0x0000b260


	//   ....[15]....
        /*04a0*/ 	.word	0x0000b690


	//   ....[16]....
        /*04a4*/ 	.word	0x00011040


	//   ....[17]....
        /*04a8*/ 	.word	0x00011080


	//   ....[18]....
        /*04ac*/ 	.word	0x000110a0


	//   ....[19]....
        /*04b0*/ 	.word	0x000110c0


	//   ....[20]....
        /*04b4*/ 	.word	0x00011550


	//   ....[21]....
        /*04b8*/ 	.word	0x000115d0


	//   ....[22]....
        /*04bc*/ 	.word	0x000115f0


	//   ....[23]....
        /*04c0*/ 	.word	0x00011a20


	//   ....[24]....
        /*04c4*/ 	.word	0x00016e00


	//   ....[25]....
        /*04c8*/ 	.word	0x00016e50


	//   ....[26]....
        /*04cc*/ 	.word	0x00016f70


	//   ....[27]....
        /*04d0*/ 	.word	0x00017120


	//   ....[28]....
        /*04d4*/ 	.word	0x00017280


	//   ....[29]....
        /*04d8*/ 	.word	0x00017320


	//   ....[30]....
        /*04dc*/ 	.word	0x00017350


	//   ....[31]....
        /*04e0*/ 	.word	0x00017440


	//   ....[32]....
        /*04e4*/ 	.word	0x00019a60


	//   ....[33]....
        /*04e8*/ 	.word	0x00019a70


	//   ....[34]....
        /*04ec*/ 	.word	0x00019a80


	//   ....[35]....
        /*04f0*/ 	.word	0x00019a90


	//   ....[36]....
        /*04f4*/ 	.word	0x00019ad0


	//   ....[37]....
        /*04f8*/ 	.word	0x00019af0


	//   ....[38]....
        /*04fc*/ 	.word	0x00019b10


	//   ....[39]....
        /*0500*/ 	.word	0x00019b20


	//----- nvinfo : EIATTR_EXIT_INSTR_OFFSETS
	.align		4
.L_274:
        /*0504*/ 	.byte	0x04, 0x1c
        /*0506*/ 	.short	(.L_276 - .L_275)


	//   ....[0]....
.L_275:
        /*0508*/ 	.word	0x00000310


	//   ....[1]....
        /*050c*/ 	.word	0x00000e50


	//   ....[2]....
        /*0510*/ 	.word	0x00000ed0


	//   ....[3]....
        /*0514*/ 	.word	0x0001b670


	//   ....[4]....
        /*0518*/ 	.word	0x0001b770


	//   ....[5]....
        /*051c*/ 	.word	0x0001b790


	//----- nvinfo : EIATTR_CTAIDZ_USED
	.align		4
.L_276:
        /*0520*/ 	.byte	0x01, 0x04
	.zero		2


	//----- nvinfo : EIATTR_CRS_STACK_SIZE
	.align		4
        /*0524*/ 	.byte	0x04, 0x1e
        /*0526*/ 	.short	(.L_278 - .L_277)
.L_277:
        /*0528*/ 	.word	0x00000000
.L_278:


//--------------------- .nv.info._ZN5flash16flash_fwd_kernelI23Flash_fwd_kernel_traitsILi96ELi128ELi64ELi4ELb0ELb0EN7cutlass6half_tE19Flash_kernel_traitsILi96ELi128ELi64ELi4ES3_EELb1ELb0ELb0ELb0ELb0ELb1ELb0ELb0EEEvNS_16Flash_fwd_paramsE --------------------------
	.section	.nv.info._ZN5flash16flash_fwd_kernelI23Flash_fwd_kernel_traitsILi96ELi128ELi64ELi4ELb0ELb0EN7cutlass6half_tE19Flash_kernel_traitsILi96ELi128ELi64ELi4ES3_EELb1ELb0ELb0ELb0ELb0ELb1ELb0ELb0EEEvNS_16Flash_fwd_paramsE,"",@"SHT_CUDA_INFO"
	.sectionflags	@""
	.align	4


	//----- nvinfo : EIATTR_CUDA_API_VERSION
	.align		4
        /*0000*/ 	.byte	0x04, 0x37
        /*0002*/ 	.short	(.L_280 - .L_279)
.L_279:
        /*0004*/ 	.word	0x00000082


	//----- nvinfo : EIATTR_SW2861232_WAR
	.align		4
.L_280:
        /*0008*/ 	.byte	0x01, 0x35
	.zero		2


	//----- nvinfo : EIATTR_PARAM_CBANK
	.align		4
        /*000c*/ 	.byte	0x04, 0x0a
        /*000e*/ 	.short	(.L_282 - .L_281)
	.align		4
.L_281:
        /*0010*/ 	.word	index@(.nv.constant0._ZN5flash16flash_fwd_kernelI23Flash_fwd_kernel_traitsILi96ELi128ELi64ELi4ELb0ELb0EN7cutlass6half_tE19Flash_kernel_traitsILi96ELi128ELi64ELi4ES3_EELb1ELb0ELb0ELb0ELb0ELb1ELb0ELb0EEEvNS_16Flash_fwd_paramsE)
        /*0014*/ 	.short	0x0160
        /*0016*/ 	.short	0x01d0


	//----- nvinfo : EIATTR_CBANK_PARAM_SIZE
	.align		4
.L_282:
        /*0018*/ 	.byte	0x03, 0x19
        /*001a*/ 	.short	0x01d0


	//----- nvinfo : EIATTR_KPARAM_INFO
	.align		4
        /*001c*/ 	.byte	0x04, 0x17
        /*001e*/ 	.short	(.L_284 - .L_283)
.L_283:
        /*0020*/ 	.word	0x00000000
        /*0024*/ 	.short	0x0000
        /*0026*/ 	.short	0x0000
        /*0028*/ 	.byte	0x00, 0xf0, 0x41, 0x07


	//----- nvinfo : EIATTR_MAXREG_COUNT
	.align		4
.L_284:
        /*002c*/ 	.byte	0x03, 0x1b
        /*002e*/ 	.short	0x00ff


	//----- nvinfo : EIATTR_NUM_BARRIERS
	.align		4
        /*0030*/ 	.byte	0x02, 0x4c
        /*0032*/ 	.byte	0x01
	.zero		1


	//----- nvinfo : EIATTR_ANNOTATIONS
	.align		4
        /*0034*/ 	.byte	0x04, 0x55
        /*0036*/ 	.short	(.L_286 - .L_285)


	//   ....[0]....
.L_285:
        /* <DEDUP_REMOVED lines=13> */


	//----- nvinfo : EIATTR_MERCURY_ISA_VERSION
	.align		4
.L_286:
        /*00f8*/ 	.byte	0x03, 0x5f
        /*00fa*/ 	.short	0x0000


	//----- nvinfo : EIATTR_COOP_GROUP_MASK_REGIDS
	.align		4
        /*00fc*/ 	.byte	0x04, 0x29
        /*00fe*/ 	.short	(.L_288 - .L_287)


	//   ....[0]....
.L_287:
        /*0100*/ 	.word	0xffffffff


	//   ....[1]....
        /*0104*/ 	.word	0xffffffff


	//   ....[2]....
        /*0108*/ 	.word	0xffffffff


	//   ....[3]....
        /*010c*/ 	.word	0xffffffff


	//   ....[4]....
        /*0110*/ 	.word	0xffffffff


	//   ....[5]....
        /*0114*/ 	.word	0xffffffff


	//   ....[6]....
        /*0118*/ 	.word	0xffffffff


	//   ....[7]....
        /*011c*/ 	.word	0xffffffff


	//   ....[8]....
        /*0120*/ 	.word	0xffffffff


	//   ....[9]....
        /*0124*/ 	.word	0xffffffff


	//   ....[10]....
        /*0128*/ 	.word	0xffffffff


	//   ....[11]....
        /*012c*/ 	.word	0xffffffff


	//   ....[12]....
        /*0130*/ 	.word	0xffffffff


	//   ....[13]....
        /*0134*/ 	.word	0xffffffff


	//   ....[14]....
        /*0138*/ 	.word	0xffffffff


	//   ....[15]....
        /*013c*/ 	.word	0xffffffff


	//   ....[16]....
        /*0140*/ 	.word	0xffffffff


	//   ....[17]....
        /*0144*/ 	.word	0xffffffff


	//   ....[18]....
        /*0148*/ 	.word	0xffffffff


	//   ....[19]....
        /*014c*/ 	.word	0xffffffff


	//   ....[20]....
        /*0150*/ 	.word	0xffffffff


	//   ....[21]....
        /*0154*/ 	.word	0xffffffff


	//   ....[22]....
        /*0158*/ 	.word	0xffffffff


	//   ....[23]....
        /*015c*/ 	.word	0xffffffff


	//----- nvinfo : EIATTR_COOP_GROUP_INSTR_OFFSETS
	.align		4
.L_288:
        /*0160*/ 	.byte	0x04, 0x28
        /*0162*/ 	.short	(.L_290 - .L_289)


	//   ....[0]....
.L_289:
        /*0164*/ 	.word	0x00002c30


	//   ....[1]....
        /*0168*/ 	.word	0x00002d10


	//   ....[2]....
        /*016c*/ 	.word	0x00002d40


	//   ....[3]....
        /*0170*/ 	.word	0x00002df0


	//   ....[4]....
        /*0174*/ 	.word	0x00003480


	//   ....[5]....
        /*0178*/ 	.word	0x000034a0


	//   ....[6]....
        /*017c*/ 	.word	0x000035f0


	//   ....[7]....
        /*0180*/ 	.word	0x000037f0


	//   ....[8]....
        /*0184*/ 	.word	0x00006e70


	//   ....[9]....
        /*0188*/ 	.word	0x00006ed0


	//   ....[10]....
        /*018c*/ 	.word	0x00006ef0


	//   ....[11]....
        /*0190*/ 	.word	0x00006f40


	//   ....[12]....
        /*0194*/ 	.word	0x00006f70


	//   ....[13]....
        /*0198*/ 	.word	0x00006fa0


	//   ....[14]....
        /*019c*/ 	.word	0x00007540


	//   ....[15]....
        /*01a0*/ 	.word	0x00007670


	//   ....[16]....
        /*01a4*/ 	.word	0x0000a080


	//   ....[17]....
        /*01a8*/ 	.word	0x0000a090


	//   ....[18]....
        /*01ac*/ 	.word	0x0000a0a0


	//   ....[19]....
        /*01b0*/ 	.word	0x0000a0b0


	//   ....[20]....
        /*01b4*/ 	.word	0x0000a100


	//   ....[21]....
        /*01b8*/ 	.word	0x0000a120


	//   ....[22]....
        /*01bc*/ 	.word	0x0000a140


	//   ....[23]....
        /*01c0*/ 	.word	0x0000a150


	//----- nvinfo : EIATTR_EXIT_INSTR_OFFSETS
	.align		4
.L_290:
        /*01c4*/ 	.byte	0x04, 0x1c
        /*01c6*/ 	.short	(.L_292 - .L_291)


	//   ....[0]....
.L_291:
        /*01c8*/ 	.word	0x00000540


	//   ....[1]....
        /*01cc*/ 	.word	0x0000bbe0


	//   ....[2]....
        /*01d0*/ 	.word	0x0000bcc0


	//   ....[3]....
        /*01d4*/ 	.word	0x0000c600


	//   ....[4]....
        /*01d8*/ 	.word	0x0000c680


	//----- nvinfo : EIATTR_CTAIDZ_USED
	.align		4
.L_292:
        /*01dc*/ 	.byte	0x01, 0x04
	.zero		2


	//----- nvinfo : EIATTR_CRS_STACK_SIZE
	.align		4
        /*01e0*/ 	.byte	0x04, 0x1e
        /*01e2*/ 	.short	(.L_294 - .L_293)
.L_293:
        /*01e4*/ 	.word	0x00000000
.L_294:


//--------------------- .nv.info._ZN5flash16flash_fwd_kernelI23Flash_fwd_kernel_traitsILi96ELi128ELi64ELi4ELb0ELb0EN7cutlass6half_tE19Flash_kernel_traitsILi96ELi128ELi64ELi4ES3_EELb0ELb0ELb0ELb0ELb0ELb1ELb1ELb0EEEvNS_16Flash_fwd_paramsE --------------------------
	.section	.nv.info._ZN5flash16flash_fwd_kernelI23Flash_fwd_kernel_traitsILi96ELi128ELi64ELi4ELb0ELb0EN7cutlass6half_tE19Flash_kernel_traitsILi96ELi128ELi64ELi4ES3_EELb0ELb0ELb0ELb0ELb0ELb1ELb1ELb0EEEvNS_16Flash_fwd_paramsE,"",@"SHT_CUDA_INFO"
	.sectionflags	@""
	.align	4


	//----- nvinfo : EIATTR_CUDA_API_VERSION
	.align		4
        /*0000*/ 	.byte	0x04, 0x37
        /*0002*/ 	.short	(.L_296 - .L_295)
.L_295:
        /*0004*/ 	.word	0x00000082


	//----- nvinfo : EIATTR_SW2861232_WAR
	.align		4
.L_296:
        /*0008*/ 	.byte	0x01, 0x35
	.zero		2


	//----- nvinfo : EIATTR_PARAM_CBANK
	.align		4
        /*000c*/ 	.byte	0x04, 0x0a
        /*000e*/ 	.short	(.L_298 - .L_297)
	.align		4
.L_297:
        /*0010*/ 	.word	index@(.nv.constant0._ZN5flash16flash_fwd_kernelI23Flash_fwd_kernel_traitsILi96ELi128ELi64ELi4ELb0ELb0EN7cutlass6half_tE19Flash_kernel_traitsILi96ELi128ELi64ELi4ES3_EELb0ELb0ELb0ELb0ELb0ELb1ELb1ELb0EEEvNS_16Flash_fwd_paramsE)
        /*0014*/ 	.short	0x0160
        /*0016*/ 	.short	0x01d0


	//----- nvinfo : EIATTR_CBANK_PARAM_SIZE
	.align		4
.L_298:
        /*0018*/ 	.byte	0x03, 0x19
        /*001a*/ 	.short	0x01d0


	//----- nvinfo : EIATTR_KPARAM_INFO
	.align		4
        /*001c*/ 	.byte	0x04, 0x17
        /*001e*/ 	.short	(.L_300 - .L_299)
.L_299:
        /*0020*/ 	.word	0x00000000
        /*0024*/ 	.short	0x0000
        /*0026*/ 	.short	0x0000
        /*0028*/ 	.byte	0x00, 0xf0, 0x41, 0x07


	//----- nvinfo : EIATTR_MAXREG_COUNT
	.align		4
.L_300:
        /*002c*/ 	.byte	0x03, 0x1b
        /*002e*/ 	.short	0x00ff


	//----- nvinfo : EIATTR_NUM_BARRIERS
	.align		4
        /*0030*/ 	.byte	0x02, 0x4c
        /*0032*/ 	.byte	0x01
	.zero		1


	//----- nvinfo : EIATTR_ANNOTATIONS
	.align		4
        /*0034*/ 	.byte	0x04, 0x55
        /*0036*/ 	.short	(.L_302 - .L_301)


	//   ....[0]....
.L_301:
        /* <DEDUP_REMOVED lines=23> */


	//----- nvinfo : EIATTR_MERCURY_ISA_VERSION
	.align		4
.L_302:
        /*0198*/ 	.byte	0x03, 0x5f
        /*019a*/ 	.short	0x0000


	//----- nvinfo : EIATTR_COOP_GROUP_MASK_REGIDS
	.align		4
        /*019c*/ 	.byte	0x04, 0x29
        /*019e*/ 	.short	(.L_304 - .L_303)


	//   ....[0]....
.L_303:
        /*01a0*/ 	.word	0xffffffff


	//   ....[1]....
        /*01a4*/ 	.word	0xffffffff


	//   ....[2]....
        /*01a8*/ 	.word	0xffffffff


	//   ....[3]....
        /*01ac*/ 	.word	0xffffffff


	//   ....[4]....
        /*01b0*/ 	.word	0xffffffff


	//   ....[5]....
        /*01b4*/ 	.word	0xffffffff


	//   ....[6]....
        /*01b8*/ 	.word	0xffffffff


	//   ....[7]....
        /*01bc*/ 	.word	0xffffffff


	//   ....[8]....
        /*01c0*/ 	.word	0xffffffff


	//   ....[9]....
        /*01c4*/ 	.word	0xffffffff


	//   ....[10]....
        /*01c8*/ 	.word	0xffffffff


	//   ....[11]....
        /*01cc*/ 	.word	0xffffffff


	//   ....[12]....
        /*01d0*/ 	.word	0xffffffff


	//   ....[13]....
        /*01d4*/ 	.word	0xffffffff


	//   ....[14]....
        /*01d8*/ 	.word	0xffffffff


	//   ....[15]....
        /*01dc*/ 	.word	0xffffffff


	//   ....[16]....
        /*01e0*/ 	.word	0xffffffff


	//   ....[17]....
        /*01e4*/ 	.word	0xffffffff


	//   ....[18]....
        /*01e8*/ 	.word	0xffffffff


	//   ....[19]....
        /*01ec*/ 	.word	0xffffffff


	//   ....[20]....
        /*01f0*/ 	.word	0xffffffff


	//   ....[21]....
        /*01f4*/ 	.word	0xffffffff


	//   ....[22]....
        /*01f8*/ 	.word	0xffffffff


	//   ....[23]....
        /*01fc*/ 	.word	0xffffffff


	//----- nvinfo : EIATTR_COOP_GROUP_INSTR_OFFSETS
	.align		4
.L_304:
        /*0200*/ 	.byte	0x04, 0x28
        /*0202*/ 	.short	(.L_306 - .L_305)


	//   ....[0]....
.L_305:
        /*0204*/ 	.word	0x000030b0


	//   ....[1]....
        /*0208*/ 	.word	0x000031a0


	//   ....[2]....
        /*020c*/ 	.word	0x000031d0


	//   ....[3]....
        /*0210*/ 	.word	0x000032a0


	//   ....[4]....
        /*0214*/ 	.word	0x000032d0


	//   ....[5]....
        /*0218*/ 	.word	0x000033c0


	//   ....[6]....
        /*021c*/ 	.word	0x000033f0


	//   ....[7]....
        /*0220*/ 	.word	0x00003580


	//   ....[8]....
        /*0224*/ 	.word	0x00006190


	//   ....[9]....
        /*0228*/ 	.word	0x00006310


	//   ....[10]....
        /*022c*/ 	.word	0x00006350


	//   ....[11]....
        /*0230*/ 	.word	0x00006370


	//   ....[12]....
        /*0234*/ 	.word	0x00006390


	//   ....[13]....
        /*0238*/ 	.word	0x000063c0


	//   ....[14]....
        /*023c*/ 	.word	0x00006400


	//   ....[15]....
        /*0240*/ 	.word	0x00006430


	//   ....[16]....
        /*0244*/ 	.word	0x000084d0


	//   ....[17]....
        /*0248*/ 	.word	0x000084e0


	//   ....[18]....
        /*024c*/ 	.word	0x000084f0


	//   ....[19]....
        /*0250*/ 	.word	0x00008500


	//   ....[20]....
        /*0254*/ 	.word	0x00008540


	//   ....[21]....
        /*0258*/ 	.word	0x00008560


	//   ....[22]....
        /*025c*/ 	.word	0x00008580


	//   ....[23]....
        /*0260*/ 	.word	0x00008590


	//----- nvinfo : EIATTR_EXIT_INSTR_OFFSETS
	.align		4
.L_306:
        /*0264*/ 	.byte	0x04, 0x1c
        /*0266*/ 	.short	(.L_308 - .L_307)


	//   ....[0]....
.L_307:
        /*0268*/ 	.word	0x00000300


	//   ....[1]....
        /*026c*/ 	.word	0x00009f40


	//   ....[2]....
        /*0270*/ 	.word	0x0000a020


	//   ....[3]....
        /*0274*/ 	.word	0x0000a960


	//   ....[4]....
        /*0278*/ 	.word	0x0000a9e0


	//----- nvinfo : EIATTR_CTAIDZ_USED
	.align		4
.L_308:
        /*027c*/ 	.byte	0x01, 0x04
	.zero		2


	//----- nvinfo : EIATTR_CRS_STACK_SIZE
	.align		4
        /*0280*/ 	.byte	0x04, 0x1e
        /*0282*/ 	.short	(.L_310 - .L_309)
.L_309:
        /*0284*/ 	.word	0x00000000
.L_310:


//--------------------- .nv.info._ZN5flash16flash_fwd_kernelI23Flash_fwd_kernel_traitsILi96ELi128ELi64ELi4ELb0ELb0EN7cutlass6half_tE19Flash_kernel_traitsILi96ELi128ELi64ELi4ES3_EELb1ELb0ELb0ELb0ELb0ELb0ELb0ELb0EEEvNS_16Flash_fwd_paramsE --------------------------
	.section	.nv.info._ZN5flash16flash_fwd_kernelI23Flash_fwd_kernel_traitsILi96ELi128ELi64ELi4ELb0ELb0EN7cutlass6half_tE19Flash_kernel_traitsILi96ELi128ELi64ELi4ES3_EELb1ELb0ELb0ELb0ELb0ELb0ELb0ELb0EEEvNS_16Flash_fwd_paramsE,"",@"SHT_CUDA_INFO"
	.sectionflags	@""
	.align	4


	//----- nvinfo : EIATTR_CUDA_API_VERSION
	.align		4
        /*0000*/ 	.byte	0x04, 0x37
        /*0002*/ 	.short	(.L_312 - .L_311)
.L_311:
        /*0004*/ 	.word	0x00000082


	//----- nvinfo : EIATTR_SW2861232_WAR
	.align		4
.L_312:
        /*0008*/ 	.byte	0x01, 0x35
	.zero		2


	//----- nvinfo : EIATTR_PARAM_CBANK
	.align		4
        /*000c*/ 	.byte	0x04, 0x0a
        /*000e*/ 	.short	(.L_314 - .L_313)
	.align		4
.L_313:
        /*0010*/ 	.word	index@(.nv.constant0._ZN5flash16flash_fwd_kernelI23Flash_fwd_kernel_traitsILi96ELi128ELi64ELi4ELb0ELb0EN7cutlass6half_tE19Flash_kernel_traitsILi96ELi128ELi64ELi4ES3_EELb1ELb0ELb0ELb0ELb0ELb0ELb0ELb0EEEvNS_16Flash_fwd_paramsE)
        /*0014*/ 	.short	0x0160
        /*0016*/ 	.short	0x01d0


	//----- nvinfo : EIATTR_CBANK_PARAM_SIZE
	.align		4
.L_314:
        /*0018*/ 	.byte	0x03, 0x19
        /*001a*/ 	.short	0x01d0


	//----- nvinfo : EIATTR_KPARAM_INFO
	.align		4
        /*001c*/ 	.byte	0x04, 0x17
        /*001e*/ 	.short	(.L_316 - .L_315)
.L_315:
        /*0020*/ 	.word	0x00000000
        /*0024*/ 	.short	0x0000
        /*0026*/ 	.short	0x0000
        /*0028*/ 	.byte	0x00, 0xf0, 0x41, 0x07


	//----- nvinfo : EIATTR_MAXREG_COUNT
	.align		4
.L_316:
        /*002c*/ 	.byte	0x03, 0x1b
        /*002e*/ 	.short	0x00ff


	//----- nvinfo : EIATTR_NUM_BARRIERS
	.align		4
        /*0030*/ 	.byte	0x02, 0x4c
        /*0032*/ 	.byte	0x01
	.zero		1


	//----- nvinfo : EIATTR_ANNOTATIONS
	.align		4
        /*0034*/ 	.byte	0x04, 0x55
        /*0036*/ 	.short	(.L_318 - .L_317)


	//   ....[0]....
.L_317:
        /* <DEDUP_REMOVED lines=26> */


	//----- nvinfo : EIATTR_MERCURY_ISA_VERSION
	.align		4
.L_318:
        /*01c8*/ 	.byte	0x03, 0x5f
        /*01ca*/ 	.short	0x0000


	//----- nvinfo : EIATTR_COOP_GROUP_MASK_REGIDS
	.align		4
        /*01cc*/ 	.byte	0x04, 0x29
        /*01ce*/ 	.short	(.L_320 - .L_319)


	//   ....[0]....
.L_319:
        /*01d0*/ 	.word	0xffffffff


	//   ....[1]....
        /*01d4*/ 	.word	0xffffffff


	//   ....[2]....
        /*01d8*/ 	.word	0xffffffff


	//   ....[3]....
        /*01dc*/ 	.word	0xffffffff


	//   ....[4]....
        /*01e0*/ 	.word	0xffffffff


	//   ....[5]....
        /*01e4*/ 	.word	0xffffffff


	//   ....[6]....
        /*01e8*/ 	.word	0xffffffff


	//   ....[7]....
        /*01ec*/ 	.word	0xffffffff


	//   ....[8]....
        /*01f0*/ 	.word	0xffffffff


	//   ....[9]....
        /*01f4*/ 	.word	0xffffffff


	//   ....[10]....
        /*01f8*/ 	.word	0xffffffff


	//   ....[11]....
        /*01fc*/ 	.word	0xffffffff


	//   ....[12]....
        /*0200*/ 	.word	0xffffffff


	//   ....[13]....
        /*0204*/ 	.word	0xffffffff


	//   ....[14]....
        /*0208*/ 	.word	0xffffffff


	//   ....[15]....
        /*020c*/ 	.word	0xffffffff


	//   ....[16]....
        /*0210*/ 	.word	0xffffffff


	//   ....[17]....
        /*0214*/ 	.word	0xffffffff


	//   ....[18]....
        /*0218*/ 	.word	0xffffffff


	//   ....[19]....
        /*021c*/ 	.word	0xffffffff


	//   ....[20]....
        /*0220*/ 	.word	0xffffffff


	//   ....[21]....
        /*0224*/ 	.word	0xffffffff


	//   ....[22]....
        /*0228*/ 	.word	0xffffffff


	//   ....[23]....
        /*022c*/ 	.word	0xffffffff


	//----- nvinfo : EIATTR_COOP_GROUP_INSTR_OFFSETS
	.align		4
.L_320:
        /*0230*/ 	.byte	0x04, 0x28
        /*0232*/ 	.short	(.L_322 - .L_321)


	//   ....[0]....
.L_321:
        /*0234*/ 	.word	0x00003980


	//   ....[1]....
        /*0238*/ 	.word	0x00003a10


	//   ....[2]....
        /*023c*/ 	.word	0x00003a30


	//   ....[3]....
        /*0240*/ 	.word	0x00003b20


	//   ....[4]....
        /*0244*/ 	.word	0x000042e0


	//   ....[5]....
        /*0248*/ 	.word	0x000042f0


	//   ....[6]....
        /*024c*/ 	.word	0x00004440


	//   ....[7]....
        /*0250*/ 	.word	0x00004610


	//   ....[8]....
        /*0254*/ 	.word	0x00007ec0


	//   ....[9]....
        /*0258*/ 	.word	0x00007f20


	//   ....[10]....
        /*025c*/ 	.word	0x00007f40


	//   ....[11]....
        /*0260*/ 	.word	0x00007f90


	//   ....[12]....
        /*0264*/ 	.word	0x00007fc0


	//   ....[13]....
        /*0268*/ 	.word	0x00007ff0


	//   ....[14]....
        /*026c*/ 	.word	0x00008590


	//   ....[15]....
        /*0270*/ 	.word	0x000086c0


	//   ....[16]....
        /*0274*/ 	.word	0x0000b0d0


	//   ....[17]....
        /*0278*/ 	.word	0x0000b0e0


	//   ....[18]....
        /*027c*/ 	.word	0x0000b0f0


	//   ....[19]....
        /*0280*/ 	.word	0x0000b110


	//   ....[20]....
        /*0284*/ 	.word	0x0000b150


	//   ....[21]....
        /*0288*/ 	.word	0x0000b170


	//   ....[22]....
        /*028c*/ 	.word	0x0000b180


	//   ....[23]....
        /*0290*/ 	.word	0x0000b1b0


	//----- nvinfo : EIATTR_EXIT_INSTR_OFFSETS
	.align		4
.L_322:
        /*0294*/ 	.byte	0x04, 0x1c
        /*0296*/ 	.short	(.L_324 - .L_323)


	//   ....[0]....
.L_323:
        /*0298*/ 	.word	0x00000540


	//   ....[1]....
        /*029c*/ 	.word	0x0000cd10


	//   ....[2]....
        /*02a0*/ 	.word	0x0000ce10


	//   ....[3]....
        /*02a4*/ 	.word	0x0000ce30


	//   ....[4]....
        /*02a8*/ 	.word	0x0000d860


	//   ....[5]....
        /*02ac*/ 	.word	0x0000d8e0


	//----- nvinfo : EIATTR_CTAIDZ_USED
	.align		4
.L_324:
        /*02b0*/ 	.byte	0x01, 0x04
	.zero		2


	//----- nvinfo : EIATTR_CRS_STACK_SIZE
	.align		4
        /*02b4*/ 	.byte	0x04, 0x1e
        /*02b6*/ 	.short	(.L_326 - .L_325)
.L_325:
        /*02b8*/ 	.word	0x00000000
.L_326:


//--------------------- .nv.info._ZN5flash16flash_fwd_kernelI23Flash_fwd_kernel_traitsILi96ELi128ELi64ELi4ELb0ELb0EN7cutlass6half_tE19Flash_kernel_traitsILi96ELi128ELi64ELi4ES3_EELb1ELb0ELb1ELb0ELb0ELb0ELb0ELb0EEEvNS_16Flash_fwd_paramsE --------------------------
	.section	.nv.info._ZN5flash16flash_fwd_kernelI23Flash_fwd_kernel_traitsILi96ELi128ELi64ELi4ELb0ELb0EN7cutlass6half_tE19Flash_kernel_traitsILi96ELi128ELi64ELi4ES3_EELb1ELb0ELb1ELb0ELb0ELb0ELb0ELb0EEEvNS_16Flash_fwd_paramsE,"",@"SHT_CUDA_INFO"
	.sectionflags	@""
	.align	4


	//----- nvinfo : EIATTR_CUDA_API_VERSION
	.align		4
        /*0000*/ 	.byte	0x04, 0x37
        /*0002*/ 	.short	(.L_328 - .L_327)
.L_327:
        /*0004*/ 	.word	0x00000082


	//----- nvinfo : EIATTR_SW2861232_WAR
	.align		4
.L_328:
        /*0008*/ 	.byte	0x01, 0x35
	.zero		2


	//----- nvinfo : EIATTR_PARAM_CBANK
	.align		4
        /*000c*/ 	.byte	0x04, 0x0a
        /*000e*/ 	.short	(.L_330 - .L_329)
	.align		4
.L_329:
        /*0010*/ 	.word	index@(.nv.constant0._ZN5flash16flash_fwd_kernelI23Flash_fwd_kernel_traitsILi96ELi128ELi64ELi4ELb0ELb0EN7cutlass6half_tE19Flash_kernel_traitsILi96ELi128ELi64ELi4ES3_EELb1ELb0ELb1ELb0ELb0ELb0ELb0ELb0EEEvNS_16Flash_fwd_paramsE)
        /*0014*/ 	.short	0x0160
        /*0016*/ 	.short	0x01d0


	//----- nvinfo : EIATTR_CBANK_PARAM_SIZE
	.align		4
.L_330:
        /*0018*/ 	.byte	0x03, 0x19
        /*001a*/ 	.short	0x01d0


	//----- nvinfo : EIATTR_KPARAM_INFO
	.align		4
        /*001c*/ 	.byte	0x04, 0x17
        /*001e*/ 	.short	(.L_332 - .L_331)
.L_331:
        /*0020*/ 	.word	0x00000000
        /*0024*/ 	.short	0x0000
        /*0026*/ 	.short	0x0000
        /*0028*/ 	.byte	0x00, 0xf0, 0x41, 0x07


	//----- nvinfo : EIATTR_MAXREG_COUNT
	.align		4
.L_332:
        /*002c*/ 	.byte	0x03, 0x1b
        /*002e*/ 	.short	0x00ff


	//----- nvinfo : EIATTR_NUM_BARRIERS
	.align		4
        /*0030*/ 	.byte	0x02, 0x4c
        /*0032*/ 	.byte	0x01
	.zero		1


	//----- nvinfo : EIATTR_ANNOTATIONS
	.align		4
        /*0034*/ 	.byte	0x04, 0x55
        /*0036*/ 	.short	(.L_334 - .L_333)


	//   ....[0]....
.L_333:
        /* <DEDUP_REMOVED lines=61> */


	//----- nvinfo : EIATTR_MERCURY_ISA_VERSION
	.align		4
.L_334:
        /*03f8*/ 	.byte	0x03, 0x5f
        /*03fa*/ 	.short	0x0000


	//----- nvinfo : EIATTR_COOP_GROUP_MASK_REGIDS
	.align		4
        /*03fc*/ 	.byte	0x04, 0x29
        /*03fe*/ 	.short	(.L_336 - .L_335)


	//   ....[0]....
.L_335:
        /*0400*/ 	.word	0xffffffff


	//   ....[1]....
        /*0404*/ 	.word	0xffffffff


	//   ....[2]....
        /*0408*/ 	.word	0xffffffff


	//   ....[3]....
        /*040c*/ 	.word	0xffffffff


	//   ....[4]....
        /*0410*/ 	.word	0xffffffff


	//   ....[5]....
        /*0414*/ 	.word	0xffffffff


	//   ....[6]....
        /*0418*/ 	.word	0xffffffff


	//   ....[7]....
        /*041c*/ 	.word	0xffffffff


	//   ....[8]....
        /*0420*/ 	.word	0xffffffff


	//   ....[9]....
        /*0424*/ 	.word	0xffffffff


	//   ....[10]....
        /*0428*/ 	.word	0xffffffff


	//   ....[11]....
        /*042c*/ 	.word	0xffffffff


	//   ....[12]....
        /*0430*/ 	.word	0xffffffff


	//   ....[13]....
        /*0434*/ 	.word	0xffffffff


	//   ....[14]....
        /*0438*/ 	.word	0xffffffff


	//   ....[15]....
        /*043c*/ 	.word	0xffffffff


	//   ....[16]....
        /*0440*/ 	.word	0xffffffff


	//   ....[17]....
        /*0444*/ 	.word	0xffffffff


	//   ....[18]....
        /*0448*/ 	.word	0xffffffff


	//   ....[19]....
        /*044c*/ 	.word	0xffffffff


	//   ....[20]....
        /*0450*/ 	.word	0xffffffff


	//   ....[21]....
        /*0454*/ 	.word	0xffffffff


	//   ....[22]....
        /*0458*/ 	.word	0xffffffff


	//   ....[23]....
        /*045c*/ 	.word	0xffffffff


	//   ....[24]....
        /*0460*/ 	.word	0xffffffff


	//   ....[25]....
        /*0464*/ 	.word	0xffffffff


	//   ....[26]....
        /*0468*/ 	.word	0xffffffff


	//   ....[27]....
        /*046c*/ 	.word	0xffffffff


	//   ....[28]....
        /*0470*/ 	.word	0xffffffff


	//   ....[29]....
        /*0474*/ 	.word	0xffffffff


	//   ....[30]....
        /*0478*/ 	.word	0xffffffff


	//   ....[31]....
        /*047c*/ 	.word	0xffffffff


	//   ....[32]....
        /*0480*/ 	.word	0xffffffff


	//   ....[33]....
        /*0484*/ 	.word	0xffffffff


	//   ....[34]....
        /*0488*/ 	.word	0xffffffff


	//   ....[35]....
        /*048c*/ 	.word	0xffffffff


	//   ....[36]....
        /*0490*/ 	.word	0xffffffff


	//   ....[37]....
        /*0494*/ 	.word	0xffffffff


	//   ....[38]....
        /*0498*/ 	.word	0xffffffff


	//   ....[39]....
        /*049c*/ 	.word	0xffffffff


	//----- nvinfo : EIATTR_COOP_GROUP_INSTR_OFFSETS
	.align		4
.L_336:
        /*04a0*/ 	.byte	0x04, 0x28
        /*04a2*/ 	.short	(.L_338 - .L_337)


	//   ....[0]....
.L_337:
        /*04a4*/ 	.word	0x000052a0


	//   ....[1]....
        /*04a8*/ 	.word	0x000053b0


	//   ....[2]....
        /*04ac*/ 	.word	0x00005400


	//   ....[3]....
        /*04b0*/ 	.word	0x000054e0


	//   ....[4]....
        /*04b4*/ 	.word	0x00005ac0


	//   ....[5]....
        /*04b8*/ 	.word	0x00005ad0


	//   ....[6]....
        /*04bc*/ 	.word	0x00005b80


	//   ....[7]....
        /*04c0*/ 	.word	0x00005d80


	//   ....[8]....
        /*04c4*/ 	.word	0x0000a8a0


	//   ....[9]....
        /*04c8*/ 	.word	0x0000aa00


	//   ....[10]....
        /*04cc*/ 	.word	0x0000aa30


	//   ....[11]....
        /*04d0*/ 	.word	0x0000ab90


	//   ....[12]....
        /*04d4*/ 	.word	0x0000ac00


	//   ....[13]....
        /*04d8*/ 	.word	0x0000ac30


	//   ....[14]....
        /*04dc*/ 	.word	0x0000adc0


	//   ....[15]....
        /*04e0*/ 	.word	0x0000af00


	//   ....[16]....
        /*04e4*/ 	.word	0x00010890


	//   ....[17]....
        /*04e8*/ 	.word	0x000109f0


	//   ....[18]....
        /*04ec*/ 	.word	0x00010b20


	//   ....[19]....
        /*04f0*/ 	.word	0x00010bb0


	//   ....[20]....
        /*04f4*/ 	.word	0x00010c10


	//   ....[21]....
        /*04f8*/ 	.word	0x00010c60


	//   ....[22]....
        /*04fc*/ 	.word	0x00010cb0


	//   ....[23]....
        /*0500*/ 	.word	0x00010db0


	//   ....[24]....
        /*0504*/ 	.word	0x00016a60


	//   ....[25]....
        /*0508*/ 	.word	0x00016bf0


	//   ....[26]....
        /*050c*/ 	.word	0x00016c40


	//   ....[27]....
        /*0510*/ 	.word	0x00016d00


	//   ....[28]....
        /*0514*/ 	.word	0x00016f30


	//   ....[29]....
        /*0518*/ 	.word	0x00016f40


	//   ....[30]....
        /*051c*/ 	.word	0x00016fb0


	//   ....[31]....
        /*0520*/ 	.word	0x00016fe0


	//   ....[32]....
        /*0524*/ 	.word	0x0001af50


	//   ....[33]....
        /*0528*/ 	.word	0x0001af60


	//   ....[34]....
        /*052c*/ 	.word	0x0001af80


	//   ....[35]....
        /*0530*/ 	.word	0x0001afa0


	//   ....[36]....
        /*0534*/ 	.word	0x0001afb0


	//   ....[37]....
        /*0538*/ 	.word	0x0001afc0


	//   ....[38]....
        /*053c*/ 	.word	0x0001b040


	//   ....[39]....
        /*0540*/ 	.word	0x0001b060


	//----- nvinfo : EIATTR_EXIT_INSTR_OFFSETS
	.align		4
.L_338:
        /*0544*/ 	.byte	0x04, 0x1c
        /*0546*/ 	.short	(.L_340 - .L_339)


	//   ....[0]....
.L_339:
        /*0548*/ 	.word	0x00000730


	//   ....[1]....
        /*054c*/ 	.word	0x00001310


	//   ....[2]....
        /*0550*/ 	.word	0x00001390


	//   ....[3]....
        /*0554*/ 	.word	0x0001c950


	//   ....[4]....
        /*0558*/ 	.word	0x0001ca50


	//   ....[5]....
        /*055c*/ 	.word	0x0001ca70


	//----- nvinfo : EIATTR_CTAIDZ_USED
	.align		4
.L_340:
        /*0560*/ 	.byte	0x01, 0x04
	.zero		2


	//----- nvinfo : EIATTR_CRS_STACK_SIZE
	.align		4
        /*0564*/ 	.byte	0x04, 0x1e
        /*0566*/ 	.short	(.L_342 - .L_341)
.L_341:
        /*0568*/ 	.word	0x00000000
.L_342:


//--------------------- .nv.info._ZN5flash16flash_fwd_kernelI23Flash_fwd_kernel_traitsILi96ELi128ELi64ELi4ELb0ELb0EN7cutlass6half_tE19Flash_kernel_traitsILi96ELi128ELi64ELi4ES3_EELb1ELb0ELb0ELb0ELb1ELb1ELb0ELb0EEEvNS_16Flash_fwd_paramsE --------------------------
	.section	.nv.info._ZN5flash16flash_fwd_kernelI23Flash_fwd_kernel_traitsILi96ELi128ELi64ELi4ELb0ELb0EN7cutlass6half_tE19Flash_kernel_traitsILi96ELi128ELi64ELi4ES3_EELb1ELb0ELb0ELb0ELb1ELb1ELb0ELb0EEEvNS_16Flash_fwd_paramsE,"",@"SHT_CUDA_INFO"
	.sectionflags	@""
	.align	4


	//----- nvinfo : EIATTR_CUDA_API_VERSION
	.align		4
        /*0000*/ 	.byte	0x04, 0x37
        /*0002*/ 	.short	(.L_344 - .L_343)
.L_343:
        /*0004*/ 	.word	0x00000082


	//----- nvinfo : EIATTR_SW2861232_WAR
	.align		4
.L_344:
        /*0008*/ 	.byte	0x01, 0x35
	.zero		2


	//----- nvinfo : EIATTR_PARAM_CBANK
	.align		4
        /*000c*/ 	.byte	0x04, 0x0a
        /*000e*/ 	.short	(.L_346 - .L_345)
	.align		4
.L_345:
        /*0010*/ 	.word	index@(.nv.constant0._ZN5flash16flash_fwd_kernelI23Flash_fwd_kernel_traitsILi96ELi128ELi64ELi4ELb0ELb0EN7cutlass6half_tE19Flash_kernel_traitsILi96ELi128ELi64ELi4ES3_EELb1ELb0ELb0ELb0ELb1ELb1ELb0ELb0EEEvNS_16Flash_fwd_paramsE)
        /*0014*/ 	.short	0x0160
        /*0016*/ 	.short	0x01d0


	//----- nvinfo : EIATTR_CBANK_PARAM_SIZE
	.align		4
.L_346:
        /*0018*/ 	.byte	0x03, 0x19
        /*001a*/ 	.short	0x01d0


	//----- nvinfo : EIATTR_KPARAM_INFO
	.align		4
        /*001c*/ 	.byte	0x04, 0x17
        /*001e*/ 	.short	(.L_348 - .L_347)
.L_347:
        /*0020*/ 	.word	0x00000000
        /*0024*/ 	.short	0x0000
        /*0026*/ 	.short	0x0000
        /*0028*/ 	.byte	0x00, 0xf0, 0x41, 0x07


	//----- nvinfo : EIATTR_MAXREG_COUNT
	.align		4
.L_348:
        /*002c*/ 	.byte	0x03, 0x1b
        /*002e*/ 	.short	0x00ff


	//----- nvinfo : EIATTR_NUM_BARRIERS
	.align		4
        /*0030*/ 	.byte	0x02, 0x4c
        /*0032*/ 	.byte	0x01
	.zero		1


	//----- nvinfo : EIATTR_MERCURY_ISA_VERSION
	.align		4
        /*0034*/ 	.byte	0x03, 0x5f
        /*0036*/ 	.short	0x0000


	//----- nvinfo : EIATTR_COOP_GROUP_MASK_REGIDS
	.align		4
        /*0038*/ 	.byte	0x04, 0x29
        /*003a*/ 	.short	(.L_350 - .L_349)


	//   ....[0]....
.L_349:
        /*003c*/ 	.word	0xffffffff


	//   ....[1]....
        /*0040*/ 	.word	0xffffffff


	//   ....[2]....
        /*0044*/ 	.word	0xffffffff


	//   ....[3]....
        /*0048*/ 	.word	0xffffffff


	//   ....[4]....
        /*004c*/ 	.word	0xffffffff


	//   ....[5]....
        /*0050*/ 	.word	0xffffffff


	//   ....[6]....
        /*0054*/ 	.word	0xffffffff


	//   ....[7]....
        /*0058*/ 	.word	0xffffffff


	//   ....[8]....
        /*005c*/ 	.word	0xffffffff


	//   ....[9]....
        /*0060*/ 	.word	0xffffffff


	//   ....[10]....
        /*0064*/ 	.word	0xffffffff


	//   ....[11]....
        /*0068*/ 	.word	0xffffffff


	//   ....[12]....
        /*006c*/ 	.word	0xffffffff


	//   ....[13]....
        /*0070*/ 	.word	0xffffffff


	//   ....[14]....
        /*0074*/ 	.word	0xffffffff


	//   ....[15]....
        /*0078*/ 	.word	0xffffffff


	//   ....[16]....
        /*007c*/ 	.word	0xffffffff


	//   ....[17]....
        /*0080*/ 	.word	0xffffffff


	//   ....[18]....
        /*0084*/ 	.word	0xffffffff


	//   ....[19]....
        /*0088*/ 	.word	0xffffffff


	//   ....[20]....
        /*008c*/ 	.word	0xffffffff


	//   ....[21]....
        /*0090*/ 	.word	0xffffffff


	//   ....[22]....
        /*0094*/ 	.word	0xffffffff


	//   ....[23]....
        /*0098*/ 	.word	0xffffffff


	//----- nvinfo : EIATTR_COOP_GROUP_INSTR_OFFSETS
	.align		4
.L_350:
        /*009c*/ 	.byte	0x04, 0x28
        /*009e*/ 	.short	(.L_352 - .L_351)


	//   ....[0]....
.L_351:
        /*00a0*/ 	.word	0x00001ec0


	//   ....[1]....
        /*00a4*/ 	.word	0x00001ef0


	//   ....[2]....
        /*00a8*/ 	.word	0x00002000


	//   ....[3]....
        /*00ac*/ 	.word	0x00002040


	//   ....[4]....
        /*00b0*/ 	.word	0x00002350


	//   ....[5]....
        /*00b4*/ 	.word	0x00002760


	//   ....[6]....
        /*00b8*/ 	.word	0x000027a0


	//   ....[7]....
        /*00bc*/ 	.word	0x00002940


	//   ....[8]....
        /*00c0*/ 	.word	0x000057d0


	//   ....[9]....
        /*00c4*/ 	.word	0x00005840


	//   ....[10]....
        /*00c8*/ 	.word	0x00005940


	//   ....[11]....
        /*00cc*/ 	.word	0x00005990


	//   ....[12]....
        /*00d0*/ 	.word	0x000059f0


	//   ....[13]....
        /*00d4*/ 	.word	0x00005b20


	//   ....[14]....
        /*00d8*/ 	.word	0x00005b90


	//   ....[15]....
        /*00dc*/ 	.word	0x00005ce0


	//   ....[16]....
        /*00e0*/ 	.word	0x00008a00


	//   ....[17]....
        /*00e4*/ 	.word	0x00008a40


	//   ....[18]....
        /*00e8*/ 	.word	0x00008a80


	//   ....[19]....
        /*00ec*/ 	.word	0x00008aa0


	//   ....[20]....
        /*00f0*/ 	.word	0x00008b30


	//   ....[21]....
        /*00f4*/ 	.word	0x00008b70


	//   ....[22]....
        /*00f8*/ 	.word	0x00008b80


	//   ....[23]....
        /*00fc*/ 	.word	0x00008ba0


	//----- nvinfo : EIATTR_EXIT_INSTR_OFFSETS
	.align		4
.L_352:
        /*0100*/ 	.byte	0x04, 0x1c
        /*0102*/ 	.short	(.L_354 - .L_353)


	//   ....[0]....
.L_353:
        /*0104*/ 	.word	0x000003b0


	//   ....[1]....
        /*0108*/ 	.word	0x0000a370


	//----- nvinfo : EIATTR_CTAIDZ_USED
	.align		4
.L_354:
        /*010c*/ 	.byte	0x01, 0x04
	.zero		2


	//----- nvinfo : EIATTR_CRS_STACK_SIZE
	.align		4
        /*0110*/ 	.byte	0x04, 0x1e
        /*0112*/ 	.short	(.L_356 - .L_355)
.L_355:
        /*0114*/ 	.word	0x00000000
.L_356:


//--------------------- .nv.info._ZN5flash16flash_fwd_kernelI23Flash_fwd_kernel_traitsILi96ELi128ELi64ELi4ELb0ELb0EN7cutlass6half_tE19Flash_kernel_traitsILi96ELi128ELi64ELi4ES3_EELb0ELb0ELb0ELb0ELb1ELb1ELb1ELb0EEEvNS_16Flash_fwd_paramsE --------------------------
	.section	.nv.info._ZN5flash16flash_fwd_kernelI23Flash_fwd_kernel_traitsILi96ELi128ELi64ELi4ELb0ELb0EN7cutlass6half_tE19Flash_kernel_traitsILi96ELi128ELi64ELi4ES3_EELb0ELb0ELb0ELb0ELb1ELb1ELb1ELb0EEEvNS_16Flash_fwd_paramsE,"",@"SHT_CUDA_INFO"
	.sectionflags	@""
	.align	4


	//----- nvinfo : EIATTR_CUDA_API_VERSION
	.align		4
        /*0000*/ 	.byte	0x04, 0x37
        /*0002*/ 	.short	(.L_358 - .L_357)
.L_357:
        /*0004*/ 	.word	0x00000082


	//----- nvinfo : EIATTR_SW2861232_WAR
	.align		4
.L_358:
        /*0008*/ 	.byte	0x01, 0x35
	.zero		2


	//----- nvinfo : EIATTR_PARAM_CBANK
	.align		4
        /*000c*/ 	.byte	0x04, 0x0a
        /*000e*/ 	.short	(.L_360 - .L_359)
	.align		4
.L_359:
        /*0010*/ 	.word	index@(.nv.constant0._ZN5flash16flash_fwd_kernelI23Flash_fwd_kernel_traitsILi96ELi128ELi64ELi4ELb0ELb0EN7cutlass6half_tE19Flash_kernel_traitsILi96ELi128ELi64ELi4ES3_EELb0ELb0ELb0ELb0ELb1ELb1ELb1ELb0EEEvNS_16Flash_fwd_paramsE)
        /*0014*/ 	.short	0x0160
        /*0016*/ 	.short	0x01d0


	//----- nvinfo : EIATTR_CBANK_PARAM_SIZE
	.align		4
.L_360:
        /*0018*/ 	.byte	0x03, 0x19
        /*001a*/ 	.short	0x01d0


	//----- nvinfo : EIATTR_KPARAM_INFO
	.align		4
        /*001c*/ 	.byte	0x04, 0x17
        /*001e*/ 	.short	(.L_362 - .L_361)
.L_361:
        /*0020*/ 	.word	0x00000000
        /*0024*/ 	.short	0x0000
        /*0026*/ 	.short	0x0000
        /*0028*/ 	.byte	0x00, 0xf0, 0x41, 0x07


	//----- nvinfo : EIATTR_MAXREG_COUNT
	.align		4
.L_362:
        /*002c*/ 	.byte	0x03, 0x1b
        /*002e*/ 	.short	0x00ff


	//----- nvinfo : EIATTR_NUM_BARRIERS
	.align		4
        /*0030*/ 	.byte	0x02, 0x4c
        /*0032*/ 	.byte	0x01
	.zero		1


	//----- nvinfo : EIATTR_ANNOTATIONS
	.align		4
        /*0034*/ 	.byte	0x04, 0x55
        /*0036*/ 	.short	(.L_364 - .L_363)


	//   ....[0]....
.L_363:
        /* <DEDUP_REMOVED lines=14> */


	//----- nvinfo : EIATTR_MERCURY_ISA_VERSION
	.align		4
.L_364:
        /*0108*/ 	.byte	0x03, 0x5f
        /*010a*/ 	.short	0x0000


	//----- nvinfo : EIATTR_COOP_GROUP_MASK_REGIDS
	.align		4
        /*010c*/ 	.byte	0x04, 0x29
        /*010e*/ 	.short	(.L_366 - .L_365)


	//   ....[0]....
.L_365:
        /*0110*/ 	.word	0xffffffff


	//   ....[1]....
        /*0114*/ 	.word	0xffffffff


	//   ....[2]....
        /*0118*/ 	.word	0xffffffff


	//   ....[3]....
        /*011c*/ 	.word	0xffffffff


	//   ....[4]....
        /*0120*/ 	.word	0xffffffff


	//   ....[5]....
        /*0124*/ 	.word	0xffffffff


	//   ....[6]....
        /*0128*/ 	.word	0xffffffff


	//   ....[7]....
        /*012c*/ 	.word	0xffffffff


	//   ....[8]....
        /*0130*/ 	.word	0xffffffff


	//   ....[9]....
        /*0134*/ 	.word	0xffffffff


	//   ....[10]....
        /*0138*/ 	.word	0xffffffff


	//   ....[11]....
        /*013c*/ 	.word	0xffffffff


	//   ....[12]....
        /*0140*/ 	.word	0xffffffff


	//   ....[13]....
        /*0144*/ 	.word	0xffffffff


	//   ....[14]....
        /*0148*/ 	.word	0xffffffff


	//   ....[15]....
        /*014c*/ 	.word	0xffffffff


	//   ....[16]....
        /*0150*/ 	.word	0xffffffff


	//   ....[17]....
        /*0154*/ 	.word	0xffffffff


	//   ....[18]....
        /*0158*/ 	.word	0xffffffff


	//   ....[19]....
        /*015c*/ 	.word	0xffffffff


	//   ....[20]....
        /*0160*/ 	.word	0xffffffff


	//   ....[21]....
        /*0164*/ 	.word	0xffffffff


	//   ....[22]....
        /*0168*/ 	.word	0xffffffff


	//   ....[23]....
        /*016c*/ 	.word	0xffffffff


	//----- nvinfo : EIATTR_COOP_GROUP_INSTR_OFFSETS
	.align		4
.L_366:
        /*0170*/ 	.byte	0x04, 0x28
        /*0172*/ 	.short	(.L_368 - .L_367)


	//   ....[0]....
.L_367:
        /*0174*/ 	.word	0x00002420


	//   ....[1]....
        /*0178*/ 	.word	0x00002510


	//   ....[2]....
        /*017c*/ 	.word	0x00002540


	//   ....[3]....
        /*0180*/ 	.word	0x00002610


	//   ....[4]....
        /*0184*/ 	.word	0x00002640


	//   ....[5]....
        /*0188*/ 	.word	0x00002720


	//   ....[6]....
        /*018c*/ 	.word	0x00002750


	//   ....[7]....
        /*0190*/ 	.word	0x00002860


	//   ....[8]....
        /*0194*/ 	.word	0x00005440


	//   ....[9]....
        /*0198*/ 	.word	0x000055c0


	//   ....[10]....
        /*019c*/ 	.word	0x00005600


	//   ....[11]....
        /*01a0*/ 	.word	0x00005620


	//   ....[12]....
        /*01a4*/ 	.word	0x00005640


	//   ....[13]....
        /*01a8*/ 	.word	0x00005670


	//   ....[14]....
        /*01ac*/ 	.word	0x000056b0


	//   ....[15]....
        /*01b0*/ 	.word	0x000056e0


	//   ....[16]....
        /*01b4*/ 	.word	0x000077e0


	//   ....[17]....
        /*01b8*/ 	.word	0x000077f0


	//   ....[18]....
        /*01bc*/ 	.word	0x00007800


	//   ....[19]....
        /*01c0*/ 	.word	0x00007820


	//   ....[20]....
        /*01c4*/ 	.word	0x00007840


	//   ....[21]....
        /*01c8*/ 	.word	0x00007860


	//   ....[22]....
        /*01cc*/ 	.word	0x00007870


	//   ....[23]....
        /*01d0*/ 	.word	0x00007890


	//----- nvinfo : EIATTR_EXIT_INSTR_OFFSETS
	.align		4
.L_368:
        /*01d4*/ 	.byte	0x04, 0x1c
        /*01d6*/ 	.short	(.L_370 - .L_369)


	//   ....[0]....
.L_369:
        /*01d8*/ 	.word	0x00000170


	//   ....[1]....
        /*01dc*/ 	.word	0x00009000


	//----- nvinfo : EIATTR_CTAIDZ_USED
	.align		4
.L_370:
        /*01e0*/ 	.byte	0x01, 0x04
	.zero		2


	//----- nvinfo : EIATTR_CRS_STACK_SIZE
	.align		4
        /*01e4*/ 	.byte	0x04, 0x1e
        /*01e6*/ 	.short	(.L_372 - .L_371)
.L_371:
        /*01e8*/ 	.word	0x00000000
.L_372:


//--------------------- .nv.info._ZN5flash16flash_fwd_kernelI23Flash_fwd_kernel_traitsILi96ELi128ELi64ELi4ELb0ELb0EN7cutlass6half_tE19Flash_kernel_traitsILi96ELi128ELi64ELi4ES3_EELb1ELb0ELb0ELb1ELb0ELb0ELb0ELb0EEEvNS_16Flash_fwd_paramsE --------------------------
	.section	.nv.info._ZN5flash16flash_fwd_kernelI23Flash_fwd_kernel_traitsILi96ELi128ELi64ELi4ELb0ELb0EN7cutlass6half_tE19Flash_kernel_traitsILi96ELi128ELi64ELi4ES3_EELb1ELb0ELb0ELb1ELb0ELb0ELb0ELb0EEEvNS_16Flash_fwd_paramsE,"",@"SHT_CUDA_INFO"
	.sectionflags	@""
	.align	4


	//----- nvinfo : EIATTR_CUDA_API_VERSION
	.align		4
        /*0000*/ 	.byte	0x04, 0x37
        /*0002*/ 	.short	(.L_374 - .L_373)
.L_373:
        /*0004*/ 	.word	0x00000082


	//----- nvinfo : EIATTR_SW2861232_WAR
	.align		4
.L_374:
        /*0008*/ 	.byte	0x01, 0x35
	.zero		2


	//----- nvinfo : EIATTR_PARAM_CBANK
	.align		4
        /*000c*/ 	.byte	0x04, 0x0a
        /*000e*/ 	.short	(.L_376 - .L_375)
	.align		4
.L_375:
        /*0010*/ 	.word	index@(.nv.constant0._ZN5flash16flash_fwd_kernelI23Flash_fwd_kernel_traitsILi96ELi128ELi64ELi4ELb0ELb0EN7cutlass6half_tE19Flash_kernel_traitsILi96ELi128ELi64ELi4ES3_EELb1ELb0ELb0ELb1ELb0ELb0ELb0ELb0EEEvNS_16Flash_fwd_paramsE)
        /*0014*/ 	.short	0x0160
        /*0016*/ 	.short	0x01d0


	//----- nvinfo : EIATTR_CBANK_PARAM_SIZE
	.align		4
.L_376:
        /*0018*/ 	.byte	0x03, 0x19
        /*001a*/ 	.short	0x01d0


	//----- nvinfo : EIATTR_KPARAM_INFO
	.align		4
        /*001c*/ 	.byte	0x04, 0x17
        /*001e*/ 	.short	(.L_378 - .L_377)
.L_377:
        /*0020*/ 	.word	0x00000000
        /*0024*/ 	.short	0x0000
        /*0026*/ 	.short	0x0000
        /*0028*/ 	.byte	0x00, 0xf0, 0x41, 0x07


	//----- nvinfo : EIATTR_MAXREG_COUNT
	.align		4
.L_378:
        /*002c*/ 	.byte	0x03, 0x1b
        /*002e*/ 	.short	0x00ff


	//----- nvinfo : EIATTR_NUM_BARRIERS
	.align		4
        /*0030*/ 	.byte	0x02, 0x4c
        /*0032*/ 	.byte	0x01
	.zero		1


	//----- nvinfo : EIATTR_ANNOTATIONS
	.align		4
        /*0034*/ 	.byte	0x04, 0x55
        /*0036*/ 	.short	(.L_380 - .L_379)


	//   ....[0]....
.L_379:
        /* <DEDUP_REMOVED lines=25> */


	//----- nvinfo : EIATTR_MERCURY_ISA_VERSION
	.align		4
.L_380:
        /*01b8*/ 	.byte	0x03, 0x5f
        /*01ba*/ 	.short	0x0000


	//----- nvinfo : EIATTR_COOP_GROUP_MASK_REGIDS
	.align		4
        /*01bc*/ 	.byte	0x04, 0x29
        /*01be*/ 	.short	(.L_382 - .L_381)


	//   ....[0]....
.L_381:
        /*01c0*/ 	.word	0xffffffff


	//   ....[1]....
        /*01c4*/ 	.word	0xffffffff


	//   ....[2]....
        /*01c8*/ 	.word	0xffffffff


	//   ....[3]....
        /*01cc*/ 	.word	0xffffffff


	//   ....[4]....
        /*01d0*/ 	.word	0xffffffff


	//   ....[5]....
        /*01d4*/ 	.word	0xffffffff


	//   ....[6]....
        /*01d8*/ 	.word	0xffffffff


	//   ....[7]....
        /*01dc*/ 	.word	0xffffffff


	//   ....[8]....
        /*01e0*/ 	.word	0xffffffff


	//   ....[9]....
        /*01e4*/ 	.word	0xffffffff


	//   ....[10]....
        /*01e8*/ 	.word	0xffffffff


	//   ....[11]....
        /*01ec*/ 	.word	0xffffffff


	//   ....[12]....
        /*01f0*/ 	.word	0xffffffff


	//   ....[13]....
        /*01f4*/ 	.word	0xffffffff


	//   ....[14]....
        /*01f8*/ 	.word	0xffffffff


	//   ....[15]....
        /*01fc*/ 	.word	0xffffffff


	//   ....[16]....
        /*0200*/ 	.word	0xffffffff


	//   ....[17]....
        /*0204*/ 	.word	0xffffffff


	//   ....[18]....
        /*0208*/ 	.word	0xffffffff


	//   ....[19]....
        /*020c*/ 	.word	0xffffffff


	//   ....[20]....
        /*0210*/ 	.word	0xffffffff


	//   ....[21]....
        /*0214*/ 	.word	0xffffffff


	//   ....[22]....
        /*0218*/ 	.word	0xffffffff


	//   ....[23]....
        /*021c*/ 	.word	0xffffffff


	//----- nvinfo : EIATTR_COOP_GROUP_INSTR_OFFSETS
	.align		4
.L_382:
        /*0220*/ 	.byte	0x04, 0x28
        /*0222*/ 	.short	(.L_384 - .L_383)


	//   ....[0]....
.L_383:
        /*0224*/ 	.word	0x00004ea0


	//   ....[1]....
        /*0228*/ 	.word	0x00005010


	//   ....[2]....
        /*022c*/ 	.word	0x00005050


	//   ....[3]....
        /*0230*/ 	.word	0x00005140


	//   ....[4]....
        /*0234*/ 	.word	0x000056f0


	//   ....[5]....
        /*0238*/ 	.word	0x00005700


	//   ....[6]....
        /*023c*/ 	.word	0x000059f0


	//   ....[7]....
        /*0240*/ 	.word	0x00005a80


	//   ....[8]....
        /*0244*/ 	.word	0x00009e40


	//   ....[9]....
        /*0248*/ 	.word	0x0000a010


	//   ....[10]....
        /*024c*/ 	.word	0x0000a150


	//   ....[11]....
        /*0250*/ 	.word	0x0000a260


	//   ....[12]....
        /*0254*/ 	.word	0x0000a370


	//   ....[13]....
        /*0258*/ 	.word	0x0000a3e0


	//   ....[14]....
        /*025c*/ 	.word	0x0000a570


	//   ....[15]....
        /*0260*/ 	.word	0x0000a870


	//   ....[16]....
        /*0264*/ 	.word	0x0000d2c0


	//   ....[17]....
        /*0268*/ 	.word	0x0000d2d0


	//   ....[18]....
        /*026c*/ 	.word	0x0000d2e0


	//   ....[19]....
        /*0270*/ 	.word	0x0000d320


	//   ....[20]....
        /*0274*/ 	.word	0x0000d340


	//   ....[21]....
        /*0278*/ 	.word	0x0000d650


	//   ....[22]....
        /*027c*/ 	.word	0x0000d6e0


	//   ....[23]....
        /*0280*/ 	.word	0x0000d710


	//----- nvinfo : EIATTR_EXIT_INSTR_OFFSETS
	.align		4
.L_384:
        /*0284*/ 	.byte	0x04, 0x1c
        /*0286*/ 	.short	(.L_386 - .L_385)


	//   ....[0]....
.L_385:
        /*0288*/ 	.word	0x00000540


	//   ....[1]....
        /*028c*/ 	.word	0x0000ef50


	//   ....[2]....
        /*0290*/ 	.word	0x0000f050


	//   ....[3]....
        /*0294*/ 	.word	0x0000f070


	//   ....[4]....
        /*0298*/ 	.word	0x0000faa0


	//   ....[5]....
        /*029c*/ 	.word	0x0000fb20


	//----- nvinfo : EIATTR_CTAIDZ_USED
	.align		4
.L_386:
        /*02a0*/ 	.byte	0x01, 0x04
	.zero		2


	//----- nvinfo : EIATTR_CRS_STACK_SIZE
	.align		4
        /*02a4*/ 	.byte	0x04, 0x1e
        /*02a6*/ 	.short	(.L_388 - .L_387)
.L_387:
        /*02a8*/ 	.word	0x00000000
.L_388:


//--------------------- .nv.info._ZN5flash16flash_fwd_kernelI23Flash_fwd_kernel_traitsILi96ELi128ELi64ELi4ELb0ELb0EN7cutlass6half_tE19Flash_kernel_traitsILi96ELi128ELi64ELi4ES3_EELb1ELb0ELb0ELb0ELb0ELb0ELb0ELb1EEEvNS_16Flash_fwd_paramsE --------------------------
	.section	.nv.info._ZN5flash16flash_fwd_kernelI23Flash_fwd_kernel_traitsILi96ELi128ELi64ELi4ELb0ELb0EN7cutlass6half_tE19Flash_kernel_traitsILi96ELi128ELi64ELi4ES3_EELb1ELb0ELb0ELb0ELb0ELb0ELb0ELb1EEEvNS_16Flash_fwd_paramsE,"",@"SHT_CUDA_INFO"
	.sectionflags	@""
	.align	4


	//----- nvinfo : EIATTR_CUDA_API_VERSION
	.align		4
        /*0000*/ 	.byte	0x04, 0x37
        /*0002*/ 	.short	(.L_390 - .L_389)
.L_389:
        /*0004*/ 	.word	0x00000082


	//----- nvinfo : EIATTR_SW2861232_WAR
	.align		4
.L_390:
        /*0008*/ 	.byte	0x01, 0x35
	.zero		2


	//----- nvinfo : EIATTR_PARAM_CBANK
	.align		4
        /*000c*/ 	.byte	0x04, 0x0a
        /*000e*/ 	.short	(.L_392 - .L_391)
	.align		4
.L_391:
        /*0010*/ 	.word	index@(.nv.constant0._ZN5flash16flash_fwd_kernelI23Flash_fwd_kernel_traitsILi96ELi128ELi64ELi4ELb0ELb0EN7cutlass6half_tE19Flash_kernel_traitsILi96ELi128ELi64ELi4ES3_EELb1ELb0ELb0ELb0ELb0ELb0ELb0ELb1EEEvNS_16Flash_fwd_paramsE)
        /*0014*/ 	.short	0x0160
        /*0016*/ 	.short	0x01d0


	//----- nvinfo : EIATTR_CBANK_PARAM_SIZE
	.align		4
.L_392:
        /*0018*/ 	.byte	0x03, 0x19
        /*001a*/ 	.short	0x01d0


	//----- nvinfo : EIATTR_KPARAM_INFO
	.align		4
        /*001c*/ 	.byte	0x04, 0x17
        /*001e*/ 	.short	(.L_394 - .L_393)
.L_393:
        /*0020*/ 	.word	0x00000000
        /*0024*/ 	.short	0x0000
        /*0026*/ 	.short	0x0000
        /*0028*/ 	.byte	0x00, 0xf0, 0x41, 0x07


	//----- nvinfo : EIATTR_MAXREG_COUNT
	.align		4
.L_394:
        /*002c*/ 	.byte	0x03, 0x1b
        /*002e*/ 	.short	0x00ff


	//----- nvinfo : EIATTR_NUM_BARRIERS
	.align		4
        /*0030*/ 	.byte	0x02, 0x4c
        /*0032*/ 	.byte	0x01
	.zero		1


	//----- nvinfo : EIATTR_ANNOTATIONS
	.align		4
        /*0034*/ 	.byte	0x04, 0x55
        /*0036*/ 	.short	(.L_396 - .L_395)


	//   ....[0]....
.L_395:
        /* <DEDUP_REMOVED lines=60> */


	//----- nvinfo : EIATTR_MERCURY_ISA_VERSION
	.align		4
.L_396:
        /*03e8*/ 	.byte	0x03, 0x5f
        /*03ea*/ 	.short	0x0000


	//----- nvinfo : EIATTR_COOP_GROUP_MASK_REGIDS
	.align		4
        /*03ec*/ 	.byte	0x04, 0x29
        /*03ee*/ 	.short	(.L_398 - .L_397)


	//   ....[0]....
.L_397:
        /*03f0*/ 	.word	0xffffffff


	//   ....[1]....
        /*03f4*/ 	.word	0xffffffff


	//   ....[2]....
        /*03f8*/ 	.word	0xffffffff


	//   ....[3]....
        /*03fc*/ 	.word	0xffffffff


	//   ....[4]....
        /*0400*/ 	.word	0xffffffff


	//   ....[5]....
        /*0404*/ 	.word	0xffffffff


	//   ....[6]....
        /*0408*/ 	.word	0xffffffff


	//   ....[7]....
        /*040c*/ 	.word	0xffffffff


	//   ....[8]....
        /*0410*/ 	.word	0xffffffff


	//   ....[9]....
        /*0414*/ 	.word	0xffffffff


	//   ....[10]....
        /*0418*/ 	.word	0xffffffff


	//   ....[11]....
        /*041c*/ 	.word	0xffffffff


	//   ....[12]....
        /*0420*/ 	.word	0xffffffff


	//   ....[13]....
        /*0424*/ 	.word	0xffffffff


	//   ....[14]....
        /*0428*/ 	.word	0xffffffff


	//   ....[15]....
        /*042c*/ 	.word	0xffffffff


	//   ....[16]....
        /*0430*/ 	.word	0xffffffff


	//   ....[17]....
        /*0434*/ 	.word	0xffffffff


	//   ....[18]....
        /*0438*/ 	.word	0xffffffff


	//   ....[19]....
        /*043c*/ 	.word	0xffffffff


	//   ....[20]....
        /*0440*/ 	.word	0xffffffff


	//   ....[21]....
        /*0444*/ 	.word	0xffffffff


	//   ....[22]....
        /*0448*/ 	.word	0xffffffff


	//   ....[23]....
        /*044c*/ 	.word	0xffffffff


	//----- nvinfo : EIATTR_COOP_GROUP_INSTR_OFFSETS
	.align		4
.L_398:
        /*0450*/ 	.byte	0x04, 0x28
        /*0452*/ 	.short	(.L_400 - .L_399)


	//   ....[0]....
.L_399:
        /*0454*/ 	.word	0x000043d0


	//   ....[1]....
        /*0458*/ 	.word	0x00004650


	//   ....[2]....
        /*045c*/ 	.word	0x00004810


	//   ....[3]....
        /*0460*/ 	.word	0x000048b0


	//   ....[4]....
        /*0464*/ 	.word	0x000048e0


	//   ....[5]....
        /*0468*/ 	.word	0x00004910


	//   ....[6]....
        /*046c*/ 	.word	0x00004a30


	//   ....[7]....
        /*0470*/ 	.word	0x00004a70


	//   ....[8]....
        /*0474*/ 	.word	0x0000a1f0


	//   ....[9]....
        /*0478*/ 	.word	0x0000a300


	//   ....[10]....
        /*047c*/ 	.word	0x0000a310


	//   ....[11]....
        /*0480*/ 	.word	0x0000a320


	//   ....[12]....
        /*0484*/ 	.word	0x0000a370


	//   ....[13]....
        /*0488*/ 	.word	0x0000a3c0


	//   ....[14]....
        /*048c*/ 	.word	0x0000a5d0


	//   ....[15]....
        /*0490*/ 	.word	0x0000a610


	//   ....[16]....
        /*0494*/ 	.word	0x00010060


	//   ....[17]....
        /*0498*/ 	.word	0x00010070


	//   ....[18]....
        /*049c*/ 	.word	0x00010080


	//   ....[19]....
        /*04a0*/ 	.word	0x00010090


	//   ....[20]....
        /*04a4*/ 	.word	0x000100d0


	//   ....[21]....
        /*04a8*/ 	.word	0x000100f0


	//   ....[22]....
        /*04ac*/ 	.word	0x00010110


	//   ....[23]....
        /*04b0*/ 	.word	0x00010120


	//----- nvinfo : EIATTR_EXIT_INSTR_OFFSETS
	.align		4
.L_400:
        /*04b4*/ 	.byte	0x04, 0x1c
        /*04b6*/ 	.short	(.L_402 - .L_401)


	//   ....[0]....
.L_401:
        /*04b8*/ 	.word	0x000006a0


	//   ....[1]....
        /*04bc*/ 	.word	0x00011a70


	//   ....[2]....
        /*04c0*/ 	.word	0x00011b60


	//   ....[3]....
        /*04c4*/ 	.word	0x00011b80


	//   ....[4]....
        /*04c8*/ 	.word	0x00012600


	//   ....[5]....
        /*04cc*/ 	.word	0x00012680


	//----- nvinfo : EIATTR_CTAIDZ_USED
	.align		4
.L_402:
        /*04d0*/ 	.byte	0x01, 0x04
	.zero		2


	//----- nvinfo : EIATTR_CRS_STACK_SIZE
	.align		4
        /*04d4*/ 	.byte	0x04, 0x1e
        /*04d6*/ 	.short	(.L_404 - .L_403)
.L_403:
        /*04d8*/ 	.word	0x00000000
.L_404:


//--------------------- .nv.info._ZN5flash16flash_fwd_kernelI23Flash_fwd_kernel_traitsILi96ELi128ELi64ELi4ELb0ELb0EN7cutlass6half_tE19Flash_kernel_traitsILi96ELi128ELi64ELi4ES3_EELb0ELb0ELb0ELb0ELb0ELb0ELb1ELb0EEEvNS_16Flash_fwd_paramsE --------------------------
	.section	.nv.info._ZN5flash16flash_fwd_kernelI23Flash_fwd_kernel_traitsILi96ELi128ELi64ELi4ELb0ELb0EN7cutlass6half_tE19Flash_kernel_traitsILi96ELi128ELi64ELi4ES3_EELb0ELb0ELb0ELb0ELb0ELb0ELb1ELb0EEEvNS_16Flash_fwd_paramsE,"",@"SHT_CUDA_INFO"
	.sectionflags	@""
	.align	4


	//----- nvinfo : EIATTR_CUDA_API_VERSION
	.align		4
        /*0000*/ 	.byte	0x04, 0x37
        /*0002*/ 	.short	(.L_406 - .L_405)
.L_405:
        /*0004*/ 	.word	0x00000082


	//----- nvinfo : EIATTR_SW2861232_WAR
	.align		4
.L_406:
        /*0008*/ 	.byte	0x01, 0x35
	.zero		2


	//----- nvinfo : EIATTR_PARAM_CBANK
	.align		4
        /*000c*/ 	.byte	0x04, 0x0a
        /*000e*/ 	.short	(.L_408 - .L_407)
	.align		4
.L_407:
        /*0010*/ 	.word	index@(.nv.constant0._ZN5flash16flash_fwd_kernelI23Flash_fwd_kernel_traitsILi96ELi128ELi64ELi4ELb0ELb0EN7cutlass6half_tE19Flash_kernel_traitsILi96ELi128ELi64ELi4ES3_EELb0ELb0ELb0ELb0ELb0ELb0ELb1ELb0EEEvNS_16Flash_fwd_paramsE)
        /*0014*/ 	.short	0x0160
        /*0016*/ 	.short	0x01d0


	//----- nvinfo : EIATTR_CBANK_PARAM_SIZE
	.align		4
.L_408:
        /*0018*/ 	.byte	0x03, 0x19
        /*001a*/ 	.short	0x01d0


	//----- nvinfo : EIATTR_KPARAM_INFO
	.align		4
        /*001c*/ 	.byte	0x04, 0x17
        /*001e*/ 	.short	(.L_410 - .L_409)
.L_409:
        /*0020*/ 	.word	0x00000000
        /*0024*/ 	.short	0x0000
        /*0026*/ 	.short	0x0000
        /*0028*/ 	.byte	0x00, 0xf0, 0x41, 0x07


	//----- nvinfo : EIATTR_MAXREG_COUNT
	.align		4
.L_410:
        /*002c*/ 	.byte	0x03, 0x1b
        /*002e*/ 	.short	0x00ff


	//----- nvinfo : EIATTR_NUM_BARRIERS
	.align		4
        /*0030*/ 	.byte	0x02, 0x4c
        /*0032*/ 	.byte	0x01
	.zero		1


	//----- nvinfo : EIATTR_ANNOTATIONS
	.align		4
        /*0034*/ 	.byte	0x04, 0x55
        /*0036*/ 	.short	(.L_412 - .L_411)


	//   ....[0]....
.L_411:
        /* <DEDUP_REMOVED lines=27> */


	//----- nvinfo : EIATTR_MERCURY_ISA_VERSION
	.align		4
.L_412:
        /*01d8*/ 	.byte	0x03, 0x5f
        /*01da*/ 	.short	0x0000


	//----- nvinfo : EIATTR_COOP_GROUP_MASK_REGIDS
	.align		4
        /*01dc*/ 	.byte	0x04, 0x29
        /*01de*/ 	.short	(.L_414 - .L_413)


	//   ....[0]....
.L_413:
        /*01e0*/ 	.word	0xffffffff


	//   ....[1]....
        /*01e4*/ 	.word	0xffffffff


	//   ....[2]....
        /*01e8*/ 	.word	0xffffffff


	//   ....[3]....
        /*01ec*/ 	.word	0xffffffff


	//   ....[4]....
        /*01f0*/ 	.word	0xffffffff


	//   ....[5]....
        /*01f4*/ 	.word	0xffffffff


	//   ....[6]....
        /*01f8*/ 	.word	0xffffffff


	//   ....[7]....
        /*01fc*/ 	.word	0xffffffff


	//   ....[8]....
        /*0200*/ 	.word	0xffffffff


	//   ....[9]....
        /*0204*/ 	.word	0xffffffff


	//   ....[10]....
        /*0208*/ 	.word	0xffffffff


	//   ....[11]....
        /*020c*/ 	.word	0xffffffff


	//   ....[12]....
        /*0210*/ 	.word	0xffffffff


	//   ....[13]....
        /*0214*/ 	.word	0xffffffff


	//   ....[14]....
        /*0218*/ 	.word	0xffffffff


	//   ....[15]....
        /*021c*/ 	.word	0xffffffff


	//   ....[16]....
        /*0220*/ 	.word	0xffffffff


	//   ....[17]....
        /*0224*/ 	.word	0xffffffff


	//   ....[18]....
        /*0228*/ 	.word	0xffffffff


	//   ....[19]....
        /*022c*/ 	.word	0xffffffff


	//   ....[20]....
        /*0230*/ 	.word	0xffffffff


	//   ....[21]....
        /*0234*/ 	.word	0xffffffff


	//   ....[22]....
        /*0238*/ 	.word	0xffffffff


	//   ....[23]....
        /*023c*/ 	.word	0xffffffff


	//----- nvinfo : EIATTR_COOP_GROUP_INSTR_OFFSETS
	.align		4
.L_414:
        /*0240*/ 	.byte	0x04, 0x28
        /*0242*/ 	.short	(.L_416 - .L_415)


	//   ....[0]....
.L_415:
        /*0244*/ 	.word	0x00003f50


	//   ....[1]....
        /*0248*/ 	.word	0x00004040


	//   ....[2]....
        /*024c*/ 	.word	0x00004070


	//   ....[3]....
        /*0250*/ 	.word	0x00004130


	//   ....[4]....
        /*0254*/ 	.word	0x00004160


	//   ....[5]....
        /*0258*/ 	.word	0x00004240


	//   ....[6]....
        /*025c*/ 	.word	0x00004270


	//   ....[7]....
        /*0260*/ 	.word	0x000043c0


	//   ....[8]....
        /*0264*/ 	.word	0x00007450


	//   ....[9]....
        /*0268*/ 	.word	0x000075e0


	//   ....[10]....
        /*026c*/ 	.word	0x00007620


	//   ....[11]....
        /*0270*/ 	.word	0x00007640


	//   ....[12]....
        /*0274*/ 	.word	0x00007650


	//   ....[13]....
        /*0278*/ 	.word	0x00007690


	//   ....[14]....
        /*027c*/ 	.word	0x000076d0


	//   ....[15]....
        /*0280*/ 	.word	0x00007700


	//   ....[16]....
        /*0284*/ 	.word	0x000097b0


	//   ....[17]....
        /*0288*/ 	.word	0x000097c0


	//   ....[18]....
        /*028c*/ 	.word	0x000097d0


	//   ....[19]....
        /*0290*/ 	.word	0x000097e0


	//   ....[20]....
        /*0294*/ 	.word	0x00009820


	//   ....[21]....
        /*0298*/ 	.word	0x00009840


	//   ....[22]....
        /*029c*/ 	.word	0x00009860


	//   ....[23]....
        /*02a0*/ 	.word	0x00009870


	//----- nvinfo : EIATTR_EXIT_INSTR_OFFSETS
	.align		4
.L_416:
        /*02a4*/ 	.byte	0x04, 0x1c
        /*02a6*/ 	.short	(.L_418 - .L_417)


	//   ....[0]....
.L_417:
        /*02a8*/ 	.word	0x00000300


	//   ....[1]....
        /*02ac*/ 	.word	0x0000b2d0


	//   ....[2]....
        /*02b0*/ 	.word	0x0000b3d0


	//   ....[3]....
        /*02b4*/ 	.word	0x0000b3f0


	//   ....[4]....
        /*02b8*/ 	.word	0x0000be10


	//   ....[5]....
        /*02bc*/ 	.word	0x0000be90


	//----- nvinfo : EIATTR_CTAIDZ_USED
	.align		4
.L_418:
        /*02c0*/ 	.byte	0x01, 0x04
	.zero		2


	//----- nvinfo : EIATTR_CRS_STACK_SIZE
	.align		4
        /*02c4*/ 	.byte	0x04, 0x1e
        /*02c6*/ 	.short	(.L_420 - .L_419)
.L_419:
        /*02c8*/ 	.word	0x00000000
.L_420:


//--------------------- .nv.info._ZN5flash16flash_fwd_kernelI23Flash_fwd_kernel_traitsILi96ELi128ELi64ELi4ELb0ELb0EN7cutlass6half_tE19Flash_kernel_traitsILi96ELi128ELi64ELi4ES3_EELb1ELb0ELb0ELb1ELb0ELb0ELb0ELb1EEEvNS_16Flash_fwd_paramsE --------------------------
	.section	.nv.info._ZN5flash16flash_fwd_kernelI23Flash_fwd_kernel_traitsILi96ELi128ELi64ELi4ELb0ELb0EN7cutlass6half_tE19Flash_kernel_traitsILi96ELi128ELi64ELi4ES3_EELb1ELb0ELb0ELb1ELb0ELb0ELb0ELb1EEEvNS_16Flash_fwd_paramsE,"",@"SHT_CUDA_INFO"
	.sectionflags	@""
	.align	4


	//----- nvinfo : EIATTR_CUDA_API_VERSION
	.align		4
        /*0000*/ 	.byte	0x04, 0x37
        /*0002*/ 	.short	(.L_422 - .L_421)
.L_421:
        /*0004*/ 	.word	0x00000082


	//----- nvinfo : EIATTR_SW2861232_WAR
	.align		4
.L_422:
        /*0008*/ 	.byte	0x01, 0x35
	.zero		2


	//----- nvinfo : EIATTR_PARAM_CBANK
	.align		4
        /*000c*/ 	.byte	0x04, 0x0a
        /*000e*/ 	.short	(.L_424 - .L_423)
	.align		4
.L_423:
        /*0010*/ 	.word	index@(.nv.constant0._ZN5flash16flash_fwd_kernelI23Flash_fwd_kernel_traitsILi96ELi128ELi64ELi4ELb0ELb0EN7cutlass6half_tE19Flash_kernel_traitsILi96ELi128ELi64ELi4ES3_EELb1ELb0ELb0ELb1ELb0ELb0ELb0ELb1EEEvNS_16Flash_fwd_paramsE)
        /*0014*/ 	.short	0x0160
        /*0016*/ 	.short	0x01d0


	//----- nvinfo : EIATTR_CBANK_PARAM_SIZE
	.align		4
.L_424:
        /*0018*/ 	.byte	0x03, 0x19
        /*001a*/ 	.short	0x01d0


	//----- nvinfo : EIATTR_KPARAM_INFO
	.align		4
        /*001c*/ 	.byte	0x04, 0x17
        /*001e*/ 	.short	(.L_426 - .L_425)
.L_425:
        /*0020*/ 	.word	0x00000000
        /*0024*/ 	.short	0x0000
        /*0026*/ 	.short	0x0000
        /*0028*/ 	.byte	0x00, 0xf0, 0x41, 0x07


	//----- nvinfo : EIATTR_MAXREG_COUNT
	.align		4
.L_426:
        /*002c*/ 	.byte	0x03, 0x1b
        /*002e*/ 	.short	0x00ff


	//----- nvinfo : EIATTR_NUM_BARRIERS
	.align		4
        /*0030*/ 	.byte	0x02, 0x4c
        /*0032*/ 	.byte	0x01
	.zero		1


	//----- nvinfo : EIATTR_ANNOTATIONS
	.align		4
        /*0034*/ 	.byte	0x04, 0x55
        /*0036*/ 	.short	(.L_428 - .L_427)


	//   ....[0]....
.L_427:
        /* <DEDUP_REMOVED lines=68> */


	//----- nvinfo : EIATTR_MERCURY_ISA_VERSION
	.align		4
.L_428:
        /*0468*/ 	.byte	0x03, 0x5f
        /*046a*/ 	.short	0x0000


	//----- nvinfo : EIATTR_COOP_GROUP_MASK_REGIDS
	.align		4
        /*046c*/ 	.byte	0x04, 0x29
        /*046e*/ 	.short	(.L_430 - .L_429)


	//   ....[0]....
.L_429:
        /*0470*/ 	.word	0xffffffff


	//   ....[1]....
        /*0474*/ 	.word	0xffffffff


	//   ....[2]....
        /*0478*/ 	.word	0xffffffff


	//   ....[3]....
        /*047c*/ 	.word	0xffffffff


	//   ....[4]....
        /*0480*/ 	.word	0xffffffff


	//   ....[5]....
        /*0484*/ 	.word	0xffffffff


	//   ....[6]....
        /*0488*/ 	.word	0xffffffff


	//   ....[7]....
        /*048c*/ 	.word	0xffffffff


	//   ....[8]....
        /*0490*/ 	.word	0xffffffff


	//   ....[9]....
        /*0494*/ 	.word	0xffffffff


	//   ....[10]....
        /*0498*/ 	.word	0xffffffff


	//   ....[11]....
        /*049c*/ 	.word	0xffffffff


	//   ....[12]....
        /*04a0*/ 	.word	0xffffffff


	//   ....[13]....
        /*04a4*/ 	.word	0xffffffff


	//   ....[14]....
        /*04a8*/ 	.word	0xffffffff


	//   ....[15]....
        /*04ac*/ 	.word	0xffffffff


	//   ....[16]....
        /*04b0*/ 	.word	0xffffffff


	//   ....[17]....
        /*04b4*/ 	.word	0xffffffff


	//   ....[18]....
        /*04b8*/ 	.word	0xffffffff


	//   ....[19]....
        /*04bc*/ 	.word	0xffffffff


	//   ....[20]....
        /*04c0*/ 	.word	0xffffffff


	//   ....[21]....
        /*04c4*/ 	.word	0xffffffff


	//   ....[22]....
        /*04c8*/ 	.word	0xffffffff


	//   ....[23]....
        /*04cc*/ 	.word	0xffffffff


	//----- nvinfo : EIATTR_COOP_GROUP_INSTR_OFFSETS
	.align		4
.L_430:
        /*04d0*/ 	.byte	0x04, 0x28
        /*04d2*/ 	.short	(.L_432 - .L_431)


	//   ....[0]....
.L_431:
        /*04d4*/ 	.word	0x000054c0


	//   ....[1]....
        /*04d8*/ 	.word	0x00005910


	//   ....[2]....
        /*04dc*/ 	.word	0x00005a00


	//   ....[3]....
        /*04e0*/ 	.word	0x00005a40


	//   ....[4]....
        /*04e4*/ 	.word	0x00005ad0


	//   ....[5]....
        /*04e8*/ 	.word	0x00005b10


	//   ....[6]....
        /*04ec*/ 	.word	0x00005bd0


	//   ....[7]....
        /*04f0*/ 	.word	0x00005c70


	//   ....[8]....
        /*04f4*/ 	.word	0x0000c380


	//   ....[9]....
        /*04f8*/ 	.word	0x0000c460


	//   ....[10]....
        /*04fc*/ 	.word	0x0000c4c0


	//   ....[11]....
        /*0500*/ 	.word	0x0000c500


	//   ....[12]....
        /*0504*/ 	.word	0x0000c550


	//   ....[13]....
        /*0508*/ 	.word	0x0000c5c0


	//   ....[14]....
        /*050c*/ 	.word	0x0000c5f0


	//   ....[15]....
        /*0510*/ 	.word	0x0000c640


	//   ....[16]....
        /*0514*/ 	.word	0x00012150


	//   ....[17]....
        /*0518*/ 	.word	0x00012160


	//   ....[18]....
        /*051c*/ 	.word	0x00012170


	//   ....[19]....
        /*0520*/ 	.word	0x00012180


	//   ....[20]....
        /*0524*/ 	.word	0x000121c0


	//   ....[21]....
        /*0528*/ 	.word	0x000121e0


	//   ....[22]....
        /*052c*/ 	.word	0x00012200


	//   ....[23]....
        /*0530*/ 	.word	0x00012210


	//----- nvinfo : EIATTR_EXIT_INSTR_OFFSETS
	.align		4
.L_432:
        /*0534*/ 	.byte	0x04, 0x1c
        /*0536*/ 	.short	(.L_434 - .L_433)


	//   ....[0]....
.L_433:
        /*0538*/ 	.word	0x000006a0


	//   ....[1]....
        /*053c*/ 	.word	0x00013b60


	//   ....[2]....
        /*0540*/ 	.word	0x00013c50


	//   ....[3]....
        /*0544*/ 	.word	0x00013c70


	//   ....[4]....
        /*0548*/ 	.word	0x000146f0


	//   ....[5]....
        /*054c*/ 	.word	0x00014770


	//----- nvinfo : EIATTR_CTAIDZ_USED
	.align		4
.L_434:
        /*0550*/ 	.byte	0x01, 0x04
	.zero		2


	//----- nvinfo : EIATTR_CRS_STACK_SIZE
	.align		4
        /*0554*/ 	.byte	0x04, 0x1e
        /*0556*/ 	.short	(.L_436 - .L_435)
.L_435:
        /*0558*/ 	.word	0x00000000
.L_436:


//--------------------- .nv.info._ZN5flash16flash_fwd_kernelI23Flash_fwd_kernel_traitsILi96ELi128ELi64ELi4ELb0ELb0EN7cutlass6half_tE19Flash_kernel_traitsILi96ELi128ELi64ELi4ES3_EELb0ELb0ELb0ELb1ELb0ELb0ELb1ELb0EEEvNS_16Flash_fwd_paramsE --------------------------
	.section	.nv.info._ZN5flash16flash_fwd_kernelI23Flash_fwd_kernel_traitsILi96ELi128ELi64ELi4ELb0ELb0EN7cutlass6half_tE19Flash_kernel_traitsILi96ELi128ELi64ELi4ES3_EELb0ELb0ELb0ELb1ELb0ELb0ELb1ELb0EEEvNS_16Flash_fwd_paramsE,"",@"SHT_CUDA_INFO"
	.sectionflags	@""
	.align	4


	//----- nvinfo : EIATTR_CUDA_API_VERSION
	.align		4
        /*0000*/ 	.byte	0x04, 0x37
        /*0002*/ 	.short	(.L_438 - .L_437)
.L_437:
        /*0004*/ 	.word	0x00000082


	//----- nvinfo : EIATTR_SW2861232_WAR
	.align		4
.L_438:
        /*0008*/ 	.byte	0x01, 0x35
	.zero		2


	//----- nvinfo : EIATTR_PARAM_CBANK
	.align		4
        /*000c*/ 	.byte	0x04, 0x0a
        /*000e*/ 	.short	(.L_440 - .L_439)
	.align		4
.L_439:
        /*0010*/ 	.word	index@(.nv.constant0._ZN5flash16flash_fwd_kernelI23Flash_fwd_kernel_traitsILi96ELi128ELi64ELi4ELb0ELb0EN7cutlass6half_tE19Flash_kernel_traitsILi96ELi128ELi64ELi4ES3_EELb0ELb0ELb0ELb1ELb0ELb0ELb1ELb0EEEvNS_16Flash_fwd_paramsE)
        /*0014*/ 	.short	0x0160
        /*0016*/ 	.short	0x01d0


	//----- nvinfo : EIATTR_CBANK_PARAM_SIZE
	.align		4
.L_440:
        /*0018*/ 	.byte	0x03, 0x19
        /*001a*/ 	.short	0x01d0


	//----- nvinfo : EIATTR_KPARAM_INFO
	.align		4
        /*001c*/ 	.byte	0x04, 0x17
        /*001e*/ 	.short	(.L_442 - .L_441)
.L_441:
        /*0020*/ 	.word	0x00000000
        /*0024*/ 	.short	0x0000
        /*0026*/ 	.short	0x0000
        /*0028*/ 	.byte	0x00, 0xf0, 0x41, 0x07


	//----- nvinfo : EIATTR_MAXREG_COUNT
	.align		4
.L_442:
        /*002c*/ 	.byte	0x03, 0x1b
        /*002e*/ 	.short	0x00ff


	//----- nvinfo : EIATTR_NUM_BARRIERS
	.align		4
        /*0030*/ 	.byte	0x02, 0x4c
        /*0032*/ 	.byte	0x01
	.zero		1


	//----- nvinfo : EIATTR_ANNOTATIONS
	.align		4
        /*0034*/ 	.byte	0x04, 0x55
        /*0036*/ 	.short	(.L_444 - .L_443)


	//   ....[0]....
.L_443:
        /* <DEDUP_REMOVED lines=30> */


	//----- nvinfo : EIATTR_MERCURY_ISA_VERSION
	.align		4
.L_444:
        /*0208*/ 	.byte	0x03, 0x5f
        /*020a*/ 	.short	0x0000


	//----- nvinfo : EIATTR_COOP_GROUP_MASK_REGIDS
	.align		4
        /*020c*/ 	.byte	0x04, 0x29
        /*020e*/ 	.short	(.L_446 - .L_445)


	//   ....[0]....
.L_445:
        /*0210*/ 	.word	0xffffffff


	//   ....[1]....
        /*0214*/ 	.word	0xffffffff


	//   ....[2]....
        /*0218*/ 	.word	0xffffffff


	//   ....[3]....
        /*021c*/ 	.word	0xffffffff


	//   ....[4]....
        /*0220*/ 	.word	0xffffffff


	//   ....[5]....
        /*0224*/ 	.word	0xffffffff


	//   ....[6]....
        /*0228*/ 	.word	0xffffffff


	//   ....[7]....
        /*022c*/ 	.word	0xffffffff


	//   ....[8]....
        /*0230*/ 	.word	0xffffffff


	//   ....[9]....
        /*0234*/ 	.word	0xffffffff


	//   ....[10]....
        /*0238*/ 	.word	0xffffffff


	//   ....[11]....
        /*023c*/ 	.word	0xffffffff


	//   ....[12]....
        /*0240*/ 	.word	0xffffffff


	//   ....[13]....
        /*0244*/ 	.word	0xffffffff


	//   ....[14]....
        /*0248*/ 	.word	0xffffffff


	//   ....[15]....
        /*024c*/ 	.word	0xffffffff


	//   ....[16]....
        /*0250*/ 	.word	0xffffffff


	//   ....[17]....
        /*0254*/ 	.word	0xffffffff


	//   ....[18]....
        /*0258*/ 	.word	0xffffffff


	//   ....[19]....
        /*025c*/ 	.word	0xffffffff


	//   ....[20]....
        /*0260*/ 	.word	0xffffffff


	//   ....[21]....
        /*0264*/ 	.word	0xffffffff


	//   ....[22]....
        /*0268*/ 	.word	0xffffffff


	//   ....[23]....
        /*026c*/ 	.word	0xffffffff


	//----- nvinfo : EIATTR_COOP_GROUP_INSTR_OFFSETS
	.align		4
.L_446:
        /*0270*/ 	.byte	0x04, 0x28
        /*0272*/ 	.short	(.L_448 - .L_447)


	//   ....[0]....
.L_447:
        /*0274*/ 	.word	0x00005390


	//   ....[1]....
        /*0278*/ 	.word	0x00005480


	//   ....[2]....
        /*027c*/ 	.word	0x000054b0


	//   ....[3]....
        /*0280*/ 	.word	0x00005580


	//   ....[4]....
        /*0284*/ 	.word	0x000055b0


	//   ....[5]....
        /*0288*/ 	.word	0x00005690


	//   ....[6]....
        /*028c*/ 	.word	0x000056c0


	//   ....[7]....
        /*0290*/ 	.word	0x000057f0


	//   ....[8]....
        /*0294*/ 	.word	0x00009630


	//   ....[9]....
        /*0298*/ 	.word	0x00009690


	//   ....[10]....
        /*029c*/ 	.word	0x00009700


	//   ....[11]....
        /*02a0*/ 	.word	0x00009750


	//   ....[12]....
        /*02a4*/ 	.word	0x00009780


	//   ....[13]....
        /*02a8*/ 	.word	0x000097d0


	//   ....[14]....
        /*02ac*/ 	.word	0x00009810


	//   ....[15]....
        /*02b0*/ 	.word	0x000098f0


	//   ....[16]....
        /*02b4*/ 	.word	0x0000b7f0


	//   ....[17]....
        /*02b8*/ 	.word	0x0000b800


	//   ....[18]....
        /*02bc*/ 	.word	0x0000b810


	//   ....[19]....
        /*02c0*/ 	.word	0x0000b820


	//   ....[20]....
        /*02c4*/ 	.word	0x0000b860


	//   ....[21]....
        /*02c8*/ 	.word	0x0000b880


	//   ....[22]....
        /*02cc*/ 	.word	0x0000b890


	//   ....[23]....
        /*02d0*/ 	.word	0x0000b8f0


	//----- nvinfo : EIATTR_EXIT_INSTR_OFFSETS
	.align		4
.L_448:
        /*02d4*/ 	.byte	0x04, 0x1c
        /*02d6*/ 	.short	(.L_450 - .L_449)


	//   ....[0]....
.L_449:
        /*02d8*/ 	.word	0x00000300


	//   ....[1]....
        /*02dc*/ 	.word	0x0000d2d0


	//   ....[2]....
        /*02e0*/ 	.word	0x0000d3d0


	//   ....[3]....
        /*02e4*/ 	.word	0x0000d3f0


	//   ....[4]....
        /*02e8*/ 	.word	0x0000de10


	//   ....[5]....
        /*02ec*/ 	.word	0x0000de90


	//----- nvinfo : EIATTR_CTAIDZ_USED
	.align		4
.L_450:
        /*02f0*/ 	.byte	0x01, 0x04
	.zero		2


	//----- nvinfo : EIATTR_CRS_STACK_SIZE
	.align		4
        /*02f4*/ 	.byte	0x04, 0x1e
        /*02f6*/ 	.short	(.L_452 - .L_451)
.L_451:
        /*02f8*/ 	.word	0x00000000
.L_452:


//--------------------- .nv.info._ZN5flash16flash_fwd_kernelI23Flash_fwd_kernel_traitsILi96ELi128ELi64ELi4ELb0ELb0EN7cutlass6half_tE19Flash_kernel_traitsILi96ELi128ELi64ELi4ES3_EELb1ELb0ELb1ELb0ELb0ELb1ELb0ELb0EEEvNS_16Flash_fwd_paramsE --------------------------
	.section	.nv.info._ZN5flash16flash_fwd_kernelI23Flash_fwd_kernel_traitsILi96ELi128ELi64ELi4ELb0ELb0EN7cutlass6half_tE19Flash_kernel_traitsILi96ELi128ELi64ELi4ES3_EELb1ELb0ELb1ELb0ELb0ELb1ELb0ELb0EEEvNS_16Flash_fwd_paramsE,"",@"SHT_CUDA_INFO"
	.sectionflags	@""
	.align	4


	//----- nvinfo : EIATTR_CUDA_API_VERSION
	.align		4
        /*0000*/ 	.byte	0x04, 0x37
        /*0002*/ 	.short	(.L_454 - .L_453)
.L_453:
        /*0004*/ 	.word	0x00000082


	//----- nvinfo : EIATTR_SW2861232_WAR
	.align		4
.L_454:
        /*0008*/ 	.byte	0x01, 0x35
	.zero		2


	//----- nvinfo : EIATTR_PARAM_CBANK
	.align		4
        /*000c*/ 	.byte	0x04, 0x0a
        /*000e*/ 	.short	(.L_456 - .L_455)
	.align		4
.L_455:
        /*0010*/ 	.word	index@(.nv.constant0._ZN5flash16flash_fwd_kernelI23Flash_fwd_kernel_traitsILi96ELi128ELi64ELi4ELb0ELb0EN7cutlass6half_tE19Flash_kernel_traitsILi96ELi128ELi64ELi4ES3_EELb1ELb0ELb1ELb0ELb0ELb1ELb0ELb0EEEvNS_16Flash_fwd_paramsE)
        /*0014*/ 	.short	0x0160
        /*0016*/ 	.short	0x01d0


	//----- nvinfo : EIATTR_CBANK_PARAM_SIZE
	.align		4
.L_456:
        /*0018*/ 	.byte	0x03, 0x19
        /*001a*/ 	.short	0x01d0


	//----- nvinfo : EIATTR_KPARAM_INFO
	.align		4
        /*001c*/ 	.byte	0x04, 0x17
        /*001e*/ 	.short	(.L_458 - .L_457)
.L_457:
        /*0020*/ 	.word	0x00000000
        /*0024*/ 	.short	0x0000
        /*0026*/ 	.short	0x0000
        /*0028*/ 	.byte	0x00, 0xf0, 0x41, 0x07


	//----- nvinfo : EIATTR_MAXREG_COUNT
	.align		4
.L_458:
        /*002c*/ 	.byte	0x03, 0x1b
        /*002e*/ 	.short	0x00ff


	//----- nvinfo : EIATTR_NUM_BARRIERS
	.align		4
        /*0030*/ 	.byte	0x02, 0x4c
        /*0032*/ 	.byte	0x01
	.zero		1


	//----- nvinfo : EIATTR_ANNOTATIONS
	.align		4
        /*0034*/ 	.byte	0x04, 0x55
        /*0036*/ 	.short	(.L_460 - .L_459)


	//   ....[0]....
.L_459:
        /* <DEDUP_REMOVED lines=49> */


	//----- nvinfo : EIATTR_MERCURY_ISA_VERSION
	.align		4
.L_460:
        /*0338*/ 	.byte	0x03, 0x5f
        /*033a*/ 	.short	0x0000


	//----- nvinfo : EIATTR_COOP_GROUP_MASK_REGIDS
	.align		4
        /*033c*/ 	.byte	0x04, 0x29
        /*033e*/ 	.short	(.L_462 - .L_461)


	//   ....[0]....
.L_461:
        /*0340*/ 	.word	0xffffffff


	//   ....[1]....
        /*0344*/ 	.word	0xffffffff


	//   ....[2]....
        /*0348*/ 	.word	0xffffffff


	//   ....[3]....
        /*034c*/ 	.word	0xffffffff


	//   ....[4]....
        /*0350*/ 	.word	0xffffffff


	//   ....[5]....
        /*0354*/ 	.word	0xffffffff


	//   ....[6]....
        /*0358*/ 	.word	0xffffffff


	//   ....[7]....
        /*035c*/ 	.word	0xffffffff


	//   ....[8]....
        /*0360*/ 	.word	0xffffffff


	//   ....[9]....
        /*0364*/ 	.word	0xffffffff


	//   ....[10]....
        /*0368*/ 	.word	0xffffffff


	//   ....[11]....
        /*036c*/ 	.word	0xffffffff


	//   ....[12]....
        /*0370*/ 	.word	0xffffffff


	//   ....[13]....
        /*0374*/ 	.word	0xffffffff


	//   ....[14]....
        /*0378*/ 	.word	0xffffffff


	//   ....[15]....
        /*037c*/ 	.word	0xffffffff


	//   ....[16]....
        /*0380*/ 	.word	0xffffffff


	//   ....[17]....
        /*0384*/ 	.word	0xffffffff


	//   ....[18]....
        /*0388*/ 	.word	0xffffffff


	//   ....[19]....
        /*038c*/ 	.word	0xffffffff


	//   ....[20]....
        /*0390*/ 	.word	0xffffffff


	//   ....[21]....
        /*0394*/ 	.word	0xffffffff


	//   ....[22]....
        /*0398*/ 	.word	0xffffffff


	//   ....[23]....
        /*039c*/ 	.word	0xffffffff


	//   ....[24]....
        /*03a0*/ 	.word	0xffffffff


	//   ....[25]....
        /*03a4*/ 	.word	0xffffffff


	//   ....[26]....
        /*03a8*/ 	.word	0xffffffff


	//   ....[27]....
        /*03ac*/ 	.word	0xffffffff


	//   ....[28]....
        /*03b0*/ 	.word	0xffffffff


	//   ....[29]....
        /*03b4*/ 	.word	0xffffffff


	//   ....[30]....
        /*03b8*/ 	.word	0xffffffff


	//   ....[31]....
        /*03bc*/ 	.word	0xffffffff


	//   ....[32]....
        /*03c0*/ 	.word	0xffffffff


	//   ....[33]....
        /*03c4*/ 	.word	0xffffffff


	//   ....[34]....
        /*03c8*/ 	.word	0xffffffff


	//   ....[35]....
        /*03cc*/ 	.word	0xffffffff


	//   ....[36]....
        /*03d0*/ 	.word	0xffffffff


	//   ....[37]....
        /*03d4*/ 	.word	0xffffffff


	//   ....[38]....
        /*03d8*/ 	.word	0xffffffff


	//   ....[39]....
        /*03dc*/ 	.word	0xffffffff


	//----- nvinfo : EIATTR_COOP_GROUP_INSTR_OFFSETS
	.align		4
.L_462:
        /*03e0*/ 	.byte	0x04, 0x28
        /*03e2*/ 	.short	(.L_464 - .L_463)


	//   ....[0]....
.L_463:
        /*03e4*/ 	.word	0x000043c0


	//   ....[1]....
        /*03e8*/ 	.word	0x00004490


	//   ....[2]....
        /*03ec*/ 	.word	0x000044b0


	//   ....[3]....
        /*03f0*/ 	.word	0x00004570


	//   ....[4]....
        /*03f4*/ 	.word	0x00004b20


	//   ....[5]....
        /*03f8*/ 	.word	0x00004e20


	//   ....[6]....
        /*03fc*/ 	.word	0x00004e50


	//   ....[7]....
        /*0400*/ 	.word	0x00004fe0


	//   ....[8]....
        /*0404*/ 	.word	0x000098c0


	//   ....[9]....
        /*0408*/ 	.word	0x000098f0


	//   ....[10]....
        /*040c*/ 	.word	0x00009a70


	//   ....[11]....
        /*0410*/ 	.word	0x00009b40


	//   ....[12]....
        /*0414*/ 	.word	0x00009b80


	//   ....[13]....
        /*0418*/ 	.word	0x00009c60


	//   ....[14]....
        /*041c*/ 	.word	0x00009cd0


	//   ....[15]....
        /*0420*/ 	.word	0x00009e20


	//   ....[16]....
        /*0424*/ 	.word	0x0000ebd0


	//   ....[17]....
        /*0428*/ 	.word	0x0000ec00


	//   ....[18]....
        /*042c*/ 	.word	0x0000ece0


	//   ....[19]....
        /*0430*/ 	.word	0x0000ed50


	//   ....[20]....
        /*0434*/ 	.word	0x0000ee80


	//   ....[21]....
        /*0438*/ 	.word	0x0000f010


	//   ....[22]....
        /*043c*/ 	.word	0x0000f0b0


	//   ....[23]....
        /*0440*/ 	.word	0x0000f160


	//   ....[24]....
        /*0444*/ 	.word	0x00014000


	//   ....[25]....
        /*0448*/ 	.word	0x000140b0


	//   ....[26]....
        /*044c*/ 	.word	0x00014170


	//   ....[27]....
        /*0450*/ 	.word	0x00014230


	//   ....[28]....
        /*0454*/ 	.word	0x000144c0


	//   ....[29]....
        /*0458*/ 	.word	0x00014500


	//   ....[30]....
        /*045c*/ 	.word	0x00014570


	//   ....[31]....
        /*0460*/ 	.word	0x000145a0


	//   ....[32]....
        /*0464*/ 	.word	0x00018380


	//   ....[33]....
        /*0468*/ 	.word	0x00018390


	//   ....[34]....
        /*046c*/ 	.word	0x000183b0


	//   ....[35]....
        /*0470*/ 	.word	0x000183d0


	//   ....[36]....
        /*0474*/ 	.word	0x000183e0


	//   ....[37]....
        /*0478*/ 	.word	0x000183f0


	//   ....[38]....
        /*047c*/ 	.word	0x00018460


	//   ....[39]....
        /*0480*/ 	.word	0x00018480


	//----- nvinfo : EIATTR_EXIT_INSTR_OFFSETS
	.align		4
.L_464:
        /*0484*/ 	.byte	0x04, 0x1c
        /*0486*/ 	.short	(.L_466 - .L_465)


	//   ....[0]....
.L_465:
        /*0488*/ 	.word	0x00000730


	//   ....[1]....
        /*048c*/ 	.word	0x00001240


	//   ....[2]....
        /*0490*/ 	.word	0x000012c0


	//   ....[3]....
        /*0494*/ 	.word	0x00019c20


	//   ....[4]....
        /*0498*/ 	.word	0x00019d00


	//----- nvinfo : EIATTR_CTAIDZ_USED
	.align		4
.L_466:
        /*049c*/ 	.byte	0x01, 0x04
	.zero		2


	//----- nvinfo : EIATTR_CRS_STACK_SIZE
	.align		4
        /*04a0*/ 	.byte	0x04, 0x1e
        /*04a2*/ 	.short	(.L_468 - .L_467)
.L_467:
        /*04a4*/ 	.word	0x00000000
.L_468:


//--------------------- .nv.info._ZN5flash16flash_fwd_kernelI23Flash_fwd_kernel_traitsILi96ELi128ELi64ELi4ELb0ELb0EN7cutlass6half_tE19Flash_kernel_traitsILi96ELi128ELi64ELi4ES3_EELb0ELb0ELb1ELb0ELb0ELb1ELb1ELb0EEEvNS_16Flash_fwd_paramsE --------------------------
	.section	.nv.info._ZN5flash16flash_fwd_kernelI23Flash_fwd_kernel_traitsILi96ELi128ELi64ELi4ELb0ELb0EN7cutlass6half_tE19Flash_kernel_traitsILi96ELi128ELi64ELi4ES3_EELb0ELb0ELb1ELb0ELb0ELb1ELb1ELb0EEEvNS_16Flash_fwd_paramsE,"",@"SHT_CUDA_INFO"
	.sectionflags	@""
	.align	4


	//----- nvinfo : EIATTR_CUDA_API_VERSION
	.align		4
        /*0000*/ 	.byte	0x04, 0x37
        /*0002*/ 	.short	(.L_470 - .L_469)
.L_469:
        /*0004*/ 	.word	0x00000082


	//----- nvinfo : EIATTR_SW2861232_WAR
	.align		4
.L_470:
        /*0008*/ 	.byte	0x01, 0x35
	.zero		2


	//----- nvinfo : EIATTR_PARAM_CBANK
	.align		4
        /*000c*/ 	.byte	0x04, 0x0a
        /*000e*/ 	.short	(.L_472 - .L_471)
	.align		4
.L_471:
        /*0010*/ 	.word	index@(.nv.constant0._ZN5flash16flash_fwd_kernelI23Flash_fwd_kernel_traitsILi96ELi128ELi64ELi4ELb0ELb0EN7cutlass6half_tE19Flash_kernel_traitsILi96ELi128ELi64ELi4ES3_EELb0ELb0ELb1ELb0ELb0ELb1ELb1ELb0EEEvNS_16Flash_fwd_paramsE)
        /*0014*/ 	.short	0x0160
        /*0016*/ 	.short	0x01d0


	//----- nvinfo : EIATTR_CBANK_PARAM_SIZE
	.align		4
.L_472:
        /*0018*/ 	.byte	0x03, 0x19
        /*001a*/ 	.short	0x01d0


	//----- nvinfo : EIATTR_KPARAM_INFO
	.align		4
        /*001c*/ 	.byte	0x04, 0x17
        /*001e*/ 	.short	(.L_474 - .L_473)
.L_473:
        /*0020*/ 	.word	0x00000000
        /*0024*/ 	.short	0x0000
        /*0026*/ 	.short	0x0000
        /*0028*/ 	.byte	0x00, 0xf0, 0x41, 0x07


	//----- nvinfo : EIATTR_MAXREG_COUNT
	.align		4
.L_474:
        /*002c*/ 	.byte	0x03, 0x1b
        /*002e*/ 	.short	0x00ff


	//----- nvinfo : EIATTR_NUM_BARRIERS
	.align		4
        /*0030*/ 	.byte	0x02, 0x4c
        /*0032*/ 	.byte	0x01
	.zero		1


	//----- nvinfo : EIATTR_ANNOTATIONS
	.align		4
        /*0034*/ 	.byte	0x04, 0x55
        /*0036*/ 	.short	(.L_476 - .L_475)


	//   ....[0]....
.L_475:
        /* <DEDUP_REMOVED lines=32> */


	//----- nvinfo : EIATTR_MERCURY_ISA_VERSION
	.align		4
.L_476:
        /*0220*/ 	.byte	0x03, 0x5f
        /*0222*/ 	.short	0x0000


	//----- nvinfo : EIATTR_COOP_GROUP_MASK_REGIDS
	.align		4
        /*0224*/ 	.byte	0x04, 0x29
        /*0226*/ 	.short	(.L_478 - .L_477)


	//   ....[0]....
.L_477:
        /*0228*/ 	.word	0xffffffff


	//   ....[1]....
        /*022c*/ 	.word	0xffffffff


	//   ....[2]....
        /*0230*/ 	.word	0xffffffff


	//   ....[3]....
        /*0234*/ 	.word	0xffffffff


	//   ....[4]....
        /*0238*/ 	.word	0xffffffff


	//   ....[5]....
        /*023c*/ 	.word	0xffffffff


	//   ....[6]....
        /*0240*/ 	.word	0xffffffff


	//   ....[7]....
        /*0244*/ 	.word	0xffffffff


	//   ....[8]....
        /*0248*/ 	.word	0xffffffff


	//   ....[9]....
        /*024c*/ 	.word	0xffffffff


	//   ....[10]....
        /*0250*/ 	.word	0xffffffff


	//   ....[11]....
        /*0254*/ 	.word	0xffffffff


	//   ....[12]....
        /*0258*/ 	.word	0xffffffff


	//   ....[13]....
        /*025c*/ 	.word	0xffffffff


	//   ....[14]....
        /*0260*/ 	.word	0xffffffff


	//   ....[15]....
        /*0264*/ 	.word	0xffffffff


	//   ....[16]....
        /*0268*/ 	.word	0xffffffff


	//   ....[17]....
        /*026c*/ 	.word	0xffffffff


	//   ....[18]....
        /*0270*/ 	.word	0xffffffff


	//   ....[19]....
        /*0274*/ 	.word	0xffffffff


	//   ....[20]....
        /*0278*/ 	.word	0xffffffff


	//   ....[21]....
        /*027c*/ 	.word	0xffffffff


	//   ....[22]....
        /*0280*/ 	.word	0xffffffff


	//   ....[23]....
        /*0284*/ 	.word	0xffffffff


	//   ....[24]....
        /*0288*/ 	.word	0xffffffff


	//   ....[25]....
        /*028c*/ 	.word	0xffffffff


	//   ....[26]....
        /*0290*/ 	.word	0xffffffff


	//   ....[27]....
        /*0294*/ 	.word	0xffffffff


	//   ....[28]....
        /*0298*/ 	.word	0xffffffff


	//   ....[29]....
        /*029c*/ 	.word	0xffffffff


	//   ....[30]....
        /*02a0*/ 	.word	0xffffffff


	//   ....[31]....
        /*02a4*/ 	.word	0xffffffff


	//   ....[32]....
        /*02a8*/ 	.word	0xffffffff


	//   ....[33]....
        /*02ac*/ 	.word	0xffffffff


	//   ....[34]....
        /*02b0*/ 	.word	0xffffffff


	//   ....[35]....
        /*02b4*/ 	.word	0xffffffff


	//   ....[36]....
        /*02b8*/ 	.word	0xffffffff


	//   ....[37]....
        /*02bc*/ 	.word	0xffffffff


	//   ....[38]....
        /*02c0*/ 	.word	0xffffffff


	//   ....[39]....
        /*02c4*/ 	.word	0xffffffff


	//----- nvinfo : EIATTR_COOP_GROUP_INSTR_OFFSETS
	.align		4
.L_478:
        /*02c8*/ 	.byte	0x04, 0x28
        /*02ca*/ 	.short	(.L_480 - .L_479)


	//   ....[0]....
.L_479:
        /*02cc*/ 	.word	0x00004450


	//   ....[1]....
        /*02d0*/ 	.word	0x00004540


	//   ....[2]....
        /*02d4*/ 	.word	0x00004570


	//   ....[3]....
        /*02d8*/ 	.word	0x00004640


	//   ....[4]....
        /*02dc*/ 	.word	0x00004670


	//   ....[5]....
        /*02e0*/ 	.word	0x00004730


	//   ....[6]....
        /*02e4*/ 	.word	0x00004780


	//   ....[7]....
        /*02e8*/ 	.word	0x00004800


	//   ....[8]....
        /*02ec*/ 	.word	0x000082b0


	//   ....[9]....
        /*02f0*/ 	.word	0x000083b0


	//   ....[10]....
        /*02f4*/ 	.word	0x000083e0


	//   ....[11]....
        /*02f8*/ 	.word	0x00008500


	//   ....[12]....
        /*02fc*/ 	.word	0x00008560


	//   ....[13]....
        /*0300*/ 	.word	0x000085f0


	//   ....[14]....
        /*0304*/ 	.word	0x00008640


	//   ....[15]....
        /*0308*/ 	.word	0x00008730


	//   ....[16]....
        /*030c*/ 	.word	0x0000ca70


	//   ....[17]....
        /*0310*/ 	.word	0x0000cc20


	//   ....[18]....
        /*0314*/ 	.word	0x0000cd70


	//   ....[19]....
        /*0318*/ 	.word	0x0000cf90


	//   ....[20]....
        /*031c*/ 	.word	0x0000cfc0


	//   ....[21]....
        /*0320*/ 	.word	0x0000cfd0


	//   ....[22]....
        /*0324*/ 	.word	0x0000d030


	//   ....[23]....
        /*0328*/ 	.word	0x0000d0a0


	//   ....[24]....
        /*032c*/ 	.word	0x000113f0


	//   ....[25]....
        /*0330*/ 	.word	0x00011620


	//   ....[26]....
        /*0334*/ 	.word	0x00011940


	//   ....[27]....
        /*0338*/ 	.word	0x00011a80


	//   ....[28]....
        /*033c*/ 	.word	0x00011b40


	//   ....[29]....
        /*0340*/ 	.word	0x00011b80


	//   ....[30]....
        /*0344*/ 	.word	0x00011c10


	//   ....[31]....
        /*0348*/ 	.word	0x00011c40


	//   ....[32]....
        /*034c*/ 	.word	0x00013dd0


	//   ....[33]....
        /*0350*/ 	.word	0x00013de0


	//   ....[34]....
        /*0354*/ 	.word	0x00013df0


	//   ....[35]....
        /*0358*/ 	.word	0x00013e10


	//   ....[36]....
        /*035c*/ 	.word	0x00013e30


	//   ....[37]....
        /*0360*/ 	.word	0x00013e50


	//   ....[38]....
        /*0364*/ 	.word	0x00013e80


	//   ....[39]....
        /*0368*/ 	.word	0x00013f00


	//----- nvinfo : EIATTR_EXIT_INSTR_OFFSETS
	.align		4
.L_480:
        /*036c*/ 	.byte	0x04, 0x1c
        /*036e*/ 	.short	(.L_482 - .L_481)


	//   ....[0]....
.L_481:
        /*0370*/ 	.word	0x000002f0


	//   ....[1]....
        /*0374*/ 	.word	0x00000d70


	//   ....[2]....
        /*0378*/ 	.word	0x00000df0


	//   ....[3]....
        /*037c*/ 	.word	0x000158a0


	//   ....[4]....
        /*0380*/ 	.word	0x00015980


	//----- nvinfo : EIATTR_CTAIDZ_USED
	.align		4
.L_482:
        /*0384*/ 	.byte	0x01, 0x04
	.zero		2


	//----- nvinfo : EIATTR_CRS_STACK_SIZE
	.align		4
        /*0388*/ 	.byte	0x04, 0x1e
        /*038a*/ 	.short	(.L_484 - .L_483)
.L_483:
        /*038c*/ 	.word	0x00000000
.L_484:


//--------------------- .nv.info._ZN5flash16flash_fwd_kernelI23Flash_fwd_kernel_traitsILi96ELi128ELi64ELi4ELb0ELb0EN7cutlass6half_tE19Flash_kernel_traitsILi96ELi128ELi64ELi4ES3_EELb1ELb0ELb1ELb1ELb0ELb0ELb0ELb0EEEvNS_16Flash_fwd_paramsE --------------------------
	.section	.nv.info._ZN5flash16flash_fwd_kernelI23Flash_fwd_kernel_traitsILi96ELi128ELi64ELi4ELb0ELb0EN7cutlass6half_tE19Flash_kernel_traitsILi96ELi128ELi64ELi4ES3_EELb1ELb0ELb1ELb1ELb0ELb0ELb0ELb0EEEvNS_16Flash_fwd_paramsE,"",@"SHT_CUDA_INFO"
	.sectionflags	@""
	.align	4


	//----- nvinfo : EIATTR_CUDA_API_VERSION
	.align		4
        /*0000*/ 	.byte	0x04, 0x37
        /*0002*/ 	.short	(.L_486 - .L_485)
.L_485:
        /*0004*/ 	.word	0x00000082


	//----- nvinfo : EIATTR_SW2861232_WAR
	.align		4
.L_486:
        /*0008*/ 	.byte	0x01, 0x35
	.zero		2


	//----- nvinfo : EIATTR_PARAM_CBANK
	.align		4
        /*000c*/ 	.byte	0x04, 0x0a
        /*000e*/ 	.short	(.L_488 - .L_487)
	.align		4
.L_487:
        /*0010*/ 	.word	index@(.nv.constant0._ZN5flash16flash_fwd_kernelI23Flash_fwd_kernel_traitsILi96ELi128ELi64ELi4ELb0ELb0EN7cutlass6half_tE19Flash_kernel_traitsILi96ELi128ELi64ELi4ES3_EELb1ELb0ELb1ELb1ELb0ELb0ELb0ELb0EEEvNS_16Flash_fwd_paramsE)
        /*0014*/ 	.short	0x0160
        /*0016*/ 	.short	0x01d0


	//----- nvinfo : EIATTR_CBANK_PARAM_SIZE
	.align		4
.L_488:
        /*0018*/ 	.byte	0x03, 0x19
        /*001a*/ 	.short	0x01d0


	//----- nvinfo : EIATTR_KPARAM_INFO
	.align		4
        /*001c*/ 	.byte	0x04, 0x17
        /*001e*/ 	.short	(.L_490 - .L_489)
.L_489:
        /*0020*/ 	.word	0x00000000
        /*0024*/ 	.short	0x0000
        /*0026*/ 	.short	0x0000
        /*0028*/ 	.byte	0x00, 0xf0, 0x41, 0x07


	//----- nvinfo : EIATTR_MAXREG_COUNT
	.align		4
.L_490:
        /*002c*/ 	.byte	0x03, 0x1b
        /*002e*/ 	.short	0x00ff


	//----- nvinfo : EIATTR_NUM_BARRIERS
	.align		4
        /*0030*/ 	.byte	0x02, 0x4c
        /*0032*/ 	.byte	0x01
	.zero		1


	//----- nvinfo : EIATTR_ANNOTATIONS
	.align		4
        /*0034*/ 	.byte	0x04, 0x55
        /*0036*/ 	.short	(.L_492 - .L_491)


	//   ....[0]....
.L_491:
        /* <DEDUP_REMOVED lines=63> */


	//----- nvinfo : EIATTR_MERCURY_ISA_VERSION
	.align		4
.L_492:
        /*0418*/ 	.byte	0x03, 0x5f
        /*041a*/ 	.short	0x0000


	//----- nvinfo : EIATTR_COOP_GROUP_MASK_REGIDS
	.align		4
        /*041c*/ 	.byte	0x04, 0x29
        /*041e*/ 	.short	(.L_494 - .L_493)


	//   ....[0]....
.L_493:
        /*0420*/ 	.word	0xffffffff


	//   ....[1]....
        /*0424*/ 	.word	0xffffffff


	//   ....[2]....
        /*0428*/ 	.word	0xffffffff


	//   ....[3]....
        /*042c*/ 	.word	0xffffffff


	//   ....[4]....
        /*0430*/ 	.word	0xffffffff


	//   ....[5]....
        /*0434*/ 	.word	0xffffffff


	//   ....[6]....
        /*0438*/ 	.word	0xffffffff


	//   ....[7]....
        /*043c*/ 	.word	0xffffffff


	//   ....[8]....
        /*0440*/ 	.word	0xffffffff


	//   ....[9]....
        /*0444*/ 	.word	0xffffffff


	//   ....[10]....
        /*0448*/ 	.word	0xffffffff


	//   ....[11]....
        /*044c*/ 	.word	0xffffffff


	//   ....[12]....
        /*0450*/ 	.word	0xffffffff


	//   ....[13]....
        /*0454*/ 	.word	0xffffffff


	//   ....[14]....
        /*0458*/ 	.word	0xffffffff


	//   ....[15]....
        /*045c*/ 	.word	0xffffffff


	//   ....[16]....
        /*0460*/ 	.word	0xffffffff


	//   ....[17]....
        /*0464*/ 	.word	0xffffffff


	//   ....[18]....
        /*0468*/ 	.word	0xffffffff


	//   ....[19]....
        /*046c*/ 	.word	0xffffffff


	//   ....[20]....
        /*0470*/ 	.word	0xffffffff


	//   ....[21]....
        /*0474*/ 	.word	0xffffffff


	//   ....[22]....
        /*0478*/ 	.word	0xffffffff


	//   ....[23]....
        /*047c*/ 	.word	0xffffffff


	//   ....[24]....
        /*0480*/ 	.word	0xffffffff


	//   ....[25]....
        /*0484*/ 	.word	0xffffffff


	//   ....[26]....
        /*0488*/ 	.word	0xffffffff


	//   ....[27]....
        /*048c*/ 	.word	0xffffffff


	//   ....[28]....
        /*0490*/ 	.word	0xffffffff


	//   ....[29]....
        /*0494*/ 	.word	0xffffffff


	//   ....[30]....
        /*0498*/ 	.word	0xffffffff


	//   ....[31]....
        /*049c*/ 	.word	0xffffffff


	//   ....[32]....
        /*04a0*/ 	.word	0xffffffff


	//   ....[33]....
        /*04a4*/ 	.word	0xffffffff


	//   ....[34]....
        /*04a8*/ 	.word	0xffffffff


	//   ....[35]....
        /*04ac*/ 	.word	0xffffffff


	//   ....[36]....
        /*04b0*/ 	.word	0xffffffff


	//   ....[37]....
        /*04b4*/ 	.word	0xffffffff


	//   ....[38]....
        /*04b8*/ 	.word	0xffffffff


	//   ....[39]....
        /*04bc*/ 	.word	0xffffffff


	//----- nvinfo : EIATTR_COOP_GROUP_INSTR_OFFSETS
	.align		4
.L_494:
        /*04c0*/ 	.byte	0x04, 0x28
        /*04c2*/ 	.short	(.L_496 - .L_495)


	//   ....[0]....
.L_495:
        /*04c4*/ 	.word	0x00006710


	//   ....[1]....
        /*04c8*/ 	.word	0x000067d0


	//   ....[2]....
        /*04cc*/ 	.word	0x000067e0


	//   ....[3]....
        /*04d0*/ 	.word	0x000068b0


	//   ....[4]....
        /*04d4*/ 	.word	0x00006e20


	//   ....[5]....
        /*04d8*/ 	.word	0x000071a0


	//   ....[6]....
        /*04dc*/ 	.word	0x00007290


	//   ....[7]....
        /*04e0*/ 	.word	0x00007350


	//   ....[8]....
        /*04e4*/ 	.word	0x0000d070


	//   ....[9]....
        /*04e8*/ 	.word	0x0000d1f0


	//   ....[10]....
        /*04ec*/ 	.word	0x0000d220


	//   ....[11]....
        /*04f0*/ 	.word	0x0000d340


	//   ....[12]....
        /*04f4*/ 	.word	0x0000d370


	//   ....[13]....
        /*04f8*/ 	.word	0x0000d3a0


	//   ....[14]....
        /*04fc*/ 	.word	0x0000d440


	//   ....[15]....
        /*0500*/ 	.word	0x0000d460


	//   ....[16]....
        /*0504*/ 	.word	0x00013b40


	//   ....[17]....
        /*0508*/ 	.word	0x00013ca0


	//   ....[18]....
        /*050c*/ 	.word	0x00013cd0


	//   ....[19]....
        /*0510*/ 	.word	0x00013e10


	//   ....[20]....
        /*0514*/ 	.word	0x00013e30


	//   ....[21]....
        /*0518*/ 	.word	0x00013e40


	//   ....[22]....
        /*051c*/ 	.word	0x00013eb0


	//   ....[23]....
        /*0520*/ 	.word	0x00013ed0


	//   ....[24]....
        /*0524*/ 	.word	0x0001a3a0


	//   ....[25]....
        /*0528*/ 	.word	0x0001a4f0


	//   ....[26]....
        /*052c*/ 	.word	0x0001a720


	//   ....[27]....
        /*0530*/ 	.word	0x0001a760


	//   ....[28]....
        /*0534*/ 	.word	0x0001a7c0


	//   ....[29]....
        /*0538*/ 	.word	0x0001a7f0


	//   ....[30]....
        /*053c*/ 	.word	0x0001ab10


	//   ....[31]....
        /*0540*/ 	.word	0x0001ad00


	//   ....[32]....
        /*0544*/ 	.word	0x0001e9c0


	//   ....[33]....
        /*0548*/ 	.word	0x0001e9d0


	//   ....[34]....
        /*054c*/ 	.word	0x0001e9f0


	//   ....[35]....
        /*0550*/ 	.word	0x0001ea00


	//   ....[36]....
        /*0554*/ 	.word	0x0001ea20


	//   ....[37]....
        /*0558*/ 	.word	0x0001ea30


	//   ....[38]....
        /*055c*/ 	.word	0x0001eac0


	//   ....[39]....
        /*0560*/ 	.word	0x0001eae0


	//----- nvinfo : EIATTR_EXIT_INSTR_OFFSETS
	.align		4
.L_496:
        /*0564*/ 	.byte	0x04, 0x1c
        /*0566*/ 	.short	(.L_498 - .L_497)


	//   ....[0]....
.L_497:
        /*0568*/ 	.word	0x00000730


	//   ....[1]....
        /*056c*/ 	.word	0x00001310


	//   ....[2]....
        /*0570*/ 	.word	0x00001390


	//   ....[3]....
        /*0574*/ 	.word	0x00020350


	//   ....[4]....
        /*0578*/ 	.word	0x00020450


	//   ....[5]....
        /*057c*/ 	.word	0x00020470


	//----- nvinfo : EIATTR_CTAIDZ_USED
	.align		4
.L_498:
        /*0580*/ 	.byte	0x01, 0x04
	.zero		2


	//----- nvinfo : EIATTR_CRS_STACK_SIZE
	.align		4
        /*0584*/ 	.byte	0x04, 0x1e
        /*0586*/ 	.short	(.L_500 - .L_499)
.L_499:
        /*0588*/ 	.word	0x00000000
.L_500:


//--------------------- .nv.info._ZN5flash16flash_fwd_kernelI23Flash_fwd_kernel_traitsILi96ELi128ELi64ELi4ELb0ELb0EN7cutlass6half_tE19Flash_kernel_traitsILi96ELi128ELi64ELi4ES3_EELb1ELb0ELb1ELb0ELb0ELb0ELb0ELb1EEEvNS_16Flash_fwd_paramsE --------------------------
	.section	.nv.info._ZN5flash16flash_fwd_kernelI23Flash_fwd_kernel_traitsILi96ELi128ELi64ELi4ELb0ELb0EN7cutlass6half_tE19Flash_kernel_traitsILi96ELi128ELi64ELi4ES3_EELb1ELb0ELb1ELb0ELb0ELb0ELb0ELb1EEEvNS_16Flash_fwd_paramsE,"",@"SHT_CUDA_INFO"
	.sectionflags	@""
	.align	4


	//----- nvinfo : EIATTR_CUDA_API_VERSION
	.align		4
        /*0000*/ 	.byte	0x04, 0x37
        /*0002*/ 	.short	(.L_502 - .L_501)
.L_501:
        /*0004*/ 	.word	0x00000082


	//----- nvinfo : EIATTR_SW2861232_WAR
	.align		4
.L_502:
        /*0008*/ 	.byte	0x01, 0x35
	.zero		2


	//----- nvinfo : EIATTR_PARAM_CBANK
	.align		4
        /*000c*/ 	.byte	0x04, 0x0a
        /*000e*/ 	.short	(.L_504 - .L_503)
	.align		4
.L_503:
        /*0010*/ 	.word	index@(.nv.constant0._ZN5flash16flash_fwd_kernelI23Flash_fwd_kernel_traitsILi96ELi128ELi64ELi4ELb0ELb0EN7cutlass6half_tE19Flash_kernel_traitsILi96ELi128ELi64ELi4ES3_EELb1ELb0ELb1ELb0ELb0ELb0ELb0ELb1EEEvNS_16Flash_fwd_paramsE)
        /*0014*/ 	.short	0x0160
        /*0016*/ 	.short	0x01d0


	//----- nvinfo : EIATTR_CBANK_PARAM_SIZE
	.align		4
.L_504:
        /*0018*/ 	.byte	0x03, 0x19
        /*001a*/ 	.short	0x01d0


	//----- nvinfo : EIATTR_KPARAM_INFO
	.align		4
        /*001c*/ 	.byte	0x04, 0x17
        /*001e*/ 	.short	(.L_506 - .L_505)
.L_505:
        /*0020*/ 	.word	0x00000000
        /*0024*/ 	.short	0x0000
        /*0026*/ 	.short	0x0000
        /*0028*/ 	.byte	0x00, 0xf0, 0x41, 0x07


	//----- nvinfo : EIATTR_MAXREG_COUNT
	.align		4
.L_506:
        /*002c*/ 	.byte	0x03, 0x1b
        /*002e*/ 	.short	0x00ff


	//----- nvinfo : EIATTR_NUM_BARRIERS
	.align		4
        /*0030*/ 	.byte	0x02, 0x4c
        /*0032*/ 	.byte	0x01
	.zero		1


	//----- nvinfo : EIATTR_ANNOTATIONS
	.align		4
        /*0034*/ 	.byte	0x04, 0x55
        /*0036*/ 	.short	(.L_508 - .L_507)


	//   ....[0]....
.L_507:
        /* <DEDUP_REMOVED lines=253> */


	//----- nvinfo : EIATTR_MERCURY_ISA_VERSION
	.align		4
.L_508:
        /*0ff0*/ 	.byte	0x03, 0x5f
        /*0ff2*/ 	.short	0x0000


	//----- nvinfo : EIATTR_COOP_GROUP_MASK_REGIDS
	.align		4
        /*0ff4*/ 	.byte	0x04, 0x29
        /*0ff6*/ 	.short	(.L_510 - .L_509)


	//   ....[0]....
.L_509:
        /*0ff8*/ 	.word	0xffffffff


	//   ....[1]....
        /*0ffc*/ 	.word	0xffffffff


	//   ....[2]....
        /*1000*/ 	.word	0xffffffff


	//   ....[3]....
        /*1004*/ 	.word	0xffffffff


	//   ....[4]....
        /*1008*/ 	.word	0xffffffff


	//   ....[5]....
        /*100c*/ 	.word	0xffffffff


	//   ....[6]....
        /*1010*/ 	.word	0xffffffff


	//   ....[7]....
        /*1014*/ 	.word	0xffffffff


	//   ....[8]....
        /*1018*/ 	.word	0xffffffff


	//   ....[9]....
        /*101c*/ 	.word	0xffffffff


	//   ....[10]....
        /*1020*/ 	.word	0xffffffff


	//   ....[11]....
        /*1024*/ 	.word	0xffffffff


	//   ....[12]....
        /*1028*/ 	.word	0xffffffff


	//   ....[13]....
        /*102c*/ 	.word	0xffffffff


	//   ....[14]....
        /*1030*/ 	.word	0xffffffff


	//   ....[15]....
        /*1034*/ 	.word	0xffffffff


	//   ....[16]....
        /*1038*/ 	.word	0xffffffff


	//   ....[17]....
        /*103c*/ 	.word	0xffffffff


	//   ....[18]....
        /*1040*/ 	.word	0xffffffff


	//   ....[19]....
        /*1044*/ 	.word	0xffffffff


	//   ....[20]....
        /*1048*/ 	.word	0xffffffff


	//   ....[21]....
        /*104c*/ 	.word	0xffffffff


	//   ....[22]....
        /*1050*/ 	.word	0xffffffff


	//   ....[23]....
        /*1054*/ 	.word	0xffffffff


	//   ....[24]....
        /*1058*/ 	.word	0xffffffff


	//   ....[25]....
        /*105c*/ 	.word	0xffffffff


	//   ....[26]....
        /*1060*/ 	.word	0xffffffff


	//   ....[27]....
        /*1064*/ 	.word	0xffffffff


	//   ....[28]....
        /*1068*/ 	.word	0xffffffff


	//   ....[29]....
        /*106c*/ 	.word	0xffffffff


	//   ....[30]....
        /*1070*/ 	.word	0xffffffff


	//   ....[31]....
        /*1074*/ 	.word	0xffffffff


	//   ....[32]....
        /*1078*/ 	.word	0xffffffff


	//   ....[33]....
        /*107c*/ 	.word	0xffffffff


	//   ....[34]....
        /*1080*/ 	.word	0xffffffff


	//   ....[35]....
        /*1084*/ 	.word	0xffffffff


	//   ....[36]....
        /*1088*/ 	.word	0xffffffff


	//   ....[37]....
        /*108c*/ 	.word	0xffffffff


	//   ....[38]....
        /*1090*/ 	.word	0xffffffff


	//   ....[39]....
        /*1094*/ 	.word	0xffffffff


	//   ....[40]....
        /*1098*/ 	.word	0xffffffff


	//   ....[41]....
        /*109c*/ 	.word	0xffffffff


	//   ....[42]....
        /*10a0*/ 	.word	0xffffffff


	//   ....[43]....
        /*10a4*/ 	.word	0xffffffff


	//   ....[44]....
        /*10a8*/ 	.word	0xffffffff


	//   ....[45]....
        /*10ac*/ 	.word	0xffffffff


	//   ....[46]....
        /*10b0*/ 	.word	0xffffffff


	//   ....[47]....
        /*10b4*/ 	.word	0xffffffff


	//----- nvinfo : EIATTR_COOP_GROUP_INSTR_OFFSETS
	.align		4
.L_510:
        /*10b8*/ 	.byte	0x04, 0x28
        /*10ba*/ 	.short	(.L_512 - .L_511)


	//   ....[0]....
.L_511:
        /*10bc*/ 	.word	0x00005460


	//   ....[1]....
        /*10c0*/ 	.word	0x000054f0


	//   ....[2]....
        /*10c4*/ 	.word	0x000055b0


	//   ....[3]....
        /*10c8*/ 	.word	0x00005750


	//   ....[4]....
        /*10cc*/ 	.word	0x00006910


	//   ....[5]....
        /*10d0*/ 	.word	0x00006990


	//   ....[6]....
        /*10d4*/ 	.word	0x00006ba0


	//   ....[7]....
        /*10d8*/ 	.word	0x00006c00


	//   ....[8]....
        /*10dc*/ 	.word	0x0000c4f0


	//   ....[9]....
        /*10e0*/ 	.word	0x0000c560


	//   ....[10]....
        /*10e4*/ 	.word	0x0000c810


	//   ....[11]....
        /*10e8*/ 	.word	0x0000c830


	//   ....[12]....
        /*10ec*/ 	.word	0x0000cb50


	//   ....[13]....
        /*10f0*/ 	.word	0x0000cb70


	//   ....[14]....
        /*10f4*/ 	.word	0x0000ceb0


	//   ....[15]....
        /*10f8*/ 	.word	0x0000ced0


	//   ....[16]....
        /*10fc*/ 	.word	0x00014710


	//   ....[17]....
        /*1100*/ 	.word	0x00014870


	//   ....[18]....
        /*1104*/ 	.word	0x00014c60


	//   ....[19]....
        /*1108*/ 	.word	0x00014c80


	//   ....[20]....
        /*110c*/ 	.word	0x00015270


	//   ....[21]....
        /*1110*/ 	.word	0x00015290


	//   ....[22]....
        /*1114*/ 	.word	0x000156f0


	//   ....[23]....
        /*1118*/ 	.word	0x00015710


	//   ....[24]....
        /*111c*/ 	.word	0x0001d020


	//   ....[25]....
        /*1120*/ 	.word	0x0001d070


	//   ....[26]....
        /*1124*/ 	.word	0x0001d100


	//   ....[27]....
        /*1128*/ 	.word	0x0001d140


	//   ....[28]....
        /*112c*/ 	.word	0x0001d170


	//   ....[29]....
        /*1130*/ 	.word	0x0001d1c0


	//   ....[30]....
        /*1134*/ 	.word	0x0001d240


	//   ....[31]....
        /*1138*/ 	.word	0x0001d370


	//   ....[32]....
        /*113c*/ 	.word	0x00023190


	//   ....[33]....
        /*1140*/ 	.word	0x00023200


	//   ....[34]....
        /*1144*/ 	.word	0x00023220


	//   ....[35]....
        /*1148*/ 	.word	0x00023230


	//   ....[36]....
        /*114c*/ 	.word	0x00023240


	//   ....[37]....
        /*1150*/ 	.word	0x00023270


	//   ....[38]....
        /*1154*/ 	.word	0x00023290


	//   ....[39]....
        /*1158*/ 	.word	0x000232a0


	//   ....[40]....
        /*115c*/ 	.word	0x00025160


	//   ....[41]....
        /*1160*/ 	.word	0x000251c0


	//   ....[42]....
        /*1164*/ 	.word	0x00025210


	//   ....[43]....
        /*1168*/ 	.word	0x00025260


	//   ....[44]....
        /*116c*/ 	.word	0x000252b0


	//   ....[45]....
        /*1170*/ 	.word	0x00025310


	//   ....[46]....
        /*1174*/ 	.word	0x00025360


	//   ....[47]....
        /*1178*/ 	.word	0x000253c0


	//----- nvinfo : EIATTR_EXIT_INSTR_OFFSETS
	.align		4
.L_512:
        /*117c*/ 	.byte	0x04, 0x1c
        /*117e*/ 	.short	(.L_514 - .L_513)


	//   ....[0]....
.L_513:
        /*1180*/ 	.word	0x00000080


	//----- nvinfo : EIATTR_CTAIDZ_USED
	.align		4
.L_514:
        /*1184*/ 	.byte	0x01, 0x04
	.zero		2


	//----- nvinfo : EIATTR_CRS_STACK_SIZE
	.align		4
        /*1188*/ 	.byte	0x04, 0x1e
        /*118a*/ 	.short	(.L_516 - .L_515)
.L_515:
        /*118c*/ 	.word	0x00000000
.L_516:


//--------------------- .nv.info._ZN5flash16flash_fwd_kernelI23Flash_fwd_kernel_traitsILi96ELi128ELi64ELi4ELb0ELb0EN7cutlass6half_tE19Flash_kernel_traitsILi96ELi128ELi64ELi4ES3_EELb0ELb0ELb1ELb0ELb0ELb0ELb1ELb0EEEvNS_16Flash_fwd_paramsE --------------------------
	.section	.nv.info._ZN5flash16flash_fwd_kernelI23Flash_fwd_kernel_traitsILi96ELi128ELi64ELi4ELb0ELb0EN7cutlass6half_tE19Flash_kernel_traitsILi96ELi128ELi64ELi4ES3_EELb0ELb0ELb1ELb0ELb0ELb0ELb1ELb0EEEvNS_16Flash_fwd_paramsE,"",@"SHT_CUDA_INFO"
	.sectionflags	@""
	.align	4


	//----- nvinfo : EIATTR_CUDA_API_VERSION
	.align		4
        /*0000*/ 	.byte	0x04, 0x37
        /*0002*/ 	.short	(.L_518 - .L_517)
.L_517:
        /*0004*/ 	.word	0x00000082


	//----- nvinfo : EIATTR_SW2861232_WAR
	.align		4
.L_518:
        /*0008*/ 	.byte	0x01, 0x35
	.zero		2


	//----- nvinfo : EIATTR_PARAM_CBANK
	.align		4
        /*000c*/ 	.byte	0x04, 0x0a
        /*000e*/ 	.short	(.L_520 - .L_519)
	.align		4
.L_519:
        /*0010*/ 	.word	index@(.nv.constant0._ZN5flash16flash_fwd_kernelI23Flash_fwd_kernel_traitsILi96ELi128ELi64ELi4ELb0ELb0EN7cutlass6half_tE19Flash_kernel_traitsILi96ELi128ELi64ELi4ES3_EELb0ELb0ELb1ELb0ELb0ELb0ELb1ELb0EEEvNS_16Flash_fwd_paramsE)
        /*0014*/ 	.short	0x0160
        /*0016*/ 	.short	0x01d0


	//----- nvinfo : EIATTR_CBANK_PARAM_SIZE
	.align		4
.L_520:
        /*0018*/ 	.byte	0x03, 0x19
        /*001a*/ 	.short	0x01d0


	//----- nvinfo : EIATTR_KPARAM_INFO
	.align		4
        /*001c*/ 	.byte	0x04, 0x17
        /*001e*/ 	.short	(.L_522 - .L_521)
.L_521:
        /*0020*/ 	.word	0x00000000
        /*0024*/ 	.short	0x0000
        /*0026*/ 	.short	0x0000
        /*0028*/ 	.byte	0x00, 0xf0, 0x41, 0x07


	//----- nvinfo : EIATTR_MAXREG_COUNT
	.align		4
.L_522:
        /*002c*/ 	.byte	0x03, 0x1b
        /*002e*/ 	.short	0x00ff


	//----- nvinfo : EIATTR_NUM_BARRIERS
	.align		4
        /*0030*/ 	.byte	0x02, 0x4c
        /*0032*/ 	.byte	0x01
	.zero		1


	//----- nvinfo : EIATTR_ANNOTATIONS
	.align		4
        /*0034*/ 	.byte	0x04, 0x55
        /*0036*/ 	.short	(.L_524 - .L_523)


	//   ....[0]....
.L_523:
        /* <DEDUP_REMOVED lines=40> */


	//----- nvinfo : EIATTR_MERCURY_ISA_VERSION
	.align		4
.L_524:
        /*02a8*/ 	.byte	0x03, 0x5f
        /*02aa*/ 	.short	0x0000


	//----- nvinfo : EIATTR_COOP_GROUP_MASK_REGIDS
	.align		4
        /*02ac*/ 	.byte	0x04, 0x29
        /*02ae*/ 	.short	(.L_526 - .L_525)


	//   ....[0]....
.L_525:
        /*02b0*/ 	.word	0xffffffff


	//   ....[1]....
        /*02b4*/ 	.word	0xffffffff


	//   ....[2]....
        /*02b8*/ 	.word	0xffffffff


	//   ....[3]....
        /*02bc*/ 	.word	0xffffffff


	//   ....[4]....
        /*02c0*/ 	.word	0xffffffff


	//   ....[5]....
        /*02c4*/ 	.word	0xffffffff


	//   ....[6]....
        /*02c8*/ 	.word	0xffffffff


	//   ....[7]....
        /*02cc*/ 	.word	0xffffffff


	//   ....[8]....
        /*02d0*/ 	.word	0xffffffff


	//   ....[9]....
        /*02d4*/ 	.word	0xffffffff


	//   ....[10]....
        /*02d8*/ 	.word	0xffffffff


	//   ....[11]....
        /*02dc*/ 	.word	0xffffffff


	//   ....[12]....
        /*02e0*/ 	.word	0xffffffff


	//   ....[13]....
        /*02e4*/ 	.word	0xffffffff


	//   ....[14]....
        /*02e8*/ 	.word	0xffffffff


	//   ....[15]....
        /*02ec*/ 	.word	0xffffffff


	//   ....[16]....
        /*02f0*/ 	.word	0xffffffff


	//   ....[17]....
        /*02f4*/ 	.word	0xffffffff


	//   ....[18]....
        /*02f8*/ 	.word	0xffffffff


	//   ....[19]....
        /*02fc*/ 	.word	0xffffffff


	//   ....[20]....
        /*0300*/ 	.word	0xffffffff


	//   ....[21]....
        /*0304*/ 	.word	0xffffffff


	//   ....[22]....
        /*0308*/ 	.word	0xffffffff


	//   ....[23]....
        /*030c*/ 	.word	0xffffffff


	//   ....[24]....
        /*0310*/ 	.word	0xffffffff


	//   ....[25]....
        /*0314*/ 	.word	0xffffffff


	//   ....[26]....
        /*0318*/ 	.word	0xffffffff


	//   ....[27]....
        /*031c*/ 	.word	0xffffffff


	//   ....[28]....
        /*0320*/ 	.word	0xffffffff


	//   ....[29]....
        /*0324*/ 	.word	0xffffffff


	//   ....[30]....
        /*0328*/ 	.word	0xffffffff


	//   ....[31]....
        /*032c*/ 	.word	0xffffffff


	//   ....[32]....
        /*0330*/ 	.word	0xffffffff


	//   ....[33]....
        /*0334*/ 	.word	0xffffffff


	//   ....[34]....
        /*0338*/ 	.word	0xffffffff


	//   ....[35]....
        /*033c*/ 	.word	0xffffffff


	//   ....[36]....
        /*0340*/ 	.word	0xffffffff


	//   ....[37]....
        /*0344*/ 	.word	0xffffffff


	//   ....[38]....
        /*0348*/ 	.word	0xffffffff


	//   ....[39]....
        /*034c*/ 	.word	0xffffffff


	//----- nvinfo : EIATTR_COOP_GROUP_INSTR_OFFSETS
	.align		4
.L_526:
        /*0350*/ 	.byte	0x04, 0x28
        /*0352*/ 	.short	(.L_528 - .L_527)


	//   ....[0]....
.L_527:
        /*0354*/ 	.word	0x000053a0


	//   ....[1]....
        /*0358*/ 	.word	0x00005490


	//   ....[2]....
        /*035c*/ 	.word	0x000054c0


	//   ....[3]....
        /*0360*/ 	.word	0x00005590


	//   ....[4]....
        /*0364*/ 	.word	0x000055c0


	//   ....[5]....
        /*0368*/ 	.word	0x00005680


	//   ....[6]....
        /*036c*/ 	.word	0x000056d0


	//   ....[7]....
        /*0370*/ 	.word	0x00005750


	//   ....[8]....
        /*0374*/ 	.word	0x00009640


	//   ....[9]....
        /*0378*/ 	.word	0x00009720


	//   ....[10]....
        /*037c*/ 	.word	0x00009750


	//   ....[11]....
        /*0380*/ 	.word	0x00009840


	//   ....[12]....
        /*0384*/ 	.word	0x00009910


	//   ....[13]....
        /*0388*/ 	.word	0x000099a0


	//   ....[14]....
        /*038c*/ 	.word	0x000099f0


	//   ....[15]....
        /*0390*/ 	.word	0x00009ae0


	//   ....[16]....
        /*0394*/ 	.word	0x0000e300


	//   ....[17]....
        /*0398*/ 	.word	0x0000e4c0


	//   ....[18]....
        /*039c*/ 	.word	0x0000e5c0


	//   ....[19]....
        /*03a0*/ 	.word	0x0000e800


	//   ....[20]....
        /*03a4*/ 	.word	0x0000e830


	//   ....[21]....
        /*03a8*/ 	.word	0x0000e840


	//   ....[22]....
        /*03ac*/ 	.word	0x0000e890


	//   ....[23]....
        /*03b0*/ 	.word	0x0000e900


	//   ....[24]....
        /*03b4*/ 	.word	0x00013150


	//   ....[25]....
        /*03b8*/ 	.word	0x00013310


	//   ....[26]....
        /*03bc*/ 	.word	0x00013520


	//   ....[27]....
        /*03c0*/ 	.word	0x00013770


	//   ....[28]....
        /*03c4*/ 	.word	0x00013810


	//   ....[29]....
        /*03c8*/ 	.word	0x00013840


	//   ....[30]....
        /*03cc*/ 	.word	0x000138e0


	//   ....[31]....
        /*03d0*/ 	.word	0x00013910


	//   ....[32]....
        /*03d4*/ 	.word	0x00015a60


	//   ....[33]....
        /*03d8*/ 	.word	0x00015a70


	//   ....[34]....
        /*03dc*/ 	.word	0x00015a80


	//   ....[35]....
        /*03e0*/ 	.word	0x00015ab0


	//   ....[36]....
        /*03e4*/ 	.word	0x00015ae0


	//   ....[37]....
        /*03e8*/ 	.word	0x00015b00


	//   ....[38]....
        /*03ec*/ 	.word	0x00015b30


	//   ....[39]....
        /*03f0*/ 	.word	0x00015b60


	//----- nvinfo : EIATTR_EXIT_INSTR_OFFSETS
	.align		4
.L_528:
        /*03f4*/ 	.byte	0x04, 0x1c
        /*03f6*/ 	.short	(.L_530 - .L_529)


	//   ....[0]....
.L_529:
        /*03f8*/ 	.word	0x00000300


	//   ....[1]....
        /*03fc*/ 	.word	0x00000e50


	//   ....[2]....
        /*0400*/ 	.word	0x00000ed0


	//   ....[3]....
        /*0404*/ 	.word	0x000176b0


	//   ....[4]....
        /*0408*/ 	.word	0x000177b0


	//   ....[5]....
        /*040c*/ 	.word	0x000177d0


	//----- nvinfo : EIATTR_CTAIDZ_USED
	.align		4
.L_530:
        /*0410*/ 	.byte	0x01, 0x04
	.zero		2


	//----- nvinfo : EIATTR_CRS_STACK_SIZE
	.align		4
        /*0414*/ 	.byte	0x04, 0x1e
        /*0416*/ 	.short	(.L_532 - .L_531)
.L_531:
        /*0418*/ 	.word	0x00000000
.L_532:


//--------------------- .nv.info._ZN5flash16flash_fwd_kernelI23Flash_fwd_kernel_traitsILi96ELi128ELi64ELi4ELb0ELb0EN7cutlass6half_tE19Flash_kernel_traitsILi96ELi128ELi64ELi4ES3_EELb1ELb0ELb1ELb1ELb0ELb0ELb0ELb1EEEvNS_16Flash_fwd_paramsE --------------------------
	.section	.nv.info._ZN5flash16flash_fwd_kernelI23Flash_fwd_kernel_traitsILi96ELi128ELi64ELi4ELb0ELb0EN7cutlass6half_tE19Flash_kernel_traitsILi96ELi128ELi64ELi4ES3_EELb1ELb0ELb1ELb1ELb0ELb0ELb0ELb1EEEvNS_16Flash_fwd_paramsE,"",@"SHT_CUDA_INFO"
	.sectionflags	@""
	.align	4


	//----- nvinfo : EIATTR_CUDA_API_VERSION
	.align		4
        /*0000*/ 	.byte	0x04, 0x37
        /*0002*/ 	.short	(.L_534 - .L_533)
.L_533:
        /*0004*/ 	.word	0x00000082


	//----- nvinfo : EIATTR_SW2861232_WAR
	.align		4
.L_534:
        /*0008*/ 	.byte	0x01, 0x35
	.zero		2


	//----- nvinfo : EIATTR_PARAM_CBANK
	.align		4
        /*000c*/ 	.byte	0x04, 0x0a
        /*000e*/ 	.short	(.L_536 - .L_535)
	.align		4
.L_535:
        /*0010*/ 	.word	index@(.nv.constant0._ZN5flash16flash_fwd_kernelI23Flash_fwd_kernel_traitsILi96ELi128ELi64ELi4ELb0ELb0EN7cutlass6half_tE19Flash_kernel_traitsILi96ELi128ELi64ELi4ES3_EELb1ELb0ELb1ELb1ELb0ELb0ELb0ELb1EEEvNS_16Flash_fwd_paramsE)
        /*0014*/ 	.short	0x0160
        /*0016*/ 	.short	0x01d0


	//----- nvinfo : EIATTR_CBANK_PARAM_SIZE
	.align		4
.L_536:
        /*0018*/ 	.byte	0x03, 0x19
        /*001a*/ 	.short	0x01d0


	//----- nvinfo : EIATTR_KPARAM_INFO
	.align		4
        /*001c*/ 	.byte	0x04, 0x17
        /*001e*/ 	.short	(.L_538 - .L_537)
.L_537:
        /*0020*/ 	.word	0x00000000
        /*0024*/ 	.short	0x0000
        /*0026*/ 	.short	0x0000
        /*0028*/ 	.byte	0x00, 0xf0, 0x41, 0x07


	//----- nvinfo : EIATTR_MAXREG_COUNT
	.align		4
.L_538:
        /*002c*/ 	.byte	0x03, 0x1b
        /*002e*/ 	.short	0x00ff


	//----- nvinfo : EIATTR_NUM_BARRIERS
	.align		4
        /*0030*/ 	.byte	0x02, 0x4c
        /*0032*/ 	.byte	0x01
	.zero		1


	//----- nvinfo : EIATTR_ANNOTATIONS
	.align		4
        /*0034*/ 	.byte	0x04, 0x55
        /*0036*/ 	.short	(.L_540 - .L_539)


	//   ....[0]....
.L_539:
        /* <DEDUP_REMOVED lines=283> */


	//----- nvinfo : EIATTR_MERCURY_ISA_VERSION
	.align		4
.L_540:
        /*11d0*/ 	.byte	0x03, 0x5f
        /*11d2*/ 	.short	0x0000


	//----- nvinfo : EIATTR_COOP_GROUP_MASK_REGIDS
	.align		4
        /*11d4*/ 	.byte	0x04, 0x29
        /*11d6*/ 	.short	(.L_542 - .L_541)


	//   ....[0]....
.L_541:
        /*11d8*/ 	.word	0xffffffff


	//   ....[1]....
        /*11dc*/ 	.word	0xffffffff


	//   ....[2]....
        /*11e0*/ 	.word	0xffffffff


	//   ....[3]....
        /*11e4*/ 	.word	0xffffffff


	//   ....[4]....
        /*11e8*/ 	.word	0xffffffff


	//   ....[5]....
        /*11ec*/ 	.word	0xffffffff


	//   ....[6]....
        /*11f0*/ 	.word	0xffffffff


	//   ....[7]....
        /*11f4*/ 	.word	0xffffffff


	//   ....[8]....
        /*11f8*/ 	.word	0xffffffff


	//   ....[9]....
        /*11fc*/ 	.word	0xffffffff


	//   ....[10]....
        /*1200*/ 	.word	0xffffffff


	//   ....[11]....
        /*1204*/ 	.word	0xffffffff


	//   ....[12]....
        /*1208*/ 	.word	0xffffffff


	//   ....[13]....
        /*120c*/ 	.word	0xffffffff


	//   ....[14]....
        /*1210*/ 	.word	0xffffffff


	//   ....[15]....
        /*1214*/ 	.word	0xffffffff


	//   ....[16]....
        /*1218*/ 	.word	0xffffffff


	//   ....[17]....
        /*121c*/ 	.word	0xffffffff


	//   ....[18]....
        /*1220*/ 	.word	0xffffffff


	//   ....[19]....
        /*1224*/ 	.word	0xffffffff


	//   ....[20]....
        /*1228*/ 	.word	0xffffffff


	//   ....[21]....
        /*122c*/ 	.word	0xffffffff


	//   ....[22]....
        /*1230*/ 	.word	0xffffffff


	//   ....[23]....
        /*1234*/ 	.word	0xffffffff


	//   ....[24]....
        /*1238*/ 	.word	0xffffffff


	//   ....[25]....
        /*123c*/ 	.word	0xffffffff


	//   ....[26]....
        /*1240*/ 	.word	0xffffffff


	//   ....[27]....
        /*1244*/ 	.word	0xffffffff


	//   ....[28]....
        /*1248*/ 	.word	0xffffffff


	//   ....[29]....
        /*124c*/ 	.word	0xffffffff


	//   ....[30]....
        /*1250*/ 	.word	0xffffffff


	//   ....[31]....
        /*1254*/ 	.word	0xffffffff


	//   ....[32]....
        /*1258*/ 	.word	0xffffffff


	//   ....[33]....
        /*125c*/ 	.word	0xffffffff


	//   ....[34]....
        /*1260*/ 	.word	0xffffffff


	//   ....[35]....
        /*1264*/ 	.word	0xffffffff


	//   ....[36]....
        /*1268*/ 	.word	0xffffffff


	//   ....[37]....
        /*126c*/ 	.word	0xffffffff


	//   ....[38]....
        /*1270*/ 	.word	0xffffffff


	//   ....[39]....
        /*1274*/ 	.word	0xffffffff


	//   ....[40]....
        /*1278*/ 	.word	0xffffffff


	//   ....[41]....
        /*127c*/ 	.word	0xffffffff


	//   ....[42]....
        /*1280*/ 	.word	0xffffffff


	//   ....[43]....
        /*1284*/ 	.word	0xffffffff


	//   ....[44]....
        /*1288*/ 	.word	0xffffffff


	//   ....[45]....
        /*128c*/ 	.word	0xffffffff


	//   ....[46]....
        /*1290*/ 	.word	0xffffffff


	//   ....[47]....
        /*1294*/ 	.word	0xffffffff


	//----- nvinfo : EIATTR_COOP_GROUP_INSTR_OFFSETS
	.align		4
.L_542:
        /*1298*/ 	.byte	0x04, 0x28
        /*129a*/ 	.short	(.L_544 - .L_543)


	//   ....[0]....
.L_543:
        /*129c*/ 	.word	0x00006870


	//   ....[1]....
        /*12a0*/ 	.word	0x00006940


	//   ....[2]....
        /*12a4*/ 	.word	0x00006a00


	//   ....[3]....
        /*12a8*/ 	.word	0x00006b00


	//   ....[4]....
        /*12ac*/ 	.word	0x000079b0


	//   ....[5]....
        /*12b0*/ 	.word	0x00007a50


	//   ....[6]....
        /*12b4*/ 	.word	0x00007be0


	//   ....[7]....
        /*12b8*/ 	.word	0x00007c40


	//   ....[8]....
        /*12bc*/ 	.word	0x0000eef0


	//   ....[9]....
        /*12c0*/ 	.word	0x0000ef50


	//   ....[10]....
        /*12c4*/ 	.word	0x0000f220


	//   ....[11]....
        /*12c8*/ 	.word	0x0000f250


	//   ....[12]....
        /*12cc*/ 	.word	0x0000f5a0


	//   ....[13]....
        /*12d0*/ 	.word	0x0000f5c0


	//   ....[14]....
        /*12d4*/ 	.word	0x0000f910


	//   ....[15]....
        /*12d8*/ 	.word	0x0000f930


	//   ....[16]....
        /*12dc*/ 	.word	0x000186f0


	//   ....[17]....
        /*12e0*/ 	.word	0x00018720


	//   ....[18]....
        /*12e4*/ 	.word	0x00018ba0


	//   ....[19]....
        /*12e8*/ 	.word	0x00018bc0


	//   ....[20]....
        /*12ec*/ 	.word	0x00019150


	//   ....[21]....
        /*12f0*/ 	.word	0x00019170


	//   ....[22]....
        /*12f4*/ 	.word	0x00019690


	//   ....[23]....
        /*12f8*/ 	.word	0x000196b0


	//   ....[24]....
        /*12fc*/ 	.word	0x00021f10


	//   ....[25]....
        /*1300*/ 	.word	0x00021fb0


	//   ....[26]....
        /*1304*/ 	.word	0x00022030


	//   ....[27]....
        /*1308*/ 	.word	0x00022070


	//   ....[28]....
        /*130c*/ 	.word	0x000220b0


	//   ....[29]....
        /*1310*/ 	.word	0x00022140


	//   ....[30]....
        /*1314*/ 	.word	0x00022180


	//   ....[31]....
        /*1318*/ 	.word	0x00022270


	//   ....[32]....
        /*131c*/ 	.word	0x00028090


	//   ....[33]....
        /*1320*/ 	.word	0x00028100


	//   ....[34]....
        /*1324*/ 	.word	0x00028120


	//   ....[35]....
        /*1328*/ 	.word	0x00028130


	//   ....[36]....
        /*132c*/ 	.word	0x00028140


	//   ....[37]....
        /*1330*/ 	.word	0x00028170


	//   ....[38]....
        /*1334*/ 	.word	0x00028190


	//   ....[39]....
        /*1338*/ 	.word	0x000281a0


	//   ....[40]....
        /*133c*/ 	.word	0x0002a060


	//   ....[41]....
        /*1340*/ 	.word	0x0002a0c0


	//   ....[42]....
        /*1344*/ 	.word	0x0002a110


	//   ....[43]....
        /*1348*/ 	.word	0x0002a160


	//   ....[44]....
        /*134c*/ 	.word	0x0002a1b0


	//   ....[45]....
        /*1350*/ 	.word	0x0002a210


	//   ....[46]....
        /*1354*/ 	.word	0x0002a260


	//   ....[47]....
        /*1358*/ 	.word	0x0002a2c0


	//----- nvinfo : EIATTR_EXIT_INSTR_OFFSETS
	.align		4
.L_544:
        /*135c*/ 	.byte	0x04, 0x1c
        /*135e*/ 	.short	(.L_546 - .L_545)


	//   ....[0]....
.L_545:
        /*1360*/ 	.word	0x00000080


	//----- nvinfo : EIATTR_CTAIDZ_USED
	.align		4
.L_546:
        /*1364*/ 	.byte	0x01, 0x04
	.zero		2


	//----- nvinfo : EIATTR_CRS_STACK_SIZE
	.align		4
        /*1368*/ 	.byte	0x04, 0x1e
        /*136a*/ 	.short	(.L_548 - .L_547)
.L_547:
        /*136c*/ 	.word	0x00000000
.L_548:


//--------------------- .nv.info._ZN5flash16flash_fwd_kernelI23Flash_fwd_kernel_traitsILi96ELi128ELi64ELi4ELb0ELb0EN7cutlass6half_tE19Flash_kernel_traitsILi96ELi128ELi64ELi4ES3_EELb0ELb0ELb1ELb1ELb0ELb0ELb1ELb0EEEvNS_16Flash_fwd_paramsE --------------------------
	.section	.nv.info._ZN5flash16flash_fwd_kernelI23Flash_fwd_kernel_traitsILi96ELi128ELi64ELi4ELb0ELb0EN7cutlass6half_tE19Flash_kernel_traitsILi96ELi128ELi64ELi4ES3_EELb0ELb0ELb1ELb1ELb0ELb0ELb1ELb0EEEvNS_16Flash_fwd_paramsE,"",@"SHT_CUDA_INFO"
	.sectionflags	@""
	.align	4


	//----- nvinfo : EIATTR_CUDA_API_VERSION
	.align		4
        /*0000*/ 	.byte	0x04, 0x37
        /*0002*/ 	.short	(.L_550 - .L_549)
.L_549:
        /*0004*/ 	.word	0x00000082


	//----- nvinfo : EIATTR_SW2861232_WAR
	.align		4
.L_550:
        /*0008*/ 	.byte	0x01, 0x35
	.zero		2


	//----- nvinfo : EIATTR_PARAM_CBANK
	.align		4
        /*000c*/ 	.byte	0x04, 0x0a
        /*000e*/ 	.short	(.L_552 - .L_551)
	.align		4
.L_551:
        /*0010*/ 	.word	index@(.nv.constant0._ZN5flash16flash_fwd_kernelI23Flash_fwd_kernel_traitsILi96ELi128ELi64ELi4ELb0ELb0EN7cutlass6half_tE19Flash_kernel_traitsILi96ELi128ELi64ELi4ES3_EELb0ELb0ELb1ELb1ELb0ELb0ELb1ELb0EEEvNS_16Flash_fwd_paramsE)
        /*0014*/ 	.short	0x0160
        /*0016*/ 	.short	0x01d0


	//----- nvinfo : EIATTR_CBANK_PARAM_SIZE
	.align		4
.L_552:
        /*0018*/ 	.byte	0x03, 0x19
        /*001a*/ 	.short	0x01d0


	//----- nvinfo : EIATTR_KPARAM_INFO
	.align		4
        /*001c*/ 	.byte	0x04, 0x17
        /*001e*/ 	.short	(.L_554 - .L_553)
.L_553:
        /*0020*/ 	.word	0x00000000
        /*0024*/ 	.short	0x0000
        /*0026*/ 	.short	0x0000
        /*0028*/ 	.byte	0x00, 0xf0, 0x41, 0x07


	//----- nvinfo : EIATTR_MAXREG_COUNT
	.align		4
.L_554:
        /*002c*/ 	.byte	0x03, 0x1b
        /*002e*/ 	.short	0x00ff


	//----- nvinfo : EIATTR_NUM_BARRIERS
	.align		4
        /*0030*/ 	.byte	0x02, 0x4c
        /*0032*/ 	.byte	0x01
	.zero		1


	//----- nvinfo : EIATTR_ANNOTATIONS
	.align		4
        /*0034*/ 	.byte	0x04, 0x55
        /*0036*/ 	.short	(.L_556 - .L_555)


	//   ....[0]....
.L_555:
        /* <DEDUP_REMOVED lines=58> */


	//----- nvinfo : EIATTR_MERCURY_ISA_VERSION
	.align		4
.L_556:
        /*03c0*/ 	.byte	0x03, 0x5f
        /*03c2*/ 	.short	0x0000


	//----- nvinfo : EIATTR_COOP_GROUP_MASK_REGIDS
	.align		4
        /*03c4*/ 	.byte	0x04, 0x29
        /*03c6*/ 	.short	(.L_558 - .L_557)


	//   ....[0]....
.L_557:
        /*03c8*/ 	.word	0xffffffff


	//   ....[1]....
        /*03cc*/ 	.word	0xffffffff


	//   ....[2]....
        /*03d0*/ 	.word	0xffffffff


	//   ....[3]....
        /*03d4*/ 	.word	0xffffffff


	//   ....[4]....
        /*03d8*/ 	.word	0xffffffff


	//   ....[5]....
        /*03dc*/ 	.word	0xffffffff


	//   ....[6]....
        /*03e0*/ 	.word	0xffffffff


	//   ....[7]....
        /*03e4*/ 	.word	0xffffffff


	//   ....[8]....
        /*03e8*/ 	.word	0xffffffff


	//   ....[9]....
        /*03ec*/ 	.word	0xffffffff


	//   ....[10]....
        /*03f0*/ 	.word	0xffffffff


	//   ....[11]....
        /*03f4*/ 	.word	0xffffffff


	//   ....[12]....
        /*03f8*/ 	.word	0xffffffff


	//   ....[13]....
        /*03fc*/ 	.word	0xffffffff


	//   ....[14]....
        /*0400*/ 	.word	0xffffffff


	//   ....[15]....
        /*0404*/ 	.word	0xffffffff


	//   ....[16]....
        /*0408*/ 	.word	0xffffffff


	//   ....[17]....
        /*040c*/ 	.word	0xffffffff


	//   ....[18]....
        /*0410*/ 	.word	0xffffffff


	//   ....[19]....
        /*0414*/ 	.word	0xffffffff


	//   ....[20]....
        /*0418*/ 	.word	0xffffffff


	//   ....[21]....
        /*041c*/ 	.word	0xffffffff


	//   ....[22]....
        /*0420*/ 	.word	0xffffffff


	//   ....[23]....
        /*0424*/ 	.word	0xffffffff


	//   ....[24]....
        /*0428*/ 	.word	0xffffffff


	//   ....[25]....
        /*042c*/ 	.word	0xffffffff


	//   ....[26]....
        /*0430*/ 	.word	0xffffffff


	//   ....[27]....
        /*0434*/ 	.word	0xffffffff


	//   ....[28]....
        /*0438*/ 	.word	0xffffffff


	//   ....[29]....
        /*043c*/ 	.word	0xffffffff


	//   ....[30]....
        /*0440*/ 	.word	0xffffffff


	//   ....[31]....
        /*0444*/ 	.word	0xffffffff


	//   ....[32]....
        /*0448*/ 	.word	0xffffffff


	//   ....[33]....
        /*044c*/ 	.word	0xffffffff


	//   ....[34]....
        /*0450*/ 	.word	0xffffffff


	//   ....[35]....
        /*0454*/ 	.word	0xffffffff


	//   ....[36]....
        /*0458*/ 	.word	0xffffffff


	//   ....[37]....
        /*045c*/ 	.word	0xffffffff


	//   ....[38]....
        /*0460*/ 	.word	0xffffffff


	//   ....[39]....
        /*0464*/ 	.word	0xffffffff


	//----- nvinfo : EIATTR_COOP_GROUP_INSTR_OFFSETS
	.align		4
.L_558:
        /*0468*/ 	.byte	0x04, 0x28
        /*046a*/ 	.short	(.L_560 - .L_559)


	//   ....[0]....
.L_559:
        /*046c*/ 	.word	0x00006830


	//   ....[1]....
        /*0470*/ 	.word	0x000068c0


	//   ....[2]....
        /*0474*/ 	.word	0x00006910


	//   ....[3]....
        /*0478*/ 	.word	0x00006960


	//   ....[4]....
        /*047c*/ 	.word	0x00006c50


	//   ....[5]....
        /*0480*/ 	.word	0x00006d10


	//   ....[6]....
        /*0484*/ 	.word	0x00006d30


	//   ....[7]....
        /*0488*/ 	.word	0x00006db0


	//   ....[8]....
        /*048c*/ 	.word	0x0000c0b0


	//   ....[9]....
        /*0490*/ 	.word	0x0000c100


	//   ....[10]....
        /*0494*/ 	.word	0x0000c120


	//   ....[11]....
        /*0498*/ 	.word	0x0000c140


	//   ....[12]....
        /*049c*/ 	.word	0x0000c7d0


	//   ....[13]....
        /*04a0*/ 	.word	0x0000c920


	//   ....[14]....
        /*04a4*/ 	.word	0x0000c980


	//   ....[15]....
        /*04a8*/ 	.word	0x0000cae0


	//   ....[16]....
        /*04ac*/ 	.word	0x00012910


	//   ....[17]....
        /*04b0*/ 	.word	0x00012950


	//   ....[18]....
        /*04b4*/ 	.word	0x00012970


	//   ....[19]....
        /*04b8*/ 	.word	0x00012990


	//   ....[20]....
        /*04bc*/ 	.word	0x00012f40


	//   ....[21]....
        /*04c0*/ 	.word	0x00012fa0


	//   ....[22]....
        /*04c4*/ 	.word	0x00012fb0


	//   ....[23]....
        /*04c8*/ 	.word	0x00013240


	//   ....[24]....
        /*04cc*/ 	.word	0x00018e90


	//   ....[25]....
        /*04d0*/ 	.word	0x00018f20


	//   ....[26]....
        /*04d4*/ 	.word	0x00018fa0


	//   ....[27]....
        /*04d8*/ 	.word	0x00019010


	//   ....[28]....
        /*04dc*/ 	.word	0x00019390


	//   ....[29]....
        /*04e0*/ 	.word	0x00019420


	//   ....[30]....
        /*04e4*/ 	.word	0x00019450


	//   ....[31]....
        /*04e8*/ 	.word	0x00019530


	//   ....[32]....
        /*04ec*/ 	.word	0x0001b7c0


	//   ....[33]....
        /*04f0*/ 	.word	0x0001b7d0


	//   ....[34]....
        /*04f4*/ 	.word	0x0001b7e0


	//   ....[35]....
        /*04f8*/ 	.word	0x0001b7f0


	//   ....[36]....
        /*04fc*/ 	.word	0x0001b830


	//   ....[37]....
        /*0500*/ 	.word	0x0001b850


	//   ....[38]....
        /*0504*/ 	.word	0x0001b870


	//   ....[39]....
        /*0508*/ 	.word	0x0001b880


	//----- nvinfo : EIATTR_EXIT_INSTR_OFFSETS
	.align		4
.L_560:
        /*050c*/ 	.byte	0x04, 0x1c
        /*050e*/ 	.short	(.L_562 - .L_561)


	//   ....[0]....
.L_561:
        /*0510*/ 	.word	0x00000310


	//   ....[1]....
        /*0514*/ 	.word	0x00000e50


	//   ....[2]....
        /*0518*/ 	.word	0x00000ed0


	//   ....[3]....
        /*051c*/ 	.word	0x0001d3d0


	//   ....[4]....
        /*0520*/ 	.word	0x0001d4d0


	//   ....[5]....
        /*0524*/ 	.word	0x0001d4f0


	//----- nvinfo : EIATTR_CTAIDZ_USED
	.align		4
.L_562:
        /*0528*/ 	.byte	0x01, 0x04
	.zero		2


	//----- nvinfo : EIATTR_CRS_STACK_SIZE
	.align		4
        /*052c*/ 	.byte	0x04, 0x1e
        /*052e*/ 	.short	(.L_564 - .L_563)
.L_563:
        /*0530*/ 	.word	0x00000000
.L_564:


//--------------------- .nv.callgraph             --------------------------
	.section	.nv.callgraph,"",@"SHT_CUDA_CALLGRAPH"
	.align	4
	.sectionentsize	8
	.align		4
        /*0000*/ 	.word	0x00000000
	.align		4
        /*0004*/ 	.word	0xffffffff
	.align		4
        /*0008*/ 	.word	0x00000000
	.align		4
        /*000c*/ 	.word	0xfffffffe
	.align		4
        /*0010*/ 	.word	0x00000000
	.align		4
        /*0014*/ 	.word	0xfffffffd
	.align		4
        /*0018*/ 	.word	0x00000000
	.align		4
        /*001c*/ 	.word	0xfffffffc


//--------------------- .nv.rel.action            --------------------------
	.section	.nv.rel.action,"",@"SHT_CUDA_RELOCINFO"
	.align	8
	.sectionentsize	8
        /*0000*/ 	.byte	0x73, 0x00, 0x00, 0x00, 0x00, 0x00, 0x00, 0x00, 0x00, 0x00, 0x00, 0x11, 0x25, 0x00, 0x05, 0x36


//--------------------- .nv.constant4             --------------------------
	.section	.nv.constant4,"a",@progbits
	.align	8
	.align		8
.nv.constant4:
        /*0000*/ 	.dword	_ZN65_INTERNAL_d31bf68f_29_flash_fwd_hdim96_fp16_sm80_cu_0106449f_29094cuda3std3__45__cpo5beginE
	.align		8
        /*0008*/ 	.dword	_ZN65_INTERNAL_d31bf68f_29_flash_fwd_hdim96_fp16_sm80_cu_0106449f_29094cuda3std3__45__cpo3endE
	.align		8
        /*0010*/ 	.dword	_ZN65_INTERNAL_d31bf68f_29_flash_fwd_hdim96_fp16_sm80_cu_0106449f_29094cuda3std3__45__cpo6cbeginE
	.align		8
        /*0018*/ 	.dword	_ZN65_INTERNAL_d31bf68f_29_flash_fwd_hdim96_fp16_sm80_cu_0106449f_29094cuda3std3__45__cpo4cendE
	.align		8
        /*0020*/ 	.dword	_ZN65_INTERNAL_d31bf68f_29_flash_fwd_hdim96_fp16_sm80_cu_0106449f_29094cuda3std3__467_GLOBAL__N__d31bf68f_29_flash_fwd_hdim96_fp16_sm80_cu_0106449f_29096ignoreE
	.align		8
        /*0028*/ 	.dword	_ZN65_INTERNAL_d31bf68f_29_flash_fwd_hdim96_fp16_sm80_cu_0106449f_29094cuda3std3__419piecewise_constructE
	.align		8
        /*0030*/ 	.dword	_ZN65_INTERNAL_d31bf68f_29_flash_fwd_hdim96_fp16_sm80_cu_0106449f_29094cuda3std3__48in_placeE
	.align		8
        /*0038*/ 	.dword	_ZN65_INTERNAL_d31bf68f_29_flash_fwd_hdim96_fp16_sm80_cu_0106449f_29094cuda3std6ranges3__45__cpo4swapE
	.align		8
        /*0040*/ 	.dword	_ZN65_INTERNAL_d31bf68f_29_flash_fwd_hdim96_fp16_sm80_cu_0106449f_29094cuda3std6ranges3__45__cpo9iter_moveE
	.align		8
        /*0048*/ 	.dword	_ZN65_INTERNAL_d31bf68f_29_flash_fwd_hdim96_fp16_sm80_cu_0106449f_29094cute7productE
	.align		8
        /*0050*/ 	.dword	_ZN65_INTERNAL_d31bf68f_29_flash_fwd_hdim96_fp16_sm80_cu_0106449f_29094cute1_E


//--------------------- .nv.constant0._ZN5flash16flash_fwd_kernelI23Flash_fwd_kernel_traitsILi96ELi128ELi64ELi4ELb0ELb0EN7cutlass6half_tE19Flash_kernel_traitsILi96ELi128ELi64ELi4ES3_EELb0ELb0ELb0ELb0ELb0ELb1ELb0ELb0EEEvNS_16Flash_fwd_paramsE --------------------------
	.section	.nv.constant0._ZN5flash16flash_fwd_kernelI23Flash_fwd_kernel_traitsILi96ELi128ELi64ELi4ELb0ELb0EN7cutlass6half_tE19Flash_kernel_traitsILi96ELi128ELi64ELi4ES3_EELb0ELb0ELb0ELb0ELb0ELb1ELb0ELb0EEEvNS_16Flash_fwd_paramsE,"a",@progbits
	.sectionflags	@""
	.align	4
.nv.constant0._ZN5flash16flash_fwd_kernelI23Flash_fwd_kernel_traitsILi96ELi128ELi64ELi4ELb0ELb0EN7cutlass6half_tE19Flash_kernel_traitsILi96ELi128ELi64ELi4ES3_EELb0ELb0ELb0ELb0ELb0ELb1ELb0ELb0EEEvNS_16Flash_fwd_paramsE:
	.zero		816


//--------------------- .nv.constant0._ZN5flash16flash_fwd_kernelI23Flash_fwd_kernel_traitsILi96ELi128ELi64ELi4ELb0ELb0EN7cutlass6half_tE19Flash_kernel_traitsILi96ELi128ELi64ELi4ES3_EELb0ELb0ELb0ELb0ELb1ELb1ELb0ELb0EEEvNS_16Flash_fwd_paramsE --------------------------
	.section	.nv.constant0._ZN5flash16flash_fwd_kernelI23Flash_fwd_kernel_traitsILi96ELi128ELi64ELi4ELb0ELb0EN7cutlass6half_tE19Flash_kernel_traitsILi96ELi128ELi64ELi4ES3_EELb0ELb0ELb0ELb0ELb1ELb1ELb0ELb0EEEvNS_16Flash_fwd_paramsE,"a",@progbits
	.sectionflags	@""
	.align	4
.nv.constant0._ZN5flash16flash_fwd_kernelI23Flash_fwd_kernel_traitsILi96ELi128ELi64ELi4ELb0ELb0EN7cutlass6half_tE19Flash_kernel_traitsILi96ELi128ELi64ELi4ES3_EELb0ELb0ELb0ELb0ELb1ELb1ELb0ELb0EEEvNS_16Flash_fwd_paramsE:
	.zero		816


//--------------------- .nv.constant0._ZN5flash16flash_fwd_kernelI23Flash_fwd_kernel_traitsILi96ELi128ELi64ELi4ELb0ELb0EN7cutlass6half_tE19Flash_kernel_traitsILi96ELi128ELi64ELi4ES3_EELb0ELb0ELb0ELb0ELb0ELb0ELb0ELb0EEEvNS_16Flash_fwd_paramsE --------------------------
	.section	.nv.constant0._ZN5flash16flash_fwd_kernelI23Flash_fwd_kernel_traitsILi96ELi128ELi64ELi4ELb0ELb0EN7cutlass6half_tE19Flash_kernel_traitsILi96ELi128ELi64ELi4ES3_EELb0ELb0ELb0ELb0ELb0ELb0ELb0ELb0EEEvNS_16Flash_fwd_paramsE,"a",@progbits
	.sectionflags	@""
	.align	4
.nv.constant0._ZN5flash16flash_fwd_kernelI23Flash_fwd_kernel_traitsILi96ELi128ELi64ELi4ELb0ELb0EN7cutlass6half_tE19Flash_kernel_traitsILi96ELi128ELi64ELi4ES3_EELb0ELb0ELb0ELb0ELb0ELb0ELb0ELb0EEEvNS_16Flash_fwd_paramsE:
	.zero		816


//--------------------- .nv.constant0._ZN5flash16flash_fwd_kernelI23Flash_fwd_kernel_traitsILi96ELi128ELi64ELi4ELb0ELb0EN7cutlass6half_tE19Flash_kernel_traitsILi96ELi128ELi64ELi4ES3_EELb0ELb0ELb0ELb1ELb0ELb0ELb0ELb0EEEvNS_16Flash_fwd_paramsE --------------------------
	.section	.nv.constant0._ZN5flash16flash_fwd_kernelI23Flash_fwd_kernel_traitsILi96ELi128ELi64ELi4ELb0ELb0EN7cutlass6half_tE19Flash_kernel_traitsILi96ELi128ELi64ELi4ES3_EELb0ELb0ELb0ELb1ELb0ELb0ELb0ELb0EEEvNS_16Flash_fwd_paramsE,"a",@progbits
	.sectionflags	@""
	.align	4
.nv.constant0._ZN5flash16flash_fwd_kernelI23Flash_fwd_kernel_traitsILi96ELi128ELi64ELi4ELb0ELb0EN7cutlass6half_tE19Flash_kernel_traitsILi96ELi128ELi64ELi4ES3_EELb0ELb0ELb0ELb1ELb0ELb0ELb0ELb0EEEvNS_16Flash_fwd_paramsE:
	.zero		816


//--------------------- .nv.constant0._ZN5flash16flash_fwd_kernelI23Flash_fwd_kernel_traitsILi96ELi128ELi64ELi4ELb0ELb0EN7cutlass6half_tE19Flash_kernel_traitsILi96ELi128ELi64ELi4ES3_EELb0ELb0ELb1ELb0ELb0ELb1ELb0ELb0EEEvNS_16Flash_fwd_paramsE --------------------------
	.section	.nv.constant0._ZN5flash16flash_fwd_kernelI23Flash_fwd_kernel_traitsILi96ELi128ELi64ELi4ELb0ELb0EN7cutlass6half_tE19Flash_kernel_traitsILi96ELi128ELi64ELi4ES3_EELb0ELb0ELb1ELb0ELb0ELb1ELb0ELb0EEEvNS_16Flash_fwd_paramsE,"a",@progbits
	.sectionflags	@""
	.align	4
.nv.constant0._ZN5flash16flash_fwd_kernelI23Flash_fwd_kernel_traitsILi96ELi128ELi64ELi4ELb0ELb0EN7cutlass6half_tE19Flash_kernel_traitsILi96ELi128ELi64ELi4ES3_EELb0ELb0ELb1ELb0ELb0ELb1ELb0ELb0EEEvNS_16Flash_fwd_paramsE:
	.zero		816


//--------------------- .nv.constant0._ZN5flash16flash_fwd_kernelI23Flash_fwd_kernel_traitsILi96ELi128ELi64ELi4ELb0ELb0EN7cutlass6half_tE19Flash_kernel_traitsILi96ELi128ELi64ELi4ES3_EELb0ELb0ELb1ELb0ELb0ELb0ELb0ELb0EEEvNS_16Flash_fwd_paramsE --------------------------
	.section	.nv.constant0._ZN5flash16flash_fwd_kernelI23Flash_fwd_kernel_traitsILi96ELi128ELi64ELi4ELb0ELb0EN7cutlass6half_tE19Flash_kernel_traitsILi96ELi128ELi64ELi4ES3_EELb0ELb0ELb1ELb0ELb0ELb0ELb0ELb0EEEvNS_16Flash_fwd_paramsE,"a",@progbits
	.sectionflags	@""
	.align	4
.nv.constant0._ZN5flash16flash_fwd_kernelI23Flash_fwd_kernel_traitsILi96ELi128ELi64ELi4ELb0ELb0EN7cutlass6half_tE19Flash_kernel_traitsILi96ELi128ELi64ELi4ES3_EELb0ELb0ELb1ELb0ELb0ELb0ELb0ELb0EEEvNS_16Flash_fwd_paramsE:
	.zero		816


//--------------------- .nv.constant0._ZN5flash16flash_fwd_kernelI23Flash_fwd_kernel_traitsILi96ELi128ELi64ELi4ELb0ELb0EN7cutlass6half_tE19Flash_kernel_traitsILi96ELi128ELi64ELi4ES3_EELb0ELb0ELb1ELb1ELb0ELb0ELb0ELb0EEEvNS_16Flash_fwd_paramsE --------------------------
	.section	.nv.constant0._ZN5flash16flash_fwd_kernelI23Flash_fwd_kernel_traitsILi96ELi128ELi64ELi4ELb0ELb0EN7cutlass6half_tE19Flash_kernel_traitsILi96ELi128ELi64ELi4ES3_EELb0ELb0ELb1ELb1ELb0ELb0ELb0ELb0EEEvNS_16Flash_fwd_paramsE,"a",@progbits
	.sectionflags	@""
	.align	4
.nv.constant0._ZN5flash16flash_fwd_kernelI23Flash_fwd_kernel_traitsILi96ELi128ELi64ELi4ELb0ELb0EN7cutlass6half_tE19Flash_kernel_traitsILi96ELi128ELi64ELi4ES3_EELb0ELb0ELb1ELb1ELb0ELb0ELb0ELb0EEEvNS_16Flash_fwd_paramsE:
	.zero		816


//--------------------- .nv.constant0._ZN5flash16flash_fwd_kernelI23Flash_fwd_kernel_traitsILi96ELi128ELi64ELi4ELb0ELb0EN7cutlass6half_tE19Flash_kernel_traitsILi96ELi128ELi64ELi4ES3_EELb1ELb0ELb0ELb0ELb0ELb1ELb0ELb0EEEvNS_16Flash_fwd_paramsE --------------------------
	.section	.nv.constant0._ZN5flash16flash_fwd_kernelI23Flash_fwd_kernel_traitsILi96ELi128ELi64ELi4ELb0ELb0EN7cutlass6half_tE19Flash_kernel_traitsILi96ELi128ELi64ELi4ES3_EELb1ELb0ELb0ELb0ELb0ELb1ELb0ELb0EEEvNS_16Flash_fwd_paramsE,"a",@progbits
	.sectionflags	@""
	.align	4
.nv.constant0._ZN5flash16flash_fwd_kernelI23Flash_fwd_kernel_traitsILi96ELi128ELi64ELi4ELb0ELb0EN7cutlass6half_tE19Flash_kernel_traitsILi96ELi128ELi64ELi4ES3_EELb1ELb0ELb0ELb0ELb0ELb1ELb0ELb0EEEvNS_16Flash_fwd_paramsE:
	.zero		816


//--------------------- .nv.constant0._ZN5flash16flash_fwd_kernelI23Flash_fwd_kernel_traitsILi96ELi128ELi64ELi4ELb0ELb0EN7cutlass6half_tE19Flash_kernel_traitsILi96ELi128ELi64ELi4ES3_EELb0ELb0ELb0ELb0ELb0ELb1ELb1ELb0EEEvNS_16Flash_fwd_paramsE --------------------------
	.section	.nv.constant0._ZN5flash16flash_fwd_kernelI23Flash_fwd_kernel_traitsILi96ELi128ELi64ELi4ELb0ELb0EN7cutlass6half_tE19Flash_kernel_traitsILi96ELi128ELi64ELi4ES3_EELb0ELb0ELb0ELb0ELb0ELb1ELb1ELb0EEEvNS_16Flash_fwd_paramsE,"a",@progbits
	.sectionflags	@""
	.align	4
.nv.constant0._ZN5flash16flash_fwd_kernelI23Flash_fwd_kernel_traitsILi96ELi128ELi64ELi4ELb0ELb0EN7cutlass6half_tE19Flash_kernel_traitsILi96ELi128ELi64ELi4ES3_EELb0ELb0ELb0ELb0ELb0ELb1ELb1ELb0EEEvNS_16Flash_fwd_paramsE:
	.zero		816


//--------------------- .nv.constant0._ZN5flash16flash_fwd_kernelI23Flash_fwd_kernel_traitsILi96ELi128ELi64ELi4ELb0ELb0EN7cutlass6half_tE19Flash_kernel_traitsILi96ELi128ELi64ELi4ES3_EELb1ELb0ELb0ELb0ELb0ELb0ELb0ELb0EEEvNS_16Flash_fwd_paramsE --------------------------
	.section	.nv.constant0._ZN5flash16flash_fwd_kernelI23Flash_fwd_kernel_traitsILi96ELi128ELi64ELi4ELb0ELb0EN7cutlass6half_tE19Flash_kernel_traitsILi96ELi128ELi64ELi4ES3_EELb1ELb0ELb0ELb0ELb0ELb0ELb0ELb0EEEvNS_16Flash_fwd_paramsE,"a",@progbits
	.sectionflags	@""
	.align	4
.nv.constant0._ZN5flash16flash_fwd_kernelI23Flash_fwd_kernel_traitsILi96ELi128ELi64ELi4ELb0ELb0EN7cutlass6half_tE19Flash_kernel_traitsILi96ELi128ELi64ELi4ES3_EELb1ELb0ELb0ELb0ELb0ELb0ELb0ELb0EEEvNS_16Flash_fwd_paramsE:
	.zero		816


//--------------------- .nv.constant0._ZN5flash16flash_fwd_kernelI23Flash_fwd_kernel_traitsILi96ELi128ELi64ELi4ELb0ELb0EN7cutlass6half_tE19Flash_kernel_traitsILi96ELi128ELi64ELi4ES3_EELb1ELb0ELb1ELb0ELb0ELb0ELb0ELb0EEEvNS_16Flash_fwd_paramsE --------------------------
	.section	.nv.constant0._ZN5flash16flash_fwd_kernelI23Flash_fwd_kernel_traitsILi96ELi128ELi64ELi4ELb0ELb0EN7cutlass6half_tE19Flash_kernel_traitsILi96ELi128ELi64ELi4ES3_EELb1ELb0ELb1ELb0ELb0ELb0ELb0ELb0EEEvNS_16Flash_fwd_paramsE,"a",@progbits
	.sectionflags	@""
	.align	4
.nv.constant0._ZN5flash16flash_fwd_kernelI23Flash_fwd_kernel_traitsILi96ELi128ELi64ELi4ELb0ELb0EN7cutlass6half_tE19Flash_kernel_traitsILi96ELi128ELi64ELi4ES3_EELb1ELb0ELb1ELb0ELb0ELb0ELb0ELb0EEEvNS_16Flash_fwd_paramsE:
	.zero		816


//--------------------- .nv.constant0._ZN5flash16flash_fwd_kernelI23Flash_fwd_kernel_traitsILi96ELi128ELi64ELi4ELb0ELb0EN7cutlass6half_tE19Flash_kernel_traitsILi96ELi128ELi64ELi4ES3_EELb1ELb0ELb0ELb0ELb1ELb1ELb0ELb0EEEvNS_16Flash_fwd_paramsE --------------------------
	.section	.nv.constant0._ZN5flash16flash_fwd_kernelI23Flash_fwd_kernel_traitsILi96ELi128ELi64ELi4ELb0ELb0EN7cutlass6half_tE19Flash_kernel_traitsILi96ELi128ELi64ELi4ES3_EELb1ELb0ELb0ELb0ELb1ELb1ELb0ELb0EEEvNS_16Flash_fwd_paramsE,"a",@progbits
	.sectionflags	@""
	.align	4
.nv.constant0._ZN5flash16flash_fwd_kernelI23Flash_fwd_kernel_traitsILi96ELi128ELi64ELi4ELb0ELb0EN7cutlass6half_tE19Flash_kernel_traitsILi96ELi128ELi64ELi4ES3_EELb1ELb0ELb0ELb0ELb1ELb1ELb0ELb0EEEvNS_16Flash_fwd_paramsE:
	.zero		816


//--------------------- .nv.constant0._ZN5flash16flash_fwd_kernelI23Flash_fwd_kernel_traitsILi96ELi128ELi64ELi4ELb0ELb0EN7cutlass6half_tE19Flash_kernel_traitsILi96ELi128ELi64ELi4ES3_EELb0ELb0ELb0ELb0ELb1ELb1ELb1ELb0EEEvNS_16Flash_fwd_paramsE --------------------------
	.section	.nv.constant0._ZN5flash16flash_fwd_kernelI23Flash_fwd_kernel_traitsILi96ELi128ELi64ELi4ELb0ELb0EN7cutlass6half_tE19Flash_kernel_traitsILi96ELi128ELi64ELi4ES3_EELb0ELb0ELb0ELb0ELb1ELb1ELb1ELb0EEEvNS_16Flash_fwd_paramsE,"a",@progbits
	.sectionflags	@""
	.align	4
.nv.constant0._ZN5flash16flash_fwd_kernelI23Flash_fwd_kernel_traitsILi96ELi128ELi64ELi4ELb0ELb0EN7cutlass6half_tE19Flash_kernel_traitsILi96ELi128ELi64ELi4ES3_EELb0ELb0ELb0ELb0ELb1ELb1ELb1ELb0EEEvNS_16Flash_fwd_paramsE:
	.zero		816


//--------------------- .nv.constant0._ZN5flash16flash_fwd_kernelI23Flash_fwd_kernel_traitsILi96ELi128ELi64ELi4ELb0ELb0EN7cutlass6half_tE19Flash_kernel_traitsILi96ELi128ELi64ELi4ES3_EELb1ELb0ELb0ELb1ELb0ELb0ELb0ELb0EEEvNS_16Flash_fwd_paramsE --------------------------
	.section	.nv.constant0._ZN5flash16flash_fwd_kernelI23Flash_fwd_kernel_traitsILi96ELi128ELi64ELi4ELb0ELb0EN7cutlass6half_tE19Flash_kernel_traitsILi96ELi128ELi64ELi4ES3_EELb1ELb0ELb0ELb1ELb0ELb0ELb0ELb0EEEvNS_16Flash_fwd_paramsE,"a",@progbits
	.sectionflags	@""
	.align	4
.nv.constant0._ZN5flash16flash_fwd_kernelI23Flash_fwd_kernel_traitsILi96ELi128ELi64ELi4ELb0ELb0EN7cutlass6half_tE19Flash_kernel_traitsILi96ELi128ELi64ELi4ES3_EELb1ELb0ELb0ELb1ELb0ELb0ELb0ELb0EEEvNS_16Flash_fwd_paramsE:
	.zero		816


//--------------------- .nv.constant0._ZN5flash16flash_fwd_kernelI23Flash_fwd_kernel_traitsILi96ELi128ELi64ELi4ELb0ELb0EN7cutlass6half_tE19Flash_kernel_traitsILi96ELi128ELi64ELi4ES3_EELb1ELb0ELb0ELb0ELb0ELb0ELb0ELb1EEEvNS_16Flash_fwd_paramsE --------------------------
	.section	.nv.constant0._ZN5flash16flash_fwd_kernelI23Flash_fwd_kernel_traitsILi96ELi128ELi64ELi4ELb0ELb0EN7cutlass6half_tE19Flash_kernel_traitsILi96ELi128ELi64ELi4ES3_EELb1ELb0ELb0ELb0ELb0ELb0ELb0ELb1EEEvNS_16Flash_fwd_paramsE,"a",@progbits
	.sectionflags	@""
	.align	4
.nv.constant0._ZN5flash16flash_fwd_kernelI23Flash_fwd_kernel_traitsILi96ELi128ELi64ELi4ELb0ELb0EN7cutlass6half_tE19Flash_kernel_traitsILi96ELi128ELi64ELi4ES3_EELb1ELb0ELb0ELb0ELb0ELb0ELb0ELb1EEEvNS_16Flash_fwd_paramsE:
	.zero		816


//--------------------- .nv.constant0._ZN5flash16flash_fwd_kernelI23Flash_fwd_kernel_traitsILi96ELi128ELi64ELi4ELb0ELb0EN7cutlass6half_tE19Flash_kernel_traitsILi96ELi128ELi64ELi4ES3_EELb0ELb0ELb0ELb0ELb0ELb0ELb1ELb0EEEvNS_16Flash_fwd_paramsE --------------------------
	.section	.nv.constant0._ZN5flash16flash_fwd_kernelI23Flash_fwd_kernel_traitsILi96ELi128ELi64ELi4ELb0ELb0EN7cutlass6half_tE19Flash_kernel_traitsILi96ELi128ELi64ELi4ES3_EELb0ELb0ELb0ELb0ELb0ELb0ELb1ELb0EEEvNS_16Flash_fwd_paramsE,"a",@progbits
	.sectionflags	@""
	.align	4
.nv.constant0._ZN5flash16flash_fwd_kernelI23Flash_fwd_kernel_traitsILi96ELi128ELi64ELi4ELb0ELb0EN7cutlass6half_tE19Flash_kernel_traitsILi96ELi128ELi64ELi4ES3_EELb0ELb0ELb0ELb0ELb0ELb0ELb1ELb0EEEvNS_16Flash_fwd_paramsE:
	.zero		816


//--------------------- .nv.constant0._ZN5flash16flash_fwd_kernelI23Flash_fwd_kernel_traitsILi96ELi128ELi64ELi4ELb0ELb0EN7cutlass6half_tE19Flash_kernel_traitsILi96ELi128ELi64ELi4ES3_EELb1ELb0ELb0ELb1ELb0ELb0ELb0ELb1EEEvNS_16Flash_fwd_paramsE --------------------------
	.section	.nv.constant0._ZN5flash16flash_fwd_kernelI23Flash_fwd_kernel_traitsILi96ELi128ELi64ELi4ELb0ELb0EN7cutlass6half_tE19Flash_kernel_traitsILi96ELi128ELi64ELi4ES3_EELb1ELb0ELb0ELb1ELb0ELb0ELb0ELb1EEEvNS_16Flash_fwd_paramsE,"a",@progbits
	.sectionflags	@""
	.align	4
.nv.constant0._ZN5flash16flash_fwd_kernelI23Flash_fwd_kernel_traitsILi96ELi128ELi64ELi4ELb0ELb0EN7cutlass6half_tE19Flash_kernel_traitsILi96ELi128ELi64ELi4ES3_EELb1ELb0ELb0ELb1ELb0ELb0ELb0ELb1EEEvNS_16Flash_fwd_paramsE:
	.zero		816


//--------------------- .nv.constant0._ZN5flash16flash_fwd_kernelI23Flash_fwd_kernel_traitsILi96ELi128ELi64ELi4ELb0ELb0EN7cutlass6half_tE19Flash_kernel_traitsILi96ELi128ELi64ELi4ES3_EELb0ELb0ELb0ELb1ELb0ELb0ELb1ELb0EEEvNS_16Flash_fwd_paramsE --------------------------
	.section	.nv.constant0._ZN5flash16flash_fwd_kernelI23Flash_fwd_kernel_traitsILi96ELi128ELi64ELi4ELb0ELb0EN7cutlass6half_tE19Flash_kernel_traitsILi96ELi128ELi64ELi4ES3_EELb0ELb0ELb0ELb1ELb0ELb0ELb1ELb0EEEvNS_16Flash_fwd_paramsE,"a",@progbits
	.sectionflags	@""
	.align	4
.nv.constant0._ZN5flash16flash_fwd_kernelI23Flash_fwd_kernel_traitsILi96ELi128ELi64ELi4ELb0ELb0EN7cutlass6half_tE19Flash_kernel_traitsILi96ELi128ELi64ELi4ES3_EELb0ELb0ELb0ELb1ELb0ELb0ELb1ELb0EEEvNS_16Flash_fwd_paramsE:
	.zero		816


//--------------------- .nv.constant0._ZN5flash16flash_fwd_kernelI23Flash_fwd_kernel_traitsILi96ELi128ELi64ELi4ELb0ELb0EN7cutlass6half_tE19Flash_kernel_traitsILi96ELi128ELi64ELi4ES3_EELb1ELb0ELb1ELb0ELb0ELb1ELb0ELb0EEEvNS_16Flash_fwd_paramsE --------------------------
	.section	.nv.constant0._ZN5flash16flash_fwd_kernelI23Flash_fwd_kernel_traitsILi96ELi128ELi64ELi4ELb0ELb0EN7cutlass6half_tE19Flash_kernel_traitsILi96ELi128ELi64ELi4ES3_EELb1ELb0ELb1ELb0ELb0ELb1ELb0ELb0EEEvNS_16Flash_fwd_paramsE,"a",@progbits
	.sectionflags	@""
	.align	4
.nv.constant0._ZN5flash16flash_fwd_kernelI23Flash_fwd_kernel_traitsILi96ELi128ELi64ELi4ELb0ELb0EN7cutlass6half_tE19Flash_kernel_traitsILi96ELi128ELi64ELi4ES3_EELb1ELb0ELb1ELb0ELb0ELb1ELb0ELb0EEEvNS_16Flash_fwd_paramsE:
	.zero		816


//--------------------- .nv.constant0._ZN5flash16flash_fwd_kernelI23Flash_fwd_kernel_traitsILi96ELi128ELi64ELi4ELb0ELb0EN7cutlass6half_tE19Flash_kernel_traitsILi96ELi128ELi64ELi4ES3_EELb0ELb0ELb1ELb0ELb0ELb1ELb1ELb0EEEvNS_16Flash_fwd_paramsE --------------------------
	.section	.nv.constant0._ZN5flash16flash_fwd_kernelI23Flash_fwd_kernel_traitsILi96ELi128ELi64ELi4ELb0ELb0EN7cutlass6half_tE19Flash_kernel_traitsILi96ELi128ELi64ELi4ES3_EELb0ELb0ELb1ELb0ELb0ELb1ELb1ELb0EEEvNS_16Flash_fwd_paramsE,"a",@progbits
	.sectionflags	@""
	.align	4
.nv.constant0._ZN5flash16flash_fwd_kernelI23Flash_fwd_kernel_traitsILi96ELi128ELi64ELi4ELb0ELb0EN7cutlass6half_tE19Flash_kernel_traitsILi96ELi128ELi64ELi4ES3_EELb0ELb0ELb1ELb0ELb0ELb1ELb1ELb0EEEvNS_16Flash_fwd_paramsE:
	.zero		816


//--------------------- .nv.constant0._ZN5flash16flash_fwd_kernelI23Flash_fwd_kernel_traitsILi96ELi128ELi64ELi4ELb0ELb0EN7cutlass6half_tE19Flash_kernel_traitsILi96ELi128ELi64ELi4ES3_EELb1ELb0ELb1ELb1ELb0ELb0ELb0ELb0EEEvNS_16Flash_fwd_paramsE --------------------------
	.section	.nv.constant0._ZN5flash16flash_fwd_kernelI23Flash_fwd_kernel_traitsILi96ELi128ELi64ELi4ELb0ELb0EN7cutlass6half_tE19Flash_kernel_traitsILi96ELi128ELi64ELi4ES3_EELb1ELb0ELb1ELb1ELb0ELb0ELb0ELb0EEEvNS_16Flash_fwd_paramsE,"a",@progbits
	.sectionflags	@""
	.align	4
.nv.constant0._ZN5flash16flash_fwd_kernelI23Flash_fwd_kernel_traitsILi96ELi128ELi64ELi4ELb0ELb0EN7cutlass6half_tE19Flash_kernel_traitsILi96ELi128ELi64ELi4ES3_EELb1ELb0ELb1ELb1ELb0ELb0ELb0ELb0EEEvNS_16Flash_fwd_paramsE:
	.zero		816


//--------------------- .nv.constant0._ZN5flash16flash_fwd_kernelI23Flash_fwd_kernel_traitsILi96ELi128ELi64ELi4ELb0ELb0EN7cutlass6half_tE19Flash_kernel_traitsILi96ELi128ELi64ELi4ES3_EELb1ELb0ELb1ELb0ELb0ELb0ELb0ELb1EEEvNS_16Flash_fwd_paramsE --------------------------
	.section	.nv.constant0._ZN5flash16flash_fwd_kernelI23Flash_fwd_kernel_traitsILi96ELi128ELi64ELi4ELb0ELb0EN7cutlass6half_tE19Flash_kernel_traitsILi96ELi128ELi64ELi4ES3_EELb1ELb0ELb1ELb0ELb0ELb0ELb0ELb1EEEvNS_16Flash_fwd_paramsE,"a",@progbits
	.sectionflags	@""
	.align	4
.nv.constant0._ZN5flash16flash_fwd_kernelI23Flash_fwd_kernel_traitsILi96ELi128ELi64ELi4ELb0ELb0EN7cutlass6half_tE19Flash_kernel_traitsILi96ELi128ELi64ELi4ES3_EELb1ELb0ELb1ELb0ELb0ELb0ELb0ELb1EEEvNS_16Flash_fwd_paramsE:
	.zero		816


//--------------------- .nv.constant0._ZN5flash16flash_fwd_kernelI23Flash_fwd_kernel_traitsILi96ELi128ELi64ELi4ELb0ELb0EN7cutlass6half_tE19Flash_kernel_traitsILi96ELi128ELi64ELi4ES3_EELb0ELb0ELb1ELb0ELb0ELb0ELb1ELb0EEEvNS_16Flash_fwd_paramsE --------------------------
	.section	.nv.constant0._ZN5flash16flash_fwd_kernelI23Flash_fwd_kernel_traitsILi96ELi128ELi64ELi4ELb0ELb0EN7cutlass6half_tE19Flash_kernel_traitsILi96ELi128ELi64ELi4ES3_EELb0ELb0ELb1ELb0ELb0ELb0ELb1ELb0EEEvNS_16Flash_fwd_paramsE,"a",@progbits
	.sectionflags	@""
	.align	4
.nv.constant0._ZN5flash16flash_fwd_kernelI23Flash_fwd_kernel_traitsILi96ELi128ELi64ELi4ELb0ELb0EN7cutlass6half_tE19Flash_kernel_traitsILi96ELi128ELi64ELi4ES3_EELb0ELb0ELb1ELb0ELb0ELb0ELb1ELb0EEEvNS_16Flash_fwd_paramsE:
	.zero		816


//--------------------- .nv.constant0._ZN5flash16flash_fwd_kernelI23Flash_fwd_kernel_traitsILi96ELi128ELi64ELi4ELb0ELb0EN7cutlass6half_tE19Flash_kernel_traitsILi96ELi128ELi64ELi4ES3_EELb1ELb0ELb1ELb1ELb0ELb0ELb0ELb1EEEvNS_16Flash_fwd_paramsE --------------------------
	.section	.nv.constant0._ZN5flash16flash_fwd_kernelI23Flash_fwd_kernel_traitsILi96ELi128ELi64ELi4ELb0ELb0EN7cutlass6half_tE19Flash_kernel_traitsILi96ELi128ELi64ELi4ES3_EELb1ELb0ELb1ELb1ELb0ELb0ELb0ELb1EEEvNS_16Flash_fwd_paramsE,"a",@progbits
	.sectionflags	@""
	.align	4
.nv.constant0._ZN5flash16flash_fwd_kernelI23Flash_fwd_kernel_traitsILi96ELi128ELi64ELi4ELb0ELb0EN7cutlass6half_tE19Flash_kernel_traitsILi96ELi128ELi64ELi4ES3_EELb1ELb0ELb1ELb1ELb0ELb0ELb0ELb1EEEvNS_16Flash_fwd_paramsE:
	.zero		816


//--------------------- .nv.constant0._ZN5flash16flash_fwd_kernelI23Flash_fwd_kernel_traitsILi96ELi128ELi64ELi4ELb0ELb0EN7cutlass6half_tE19Flash_kernel_traitsILi96ELi128ELi64ELi4ES3_EELb0ELb0ELb1ELb1ELb0ELb0ELb1ELb0EEEvNS_16Flash_fwd_paramsE --------------------------
	.section	.nv.constant0._ZN5flash16flash_fwd_kernelI23Flash_fwd_kernel_traitsILi96ELi128ELi64ELi4ELb0ELb0EN7cutlass6half_tE19Flash_kernel_traitsILi96ELi128ELi64ELi4ES3_EELb0ELb0ELb1ELb1ELb0ELb0ELb1ELb0EEEvNS_16Flash_fwd_paramsE,"a",@progbits
	.sectionflags	@""
	.align	4
.nv.constant0._ZN5flash16flash_fwd_kernelI23Flash_fwd_kernel_traitsILi96ELi128ELi64ELi4ELb0ELb0EN7cutlass6half_tE19Flash_kernel_traitsILi96ELi128ELi64ELi4ES3_EELb0ELb0ELb1ELb1ELb0ELb0ELb1ELb0EEEvNS_16Flash_fwd_paramsE:
	.zero		816


//--------------------- .text._ZN5flash16flash_fwd_kernelI23Flash_fwd_kernel_traitsILi96ELi128ELi64ELi4ELb0ELb0EN7cutlass6half_tE19Flash_kernel_traitsILi96ELi128ELi64ELi4ES3_EELb0ELb0ELb0ELb0ELb0ELb1ELb0ELb0EEEvNS_16Flash_fwd_paramsE --------------------------
	.section	.text._ZN5flash16flash_fwd_kernelI23Flash_fwd_kernel_traitsILi96ELi128ELi64ELi4ELb0ELb0EN7cutlass6half_tE19Flash_kernel_traitsILi96ELi128ELi64ELi4ES3_EELb0ELb0ELb0ELb0ELb0ELb1ELb0ELb0EEEvNS_16Flash_fwd_paramsE,"ax",@progbits
	.sectioninfo	@"SHI_REGISTERS=255"
	.align	128
        .global         _ZN5flash16flash_fwd_kernelI23Flash_fwd_kernel_traitsILi96ELi128ELi64ELi4ELb0ELb0EN7cutlass6half_tE19Flash_kernel_traitsILi96ELi128ELi64ELi4ES3_EELb0ELb0ELb0ELb0ELb0ELb1ELb0ELb0EEEvNS_16Flash_fwd_paramsE
        .type           _ZN5flash16flash_fwd_kernelI23Flash_fwd_kernel_traitsILi96ELi128ELi64ELi4ELb0ELb0EN7cutlass6half_tE19Flash_kernel_traitsILi96ELi128ELi64ELi4ES3_EELb0ELb0ELb0ELb0ELb0ELb1ELb0ELb0EEEvNS_16Flash_fwd_paramsE,@function
        .size           _ZN5flash16flash_fwd_kernelI23Flash_fwd_kernel_traitsILi96ELi128ELi64ELi4ELb0ELb0EN7cutlass6half_tE19Flash_kernel_traitsILi96ELi128ELi64ELi4ES3_EELb0ELb0ELb0ELb0ELb0ELb1ELb0ELb0EEEvNS_16Flash_fwd_paramsE,(.L_x_1025 - _ZN5flash16flash_fwd_kernelI23Flash_fwd_kernel_traitsILi96ELi128ELi64ELi4ELb0ELb0EN7cutlass6half_tE19Flash_kernel_traitsILi96ELi128ELi64ELi4ES3_EELb0ELb0ELb0ELb0ELb0ELb1ELb0ELb0EEEvNS_16Flash_fwd_paramsE)
        .other          _ZN5flash16flash_fwd_kernelI23Flash_fwd_kernel_traitsILi96ELi128ELi64ELi4ELb0ELb0EN7cutlass6half_tE19Flash_kernel_traitsILi96ELi128ELi64ELi4ES3_EELb0ELb0ELb0ELb0ELb0ELb1ELb0ELb0EEEvNS_16Flash_fwd_paramsE,@"STO_CUDA_ENTRY STV_DEFAULT"
_ZN5flash16flash_fwd_kernelI23Flash_fwd_kernel_traitsILi96ELi128ELi64ELi4ELb0ELb0EN7cutlass6half_tE19Flash_kernel_traitsILi96ELi128ELi64ELi4ES3_EELb0ELb0ELb0ELb0ELb0ELb1ELb0ELb0EEEvNS_16Flash_fwd_paramsE:
.text._ZN5flash16flash_fwd_kernelI23Flash_fwd_kernel_traitsILi96ELi128ELi64ELi4ELb0ELb0EN7cutlass6half_tE19Flash_kernel_traitsILi96ELi128ELi64ELi4ES3_EELb0ELb0ELb0ELb0ELb0ELb1ELb0ELb0EEEvNS_16Flash_fwd_paramsE:
[----:B------:R-:W-:Y:S02]  /*0000*/  MOV R1, c[0x0][0x28] ;  /* 0x00000a0000017a02 */ /* 0x000fe40000000f00 */
[----:B------:R-:W1:Y:S01]  /*0010*/  LDC.U8 R0, c[0x0][0x312] ;  /* 0x0000c480ff007b82 */ /* 0x000e620000000000 */
[----:B------:R-:W2:Y:S01]  /*0020*/  S2R R11, SR_CTAID.Y ;  /* 0x00000000000b7919 */ /* 0x000ea20000002600 */
[----:B------:R-:W-:Y:S01]  /*0030*/  ISETP.NE.U32.AND P2, PT, RZ, c[0x0][0x240], PT ;  /* 0x00009000ff007a0c */ /* 0x000fe20003f45070 */
[----:B------:R-:W-:Y:S01]  /*0040*/  IMAD.MOV.U32 R7, RZ, RZ, 0x4 ;  /* 0x00000004ff077424 */ /* 0x000fe200078e00ff */
[----:B------:R-:W-:Y:S01]  /*0050*/  ISETP.EQ.U32.AND P1, PT, RZ, c[0x0][0x248], PT ;  /* 0x00009200ff007a0c */ /* 0x000fe20003f22070 */
[----:B------:R-:W-:Y:S01]  /*0060*/  IMAD.MOV.U32 R246, RZ, RZ, -0x1 ;  /* 0xfffffffffff67424 */ /* 0x000fe200078e00ff */
[----:B------:R-:W-:Y:S01]  /*0070*/  ISETP.NE.AND.EX P2, PT, RZ, c[0x0][0x244], PT, P2 ;  /* 0x00009100ff007a0c */ /* 0x000fe20003f45320 */
[----:B------:R-:W-:Y:S01]  /*0080*/  ULDC.64 UR6, c[0x0][0x118] ;  /* 0x0000460000067ab9 */ /* 0x000fe20000000a00 */
[----:B------:R-:W-:Y:S01]  /*0090*/  IMAD.MOV.U32 R8, RZ, RZ, -0x1 ;  /* 0xffffffffff087424 */ /* 0x000fe200078e00ff */
[----:B------:R-:W-:Y:S02]  /*00a0*/  ISETP.NE.U32.AND P0, PT, RZ, c[0x0][0x250], PT ;  /* 0x00009400ff007a0c */ /* 0x000fe40003f05070 */
[----:B------:R-:W-:-:S02]  /*00b0*/  IADD3 R1, R1, -0x10, RZ ;  /* 0xfffffff001017810 */ /* 0x000fc40007ffe0ff */
[----:B------:R-:W-:Y:S02]  /*00c0*/  ISETP.NE.AND.EX P0, PT, RZ, c[0x0][0x254], PT, P0 ;  /* 0x00009500ff007a0c */ /* 0x000fe40003f05300 */
[----:B-1----:R-:W-:Y:S01]  /*00d0*/  ISETP.NE.AND P3, PT, R0, RZ, PT ;  /* 0x000000ff0000720c */ /* 0x002fe20003f65270 */
[----:B--2---:R-:W-:-:S03]  /*00e0*/  IMAD.WIDE R2, R11, R7, c[0x0][0x240] ;  /* 0x000090000b027625 */ /* 0x004fc600078e0207 */
[----:B------:R-:W-:Y:S01]  /*00f0*/  ISETP.EQ.OR.EX P1, PT, RZ, c[0x0][0x24c], !P3, P1 ;  /* 0x00009300ff007a0c */ /* 0x000fe20005f22710 */
[----:B------:R-:W-:Y:S01]  /*0100*/  IMAD.WIDE R4, R11, R7, c[0x0][0x248] ;  /* 0x000092000b047625 */ /* 0x000fe200078e0207 */
[----:B------:R1:W2:Y:S04]  /*0110*/  @P2 LDG.E R246, [R2.64] ;  /* 0x0000000602f62981 */ /* 0x0002a8000c1e1900 */
[----:B------:R1:W2:Y:S01]  /*0120*/  @P2 LDG.E R0, [R2.64+0x4] ;  /* 0x0000040602002981 */ /* 0x0002a2000c1e1900 */
[----:B------:R-:W-:-:S06]  /*0130*/  IMAD.MOV.U32 R6, RZ, RZ, RZ ;  /* 0x000000ffff067224 */ /* 0x000fcc00078e00ff */
[----:B------:R3:W5:Y:S04]  /*0140*/  @!P1 LDG.E R8, [R4.64] ;  /* 0x0000000604089981 */ /* 0x000768000c1e1900 */
[----:B------:R-:W4:Y:S04]  /*0150*/  S2R R244, SR_CTAID.X ;  /* 0x0000000000f47919 */ /* 0x000f280000002500 */
[----:B------:R-:W2:Y:S04]  /*0160*/  S2R R17, SR_CTAID.Z ;  /* 0x0000000000117919 */ /* 0x000ea80000002700 */
[----:B------:R-:W2:Y:S01]  /*0170*/  S2R R31, SR_TID.X ;  /* 0x00000000001f7919 */ /* 0x000ea20000002100 */
[----:B-1----:R-:W-:-:S05]  /*0180*/  @P0 IMAD.WIDE R2, R11, R7, c[0x0][0x250] ;  /* 0x000094000b020625 */ /* 0x002fca00078e0207 */
[----:B------:R3:W5:Y:S01]  /*0190*/  @P0 LDG.E R6, [R2.64] ;  /* 0x0000000602060981 */ /* 0x000762000c1e1900 */
[----:B------:R-:W-:-:S04]  /*01a0*/  ISETP.NE.U32.AND P0, PT, RZ, c[0x0][0x248], PT ;  /* 0x00009200ff007a0c */ /* 0x000fc80003f05070 */
[----:B------:R-:W-:Y:S01]  /*01b0*/  ISETP.NE.AND.EX P0, PT, RZ, c[0x0][0x24c], PT, P0 ;  /* 0x00009300ff007a0c */ /* 0x000fe20003f05300 */
[----:B--2---:R-:W-:Y:S02]  /*01c0*/  @P2 IMAD.IADD R15, R0, 0x1, -R246 ;  /* 0x00000001000f2824 */ /* 0x004fe400078e0af6 */
[----:B------:R-:W-:-:S10]  /*01d0*/  @!P2 IMAD.MOV.U32 R15, RZ, RZ, c[0x0][0x214] ;  /* 0x00008500ff0fa624 */ /* 0x000fd400078e00ff */
[----:B------:R-:W-:Y:S05]  /*01e0*/  @!P0 BRA `(.L_x_0) ;  /* 0x0000004000008947 */ /* 0x000fea0003800000 */
[----:B---34-:R-:W2:Y:S02]  /*01f0*/  @P3 LDG.E R0, [R4.64+0x4] ;  /* 0x0000040604003981 */ /* 0x018ea4000c1e1900 */
[----:B--2--5:R-:W-:-:S06]  /*0200*/  @P3 IADD3 R0, R0, -R8, RZ ;  /* 0x8000000800003210 */ /* 0x024fcc0007ffe0ff */
[----:B------:R1:W5:Y:S01]  /*0210*/  @!P3 LDG.E R0, [R4.64] ;  /* 0x000000060400b981 */ /* 0x000362000c1e1900 */
[----:B------:R-:W-:Y:S05]  /*0220*/  BRA `(.L_x_1) ;  /* 0x0000001000007947 */ /* 0x000fea0003800000 */
.L_x_0:
[----:B---34-:R-:W-:Y:S02]  /*0230*/  MOV R0, c[0x0][0x218] ;  /* 0x0000860000007a02 */ /* 0x018fe40000000f00 */
.L_x_1:
[----:B------:R-:W-:-:S04]  /*0240*/  ISETP.NE.U32.AND P2, PT, RZ, c[0x0][0x258], PT ;  /* 0x00009600ff007a0c */ /* 0x000fc80003f45070 */
[----:B------:R-:W-:-:S13]  /*0250*/  ISETP.NE.AND.EX P2, PT, RZ, c[0x0][0x25c], PT, P2 ;  /* 0x00009700ff007a0c */ /* 0x000fda0003f45320 */
[----:B------:R-:W-:-:S06]  /*0260*/  @P2 IMAD.WIDE R2, R11, R7, c[0x0][0x258] ;  /* 0x000096000b022625 */ /* 0x000fcc00078e0207 */
[----:B------:R-:W2:Y:S01]  /*0270*/  @P2 LDG.E R3, [R2.64] ;  /* 0x0000000602032981 */ /* 0x000ea2000c1e1900 */
[----:B------:R-:W-:Y:S01]  /*0280*/  IMAD.SHL.U32 R247, R244, 0x80, RZ ;  /* 0x00000080f4f77824 */ /* 0x000fe200078e00ff */
[----:B------:R-:W-:-:S04]  /*0290*/  @!P2 ISETP.NE.U32.AND P1, PT, RZ, c[0x0][0x268], PT ;  /* 0x00009a00ff00aa0c */ /* 0x000fc80003f25070 */
[----:B------:R-:W-:Y:S02]  /*02a0*/  ISETP.GT.AND P0, PT, R15, R247, PT ;  /* 0x000000f70f00720c */ /* 0x000fe40003f04270 */
[----:B------:R-:W-:-:S04]  /*02b0*/  @!P2 ISETP.NE.AND.EX P1, PT, RZ, c[0x0][0x26c], PT, P1 ;  /* 0x00009b00ff00aa0c */ /* 0x000fc80003f25310 */
[----:B------:R-:W-:Y:S01]  /*02c0*/  @!P2 SEL R2, RZ, c[0x0][0x21c], !P1 ;  /* 0x00008700ff02aa07 */ /* 0x000fe20004800000 */
[----:B--2--5:R-:W-:-:S03]  /*02d0*/  @P2 IMAD.IADD R28, R3, 0x1, -R6 ;  /* 0x00000001031c2824 */ /* 0x024fc600078e0a06 */
[----:B------:R-:W-:-:S03]  /*02e0*/  @!P2 IADD3 R28, R2, R0, -R6 ;  /* 0x00000000021ca210 */ /* 0x000fc60007ffe806 */
[----:B------:R-:W-:Y:S05]  /*02f0*/  @!P0 EXIT ;  /* 0x000000000000894d */ /* 0x000fea0003800000 */
[C---:B------:R-:W-:Y:S02]  /*0300*/  ISETP.GE.AND P0, PT, R28.reuse, 0x1, PT ;  /* 0x000000011c00780c */ /* 0x040fe40003f06270 */
[----:B------:R-:W-:-:S04]  /*0310*/  IADD3 R0, R28, 0x3f, RZ ;  /* 0x0000003f1c007810 */ /* 0x000fc80007ffe0ff */
[----:B------:R-:W-:-:S04]  /*0320*/  SHF.R.S32.HI R2, RZ, 0x1f, R0 ;  /* 0x0000001fff027819 */ /* 0x000fc80000011400 */
[----:B------:R-:W-:-:S03]  /*0330*/  LEA.HI R223, R2, R0, RZ, 0x6 ;  /* 0x0000000002df7211 */ /* 0x000fc600078f30ff */
[----:B------:R-:W-:Y:S05]  /*0340*/  @!P0 BRA `(.L_x_2) ;  /* 0x00008a6000008947 */ /* 0x000fea0003800000 */
[----:B------:R-:W-:Y:S02]  /*0350*/  ISETP.NE.AND P1, PT, R246, -0x1, PT ;  /* 0xfffffffff600780c */ /* 0x000fe40003f25270 */
[----:B------:R-:W-:-:S11]  /*0360*/  ISETP.NE.AND P0, PT, R8, -0x1, PT ;  /* 0xffffffff0800780c */ /* 0x000fd60003f05270 */
[----:B-1----:R-:W-:Y:S01]  /*0370*/  @!P1 SHF.R.S32.HI R4, RZ, 0x1f, R11 ;  /* 0x0000001fff049819 */ /* 0x002fe2000001140b */
[----:B------:R-:W-:Y:S01]  /*0380*/  @P1 IMAD.WIDE.U32 R2, R246, c[0x0][0x190], RZ ;  /* 0x00006400f6021a25 */ /* 0x000fe200078e00ff */
[----:B------:R-:W-:-:S03]  /*0390*/  @P0 IADD3 R0, R6, R8, RZ ;  /* 0x0000000806000210 */ /* 0x000fc60007ffe0ff */
[----:B------:R-:W-:Y:S01]  /*03a0*/  @!P1 IMAD R7, R4, c[0x0][0x178], RZ ;  /* 0x00005e0004079a24 */ /* 0x000fe200078e02ff */
[----:B------:R-:W-:Y:S01]  /*03b0*/  @P1 MOV R9, R2 ;  /* 0x0000000200091202 */ /* 0x000fe20000000f00 */
[----:B------:R-:W-:Y:S02]  /*03c0*/  @P1 IMAD R10, R246, c[0x0][0x194], R3 ;  /* 0x00006500f60a1a24 */ /* 0x000fe400078e0203 */
[----:B------:R-:W-:-:S04]  /*03d0*/  @P0 IMAD.WIDE.U32 R2, R0, c[0x0][0x198], RZ ;  /* 0x0000660000020a25 */ /* 0x000fc800078e00ff */
[----:B------:R-:W-:Y:S01]  /*03e0*/  @!P1 IMAD.WIDE.U32 R4, R11, c[0x0][0x178], RZ ;  /* 0x00005e000b049a25 */ /* 0x000fe200078e00ff */
[----:B------:R-:W-:-:S03]  /*03f0*/  @P0 MOV R14, R2 ;  /* 0x00000002000e0202 */ /* 0x000fc60000000f00 */
[----:B------:R-:W-:Y:S01]  /*0400*/  @!P1 IMAD R7, R11, c[0x0][0x17c], R7 ;  /* 0x00005f000b079a24 */ /* 0x000fe200078e0207 */
[----:B------:R-:W-:Y:S01]  /*0410*/  @!P1 MOV R9, R4 ;  /* 0x0000000400099202 */ /* 0x000fe20000000f00 */
[----:B------:R-:W-:-:S03]  /*0420*/  @P0 IMAD R20, R0, c[0x0][0x19c], R3 ;  /* 0x0000670000140a24 */ /* 0x000fc600078e0203 */
[----:B------:R-:W-:Y:S01]  /*0430*/  @!P1 IADD3 R10, R5, R7, RZ ;  /* 0x00000007050a9210 */ /* 0x000fe20007ffe0ff */
[----:B------:R-:W-:Y:S05]  /*0440*/  @P0 BRA `(.L_x_3) ;  /* 0x000000b000000947 */ /* 0x000fea0003800000 */
[----:B------:R-:W-:Y:S01]  /*0450*/  SHF.R.S32.HI R0, RZ, 0x1f, R6 ;  /* 0x0000001fff007819 */ /* 0x000fe20000011406 */
[----:B------:R-:W-:Y:S01]  /*0460*/  IMAD.WIDE.U32 R2, R6, c[0x0][0x198], RZ ;  /* 0x0000660006027a25 */ /* 0x000fe200078e00ff */
[----:B------:R-:W-:-:S03]  /*0470*/  SHF.R.S32.HI R4, RZ, 0x1f, R11 ;  /* 0x0000001fff047819 */ /* 0x000fc6000001140b */
[----:B------:R-:W-:Y:S02]  /*0480*/  IMAD R0, R0, c[0x0][0x198], RZ ;  /* 0x0000660000007a24 */ /* 0x000fe400078e02ff */
[----:B------:R-:W-:Y:S02]  /*0490*/  IMAD R4, R4, c[0x0][0x180], RZ ;  /* 0x0000600004047a24 */ /* 0x000fe400078e02ff */
[----:B------:R-:W-:-:S05]  /*04a0*/  IMAD R0, R6, c[0x0][0x19c], R0 ;  /* 0x0000670006007a24 */ /* 0x000fca00078e0200 */
[----:B------:R-:W-:Y:S01]  /*04b0*/  IADD3 R3, R3, R0, RZ ;  /* 0x0000000003037210 */ /* 0x000fe20007ffe0ff */
[----:B------:R-:W-:-:S04]  /*04c0*/  IMAD R0, R11, c[0x0][0x184], R4 ;  /* 0x000061000b007a24 */ /* 0x000fc800078e0204 */
[----:B------:R-:W-:-:S05]  /*04d0*/  IMAD.WIDE.U32 R2, R11, c[0x0][0x180], R2 ;  /* 0x000060000b027a25 */ /* 0x000fca00078e0002 */
[----:B------:R-:W-:Y:S02]  /*04e0*/  IADD3 R20, R3, R0, RZ ;  /* 0x0000000003147210 */ /* 0x000fe40007ffe0ff */
[----:B------:R-:W-:Y:S02]  /*04f0*/  MOV R14, R2 ;  /* 0x00000002000e7202 */ /* 0x000fe40000000f00 */
.L_x_3:
[----:B------:R-:W-:Y:S02]  /*0500*/  IABS R4, c[0x0][0x1c8] ;  /* 0x0000720000047a13 */ /* 0x000fe40000000000 */
[----:B------:R-:W-:Y:S02]  /*0510*/  IABS R5, R17 ;  /* 0x0000001100057213 */ /* 0x000fe40000000000 */
[----:B------:R-:W1:Y:S08]  /*0520*/  I2F.RP R2, R4 ;  /* 0x0000000400027306 */ /* 0x000e700000209400 */
[----:B-1----:R-:W1:Y:S02]  /*0530*/  MUFU.RCP R2, R2 ;  /* 0x0000000200027308 */ /* 0x002e640000001000 */
[----:B-1----:R-:W-:-:S06]  /*0540*/  IADD3 R2, R2, 0xffffffe, RZ ;  /* 0x0ffffffe02027810 */ /* 0x002fcc0007ffe0ff */
[----:B------:R-:W1:Y:S02]  /*0550*/  F2I.FTZ.U32.TRUNC.NTZ R3, R2 ;  /* 0x0000000200037305 */ /* 0x000e64000021f000 */
[----:B-1----:R-:W-:Y:S02]  /*0560*/  IMAD.MOV R0, RZ, RZ, -R3 ;  /* 0x000000ffff007224 */ /* 0x002fe400078e0a03 */
[----:B------:R-:W-:Y:S02]  /*0570*/  IMAD.MOV.U32 R2, RZ, RZ, RZ ;  /* 0x000000ffff027224 */ /* 0x000fe400078e00ff */
[----:B------:R-:W-:-:S04]  /*0580*/  IMAD R0, R0, R4, RZ ;  /* 0x0000000400007224 */ /* 0x000fc800078e02ff */
[----:B------:R-:W-:-:S04]  /*0590*/  IMAD.HI.U32 R0, R3, R0, R2 ;  /* 0x0000000003007227 */ /* 0x000fc800078e0002 */
[----:B------:R-:W-:Y:S01]  /*05a0*/  IMAD.MOV.U32 R3, RZ, RZ, R5 ;  /* 0x000000ffff037224 */ /* 0x000fe200078e0005 */
[----:B------:R-:W-:-:S03]  /*05b0*/  SHF.R.S32.HI R5, RZ, 0x1f, R17 ;  /* 0x0000001fff057819 */ /* 0x000fc60000011411 */
[----:B------:R-:W-:-:S05]  /*05c0*/  IMAD.HI.U32 R0, R0, R3, RZ ;  /* 0x0000000300007227 */ /* 0x000fca00078e00ff */
[----:B------:R-:W-:-:S05]  /*05d0*/  IADD3 R2, -R0, RZ, RZ ;  /* 0x000000ff00027210 */ /* 0x000fca0007ffe1ff */
[----:B------:R-:W-:-:S05]  /*05e0*/  IMAD R2, R4, R2, R3 ;  /* 0x0000000204027224 */ /* 0x000fca00078e0203 */
[----:B------:R-:W-:-:S13]  /*05f0*/  ISETP.GT.U32.AND P2, PT, R4, R2, PT ;  /* 0x000000020400720c */ /* 0x000fda0003f44070 */
[----:B------:R-:W-:Y:S01]  /*0600*/  @!P2 IMAD.IADD R2, R2, 0x1, -R4 ;  /* 0x000000010202a824 */ /* 0x000fe200078e0a04 */
[----:B------:R-:W-:Y:S02]  /*0610*/  @!P2 IADD3 R0, R0, 0x1, RZ ;  /* 0x000000010000a810 */ /* 0x000fe40007ffe0ff */
[----:B------:R-:W-:Y:S02]  /*0620*/  ISETP.NE.AND P2, PT, RZ, c[0x0][0x1c8], PT ;  /* 0x00007200ff007a0c */ /* 0x000fe40003f45270 */
[----:B------:R-:W-:Y:S01]  /*0630*/  ISETP.GE.U32.AND P3, PT, R2, R4, PT ;  /* 0x000000040200720c */ /* 0x000fe20003f66070 */
[----:B------:R-:W-:Y:S01]  /*0640*/  @P0 IMAD.IADD R4, R6, 0x1, R8 ;  /* 0x0000000106040824 */ /* 0x000fe200078e0208 */
[----:B------:R-:W-:-:S04]  /*0650*/  LOP3.LUT R2, R17, c[0x0][0x1c8], RZ, 0x3c, !PT ;  /* 0x0000720011027a12 */ /* 0x000fc800078e3cff */
[----:B------:R-:W-:Y:S01]  /*0660*/  ISETP.GE.AND P1, PT, R2, RZ, PT ;  /* 0x000000ff0200720c */ /* 0x000fe20003f26270 */
[----:B------:R-:W-:-:S04]  /*0670*/  @P0 IMAD.WIDE.U32 R2, R4, c[0x0][0x1a0], RZ ;  /* 0x0000680004020a25 */ /* 0x000fc800078e00ff */
[----:B------:R-:W-:Y:S01]  /*0680*/  @P0 IMAD R19, R4, c[0x0][0x1a4], R3 ;  /* 0x0000690004130a24 */ /* 0x000fe200078e0203 */
[----:B------:R-:W-:Y:S02]  /*0690*/  @P0 MOV R18, R2 ;  /* 0x0000000200120202 */ /* 0x000fe40000000f00 */
[----:B------:R-:W-:-:S04]  /*06a0*/  @P3 IADD3 R0, R0, 0x1, RZ ;  /* 0x0000000100003810 */ /* 0x000fc80007ffe0ff */
[----:B------:R-:W-:-:S05]  /*06b0*/  MOV R13, R0 ;  /* 0x00000000000d7202 */ /* 0x000fca0000000f00 */
[----:B------:R-:W-:Y:S01]  /*06c0*/  @!P1 IMAD.MOV R13, RZ, RZ, -R13 ;  /* 0x000000ffff0d9224 */ /* 0x000fe200078e0a0d */
[----:B------:R-:W-:Y:S01]  /*06d0*/  @!P2 LOP3.LUT R13, RZ, c[0x0][0x1c8], RZ, 0x33, !PT ;  /* 0x00007200ff0daa12 */ /* 0x000fe200078e33ff */
        /* <DEDUP_REMOVED lines=12> */
.L_x_4:
[----:B------:R-:W-:Y:S01]  /*07a0*/  SHF.R.S32.HI R16, RZ, 0x1f, R31 ;  /* 0x0000001fff107819 */ /* 0x000fe2000001141f */
[----:B------:R-:W-:Y:S01]  /*07b0*/  IMAD.IADD R247, R15, 0x1, -R247 ;  /* 0x000000010ff77824 */ /* 0x000fe200078e0af7 */
[----:B------:R-:W-:Y:S01]  /*07c0*/  LEA.HI.SX32 R30, R223, 0xffffffff, 0x1a ;  /* 0xffffffffdf1e7811 */ /* 0x000fe200078fd2ff */
[----:B------:R-:W-:Y:S01]  /*07d0*/  IMAD R6, R5, c[0x0][0x1a8], RZ ;  /* 0x00006a0005067a24 */ /* 0x000fe200078e02ff */
[CC--:B------:R-:W-:Y:S01]  /*07e0*/  LEA.HI R3, R16.reuse, R31.reuse, RZ, 0x2 ;  /* 0x0000001f10037211 */ /* 0x0c0fe200078f10ff */
[----:B------:R-:W-:Y:S01]  /*07f0*/  IMAD.MOV.U32 R149, RZ, RZ, 0x5 ;  /* 0x00000005ff957424 */ /* 0x000fe200078e00ff */
[----:B------:R-:W-:Y:S01]  /*0800*/  LEA.HI R24, R16, R31, RZ, 0x3 ;  /* 0x0000001f10187211 */ /* 0x000fe200078f18ff */
[----:B------:R-:W-:Y:S01]  /*0810*/  IMAD R6, R17, c[0x0][0x1ac], R6 ;  /* 0x00006b0011067a24 */ /* 0x000fe200078e0206 */
[----:B------:R-:W-:-:S02]  /*0820*/  LOP3.LUT R0, R3, 0xfffffffc, RZ, 0xc0, !PT ;  /* 0xfffffffc03007812 */ /* 0x000fc400078ec0ff */
[----:B------:R-:W-:Y:S02]  /*0830*/  SHF.R.S32.HI R23, RZ, 0x3, R24 ;  /* 0x00000003ff177819 */ /* 0x000fe40000011418 */
[----:B------:R-:W-:Y:S01]  /*0840*/  SHF.R.S32.HI R242, RZ, 0x2, R3 ;  /* 0x00000002fff27819 */ /* 0x000fe20000011403 */
[----:B------:R-:W-:Y:S01]  /*0850*/  IMAD.IADD R0, R31, 0x1, -R0 ;  /* 0x000000011f007824 */ /* 0x000fe200078e0a00 */
[----:B------:R-:W-:Y:S01]  /*0860*/  LEA.HI R147, R16, R31, RZ, 0x5 ;  /* 0x0000001f10937211 */ /* 0x000fe200078f28ff */
[----:B------:R-:W-:Y:S01]  /*0870*/  IMAD.SHL.U32 R2, R23, 0x40, RZ ;  /* 0x0000004017027824 */ /* 0x000fe200078e00ff */
[----:B------:R-:W-:Y:S01]  /*0880*/  IADD3 R21, R242, 0x20, RZ ;  /* 0x00000020f2157810 */ /* 0x000fe20007ffe0ff */
[----:B------:R-:W-:Y:S01]  /*0890*/  IMAD.SHL.U32 R248, R0, 0x8, RZ ;  /* 0x0000000800f87824 */ /* 0x000fe200078e00ff */
[--C-:B------:R-:W-:Y:S02]  /*08a0*/  SHF.R.S32.HI R243, RZ, 0x1f, R242.reuse ;  /* 0x0000001ffff37819 */ /* 0x100fe400000114f2 */
[----:B------:R-:W-:Y:S01]  /*08b0*/  LOP3.LUT R0, R2, 0xc0, RZ, 0xc0, !PT ;  /* 0x000000c002007812 */ /* 0x000fe200078ec0ff */
[----:B------:R-:W-:Y:S01]  /*08c0*/  STL [R1+0x4], R21 ;  /* 0x0000041501007387 */ /* 0x000fe20000100800 */
[----:B------:R-:W-:Y:S01]  /*08d0*/  ISETP.GE.AND P0, PT, R21, R247, PT ;  /* 0x000000f71500720c */ /* 0x000fe20003f06270 */
[----:B------:R-:W-:Y:S01]  /*08e0*/  IMAD.WIDE R244, R244, 0x80, R242 ;  /* 0x00000080f4f47825 */ /* 0x000fe200078e02f2 */
[----:B------:R-:W-:-:S02]  /*08f0*/  LOP3.LUT R2, R0, 0x18, R248, 0xf8, !PT ;  /* 0x0000001800027812 */ /* 0x000fc400078ef8f8 */
[----:B------:R-:W-:Y:S02]  /*0900*/  SHF.R.U32.HI R0, RZ, 0x3, R0 ;  /* 0x00000003ff007819 */ /* 0x000fe40000011600 */
[----:B------:R-:W-:Y:S02]  /*0910*/  SHF.R.S32.HI R249, RZ, 0x1f, R248 ;  /* 0x0000001ffff97819 */ /* 0x000fe400000114f8 */
[----:B------:R-:W-:Y:S02]  /*0920*/  LOP3.LUT R222, R2, R0, RZ, 0x3c, !PT ;  /* 0x0000000002de7212 */ /* 0x000fe400078e3cff */
[----:B------:R-:W-:Y:S02]  /*0930*/  IADD3 R2, P1, R248, R9, RZ ;  /* 0x00000009f8027210 */ /* 0x000fe40007f3e0ff */
[C---:B------:R-:W-:Y:S02]  /*0940*/  IADD3 R4, R242.reuse, 0x40, RZ ;  /* 0x00000040f2047810 */ /* 0x040fe40007ffe0ff */
[----:B------:R-:W-:-:S02]  /*0950*/  ISETP.GE.AND P2, PT, R242, R247, PT ;  /* 0x000000f7f200720c */ /* 0x000fc40003f46270 */
[----:B------:R-:W-:Y:S01]  /*0960*/  LEA.HI R0, R3, R242, RZ, 0x1 ;  /* 0x000000f203007211 */ /* 0x000fe200078f08ff */
[----:B------:R-:W-:Y:S01]  /*0970*/  IMAD.X R3, R249, 0x1, R10, P1 ;  /* 0x00000001f9037824 */ /* 0x000fe200008e060a */
[----:B------:R-:W-:Y:S01]  /*0980*/  ISETP.GE.AND P1, PT, R4, R247, PT ;  /* 0x000000f70400720c */ /* 0x000fe20003f26270 */
[----:B------:R1:W-:Y:S01]  /*0990*/  STL [R1+0xc], R4 ;  /* 0x00000c0401007387 */ /* 0x0003e20000100800 */
[----:B------:R-:W-:Y:S01]  /*09a0*/  LOP3.LUT R0, R0, 0x7fffffe, RZ, 0xc0, !PT ;  /* 0x07fffffe00007812 */ /* 0x000fe200078ec0ff */
[----:B------:R-:W-:Y:S01]  /*09b0*/  IMAD.WIDE.U32 R2, R17, c[0x0][0x1a8], R2 ;  /* 0x00006a0011027a25 */ /* 0x000fe200078e0002 */
[----:B------:R-:W-:Y:S02]  /*09c0*/  @!P0 IADD3 R10, P3, R244, 0x20, RZ ;  /* 0x00000020f40a8810 */ /* 0x000fe40007f7e0ff */
[----:B------:R-:W-:Y:S01]  /*09d0*/  SHF.R.S32.HI R25, RZ, 0x5, R147 ;  /* 0x00000005ff197819 */ /* 0x000fe20000011493 */
[----:B------:R-:W-:Y:S01]  /*09e0*/  IMAD.IADD R3, R3, 0x1, R6 ;  /* 0x0000000103037824 */ /* 0x000fe200078e0206 */
[----:B------:R-:W-:Y:S01]  /*09f0*/  IADD3 R15, R242, 0x60, RZ ;  /* 0x00000060f20f7810 */ /* 0x000fe20007ffe0ff */
[----:B------:R-:W-:-:S04]  /*0a00*/  @!P0 IMAD.X R5, RZ, RZ, R245, P3 ;  /* 0x000000ffff058224 */ /* 0x000fc800018e06f5 */
[----:B------:R-:W-:Y:S01]  /*0a10*/  @!P1 IADD3 R7, P3, R244, 0x40, RZ ;  /* 0x00000040f4079810 */ /* 0x000fe20007f7e0ff */
[----:B------:R-:W-:Y:S01]  /*0a20*/  @!P0 IMAD R8, R5, c[0x0][0x190], RZ ;  /* 0x0000640005088a24 */ /* 0x000fe200078e02ff */
[----:B------:R2:W-:Y:S03]  /*0a30*/  STL [R1+0x8], R15 ;  /* 0x0000080f01007387 */ /* 0x0005e60000100800 */
[C---:B------:R-:W-:Y:S02]  /*0a40*/  @!P0 IMAD R12, R10.reuse, c[0x0][0x194], R8 ;  /* 0x000065000a0c8a24 */ /* 0x040fe400078e0208 */
[----:B------:R-:W-:-:S04]  /*0a50*/  @!P0 IMAD.WIDE.U32 R10, R10, c[0x0][0x190], R2 ;  /* 0x000064000a0a8a25 */ /* 0x000fc800078e0002 */
[----:B-1----:R-:W-:Y:S02]  /*0a60*/  IMAD.IADD R4, R242, 0x1, -R0 ;  /* 0x00000001f2047824 */ /* 0x002fe400078e0a00 */
[----:B------:R-:W-:Y:S02]  /*0a70*/  @!P2 IMAD R0, R245, c[0x0][0x190], RZ ;  /* 0x00006400f500aa24 */ /* 0x000fe400078e02ff */
[----:B------:R-:W-:Y:S02]  /*0a80*/  IMAD R6, R25, 0x8, R4 ;  /* 0x0000000819067824 */ /* 0x000fe400078e0204 */
[C---:B------:R-:W-:Y:S02]  /*0a90*/  @!P2 IMAD R0, R244.reuse, c[0x0][0x194], R0 ;  /* 0x00006500f400aa24 */ /* 0x040fe400078e0200 */
[----:B------:R-:W-:-:S04]  /*0aa0*/  @!P2 IMAD.WIDE.U32 R4, R244, c[0x0][0x190], R2 ;  /* 0x00006400f404aa25 */ /* 0x000fc800078e0002 */
[----:B------:R-:W-:Y:S02]  /*0ab0*/  IMAD.U32 R222, R6, 0x20, R222 ;  /* 0x0000002006de7824 */ /* 0x000fe400078e00de */
[----:B------:R-:W-:Y:S01]  /*0ac0*/  @!P1 IMAD.X R6, RZ, RZ, R245, P3 ;  /* 0x000000ffff069224 */ /* 0x000fe200018e06f5 */
[----:B------:R-:W-:Y:S01]  /*0ad0*/  @!P2 LEA R8, P3, R4, c[0x0][0x160], 0x1 ;  /* 0x000058000408aa11 */ /* 0x000fe200078608ff */
[----:B------:R-:W-:Y:S02]  /*0ae0*/  @!P2 IMAD.IADD R0, R5, 0x1, R0 ;  /* 0x000000010500a824 */ /* 0x000fe400078e0200 */
[----:B------:R-:W-:-:S03]  /*0af0*/  IMAD.SHL.U32 R222, R222, 0x2, RZ ;  /* 0x00000002dede7824 */ /* 0x000fc600078e00ff */
[----:B------:R-:W-:Y:S01]  /*0b00*/  @!P2 LEA.HI.X R9, R4, c[0x0][0x164], R0, 0x1, P3 ;  /* 0x000059000409aa11 */ /* 0x000fe200018f0c00 */
[----:B------:R-:W-:Y:S01]  /*0b10*/  @!P1 IMAD R4, R6, c[0x0][0x190], RZ ;  /* 0x0000640006049a24 */ /* 0x000fe200078e02ff */
[C---:B------:R-:W-:Y:S01]  /*0b20*/  @!P0 LEA R6, P3, R10.reuse, c[0x0][0x160], 0x1 ;  /* 0x000058000a068a11 */ /* 0x040fe200078608ff */
[----:B------:R-:W-:Y:S02]  /*0b30*/  @!P0 IMAD.IADD R0, R11, 0x1, R12 ;  /* 0x000000010b008824 */ /* 0x000fe400078e020c */
[C---:B------:R-:W-:Y:S01]  /*0b40*/  @!P1 IMAD R11, R7.reuse, c[0x0][0x194], R4 ;  /* 0x00006500070b9a24 */ /* 0x040fe200078e0204 */
[----:B------:R-:W-:Y:S01]  /*0b50*/  @!PT LDS RZ, [RZ] ;  /* 0x00000000fffff984 */ /* 0x000fe20000000800 */
[----:B------:R-:W-:Y:S01]  /*0b60*/  @!PT LDS RZ, [RZ] ;  /* 0x00000000fffff984 */ /* 0x000fe20000000800 */
[----:B------:R-:W-:Y:S01]  /*0b70*/  @!PT LDS RZ, [RZ] ;  /* 0x00000000fffff984 */ /* 0x000fe20000000800 */
[----:B------:R1:W-:Y:S01]  /*0b80*/  @!P2 LDGSTS.E.BYPASS.LTC128B.128 [R222], [R8.64] ;  /* 0x0000000008deafae */ /* 0x0003e2000b901d46 */
[----:B------:R-:W-:Y:S01]  /*0b90*/  @!P1 IMAD.WIDE.U32 R4, R7, c[0x0][0x190], R2 ;  /* 0x0000640007049a25 */ /* 0x000fe200078e0002 */
[----:B------:R-:W-:Y:S02]  /*0ba0*/  @!P0 LEA.HI.X R7, R10, c[0x0][0x164], R0, 0x1, P3 ;  /* 0x000059000a078a11 */ /* 0x000fe400018f0c00 */
[----:B------:R1:W-:Y:S01]  /*0bb0*/  @!P2 LDGSTS.E.BYPASS.LTC128B.128 [R222+0x2000], [R8.64+0x40] ;  /* 0x0200004008deafae */ /* 0x0003e2000b901d46 */
[----:B------:R-:W-:-:S02]  /*0bc0*/  IMAD R0, R30, -0x40, R28 ;  /* 0xffffffc01e007824 */ /* 0x000fc400078e021c */
[----:B------:R-:W-:Y:S01]  /*0bd0*/  @!P1 IMAD.IADD R5, R5, 0x1, R11 ;  /* 0x0000000105059824 */ /* 0x000fe200078e020b */
[----:B------:R1:W-:Y:S02]  /*0be0*/  @!P2 LDGSTS.E.BYPASS.LTC128B.128 [R222+0x4000], [R8.64+0x80] ;  /* 0x0400008008deafae */ /* 0x0003e4000b901d46 */
[CC--:B------:R-:W-:Y:S02]  /*0bf0*/  ISETP.GE.AND P6, PT, R242.reuse, R0.reuse, PT ;  /* 0x00000000f200720c */ /* 0x0c0fe40003fc6270 */
[----:B------:R3:W-:Y:S01]  /*0c00*/  @!P0 LDGSTS.E.BYPASS.LTC128B.128 [R222+0x800], [R6.64] ;  /* 0x0080000006de8fae */ /* 0x0007e2000b901d46 */
[-C--:B------:R-:W-:Y:S02]  /*0c10*/  ISETP.GE.AND P4, PT, R242, R0.reuse, PT ;  /* 0x00000000f200720c */ /* 0x080fe40003f86270 */
[CC--:B------:R-:W-:Y:S01]  /*0c20*/  ISETP.GE.AND P5, PT, R21.reuse, R0.reuse, PT ;  /* 0x000000001500720c */ /* 0x0c0fe20003fa6270 */
[----:B------:R3:W-:Y:S01]  /*0c30*/  @!P0 LDGSTS.E.BYPASS.LTC128B.128 [R222+0x2800], [R6.64+0x40] ;  /* 0x0280004006de8fae */ /* 0x0007e2000b901d46 */
[----:B------:R-:W-:-:S03]  /*0c40*/  ISETP.GE.AND P3, PT, R21, R0, PT ;  /* 0x000000001500720c */ /* 0x000fc60003f66270 */
[----:B------:R3:W-:Y:S01]  /*0c50*/  @!P0 LDGSTS.E.BYPASS.LTC128B.128 [R222+0x4800], [R6.64+0x80] ;  /* 0x0480008006de8fae */ /* 0x0007e2000b901d46 */
[----:B------:R-:W-:Y:S02]  /*0c60*/  ISETP.GE.AND P0, PT, R15, R247, PT ;  /* 0x000000f70f00720c */ /* 0x000fe40003f06270 */
[----:B-1----:R-:W-:Y:S02]  /*0c70*/  LEA.HI R9, R16, R31, RZ, 0x4 ;  /* 0x0000001f10097211 */ /* 0x002fe400078f20ff */
[C---:B------:R-:W-:Y:S02]  /*0c80*/  @!P1 LEA R16, P2, R4.reuse, c[0x0][0x160], 0x1 ;  /* 0x0000580004109a11 */ /* 0x040fe400078408ff */
[----:B------:R-:W-:Y:S02]  /*0c90*/  SHF.R.S32.HI R8, RZ, 0x4, R9 ;  /* 0x00000004ff087819 */ /* 0x000fe40000011409 */
[----:B------:R-:W-:Y:S01]  /*0ca0*/  @!P1 LEA.HI.X R17, R4, c[0x0][0x164], R5, 0x1, P2 ;  /* 0x0000590004119a11 */ /* 0x000fe200010f0c05 */
[----:B------:R-:W-:Y:S01]  /*0cb0*/  IMAD R4, R243, c[0x0][0x198], RZ ;  /* 0x00006600f3047a24 */ /* 0x000fe200078e02ff */
[----:B------:R-:W-:-:S03]  /*0cc0*/  LOP3.LUT R5, R9, 0xfffffff0, RZ, 0xc0, !PT ;  /* 0xfffffff009057812 */ /* 0x000fc600078ec0ff */
[----:B------:R-:W-:Y:S01]  /*0cd0*/  @!P0 IADD3 R12, P2, R244, 0x60, RZ ;  /* 0x00000060f40c8810 */ /* 0x000fe20007f5e0ff */
[----:B------:R1:W-:Y:S01]  /*0ce0*/  @!P1 LDGSTS.E.BYPASS.LTC128B.128 [R222+0x1000], [R16.64] ;  /* 0x0100000010de9fae */ /* 0x0003e2000b901d46 */
[----:B---3--:R-:W-:Y:S01]  /*0cf0*/  LEA.HI R6, R9, R8, RZ, 0x1 ;  /* 0x0000000809067211 */ /* 0x008fe200078f08ff */
[----:B------:R-:W-:Y:S02]  /*0d00*/  IMAD R9, R242, c[0x0][0x19c], R4 ;  /* 0x00006700f2097a24 */ /* 0x000fe400078e0204 */
[----:B------:R-:W-:Y:S01]  /*0d10*/  @!P0 IMAD.X R11, RZ, RZ, R245, P2 ;  /* 0x000000ffff0b8224 */ /* 0x000fe200010e06f5 */
[----:B------:R-:W-:Y:S01]  /*0d20*/  LOP3.LUT R0, R6, 0xfffffffe, RZ, 0xc0, !PT ;  /* 0xfffffffe06007812 */ /* 0x000fe200078ec0ff */
[----:B------:R-:W-:Y:S01]  /*0d30*/  IMAD.WIDE.U32 R6, R242, c[0x0][0x198], R248 ;  /* 0x00006600f2067a25 */ /* 0x000fe200078e00f8 */
[----:B------:R1:W-:Y:S03]  /*0d40*/  @!P1 LDGSTS.E.BYPASS.LTC128B.128 [R222+0x3000], [R16.64+0x40] ;  /* 0x0300004010de9fae */ /* 0x0003e6000b901d46 */
[----:B------:R-:W-:Y:S01]  /*0d50*/  IMAD.IADD R21, R8, 0x1, -R0 ;  /* 0x0000000108157824 */ /* 0x000fe200078e0a00 */
[----:B------:R-:W-:Y:S01]  /*0d60*/  IADD3 R6, P2, R14, R6, RZ ;  /* 0x000000060e067210 */ /* 0x000fe20007f5e0ff */
[----:B------:R-:W-:Y:S01]  /*0d70*/  IMAD.IADD R0, R31, 0x1, -R5 ;  /* 0x000000011f007824 */ /* 0x000fe200078e0a05 */
[----:B------:R1:W-:Y:S01]  /*0d80*/  @!P1 LDGSTS.E.BYPASS.LTC128B.128 [R222+0x5000], [R16.64+0x80] ;  /* 0x0500008010de9fae */ /* 0x0003e2000b901d46 */
[----:B------:R-:W-:Y:S01]  /*0d90*/  IMAD R8, R243, c[0x0][0x1a0], RZ ;  /* 0x00006800f3087a24 */ /* 0x000fe200078e02ff */
[----:B------:R-:W-:Y:S01]  /*0da0*/  IADD3.X R7, R20, R7, R9, P2, !PT ;  /* 0x0000000714077210 */ /* 0x000fe200017fe409 */
[----:B------:R-:W-:Y:S01]  /*0db0*/  IMAD.WIDE.U32 R4, R242, c[0x0][0x1a0], R248 ;  /* 0x00006800f2047a25 */ /* 0x000fe200078e00f8 */
[----:B--2---:R-:W-:-:S02]  /*0dc0*/  LEA.HI R15, R0, R0, RZ, 0x1 ;  /* 0x00000000000f7211 */ /* 0x004fc400078f08ff */
[----:B------:R-:W-:Y:S01]  /*0dd0*/  SHF.R.S32.HI R14, RZ, 0x1f, R0 ;  /* 0x0000001fff0e7819 */ /* 0x000fe20000011400 */
[----:B------:R-:W-:Y:S01]  /*0de0*/  IMAD R8, R242, c[0x0][0x1a4], R8 ;  /* 0x00006900f2087a24 */ /* 0x000fe200078e0208 */
[----:B------:R-:W-:Y:S01]  /*0df0*/  LOP3.LUT R9, R15, 0x7fffffe, RZ, 0xc0, !PT ;  /* 0x07fffffe0f097812 */ /* 0x000fe200078ec0ff */
[----:B------:R-:W-:Y:S01]  /*0e00*/  IMAD.WIDE.U32 R240, R13, c[0x0][0x1b0], R6 ;  /* 0x00006c000df07a25 */ /* 0x000fe200078e0006 */
[----:B------:R-:W-:Y:S02]  /*0e10*/  IADD3 R10, P2, R18, R4, RZ ;  /* 0x00000004120a7210 */ /* 0x000fe40007f5e0ff */
[----:B------:R-:W-:Y:S01]  /*0e20*/  LEA.HI R22, R14, R0, RZ, 0x3 ;  /* 0x000000000e167211 */ /* 0x000fe200078f18ff */
[----:B------:R-:W-:Y:S01]  /*0e30*/  IMAD.IADD R146, R0, 0x1, -R9 ;  /* 0x0000000100927824 */ /* 0x000fe200078e0a09 */
[----:B------:R-:W-:Y:S01]  /*0e40*/  SHF.R.S32.HI R0, RZ, 0x1f, R13 ;  /* 0x0000001fff007819 */ /* 0x000fe2000001140d */
[----:B------:R-:W-:Y:S01]  /*0e50*/  @!P0 IMAD R14, R11, c[0x0][0x190], RZ ;  /* 0x000064000b0e8a24 */ /* 0x000fe200078e02ff */
[----:B------:R-:W-:Y:S01]  /*0e60*/  IADD3.X R11, R19, R5, R8, P2, !PT ;  /* 0x00000005130b7210 */ /* 0x000fe200017fe408 */
[----:B------:R-:W-:Y:S01]  /*0e70*/  @!P0 IMAD.WIDE.U32 R8, R12, c[0x0][0x190], R2 ;  /* 0x000064000c088a25 */ /* 0x000fe200078e0002 */
[----:B------:R-:W-:-:S03]  /*0e80*/  LOP3.LUT R5, R24, 0xfffffff8, RZ, 0xc0, !PT ;  /* 0xfffffff818057812 */ /* 0x000fc600078ec0ff */
[----:B------:R-:W-:Y:S01]  /*0e90*/  IMAD.MOV.U32 R18, RZ, RZ, c[0x0][0x198] ;  /* 0x00006600ff127624 */ /* 0x000fe200078e00ff */
[----:B------:R-:W-:Y:S01]  /*0ea0*/  @!P0 LEA R6, P2, R8, c[0x0][0x160], 0x1 ;  /* 0x0000580008068a11 */ /* 0x000fe200078408ff */
[----:B------:R-:W-:Y:S02]  /*0eb0*/  IMAD.MOV.U32 R3, RZ, RZ, 0x6 ;  /* 0x00000006ff037424 */ /* 0x000fe400078e00ff */
[----:B------:R-:W-:Y:S01]  /*0ec0*/  IMAD R2, R0, c[0x0][0x1b0], RZ ;  /* 0x00006c0000027a24 */ /* 0x000fe200078e02ff */
[----:B------:R-:W-:Y:S01]  /*0ed0*/  SHF.L.U64.HI R149, R18, R149, c[0x0][0x19c] ;  /* 0x0000670012957619 */ /* 0x000fe20000010295 */
[----:B------:R-:W-:Y:S01]  /*0ee0*/  @!P0 IMAD R14, R12, c[0x0][0x194], R14 ;  /* 0x000065000c0e8a24 */ /* 0x000fe200078e020e */
[----:B------:R-:W-:Y:S01]  /*0ef0*/  SHF.L.U64.HI R152, R18, R3, c[0x0][0x19c] ;  /* 0x0000670012987619 */ /* 0x000fe20000010203 */
[----:B------:R-:W-:Y:S01]  /*0f00*/  IMAD R2, R13, c[0x0][0x1b4], R2 ;  /* 0x00006d000d027a24 */ /* 0x000fe200078e0202 */
[----:B------:R-:W-:Y:S01]  /*0f10*/  SHF.R.S32.HI R12, RZ, 0x1f, R30 ;  /* 0x0000001fff0c7819 */ /* 0x000fe2000001141e */
[----:B------:R-:W-:-:S02]  /*0f20*/  IMAD R0, R0, c[0x0][0x1b8], RZ ;  /* 0x00006e0000007a24 */ /* 0x000fc400078e02ff */
[----:B------:R-:W-:Y:S02]  /*0f30*/  IMAD.SHL.U32 R150, R18, 0x40, RZ ;  /* 0x0000004012967824 */ /* 0x000fe400078e00ff */
[----:B------:R-:W-:Y:S02]  /*0f40*/  IMAD R3, R152, R30, RZ ;  /* 0x0000001e98037224 */ /* 0x000fe400078e02ff */
[----:B------:R-:W-:Y:S02]  /*0f50*/  IMAD.IADD R237, R241, 0x1, R2 ;  /* 0x00000001f1ed7824 */ /* 0x000fe400078e0202 */
[----:B------:R-:W-:Y:S02]  /*0f60*/  IMAD.MOV.U32 R236, RZ, RZ, R240 ;  /* 0x000000ffffec7224 */ /* 0x000fe400078e00f0 */
[----:B------:R-:W-:Y:S02]  /*0f70*/  IMAD R20, R13, c[0x0][0x1bc], R0 ;  /* 0x00006f000d147a24 */ /* 0x000fe400078e0200 */
[----:B------:R-:W-:-:S02]  /*0f80*/  @!P0 IMAD.IADD R0, R9, 0x1, R14 ;  /* 0x0000000109008824 */ /* 0x000fc400078e020e */
[-C--:B------:R-:W-:Y:S02]  /*0f90*/  IMAD R4, R12, R150.reuse, R3 ;  /* 0x000000960c047224 */ /* 0x080fe400078e0203 */
[----:B------:R-:W-:Y:S01]  /*0fa0*/  IMAD.WIDE.U32 R2, R30, R150, R236 ;  /* 0x000000961e027225 */ /* 0x000fe200078e00ec */
[----:B------:R-:W-:-:S03]  /*0fb0*/  @!P0 LEA.HI.X R7, R8, c[0x0][0x164], R0, 0x1, P2 ;  /* 0x0000590008078a11 */ /* 0x000fc600010f0c00 */
[----:B------:R-:W-:Y:S01]  /*0fc0*/  IMAD.IADD R0, R3, 0x1, R4 ;  /* 0x0000000103007824 */ /* 0x000fe200078e0204 */
[----:B------:R-:W-:Y:S01]  /*0fd0*/  @!P6 LEA R4, P2, R2, c[0x0][0x168], 0x1 ;  /* 0x00005a000204ea11 */ /* 0x000fe200078408ff */
[----:B------:R-:W-:Y:S01]  /*0fe0*/  IMAD.SHL.U32 R151, R18, 0x20, RZ ;  /* 0x0000002012977824 */ /* 0x000fe200078e00ff */
[----:B------:R2:W-:Y:S01]  /*0ff0*/  @!P0 LDGSTS.E.BYPASS.LTC128B.128 [R222+0x1800], [R6.64] ;  /* 0x0180000006de8fae */ /* 0x0005e2000b901d46 */
[----:B------:R-:W-:Y:S01]  /*1000*/  IMAD.IADD R14, R31, 0x1, -R5 ;  /* 0x000000011f0e7824 */ /* 0x000fe200078e0a05 */
[----:B------:R-:W-:Y:S01]  /*1010*/  @!P6 LEA.HI.X R5, R2, c[0x0][0x16c], R0, 0x1, P2 ;  /* 0x00005b000205ea11 */ /* 0x000fe200010f0c00 */
[----:B------:R-:W-:Y:S01]  /*1020*/  IMAD.WIDE.U32 R238, R13, c[0x0][0x1b8], R10 ;  /* 0x00006e000dee7a25 */ /* 0x000fe200078e000a */
[----:B------:R-:W-:Y:S01]  /*1030*/  @!P5 IADD3 R3, P2, R151, R2, RZ ;  /* 0x000000029703d210 */ /* 0x000fe20007f5e0ff */
[----:B------:R2:W-:Y:S01]  /*1040*/  @!P0 LDGSTS.E.BYPASS.LTC128B.128 [R222+0x3800], [R6.64+0x40] ;  /* 0x0380004006de8fae */ /* 0x0005e2000b901d46 */
[----:B------:R-:W-:Y:S01]  /*1050*/  LEA.HI R9, R14, R14, RZ, 0x1 ;  /* 0x0000000e0e097211 */ /* 0x000fe200078f08ff */
[----:B------:R-:W-:Y:S01]  /*1060*/  IMAD R8, R12, c[0x0][0x1a0], RZ ;  /* 0x000068000c087a24 */ /* 0x000fe200078e02ff */
[----:B------:R-:W-:Y:S01]  /*1070*/  SHF.R.S32.HI R11, RZ, 0x1, R15 ;  /* 0x00000001ff0b7819 */ /* 0x000fe2000001140f */
[----:B------:R-:W-:Y:S01]  /*1080*/  @!P5 IMAD.X R0, R149, 0x1, R0, P2 ;  /* 0x000000019500d824 */ /* 0x000fe200010e0600 */
[C---:B------:R-:W-:Y:S01]  /*1090*/  @!P5 LEA R2, P2, R3.reuse, c[0x0][0x168], 0x1 ;  /* 0x00005a000302da11 */ /* 0x040fe200078408ff */
[----:B------:R2:W-:Y:S01]  /*10a0*/  @!P0 LDGSTS.E.BYPASS.LTC128B.128 [R222+0x5800], [R6.64+0x80] ;  /* 0x0580008006de8fae */ /* 0x0005e2000b901d46 */
[----:B------:R-:W-:Y:S01]  /*10b0*/  SHF.R.S32.HI R29, RZ, 0x1, R9 ;  /* 0x00000001ff1d7819 */ /* 0x000fe20000011409 */
[----:B------:R-:W-:Y:S01]  /*10c0*/  IMAD.WIDE.U32 R18, R30, c[0x0][0x1a0], RZ ;  /* 0x000068001e127a25 */ /* 0x000fe200078e00ff */
[----:B------:R-:W-:Y:S01]  /*10d0*/  @!P5 LEA.HI.X R3, R3, c[0x0][0x16c], R0, 0x1, P2 ;  /* 0x00005b000303da11 */ /* 0x000fe200010f0c00 */
[----:B------:R3:W-:Y:S01]  /*10e0*/  @!P6 LDGSTS.E.BYPASS.LTC128B.128 [R222+0x6000], [R4.64] ;  /* 0x0600000004deefae */ /* 0x0007e2000b901d46 */
[----:B------:R-:W-:Y:S01]  /*10f0*/  SHF.R.S32.HI R10, RZ, 0x1f, R15 ;  /* 0x0000001fff0a7819 */ /* 0x000fe2000001140f */
[----:B------:R-:W-:-:S02]  /*1100*/  IMAD.SHL.U32 R12, R29, 0x40, RZ ;  /* 0x000000401d0c7824 */ /* 0x000fc400078e00ff */
[----:B------:R3:W-:Y:S01]  /*1110*/  @!P6 LDGSTS.E.BYPASS.LTC128B.128 [R222+0x7000], [R4.64+0x40] ;  /* 0x0700004004deefae */ /* 0x0007e2000b901d46 */
[----:B------:R-:W-:Y:S01]  /*1120*/  IMAD R13, R30, c[0x0][0x1a4], R8 ;  /* 0x000069001e0d7a24 */ /* 0x000fe200078e0208 */
[----:B------:R-:W-:Y:S01]  /*1130*/  LEA.HI R10, R10, R11, RZ, 0x2 ;  /* 0x0000000b0a0a7211 */ /* 0x000fe200078f10ff */
[----:B------:R-:W-:Y:S01]  /*1140*/  IMAD.SHL.U32 R8, R23, 0x8, RZ ;  /* 0x0000000817087824 */ /* 0x000fe200078e00ff */
[----:B------:R3:W-:Y:S01]  /*1150*/  @!P6 LDGSTS.E.BYPASS.LTC128B.128 [R222+0x8000], [R4.64+0x80] ;  /* 0x0800008004deefae */ /* 0x0007e2000b901d46 */
[----:B------:R-:W-:Y:S01]  /*1160*/  LOP3.LUT R0, R12, 0xc0, RZ, 0xc0, !PT ;  /* 0x000000c00c007812 */ /* 0x000fe200078ec0ff */
[----:B------:R-:W-:Y:S01]  /*1170*/  IMAD.IADD R15, R19, 0x1, R13 ;  /* 0x00000001130f7824 */ /* 0x000fe200078e020d */
[----:B------:R-:W-:Y:S01]  /*1180*/  LOP3.LUT R13, R10, 0xfffffffc, RZ, 0xc0, !PT ;  /* 0xfffffffc0a0d7812 */ /* 0x000fe200078ec0ff */
[----:B------:R4:W-:Y:S01]  /*1190*/  @!P5 LDGSTS.E.BYPASS.LTC128B.128 [R222+0x6800], [R2.64] ;  /* 0x0680000002dedfae */ /* 0x0009e2000b901d46 */
[----:B------:R-:W-:Y:S01]  /*11a0*/  LOP3.LUT R8, R0, 0x8, R8, 0xf8, !PT ;  /* 0x0000000800087812 */ /* 0x000fe200078ef808 */
[----:B------:R-:W-:Y:S01]  /*11b0*/  IMAD.IADD R235, R239, 0x1, R20 ;  /* 0x00000001efeb7824 */ /* 0x000fe200078e0214 */
[----:B------:R-:W-:Y:S01]  /*11c0*/  SHF.R.U32.HI R0, RZ, 0x3, R0 ;  /* 0x00000003ff007819 */ /* 0x000fe20000011600 */
[----:B------:R4:W-:Y:S01]  /*11d0*/  @!P5 LDGSTS.E.BYPASS.LTC128B.128 [R222+0x7800], [R2.64+0x40] ;  /* 0x0780004002dedfae */ /* 0x0009e2000b901d46 */
[----:B------:R-:W-:Y:S01]  /*11e0*/  IMAD.IADD R13, R11, 0x1, -R13 ;  /* 0x000000010b0d7824 */ /* 0x000fe200078e0a0d */
[----:B------:R-:W-:-:S02]  /*11f0*/  LOP3.LUT R12, R9, 0x3fffffe, RZ, 0xc0, !PT ;  /* 0x03fffffe090c7812 */ /* 0x000fc400078ec0ff */
[----:B------:R4:W-:Y:S01]  /*1200*/  @!P5 LDGSTS.E.BYPASS.LTC128B.128 [R222+0x8800], [R2.64+0x80] ;  /* 0x0880008002dedfae */ /* 0x0009e2000b901d46 */
[----:B------:R-:W-:Y:S01]  /*1210*/  LOP3.LUT R11, R8, R0, RZ, 0x3c, !PT ;  /* 0x00000000080b7212 */ /* 0x000fe200078e3cff */
[----:B------:R-:W-:Y:S01]  /*1220*/  IMAD.SHL.U32 R0, R13, 0x40, RZ ;  /* 0x000000400d007824 */ /* 0x000fe200078e00ff */
[----:B------:R-:W-:Y:S01]  /*1230*/  LEA R9, P2, R18, R238, 0x6 ;  /* 0x000000ee12097211 */ /* 0x000fe200078430ff */
[----:B------:R-:W0:Y:S01]  /*1240*/  LDGDEPBAR ;  /* 0x00000000000079af */ /* 0x000e220000000000 */
[----:B--2---:R-:W-:Y:S02]  /*1250*/  @!P3 IMAD.MOV.U32 R7, RZ, RZ, c[0x0][0x1a4] ;  /* 0x00006900ff07b624 */ /* 0x004fe400078e00ff */
[----:B------:R-:W-:Y:S01]  /*1260*/  LOP3.LUT R0, R0, 0xc0, RZ, 0xc0, !PT ;  /* 0x000000c000007812 */ /* 0x000fe200078ec0ff */
[----:B------:R-:W-:Y:S01]  /*1270*/  IMAD.IADD R10, R14, 0x1, -R12 ;  /* 0x000000010e0a7824 */ /* 0x000fe200078e0a0c */
[----:B------:R-:W-:-:S03]  /*1280*/  LEA.HI.X R8, R18, R235, R15, 0x6, P2 ;  /* 0x000000eb12087211 */ /* 0x000fc600010f340f */
[----:B------:R-:W-:Y:S02]  /*1290*/  IMAD R10, R21, 0x8, R10 ;  /* 0x00000008150a7824 */ /* 0x000fe400078e020a */
[----:B---3--:R-:W-:Y:S01]  /*12a0*/  @!P3 IMAD.MOV.U32 R5, RZ, RZ, c[0x0][0x1a0] ;  /* 0x00006800ff05b624 */ /* 0x008fe200078e00ff */
[----:B------:R-:W-:Y:S01]  /*12b0*/  @!P4 LEA R4, P1, R9, c[0x0][0x170], 0x1 ;  /* 0x00005c000904ca11 */ /* 0x000fe200078208ff */
[----:B----4-:R-:W-:Y:S01]  /*12c0*/  IMAD.SHL.U32 R3, R21, 0x8, RZ ;  /* 0x0000000815037824 */ /* 0x010fe200078e00ff */
[----:B------:R-:W-:-:S04]  /*12d0*/  DEPBAR.LE SB0, 0x0 ;  /* 0x000080000000791a */ /* 0x000fc80000000000 */
[----:B------:R-:W-:Y:S01]  /*12e0*/  BAR.SYNC.DEFER_BLOCKING 0x0 ;  /* 0x0000000000007b1d */ /* 0x000fe20000010000 */
[----:B------:R-:W-:Y:S01]  /*12f0*/  IMAD.SHL.U32 R2, R22, 0x20, RZ ;  /* 0x0000002016027824 */ /* 0x000fe200078e00ff */
[----:B------:R-:W-:Y:S02]  /*1300*/  LOP3.LUT R3, R0, 0x8, R3, 0xf8, !PT ;  /* 0x0000000800037812 */ /* 0x000fe400078ef803 */
[----:B------:R-:W-:Y:S02]  /*1310*/  SHF.R.U32.HI R0, RZ, 0x3, R0 ;  /* 0x00000003ff007819 */ /* 0x000fe40000011600 */
[----:B------:R-:W-:Y:S02]  /*1320*/  LOP3.LUT R144, R2, 0xffffff00, RZ, 0xc0, !PT ;  /* 0xffffff0002907812 */ /* 0x000fe400078ec0ff */
[----:B------:R-:W-:Y:S02]  /*1330*/  @!P3 LEA R2, P0, R5, R9, 0x5 ;  /* 0x000000090502b211 */ /* 0x000fe400078028ff */
[----:B------:R-:W-:Y:S01]  /*1340*/  LOP3.LUT R145, R3, R0, RZ, 0x3c, !PT ;  /* 0x0000000003917212 */ /* 0x000fe200078e3cff */
[----:B------:R-:W-:Y:S01]  /*1350*/  IMAD R3, R25, 0x200, R144 ;  /* 0x0000020019037824 */ /* 0x000fe200078e0290 */
[----:B------:R-:W-:Y:S01]  /*1360*/  @!P3 LEA.HI.X R7, R5, R8, R7, 0x5, P0 ;  /* 0x000000080507b211 */ /* 0x000fe200000f2c07 */
[----:B------:R-:W-:Y:S01]  /*1370*/  IMAD.U32 R0, R10, 0x20, R11 ;  /* 0x000000200a007824 */ /* 0x000fe200078e000b */
[----:B------:R-:W-:Y:S01]  /*1380*/  @!P3 LEA R6, P0, R2, c[0x0][0x170], 0x1 ;  /* 0x00005c000206ba11 */ /* 0x000fe200078008ff */
[----:B------:R-:W-:Y:S01]  /*1390*/  IMAD R3, R146, 0x20, R3 ;  /* 0x0000002092037824 */ /* 0x000fe200078e0203 */
[----:B------:R-:W-:Y:S01]  /*13a0*/  @!P4 LEA.HI.X R5, R9, c[0x0][0x174], R8, 0x1, P1 ;  /* 0x00005d000905ca11 */ /* 0x000fe200008f0c08 */
[----:B------:R-:W-:Y:S01]  /*13b0*/  IMAD.SHL.U32 R217, R0, 0x2, RZ ;  /* 0x0000000200d97824 */ /* 0x000fe200078e00ff */
[----:B------:R-:W-:Y:S01]  /*13c0*/  @!P3 LEA.HI.X R7, R2, c[0x0][0x174], R7, 0x1, P0 ;  /* 0x00005d000207ba11 */ /* 0x000fe200000f0c07 */
[----:B------:R-:W-:Y:S01]  /*13d0*/  IMAD.IADD R2, R145, 0x1, R3 ;  /* 0x0000000191027824 */ /* 0x000fe200078e0203 */
[----:B------:R-:W-:Y:S01]  /*13e0*/  LOP3.LUT P0, RZ, R29, 0x2, RZ, 0xc0, !PT ;  /* 0x000000021dff7812 */ /* 0x000fe2000780c0ff */
[----:B------:R-:W-:Y:S01]  /*13f0*/  IMAD.MOV.U32 R0, RZ, RZ, 0x20 ;  /* 0x00000020ff007424 */ /* 0x000fe200078e00ff */
[----:B------:R-:W-:Y:S01]  /*1400*/  LOP3.LUT P1, RZ, R13, 0x2, RZ, 0xc0, !PT ;  /* 0x000000020dff7812 */ /* 0x000fe2000782c0ff */
[----:B------:R-:W-:Y:S01]  /*1410*/  IMAD.SHL.U32 R220, R2, 0x2, RZ ;  /* 0x0000000202dc7824 */ /* 0x000fe200078e00ff */
[----:B------:R-:W-:Y:S01]  /*1420*/  @P4 STS [R222+0x9000], RZ ;  /* 0x009000ffde004388 */ /* 0x000fe20000000800 */
[----:B------:R-:W-:Y:S01]  /*1430*/  IMAD.MOV.U32 R2, RZ, RZ, 0x10 ;  /* 0x00000010ff027424 */ /* 0x000fe200078e00ff */
[----:B------:R-:W-:-:S02]  /*1440*/  SEL R0, R0, 0xffffffe0, !P0 ;  /* 0xffffffe000007807 */ /* 0x000fc40004000000 */
[----:B------:R-:W-:Y:S01]  /*1450*/  @P4 STS [R222+0x9004], RZ ;  /* 0x009004ffde004388 */ /* 0x000fe20000000800 */
[----:B------:R-:W-:Y:S02]  /*1460*/  LOP3.LUT R3, R147, 0xffffffe0, RZ, 0xc0, !PT ;  /* 0xffffffe093037812 */ /* 0x000fe400078ec0ff */
[----:B------:R-:W-:Y:S01]  /*1470*/  SEL R2, R2, 0xfffffff0, !P1 ;  /* 0xfffffff002027807 */ /* 0x000fe20004800000 */
[----:B------:R-:W-:Y:S01]  /*1480*/  @P4 STS.64 [R222+0x9008], RZ ;  /* 0x009008ffde004388 */ /* 0x000fe20000000a00 */
[----:B------:R-:W-:Y:S02]  /*1490*/  IMAD.IADD R219, R217, 0x1, R0 ;  /* 0x00000001d9db7824 */ /* 0x000fe400078e0200 */
[C---:B------:R-:W-:Y:S01]  /*14a0*/  IMAD.SHL.U32 R0, R31.reuse, 0x2, RZ ;  /* 0x000000021f007824 */ /* 0x040fe200078e00ff */
[----:B------:R-:W-:Y:S01]  /*14b0*/  @P4 STS.128 [R222+0xa000], RZ ;  /* 0x00a000ffde004388 */ /* 0x000fe20000000c00 */
[----:B------:R-:W-:Y:S02]  /*14c0*/  IMAD R221, R2, 0x2, R220 ;  /* 0x0000000202dd7824 */ /* 0x000fe400078e02dc */
[----:B------:R-:W-:Y:S01]  /*14d0*/  IMAD.IADD R3, R31, 0x1, -R3 ;  /* 0x000000011f037824 */ /* 0x000fe200078e0a03 */
[----:B------:R-:W-:Y:S01]  /*14e0*/  @P4 STS.128 [R222+0xb000], RZ ;  /* 0x00b000ffde004388 */ /* 0x000fe20000000c00 */
[----:B------:R-:W-:-:S03]  /*14f0*/  LOP3.LUT R0, R0, 0x6, RZ, 0xc0, !PT ;  /* 0x0000000600007812 */ /* 0x000fc600078ec0ff */
[----:B------:R-:W-:Y:S01]  /*1500*/  @!PT LDS RZ, [RZ] ;  /* 0x00000000fffff984 */ /* 0x000fe20000000800 */
[----:B------:R-:W-:Y:S01]  /*1510*/  @!PT LDS RZ, [RZ] ;  /* 0x00000000fffff984 */ /* 0x000fe20000000800 */
[----:B------:R-:W-:Y:S01]  /*1520*/  @!PT LDS RZ, [RZ] ;  /* 0x00000000fffff984 */ /* 0x000fe20000000800 */
[----:B------:R2:W-:Y:S02]  /*1530*/  @!P4 LDGSTS.E.BYPASS.LTC128B.128 [R222+0x9000], [R4.64] ;  /* 0x0900000004decfae */ /* 0x0005e4000b901d46 */
[----:B------:R-:W-:Y:S02]  /*1540*/  IMAD R0, R30, 0x40, R0 ;  /* 0x000000401e007824 */ /* 0x000fe400078e0200 */
[----:B------:R2:W-:Y:S03]  /*1550*/  @!P4 LDGSTS.E.BYPASS.LTC128B.128 [R222+0xa000], [R4.64+0x40] ;  /* 0x0a00004004decfae */ /* 0x0005e6000b901d46 */
[C---:B------:R-:W-:Y:S01]  /*1560*/  ISETP.GE.AND P2, PT, R0.reuse, R28, PT ;  /* 0x0000001c0000720c */ /* 0x040fe20003f46270 */
[----:B------:R2:W-:Y:S04]  /*1570*/  @!P4 LDGSTS.E.BYPASS.LTC128B.128 [R222+0xb000], [R4.64+0x80] ;  /* 0x0b00008004decfae */ /* 0x0005e8000b901d46 */
[----:B------:R-:W-:Y:S04]  /*1580*/  @P3 STS.128 [R222+0x9800], RZ ;  /* 0x009800ffde003388 */ /* 0x000fe80000000c00 */
[----:B------:R-:W-:Y:S04]  /*1590*/  @P3 STS.128 [R222+0xa800], RZ ;  /* 0x00a800ffde003388 */ /* 0x000fe80000000c00 */
[----:B------:R-:W-:Y:S04]  /*15a0*/  @P3 STS.128 [R222+0xb800], RZ ;  /* 0x00b800ffde003388 */ /* 0x000fe80000000c00 */
[----:B------:R-:W-:Y:S01]  /*15b0*/  @!PT LDS RZ, [RZ] ;  /* 0x00000000fffff984 */ /* 0x000fe20000000800 */
[----:B------:R-:W-:Y:S01]  /*15c0*/  @!PT LDS RZ, [RZ] ;  /* 0x00000000fffff984 */ /* 0x000fe20000000800 */
[----:B------:R-:W-:Y:S01]  /*15d0*/  @!PT LDS RZ, [RZ] ;  /* 0x00000000fffff984 */ /* 0x000fe20000000800 */
[----:B------:R2:W-:Y:S04]  /*15e0*/  @!P3 LDGSTS.E.BYPASS.LTC128B.128 [R222+0x9800], [R6.64] ;  /* 0x0980000006debfae */ /* 0x0005e8000b901d46 */
[----:B------:R2:W-:Y:S04]  /*15f0*/  @!P3 LDGSTS.E.BYPASS.LTC128B.128 [R222+0xa800], [R6.64+0x40] ;  /* 0x0a80004006debfae */ /* 0x0005e8000b901d46 */
[----:B------:R2:W-:Y:S04]  /*1600*/  @!P3 LDGSTS.E.BYPASS.LTC128B.128 [R222+0xb800], [R6.64+0x80] ;  /* 0x0b80008006debfae */ /* 0x0005e8000b901d46 */
[----:B------:R-:W-:Y:S04]  /*1610*/  LDSM.16.M88.4 R8, [R217+0x6000] ;  /* 0x00600000d908783b */ /* 0x000fe80000000200 */
[----:B------:R-:W-:Y:S04]  /*1620*/  LDSM.16.M88.4 R20, [R217+0x6400] ;  /* 0x00640000d914783b */ /* 0x000fe80000000200 */
[----:B------:R-:W-:Y:S04]  /*1630*/  LDSM.16.M88.4 R24, [R217+0x6800] ;  /* 0x00680000d918783b */ /* 0x000fe80000000200 */
[----:B------:R-:W-:Y:S04]  /*1640*/  LDSM.16.M88.4 R40, [R217+0x6c00] ;  /* 0x006c0000d928783b */ /* 0x000fe80000000200 */
[----:B-1----:R-:W1:Y:S04]  /*1650*/  LDSM.16.M88.4 R16, [R220] ;  /* 0x00000000dc10783b */ /* 0x002e680000000200 */
[----:B------:R-:W-:Y:S04]  /*1660*/  LDSM.16.M88.4 R44, [R219+0x6000] ;  /* 0x00600000db2c783b */ /* 0x000fe80000000200 */
[----:B--2---:R-:W2:Y:S04]  /*1670*/  LDSM.16.M88.4 R4, [R220+0x1000] ;  /* 0x00100000dc04783b */ /* 0x004ea80000000200 */
[----:B------:R-:W3:Y:S04]  /*1680*/  LDSM.16.M88.4 R12, [R221+0x1000] ;  /* 0x00100000dd0c783b */ /* 0x000ee80000000200 */
[----:B------:R-:W4:Y:S04]  /*1690*/  LDSM.16.M88.4 R36, [R219+0x6800] ;  /* 0x00680000db24783b */ /* 0x000f280000000200 */
[----:B------:R-:W5:Y:S04]  /*16a0*/  LDSM.16.M88.4 R48, [R219+0x6400] ;  /* 0x00640000db30783b */ /* 0x000f680000000200 */
[----:B------:R-:W3:Y:S04]  /*16b0*/  LDSM.16.M88.4 R32, [R219+0x6c00] ;  /* 0x006c0000db20783b */ /* 0x000ee80000000200 */
[----:B------:R-:W-:Y:S04]  /*16c0*/  LDSM.16.M88.4 R52, [R217+0x7400] ;  /* 0x00740000d934783b */ /* 0x000fe80000000200 */
[----:B------:R-:W-:Y:S04]  /*16d0*/  LDSM.16.M88.4 R84, [R217+0x7800] ;  /* 0x00780000d954783b */ /* 0x000fe80000000200 */
[----:B------:R-:W-:Y:S01]  /*16e0*/  LDSM.16.M88.4 R92, [R217+0x7c00] ;  /* 0x007c0000d95c783b */ /* 0x000fe20000000200 */
[-C--:B-1----:R-:W-:Y:S03]  /*16f0*/  HMMA.16816.F32 R124, R16, R8.reuse, RZ ;  /* 0x00000008107c723c */ /* 0x082fe600000018ff */
[----:B------:R1:W-:Y:S04]  /*1700*/  STL [R1], R3 ;  /* 0x0000000301007387 */ /* 0x0003e80000100800 */
[----:B------:R-:W0:Y:S01]  /*1710*/  LDGDEPBAR ;  /* 0x00000000000079af */ /* 0x000e220000000000 */
[C---:B--2---:R-:W-:Y:S08]  /*1720*/  HMMA.16816.F32 R60, R4.reuse, R8, RZ ;  /* 0x00000008043c723c */ /* 0x044ff000000018ff */
[C---:B------:R-:W-:Y:S08]  /*1730*/  HMMA.16816.F32 R76, R4.reuse, R10, RZ ;  /* 0x0000000a044c723c */ /* 0x040ff000000018ff */
[----:B------:R-:W-:Y:S01]  /*1740*/  HMMA.16816.F32 R56, R4, R20, RZ ;  /* 0x000000140438723c */ /* 0x000fe200000018ff */
[----:B-1----:R-:W-:-:S04]  /*1750*/  IADD3 R3, R0, 0x10, RZ ;  /* 0x0000001000037810 */ /* 0x002fc80007ffe0ff */
[----:B------:R-:W-:-:S03]  /*1760*/  ISETP.GE.AND P5, PT, R3, R28, PT ;  /* 0x0000001c0300720c */ /* 0x000fc60003fa6270 */
[----:B------:R-:W-:Y:S01]  /*1770*/  HMMA.16816.F32 R64, R4, R24, RZ ;  /* 0x000000180440723c */ /* 0x000fe200000018ff */
[----:B------:R-:W-:-:S04]  /*1780*/  IADD3 R3, R0, 0x18, RZ ;  /* 0x0000001800037810 */ /* 0x000fc80007ffe0ff */
[----:B------:R-:W-:Y:S02]  /*1790*/  ISETP.GE.AND P3, PT, R3, R28, PT ;  /* 0x0000001c0300720c */ /* 0x000fe40003f66270 */
[----:B------:R-:W-:Y:S01]  /*17a0*/  IADD3 R3, R0, 0x19, RZ ;  /* 0x0000001900037810 */ /* 0x000fe20007ffe0ff */
[C---:B------:R-:W-:Y:S08]  /*17b0*/  HMMA.16816.F32 R68, R4.reuse, R40, RZ ;  /* 0x000000280444723c */ /* 0x040ff000000018ff */
[C---:B------:R-:W-:Y:S08]  /*17c0*/  HMMA.16816.F32 R72, R4.reuse, R22, RZ ;  /* 0x000000160448723c */ /* 0x040ff000000018ff */
[C---:B------:R-:W-:Y:S08]  /*17d0*/  HMMA.16816.F32 R96, R4.reuse, R26, RZ ;  /* 0x0000001a0460723c */ /* 0x040ff000000018ff */
[----:B------:R-:W-:Y:S01]  /*17e0*/  HMMA.16816.F32 R88, R4, R42, RZ ;  /* 0x0000002a0458723c */ /* 0x000fe200000018ff */
[----:B------:R-:W1:Y:S07]  /*17f0*/  LDSM.16.M88.4 R4, [R221] ;  /* 0x00000000dd04783b */ /* 0x000e6e0000000200 */
[C---:B------:R-:W-:Y:S01]  /*1800*/  HMMA.16816.F32 R128, R16.reuse, R10, RZ ;  /* 0x0000000a1080723c */ /* 0x040fe200000018ff */
[----:B------:R-:W-:Y:S07]  /*1810*/  LDSM.16.M88.4 R8, [R220+0x3000] ;  /* 0x00300000dc08783b */ /* 0x000fee0000000200 */
[C---:B------:R-:W-:Y:S08]  /*1820*/  HMMA.16816.F32 R112, R16.reuse, R20, RZ ;  /* 0x000000141070723c */ /* 0x040ff000000018ff */
[C---:B------:R-:W-:Y:S01]  /*1830*/  HMMA.16816.F32 R120, R16.reuse, R22, RZ ;  /* 0x000000161078723c */ /* 0x040fe200000018ff */
[----:B------:R-:W2:Y:S07]  /*1840*/  LDSM.16.M88.4 R20, [R217+0x7000] ;  /* 0x00700000d914783b */ /* 0x000eae0000000200 */
[C---:B------:R-:W-:Y:S08]  /*1850*/  HMMA.16816.F32 R108, R16.reuse, R24, RZ ;  /* 0x00000018106c723c */ /* 0x040ff000000018ff */
[C---:B------:R-:W-:Y:S08]  /*1860*/  HMMA.16816.F32 R116, R16.reuse, R26, RZ ;  /* 0x0000001a1074723c */ /* 0x040ff000000018ff */
[C---:B------:R-:W-:Y:S08]  /*1870*/  HMMA.16816.F32 R100, R16.reuse, R40, RZ ;  /* 0x000000281064723c */ /* 0x040ff000000018ff */
[----:B------:R-:W-:Y:S01]  /*1880*/  HMMA.16816.F32 R104, R16, R42, RZ ;  /* 0x0000002a1068723c */ /* 0x000fe200000018ff */
[----:B------:R-:W1:Y:S07]  /*1890*/  LDSM.16.M88.4 R16, [R220+0x2000] ;  /* 0x00200000dc10783b */ /* 0x000e6e0000000200 */
[C---:B---3--:R-:W-:Y:S08]  /*18a0*/  HMMA.16816.F32 R80, R12.reuse, R44, R60 ;  /* 0x0000002c0c50723c */ /* 0x048ff0000000183c */
[C---:B----4-:R-:W-:Y:S08]  /*18b0*/  HMMA.16816.F32 R60, R12.reuse, R36, R64 ;  /* 0x000000240c3c723c */ /* 0x050ff00000001840 */
[C---:B-----5:R-:W-:Y:S08]  /*18c0*/  HMMA.16816.F32 R24, R12.reuse, R48, R56 ;  /* 0x000000300c18723c */ /* 0x060ff00000001838 */
[C---:B------:R-:W-:Y:S08]  /*18d0*/  HMMA.16816.F32 R64, R12.reuse, R32, R68 ;  /* 0x000000200c40723c */ /* 0x040ff00000001844 */
[C---:B------:R-:W-:Y:S08]  /*18e0*/  HMMA.16816.F32 R76, R12.reuse, R46, R76 ;  /* 0x0000002e0c4c723c */ /* 0x040ff0000000184c */
[C---:B------:R-:W-:Y:S08]  /*18f0*/  HMMA.16816.F32 R72, R12.reuse, R50, R72 ;  /* 0x000000320c48723c */ /* 0x040ff00000001848 */
[C---:B------:R-:W-:Y:S08]  /*1900*/  HMMA.16816.F32 R68, R12.reuse, R38, R96 ;  /* 0x000000260c44723c */ /* 0x040ff00000001860 */
[----:B------:R-:W-:Y:S08]  /*1910*/  HMMA.16816.F32 R56, R12, R34, R88 ;  /* 0x000000220c38723c */ /* 0x000ff00000001858 */
[C---:B-1----:R-:W-:Y:S08]  /*1920*/  HMMA.16816.F32 R40, R4.reuse, R44, R124 ;  /* 0x0000002c0428723c */ /* 0x042ff0000000187c */
[C---:B------:R-:W-:Y:S08]  /*1930*/  HMMA.16816.F32 R12, R4.reuse, R46, R128 ;  /* 0x0000002e040c723c */ /* 0x040ff00000001880 */
[C---:B------:R-:W-:Y:S08]  /*1940*/  HMMA.16816.F32 R88, R4.reuse, R48, R112 ;  /* 0x000000300458723c */ /* 0x040ff00000001870 */
[C---:B------:R-:W-:Y:S08]  /*1950*/  HMMA.16816.F32 R132, R4.reuse, R36, R108 ;  /* 0x000000240484723c */ /* 0x040ff0000000186c */
[C---:B------:R-:W-:Y:S08]  /*1960*/  HMMA.16816.F32 R136, R4.reuse, R32, R100 ;  /* 0x000000200488723c */ /* 0x040ff00000001864 */
[C---:B------:R-:W-:Y:S08]  /*1970*/  HMMA.16816.F32 R48, R4.reuse, R50, R120 ;  /* 0x000000320430723c */ /* 0x040ff00000001878 */
[C---:B------:R-:W-:Y:S01]  /*1980*/  HMMA.16816.F32 R116, R4.reuse, R38, R116 ;  /* 0x000000260474723c */ /* 0x040fe20000001874 */
[----:B------:R-:W-:Y:S07]  /*1990*/  LDSM.16.M88.4 R36, [R219+0x7000] ;  /* 0x00700000db24783b */ /* 0x000fee0000000200 */
[----:B------:R-:W-:Y:S01]  /*19a0*/  HMMA.16816.F32 R112, R4, R34, R104 ;  /* 0x000000220470723c */ /* 0x000fe20000001868 */
[----:B------:R-:W1:Y:S04]  /*19b0*/  LDSM.16.M88.4 R4, [R221+0x3000] ;  /* 0x00300000dd04783b */ /* 0x000e680000000200 */
[----:B------:R-:W-:Y:S03]  /*19c0*/  LDSM.16.M88.4 R32, [R219+0x7400] ;  /* 0x00740000db20783b */ /* 0x000fe60000000200 */
[C---:B--2---:R-:W-:Y:S08]  /*19d0*/  HMMA.16816.F32 R44, R8.reuse, R20, R80 ;  /* 0x00000014082c723c */ /* 0x044ff00000001850 */
[C---:B------:R-:W-:Y:S01]  /*19e0*/  HMMA.16816.F32 R124, R8.reuse, R52, R24 ;  /* 0x00000034087c723c */ /* 0x040fe20000001818 */
[----:B------:R-:W2:Y:S07]  /*19f0*/  LDSM.16.M88.4 R24, [R219+0x7800] ;  /* 0x00780000db18783b */ /* 0x000eae0000000200 */
[----:B------:R-:W-:Y:S08]  /*1a00*/  HMMA.16816.F32 R108, R8, R22, R76 ;  /* 0x00000016086c723c */ /* 0x000ff0000000184c */
[C---:B------:R-:W-:Y:S01]  /*1a10*/  HMMA.16816.F32 R96, R16.reuse, R20, R40 ;  /* 0x000000141060723c */ /* 0x040fe20000001828 */
[----:B------:R-:W-:Y:S07]  /*1a20*/  LDSM.16.M88.4 R40, [R217+0x8c00] ;  /* 0x008c0000d928783b */ /* 0x000fee0000000200 */
[----:B------:R-:W-:Y:S01]  /*1a30*/  HMMA.16816.F32 R80, R16, R22, R12 ;  /* 0x000000161050723c */ /* 0x000fe2000000180c */
[----:B------:R-:W3:Y:S04]  /*1a40*/  LDSM.16.M88.4 R20, [R219+0x7c00] ;  /* 0x007c0000db14783b */ /* 0x000ee80000000200 */
[----:B------:R-:W-:Y:S03]  /*1a50*/  LDSM.16.M88.4 R12, [R220+0x5000] ;  /* 0x00500000dc0c783b */ /* 0x000fe60000000200 */
[C---:B------:R-:W-:Y:S08]  /*1a60*/  HMMA.16816.F32 R128, R8.reuse, R84, R60 ;  /* 0x000000540880723c */ /* 0x040ff0000000183c */
[C---:B------:R-:W-:Y:S08]  /*1a70*/  HMMA.16816.F32 R140, R8.reuse, R92, R64 ;  /* 0x0000005c088c723c */ /* 0x040ff00000001840 */
[C---:B------:R-:W-:Y:S08]  /*1a80*/  HMMA.16816.F32 R120, R8.reuse, R54, R72 ;  /* 0x000000360878723c */ /* 0x040ff00000001848 */
[C---:B------:R-:W-:Y:S08]  /*1a90*/  HMMA.16816.F32 R104, R8.reuse, R86, R68 ;  /* 0x000000560868723c */ /* 0x040ff00000001844 */
[----:B------:R-:W-:Y:S01]  /*1aa0*/  HMMA.16816.F32 R100, R8, R94, R56 ;  /* 0x0000005e0864723c */ /* 0x000fe20000001838 */
[----:B------:R-:W4:Y:S07]  /*1ab0*/  LDSM.16.M88.4 R8, [R221+0x2000] ;  /* 0x00200000dd08783b */ /* 0x000f2e0000000200 */
[C---:B------:R-:W-:Y:S01]  /*1ac0*/  HMMA.16816.F32 R72, R16.reuse, R54, R48 ;  /* 0x000000361048723c */ /* 0x040fe20000001830 */
[----:B------:R-:W-:Y:S07]  /*1ad0*/  LDSM.16.M88.4 R48, [R217+0x8400] ;  /* 0x00840000d930783b */ /* 0x000fee0000000200 */
[C---:B------:R-:W-:Y:S08]  /*1ae0*/  HMMA.16816.F32 R68, R16.reuse, R84, R132 ;  /* 0x000000541044723c */ /* 0x040ff00000001884 */
[C---:B------:R-:W-:Y:S01]  /*1af0*/  HMMA.16816.F32 R76, R16.reuse, R52, R88 ;  /* 0x00000034104c723c */ /* 0x040fe20000001858 */
[----:B------:R-:W5:Y:S07]  /*1b00*/  LDSM.16.M88.4 R52, [R217+0x8000] ;  /* 0x00800000d934783b */ /* 0x000f6e0000000200 */
[C---:B------:R-:W-:Y:S08]  /*1b10*/  HMMA.16816.F32 R64, R16.reuse, R86, R116 ;  /* 0x000000561040723c */ /* 0x040ff00000001874 */
[C---:B------:R-:W-:Y:S08]  /*1b20*/  HMMA.16816.F32 R60, R16.reuse, R92, R136 ;  /* 0x0000005c103c723c */ /* 0x040ff00000001888 */
[----:B------:R-:W-:Y:S01]  /*1b30*/  HMMA.16816.F32 R56, R16, R94, R112 ;  /* 0x0000005e1038723c */ /* 0x000fe20000001870 */
[----:B------:R-:W5:Y:S07]  /*1b40*/  LDSM.16.M88.4 R16, [R220+0x4000] ;  /* 0x00400000dc10783b */ /* 0x000f6e0000000200 */
[C---:B-1----:R-:W-:Y:S01]  /*1b50*/  HMMA.16816.F32 R84, R4.reuse, R36, R44 ;  /* 0x000000240454723c */ /* 0x042fe2000000182c */
[----:B------:R-:W1:Y:S07]  /*1b60*/  LDSM.16.M88.4 R44, [R217+0x8800] ;  /* 0x00880000d92c783b */ /* 0x000e6e0000000200 */
[C---:B--2---:R-:W-:Y:S08]  /*1b70*/  HMMA.16816.F32 R116, R4.reuse, R26, R104 ;  /* 0x0000001a0474723c */ /* 0x044ff00000001868 */
[----:B---3--:R-:W-:Y:S08]  /*1b80*/  HMMA.16816.F32 R104, R4, R22, R100 ;  /* 0x000000160468723c */ /* 0x008ff00000001864 */
[C---:B----4-:R-:W-:Y:S08]  /*1b90*/  HMMA.16816.F32 R100, R8.reuse, R36, R96 ;  /* 0x000000240864723c */ /* 0x050ff00000001860 */
[-C--:B------:R-:W-:Y:S08]  /*1ba0*/  HMMA.16816.F32 R96, R8, R38.reuse, R80 ;  /* 0x000000260860723c */ /* 0x080ff00000001850 */
[----:B------:R-:W-:Y:S08]  /*1bb0*/  HMMA.16816.F32 R108, R4, R38, R108 ;  /* 0x00000026046c723c */ /* 0x000ff0000000186c */
[C---:B------:R-:W-:Y:S08]  /*1bc0*/  HMMA.16816.F32 R88, R8.reuse, R34, R72 ;  /* 0x000000220858723c */ /* 0x040ff00000001848 */
[----:B------:R-:W-:Y:S08]  /*1bd0*/  HMMA.16816.F32 R80, R8, R24, R68 ;  /* 0x000000180850723c */ /* 0x000ff00000001844 */
[C---:B------:R-:W-:Y:S08]  /*1be0*/  HMMA.16816.F32 R124, R4.reuse, R32, R124 ;  /* 0x00000020047c723c */ /* 0x040ff0000000187c */
[C---:B------:R-:W-:Y:S08]  /*1bf0*/  HMMA.16816.F32 R120, R4.reuse, R34, R120 ;  /* 0x000000220478723c */ /* 0x040ff00000001878 */
[C---:B------:R-:W-:Y:S08]  /*1c00*/  HMMA.16816.F32 R128, R4.reuse, R24, R128 ;  /* 0x000000180480723c */ /* 0x040ff00000001880 */
[----:B------:R-:W-:Y:S01]  /*1c10*/  HMMA.16816.F32 R112, R4, R20, R140 ;  /* 0x000000140470723c */ /* 0x000fe2000000188c */
[----:B------:R-:W-:Y:S07]  /*1c20*/  LDSM.16.M88.4 R4, [R221+0x5000] ;  /* 0x00500000dd04783b */ /* 0x000fee0000000200 */
[C---:B------:R-:W-:Y:S08]  /*1c30*/  HMMA.16816.F32 R92, R8.reuse, R32, R76 ;  /* 0x00000020085c723c */ /* 0x040ff0000000184c */
[C---:B------:R-:W-:Y:S01]  /*1c40*/  HMMA.16816.F32 R72, R8.reuse, R26, R64 ;  /* 0x0000001a0848723c */ /* 0x040fe20000001840 */
[----:B------:R-:W-:Y:S07]  /*1c50*/  LDSM.16.M88.4 R24, [R219+0x8400] ;  /* 0x00840000db18783b */ /* 0x000fee0000000200 */
[C---:B------:R-:W-:Y:S08]  /*1c60*/  HMMA.16816.F32 R68, R8.reuse, R20, R60 ;  /* 0x000000140844723c */ /* 0x040ff0000000183c */
[----:B------:R-:W-:Y:S01]  /*1c70*/  HMMA.16816.F32 R36, R8, R22, R56 ;  /* 0x000000160824723c */ /* 0x000fe20000001838 */
[----:B------:R-:W2:Y:S04]  /*1c80*/  LDSM.16.M88.4 R20, [R219+0x8000] ;  /* 0x00800000db14783b */ /* 0x000ea80000000200 */
[----:B------:R-:W3:Y:S03]  /*1c90*/  LDSM.16.M88.4 R8, [R221+0x4000] ;  /* 0x00400000dd08783b */ /* 0x000ee60000000200 */
[-C--:B-----5:R-:W-:Y:S08]  /*1ca0*/  HMMA.16816.F32 R60, R12, R52.reuse, R84 ;  /* 0x000000340c3c723c */ /* 0x0a0ff00000001854 */
[----:B------:R-:W-:Y:S08]  /*1cb0*/  HMMA.16816.F32 R32, R16, R52, R100 ;  /* 0x000000341020723c */ /* 0x000ff00000001864 */
[C---:B------:R-:W-:Y:S08]  /*1cc0*/  HMMA.16816.F32 R64, R12.reuse, R54, R108 ;  /* 0x000000360c40723c */ /* 0x040ff0000000186c */
[C---:B------:R-:W-:Y:S08]  /*1cd0*/  HMMA.16816.F32 R76, R12.reuse, R48, R124 ;  /* 0x000000300c4c723c */ /* 0x040ff0000000187c */
[C---:B------:R-:W-:Y:S08]  /*1ce0*/  HMMA.16816.F32 R84, R12.reuse, R50, R120 ;  /* 0x000000320c54723c */ /* 0x040ff00000001878 */
[C---:B-1----:R-:W-:Y:S08]  /*1cf0*/  HMMA.16816.F32 R128, R12.reuse, R44, R128 ;  /* 0x0000002c0c80723c */ /* 0x042ff00000001880 */
[C---:B------:R-:W-:Y:S08]  /*1d00*/  HMMA.16816.F32 R116, R12.reuse, R46, R116 ;  /* 0x0000002e0c74723c */ /* 0x040ff00000001874 */
[C---:B------:R-:W-:Y:S08]  /*1d10*/  HMMA.16816.F32 R112, R12.reuse, R40, R112 ;  /* 0x000000280c70723c */ /* 0x040ff00000001870 */
[----:B------:R-:W-:Y:S01]  /*1d20*/  HMMA.16816.F32 R104, R12, R42, R104 ;  /* 0x0000002a0c68723c */ /* 0x000fe20000001868 */
[----:B------:R-:W1:Y:S07]  /*1d30*/  LDSM.16.M88.4 R12, [R219+0x8800] ;  /* 0x00880000db0c783b */ /* 0x000e6e0000000200 */
[C---:B------:R-:W-:Y:S08]  /*1d40*/  HMMA.16816.F32 R52, R16.reuse, R54, R96 ;  /* 0x000000361034723c */ /* 0x040ff00000001860 */
[C---:B------:R-:W-:Y:S08]  /*1d50*/  HMMA.16816.F32 R56, R16.reuse, R48, R92 ;  /* 0x000000301038723c */ /* 0x040ff0000000185c */
[C---:B------:R-:W-:Y:S08]  /*1d60*/  HMMA.16816.F32 R48, R16.reuse, R50, R88 ;  /* 0x000000321030723c */ /* 0x040ff00000001858 */
[C---:B------:R-:W-:Y:S08]  /*1d70*/  HMMA.16816.F32 R92, R16.reuse, R46, R72 ;  /* 0x0000002e105c723c */ /* 0x040ff00000001848 */
[C---:B------:R-:W-:Y:S08]  /*1d80*/  HMMA.16816.F32 R80, R16.reuse, R44, R80 ;  /* 0x0000002c1050723c */ /* 0x040ff00000001850 */
[C---:B------:R-:W-:Y:S08]  /*1d90*/  HMMA.16816.F32 R88, R16.reuse, R40, R68 ;  /* 0x000000281058723c */ /* 0x040ff00000001844 */
[----:B------:R-:W-:Y:S01]  /*1da0*/  HMMA.16816.F32 R72, R16, R42, R36 ;  /* 0x0000002a1048723c */ /* 0x000fe20000001824 */
[----:B------:R-:W4:Y:S01]  /*1db0*/  LDSM.16.M88.4 R16, [R219+0x8c00] ;  /* 0x008c0000db10783b */ /* 0x000f220000000200 */
[----:B------:R-:W-:-:S06]  /*1dc0*/  DEPBAR.LE SB0, 0x0 ;  /* 0x000080000000791a */ /* 0x000fcc0000000000 */
[-C--:B--2---:R-:W-:Y:S08]  /*1dd0*/  HMMA.16816.F32 R60, R4, R20.reuse, R60 ;  /* 0x00000014043c723c */ /* 0x084ff0000000183c */
[----:B---3--:R-:W-:Y:S08]  /*1de0*/  HMMA.16816.F32 R32, R8, R20, R32 ;  /* 0x000000140820723c */ /* 0x008ff00000001820 */
[-C--:B------:R-:W-:Y:S08]  /*1df0*/  HMMA.16816.F32 R64, R4, R22.reuse, R64 ;  /* 0x000000160440723c */ /* 0x080ff00000001840 */
[----:B------:R-:W-:Y:S01]  /*1e00*/  HMMA.16816.F32 R20, R8, R22, R52 ;  /* 0x000000160814723c */ /* 0x000fe20000001834 */
[----:B------:R-:W-:-:S02]  /*1e10*/  FSEL R62, R62, -INF , !P2 ;  /* 0xff8000003e3e7808 */ /* 0x000fc40005000000 */
[----:B------:R-:W-:-:S05]  /*1e20*/  FSEL R31, R60, -INF , !P2 ;  /* 0xff8000003c1f7808 */ /* 0x000fca0005000000 */
[-C--:B------:R-:W-:Y:S01]  /*1e30*/  HMMA.16816.F32 R56, R8, R24.reuse, R56 ;  /* 0x000000180838723c */ /* 0x080fe20000001838 */
[----:B------:R-:W-:Y:S02]  /*1e40*/  FSEL R71, R34, -INF , !P2 ;  /* 0xff80000022477808 */ /* 0x000fe40005000000 */
[----:B------:R-:W-:Y:S01]  /*1e50*/  FSEL R69, R32, -INF , !P2 ;  /* 0xff80000020457808 */ /* 0x000fe20005000000 */
[----:B------:R-:W-:Y:S01]  /*1e60*/  BAR.SYNC.DEFER_BLOCKING 0x0 ;  /* 0x0000000000007b1d */ /* 0x000fe20000010000 */
[----:B------:R-:W-:Y:S02]  /*1e70*/  ISETP.GE.AND P2, PT, R3, R28, PT ;  /* 0x0000001c0300720c */ /* 0x000fe40003f46270 */
[C---:B------:R-:W-:Y:S01]  /*1e80*/  IADD3 R3, R0.reuse, 0x20, RZ ;  /* 0x0000002000037810 */ /* 0x040fe20007ffe0ff */
[----:B------:R-:W-:Y:S07]  /*1e90*/  HMMA.16816.F32 R40, R4, R24, R76 ;  /* 0x000000180428723c */ /* 0x000fee000000184c */
[C---:B------:R-:W-:Y:S01]  /*1ea0*/  IADD3 R24, R0.reuse, 0x1, RZ ;  /* 0x0000000100187810 */ /* 0x040fe20007ffe0ff */
[----:B------:R-:W-:Y:S01]  /*1eb0*/  HMMA.16816.F32 R44, R8, R26, R48 ;  /* 0x0000001a082c723c */ /* 0x000fe20000001830 */
[----:B------:R-:W-:-:S02]  /*1ec0*/  IADD3 R25, R0, 0x8, RZ ;  /* 0x0000000800197810 */ /* 0x000fc40007ffe0ff */
[-C--:B------:R-:W-:Y:S02]  /*1ed0*/  ISETP.GE.AND P1, PT, R24, R28.reuse, PT ;  /* 0x0000001c1800720c */ /* 0x080fe40003f26270 */
[----:B------:R-:W-:Y:S02]  /*1ee0*/  IADD3 R24, R0, 0x9, RZ ;  /* 0x0000000900187810 */ /* 0x000fe40007ffe0ff */
[----:B------:R-:W-:Y:S01]  /*1ef0*/  ISETP.GE.AND P0, PT, R25, R28, PT ;  /* 0x0000001c1900720c */ /* 0x000fe20003f06270 */
[----:B-1----:R-:W-:Y:S01]  /*1f00*/  HMMA.16816.F32 R48, R8, R12, R80 ;  /* 0x0000000c0830723c */ /* 0x002fe20000001850 */
[----:B------:R-:W-:Y:S02]  /*1f10*/  FSEL R63, R63, -INF , !P1 ;  /* 0xff8000003f3f7808 */ /* 0x000fe40004800000 */
[----:B------:R-:W-:Y:S02]  /*1f20*/  FSEL R29, R61, -INF , !P1 ;  /* 0xff8000003d1d7808 */ /* 0x000fe40004800000 */
[----:B------:R-:W-:-:S02]  /*1f30*/  FSEL R70, R35, -INF , !P1 ;  /* 0xff80000023467808 */ /* 0x000fc40004800000 */
[----:B------:R-:W-:Y:S01]  /*1f40*/  FSEL R68, R33, -INF , !P1 ;  /* 0xff80000021447808 */ /* 0x000fe20004800000 */
[C---:B------:R-:W-:Y:S01]  /*1f50*/  HMMA.16816.F32 R36, R4.reuse, R12, R128 ;  /* 0x0000000c0424723c */ /* 0x040fe20000001880 */
[-C--:B------:R-:W-:Y:S02]  /*1f60*/  ISETP.GE.AND P1, PT, R3, R28.reuse, PT ;  /* 0x0000001c0300720c */ /* 0x080fe40003f26270 */
[----:B------:R-:W-:Y:S02]  /*1f70*/  IADD3 R3, R0, 0x21, RZ ;  /* 0x0000002100037810 */ /* 0x000fe40007ffe0ff */
[----:B------:R-:W-:Y:S02]  /*1f80*/  ISETP.GE.AND P6, PT, R24, R28, PT ;  /* 0x0000001c1800720c */ /* 0x000fe40003fc6270 */
[----:B------:R-:W-:Y:S01]  /*1f90*/  FSEL R61, R66, -INF , !P0 ;  /* 0xff800000423d7808 */ /* 0x000fe20004000000 */
[----:B------:R-:W-:Y:S01]  /*1fa0*/  HMMA.16816.F32 R52, R4, R26, R84 ;  /* 0x0000001a0434723c */ /* 0x000fe20000001854 */
[----:B------:R-:W-:-:S02]  /*1fb0*/  IADD3 R25, R0, 0x11, RZ ;  /* 0x0000001100197810 */ /* 0x000fc40007ffe0ff */
[----:B------:R-:W-:Y:S02]  /*1fc0*/  FSEL R60, R64, -INF , !P0 ;  /* 0xff800000403c7808 */ /* 0x000fe40004000000 */
[----:B------:R-:W-:Y:S02]  /*1fd0*/  FSEL R76, R22, -INF , !P0 ;  /* 0xff800000164c7808 */ /* 0x000fe40004000000 */
[----:B------:R-:W-:Y:S01]  /*1fe0*/  FSEL R66, R20, -INF , !P0 ;  /* 0xff80000014427808 */ /* 0x000fe20004000000 */
[----:B------:R-:W-:Y:S01]  /*1ff0*/  HMMA.16816.F32 R32, R4, R14, R116 ;  /* 0x0000000e0420723c */ /* 0x000fe20000001874 */
[----:B------:R-:W-:Y:S02]  /*2000*/  ISETP.GE.AND P0, PT, R3, R28, PT ;  /* 0x0000001c0300720c */ /* 0x000fe40003f06270 */
[----:B------:R-:W-:Y:S02]  /*2010*/  IADD3 R3, R0, 0x28, RZ ;  /* 0x0000002800037810 */ /* 0x000fe40007ffe0ff */
[----:B------:R-:W-:-:S02]  /*2020*/  FSEL R30, R65, -INF , !P6 ;  /* 0xff800000411e7808 */ /* 0x000fc40007000000 */
[-C--:B------:R-:W-:Y:S01]  /*2030*/  ISETP.GE.AND P4, PT, R25, R28.reuse, PT ;  /* 0x0000001c1900720c */ /* 0x080fe20003f86270 */
[----:B------:R-:W-:Y:S01]  /*2040*/  HMMA.16816.F32 R12, R8, R14, R92 ;  /* 0x0000000e080c723c */ /* 0x000fe2000000185c */
[----:B------:R-:W-:Y:S02]  /*2050*/  FSEL R65, R23, -INF , !P6 ;  /* 0xff80000017417808 */ /* 0x000fe40007000000 */
[----:B------:R-:W-:Y:S02]  /*2060*/  FSEL R64, R21, -INF , !P6 ;  /* 0xff80000015407808 */ /* 0x000fe40007000000 */
[----:B------:R-:W-:Y:S02]  /*2070*/  FSEL R67, R67, -INF , !P6 ;  /* 0xff80000043437808 */ /* 0x000fe40007000000 */
[----:B------:R-:W-:Y:S01]  /*2080*/  ISETP.GE.AND P6, PT, R3, R28, PT ;  /* 0x0000001c0300720c */ /* 0x000fe20003fc6270 */
[----:B----4-:R-:W-:Y:S01]  /*2090*/  HMMA.16816.F32 R24, R4, R16, R112 ;  /* 0x000000100418723c */ /* 0x010fe20000001870 */
[----:B------:R-:W-:-:S02]  /*20a0*/  IADD3 R3, R0, 0x29, RZ ;  /* 0x0000002900037810 */ /* 0x000fc40007ffe0ff */
[----:B------:R-:W-:Y:S02]  /*20b0*/  FSEL R148, R58, -INF , !P5 ;  /* 0xff8000003a947808 */ /* 0x000fe40006800000 */
[----:B------:R-:W-:Y:S02]  /*20c0*/  FSEL R120, R42, -INF , !P5 ;  /* 0xff8000002a787808 */ /* 0x000fe40006800000 */
[----:B------:R-:W-:Y:S01]  /*20d0*/  FSEL R58, R40, -INF , !P5 ;  /* 0xff800000283a7808 */ /* 0x000fe20006800000 */
[----:B------:R-:W-:Y:S01]  /*20e0*/  HMMA.16816.F32 R20, R4, R18, R104 ;  /* 0x000000120414723c */ /* 0x000fe20000001868 */
[----:B------:R-:W-:Y:S02]  /*20f0*/  FSEL R133, R56, -INF , !P5 ;  /* 0xff80000038857808 */ /* 0x000fe40006800000 */
[----:B------:R-:W-:Y:S02]  /*2100*/  ISETP.GE.AND P5, PT, R3, R28, PT ;  /* 0x0000001c0300720c */ /* 0x000fe40003fa6270 */
[----:B------:R-:W-:-:S02]  /*2110*/  IADD3 R3, R0, 0x30, RZ ;  /* 0x0000003000037810 */ /* 0x000fc40007ffe0ff */
[----:B------:R-:W-:Y:S01]  /*2120*/  FSEL R43, R43, -INF , !P4 ;  /* 0xff8000002b2b7808 */ /* 0x000fe20006000000 */
[C---:B------:R-:W-:Y:S01]  /*2130*/  HMMA.16816.F32 R4, R8.reuse, R16, R88 ;  /* 0x000000100804723c */ /* 0x040fe20000001858 */
[----:B------:R-:W-:Y:S02]  /*2140*/  FSEL R42, R41, -INF , !P4 ;  /* 0xff800000292a7808 */ /* 0x000fe40006000000 */
[----:B------:R-:W-:Y:S02]  /*2150*/  FSEL R139, R59, -INF , !P4 ;  /* 0xff8000003b8b7808 */ /* 0x000fe40006000000 */
[----:B------:R-:W-:Y:S02]  /*2160*/  FSEL R132, R57, -INF , !P4 ;  /* 0xff80000039847808 */ /* 0x000fe40006000000 */
[----:B------:R-:W-:Y:S01]  /*2170*/  FSEL R185, R51, -INF , !P0 ;  /* 0xff80000033b97808 */ /* 0x000fe20004000000 */
[----:B------:R-:W-:Y:S01]  /*2180*/  HMMA.16816.F32 R8, R8, R18, R72 ;  /* 0x000000120808723c */ /* 0x000fe20000001848 */
[----:B------:R-:W-:-:S02]  /*2190*/  FSEL R177, R49, -INF , !P0 ;  /* 0xff80000031b17808 */ /* 0x000fc40004000000 */
[----:B------:R-:W-:Y:S02]  /*21a0*/  FSEL R173, R39, -INF , !P0 ;  /* 0xff80000027ad7808 */ /* 0x000fe40004000000 */
[----:B------:R-:W-:Y:S02]  /*21b0*/  FSEL R166, R37, -INF , !P0 ;  /* 0xff80000025a67808 */ /* 0x000fe40004000000 */
[----:B------:R-:W-:Y:S02]  /*21c0*/  ISETP.GE.AND P4, PT, R3, R28, PT ;  /* 0x0000001c0300720c */ /* 0x000fe40003f86270 */
[----:B------:R-:W-:Y:S02]  /*21d0*/  ISETP.GE.AND P0, PT, R28, 0x41, PT ;  /* 0x000000411c00780c */ /* 0x000fe40003f06270 */
[----:B------:R-:W-:Y:S02]  /*21e0*/  IADD3 R3, R0, 0x31, RZ ;  /* 0x0000003100037810 */ /* 0x000fe40007ffe0ff */
[----:B------:R-:W-:-:S02]  /*21f0*/  FSEL R121, R54, -INF , !P3 ;  /* 0xff80000036797808 */ /* 0x000fc40005800000 */
[----:B------:R-:W-:Y:S02]  /*2200*/  FSEL R41, R52, -INF , !P3 ;  /* 0xff80000034297808 */ /* 0x000fe40005800000 */
[----:B------:R-:W-:Y:S02]  /*2210*/  FSEL R138, R46, -INF , !P3 ;  /* 0xff8000002e8a7808 */ /* 0x000fe40005800000 */
[----:B------:R-:W-:Y:S02]  /*2220*/  FSEL R123, R44, -INF , !P3 ;  /* 0xff8000002c7b7808 */ /* 0x000fe40005800000 */
[----:B------:R-:W-:Y:S02]  /*2230*/  ISETP.GE.AND P3, PT, R3, R28, PT ;  /* 0x0000001c0300720c */ /* 0x000fe40003f66270 */
[C---:B------:R-:W-:Y:S02]  /*2240*/  IADD3 R3, R0.reuse, 0x38, RZ ;  /* 0x0000003800037810 */ /* 0x040fe40007ffe0ff */
[----:B------:R-:W-:-:S02]  /*2250*/  IADD3 R0, R0, 0x39, RZ ;  /* 0x0000003900007810 */ /* 0x000fc40007ffe0ff */
[----:B------:R-:W-:Y:S02]  /*2260*/  FSEL R44, R55, -INF , !P2 ;  /* 0xff800000372c7808 */ /* 0x000fe40005000000 */
[----:B------:R-:W-:Y:S02]  /*2270*/  FSEL R40, R53, -INF , !P2 ;  /* 0xff80000035287808 */ /* 0x000fe40005000000 */
[----:B------:R-:W-:Y:S02]  /*2280*/  FSEL R137, R47, -INF , !P2 ;  /* 0xff8000002f897808 */ /* 0x000fe40005000000 */
[----:B------:R-:W-:Y:S02]  /*2290*/  FSEL R122, R45, -INF , !P2 ;  /* 0xff8000002d7a7808 */ /* 0x000fe40005000000 */
[----:B------:R-:W-:Y:S01]  /*22a0*/  ISETP.GE.AND P2, PT, R3, R28, PT ;  /* 0x0000001c0300720c */ /* 0x000fe20003f46270 */
[----:B------:R-:W-:Y:S01]  /*22b0*/  IMAD R3, R146, 0x20, R144 ;  /* 0x0000002092037824 */ /* 0x000fe200078e0290 */
[----:B------:R-:W-:-:S02]  /*22c0*/  FSEL R184, R50, -INF , !P1 ;  /* 0xff80000032b87808 */ /* 0x000fc40004800000 */
[----:B------:R-:W-:Y:S02]  /*22d0*/  FSEL R175, R38, -INF , !P1 ;  /* 0xff80000026af7808 */ /* 0x000fe40004800000 */
[----:B------:R-:W-:Y:S02]  /*22e0*/  FSEL R167, R36, -INF , !P1 ;  /* 0xff80000024a77808 */ /* 0x000fe40004800000 */
[----:B------:R-:W-:Y:S02]  /*22f0*/  FSEL R176, R48, -INF , !P1 ;  /* 0xff80000030b07808 */ /* 0x000fe40004800000 */
[----:B------:R-:W-:Y:S01]  /*2300*/  ISETP.GE.AND P1, PT, R0, R28, PT ;  /* 0x0000001c0000720c */ /* 0x000fe20003f26270 */
[----:B------:R-:W-:Y:S01]  /*2310*/  IMAD.IADD R0, R145, 0x1, R3 ;  /* 0x0000000191007824 */ /* 0x000fe200078e0203 */
[----:B------:R-:W-:Y:S02]  /*2320*/  FSEL R178, R14, -INF , !P6 ;  /* 0xff8000000eb27808 */ /* 0x000fe40007000000 */
[----:B------:R-:W-:-:S02]  /*2330*/  FSEL R179, R15, -INF , !P5 ;  /* 0xff8000000fb37808 */ /* 0x000fc40006800000 */
[----:B------:R-:W-:Y:S02]  /*2340*/  FSEL R172, R34, -INF , !P6 ;  /* 0xff80000022ac7808 */ /* 0x000fe40007000000 */
[----:B------:R-:W-:Y:S02]  /*2350*/  FSEL R164, R32, -INF , !P6 ;  /* 0xff80000020a47808 */ /* 0x000fe40007000000 */
[----:B------:R-:W-:Y:S02]  /*2360*/  FSEL R174, R35, -INF , !P5 ;  /* 0xff80000023ae7808 */ /* 0x000fe40006800000 */
[----:B------:R-:W-:Y:S02]  /*2370*/  FSEL R165, R33, -INF , !P5 ;  /* 0xff80000021a57808 */ /* 0x000fe40006800000 */
        /* <DEDUP_REMOVED lines=17> */
[----:B------:R-:W-:Y:S01]  /*2490*/  FSEL R197, R9, -INF , !P1 ;  /* 0xff80000009c57808 */ /* 0x000fe20004800000 */
[----:B------:R-:W-:Y:S05]  /*24a0*/  @!P0 BRA `(.L_x_5) ;  /* 0x0000014000008947 */ /* 0x000fea0003800000 */
[----:B------:R-:W-:-:S04]  /*24b0*/  LEA.HI.SX32 R8, R223, 0xfffffffe, 0x1a ;  /* 0xfffffffedf087811 */ /* 0x000fc800078fd2ff */
[----:B------:R-:W-:Y:S01]  /*24c0*/  SHF.R.S32.HI R4, RZ, 0x1f, R8 ;  /* 0x0000001fff047819 */ /* 0x000fe20000011408 */
[----:B------:R-:W-:Y:S02]  /*24d0*/  IMAD R3, R152, R8, RZ ;  /* 0x0000000898037224 */ /* 0x000fe400078e02ff */
[----:B------:R-:W-:-:S04]  /*24e0*/  IMAD.WIDE.U32 R8, R8, R150, R236 ;  /* 0x0000009608087225 */ /* 0x000fc800078e00ec */
[----:B------:R-:W-:Y:S01]  /*24f0*/  IMAD R3, R4, R150, R3 ;  /* 0x0000009604037224 */ /* 0x000fe200078e0203 */
[----:B------:R-:W-:-:S03]  /*2500*/  LEA R4, P2, R8, c[0x0][0x168], 0x1 ;  /* 0x00005a0008047a11 */ /* 0x000fc600078408ff */
[----:B------:R-:W-:Y:S01]  /*2510*/  IMAD.IADD R3, R9, 0x1, R3 ;  /* 0x0000000109037824 */ /* 0x000fe200078e0203 */
[----:B------:R-:W-:-:S04]  /*2520*/  LEA R6, P1, R151, R4, 0x1 ;  /* 0x0000000497067211 */ /* 0x000fc800078208ff */
[----:B------:R-:W-:-:S04]  /*2530*/  LEA.HI.X R5, R8, c[0x0][0x16c], R3, 0x1, P2 ;  /* 0x00005b0008057a11 */ /* 0x000fc800010f0c03 */
[----:B------:R-:W-:Y:S01]  /*2540*/  LEA.HI.X R7, R151, R5, R149, 0x1, P1 ;  /* 0x0000000597077211 */ /* 0x000fe200008f0c95 */
[----:B------:R-:W-:Y:S01]  /*2550*/  @!PT LDS RZ, [RZ] ;  /* 0x00000000fffff984 */ /* 0x000fe20000000800 */
[----:B------:R-:W-:Y:S01]  /*2560*/  @!PT LDS RZ, [RZ] ;  /* 0x00000000fffff984 */ /* 0x000fe20000000800 */
[----:B------:R-:W-:Y:S01]  /*2570*/  @!PT LDS RZ, [RZ] ;  /* 0x00000000fffff984 */ /* 0x000fe20000000800 */
[----:B------:R1:W-:Y:S04]  /*2580*/  LDGSTS.E.BYPASS.LTC128B.128 [R222+0x6000], [R4.64] ;  /* 0x0600000004de7fae */ /* 0x0003e8000b901d46 */
[----:B------:R1:W-:Y:S04]  /*2590*/  LDGSTS.E.BYPASS.LTC128B.128 [R222+0x7000], [R4.64+0x40] ;  /* 0x0700004004de7fae */ /* 0x0003e8000b901d46 */
[----:B------:R1:W-:Y:S04]  /*25a0*/  LDGSTS.E.BYPASS.LTC128B.128 [R222+0x8000], [R4.64+0x80] ;  /* 0x0800008004de7fae */ /* 0x0003e8000b901d46 */
[----:B------:R1:W-:Y:S04]  /*25b0*/  LDGSTS.E.BYPASS.LTC128B.128 [R222+0x6800], [R6.64] ;  /* 0x0680000006de7fae */ /* 0x0003e8000b901d46 */
[----:B------:R1:W-:Y:S04]  /*25c0*/  LDGSTS.E.BYPASS.LTC128B.128 [R222+0x7800], [R6.64+0x40] ;  /* 0x0780004006de7fae */ /* 0x0003e8000b901d46 */
[----:B------:R1:W-:Y:S04]  /*25d0*/  LDGSTS.E.BYPASS.LTC128B.128 [R222+0x8800], [R6.64+0x80] ;  /* 0x0880008006de7fae */ /* 0x0003e8000b901d46 */
[----:B------:R-:W0:Y:S02]  /*25e0*/  LDGDEPBAR ;  /* 0x00000000000079af */ /* 0x000e240000000000 */
.L_x_5:
[----:B------:R-:W-:Y:S02]  /*25f0*/  FMNMX.FTZ R3, R31, R29, !PT ;  /* 0x0000001d1f037209 */ /* 0x000fe40007810000 */
[----:B-1----:R-:W-:-:S02]  /*2600*/  FMNMX.FTZ R5, R69, R68, !PT ;  /* 0x0000004445057209 */ /* 0x002fc40007810000 */
[----:B------:R-:W-:Y:S02]  /*2610*/  FMNMX.FTZ R3, R60, R3, !PT ;  /* 0x000000033c037209 */ /* 0x000fe40007810000 */
[----:B------:R-:W-:Y:S02]  /*2620*/  FMNMX.FTZ R5, R66, R5, !PT ;  /* 0x0000000542057209 */ /* 0x000fe40007810000 */
[----:B------:R-:W-:Y:S02]  /*2630*/  FMNMX.FTZ R3, R30, R3, !PT ;  /* 0x000000031e037209 */ /* 0x000fe40007810000 */
[----:B------:R-:W-:Y:S02]  /*2640*/  SHF.L.U32 R216, R0, 0x1, RZ ;  /* 0x0000000100d87819 */ /* 0x000fe400000006ff */
[----:B------:R-:W-:Y:S02]  /*2650*/  FMNMX.FTZ R3, R58, R3, !PT ;  /* 0x000000033a037209 */ /* 0x000fe40007810000 */
[----:B------:R-:W-:Y:S01]  /*2660*/  LEA R218, R2, R216, 0x1 ;  /* 0x000000d802da7211 */ /* 0x000fe200078e08ff */
[----:B------:R-:W-:Y:S01]  /*2670*/  LDSM.16.MT88.4 R24, [R216+0x9000] ;  /* 0x00900000d818783b */ /* 0x000fe20000004200 */
[----:B------:R-:W-:-:S03]  /*2680*/  FMNMX.FTZ R3, R42, R3, !PT ;  /* 0x000000032a037209 */ /* 0x000fc60007810000 */
[----:B------:R-:W-:Y:S01]  /*2690*/  LDSM.16.MT88.4 R16, [R218+0x9000] ;  /* 0x00900000da10783b */ /* 0x000fe20000004200 */
[----:B------:R-:W-:Y:S02]  /*26a0*/  FMNMX.FTZ R4, R41, R3, !PT ;  /* 0x0000000329047209 */ /* 0x000fe40007810000 */
[----:B------:R-:W-:Y:S01]  /*26b0*/  FMNMX.FTZ R3, R62, R63, !PT ;  /* 0x0000003f3e037209 */ /* 0x000fe20007810000 */
[----:B------:R-:W-:Y:S01]  /*26c0*/  LDSM.16.MT88.4 R20, [R216+0xa000] ;  /* 0x00a00000d814783b */ /* 0x000fe20000004200 */
[----:B------:R-:W-:Y:S02]  /*26d0*/  FMNMX.FTZ R4, R40, R4, !PT ;  /* 0x0000000428047209 */ /* 0x000fe40007810000 */
[----:B------:R-:W-:Y:S01]  /*26e0*/  FMNMX.FTZ R3, R61, R3, !PT ;  /* 0x000000033d037209 */ /* 0x000fe20007810000 */
[----:B------:R-:W-:Y:S01]  /*26f0*/  LDSM.16.MT88.4 R32, [R216+0xb000] ;  /* 0x00b00000d820783b */ /* 0x000fe20000004200 */
[----:B------:R-:W-:Y:S02]  /*2700*/  FMNMX.FTZ R4, R167, R4, !PT ;  /* 0x00000004a7047209 */ /* 0x000fe40007810000 */
[----:B------:R-:W-:Y:S01]  /*2710*/  FMNMX.FTZ R3, R67, R3, !PT ;  /* 0x0000000343037209 */ /* 0x000fe20007810000 */
[----:B------:R-:W-:Y:S01]  /*2720*/  LDSM.16.MT88.4 R36, [R218+0xb000] ;  /* 0x00b00000da24783b */ /* 0x000fe20000004200 */
[----:B------:R-:W-:-:S02]  /*2730*/  FMNMX.FTZ R4, R166, R4, !PT ;  /* 0x00000004a6047209 */ /* 0x000fc40007810000 */
[----:B------:R-:W-:Y:S02]  /*2740*/  FMNMX.FTZ R3, R120, R3, !PT ;  /* 0x0000000378037209 */ /* 0x000fe40007810000 */
[----:B------:R-:W-:Y:S02]  /*2750*/  FMNMX.FTZ R4, R164, R4, !PT ;  /* 0x00000004a4047209 */ /* 0x000fe40007810000 */
[----:B------:R-:W-:Y:S02]  /*2760*/  FMNMX.FTZ R3, R43, R3, !PT ;  /* 0x000000032b037209 */ /* 0x000fe40007810000 */
[----:B------:R-:W-:Y:S02]  /*2770*/  FMNMX.FTZ R4, R165, R4, !PT ;  /* 0x00000004a5047209 */ /* 0x000fe40007810000 */
[----:B------:R-:W-:Y:S02]  /*2780*/  FMNMX.FTZ R3, R121, R3, !PT ;  /* 0x0000000379037209 */ /* 0x000fe40007810000 */
        /* <DEDUP_REMOVED lines=8> */
[----:B------:R-:W-:Y:S01]  /*2810*/  FMNMX.FTZ R3, R172, R3, !PT ;  /* 0x00000003ac037209 */ /* 0x000fe20007810000 */
[----:B------:R-:W1:Y:S01]  /*2820*/  SHFL.BFLY PT, R6, R134, 0x2, 0x1f ;  /* 0x0c401f0086067f89 */ /* 0x000e6200000e0000 */
        /* <DEDUP_REMOVED lines=13> */
[----:B-1----:R-:W-:Y:S01]  /*2900*/  FMNMX.FTZ R134, R134, R6, !PT ;  /* 0x0000000686867209 */ /* 0x002fe20007810000 */
[----:B------:R-:W1:Y:S01]  /*2910*/  SHFL.BFLY PT, R5, R7, 0x2, 0x1f ;  /* 0x0c401f0007057f89 */ /* 0x000e6200000e0000 */
[----:B------:R-:W-:Y:S02]  /*2920*/  FMNMX.FTZ R3, R65, R3, !PT ;  /* 0x0000000341037209 */ /* 0x000fe40007810000 */
[----:B------:R-:W-:Y:S01]  /*2930*/  FMNMX.FTZ R4, R14, R4, !PT ;  /* 0x000000040e047209 */ /* 0x000fe20007810000 */
[----:B------:R-:W2:Y:S01]  /*2940*/  SHFL.BFLY PT, R8, R134, 0x1, 0x1f ;  /* 0x0c201f0086087f89 */ /* 0x000ea200000e0000 */
        /* <DEDUP_REMOVED lines=10> */
[----:B-1----:R-:W-:Y:S02]  /*29f0*/  FMNMX.FTZ R7, R7, R5, !PT ;  /* 0x0000000507077209 */ /* 0x002fe40007810000 */
[----:B------:R-:W-:Y:S01]  /*2a00*/  FMNMX.FTZ R3, R185, R3, !PT ;  /* 0x00000003b9037209 */ /* 0x000fe20007810000 */
[----:B------:R-:W1:Y:S01]  /*2a10*/  SHFL.BFLY PT, R5, R6, 0x2, 0x1f ;  /* 0x0c401f0006057f89 */ /* 0x000e6200000e0000 */
[----:B--2---:R-:W-:-:S02]  /*2a20*/  FMNMX.FTZ R134, R134, R8, !PT ;  /* 0x0000000886867209 */ /* 0x004fc40007810000 */
[----:B------:R-:W-:Y:S01]  /*2a30*/  FMNMX.FTZ R3, R178, R3, !PT ;  /* 0x00000003b2037209 */ /* 0x000fe20007810000 */
[----:B------:R-:W2:Y:S01]  /*2a40*/  SHFL.BFLY PT, R8, R7, 0x1, 0x1f ;  /* 0x0c201f0007087f89 */ /* 0x000ea200000e0000 */
[C---:B------:R-:W-:Y:S01]  /*2a50*/  FSETP.NEU.FTZ.AND P1, PT, R134.reuse, -INF , PT ;  /* 0xff8000008600780b */ /* 0x040fe20003f3d000 */
[----:B------:R-:W-:Y:S01]  /*2a60*/  FMUL.FTZ R13, R134, c[0x0][0x23c] ;  /* 0x00008f00860d7a20 */ /* 0x000fe20000410000 */
[----:B------:R-:W-:-:S04]  /*2a70*/  FMNMX.FTZ R3, R179, R3, !PT ;  /* 0x00000003b3037209 */ /* 0x000fc80007810000 */
[----:B------:R-:W-:Y:S02]  /*2a80*/  FMNMX.FTZ R3, R199, R3, !PT ;  /* 0x00000003c7037209 */ /* 0x000fe40007810000 */
[----:B------:R-:W-:Y:S02]  /*2a90*/  FSEL R13, R13, RZ, P1 ;  /* 0x000000ff0d0d7208 */ /* 0x000fe40000800000 */
[----:B------:R-:W-:-:S03]  /*2aa0*/  FMNMX.FTZ R4, R201, R3, !PT ;  /* 0x00000003c9047209 */ /* 0x000fc60007810000 */
[----:B------:R-:W-:Y:S01]  /*2ab0*/  FFMA.FTZ R3, R31, c[0x0][0x23c], -R13 ;  /* 0x00008f001f037a23 */ /* 0x000fe2000001080d */
[----:B------:R-:W-:-:S03]  /*2ac0*/  FMNMX.FTZ R4, R198, R4, !PT ;  /* 0x00000004c6047209 */ /* 0x000fc60007810000 */
[----:B------:R2:W-:Y:S01]  /*2ad0*/  MUFU.EX2 R183, R3 ;  /* 0x0000000300b77308 */ /* 0x0005e20000000800 */
[----:B------:R-:W-:Y:S02]  /*2ae0*/  FMNMX.FTZ R4, R200, R4, !PT ;  /* 0x00000004c8047209 */ /* 0x000fe40007810000 */
[----:B-1----:R-:W-:Y:S01]  /*2af0*/  FMNMX.FTZ R6, R6, R5, !PT ;  /* 0x0000000506067209 */ /* 0x002fe20007810000 */
[----:B------:R-:W-:-:S04]  /*2b00*/  FFMA.FTZ R5, R29, c[0x0][0x23c], -R13 ;  /* 0x00008f001d057a23 */ /* 0x000fc8000001080d */
[----:B------:R1:W-:Y:S01]  /*2b10*/  MUFU.EX2 R207, R5 ;  /* 0x0000000500cf7308 */ /* 0x0003e20000000800 */
[----:B--2---:R-:W-:Y:S02]  /*2b20*/  FMNMX.FTZ R3, R7, R8, !PT ;  /* 0x0000000807037209 */ /* 0x004fe40007810000 */
[----:B------:R-:W2:Y:S02]  /*2b30*/  SHFL.BFLY PT, R7, R4, 0x2, 0x1f ;  /* 0x0c401f0004077f89 */ /* 0x000ea400000e0000 */
[C---:B------:R-:W-:Y:S01]  /*2b40*/  FSETP.NEU.FTZ.AND P1, PT, R3.reuse, -INF , PT ;  /* 0xff8000000300780b */ /* 0x040fe20003f3d000 */
[----:B------:R-:W-:Y:S01]  /*2b50*/  FMUL.FTZ R12, R3, c[0x0][0x23c] ;  /* 0x00008f00030c7a20 */ /* 0x000fe20000410000 */
[----:B------:R-:W3:Y:S01]  /*2b60*/  SHFL.BFLY PT, R8, R6, 0x1, 0x1f ;  /* 0x0c201f0006087f89 */ /* 0x000ee200000e0000 */
[----:B-1----:R-:W-:-:S03]  /*2b70*/  FFMA.FTZ R5, R60, c[0x0][0x23c], -R13 ;  /* 0x00008f003c057a23 */ /* 0x002fc6000001080d */
[----:B------:R-:W-:Y:S01]  /*2b80*/  FSEL R12, R12, RZ, P1 ;  /* 0x000000ff0c0c7208 */ /* 0x000fe20000800000 */
[----:B------:R1:W-:Y:S04]  /*2b90*/  MUFU.EX2 R181, R5 ;  /* 0x0000000500b57308 */ /* 0x0003e80000000800 */
[--C-:B------:R-:W-:Y:S02]  /*2ba0*/  FFMA.FTZ R0, R63, c[0x0][0x23c], -R12.reuse ;  /* 0x00008f003f007a23 */ /* 0x100fe4000001080c */
[----:B------:R-:W-:Y:S02]  /*2bb0*/  FFMA.FTZ R2, R67, c[0x0][0x23c], -R12 ;  /* 0x00008f0043027a23 */ /* 0x000fe4000001080c */
[----:B------:R4:W-:Y:S01]  /*2bc0*/  MUFU.EX2 R203, R0 ;  /* 0x0000000000cb7308 */ /* 0x0009e20000000800 */
[----:B--2---:R-:W-:Y:S01]  /*2bd0*/  FMNMX.FTZ R4, R4, R7, !PT ;  /* 0x0000000704047209 */ /* 0x004fe20007810000 */
[----:B-1----:R-:W-:-:S06]  /*2be0*/  FFMA.FTZ R5, R30, c[0x0][0x23c], -R13 ;  /* 0x00008f001e057a23 */ /* 0x002fcc000001080d */
[----:B------:R-:W-:Y:S01]  /*2bf0*/  MUFU.EX2 R150, R2 ;  /* 0x0000000200967308 */ /* 0x000fe20000000800 */
[----:B---3--:R-:W-:Y:S01]  /*2c00*/  FMNMX.FTZ R136, R6, R8, !PT ;  /* 0x0000000806887209 */ /* 0x008fe20007810000 */
[----:B------:R-:W-:Y:S03]  /*2c10*/  LDSM.16.MT88.4 R28, [R218+0xa000] ;  /* 0x00a00000da1c783b */ /* 0x000fe60000004200 */
[----:B------:R-:W-:Y:S01]  /*2c20*/  FSETP.NEU.FTZ.AND P1, PT, R136, -INF , PT ;  /* 0xff8000008800780b */ /* 0x000fe20003f3d000 */
[--C-:B----4-:R-:W-:Y:S02]  /*2c30*/  FFMA.FTZ R0, R61, c[0x0][0x23c], -R12.reuse ;  /* 0x00008f003d007a23 */ /* 0x110fe4000001080c */
[----:B------:R1:W2:Y:S08]  /*2c40*/  MUFU.EX2 R149, R5 ;  /* 0x0000000500957308 */ /* 0x0002b00000000800 */
[----:B------:R3:W4:Y:S01]  /*2c50*/  MUFU.EX2 R226, R0 ;  /* 0x0000000000e27308 */ /* 0x0007220000000800 */
[----:B-1----:R-:W-:Y:S01]  /*2c60*/  FFMA.FTZ R5, R62, c[0x0][0x23c], -R12 ;  /* 0x00008f003e057a23 */ /* 0x002fe2000001080c */
[----:B--2---:R-:W-:-:S06]  /*2c70*/  F2FP.PACK_AB R6, R149, R181 ;  /* 0x000000b59506723e */ /* 0x004fcc00000000ff */
[----:B------:R1:W2:Y:S01]  /*2c80*/  MUFU.EX2 R204, R5 ;  /* 0x0000000500cc7308 */ /* 0x0002a20000000800 */
[----:B---3--:R-:W-:Y:S01]  /*2c90*/  FMUL.FTZ R0, R136, c[0x0][0x23c] ;  /* 0x00008f0088007a20 */ /* 0x008fe20000410000 */
[----:B----4-:R-:W-:-:S04]  /*2ca0*/  F2FP.PACK_AB R7, R150, R226 ;  /* 0x000000e29607723e */ /* 0x010fc800000000ff */
[----:B------:R-:W-:-:S05]  /*2cb0*/  FSEL R0, R0, RZ, P1 ;  /* 0x000000ff00007208 */ /* 0x000fca0000800000 */
[--C-:B------:R-:W-:Y:S01]  /*2cc0*/  FFMA.FTZ R2, R69, c[0x0][0x23c], -R0.reuse ;  /* 0x00008f0045027a23 */ /* 0x100fe20000010800 */
[----:B-1----:R-:W1:Y:S01]  /*2cd0*/  SHFL.BFLY PT, R5, R4, 0x1, 0x1f ;  /* 0x0c201f0004057f89 */ /* 0x002e6200000e0000 */
[--C-:B------:R-:W-:Y:S02]  /*2ce0*/  FFMA.FTZ R8, R66, c[0x0][0x23c], -R0.reuse ;  /* 0x00008f0042087a23 */ /* 0x100fe40000010800 */
[----:B------:R3:W-:Y:S08]  /*2cf0*/  MUFU.EX2 R227, R2 ;  /* 0x0000000200e37308 */ /* 0x0007f00000000800 */
[----:B------:R4:W-:Y:S01]  /*2d00*/  MUFU.EX2 R205, R8 ;  /* 0x0000000800cd7308 */ /* 0x0009e20000000800 */
[----:B---3--:R-:W-:-:S07]  /*2d10*/  FFMA.FTZ R2, R68, c[0x0][0x23c], -R0 ;  /* 0x00008f0044027a23 */ /* 0x008fce0000010800 */
[----:B------:R3:W-:Y:S01]  /*2d20*/  MUFU.EX2 R225, R2 ;  /* 0x0000000200e17308 */ /* 0x0007e20000000800 */
[----:B-1----:R-:W-:Y:S01]  /*2d30*/  FMNMX.FTZ R135, R4, R5, !PT ;  /* 0x0000000504877209 */ /* 0x002fe20007810000 */
[----:B----4-:R-:W-:Y:S01]  /*2d40*/  FFMA.FTZ R8, R64, c[0x0][0x23c], -R0 ;  /* 0x00008f0040087a23 */ /* 0x010fe20000010800 */
[----:B------:R-:W-:Y:S02]  /*2d50*/  F2FP.PACK_AB R4, R207, R183 ;  /* 0x000000b7cf04723e */ /* 0x000fe400000000ff */
[----:B------:R-:W-:-:S03]  /*2d60*/  FSETP.NEU.FTZ.AND P1, PT, R135, -INF , PT ;  /* 0xff8000008700780b */ /* 0x000fc60003f3d000 */
[----:B------:R-:W1:Y:S01]  /*2d70*/  MUFU.EX2 R182, R8 ;  /* 0x0000000800b67308 */ /* 0x000e620000000800 */
[----:B--2---:R-:W-:Y:S01]  /*2d80*/  F2FP.PACK_AB R5, R203, R204 ;  /* 0x000000cccb05723e */ /* 0x004fe200000000ff */
[----:B---3--:R-:W-:-:S06]  /*2d90*/  FMUL.FTZ R2, R135, c[0x0][0x23c] ;  /* 0x00008f0087027a20 */ /* 0x008fcc0000410000 */
[----:B------:R-:W-:Y:S01]  /*2da0*/  HMMA.16816.F32 R112, R4, R24, RZ ;  /* 0x000000180470723c */ /* 0x000fe200000018ff */
[----:B------:R-:W-:Y:S02]  /*2db0*/  FSEL R2, R2, RZ, P1 ;  /* 0x000000ff02027208 */ /* 0x000fe40000800000 */
[----:B-1----:R-:W-:-:S05]  /*2dc0*/  F2FP.PACK_AB R10, R182, R205 ;  /* 0x000000cdb60a723e */ /* 0x002fca00000000ff */
[----:B------:R-:W-:Y:S01]  /*2dd0*/  HMMA.16816.F32 R108, R4, R16, RZ ;  /* 0x00000010046c723c */ /* 0x000fe200000018ff */
[----:B------:R-:W-:-:S04]  /*2de0*/  FFMA.FTZ R8, R71, c[0x0][0x23c], -R2 ;  /* 0x00008f0047087a23 */ /* 0x000fc80000010802 */
[----:B------:R1:W-:Y:S03]  /*2df0*/  MUFU.EX2 R206, R8 ;  /* 0x0000000800ce7308 */ /* 0x0003e60000000800 */
[C---:B------:R-:W-:Y:S08]  /*2e00*/  HMMA.16816.F32 R104, R4.reuse, R20, RZ ;  /* 0x000000140468723c */ /* 0x040ff000000018ff */
[----:B------:R-:W-:Y:S01]  /*2e10*/  HMMA.16816.F32 R100, R4, R28, RZ ;  /* 0x0000001c0464723c */ /* 0x000fe200000018ff */
[----:B-1----:R-:W-:-:S07]  /*2e20*/  FFMA.FTZ R8, R70, c[0x0][0x23c], -R2 ;  /* 0x00008f0046087a23 */ /* 0x002fce0000010802 */
[C---:B------:R-:W-:Y:S01]  /*2e30*/  HMMA.16816.F32 R96, R4.reuse, R32, RZ ;  /* 0x000000200460723c */ /* 0x040fe200000018ff */
[----:B------:R1:W2:Y:S07]  /*2e40*/  MUFU.EX2 R252, R8 ;  /* 0x0000000800fc7308 */ /* 0x0002ae0000000800 */
[C---:B------:R-:W-:Y:S08]  /*2e50*/  HMMA.16816.F32 R92, R4.reuse, R36, RZ ;  /* 0x00000024045c723c */ /* 0x040ff000000018ff */
[----:B------:R-:W-:Y:S01]  /*2e60*/  HMMA.16816.F32 R88, R4, R26, RZ ;  /* 0x0000001a0458723c */ /* 0x000fe200000018ff */
[----:B-1----:R-:W-:Y:S01]  /*2e70*/  FFMA.FTZ R8, R76, c[0x0][0x23c], -R2 ;  /* 0x00008f004c087a23 */ /* 0x002fe20000010802 */
[----:B--2---:R-:W-:-:S03]  /*2e80*/  F2FP.PACK_AB R9, R252, R206 ;  /* 0x000000cefc09723e */ /* 0x004fc600000000ff */
        /* <DEDUP_REMOVED lines=8> */
[----:B-1----:R-:W-:-:S02]  /*2f10*/  F2FP.PACK_AB R8, R225, R227 ;  /* 0x000000e3e108723e */ /* 0x002fc400000000ff */
[----:B--2---:R-:W-:-:S04]  /*2f20*/  F2FP.PACK_AB R11, R208, R180 ;  /* 0x000000b4d00b723e */ /* 0x004fc800000000ff */
[----:B------:R-:W-:-:S03]  /*2f30*/  FFMA.FTZ R4, R58, c[0x0][0x23c], -R13 ;  /* 0x00008f003a047a23 */ /* 0x000fc6000001080d */
[C---:B------:R-:W-:Y:S01]  /*2f40*/  HMMA.16816.F32 R68, R8.reuse, R24, RZ ;  /* 0x000000180844723c */ /* 0x040fe200000018ff */
[----:B------:R1:W-:Y:S07]  /*2f50*/  MUFU.EX2 R151, R4 ;  /* 0x0000000400977308 */ /* 0x0003ee0000000800 */
[C---:B------:R-:W-:Y:S01]  /*2f60*/  HMMA.16816.F32 R128, R8.reuse, R26, RZ ;  /* 0x0000001a0880723c */ /* 0x040fe200000018ff */
[----:B------:R-:W2:Y:S07]  /*2f70*/  LDSM.16.MT88.4 R24, [R216+0x9400] ;  /* 0x00940000d818783b */ /* 0x000eae0000004200 */
[----:B------:R-:W-:Y:S01]  /*2f80*/  HMMA.16816.F32 R60, R8, R16, RZ ;  /* 0x00000010083c723c */ /* 0x000fe200000018ff */
[----:B-1----:R-:W-:-:S04]  /*2f90*/  FFMA.FTZ R4, R42, c[0x0][0x23c], -R13 ;  /* 0x00008f002a047a23 */ /* 0x002fc8000001080d */
[----:B------:R1:W-:Y:S03]  /*2fa0*/  MUFU.EX2 R152, R4 ;  /* 0x0000000400987308 */ /* 0x0003e60000000800 */
[C---:B------:R-:W-:Y:S01]  /*2fb0*/  HMMA.16816.F32 R124, R8.reuse, R18, RZ ;  /* 0x00000012087c723c */ /* 0x040fe200000018ff */
[----:B------:R-:W-:Y:S07]  /*2fc0*/  LDSM.16.MT88.4 R16, [R216+0xa400] ;  /* 0x00a40000d810783b */ /* 0x000fee0000004200 */
[----:B------:R-:W-:Y:S01]  /*2fd0*/  HMMA.16816.F32 R56, R8, R20, RZ ;  /* 0x000000140838723c */ /* 0x000fe200000018ff */
[----:B-1----:R-:W-:-:S07]  /*2fe0*/  FFMA.FTZ R4, R41, c[0x0][0x23c], -R13 ;  /* 0x00008f0029047a23 */ /* 0x002fce000001080d */
[C---:B------:R-:W-:Y:S01]  /*2ff0*/  HMMA.16816.F32 R116, R8.reuse, R22, RZ ;  /* 0x000000160874723c */ /* 0x040fe200000018ff */
[----:B------:R1:W-:Y:S01]  /*3000*/  MUFU.EX2 R156, R4 ;  /* 0x00000004009c7308 */ /* 0x0003e20000000800 */
[----:B------:R-:W-:Y:S06]  /*3010*/  LDSM.16.MT88.4 R20, [R218+0x9400] ;  /* 0x00940000da14783b */ /* 0x000fec0000004200 */
[C---:B------:R-:W-:Y:S08]  /*3020*/  HMMA.16816.F32 R52, R8.reuse, R28, RZ ;  /* 0x0000001c0834723c */ /* 0x040ff000000018ff */
[C---:B------:R-:W-:Y:S01]  /*3030*/  HMMA.16816.F32 R140, R8.reuse, R30, RZ ;  /* 0x0000001e088c723c */ /* 0x040fe200000018ff */
[----:B-1----:R-:W-:Y:S01]  /*3040*/  FFMA.FTZ R4, R40, c[0x0][0x23c], -R13 ;  /* 0x00008f0028047a23 */ /* 0x002fe2000001080d */
[----:B------:R-:W-:Y:S03]  /*3050*/  LDSM.16.MT88.4 R28, [R218+0xa400] ;  /* 0x00a40000da1c783b */ /* 0x000fe60000004200 */
[----:B------:R1:W-:Y:S03]  /*3060*/  MUFU.EX2 R202, R4 ;  /* 0x0000000400ca7308 */ /* 0x0003e60000000800 */
[C---:B------:R-:W-:Y:S08]  /*3070*/  HMMA.16816.F32 R48, R8.reuse, R32, RZ ;  /* 0x000000200830723c */ /* 0x040ff000000018ff */
[----:B------:R-:W-:Y:S01]  /*3080*/  HMMA.16816.F32 R144, R8, R34, RZ ;  /* 0x000000220890723c */ /* 0x000fe200000018ff */
[----:B------:R-:W3:Y:S01]  /*3090*/  LDSM.16.MT88.4 R32, [R216+0xb400] ;  /* 0x00b40000d820783b */ /* 0x000ee20000004200 */
[----:B-1----:R-:W-:-:S04]  /*30a0*/  FFMA.FTZ R4, R120, c[0x0][0x23c], -R12 ;  /* 0x00008f0078047a23 */ /* 0x002fc8000001080c */
[----:B------:R1:W-:Y:S02]  /*30b0*/  MUFU.EX2 R233, R4 ;  /* 0x0000000400e97308 */ /* 0x0003e40000000800 */
[--C-:B-1----:R-:W-:Y:S02]  /*30c0*/  FFMA.FTZ R4, R43, c[0x0][0x23c], -R12.reuse ;  /* 0x00008f002b047a23 */ /* 0x102fe4000001080c */
[----:B------:R-:W1:Y:S04]  /*30d0*/  LDSM.16.MT88.4 R40, [R218+0xb400] ;  /* 0x00b40000da28783b */ /* 0x000e680000004200 */
[----:B------:R4:W5:Y:S02]  /*30e0*/  MUFU.EX2 R251, R4 ;  /* 0x0000000400fb7308 */ /* 0x0009640000000800 */
[----:B----4-:R-:W-:Y:S01]  /*30f0*/  FFMA.FTZ R4, R121, c[0x0][0x23c], -R12 ;  /* 0x00008f0079047a23 */ /* 0x010fe2000001080c */
[----:B-----5:R-:W-:-:S05]  /*3100*/  F2FP.PACK_AB R5, R251, R233 ;  /* 0x000000e9fb05723e */ /* 0x020fca00000000ff */
[----:B------:R4:W-:Y:S02]  /*3110*/  MUFU.EX2 R250, R4 ;  /* 0x0000000400fa7308 */ /* 0x0009e40000000800 */
[----:B----4-:R-:W-:Y:S02]  /*3120*/  FFMA.FTZ R4, R44, c[0x0][0x23c], -R12 ;  /* 0x00008f002c047a23 */ /* 0x010fe4000001080c */
[----:B------:R-:W-:Y:S04]  /*3130*/  HMMA.16816.F32 R44, R8, R36, RZ ;  /* 0x00000024082c723c */ /* 0x000fe800000018ff */
[----:B------:R4:W5:Y:S02]  /*3140*/  MUFU.EX2 R234, R4 ;  /* 0x0000000400ea7308 */ /* 0x0009640000000800 */
[----:B----4-:R-:W-:Y:S01]  /*3150*/  FFMA.FTZ R4, R133, c[0x0][0x23c], -R0 ;  /* 0x00008f0085047a23 */ /* 0x010fe20000010800 */
[----:B-----5:R-:W-:Y:S01]  /*3160*/  F2FP.PACK_AB R7, R234, R250 ;  /* 0x000000faea07723e */ /* 0x020fe200000000ff */
[----:B------:R-:W-:-:S04]  /*3170*/  IMAD.MOV.U32 R133, RZ, RZ, R207 ;  /* 0x000000ffff857224 */ /* 0x000fc800078e00cf */
[----:B------:R4:W-:Y:S02]  /*3180*/  MUFU.EX2 R232, R4 ;  /* 0x0000000400e87308 */ /* 0x0009e40000000800 */
[----:B----4-:R-:W-:Y:S02]  /*3190*/  FFMA.FTZ R4, R132, c[0x0][0x23c], -R0 ;  /* 0x00008f0084047a23 */ /* 0x010fe40000010800 */
[----:B------:R-:W-:Y:S02]  /*31a0*/  IMAD.MOV.U32 R132, RZ, RZ, R152 ;  /* 0x000000ffff847224 */ /* 0x000fe400078e0098 */
[----:B------:R-:W-:Y:S02]  /*31b0*/  HMMA.16816.F32 R152, R8, R38, RZ ;  /* 0x000000260898723c */ /* 0x000fe400000018ff */
[----:B------:R4:W5:Y:S01]  /*31c0*/  MUFU.EX2 R231, R4 ;  /* 0x0000000400e77308 */ /* 0x0009620000000800 */
[----:B------:R-:W-:Y:S04]  /*31d0*/  LDSM.16.MT88.4 R36, [R218+0xb800] ;  /* 0x00b80000da24783b */ /* 0x000fe80000004200 */
[----:B------:R-:W-:Y:S01]  /*31e0*/  FFMA.FTZ R8, R123, c[0x0][0x23c], -R0 ;  /* 0x00008f007b087a23 */ /* 0x000fe20000010800 */
[----:B------:R-:W-:-:S02]  /*31f0*/  MOV R9, R156 ;  /* 0x0000009c00097202 */ /* 0x000fc40000000f00 */
[----:B------:R-:W-:Y:S01]  /*3200*/  MOV R11, R206 ;  /* 0x000000ce000b7202 */ /* 0x000fe20000000f00 */
[----:B------:R1:W-:Y:S01]  /*3210*/  MUFU.EX2 R230, R8 ;  /* 0x0000000800e67308 */ /* 0x0003e20000000800 */
[----:B------:R-:W-:Y:S02]  /*3220*/  F2FP.PACK_AB R6, R202, R9 ;  /* 0x00000009ca06723e */ /* 0x000fe400000000ff */
[----:B------:R-:W-:Y:S02]  /*3230*/  MOV R10, R183 ;  /* 0x000000b7000a7202 */ /* 0x000fe40000000f00 */
[----:B----4-:R-:W-:-:S07]  /*3240*/  F2FP.PACK_AB R4, R132, R151 ;  /* 0x000000978404723e */ /* 0x010fce00000000ff */
[----:B--2---:R-:W-:Y:S01]  /*3250*/  HMMA.16816.F32 R168, R4, R24, R112 ;  /* 0x0000001804a8723c */ /* 0x004fe20000001870 */
[----:B-1----:R-:W-:-:S04]  /*3260*/  FFMA.FTZ R8, R122, c[0x0][0x23c], -R0 ;  /* 0x00008f007a087a23 */ /* 0x002fc80000010800 */
[----:B------:R1:W-:Y:S03]  /*3270*/  MUFU.EX2 R229, R8 ;  /* 0x0000000800e57308 */ /* 0x0003e60000000800 */
[C---:B---3--:R-:W-:Y:S08]  /*3280*/  HMMA.16816.F32 R112, R4.reuse, R32, R96 ;  /* 0x000000200470723c */ /* 0x048ff00000001860 */
[----:B------:R-:W-:Y:S01]  /*3290*/  HMMA.16816.F32 R96, R4, R30, R76 ;  /* 0x0000001e0460723c */ /* 0x000fe2000000184c */
[----:B-1----:R-:W-:-:S06]  /*32a0*/  FFMA.FTZ R8, R148, c[0x0][0x23c], -R2 ;  /* 0x00008f0094087a23 */ /* 0x002fcc0000010802 */
[----:B------:R-:W-:Y:S01]  /*32b0*/  MOV R79, R208 ;  /* 0x000000d0004f7202 */ /* 0x000fe20000000f00 */
[----:B------:R-:W-:Y:S01]  /*32c0*/  HMMA.16816.F32 R160, R4, R20, R108 ;  /* 0x0000001404a0723c */ /* 0x000fe2000000186c */
[----:B------:R-:W-:Y:S01]  /*32d0*/  IMAD.MOV.U32 R78, RZ, RZ, R182 ;  /* 0x000000ffff4e7224 */ /* 0x000fe200078e00b6 */
[----:B------:R1:W-:Y:S01]  /*32e0*/  MUFU.EX2 R224, R8 ;  /* 0x0000000800e07308 */ /* 0x0003e20000000800 */
[----:B------:R-:W-:Y:S02]  /*32f0*/  MOV R77, R181 ;  /* 0x000000b5004d7202 */ /* 0x000fe40000000f00 */
[----:B------:R-:W-:-:S03]  /*3300*/  MOV R76, R180 ;  /* 0x000000b4004c7202 */ /* 0x000fc60000000f00 */
[C---:B------:R-:W-:Y:S08]  /*3310*/  HMMA.16816.F32 R156, R4.reuse, R16, R104 ;  /* 0x00000010049c723c */ /* 0x040ff00000001868 */
[----:B------:R-:W-:Y:S01]  /*3320*/  HMMA.16816.F32 R120, R4, R28, R100 ;  /* 0x0000001c0478723c */ /* 0x000fe20000001864 */
[----:B-1----:R-:W-:Y:S01]  /*3330*/  FFMA.FTZ R8, R139, c[0x0][0x23c], -R2 ;  /* 0x00008f008b087a23 */ /* 0x002fe20000010802 */
[----:B------:R-:W-:-:S03]  /*3340*/  MOV R139, R151 ;  /* 0x00000097008b7202 */ /* 0x000fc60000000f00 */
[----:B------:R1:W2:Y:S03]  /*3350*/  MUFU.EX2 R228, R8 ;  /* 0x0000000800e47308 */ /* 0x0002a60000000800 */
[C---:B------:R-:W-:Y:S08]  /*3360*/  HMMA.16816.F32 R108, R4.reuse, R40, R92 ;  /* 0x00000028046c723c */ /* 0x040ff0000000185c */
[----:B------:R-:W-:Y:S01]  /*3370*/  HMMA.16816.F32 R104, R4, R22, R84 ;  /* 0x000000160468723c */ /* 0x000fe20000001854 */
[----:B-1----:R-:W-:-:S02]  /*3380*/  FFMA.FTZ R8, R138, c[0x0][0x23c], -R2 ;  /* 0x00008f008a087a23 */ /* 0x002fc40000010802 */
[----:B------:R-:W-:-:S05]  /*3390*/  IMAD.MOV.U32 R138, RZ, RZ, R150 ;  /* 0x000000ffff8a7224 */ /* 0x000fca00078e0096 */
[C---:B------:R-:W-:Y:S01]  /*33a0*/  HMMA.16816.F32 R100, R4.reuse, R18, R80 ;  /* 0x000000120464723c */ /* 0x040fe20000001850 */
[----:B------:R1:W-:Y:S07]  /*33b0*/  MUFU.EX2 R215, R8 ;  /* 0x0000000800d77308 */ /* 0x0003ee0000000800 */
[----:B------:R-:W-:Y:S01]  /*33c0*/  HMMA.16816.F32 R92, R4, R34, R72 ;  /* 0x00000022045c723c */ /* 0x000fe20000001848 */
[----:B-1----:R-:W-:Y:S01]  /*33d0*/  FFMA.FTZ R8, R137, c[0x0][0x23c], -R2 ;  /* 0x00008f0089087a23 */ /* 0x002fe20000010802 */
[----:B------:R-:W-:-:S06]  /*33e0*/  MOV R137, R149 ;  /* 0x0000009500897202 */ /* 0x000fcc0000000f00 */
[C---:B------:R-:W-:Y:S01]  /*33f0*/  HMMA.16816.F32 R148, R4.reuse, R26, R88 ;  /* 0x0000001a0494723c */ /* 0x040fe20000001858 */
[----:B------:R1:W3:Y:S07]  /*3400*/  MUFU.EX2 R214, R8 ;  /* 0x0000000800d67308 */ /* 0x0002ee0000000800 */
[----:B------:R-:W-:Y:S07]  /*3410*/  HMMA.16816.F32 R88, R4, R42, R64 ;  /* 0x0000002a0458723c */ /* 0x000fee0000001840 */
[----:B-----5:R-:W-:Y:S01]  /*3420*/  F2FP.PACK_AB R4, R231, R232 ;  /* 0x000000e8e704723e */ /* 0x020fe200000000ff */
[----:B-1----:R-:W-:Y:S01]  /*3430*/  FFMA.FTZ R8, R167, c[0x0][0x23c], -R13 ;  /* 0x00008f00a7087a23 */ /* 0x002fe2000001080d */
[----:B--2---:R-:W-:-:S02]  /*3440*/  F2FP.PACK_AB R5, R228, R224 ;  /* 0x000000e0e405723e */ /* 0x004fc400000000ff */
[----:B------:R-:W-:Y:S01]  /*3450*/  F2FP.PACK_AB R6, R229, R230 ;  /* 0x000000e6e506723e */ /* 0x000fe200000000ff */
[----:B------:R1:W-:Y:S01]  /*3460*/  MUFU.EX2 R213, R8 ;  /* 0x0000000800d57308 */ /* 0x0003e20000000800 */
[----:B---3--:R-:W-:Y:S02]  /*3470*/  F2FP.PACK_AB R7, R214, R215 ;  /* 0x000000d7d607723e */ /* 0x008fe400000000ff */
[----:B------:R-:W-:-:S05]  /*3480*/  MOV R167, R203 ;  /* 0x000000cb00a77202 */ /* 0x000fca0000000f00 */
[----:B------:R-:W-:Y:S01]  /*3490*/  HMMA.16816.F32 R84, R4, R24, R68 ;  /* 0x000000180454723c */ /* 0x000fe20000001844 */
[----:B-1----:R-:W-:Y:S01]  /*34a0*/  FFMA.FTZ R8, R166, c[0x0][0x23c], -R13 ;  /* 0x00008f00a6087a23 */ /* 0x002fe2000001080d */
[----:B------:R-:W-:-:S06]  /*34b0*/  MOV R166, R204 ;  /* 0x000000cc00a67202 */ /* 0x000fcc0000000f00 */
[C---:B------:R-:W-:Y:S01]  /*34c0*/  HMMA.16816.F32 R80, R4.reuse, R20, R60 ;  /* 0x000000140450723c */ /* 0x040fe2000000183c */
[----:B------:R1:W2:Y:S07]  /*34d0*/  MUFU.EX2 R212, R8 ;  /* 0x0000000800d47308 */ /* 0x0002ae0000000800 */
[C---:B------:R-:W-:Y:S08]  /*34e0*/  HMMA.16816.F32 R64, R4.reuse, R32, R48 ;  /* 0x000000200440723c */ /* 0x040ff00000001830 */
[----:B------:R-:W-:Y:S01]  /*34f0*/  HMMA.16816.F32 R72, R4, R16, R56 ;  /* 0x000000100448723c */ /* 0x000fe20000001838 */
[----:B-1----:R-:W-:-:S02]  /*3500*/  FFMA.FTZ R8, R164, c[0x0][0x23c], -R13 ;  /* 0x00008f00a4087a23 */ /* 0x002fc4000001080d */
[----:B------:R-:W-:Y:S02]  /*3510*/  IMAD.MOV.U32 R164, RZ, RZ, R205 ;  /* 0x000000ffffa47224 */ /* 0x000fe400078e00cd */
[----:B------:R1:W-:Y:S03]  /*3520*/  MUFU.EX2 R211, R8 ;  /* 0x0000000800d37308 */ /* 0x0003e60000000800 */
[C---:B------:R-:W-:Y:S08]  /*3530*/  HMMA.16816.F32 R68, R4.reuse, R28, R52 ;  /* 0x0000001c0444723c */ /* 0x040ff00000001834 */
[----:B------:R-:W-:Y:S01]  /*3540*/  HMMA.16816.F32 R180, R4, R40, R44 ;  /* 0x0000002804b4723c */ /* 0x000fe2000000182c */
[----:B-1----:R-:W-:-:S07]  /*3550*/  FFMA.FTZ R8, R165, c[0x0][0x23c], -R13 ;  /* 0x00008f00a5087a23 */ /* 0x002fce000001080d */
[----:B------:R-:W-:Y:S01]  /*3560*/  HMMA.16816.F32 R60, R4, R26, R128 ;  /* 0x0000001a043c723c */ /* 0x000fe20000001880 */
[----:B------:R-:W1:Y:S01]  /*3570*/  LDSM.16.MT88.4 R24, [R216+0x9800] ;  /* 0x00980000d818783b */ /* 0x000e620000004200 */
[----:B------:R3:W4:Y:S01]  /*3580*/  MUFU.EX2 R210, R8 ;  /* 0x0000000800d27308 */ /* 0x0007220000000800 */
[----:B------:R-:W-:-:S04]  /*3590*/  IMAD.MOV.U32 R165, RZ, RZ, R137 ;  /* 0x000000ffffa57224 */ /* 0x000fc800078e0089 */
[----:B------:R-:W-:Y:S01]  /*35a0*/  IMAD.MOV.U32 R131, RZ, RZ, R202 ;  /* 0x000000ffff837224 */ /* 0x000fe200078e00ca */
[----:B------:R-:W-:Y:S01]  /*35b0*/  HMMA.16816.F32 R48, R4, R18, R116 ;  /* 0x000000120430723c */ /* 0x000fe20000001874 */
[----:B------:R-:W5:Y:S01]  /*35c0*/  LDSM.16.MT88.4 R16, [R218+0x9800] ;  /* 0x00980000da10783b */ /* 0x000f620000004200 */
[----:B------:R-:W-:Y:S01]  /*35d0*/  IMAD.MOV.U32 R130, RZ, RZ, R77 ;  /* 0x000000ffff827224 */ /* 0x000fe200078e004d */
[----:B------:R-:W-:Y:S02]  /*35e0*/  MOV R129, R78 ;  /* 0x0000004e00817202 */ /* 0x000fe40000000f00 */
[----:B------:R-:W-:-:S03]  /*35f0*/  MOV R128, R79 ;  /* 0x0000004f00807202 */ /* 0x000fc60000000f00 */
[----:B------:R-:W-:Y:S01]  /*3600*/  HMMA.16816.F32 R52, R4, R22, R124 ;  /* 0x000000160434723c */ /* 0x000fe2000000187c */
[----:B------:R-:W1:Y:S01]  /*3610*/  LDSM.16.MT88.4 R20, [R216+0xa800] ;  /* 0x00a80000d814783b */ /* 0x000e620000004200 */
[----:B---3--:R-:W-:-:S04]  /*3620*/  FFMA.FTZ R8, R175, c[0x0][0x23c], -R12 ;  /* 0x00008f00af087a23 */ /* 0x008fc8000001080c */
[----:B------:R3:W-:Y:S02]  /*3630*/  MUFU.EX2 R209, R8 ;  /* 0x0000000800d17308 */ /* 0x0007e40000000800 */
[C---:B------:R-:W-:Y:S01]  /*3640*/  HMMA.16816.F32 R44, R4.reuse, R30, R140 ;  /* 0x0000001e042c723c */ /* 0x040fe2000000188c */
[----:B------:R-:W1:Y:S07]  /*3650*/  LDSM.16.MT88.4 R28, [R218+0xa800] ;  /* 0x00a80000da1c783b */ /* 0x000e6e0000004200 */
[----:B------:R-:W-:Y:S01]  /*3660*/  HMMA.16816.F32 R56, R4, R34, R144 ;  /* 0x000000220438723c */ /* 0x000fe20000001890 */
[----:B------:R-:W1:Y:S01]  /*3670*/  LDSM.16.MT88.4 R32, [R216+0xb800] ;  /* 0x00b80000d820783b */ /* 0x000e620000004200 */
[----:B---3--:R-:W-:-:S06]  /*3680*/  FFMA.FTZ R8, R173, c[0x0][0x23c], -R12 ;  /* 0x00008f00ad087a23 */ /* 0x008fcc000001080c */
[----:B------:R-:W-:Y:S01]  /*3690*/  HMMA.16816.F32 R40, R4, R42, R152 ;  /* 0x0000002a0428723c */ /* 0x000fe20000001898 */
[----:B------:R3:W3:Y:S06]  /*36a0*/  MUFU.EX2 R208, R8 ;  /* 0x0000000800d07308 */ /* 0x0006ec0000000800 */
[----:B------:R-:W-:Y:S02]  /*36b0*/  MOV R154, R139 ;  /* 0x0000008b009a7202 */ /* 0x000fe40000000f00 */
[----:B------:R-:W-:Y:S02]  /*36c0*/  MOV R155, R138 ;  /* 0x0000008a009b7202 */ /* 0x000fe40000000f00 */
[----:B--2---:R-:W-:-:S02]  /*36d0*/  F2FP.PACK_AB R4, R212, R213 ;  /* 0x000000d5d404723e */ /* 0x004fc400000000ff */
[----:B----4-:R-:W-:Y:S01]  /*36e0*/  F2FP.PACK_AB R6, R210, R211 ;  /* 0x000000d3d206723e */ /* 0x010fe200000000ff */
[----:B---3--:R-:W-:Y:S01]  /*36f0*/  FFMA.FTZ R8, R172, c[0x0][0x23c], -R12 ;  /* 0x00008f00ac087a23 */ /* 0x008fe2000001080c */
[----:B------:R-:W-:-:S03]  /*3700*/  F2FP.PACK_AB R5, R208, R209 ;  /* 0x000000d1d005723e */ /* 0x000fc600000000ff */
[----:B------:R2:W-:Y:S02]  /*3710*/  MUFU.EX2 R206, R8 ;  /* 0x0000000800ce7308 */ /* 0x0005e40000000800 */
[----:B--2---:R-:W-:-:S06]  /*3720*/  FFMA.FTZ R8, R174, c[0x0][0x23c], -R12 ;  /* 0x00008f00ae087a23 */ /* 0x004fcc000001080c */
[----:B------:R2:W3:Y:S02]  /*3730*/  MUFU.EX2 R207, R8 ;  /* 0x0000000800cf7308 */ /* 0x0004e40000000800 */
[----:B--2---:R-:W-:Y:S01]  /*3740*/  FFMA.FTZ R8, R176, c[0x0][0x23c], -R0 ;  /* 0x00008f00b0087a23 */ /* 0x004fe20000010800 */
[----:B---3--:R-:W-:-:S05]  /*3750*/  F2FP.PACK_AB R7, R207, R206 ;  /* 0x000000cecf07723e */ /* 0x008fca00000000ff */
[----:B------:R2:W-:Y:S02]  /*3760*/  MUFU.EX2 R205, R8 ;  /* 0x0000000800cd7308 */ /* 0x0005e40000000800 */
[C---:B-1----:R-:W-:Y:S08]  /*3770*/  HMMA.16816.F32 R140, R4.reuse, R24, R168 ;  /* 0x00000018048c723c */ /* 0x042ff000000018a8 */
[----:B-----5:R-:W-:Y:S01]  /*3780*/  HMMA.16816.F32 R124, R4, R16, R160 ;  /* 0x00000010047c723c */ /* 0x020fe200000018a0 */
[----:B--2---:R-:W-:-:S04]  /*3790*/  FFMA.FTZ R8, R177, c[0x0][0x23c], -R0 ;  /* 0x00008f00b1087a23 */ /* 0x004fc80000010800 */
[----:B------:R1:W2:Y:S03]  /*37a0*/  MUFU.EX2 R204, R8 ;  /* 0x0000000800cc7308 */ /* 0x0002a60000000800 */
[C---:B------:R-:W-:Y:S08]  /*37b0*/  HMMA.16816.F32 R168, R4.reuse, R20, R156 ;  /* 0x0000001404a8723c */ /* 0x040ff0000000189c */
[----:B------:R-:W-:Y:S01]  /*37c0*/  HMMA.16816.F32 R172, R4, R28, R120 ;  /* 0x0000001c04ac723c */ /* 0x000fe20000001878 */
[----:B------:R-:W-:Y:S01]  /*37d0*/  LDSM.16.MT88.4 R120, [R216+0xbc00] ;  /* 0x00bc0000d878783b */ /* 0x000fe20000004200 */
[----:B-1----:R-:W-:-:S06]  /*37e0*/  FFMA.FTZ R8, R14, c[0x0][0x23c], -R0 ;  /* 0x00008f000e087a23 */ /* 0x002fcc0000010800 */
[C---:B------:R-:W-:Y:S01]  /*37f0*/  HMMA.16816.F32 R112, R4.reuse, R32, R112 ;  /* 0x000000200470723c */ /* 0x040fe20000001870 */
[----:B------:R1:W-:Y:S07]  /*3800*/  MUFU.EX2 R203, R8 ;  /* 0x0000000800cb7308 */ /* 0x0003ee0000000800 */
[C---:B------:R-:W-:Y:S08]  /*3810*/  HMMA.16816.F32 R148, R4.reuse, R26, R148 ;  /* 0x0000001a0494723c */ /* 0x040ff00000001894 */
[----:B------:R-:W-:Y:S01]  /*3820*/  HMMA.16816.F32 R100, R4, R22, R100 ;  /* 0x000000160464723c */ /* 0x000fe20000001864 */
[----:B-1----:R-:W-:-:S04]  /*3830*/  FFMA.FTZ R8, R15, c[0x0][0x23c], -R0 ;  /* 0x00008f000f087a23 */ /* 0x002fc80000010800 */
[----:B------:R1:W-:Y:S03]  /*3840*/  MUFU.EX2 R202, R8 ;  /* 0x0000000800ca7308 */ /* 0x0003e60000000800 */
[C---:B------:R-:W-:Y:S08]  /*3850*/  HMMA.16816.F32 R116, R4.reuse, R34, R92 ;  /* 0x000000220474723c */ /* 0x040ff0000000185c */
[----:B------:R-:W-:Y:S01]  /*3860*/  HMMA.16816.F32 R144, R4, R38, R88 ;  /* 0x000000260490723c */ /* 0x000fe20000001858 */
[----:B-1----:R-:W-:-:S04]  /*3870*/  FFMA.FTZ R8, R184, c[0x0][0x23c], -R2 ;  /* 0x00008f00b8087a23 */ /* 0x002fc80000010802 */
[----:B------:R1:W-:Y:S02]  /*3880*/  MUFU.EX2 R184, R8 ;  /* 0x0000000800b87308 */ /* 0x0003e40000000800 */
[----:B-1----:R-:W-:Y:S01]  /*3890*/  FFMA.FTZ R8, R185, c[0x0][0x23c], -R2 ;  /* 0x00008f00b9087a23 */ /* 0x002fe20000010802 */
[----:B------:R-:W-:Y:S02]  /*38a0*/  MOV R185, R131 ;  /* 0x0000008300b97202 */ /* 0x000fe40000000f00 */
[----:B------:R-:W-:-:S03]  /*38b0*/  MOV R131, R76 ;  /* 0x0000004c00837202 */ /* 0x000fc60000000f00 */
[----:B------:R1:W3:Y:S01]  /*38c0*/  MUFU.EX2 R139, R8 ;  /* 0x00000008008b7308 */ /* 0x0002e20000000800 */
[C---:B------:R-:W-:Y:S08]  /*38d0*/  HMMA.16816.F32 R76, R4.reuse, R18, R104 ;  /* 0x00000012044c723c */ /* 0x040ff00000001868 */
[----:B------:R-:W-:Y:S01]  /*38e0*/  HMMA.16816.F32 R104, R4, R30, R96 ;  /* 0x0000001e0468723c */ /* 0x000fe20000001860 */
[----:B------:R-:W4:Y:S01]  /*38f0*/  LDSM.16.MT88.4 R96, [R216+0xac00] ;  /* 0x00ac0000d860783b */ /* 0x000f220000004200 */
[----:B-1----:R-:W-:-:S04]  /*3900*/  FFMA.FTZ R8, R178, c[0x0][0x23c], -R2 ;  /* 0x00008f00b2087a23 */ /* 0x002fc80000010802 */
[----:B------:R1:W-:Y:S02]  /*3910*/  MUFU.EX2 R138, R8 ;  /* 0x00000008008a7308 */ /* 0x0003e40000000800 */
[----:B-1----:R-:W-:Y:S02]  /*3920*/  FFMA.FTZ R8, R179, c[0x0][0x23c], -R2 ;  /* 0x00008f00b3087a23 */ /* 0x002fe40000010802 */
[----:B------:R-:W-:Y:S01]  /*3930*/  HMMA.16816.F32 R176, R4, R36, R108 ;  /* 0x0000002404b0723c */ /* 0x000fe2000000186c */
[----:B------:R-:W-:Y:S03]  /*3940*/  LDSM.16.MT88.4 R108, [R218+0xac00] ;  /* 0x00ac0000da6c783b */ /* 0x000fe60000004200 */
[----:B------:R1:W5:Y:S03]  /*3950*/  MUFU.EX2 R137, R8 ;  /* 0x0000000800897308 */ /* 0x0003660000000800 */
[----:B--2---:R-:W-:-:S02]  /*3960*/  F2FP.PACK_AB R4, R204, R205 ;  /* 0x000000cdcc04723e */ /* 0x004fc400000000ff */
[----:B---3--:R-:W-:Y:S02]  /*3970*/  F2FP.PACK_AB R5, R139, R184 ;  /* 0x000000b88b05723e */ /* 0x008fe400000000ff */
[----:B------:R-:W-:Y:S01]  /*3980*/  F2FP.PACK_AB R6, R202, R203 ;  /* 0x000000cbca06723e */ /* 0x000fe200000000ff */
[----:B-1----:R-:W-:Y:S01]  /*3990*/  FFMA.FTZ R8, R186, c[0x0][0x23c], -R13 ;  /* 0x00008f00ba087a23 */ /* 0x002fe2000001080d */
[----:B-----5:R-:W-:Y:S01]  /*39a0*/  F2FP.PACK_AB R7, R137, R138 ;  /* 0x0000008a8907723e */ /* 0x020fe200000000ff */
[----:B------:R-:W-:Y:S01]  /*39b0*/  IMAD.MOV.U32 R186, RZ, RZ, R9 ;  /* 0x000000ffffba7224 */ /* 0x000fe200078e0009 */
[----:B------:R-:W-:Y:S02]  /*39c0*/  MOV R9, R10 ;  /* 0x0000000a00097202 */ /* 0x000fe40000000f00 */
[----:B------:R-:W-:Y:S02]  /*39d0*/  MOV R10, R133 ;  /* 0x00000085000a7202 */ /* 0x000fe40000000f00 */
[----:B------:R1:W-:Y:S01]  /*39e0*/  MUFU.EX2 R133, R8 ;  /* 0x0000000800857308 */ /* 0x0003e20000000800 */
[C---:B------:R-:W-:Y:S08]  /*39f0*/  HMMA.16816.F32 R160, R4.reuse, R24, R84 ;  /* 0x0000001804a0723c */ /* 0x040ff00000001854 */
[----:B------:R-:W-:Y:S01]  /*3a00*/  HMMA.16816.F32 R84, R4, R20, R72 ;  /* 0x000000140454723c */ /* 0x000fe20000001848 */
[----:B-1----:R-:W-:Y:S01]  /*3a10*/  FFMA.FTZ R8, R187, c[0x0][0x23c], -R13 ;  /* 0x00008f00bb087a23 */ /* 0x002fe2000001080d */
[----:B------:R-:W-:-:S06]  /*3a20*/  MOV R187, R132 ;  /* 0x0000008400bb7202 */ /* 0x000fcc0000000f00 */
[C---:B------:R-:W-:Y:S01]  /*3a30*/  HMMA.16816.F32 R52, R4.reuse, R18, R52 ;  /* 0x000000120434723c */ /* 0x040fe20000001834 */
[----:B------:R1:W2:Y:S07]  /*3a40*/  MUFU.EX2 R132, R8 ;  /* 0x0000000800847308 */ /* 0x0002ae0000000800 */
[C---:B------:R-:W-:Y:S07]  /*3a50*/  HMMA.16816.F32 R56, R4.reuse, R34, R56 ;  /* 0x000000220438723c */ /* 0x040fee0000001838 */
[----:B------:R-:W-:Y:S01]  /*3a60*/  MOV R34, R227 ;  /* 0x000000e300227202 */ /* 0x000fe20000000f00 */
[----:B------:R-:W-:Y:S01]  /*3a70*/  HMMA.16816.F32 R60, R4, R26, R60 ;  /* 0x0000001a043c723c */ /* 0x000fe2000000183c */
[----:B------:R-:W-:Y:S01]  /*3a80*/  MOV R35, R11 ;  /* 0x0000000b00237202 */ /* 0x000fe20000000f00 */
[----:B-1----:R-:W-:Y:S01]  /*3a90*/  FFMA.FTZ R8, R188, c[0x0][0x23c], -R13 ;  /* 0x00008f00bc087a23 */ /* 0x002fe2000001080d */
[----:B------:R-:W-:-:S03]  /*3aa0*/  MOV R188, R165 ;  /* 0x000000a500bc7202 */ /* 0x000fc60000000f00 */
[----:B------:R1:W-:Y:S02]  /*3ab0*/  MUFU.EX2 R21, R8 ;  /* 0x0000000800157308 */ /* 0x0003e40000000800 */
[C---:B------:R-:W-:Y:S07]  /*3ac0*/  HMMA.16816.F32 R64, R4.reuse, R32, R64 ;  /* 0x000000200440723c */ /* 0x040fee0000001840 */
[----:B------:R-:W-:Y:S01]  /*3ad0*/  MOV R33, R166 ;  /* 0x000000a600217202 */ /* 0x000fe20000000f00 */
[----:B------:R-:W-:Y:S01]  /*3ae0*/  HMMA.16816.F32 R24, R4, R16, R80 ;  /* 0x000000100418723c */ /* 0x000fe20000001850 */
[----:B------:R-:W-:Y:S01]  /*3af0*/  MOV R32, R167 ;  /* 0x000000a700207202 */ /* 0x000fe20000000f00 */
[----:B------:R-:W3:Y:S01]  /*3b00*/  LDSM.16.MT88.4 R80, [R218+0x9c00] ;  /* 0x009c0000da50783b */ /* 0x000ee20000004200 */
[----:B-1----:R-:W-:Y:S01]  /*3b10*/  FFMA.FTZ R8, R189, c[0x0][0x23c], -R13 ;  /* 0x00008f00bd087a23 */ /* 0x002fe2000001080d */
[----:B------:R-:W-:-:S04]  /*3b20*/  MOV R189, R226 ;  /* 0x000000e200bd7202 */ /* 0x000fc80000000f00 */
[C---:B------:R-:W-:Y:S01]  /*3b30*/  HMMA.16816.F32 R48, R4.reuse, R22, R48 ;  /* 0x000000160430723c */ /* 0x040fe20000001830 */
[----:B------:R1:W5:Y:S06]  /*3b40*/  MUFU.EX2 R226, R8 ;  /* 0x0000000800e27308 */ /* 0x00036c0000000800 */
[----:B------:R-:W-:Y:S01]  /*3b50*/  MOV R22, R155 ;  /* 0x0000009b00167202 */ /* 0x000fe20000000f00 */
[C---:B------:R-:W-:Y:S01]  /*3b60*/  HMMA.16816.F32 R156, R4.reuse, R28, R68 ;  /* 0x0000001c049c723c */ /* 0x040fe20000001844 */
[----:B------:R-:W-:Y:S02]  /*3b70*/  IMAD.MOV.U32 R23, RZ, RZ, R154 ;  /* 0x000000ffff177224 */ /* 0x000fe400078e009a */
[----:B------:R-:W3:Y:S04]  /*3b80*/  LDSM.16.MT88.4 R152, [R216+0x9c00] ;  /* 0x009c0000d898783b */ /* 0x000ee80000004200 */
[----:B------:R-:W-:Y:S01]  /*3b90*/  MOV R29, R128 ;  /* 0x00000080001d7202 */ /* 0x000fe20000000f00 */
[----:B------:R-:W-:Y:S01]  /*3ba0*/  HMMA.16816.F32 R44, R4, R30, R44 ;  /* 0x0000001e042c723c */ /* 0x000fe2000000182c */
[----:B------:R-:W-:Y:S01]  /*3bb0*/  IMAD.MOV.U32 R28, RZ, RZ, R129 ;  /* 0x000000ffff1c7224 */ /* 0x000fe200078e0081 */
[----:B--2---:R-:W-:Y:S01]  /*3bc0*/  F2FP.PACK_AB R128, R132, R133 ;  /* 0x000000858480723e */ /* 0x004fe200000000ff */
[----:B-1----:R-:W-:-:S02]  /*3bd0*/  FFMA.FTZ R8, R190, c[0x0][0x23c], -R12 ;  /* 0x00008f00be087a23 */ /* 0x002fc4000001080c */
[----:B------:R-:W-:Y:S02]  /*3be0*/  IMAD.MOV.U32 R190, RZ, RZ, R164 ;  /* 0x000000ffffbe7224 */ /* 0x000fe400078e00a4 */
[----:B------:R1:W-:Y:S01]  /*3bf0*/  MUFU.EX2 R20, R8 ;  /* 0x0000000800147308 */ /* 0x0003e20000000800 */
[----:B------:R-:W-:Y:S01]  /*3c00*/  HMMA.16816.F32 R164, R4, R36, R180 ;  /* 0x0000002404a4723c */ /* 0x000fe200000018b4 */
[----:B------:R-:W-:Y:S02]  /*3c10*/  MOV R30, R131 ;  /* 0x00000083001e7202 */ /* 0x000fe40000000f00 */
[----:B------:R-:W-:Y:S02]  /*3c20*/  MOV R31, R130 ;  /* 0x00000082001f7202 */ /* 0x000fe40000000f00 */
[----:B-----5:R-:W-:-:S03]  /*3c30*/  F2FP.PACK_AB R130, R226, R21 ;  /* 0x00000015e282723e */ /* 0x020fc600000000ff */
[----:B------:R-:W-:Y:S01]  /*3c40*/  HMMA.16816.F32 R40, R4, R38, R40 ;  /* 0x000000260428723c */ /* 0x000fe20000001828 */
[----:B-1----:R-:W-:Y:S01]  /*3c50*/  FFMA.FTZ R8, R192, c[0x0][0x23c], -R12 ;  /* 0x00008f00c0087a23 */ /* 0x002fe2000001080c */
[----:B------:R-:W-:-:S05]  /*3c60*/  MOV R192, R9 ;  /* 0x0000000900c07202 */ /* 0x000fca0000000f00 */
[----:B------:R-:W-:Y:S01]  /*3c70*/  FFMA.FTZ R4, R196, c[0x0][0x23c], -R0 ;  /* 0x00008f00c4047a23 */ /* 0x000fe20000010800 */
[----:B------:R1:W2:Y:S01]  /*3c80*/  MUFU.EX2 R19, R8 ;  /* 0x0000000800137308 */ /* 0x0002a20000000800 */
[----:B------:R-:W-:-:S04]  /*3c90*/  FADD.FTZ R6, R33, R32 ;  /* 0x0000002021067221 */ /* 0x000fc80000010000 */
[----:B------:R-:W-:-:S03]  /*3ca0*/  FADD.FTZ R6, R189, R6 ;  /* 0x00000006bd067221 */ /* 0x000fc60000010000 */
[----:B------:R-:W-:Y:S01]  /*3cb0*/  MUFU.EX2 R15, R4 ;  /* 0x00000004000f7308 */ /* 0x000fe20000000800 */
[----:B------:R-:W-:-:S04]  /*3cc0*/  FADD.FTZ R6, R22, R6 ;  /* 0x0000000616067221 */ /* 0x000fc80000010000 */
[----:B------:R-:W-:Y:S02]  /*3cd0*/  FADD.FTZ R6, R233, R6 ;  /* 0x00000006e9067221 */ /* 0x000fe40000010000 */
[----:B-1----:R-:W-:Y:S01]  /*3ce0*/  FFMA.FTZ R8, R191, c[0x0][0x23c], -R12 ;  /* 0x00008f00bf087a23 */ /* 0x002fe2000001080c */
[----:B--2---:R-:W-:Y:S01]  /*3cf0*/  F2FP.PACK_AB R129, R19, R20 ;  /* 0x000000141381723e */ /* 0x004fe200000000ff */
[----:B------:R-:W-:Y:S02]  /*3d00*/  IMAD.MOV.U32 R191, RZ, RZ, R10 ;  /* 0x000000ffffbf7224 */ /* 0x000fe400078e000a */
[----:B------:R1:W-:Y:S02]  /*3d10*/  MUFU.EX2 R18, R8 ;  /* 0x0000000800127308 */ /* 0x0003e40000000800 */
[----:B------:R-:W-:-:S04]  /*3d20*/  FADD.FTZ R5, R192, R191 ;  /* 0x000000bfc0057221 */ /* 0x000fc80000010000 */
[----:B------:R-:W-:-:S04]  /*3d30*/  FADD.FTZ R5, R31, R5 ;  /* 0x000000051f057221 */ /* 0x000fc80000010000 */
[----:B------:R-:W-:-:S04]  /*3d40*/  FADD.FTZ R5, R188, R5 ;  /* 0x00000005bc057221 */ /* 0x000fc80000010000 */
[----:B------:R-:W-:Y:S02]  /*3d50*/  FADD.FTZ R5, R23, R5 ;  /* 0x0000000517057221 */ /* 0x000fe40000010000 */
[----:B-1----:R-:W-:Y:S01]  /*3d60*/  FFMA.FTZ R8, R193, c[0x0][0x23c], -R12 ;  /* 0x00008f00c1087a23 */ /* 0x002fe2000001080c */
[----:B------:R-:W-:-:S03]  /*3d70*/  MOV R193, R225 ;  /* 0x000000e100c17202 */ /* 0x000fc60000000f00 */
[----:B------:R1:W2:Y:S02]  /*3d80*/  MUFU.EX2 R227, R8 ;  /* 0x0000000800e37308 */ /* 0x0002a40000000800 */
[----:B-1----:R-:W-:Y:S01]  /*3d90*/  FFMA.FTZ R8, R195, c[0x0][0x23c], -R0 ;  /* 0x00008f00c3087a23 */ /* 0x002fe20000010800 */
[----:B--2---:R-:W-:-:S05]  /*3da0*/  F2FP.PACK_AB R131, R227, R18 ;  /* 0x00000012e383723e */ /* 0x004fca00000000ff */
[----:B------:R1:W-:Y:S02]  /*3db0*/  MUFU.EX2 R17, R8 ;  /* 0x0000000800117308 */ /* 0x0003e40000000800 */
[C---:B----4-:R-:W-:Y:S08]  /*3dc0*/  HMMA.16816.F32 R88, R128.reuse, R96, R168 ;  /* 0x000000608058723c */ /* 0x050ff000000018a8 */
[----:B---3--:R-:W-:Y:S01]  /*3dd0*/  HMMA.16816.F32 R72, R128, R80, R124 ;  /* 0x000000508048723c */ /* 0x008fe2000000187c */
[----:B-1----:R-:W-:-:S02]  /*3de0*/  FFMA.FTZ R8, R194, c[0x0][0x23c], -R0 ;  /* 0x00008f00c2087a23 */ /* 0x002fc40000010800 */
[----:B------:R-:W-:Y:S02]  /*3df0*/  FFMA.FTZ R0, R197, c[0x0][0x23c], -R0 ;  /* 0x00008f00c5007a23 */ /* 0x000fe40000010800 */
[----:B------:R1:W2:Y:S03]  /*3e00*/  MUFU.EX2 R16, R8 ;  /* 0x0000000800107308 */ /* 0x0002a60000000800 */
[C---:B------:R-:W-:Y:S05]  /*3e10*/  HMMA.16816.F32 R92, R128.reuse, R98, R100 ;  /* 0x00000062805c723c */ /* 0x040fea0000001864 */
[----:B------:R3:W4:Y:S03]  /*3e20*/  MUFU.EX2 R14, R0 ;  /* 0x00000000000e7308 */ /* 0x0007260000000800 */
[----:B------:R-:W-:Y:S01]  /*3e30*/  HMMA.16816.F32 R140, R128, R152, R140 ;  /* 0x00000098808c723c */ /* 0x000fe2000000188c */
[----:B-1----:R-:W1:Y:S01]  /*3e40*/  LDSM.16.MT88.4 R8, [R218+0xbc00] ;  /* 0x00bc0000da08783b */ /* 0x002e620000004200 */
[----:B--2---:R-:W-:-:S06]  /*3e50*/  F2FP.PACK_AB R168, R16, R17 ;  /* 0x0000001110a8723e */ /* 0x004fcc00000000ff */
[----:B------:R-:W-:Y:S01]  /*3e60*/  HMMA.16816.F32 R148, R128, R154, R148 ;  /* 0x0000009a8094723c */ /* 0x000fe20000001894 */
[----:B---3--:R-:W-:Y:S01]  /*3e70*/  FFMA.FTZ R0, R199, c[0x0][0x23c], -R2 ;  /* 0x00008f00c7007a23 */ /* 0x008fe20000010802 */
[----:B----4-:R-:W-:-:S06]  /*3e80*/  F2FP.PACK_AB R170, R14, R15 ;  /* 0x0000000f0eaa723e */ /* 0x010fcc00000000ff */
[C---:B------:R-:W-:Y:S01]  /*3e90*/  HMMA.16816.F32 R76, R128.reuse, R82, R76 ;  /* 0x00000052804c723c */ /* 0x040fe2000000184c */
[----:B------:R2:W-:Y:S07]  /*3ea0*/  MUFU.EX2 R13, R0 ;  /* 0x00000000000d7308 */ /* 0x0005ee0000000800 */
[C---:B------:R-:W-:Y:S08]  /*3eb0*/  HMMA.16816.F32 R100, R128.reuse, R108, R172 ;  /* 0x0000006c8064723c */ /* 0x040ff000000018ac */
[----:B------:R-:W-:Y:S01]  /*3ec0*/  HMMA.16816.F32 R104, R128, R110, R104 ;  /* 0x0000006e8068723c */ /* 0x000fe20000001868 */
[----:B--2---:R-:W-:-:S04]  /*3ed0*/  FFMA.FTZ R0, R201, c[0x0][0x23c], -R2 ;  /* 0x00008f00c9007a23 */ /* 0x004fc80000010802 */
[----:B------:R2:W3:Y:S03]  /*3ee0*/  MUFU.EX2 R12, R0 ;  /* 0x00000000000c7308 */ /* 0x0004e60000000800 */
[C---:B------:R-:W-:Y:S08]  /*3ef0*/  HMMA.16816.F32 R112, R128.reuse, R120, R112 ;  /* 0x000000788070723c */ /* 0x040ff00000001870 */
[----:B------:R-:W-:Y:S01]  /*3f00*/  HMMA.16816.F32 R116, R128, R122, R116 ;  /* 0x0000007a8074723c */ /* 0x000fe20000001874 */
[--C-:B--2---:R-:W-:Y:S01]  /*3f10*/  FFMA.FTZ R0, R198, c[0x0][0x23c], -R2.reuse ;  /* 0x00008f00c6007a23 */ /* 0x104fe20000010802 */
[----:B---3--:R-:W-:Y:S01]  /*3f20*/  F2FP.PACK_AB R169, R12, R13 ;  /* 0x0000000d0ca9723e */ /* 0x008fe200000000ff */
[----:B------:R-:W-:-:S05]  /*3f30*/  FFMA.FTZ R2, R200, c[0x0][0x23c], -R2 ;  /* 0x00008f00c8027a23 */ /* 0x000fca0000010802 */
[C---:B-1----:R-:W-:Y:S01]  /*3f40*/  HMMA.16816.F32 R124, R128.reuse, R8, R176 ;  /* 0x00000008807c723c */ /* 0x042fe200000018b0 */
[----:B------:R1:W-:Y:S07]  /*3f50*/  MUFU.EX2 R7, R0 ;  /* 0x0000000000077308 */ /* 0x0003ee0000000800 */
[----:B------:R-:W-:Y:S01]  /*3f60*/  HMMA.16816.F32 R128, R128, R10, R144 ;  /* 0x0000000a8080723c */ /* 0x000fe20000001890 */
[----:B------:R2:W3:Y:S01]  /*3f70*/  MUFU.EX2 R225, R2 ;  /* 0x0000000200e17308 */ /* 0x0004e20000000800 */
[----:B-1----:R-:W-:-:S04]  /*3f80*/  FADD.FTZ R0, R34, R193 ;  /* 0x000000c122007221 */ /* 0x002fc80000010000 */
[----:B------:R-:W-:Y:S02]  /*3f90*/  FADD.FTZ R0, R190, R0 ;  /* 0x00000000be007221 */ /* 0x000fe40000010000 */
[----:B--2---:R-:W-:Y:S01]  /*3fa0*/  FADD.FTZ R2, R35, R252 ;  /* 0x000000fc23027221 */ /* 0x004fe20000010000 */
[----:B---3--:R-:W-:Y:S01]  /*3fb0*/  F2FP.PACK_AB R171, R225, R7 ;  /* 0x00000007e1ab723e */ /* 0x008fe200000000ff */
[----:B------:R-:W-:Y:S02]  /*3fc0*/  FADD.FTZ R0, R28, R0 ;  /* 0x000000001c007221 */ /* 0x000fe40000010000 */
[----:B------:R-:W-:Y:S02]  /*3fd0*/  FADD.FTZ R2, R30, R2 ;  /* 0x000000021e027221 */ /* 0x000fe40000010000 */
[----:B------:R-:W-:Y:S02]  /*3fe0*/  FADD.FTZ R0, R232, R0 ;  /* 0x00000000e8007221 */ /* 0x000fe40000010000 */
[----:B------:R-:W-:Y:S01]  /*3ff0*/  FADD.FTZ R2, R29, R2 ;  /* 0x000000021d027221 */ /* 0x000fe20000010000 */
[----:B------:R-:W-:Y:S01]  /*4000*/  HMMA.16816.F32 R144, R168, R152, R160 ;  /* 0x00000098a890723c */ /* 0x000fe200000018a0 */
[----:B------:R-:W-:-:S02]  /*4010*/  FADD.FTZ R4, R231, R0 ;  /* 0x00000000e7047221 */ /* 0x000fc40000010000 */
[----:B------:R-:W-:Y:S02]  /*4020*/  FADD.FTZ R2, R224, R2 ;  /* 0x00000002e0027221 */ /* 0x000fe40000010000 */
[----:B------:R-:W-:Y:S02]  /*4030*/  FADD.FTZ R0, R187, R5 ;  /* 0x00000005bb007221 */ /* 0x000fe40000010000 */
[----:B------:R-:W-:Y:S01]  /*4040*/  FADD.FTZ R2, R228, R2 ;  /* 0x00000002e4027221 */ /* 0x000fe20000010000 */
[----:B------:R-:W-:Y:S01]  /*4050*/  HMMA.16816.F32 R68, R168, R80, R24 ;  /* 0x00000050a844723c */ /* 0x000fe20000001818 */
[----:B------:R-:W-:Y:S02]  /*4060*/  FADD.FTZ R5, R251, R6 ;  /* 0x00000006fb057221 */ /* 0x000fe40000010000 */
[----:B------:R-:W-:Y:S02]  /*4070*/  FADD.FTZ R224, R230, R4 ;  /* 0x00000004e6e07221 */ /* 0x000fe40000010000 */
[----:B------:R-:W-:-:S02]  /*4080*/  FADD.FTZ R4, R215, R2 ;  /* 0x00000002d7047221 */ /* 0x000fc40000010000 */
[----:B------:R-:W-:Y:S01]  /*4090*/  FADD.FTZ R2, R186, R0 ;  /* 0x00000000ba027221 */ /* 0x000fe20000010000 */
[C---:B------:R-:W-:Y:S01]  /*40a0*/  HMMA.16816.F32 R84, R168.reuse, R96, R84 ;  /* 0x00000060a854723c */ /* 0x040fe20000001854 */
        /* <DEDUP_REMOVED lines=44> */
[----:B------:R-:W-:Y:S01]  /*4370*/  HMMA.16816.F32 R168, R168, R10, R40 ;  /* 0x0000000aa8a8723c */ /* 0x000fe20000001828 */
[----:B------:R-:W-:Y:S01]  /*4380*/  FADD.FTZ R227, R227, R0 ;  /* 0x00000000e3e37221 */ /* 0x000fe20000010000 */
[----:B------:R-:W-:Y:S06]  /*4390*/  @!P0 BRA `(.L_x_6) ;  /* 0x00002ea000008947 */ /* 0x000fec0003800000 */
[----:B------:R-:W-:Y:S01]  /*43a0*/  ULDC.64 UR4, c[0x0][0x1a0] ;  /* 0x0000680000047ab9 */ /* 0x000fe20000000a00 */
[----:B------:R-:W-:Y:S01]  /*43b0*/  LEA.HI.SX32 R223, R223, 0xfffffffe, 0x1a ;  /* 0xfffffffedfdf7811 */ /* 0x000fe200078fd2ff */
[----:B------:R-:W-:Y:S01]  /*43c0*/  IMAD.MOV.U32 R137, RZ, RZ, R135 ;  /* 0x000000ffff897224 */ /* 0x000fe200078e0087 */
[----:B------:R-:W-:Y:S01]  /*43d0*/  MOV R139, R3 ;  /* 0x00000003008b7202 */ /* 0x000fe20000000f00 */
[----:B------:R-:W-:Y:S01]  /*43e0*/  IMAD.MOV.U32 R132, RZ, RZ, R136 ;  /* 0x000000ffff847224 */ /* 0x000fe200078e0088 */
[----:B------:R-:W-:Y:S01]  /*43f0*/  MOV R138, R134 ;  /* 0x00000086008a7202 */ /* 0x000fe20000000f00 */
[----:B------:R-:W-:Y:S02]  /*4400*/  USHF.L.U64.HI UR5, UR4, 0x6, UR5 ;  /* 0x0000000604057899 */ /* 0x000fe40008010205 */
[----:B------:R-:W-:Y:S01]  /*4410*/  USHF.L.U32 UR4, UR4, 0x6, URZ ;  /* 0x0000000604047899 */ /* 0x000fe2000800063f */
[----:B------:R-:W-:Y:S07]  /*4420*/  BRA `(.L_x_7) ;  /* 0x000001c000007947 */ /* 0x000fee0003800000 */
.L_x_9:
[----:B------:R-:W-:Y:S01]  /*4430*/  IADD3 R0, R223, -0x1, RZ ;  /* 0xffffffffdf007810 */ /* 0x000fe20007ffe0ff */
[----:B------:R-:W-:Y:S02]  /*4440*/  IMAD.MOV.U32 R228, RZ, RZ, c[0x0][0x198] ;  /* 0x00006600ffe47624 */ /* 0x000fe400078e00ff */
[----:B------:R-:W-:Y:S01]  /*4450*/  IMAD.MOV.U32 R136, RZ, RZ, 0x6 ;  /* 0x00000006ff887424 */ /* 0x000fe200078e00ff */
[----:B------:R-:W-:Y:S01]  /*4460*/  SHF.R.S32.HI R2, RZ, 0x1f, R0 ;  /* 0x0000001fff027819 */ /* 0x000fe20000011400 */
[----:B------:R-:W-:Y:S01]  /*4470*/  IMAD.WIDE.U32 R134, R0, c[0x0][0x198], RZ ;  /* 0x0000660000867a25 */ /* 0x000fe200078e00ff */
[----:B------:R-:W-:Y:S03]  /*4480*/  SHF.L.U32 R228, R228, 0x6, RZ ;  /* 0x00000006e4e47819 */ /* 0x000fe600000006ff */
[----:B------:R-:W-:Y:S02]  /*4490*/  IMAD R2, R2, c[0x0][0x198], RZ ;  /* 0x0000660002027a24 */ /* 0x000fe400078e02ff */
[----:B------:R-:W-:Y:S02]  /*44a0*/  IMAD.MOV.U32 R133, RZ, RZ, c[0x0][0x198] ;  /* 0x00006600ff857624 */ /* 0x000fe400078e00ff */
[----:B------:R-:W-:Y:S01]  /*44b0*/  IMAD R2, R0, c[0x0][0x19c], R2 ;  /* 0x0000670000027a24 */ /* 0x000fe200078e0202 */
[----:B------:R-:W-:Y:S02]  /*44c0*/  LEA R0, P1, R134, R240, 0x6 ;  /* 0x000000f086007211 */ /* 0x000fe400078230ff */
[----:B------:R-:W-:Y:S01]  /*44d0*/  SHF.L.U64.HI R133, R133, R136, c[0x0][0x19c] ;  /* 0x0000670085857619 */ /* 0x000fe20000010288 */
[----:B------:R-:W-:Y:S01]  /*44e0*/  IMAD.IADD R3, R135, 0x1, R2 ;  /* 0x0000000187037824 */ /* 0x000fe200078e0202 */
[----:B------:R-:W-:Y:S04]  /*44f0*/  LEA R2, P2, R0, c[0x0][0x168], 0x1 ;  /* 0x00005a0000027a11 */ /* 0x000fe800078408ff */
[----:B------:R-:W-:Y:S02]  /*4500*/  LEA.HI.X R3, R134, R237, R3, 0x6, P1 ;  /* 0x000000ed86037211 */ /* 0x000fe400008f3403 */
[----:B------:R-:W-:Y:S02]  /*4510*/  IADD3 R134, P1, R228, R2, RZ ;  /* 0x00000002e4867210 */ /* 0x000fe40007f3e0ff */
[----:B------:R-:W-:Y:S04]  /*4520*/  LEA.HI.X R3, R0, c[0x0][0x16c], R3, 0x1, P2 ;  /* 0x00005b0000037a11 */ /* 0x000fe800010f0c03 */
[----:B------:R-:W-:Y:S01]  /*4530*/  IADD3.X R135, R133, R3, RZ, P1, !PT ;  /* 0x0000000385877210 */ /* 0x000fe20000ffe4ff */
        /* <DEDUP_REMOVED lines=9> */
[----:B------:R-:W0:Y:S01]  /*45d0*/  LDGDEPBAR ;  /* 0x00000000000079af */ /* 0x000e220000000000 */
[----:B------:R-:W-:-:S05]  /*45e0*/  BRA `(.L_x_8) ;  /* 0x000009f000007947 */ /* 0x000fca0003800000 */
.L_x_7:
[----:B------:R-:W-:Y:S01]  /*45f0*/  SHF.R.S32.HI R0, RZ, 0x1f, R223 ;  /* 0x0000001fff007819 */ /* 0x000fe200000114df */
[----:B------:R-:W-:Y:S04]  /*4600*/  DEPBAR.LE SB0, 0x0 ;  /* 0x000080000000791a */ /* 0x000fe80000000000 */
[----:B------:R-:W-:Y:S01]  /*4610*/  BAR.SYNC.DEFER_BLOCKING 0x0 ;  /* 0x0000000000007b1d */ /* 0x000fe20000010000 */
[----:B------:R-:W-:Y:S02]  /*4620*/  IMAD R0, R0, c[0x0][0x1a0], RZ ;  /* 0x0000680000007a24 */ /* 0x000fe400078e02ff */
[C---:B------:R-:W-:Y:S04]  /*4630*/  IMAD.WIDE.U32 R4, R223.reuse, c[0x0][0x1a0], RZ ;  /* 0x00006800df047a25 */ /* 0x040fe800078e00ff */
[----:B------:R-:W-:Y:S01]  /*4640*/  IMAD R2, R223, c[0x0][0x1a4], R0 ;  /* 0x00006900df027a24 */ /* 0x000fe200078e0200 */
[----:B------:R-:W-:Y:S03]  /*4650*/  LEA R0, P0, R4, R238, 0x6 ;  /* 0x000000ee04007211 */ /* 0x000fe600078030ff */
[----:B------:R-:W-:Y:S01]  /*4660*/  IMAD.IADD R5, R5, 0x1, R2 ;  /* 0x0000000105057824 */ /* 0x000fe200078e0202 */
[----:B------:R-:W-:Y:S04]  /*4670*/  LEA R2, P1, R0, c[0x0][0x170], 0x1 ;  /* 0x00005c0000027a11 */ /* 0x000fe800078208ff */
[----:B------:R-:W-:Y:S02]  /*4680*/  LEA.HI.X R5, R4, R235, R5, 0x6, P0 ;  /* 0x000000eb04057211 */ /* 0x000fe400000f3405 */
[----:B------:R-:W-:Y:S02]  /*4690*/  IADD3 R4, P0, R2, UR4, RZ ;  /* 0x0000000402047c10 */ /* 0x000fe4000ff1e0ff */
[----:B------:R-:W-:Y:S04]  /*46a0*/  LEA.HI.X R3, R0, c[0x0][0x174], R5, 0x1, P1 ;  /* 0x00005d0000037a11 */ /* 0x000fe800008f0c05 */
[----:B------:R-:W-:Y:S01]  /*46b0*/  IADD3.X R5, R3, UR5, RZ, P0, !PT ;  /* 0x0000000503057c10 */ /* 0x000fe200087fe4ff */
[----:B------:R-:W-:Y:S01]  /*46c0*/  @!PT LDS RZ, [RZ] ;  /* 0x00000000fffff984 */ /* 0x000fe20000000800 */
[----:B------:R-:W-:Y:S01]  /*46d0*/  @!PT LDS RZ, [RZ] ;  /* 0x00000000fffff984 */ /* 0x000fe20000000800 */
[----:B------:R-:W-:Y:S01]  /*46e0*/  @!PT LDS RZ, [RZ] ;  /* 0x00000000fffff984 */ /* 0x000fe20000000800 */
[----:B------:R1:W-:Y:S01]  /*46f0*/  LDGSTS.E.BYPASS.LTC128B.128 [R222+0x9000], [R2.64] ;  /* 0x0900000002de7fae */ /* 0x0003e2000b901d46 */
[----:B------:R-:W-:Y:S06]  /*4700*/  ISETP.GT.AND P0, PT, R223, RZ, PT ;  /* 0x000000ffdf00720c */ /* 0x000fec0003f04270 */
[----:B------:R1:W-:Y:S07]  /*4710*/  LDGSTS.E.BYPASS.LTC128B.128 [R222+0xa000], [R2.64+0x40] ;  /* 0x0a00004002de7fae */ /* 0x0003ee000b901d46 */
[----:B------:R1:W-:Y:S07]  /*4720*/  LDGSTS.E.BYPASS.LTC128B.128 [R222+0xb000], [R2.64+0x80] ;  /* 0x0b00008002de7fae */ /* 0x0003ee000b901d46 */
[----:B------:R2:W-:Y:S07]  /*4730*/  LDGSTS.E.BYPASS.LTC128B.128 [R222+0x9800], [R4.64] ;  /* 0x0980000004de7fae */ /* 0x0005ee000b901d46 */
[----:B------:R2:W-:Y:S07]  /*4740*/  LDGSTS.E.BYPASS.LTC128B.128 [R222+0xa800], [R4.64+0x40] ;  /* 0x0a80004004de7fae */ /* 0x0005ee000b901d46 */
[----:B------:R2:W-:Y:S07]  /*4750*/  LDGSTS.E.BYPASS.LTC128B.128 [R222+0xb800], [R4.64+0x80] ;  /* 0x0b80008004de7fae */ /* 0x0005ee000b901d46 */
[----:B------:R-:W-:Y:S07]  /*4760*/  LDSM.16.M88.4 R64, [R220] ;  /* 0x00000000dc40783b */ /* 0x000fee0000000200 */
[----:B------:R-:W2:Y:S07]  /*4770*/  LDSM.16.M88.4 R16, [R217+0x6000] ;  /* 0x00600000d910783b */ /* 0x000eae0000000200 */
[----:B------:R-:W3:Y:S07]  /*4780*/  LDSM.16.M88.4 R60, [R220+0x1000] ;  /* 0x00100000dc3c783b */ /* 0x000eee0000000200 */
[----:B------:R-:W4:Y:S07]  /*4790*/  LDSM.16.M88.4 R32, [R217+0x6400] ;  /* 0x00640000d920783b */ /* 0x000f2e0000000200 */
[----:B------:R-:W0:Y:S07]  /*47a0*/  LDGDEPBAR ;  /* 0x00000000000079af */ /* 0x000e2e0000000000 */
[----:B------:R-:W5:Y:S07]  /*47b0*/  LDSM.16.M88.4 R48, [R217+0x6800] ;  /* 0x00680000d930783b */ /* 0x000f6e0000000200 */
[----:B------:R-:W1:Y:S01]  /*47c0*/  LDSM.16.M88.4 R172, [R217+0x6c00] ;  /* 0x006c0000d9ac783b */ /* 0x000e620000000200 */
[-C--:B--2---:R-:W-:Y:S06]  /*47d0*/  HMMA.16816.F32 R4, R64, R16.reuse, RZ ;  /* 0x000000104004723c */ /* 0x084fec00000018ff */
[----:B------:R-:W-:Y:S02]  /*47e0*/  LDSM.16.M88.4 R176, [R221] ;  /* 0x00000000ddb0783b */ /* 0x000fe40000000200 */
[C---:B---3--:R-:W-:Y:S05]  /*47f0*/  HMMA.16816.F32 R8, R60.reuse, R16, RZ ;  /* 0x000000103c08723c */ /* 0x048fea00000018ff */
[----:B------:R-:W2:Y:S03]  /*4800*/  LDSM.16.M88.4 R180, [R219+0x6000] ;  /* 0x00600000dbb4783b */ /* 0x000ea60000000200 */
[-C--:B------:R-:W-:Y:S04]  /*4810*/  HMMA.16816.F32 R12, R60, R18.reuse, RZ ;  /* 0x000000123c0c723c */ /* 0x080fe800000018ff */
[----:B------:R-:W3:Y:S04]  /*4820*/  LDSM.16.M88.4 R184, [R221+0x1000] ;  /* 0x00100000ddb8783b */ /* 0x000ee80000000200 */
[C---:B------:R-:W-:Y:S03]  /*4830*/  HMMA.16816.F32 R16, R64.reuse, R18, RZ ;  /* 0x000000124010723c */ /* 0x040fe600000018ff */
[----:B------:R-:W1:Y:S05]  /*4840*/  LDSM.16.M88.4 R188, [R219+0x6400] ;  /* 0x00640000dbbc783b */ /* 0x000e6a0000000200 */
[-C--:B----4-:R-:W-:Y:S02]  /*4850*/  HMMA.16816.F32 R20, R64, R32.reuse, RZ ;  /* 0x000000204014723c */ /* 0x090fe400000018ff */
[----:B------:R-:W4:Y:S06]  /*4860*/  LDSM.16.M88.4 R192, [R219+0x6800] ;  /* 0x00680000dbc0783b */ /* 0x000f2c0000000200 */
[C---:B------:R-:W-:Y:S01]  /*4870*/  HMMA.16816.F32 R24, R60.reuse, R32, RZ ;  /* 0x000000203c18723c */ /* 0x040fe200000018ff */
[----:B------:R-:W1:Y:S07]  /*4880*/  LDSM.16.M88.4 R196, [R219+0x6c00] ;  /* 0x006c0000dbc4783b */ /* 0x000e6e0000000200 */
[-C--:B------:R-:W-:Y:S01]  /*4890*/  HMMA.16816.F32 R28, R60, R34.reuse, RZ ;  /* 0x000000223c1c723c */ /* 0x080fe200000018ff */
[----:B------:R-:W-:Y:S07]  /*48a0*/  LDSM.16.M88.4 R200, [R217+0x7000] ;  /* 0x00700000d9c8783b */ /* 0x000fee0000000200 */
[C---:B------:R-:W-:Y:S01]  /*48b0*/  HMMA.16816.F32 R32, R64.reuse, R34, RZ ;  /* 0x000000224020723c */ /* 0x040fe200000018ff */
[----:B------:R-:W-:Y:S07]  /*48c0*/  LDSM.16.M88.4 R204, [R220+0x3000] ;  /* 0x00300000dccc783b */ /* 0x000fee0000000200 */
[-C--:B-----5:R-:W-:Y:S01]  /*48d0*/  HMMA.16816.F32 R36, R64, R48.reuse, RZ ;  /* 0x000000304024723c */ /* 0x0a0fe200000018ff */
[----:B------:R-:W-:Y:S07]  /*48e0*/  LDSM.16.M88.4 R208, [R219+0x7800] ;  /* 0x00780000dbd0783b */ /* 0x000fee0000000200 */
[C---:B------:R-:W-:Y:S01]  /*48f0*/  HMMA.16816.F32 R40, R60.reuse, R48, RZ ;  /* 0x000000303c28723c */ /* 0x040fe200000018ff */
[----:B------:R-:W-:Y:S07]  /*4900*/  LDSM.16.M88.4 R212, [R219+0x7c00] ;  /* 0x007c0000dbd4783b */ /* 0x000fee0000000200 */
[-C--:B------:R-:W-:Y:S08]  /*4910*/  HMMA.16816.F32 R44, R60, R50.reuse, RZ ;  /* 0x000000323c2c723c */ /* 0x080ff000000018ff */
[C---:B------:R-:W-:Y:S08]  /*4920*/  HMMA.16816.F32 R48, R64.reuse, R50, RZ ;  /* 0x000000324030723c */ /* 0x040ff000000018ff */
[-C--:B-1----:R-:W-:Y:S08]  /*4930*/  HMMA.16816.F32 R52, R64, R172.reuse, RZ ;  /* 0x000000ac4034723c */ /* 0x082ff000000018ff */
[C---:B------:R-:W-:Y:S08]  /*4940*/  HMMA.16816.F32 R56, R60.reuse, R172, RZ ;  /* 0x000000ac3c38723c */ /* 0x040ff000000018ff */
[-C--:B------:R-:W-:Y:S08]  /*4950*/  HMMA.16816.F32 R60, R60, R174.reuse, RZ ;  /* 0x000000ae3c3c723c */ /* 0x080ff000000018ff */
[----:B------:R-:W-:Y:S01]  /*4960*/  HMMA.16816.F32 R64, R64, R174, RZ ;  /* 0x000000ae4040723c */ /* 0x000fe200000018ff */
[----:B------:R-:W1:Y:S07]  /*4970*/  LDSM.16.M88.4 R172, [R220+0x2000] ;  /* 0x00200000dcac783b */ /* 0x000e6e0000000200 */
[-C--:B--2---:R-:W-:Y:S08]  /*4980*/  HMMA.16816.F32 R4, R176, R180.reuse, R4 ;  /* 0x000000b4b004723c */ /* 0x084ff00000001804 */
[C---:B---3--:R-:W-:Y:S08]  /*4990*/  HMMA.16816.F32 R8, R184.reuse, R180, R8 ;  /* 0x000000b4b808723c */ /* 0x048ff00000001808 */
[-C--:B------:R-:W-:Y:S08]  /*49a0*/  HMMA.16816.F32 R12, R184, R182.reuse, R12 ;  /* 0x000000b6b80c723c */ /* 0x080ff0000000180c */
[C---:B------:R-:W-:Y:S01]  /*49b0*/  HMMA.16816.F32 R16, R176.reuse, R182, R16 ;  /* 0x000000b6b010723c */ /* 0x040fe20000001810 */
[----:B------:R-:W2:Y:S07]  /*49c0*/  LDSM.16.M88.4 R180, [R217+0x7400] ;  /* 0x00740000d9b4783b */ /* 0x000eae0000000200 */
[-C--:B------:R-:W-:Y:S08]  /*49d0*/  HMMA.16816.F32 R20, R176, R188.reuse, R20 ;  /* 0x000000bcb014723c */ /* 0x080ff00000001814 */
[C---:B------:R-:W-:Y:S08]  /*49e0*/  HMMA.16816.F32 R24, R184.reuse, R188, R24 ;  /* 0x000000bcb818723c */ /* 0x040ff00000001818 */
[-C--:B------:R-:W-:Y:S08]  /*49f0*/  HMMA.16816.F32 R28, R184, R190.reuse, R28 ;  /* 0x000000beb81c723c */ /* 0x080ff0000000181c */
[C---:B------:R-:W-:Y:S01]  /*4a00*/  HMMA.16816.F32 R32, R176.reuse, R190, R32 ;  /* 0x000000beb020723c */ /* 0x040fe20000001820 */
[----:B------:R-:W-:Y:S07]  /*4a10*/  LDSM.16.M88.4 R188, [R217+0x7c00] ;  /* 0x007c0000d9bc783b */ /* 0x000fee0000000200 */
[-C--:B----4-:R-:W-:Y:S08]  /*4a20*/  HMMA.16816.F32 R36, R176, R192.reuse, R36 ;  /* 0x000000c0b024723c */ /* 0x090ff00000001824 */
[C---:B------:R-:W-:Y:S08]  /*4a30*/  HMMA.16816.F32 R40, R184.reuse, R192, R40 ;  /* 0x000000c0b828723c */ /* 0x040ff00000001828 */
[-C--:B------:R-:W-:Y:S08]  /*4a40*/  HMMA.16816.F32 R44, R184, R194.reuse, R44 ;  /* 0x000000c2b82c723c */ /* 0x080ff0000000182c */
[C---:B------:R-:W-:Y:S01]  /*4a50*/  HMMA.16816.F32 R48, R176.reuse, R194, R48 ;  /* 0x000000c2b030723c */ /* 0x040fe20000001830 */
[----:B------:R-:W-:Y:S07]  /*4a60*/  LDSM.16.M88.4 R192, [R219+0x7000] ;  /* 0x00700000dbc0783b */ /* 0x000fee0000000200 */
[-C--:B------:R-:W-:Y:S08]  /*4a70*/  HMMA.16816.F32 R52, R176, R196.reuse, R52 ;  /* 0x000000c4b034723c */ /* 0x080ff00000001834 */
[C---:B------:R-:W-:Y:S08]  /*4a80*/  HMMA.16816.F32 R56, R184.reuse, R196, R56 ;  /* 0x000000c4b838723c */ /* 0x040ff00000001838 */
[-C--:B------:R-:W-:Y:S01]  /*4a90*/  HMMA.16816.F32 R60, R184, R198.reuse, R60 ;  /* 0x000000c6b83c723c */ /* 0x080fe2000000183c */
[----:B------:R-:W3:Y:S07]  /*4aa0*/  LDSM.16.M88.4 R184, [R217+0x7800] ;  /* 0x00780000d9b8783b */ /* 0x000eee0000000200 */
[----:B------:R-:W-:Y:S01]  /*4ab0*/  HMMA.16816.F32 R64, R176, R198, R64 ;  /* 0x000000c6b040723c */ /* 0x000fe20000001840 */
[----:B------:R-:W4:Y:S07]  /*4ac0*/  LDSM.16.M88.4 R176, [R221+0x2000] ;  /* 0x00200000ddb0783b */ /* 0x000f2e0000000200 */
[-C--:B-1----:R-:W-:Y:S01]  /*4ad0*/  HMMA.16816.F32 R4, R172, R200.reuse, R4 ;  /* 0x000000c8ac04723c */ /* 0x082fe20000001804 */
[----:B------:R-:W1:Y:S07]  /*4ae0*/  LDSM.16.M88.4 R196, [R221+0x3000] ;  /* 0x00300000ddc4783b */ /* 0x000e6e0000000200 */
[C---:B------:R-:W-:Y:S08]  /*4af0*/  HMMA.16816.F32 R8, R204.reuse, R200, R8 ;  /* 0x000000c8cc08723c */ /* 0x040ff00000001808 */
[-C--:B------:R-:W-:Y:S08]  /*4b00*/  HMMA.16816.F32 R12, R204, R202.reuse, R12 ;  /* 0x000000cacc0c723c */ /* 0x080ff0000000180c */
[C---:B------:R-:W-:Y:S01]  /*4b10*/  HMMA.16816.F32 R16, R172.reuse, R202, R16 ;  /* 0x000000caac10723c */ /* 0x040fe20000001810 */
[----:B------:R-:W5:Y:S07]  /*4b20*/  LDSM.16.M88.4 R200, [R219+0x7400] ;  /* 0x00740000dbc8783b */ /* 0x000f6e0000000200 */
[-C--:B--2---:R-:W-:Y:S08]  /*4b30*/  HMMA.16816.F32 R20, R172, R180.reuse, R20 ;  /* 0x000000b4ac14723c */ /* 0x084ff00000001814 */
[C---:B------:R-:W-:Y:S08]  /*4b40*/  HMMA.16816.F32 R24, R204.reuse, R180, R24 ;  /* 0x000000b4cc18723c */ /* 0x040ff00000001818 */
[-C--:B------:R-:W-:Y:S08]  /*4b50*/  HMMA.16816.F32 R28, R204, R182.reuse, R28 ;  /* 0x000000b6cc1c723c */ /* 0x080ff0000000181c */
[C---:B------:R-:W-:Y:S01]  /*4b60*/  HMMA.16816.F32 R32, R172.reuse, R182, R32 ;  /* 0x000000b6ac20723c */ /* 0x040fe20000001820 */
[----:B------:R-:W-:Y:S07]  /*4b70*/  LDSM.16.M88.4 R180, [R217+0x8000] ;  /* 0x00800000d9b4783b */ /* 0x000fee0000000200 */
[-C--:B---3--:R-:W-:Y:S08]  /*4b80*/  HMMA.16816.F32 R36, R172, R184.reuse, R36 ;  /* 0x000000b8ac24723c */ /* 0x088ff00000001824 */
[C---:B------:R-:W-:Y:S08]  /*4b90*/  HMMA.16816.F32 R40, R204.reuse, R184, R40 ;  /* 0x000000b8cc28723c */ /* 0x040ff00000001828 */
[-C--:B------:R-:W-:Y:S08]  /*4ba0*/  HMMA.16816.F32 R44, R204, R186.reuse, R44 ;  /* 0x000000bacc2c723c */ /* 0x080ff0000000182c */
[C---:B------:R-:W-:Y:S01]  /*4bb0*/  HMMA.16816.F32 R48, R172.reuse, R186, R48 ;  /* 0x000000baac30723c */ /* 0x040fe20000001830 */
[----:B------:R-:W-:Y:S07]  /*4bc0*/  LDSM.16.M88.4 R184, [R220+0x5000] ;  /* 0x00500000dcb8783b */ /* 0x000fee0000000200 */
[-C--:B------:R-:W-:Y:S08]  /*4bd0*/  HMMA.16816.F32 R52, R172, R188.reuse, R52 ;  /* 0x000000bcac34723c */ /* 0x080ff00000001834 */
[C---:B------:R-:W-:Y:S08]  /*4be0*/  HMMA.16816.F32 R56, R204.reuse, R188, R56 ;  /* 0x000000bccc38723c */ /* 0x040ff00000001838 */
[-C--:B------:R-:W-:Y:S01]  /*4bf0*/  HMMA.16816.F32 R60, R204, R190.reuse, R60 ;  /* 0x000000becc3c723c */ /* 0x080fe2000000183c */
[----:B------:R-:W-:Y:S07]  /*4c00*/  LDSM.16.M88.4 R204, [R221+0x5000] ;  /* 0x00500000ddcc783b */ /* 0x000fee0000000200 */
[----:B------:R-:W-:Y:S01]  /*4c10*/  HMMA.16816.F32 R64, R172, R190, R64 ;  /* 0x000000beac40723c */ /* 0x000fe20000001840 */
[----:B------:R-:W2:Y:S07]  /*4c20*/  LDSM.16.M88.4 R172, [R220+0x4000] ;  /* 0x00400000dcac783b */ /* 0x000eae0000000200 */
[-C--:B----4-:R-:W-:Y:S01]  /*4c30*/  HMMA.16816.F32 R4, R176, R192.reuse, R4 ;  /* 0x000000c0b004723c */ /* 0x090fe20000001804 */
[----:B------:R-:W3:Y:S07]  /*4c40*/  LDSM.16.M88.4 R188, [R217+0x8400] ;  /* 0x00840000d9bc783b */ /* 0x000eee0000000200 */
[C---:B-1----:R-:W-:Y:S08]  /*4c50*/  HMMA.16816.F32 R8, R196.reuse, R192, R8 ;  /* 0x000000c0c408723c */ /* 0x042ff00000001808 */
[-C--:B------:R-:W-:Y:S08]  /*4c60*/  HMMA.16816.F32 R12, R196, R194.reuse, R12 ;  /* 0x000000c2c40c723c */ /* 0x080ff0000000180c */
[C---:B------:R-:W-:Y:S01]  /*4c70*/  HMMA.16816.F32 R16, R176.reuse, R194, R16 ;  /* 0x000000c2b010723c */ /* 0x040fe20000001810 */
[----:B------:R-:W1:Y:S07]  /*4c80*/  LDSM.16.M88.4 R192, [R217+0x8800] ;  /* 0x00880000d9c0783b */ /* 0x000e6e0000000200 */
[-C--:B-----5:R-:W-:Y:S08]  /*4c90*/  HMMA.16816.F32 R20, R176, R200.reuse, R20 ;  /* 0x000000c8b014723c */ /* 0x0a0ff00000001814 */
[C---:B------:R-:W-:Y:S08]  /*4ca0*/  HMMA.16816.F32 R24, R196.reuse, R200, R24 ;  /* 0x000000c8c418723c */ /* 0x040ff00000001818 */
[-C--:B------:R-:W-:Y:S08]  /*4cb0*/  HMMA.16816.F32 R28, R196, R202.reuse, R28 ;  /* 0x000000cac41c723c */ /* 0x080ff0000000181c */
[C---:B------:R-:W-:Y:S01]  /*4cc0*/  HMMA.16816.F32 R32, R176.reuse, R202, R32 ;  /* 0x000000cab020723c */ /* 0x040fe20000001820 */
[----:B------:R-:W-:Y:S07]  /*4cd0*/  LDSM.16.M88.4 R200, [R219+0x8000] ;  /* 0x00800000dbc8783b */ /* 0x000fee0000000200 */
[-C--:B------:R-:W-:Y:S08]  /*4ce0*/  HMMA.16816.F32 R36, R176, R208.reuse, R36 ;  /* 0x000000d0b024723c */ /* 0x080ff00000001824 */
[C---:B------:R-:W-:Y:S08]  /*4cf0*/  HMMA.16816.F32 R40, R196.reuse, R208, R40 ;  /* 0x000000d0c428723c */ /* 0x040ff00000001828 */
[-C--:B------:R-:W-:Y:S08]  /*4d00*/  HMMA.16816.F32 R44, R196, R210.reuse, R44 ;  /* 0x000000d2c42c723c */ /* 0x080ff0000000182c */
[C---:B------:R-:W-:Y:S01]  /*4d10*/  HMMA.16816.F32 R48, R176.reuse, R210, R48 ;  /* 0x000000d2b030723c */ /* 0x040fe20000001830 */
[----:B------:R-:W-:Y:S07]  /*4d20*/  LDSM.16.M88.4 R208, [R219+0x8400] ;  /* 0x00840000dbd0783b */ /* 0x000fee0000000200 */
[-C--:B------:R-:W-:Y:S08]  /*4d30*/  HMMA.16816.F32 R52, R176, R212.reuse, R52 ;  /* 0x000000d4b034723c */ /* 0x080ff00000001834 */
[C---:B------:R-:W-:Y:S08]  /*4d40*/  HMMA.16816.F32 R56, R196.reuse, R212, R56 ;  /* 0x000000d4c438723c */ /* 0x040ff00000001838 */
[-C--:B------:R-:W-:Y:S01]  /*4d50*/  HMMA.16816.F32 R60, R196, R214.reuse, R60 ;  /* 0x000000d6c43c723c */ /* 0x080fe2000000183c */
[----:B------:R-:W4:Y:S07]  /*4d60*/  LDSM.16.M88.4 R196, [R217+0x8c00] ;  /* 0x008c0000d9c4783b */ /* 0x000f2e0000000200 */
[----:B------:R-:W-:Y:S01]  /*4d70*/  HMMA.16816.F32 R64, R176, R214, R64 ;  /* 0x000000d6b040723c */ /* 0x000fe20000001840 */
[----:B------:R-:W5:Y:S07]  /*4d80*/  LDSM.16.M88.4 R176, [R221+0x4000] ;  /* 0x00400000ddb0783b */ /* 0x000f6e0000000200 */
[-C--:B--2---:R-:W-:Y:S01]  /*4d90*/  HMMA.16816.F32 R4, R172, R180.reuse, R4 ;  /* 0x000000b4ac04723c */ /* 0x084fe20000001804 */
[----:B------:R-:W2:Y:S07]  /*4da0*/  LDSM.16.M88.4 R212, [R219+0x8800] ;  /* 0x00880000dbd4783b */ /* 0x000eae0000000200 */
[C---:B------:R-:W-:Y:S08]  /*4db0*/  HMMA.16816.F32 R8, R184.reuse, R180, R8 ;  /* 0x000000b4b808723c */ /* 0x040ff00000001808 */
[-C--:B------:R-:W-:Y:S08]  /*4dc0*/  HMMA.16816.F32 R12, R184, R182.reuse, R12 ;  /* 0x000000b6b80c723c */ /* 0x080ff0000000180c */
[C---:B------:R-:W-:Y:S01]  /*4dd0*/  HMMA.16816.F32 R16, R172.reuse, R182, R16 ;  /* 0x000000b6ac10723c */ /* 0x040fe20000001810 */
[----:B------:R-:W2:Y:S01]  /*4de0*/  LDSM.16.M88.4 R180, [R219+0x8c00] ;  /* 0x008c0000dbb4783b */ /* 0x000ea20000000200 */
[----:B------:R-:W-:Y:S06]  /*4df0*/  DEPBAR.LE SB0, 0x0 ;  /* 0x000080000000791a */ /* 0x000fec0000000000 */
[-C--:B---3--:R-:W-:Y:S01]  /*4e00*/  HMMA.16816.F32 R20, R172, R188.reuse, R20 ;  /* 0x000000bcac14723c */ /* 0x088fe20000001814 */
[----:B------:R-:W-:Y:S07]  /*4e10*/  BAR.SYNC.DEFER_BLOCKING 0x0 ;  /* 0x0000000000007b1d */ /* 0x000fee0000010000 */
[C---:B------:R-:W-:Y:S08]  /*4e20*/  HMMA.16816.F32 R24, R184.reuse, R188, R24 ;  /* 0x000000bcb818723c */ /* 0x040ff00000001818 */
[-C--:B------:R-:W-:Y:S08]  /*4e30*/  HMMA.16816.F32 R28, R184, R190.reuse, R28 ;  /* 0x000000beb81c723c */ /* 0x080ff0000000181c */
[C---:B------:R-:W-:Y:S08]  /*4e40*/  HMMA.16816.F32 R32, R172.reuse, R190, R32 ;  /* 0x000000beac20723c */ /* 0x040ff00000001820 */
[-C--:B-1----:R-:W-:Y:S08]  /*4e50*/  HMMA.16816.F32 R36, R172, R192.reuse, R36 ;  /* 0x000000c0ac24723c */ /* 0x082ff00000001824 */
[C---:B------:R-:W-:Y:S08]  /*4e60*/  HMMA.16816.F32 R40, R184.reuse, R192, R40 ;  /* 0x000000c0b828723c */ /* 0x040ff00000001828 */
[-C--:B------:R-:W-:Y:S08]  /*4e70*/  HMMA.16816.F32 R44, R184, R194.reuse, R44 ;  /* 0x000000c2b82c723c */ /* 0x080ff0000000182c */
[C---:B------:R-:W-:Y:S08]  /*4e80*/  HMMA.16816.F32 R48, R172.reuse, R194, R48 ;  /* 0x000000c2ac30723c */ /* 0x040ff00000001830 */
[-C--:B----4-:R-:W-:Y:S08]  /*4e90*/  HMMA.16816.F32 R52, R172, R196.reuse, R52 ;  /* 0x000000c4ac34723c */ /* 0x090ff00000001834 */
[C---:B------:R-:W-:Y:S08]  /*4ea0*/  HMMA.16816.F32 R56, R184.reuse, R196, R56 ;  /* 0x000000c4b838723c */ /* 0x040ff00000001838 */
[-C--:B------:R-:W-:Y:S08]  /*4eb0*/  HMMA.16816.F32 R60, R184, R198.reuse, R60 ;  /* 0x000000c6b83c723c */ /* 0x080ff0000000183c */
[----:B------:R-:W-:Y:S08]  /*4ec0*/  HMMA.16816.F32 R64, R172, R198, R64 ;  /* 0x000000c6ac40723c */ /* 0x000ff00000001840 */
[-C--:B-----5:R-:W-:Y:S08]  /*4ed0*/  HMMA.16816.F32 R4, R176, R200.reuse, R4 ;  /* 0x000000c8b004723c */ /* 0x0a0ff00000001804 */
[C---:B------:R-:W-:Y:S08]  /*4ee0*/  HMMA.16816.F32 R8, R204.reuse, R200, R8 ;  /* 0x000000c8cc08723c */ /* 0x040ff00000001808 */
[-C--:B------:R-:W-:Y:S08]  /*4ef0*/  HMMA.16816.F32 R12, R204, R202.reuse, R12 ;  /* 0x000000cacc0c723c */ /* 0x080ff0000000180c */
[C---:B------:R-:W-:Y:S08]  /*4f00*/  HMMA.16816.F32 R16, R176.reuse, R202, R16 ;  /* 0x000000cab010723c */ /* 0x040ff00000001810 */
[-C--:B------:R-:W-:Y:S08]  /*4f10*/  HMMA.16816.F32 R20, R176, R208.reuse, R20 ;  /* 0x000000d0b014723c */ /* 0x080ff00000001814 */
[C---:B------:R-:W-:Y:S08]  /*4f20*/  HMMA.16816.F32 R24, R204.reuse, R208, R24 ;  /* 0x000000d0cc18723c */ /* 0x040ff00000001818 */
[-C--:B------:R-:W-:Y:S08]  /*4f30*/  HMMA.16816.F32 R28, R204, R210.reuse, R28 ;  /* 0x000000d2cc1c723c */ /* 0x080ff0000000181c */
[C---:B------:R-:W-:Y:S08]  /*4f40*/  HMMA.16816.F32 R32, R176.reuse, R210, R32 ;  /* 0x000000d2b020723c */ /* 0x040ff00000001820 */
[-C--:B--2---:R-:W-:Y:S08]  /*4f50*/  HMMA.16816.F32 R36, R176, R212.reuse, R36 ;  /* 0x000000d4b024723c */ /* 0x084ff00000001824 */
[C---:B------:R-:W-:Y:S08]  /*4f60*/  HMMA.16816.F32 R40, R204.reuse, R212, R40 ;  /* 0x000000d4cc28723c */ /* 0x040ff00000001828 */
[-C--:B------:R-:W-:Y:S08]  /*4f70*/  HMMA.16816.F32 R44, R204, R214.reuse, R44 ;  /* 0x000000d6cc2c723c */ /* 0x080ff0000000182c */
[C---:B------:R-:W-:Y:S08]  /*4f80*/  HMMA.16816.F32 R48, R176.reuse, R214, R48 ;  /* 0x000000d6b030723c */ /* 0x040ff00000001830 */
[-C--:B------:R-:W-:Y:S08]  /*4f90*/  HMMA.16816.F32 R52, R176, R180.reuse, R52 ;  /* 0x000000b4b034723c */ /* 0x080ff00000001834 */
[C---:B------:R-:W-:Y:S08]  /*4fa0*/  HMMA.16816.F32 R56, R204.reuse, R180, R56 ;  /* 0x000000b4cc38723c */ /* 0x040ff00000001838 */
[-C--:B------:R-:W-:Y:S08]  /*4fb0*/  HMMA.16816.F32 R60, R204, R182.reuse, R60 ;  /* 0x000000b6cc3c723c */ /* 0x080ff0000000183c */
[----:B------:R-:W-:Y:S01]  /*4fc0*/  HMMA.16816.F32 R64, R176, R182, R64 ;  /* 0x000000b6b040723c */ /* 0x000fe20000001840 */
[----:B------:R-:W-:-:S07]  /*4fd0*/  @P0 BRA `(.L_x_9) ;  /* 0xfffff45000000947 */ /* 0x000fce000383ffff */
.L_x_8:
[----:B------:R-:W-:Y:S01]  /*4fe0*/  FMNMX.FTZ R0, R4, R132, !PT ;  /* 0x0000008404007209 */ /* 0x000fe20007810000 */
[----:B------:R-:W-:Y:S01]  /*4ff0*/  LDSM.16.MT88.4 R176, [R218+0x9000] ;  /* 0x00900000dab0783b */ /* 0x000fe20000004200 */
[----:B------:R-:W-:Y:S02]  /*5000*/  IADD3 R223, R223, -0x1, RZ ;  /* 0xffffffffdfdf7810 */ /* 0x000fe40007ffe0ff */
[----:B-1----:R-:W-:Y:S02]  /*5010*/  FMNMX.FTZ R2, R5, R0, !PT ;  /* 0x0000000005027209 */ /* 0x002fe40007810000 */
[----:B------:R-:W-:Y:S02]  /*5020*/  FMNMX.FTZ R0, R6, R137, !PT ;  /* 0x0000008906007209 */ /* 0x000fe40007810000 */
        /* <DEDUP_REMOVED lines=33> */
[----:B------:R-:W-:Y:S01]  /*5240*/  FMNMX.FTZ R2, R25, R2, !PT ;  /* 0x0000000219027209 */ /* 0x000fe20007810000 */
[----:B------:R-:W1:Y:S01]  /*5250*/  SHFL.BFLY PT, R172, R136, 0x2, 0x1f ;  /* 0x0c401f0088ac7f89 */ /* 0x000e6200000e0000 */
        /* <DEDUP_REMOVED lines=21> */
[----:B-1----:R-:W-:Y:S02]  /*53b0*/  FMNMX.FTZ R136, R136, R172, !PT ;  /* 0x000000ac88887209 */ /* 0x002fe40007810000 */
[----:B------:R-:W-:Y:S02]  /*53c0*/  FMNMX.FTZ R0, R62, R0, !PT ;  /* 0x000000003e007209 */ /* 0x000fe40007810000 */
[----:B------:R-:W-:Y:S01]  /*53d0*/  FMNMX.FTZ R2, R57, R2, !PT ;  /* 0x0000000239027209 */ /* 0x000fe20007810000 */
[----:B------:R-:W1:Y:S01]  /*53e0*/  SHFL.BFLY PT, R172, R136, 0x1, 0x1f ;  /* 0x0c201f0088ac7f89 */ /* 0x000e6200000e0000 */
[----:B------:R-:W-:Y:S02]  /*53f0*/  FMNMX.FTZ R3, R67, R3, !PT ;  /* 0x0000000343037209 */ /* 0x000fe40007810000 */
[----:B------:R-:W-:Y:S02]  /*5400*/  FMNMX.FTZ R0, R63, R0, !PT ;  /* 0x000000003f007209 */ /* 0x000fe40007810000 */
[----:B------:R-:W-:Y:S03]  /*5410*/  FMNMX.FTZ R133, R60, R2, !PT ;  /* 0x000000023c857209 */ /* 0x000fe60007810000 */
[----:B------:R-:W2:Y:S01]  /*5420*/  SHFL.BFLY PT, R135, R3, 0x2, 0x1f ;  /* 0x0c401f0003877f89 */ /* 0x000ea200000e0000 */
[----:B------:R-:W-:Y:S07]  /*5430*/  FMNMX.FTZ R133, R61, R133, !PT ;  /* 0x000000853d857209 */ /* 0x000fee0007810000 */
[----:B------:R-:W3:Y:S08]  /*5440*/  SHFL.BFLY PT, R2, R0, 0x2, 0x1f ;  /* 0x0c401f0000027f89 */ /* 0x000ef000000e0000 */
[----:B------:R-:W4:Y:S01]  /*5450*/  SHFL.BFLY PT, R134, R133, 0x2, 0x1f ;  /* 0x0c401f0085867f89 */ /* 0x000f2200000e0000 */
[----:B-1----:R-:W-:Y:S04]  /*5460*/  FMNMX.FTZ R136, R136, R172, !PT ;  /* 0x000000ac88887209 */ /* 0x002fe80007810000 */
[----:B------:R-:W-:Y:S02]  /*5470*/  FSETP.NEU.FTZ.AND P1, PT, R136, -INF , PT ;  /* 0xff8000008800780b */ /* 0x000fe40003f3d000 */
[----:B--2---:R-:W-:Y:S05]  /*5480*/  FMNMX.FTZ R135, R3, R135, !PT ;  /* 0x0000008703877209 */ /* 0x004fea0007810000 */
[----:B------:R-:W1:Y:S01]  /*5490*/  SHFL.BFLY PT, R173, R135, 0x1, 0x1f ;  /* 0x0c201f0087ad7f89 */ /* 0x000e6200000e0000 */
[----:B---3--:R-:W-:Y:S01]  /*54a0*/  FMNMX.FTZ R2, R0, R2, !PT ;  /* 0x0000000200027209 */ /* 0x008fe20007810000 */
[----:B------:R-:W-:Y:S04]  /*54b0*/  FADD.FTZ R0, -R136, R132 ;  /* 0x0000008488007221 */ /* 0x000fe80000010100 */
[----:B------:R-:W-:Y:S02]  /*54c0*/  FMUL.FTZ R0, R0, c[0x0][0x23c] ;  /* 0x00008f0000007a20 */ /* 0x000fe40000410000 */
[----:B------:R-:W2:Y:S01]  /*54d0*/  SHFL.BFLY PT, R3, R2, 0x1, 0x1f ;  /* 0x0c201f0002037f89 */ /* 0x000ea200000e0000 */
[----:B----4-:R-:W-:Y:S02]  /*54e0*/  FMNMX.FTZ R134, R133, R134, !PT ;  /* 0x0000008685867209 */ /* 0x010fe40007810000 */
[----:B------:R3:W4:Y:S05]  /*54f0*/  MUFU.EX2 R133, R0 ;  /* 0x0000000000857308 */ /* 0x00072a0000000800 */
[----:B------:R-:W5:Y:S01]  /*5500*/  SHFL.BFLY PT, R174, R134, 0x1, 0x1f ;  /* 0x0c201f0086ae7f89 */ /* 0x000f6200000e0000 */
[----:B-1----:R-:W-:Y:S02]  /*5510*/  FMNMX.FTZ R135, R135, R173, !PT ;  /* 0x000000ad87877209 */ /* 0x002fe40007810000 */
[----:B--2---:R-:W-:Y:S03]  /*5520*/  FMNMX.FTZ R3, R2, R3, !PT ;  /* 0x0000000302037209 */ /* 0x004fe60007810000 */
[----:B---3--:R-:W-:Y:S02]  /*5530*/  FADD.FTZ R0, -R135, R137 ;  /* 0x0000008987007221 */ /* 0x008fe40000010100 */
[----:B------:R-:W-:Y:S02]  /*5540*/  FMUL.FTZ R137, R136, c[0x0][0x23c] ;  /* 0x00008f0088897a20 */ /* 0x000fe40000410000 */
[----:B------:R-:W-:Y:S01]  /*5550*/  FMUL.FTZ R0, R0, c[0x0][0x23c] ;  /* 0x00008f0000007a20 */ /* 0x000fe20000410000 */
[----:B-----5:R-:W-:Y:S01]  /*5560*/  FMNMX.FTZ R134, R134, R174, !PT ;  /* 0x000000ae86867209 */ /* 0x020fe20007810000 */
[----:B------:R-:W-:Y:S01]  /*5570*/  FMUL.FTZ R180, R3, c[0x0][0x23c] ;  /* 0x00008f0003b47a20 */ /* 0x000fe20000410000 */
[----:B------:R-:W-:Y:S01]  /*5580*/  FSEL R137, R137, RZ, P1 ;  /* 0x000000ff89897208 */ /* 0x000fe20000800000 */
[----:B------:R1:W2:Y:S01]  /*5590*/  MUFU.EX2 R132, R0 ;  /* 0x0000000000847308 */ /* 0x0002a20000000800 */
[----:B------:R-:W-:Y:S01]  /*55a0*/  FSETP.NEU.FTZ.AND P1, PT, R135, -INF , PT ;  /* 0xff8000008700780b */ /* 0x000fe20003f3d000 */
[----:B------:R-:W3:Y:S01]  /*55b0*/  LDSM.16.MT88.4 R172, [R216+0x9000] ;  /* 0x00900000d8ac783b */ /* 0x000ee20000004200 */
[----:B----4-:R-:W-:Y:S02]  /*55c0*/  FMUL.FTZ R84, R133, R84 ;  /* 0x0000005485547220 */ /* 0x010fe40000410000 */
[--C-:B------:R-:W-:Y:S02]  /*55d0*/  FFMA.FTZ R16, R16, c[0x0][0x23c], -R137.reuse ;  /* 0x00008f0010107a23 */ /* 0x100fe40000010889 */
[--C-:B------:R-:W-:Y:S02]  /*55e0*/  FFMA.FTZ R17, R17, c[0x0][0x23c], -R137.reuse ;  /* 0x00008f0011117a23 */ /* 0x100fe40000010889 */
[--C-:B------:R-:W-:Y:S01]  /*55f0*/  FFMA.FTZ R4, R4, c[0x0][0x23c], -R137.reuse ;  /* 0x00008f0004047a23 */ /* 0x100fe20000010889 */
[----:B------:R4:W-:Y:S01]  /*5600*/  MUFU.EX2 R231, R16 ;  /* 0x0000001000e77308 */ /* 0x0009e20000000800 */
[--C-:B------:R-:W-:Y:S02]  /*5610*/  FFMA.FTZ R5, R5, c[0x0][0x23c], -R137.reuse ;  /* 0x00008f0005057a23 */ /* 0x100fe40000010889 */
[--C-:B------:R-:W-:Y:S02]  /*5620*/  FFMA.FTZ R36, R36, c[0x0][0x23c], -R137.reuse ;  /* 0x00008f0024247a23 */ /* 0x100fe40000010889 */
[--C-:B------:R-:W-:Y:S02]  /*5630*/  FFMA.FTZ R37, R37, c[0x0][0x23c], -R137.reuse ;  /* 0x00008f0025257a23 */ /* 0x100fe40000010889 */
[--C-:B------:R-:W-:Y:S02]  /*5640*/  FFMA.FTZ R48, R48, c[0x0][0x23c], -R137.reuse ;  /* 0x00008f0030307a23 */ /* 0x100fe40000010889 */
[--C-:B------:R-:W-:Y:S01]  /*5650*/  FFMA.FTZ R49, R49, c[0x0][0x23c], -R137.reuse ;  /* 0x00008f0031317a23 */ /* 0x100fe20000010889 */
[----:B------:R5:W-:Y:S01]  /*5660*/  MUFU.EX2 R233, R17 ;  /* 0x0000001100e97308 */ /* 0x000be20000000800 */
[--C-:B------:R-:W-:Y:S02]  /*5670*/  FFMA.FTZ R52, R52, c[0x0][0x23c], -R137.reuse ;  /* 0x00008f0034347a23 */ /* 0x100fe40000010889 */
[--C-:B------:R-:W-:Y:S02]  /*5680*/  FFMA.FTZ R53, R53, c[0x0][0x23c], -R137.reuse ;  /* 0x00008f0035357a23 */ /* 0x100fe40000010889 */
[----:B-1----:R-:W-:Y:S02]  /*5690*/  FADD.FTZ R0, -R134, R138 ;  /* 0x0000008a86007221 */ /* 0x002fe40000010100 */
[----:B------:R-:W-:Y:S02]  /*56a0*/  FMUL.FTZ R138, R135, c[0x0][0x23c] ;  /* 0x00008f00878a7a20 */ /* 0x000fe40000410000 */
[----:B------:R-:W-:Y:S01]  /*56b0*/  FMUL.FTZ R0, R0, c[0x0][0x23c] ;  /* 0x00008f0000007a20 */ /* 0x000fe20000410000 */
[----:B------:R1:W-:Y:S01]  /*56c0*/  MUFU.EX2 R232, R4 ;  /* 0x0000000400e87308 */ /* 0x0003e20000000800 */
[C---:B------:R-:W-:Y:S01]  /*56d0*/  FMUL.FTZ R85, R133.reuse, R85 ;  /* 0x0000005585557220 */ /* 0x040fe20000410000 */
[----:B------:R-:W-:Y:S01]  /*56e0*/  FSEL R138, R138, RZ, P1 ;  /* 0x000000ff8a8a7208 */ /* 0x000fe20000800000 */
[----:B--2---:R-:W-:Y:S01]  /*56f0*/  FMUL.FTZ R86, R132, R86 ;  /* 0x0000005684567220 */ /* 0x004fe20000410000 */
[----:B------:R-:W-:Y:S01]  /*5700*/  FSETP.NEU.FTZ.AND P1, PT, R134, -INF , PT ;  /* 0xff8000008600780b */ /* 0x000fe20003f3d000 */
[----:B----4-:R-:W-:Y:S02]  /*5710*/  FMUL.FTZ R16, R133, R152 ;  /* 0x0000009885107220 */ /* 0x010fe40000410000 */
[--C-:B------:R-:W-:Y:S02]  /*5720*/  FFMA.FTZ R18, R18, c[0x0][0x23c], -R138.reuse ;  /* 0x00008f0012127a23 */ /* 0x100fe4000001088a */
[--C-:B------:R-:W-:Y:S01]  /*5730*/  FFMA.FTZ R19, R19, c[0x0][0x23c], -R138.reuse ;  /* 0x00008f0013137a23 */ /* 0x100fe2000001088a */
[----:B------:R2:W-:Y:S01]  /*5740*/  MUFU.EX2 R2, R0 ;  /* 0x0000000000027308 */ /* 0x0005e20000000800 */
[--C-:B------:R-:W-:Y:S02]  /*5750*/  FFMA.FTZ R6, R6, c[0x0][0x23c], -R138.reuse ;  /* 0x00008f0006067a23 */ /* 0x100fe4000001088a */
[--C-:B------:R-:W-:Y:S02]  /*5760*/  FFMA.FTZ R7, R7, c[0x0][0x23c], -R138.reuse ;  /* 0x00008f0007077a23 */ /* 0x100fe4000001088a */
[----:B-----5:R-:W-:Y:S02]  /*5770*/  FMUL.FTZ R17, R133, R153 ;  /* 0x0000009985117220 */ /* 0x020fe40000410000 */
[--C-:B------:R-:W-:Y:S02]  /*5780*/  FFMA.FTZ R38, R38, c[0x0][0x23c], -R138.reuse ;  /* 0x00008f0026267a23 */ /* 0x100fe4000001088a */
[--C-:B------:R-:W-:Y:S01]  /*5790*/  FFMA.FTZ R39, R39, c[0x0][0x23c], -R138.reuse ;  /* 0x00008f0027277a23 */ /* 0x100fe2000001088a */
[----:B------:R4:W-:Y:S01]  /*57a0*/  MUFU.EX2 R215, R18 ;  /* 0x0000001200d77308 */ /* 0x0009e20000000800 */
[--C-:B------:R-:W-:Y:S02]  /*57b0*/  FFMA.FTZ R50, R50, c[0x0][0x23c], -R138.reuse ;  /* 0x00008f0032327a23 */ /* 0x100fe4000001088a */
[--C-:B------:R-:W-:Y:S02]  /*57c0*/  FFMA.FTZ R51, R51, c[0x0][0x23c], -R138.reuse ;  /* 0x00008f0033337a23 */ /* 0x100fe4000001088a */
[----:B-1----:R-:W-:Y:S02]  /*57d0*/  FMUL.FTZ R4, R133, R144 ;  /* 0x0000009085047220 */ /* 0x002fe40000410000 */
[--C-:B------:R-:W-:Y:S02]  /*57e0*/  FFMA.FTZ R54, R54, c[0x0][0x23c], -R138.reuse ;  /* 0x00008f0036367a23 */ /* 0x100fe4000001088a */
[--C-:B------:R-:W-:Y:S01]  /*57f0*/  FFMA.FTZ R55, R55, c[0x0][0x23c], -R138.reuse ;  /* 0x00008f0037377a23 */ /* 0x100fe2000001088a */
[----:B------:R1:W-:Y:S01]  /*5800*/  MUFU.EX2 R229, R19 ;  /* 0x0000001300e57308 */ /* 0x0003e20000000800 */
[----:B------:R-:W-:Y:S02]  /*5810*/  FMUL.FTZ R87, R132, R87 ;  /* 0x0000005784577220 */ /* 0x000fe40000410000 */
[----:B------:R-:W-:Y:S02]  /*5820*/  FFMA.FTZ R20, R20, c[0x0][0x23c], -R137 ;  /* 0x00008f0014147a23 */ /* 0x000fe40000010889 */
[----:B--2---:R-:W-:Y:S02]  /*5830*/  FADD.FTZ R0, -R3, R139 ;  /* 0x0000008b03007221 */ /* 0x004fe40000010100 */
[----:B------:R-:W-:Y:S02]  /*5840*/  FMUL.FTZ R139, R134, c[0x0][0x23c] ;  /* 0x00008f00868b7a20 */ /* 0x000fe40000410000 */
[----:B------:R-:W-:Y:S01]  /*5850*/  FMUL.FTZ R0, R0, c[0x0][0x23c] ;  /* 0x00008f0000007a20 */ /* 0x000fe20000410000 */
[----:B------:R-:W2:Y:S01]  /*5860*/  MUFU.EX2 R234, R5 ;  /* 0x0000000500ea7308 */ /* 0x000ea20000000800 */
[----:B------:R-:W-:Y:S01]  /*5870*/  FFMA.FTZ R21, R21, c[0x0][0x23c], -R137 ;  /* 0x00008f0015157a23 */ /* 0x000fe20000010889 */
[----:B------:R-:W-:Y:S01]  /*5880*/  FSEL R139, R139, RZ, P1 ;  /* 0x000000ff8b8b7208 */ /* 0x000fe20000800000 */
[----:B------:R-:W-:Y:S01]  /*5890*/  FFMA.FTZ R22, R22, c[0x0][0x23c], -R138 ;  /* 0x00008f0016167a23 */ /* 0x000fe2000001088a */
[----:B------:R-:W-:Y:S01]  /*58a0*/  FSETP.NEU.FTZ.AND P1, PT, R3, -INF , PT ;  /* 0xff8000000300780b */ /* 0x000fe20003f3d000 */
[----:B----4-:R-:W-:Y:S02]  /*58b0*/  FMUL.FTZ R18, R132, R154 ;  /* 0x0000009a84127220 */ /* 0x010fe40000410000 */
[--C-:B------:R-:W-:Y:S01]  /*58c0*/  FFMA.FTZ R12, R12, c[0x0][0x23c], -R139.reuse ;  /* 0x00008f000c0c7a23 */ /* 0x100fe2000001088b */
[----:B------:R-:W-:Y:S01]  /*58d0*/  FSEL R180, R180, RZ, P1 ;  /* 0x000000ffb4b47208 */ /* 0x000fe20000800000 */
[--C-:B------:R-:W-:Y:S01]  /*58e0*/  FFMA.FTZ R13, R13, c[0x0][0x23c], -R139.reuse ;  /* 0x00008f000d0d7a23 */ /* 0x100fe2000001088b */
[----:B------:R4:W-:Y:S01]  /*58f0*/  MUFU.EX2 R228, R6 ;  /* 0x0000000600e47308 */ /* 0x0009e20000000800 */
[--C-:B------:R-:W-:Y:S02]  /*5900*/  FFMA.FTZ R8, R8, c[0x0][0x23c], -R139.reuse ;  /* 0x00008f0008087a23 */ /* 0x100fe4000001088b */
[--C-:B------:R-:W-:Y:S02]  /*5910*/  FFMA.FTZ R14, R14, c[0x0][0x23c], -R180.reuse ;  /* 0x00008f000e0e7a23 */ /* 0x100fe400000108b4 */
[--C-:B------:R-:W-:Y:S02]  /*5920*/  FFMA.FTZ R15, R15, c[0x0][0x23c], -R180.reuse ;  /* 0x00008f000f0f7a23 */ /* 0x100fe400000108b4 */
[--C-:B------:R-:W-:Y:S02]  /*5930*/  FFMA.FTZ R9, R9, c[0x0][0x23c], -R139.reuse ;  /* 0x00008f0009097a23 */ /* 0x100fe4000001088b */
[--C-:B------:R-:W-:Y:S01]  /*5940*/  FFMA.FTZ R10, R10, c[0x0][0x23c], -R180.reuse ;  /* 0x00008f000a0a7a23 */ /* 0x100fe200000108b4 */
[----:B------:R-:W5:Y:S01]  /*5950*/  MUFU.EX2 R230, R7 ;  /* 0x0000000700e67308 */ /* 0x000f620000000800 */
[--C-:B------:R-:W-:Y:S02]  /*5960*/  FFMA.FTZ R11, R11, c[0x0][0x23c], -R180.reuse ;  /* 0x00008f000b0b7a23 */ /* 0x100fe400000108b4 */
[----:B-1----:R-:W-:Y:S01]  /*5970*/  FMUL.FTZ R19, R132, R155 ;  /* 0x0000009b84137220 */ /* 0x002fe20000410000 */
[----:B--2---:R-:W-:Y:S01]  /*5980*/  F2FP.PACK_AB R144, R234, R232 ;  /* 0x000000e8ea90723e */ /* 0x004fe200000000ff */
[----:B------:R-:W-:Y:S01]  /*5990*/  FMUL.FTZ R5, R133, R145 ;  /* 0x0000009185057220 */ /* 0x000fe20000410000 */
[----:B------:R-:W-:Y:S01]  /*59a0*/  LDSM.16.MT88.4 R152, [R218+0xa000] ;  /* 0x00a00000da98783b */ /* 0x000fe20000004200 */
[--C-:B------:R-:W-:Y:S02]  /*59b0*/  FFMA.FTZ R40, R40, c[0x0][0x23c], -R139.reuse ;  /* 0x00008f0028287a23 */ /* 0x100fe4000001088b */
[--C-:B------:R-:W-:Y:S01]  /*59c0*/  FFMA.FTZ R41, R41, c[0x0][0x23c], -R139.reuse ;  /* 0x00008f0029297a23 */ /* 0x100fe2000001088b */
[----:B------:R-:W1:Y:S01]  /*59d0*/  MUFU.EX2 R0, R0 ;  /* 0x0000000000007308 */ /* 0x000e620000000800 */
[--C-:B------:R-:W-:Y:S02]  /*59e0*/  FFMA.FTZ R42, R42, c[0x0][0x23c], -R180.reuse ;  /* 0x00008f002a2a7a23 */ /* 0x100fe400000108b4 */
[--C-:B------:R-:W-:Y:S02]  /*59f0*/  FFMA.FTZ R43, R43, c[0x0][0x23c], -R180.reuse ;  /* 0x00008f002b2b7a23 */ /* 0x100fe400000108b4 */
[----:B----4-:R-:W-:Y:S01]  /*5a00*/  FMUL.FTZ R6, R132, R146 ;  /* 0x0000009284067220 */ /* 0x010fe20000410000 */
[----:B------:R-:W-:Y:S01]  /*5a10*/  F2FP.PACK_AB R146, R233, R231 ;  /* 0x000000e7e992723e */ /* 0x000fe200000000ff */
[--C-:B------:R-:W-:Y:S02]  /*5a20*/  FFMA.FTZ R56, R56, c[0x0][0x23c], -R139.reuse ;  /* 0x00008f0038387a23 */ /* 0x100fe4000001088b */
[--C-:B------:R-:W-:Y:S01]  /*5a30*/  FFMA.FTZ R57, R57, c[0x0][0x23c], -R139.reuse ;  /* 0x00008f0039397a23 */ /* 0x100fe2000001088b */
[----:B------:R2:W-:Y:S01]  /*5a40*/  MUFU.EX2 R211, R12 ;  /* 0x0000000c00d37308 */ /* 0x0005e20000000800 */
[--C-:B------:R-:W-:Y:S02]  /*5a50*/  FFMA.FTZ R58, R58, c[0x0][0x23c], -R180.reuse ;  /* 0x00008f003a3a7a23 */ /* 0x100fe400000108b4 */
[----:B------:R-:W-:Y:S01]  /*5a60*/  FFMA.FTZ R59, R59, c[0x0][0x23c], -R180 ;  /* 0x00008f003b3b7a23 */ /* 0x000fe200000108b4 */
[----:B-----5:R-:W-:Y:S01]  /*5a70*/  F2FP.PACK_AB R145, R230, R228 ;  /* 0x000000e4e691723e */ /* 0x020fe200000000ff */
[----:B------:R-:W-:Y:S01]  /*5a80*/  FMUL.FTZ R7, R132, R147 ;  /* 0x0000009384077220 */ /* 0x000fe20000410000 */
[----:B------:R-:W-:Y:S01]  /*5a90*/  F2FP.PACK_AB R147, R229, R215 ;  /* 0x000000d7e593723e */ /* 0x000fe200000000ff */
[----:B------:R-:W-:Y:S02]  /*5aa0*/  FFMA.FTZ R23, R23, c[0x0][0x23c], -R138 ;  /* 0x00008f0017177a23 */ /* 0x000fe4000001088a */
[C---:B------:R-:W-:Y:S01]  /*5ab0*/  FMUL.FTZ R88, R2.reuse, R88 ;  /* 0x0000005802587220 */ /* 0x040fe20000410000 */
[----:B------:R4:W-:Y:S01]  /*5ac0*/  MUFU.EX2 R213, R13 ;  /* 0x0000000d00d57308 */ /* 0x0009e20000000800 */
[----:B------:R-:W-:Y:S02]  /*5ad0*/  FMUL.FTZ R89, R2, R89 ;  /* 0x0000005902597220 */ /* 0x000fe40000410000 */
[-C--:B---3--:R-:W-:Y:S05]  /*5ae0*/  HMMA.16816.F32 R4, R144, R172.reuse, R4 ;  /* 0x000000ac9004723c */ /* 0x088fea0000001804 */
[C---:B-1----:R-:W-:Y:S02]  /*5af0*/  FMUL.FTZ R90, R0.reuse, R90 ;  /* 0x0000005a005a7220 */ /* 0x042fe40000410000 */
[----:B------:R1:W-:Y:S01]  /*5b00*/  MUFU.EX2 R207, R14 ;  /* 0x0000000e00cf7308 */ /* 0x0003e20000000800 */
[----:B------:R-:W-:Y:S04]  /*5b10*/  FMUL.FTZ R91, R0, R91 ;  /* 0x0000005b005b7220 */ /* 0x000fe80000410000 */
[C---:B--2---:R-:W-:Y:S02]  /*5b20*/  FMUL.FTZ R12, R2.reuse, R148 ;  /* 0x00000094020c7220 */ /* 0x044fe40000410000 */
[C---:B------:R-:W-:Y:S02]  /*5b30*/  FMUL.FTZ R92, R2.reuse, R92 ;  /* 0x0000005c025c7220 */ /* 0x040fe40000410000 */
[----:B------:R-:W-:Y:S01]  /*5b40*/  FMUL.FTZ R93, R2, R93 ;  /* 0x0000005d025d7220 */ /* 0x000fe20000410000 */
[----:B------:R2:W-:Y:S01]  /*5b50*/  MUFU.EX2 R209, R15 ;  /* 0x0000000f00d17308 */ /* 0x0005e20000000800 */
[C---:B------:R-:W-:Y:S02]  /*5b60*/  FMUL.FTZ R94, R0.reuse, R94 ;  /* 0x0000005e005e7220 */ /* 0x040fe40000410000 */
[----:B------:R-:W-:Y:S02]  /*5b70*/  FMUL.FTZ R95, R0, R95 ;  /* 0x0000005f005f7220 */ /* 0x000fe40000410000 */
[----:B----4-:R-:W-:Y:S02]  /*5b80*/  FMUL.FTZ R13, R2, R149 ;  /* 0x00000095020d7220 */ /* 0x010fe40000410000 */
[C---:B------:R-:W-:Y:S02]  /*5b90*/  FMUL.FTZ R96, R133.reuse, R96 ;  /* 0x0000006085607220 */ /* 0x040fe40000410000 */
[C---:B------:R-:W-:Y:S01]  /*5ba0*/  FMUL.FTZ R97, R133.reuse, R97 ;  /* 0x0000006185617220 */ /* 0x040fe20000410000 */
[----:B------:R3:W-:Y:S01]  /*5bb0*/  MUFU.EX2 R212, R8 ;  /* 0x0000000800d47308 */ /* 0x0007e20000000800 */
[C---:B------:R-:W-:Y:S02]  /*5bc0*/  FMUL.FTZ R98, R132.reuse, R98 ;  /* 0x0000006284627220 */ /* 0x040fe40000410000 */
[----:B------:R-:W-:Y:S02]  /*5bd0*/  FMUL.FTZ R99, R132, R99 ;  /* 0x0000006384637220 */ /* 0x000fe40000410000 */
[----:B-1----:R-:W-:Y:S02]  /*5be0*/  FMUL.FTZ R14, R0, R150 ;  /* 0x00000096000e7220 */ /* 0x002fe40000410000 */
[C---:B------:R-:W-:Y:S02]  /*5bf0*/  FMUL.FTZ R100, R2.reuse, R100 ;  /* 0x0000006402647220 */ /* 0x040fe40000410000 */
[----:B------:R-:W-:Y:S01]  /*5c00*/  FMUL.FTZ R101, R2, R101 ;  /* 0x0000006502657220 */ /* 0x000fe20000410000 */
[----:B------:R-:W1:Y:S01]  /*5c10*/  MUFU.EX2 R214, R9 ;  /* 0x0000000900d67308 */ /* 0x000e620000000800 */
[C---:B------:R-:W-:Y:S02]  /*5c20*/  FMUL.FTZ R102, R0.reuse, R102 ;  /* 0x0000006600667220 */ /* 0x040fe40000410000 */
[C---:B------:R-:W-:Y:S02]  /*5c30*/  FMUL.FTZ R103, R0.reuse, R103 ;  /* 0x0000006700677220 */ /* 0x040fe40000410000 */
[----:B--2---:R-:W-:Y:S02]  /*5c40*/  FMUL.FTZ R15, R0, R151 ;  /* 0x00000097000f7220 */ /* 0x004fe40000410000 */
[----:B------:R-:W2:Y:S01]  /*5c50*/  LDSM.16.MT88.4 R148, [R216+0xa000] ;  /* 0x00a00000d894783b */ /* 0x000ea20000004200 */
[C---:B------:R-:W-:Y:S02]  /*5c60*/  FMUL.FTZ R104, R2.reuse, R104 ;  /* 0x0000006802687220 */ /* 0x040fe40000410000 */
[----:B------:R4:W-:Y:S01]  /*5c70*/  MUFU.EX2 R208, R10 ;  /* 0x0000000a00d07308 */ /* 0x0009e20000000800 */
[----:B------:R-:W-:Y:S02]  /*5c80*/  FMUL.FTZ R105, R2, R105 ;  /* 0x0000006902697220 */ /* 0x000fe40000410000 */
[----:B------:R-:W-:Y:S02]  /*5c90*/  FMUL.FTZ R106, R0, R106 ;  /* 0x0000006a006a7220 */ /* 0x000fe40000410000 */
[----:B---3--:R-:W-:Y:S02]  /*5ca0*/  FMUL.FTZ R8, R2, R140 ;  /* 0x0000008c02087220 */ /* 0x008fe40000410000 */
[----:B------:R-:W-:Y:S02]  /*5cb0*/  FMUL.FTZ R107, R0, R107 ;  /* 0x0000006b006b7220 */ /* 0x000fe40000410000 */
[C---:B------:R-:W-:Y:S01]  /*5cc0*/  FMUL.FTZ R108, R133.reuse, R108 ;  /* 0x0000006c856c7220 */ /* 0x040fe20000410000 */
[----:B------:R-:W3:Y:S01]  /*5cd0*/  MUFU.EX2 R210, R11 ;  /* 0x0000000b00d27308 */ /* 0x000ee20000000800 */
[----:B------:R-:W-:Y:S02]  /*5ce0*/  FMUL.FTZ R109, R133, R109 ;  /* 0x0000006d856d7220 */ /* 0x000fe40000410000 */
[----:B------:R-:W-:Y:S01]  /*5cf0*/  FMUL.FTZ R110, R132, R110 ;  /* 0x0000006e846e7220 */ /* 0x000fe20000410000 */
[----:B-1----:R-:W-:Y:S01]  /*5d00*/  F2FP.PACK_AB R140, R214, R212 ;  /* 0x000000d4d68c723e */ /* 0x002fe200000000ff */
[----:B------:R-:W-:Y:S02]  /*5d10*/  FMUL.FTZ R9, R2, R141 ;  /* 0x0000008d02097220 */ /* 0x000fe40000410000 */
[----:B------:R-:W-:Y:S02]  /*5d20*/  FMUL.FTZ R111, R132, R111 ;  /* 0x0000006f846f7220 */ /* 0x000fe40000410000 */
[C---:B------:R-:W-:Y:S01]  /*5d30*/  FMUL.FTZ R112, R2.reuse, R112 ;  /* 0x0000007002707220 */ /* 0x040fe20000410000 */
[----:B------:R-:W-:Y:S01]  /*5d40*/  MUFU.EX2 R194, R36 ;  /* 0x0000002400c27308 */ /* 0x000fe20000000800 */
[----:B------:R-:W-:Y:S02]  /*5d50*/  FMUL.FTZ R113, R2, R113 ;  /* 0x0000007102717220 */ /* 0x000fe40000410000 */
[C---:B------:R-:W-:Y:S02]  /*5d60*/  FMUL.FTZ R114, R0.reuse, R114 ;  /* 0x0000007200727220 */ /* 0x040fe40000410000 */
[C---:B----4-:R-:W-:Y:S01]  /*5d70*/  FMUL.FTZ R10, R0.reuse, R142 ;  /* 0x0000008e000a7220 */ /* 0x050fe20000410000 */
[----:B------:R-:W-:Y:S01]  /*5d80*/  F2FP.PACK_AB R142, R213, R211 ;  /* 0x000000d3d58e723e */ /* 0x000fe200000000ff */
[----:B------:R-:W-:Y:S02]  /*5d90*/  FMUL.FTZ R115, R0, R115 ;  /* 0x0000007300737220 */ /* 0x000fe40000410000 */
[C---:B------:R-:W-:Y:S01]  /*5da0*/  FMUL.FTZ R116, R2.reuse, R116 ;  /* 0x0000007402747220 */ /* 0x040fe20000410000 */
[----:B------:R-:W-:Y:S01]  /*5db0*/  MUFU.EX2 R193, R37 ;  /* 0x0000002500c17308 */ /* 0x000fe20000000800 */
[----:B------:R-:W-:Y:S02]  /*5dc0*/  FMUL.FTZ R117, R2, R117 ;  /* 0x0000007502757220 */ /* 0x000fe40000410000 */
[----:B------:R-:W-:Y:S01]  /*5dd0*/  FMUL.FTZ R118, R0, R118 ;  /* 0x0000007600767220 */ /* 0x000fe20000410000 */
[----:B---3--:R-:W-:Y:S01]  /*5de0*/  F2FP.PACK_AB R141, R210, R208 ;  /* 0x000000d0d28d723e */ /* 0x008fe200000000ff */
[C---:B------:R-:W-:Y:S01]  /*5df0*/  FMUL.FTZ R11, R0.reuse, R143 ;  /* 0x0000008f000b7220 */ /* 0x040fe20000410000 */
[----:B------:R-:W-:Y:S01]  /*5e00*/  F2FP.PACK_AB R143, R209, R207 ;  /* 0x000000cfd18f723e */ /* 0x000fe200000000ff */
[----:B------:R-:W-:Y:S02]  /*5e10*/  FMUL.FTZ R119, R0, R119 ;  /* 0x0000007700777220 */ /* 0x000fe40000410000 */
[C---:B------:R-:W-:Y:S01]  /*5e20*/  FMUL.FTZ R120, R133.reuse, R120 ;  /* 0x0000007885787220 */ /* 0x040fe20000410000 */
[----:B------:R-:W-:Y:S01]  /*5e30*/  MUFU.EX2 R192, R38 ;  /* 0x0000002600c07308 */ /* 0x000fe20000000800 */
[C---:B------:R-:W-:Y:S02]  /*5e40*/  FMUL.FTZ R121, R133.reuse, R121 ;  /* 0x0000007985797220 */ /* 0x040fe40000410000 */
[C---:B------:R-:W-:Y:S04]  /*5e50*/  HMMA.16816.F32 R8, R140.reuse, R172, R8 ;  /* 0x000000ac8c08723c */ /* 0x040fe80000001808 */
[C---:B------:R-:W-:Y:S02]  /*5e60*/  FMUL.FTZ R122, R132.reuse, R122 ;  /* 0x0000007a847a7220 */ /* 0x040fe40000410000 */
[----:B------:R-:W-:Y:S01]  /*5e70*/  FMUL.FTZ R123, R132, R123 ;  /* 0x0000007b847b7220 */ /* 0x000fe20000410000 */
[----:B------:R1:W-:Y:S01]  /*5e80*/  MUFU.EX2 R191, R39 ;  /* 0x0000002700bf7308 */ /* 0x0003e20000000800 */
[-C--:B------:R-:W-:Y:S04]  /*5e90*/  HMMA.16816.F32 R12, R140, R174.reuse, R12 ;  /* 0x000000ae8c0c723c */ /* 0x080fe8000000180c */
[C---:B------:R-:W-:Y:S02]  /*5ea0*/  FMUL.FTZ R124, R2.reuse, R124 ;  /* 0x0000007c027c7220 */ /* 0x040fe40000410000 */
[----:B------:R-:W-:Y:S02]  /*5eb0*/  FMUL.FTZ R125, R2, R125 ;  /* 0x0000007d027d7220 */ /* 0x000fe40000410000 */
[C---:B------:R-:W-:Y:S01]  /*5ec0*/  HMMA.16816.F32 R16, R144.reuse, R174, R16 ;  /* 0x000000ae9010723c */ /* 0x040fe20000001810 */
[----:B------:R-:W-:Y:S03]  /*5ed0*/  MUFU.EX2 R190, R48 ;  /* 0x0000003000be7308 */ /* 0x000fe60000000800 */
[C---:B------:R-:W-:Y:S02]  /*5ee0*/  FMUL.FTZ R68, R133.reuse, R68 ;  /* 0x0000004485447220 */ /* 0x040fe40000410000 */
[----:B------:R-:W-:Y:S02]  /*5ef0*/  FMUL.FTZ R69, R133, R69 ;  /* 0x0000004585457220 */ /* 0x000fe40000410000 */
[C---:B------:R-:W-:Y:S03]  /*5f00*/  FMUL.FTZ R70, R132.reuse, R70 ;  /* 0x0000004684467220 */ /* 0x040fe60000410000 */
[----:B------:R-:W-:Y:S01]  /*5f10*/  MUFU.EX2 R189, R49 ;  /* 0x0000003100bd7308 */ /* 0x000fe20000000800 */
[----:B------:R-:W-:Y:S02]  /*5f20*/  FMUL.FTZ R71, R132, R71 ;  /* 0x0000004784477220 */ /* 0x000fe40000410000 */
[C---:B------:R-:W-:Y:S01]  /*5f30*/  FMUL.FTZ R126, R0.reuse, R126 ;  /* 0x0000007e007e7220 */ /* 0x040fe20000410000 */
[----:B-1----:R-:W-:Y:S01]  /*5f40*/  LDSM.16.MT88.4 R36, [R216+0xb400] ;  /* 0x00b40000d824783b */ /* 0x002fe20000004200 */
[----:B------:R-:W-:Y:S02]  /*5f50*/  FMUL.FTZ R127, R0, R127 ;  /* 0x0000007f007f7220 */ /* 0x000fe40000410000 */
[C---:B------:R-:W-:Y:S01]  /*5f60*/  FMUL.FTZ R128, R2.reuse, R128 ;  /* 0x0000008002807220 */ /* 0x040fe20000410000 */
[-C--:B------:R-:W-:Y:S02]  /*5f70*/  HMMA.16816.F32 R68, R144, R176.reuse, R68 ;  /* 0x000000b09044723c */ /* 0x080fe40000001844 */
[----:B------:R-:W-:Y:S01]  /*5f80*/  MUFU.EX2 R188, R50 ;  /* 0x0000003200bc7308 */ /* 0x000fe20000000800 */
[C---:B------:R-:W-:Y:S02]  /*5f90*/  FMUL.FTZ R72, R2.reuse, R72 ;  /* 0x0000004802487220 */ /* 0x040fe40000410000 */
[----:B------:R-:W-:Y:S02]  /*5fa0*/  FMUL.FTZ R73, R2, R73 ;  /* 0x0000004902497220 */ /* 0x000fe40000410000 */
[C---:B------:R-:W-:Y:S02]  /*5fb0*/  FMUL.FTZ R74, R0.reuse, R74 ;  /* 0x0000004a004a7220 */ /* 0x040fe40000410000 */
[----:B------:R-:W-:Y:S03]  /*5fc0*/  FMUL.FTZ R75, R0, R75 ;  /* 0x0000004b004b7220 */ /* 0x000fe60000410000 */
[----:B------:R1:W-:Y:S01]  /*5fd0*/  MUFU.EX2 R187, R51 ;  /* 0x0000003300bb7308 */ /* 0x0003e20000000800 */
[----:B------:R-:W-:Y:S02]  /*5fe0*/  FMUL.FTZ R129, R2, R129 ;  /* 0x0000008102817220 */ /* 0x000fe40000410000 */
[----:B------:R-:W-:Y:S01]  /*5ff0*/  FMUL.FTZ R130, R0, R130 ;  /* 0x0000008200827220 */ /* 0x000fe20000410000 */
[C---:B------:R-:W-:Y:S04]  /*6000*/  HMMA.16816.F32 R72, R140.reuse, R176, R72 ;  /* 0x000000b08c48723c */ /* 0x040fe80000001848 */
[C---:B------:R-:W-:Y:S02]  /*6010*/  FMUL.FTZ R76, R2.reuse, R76 ;  /* 0x0000004c024c7220 */ /* 0x040fe40000410000 */
[----:B------:R-:W-:Y:S01]  /*6020*/  FMUL.FTZ R77, R2, R77 ;  /* 0x0000004d024d7220 */ /* 0x000fe20000410000 */
[----:B------:R-:W-:Y:S01]  /*6030*/  MUFU.EX2 R186, R40 ;  /* 0x0000002800ba7308 */ /* 0x000fe20000000800 */
[C---:B------:R-:W-:Y:S04]  /*6040*/  FMUL.FTZ R78, R0.reuse, R78 ;  /* 0x0000004e004e7220 */ /* 0x040fe80000410000 */
[C---:B------:R-:W-:Y:S02]  /*6050*/  FMUL.FTZ R79, R0.reuse, R79 ;  /* 0x0000004f004f7220 */ /* 0x040fe40000410000 */
[----:B------:R-:W-:Y:S02]  /*6060*/  FMUL.FTZ R131, R0, R131 ;  /* 0x0000008300837220 */ /* 0x000fe40000410000 */
[--C-:B------:R-:W-:Y:S01]  /*6070*/  FFMA.FTZ R44, R44, c[0x0][0x23c], -R139.reuse ;  /* 0x00008f002c2c7a23 */ /* 0x100fe2000001088b */
[----:B------:R-:W-:Y:S01]  /*6080*/  MUFU.EX2 R185, R41 ;  /* 0x0000002900b97308 */ /* 0x000fe20000000800 */
[----:B------:R-:W-:Y:S01]  /*6090*/  FFMA.FTZ R45, R45, c[0x0][0x23c], -R139 ;  /* 0x00008f002d2d7a23 */ /* 0x000fe2000001088b */
[-C--:B------:R-:W-:Y:S01]  /*60a0*/  HMMA.16816.F32 R76, R140, R178.reuse, R76 ;  /* 0x000000b28c4c723c */ /* 0x080fe2000000184c */
[----:B-1----:R-:W-:Y:S02]  /*60b0*/  LDSM.16.MT88.4 R48, [R218+0xb400] ;  /* 0x00b40000da30783b */ /* 0x002fe40000004200 */
[C---:B------:R-:W-:Y:S02]  /*60c0*/  FMUL.FTZ R80, R133.reuse, R80 ;  /* 0x0000005085507220 */ /* 0x040fe40000410000 */
[----:B------:R-:W-:Y:S02]  /*60d0*/  FMUL.FTZ R81, R133, R81 ;  /* 0x0000005185517220 */ /* 0x000fe40000410000 */
[C---:B------:R-:W-:Y:S01]  /*60e0*/  FMUL.FTZ R82, R132.reuse, R82 ;  /* 0x0000005284527220 */ /* 0x040fe20000410000 */
[----:B------:R1:W-:Y:S01]  /*60f0*/  MUFU.EX2 R206, R20 ;  /* 0x0000001400ce7308 */ /* 0x0003e20000000800 */
[----:B------:R-:W-:Y:S03]  /*6100*/  FMUL.FTZ R83, R132, R83 ;  /* 0x0000005384537220 */ /* 0x000fe60000410000 */
[--C-:B------:R-:W-:Y:S02]  /*6110*/  FFMA.FTZ R46, R46, c[0x0][0x23c], -R180.reuse ;  /* 0x00008f002e2e7a23 */ /* 0x100fe400000108b4 */
[----:B------:R-:W-:Y:S02]  /*6120*/  FFMA.FTZ R47, R47, c[0x0][0x23c], -R180 ;  /* 0x00008f002f2f7a23 */ /* 0x000fe400000108b4 */
[C---:B------:R-:W-:Y:S02]  /*6130*/  HMMA.16816.F32 R80, R144.reuse, R178, R80 ;  /* 0x000000b29050723c */ /* 0x040fe40000001850 */
[----:B------:R-:W-:Y:S02]  /*6140*/  MUFU.EX2 R183, R42 ;  /* 0x0000002a00b77308 */ /* 0x000fe40000000800 */
[--C-:B------:R-:W-:Y:S02]  /*6150*/  FFMA.FTZ R64, R64, c[0x0][0x23c], -R137.reuse ;  /* 0x00008f0040407a23 */ /* 0x100fe40000010889 */
[--C-:B------:R-:W-:Y:S02]  /*6160*/  FFMA.FTZ R66, R66, c[0x0][0x23c], -R138.reuse ;  /* 0x00008f0042427a23 */ /* 0x100fe4000001088a */
[-C--:B--2---:R-:W-:Y:S04]  /*6170*/  HMMA.16816.F32 R84, R144, R148.reuse, R84 ;  /* 0x000000949054723c */ /* 0x084fe80000001854 */
[----:B------:R2:W-:Y:S01]  /*6180*/  MUFU.EX2 R205, R21 ;  /* 0x0000001500cd7308 */ /* 0x0005e20000000800 */
[--C-:B------:R-:W-:Y:S02]  /*6190*/  FFMA.FTZ R32, R32, c[0x0][0x23c], -R137.reuse ;  /* 0x00008f0020207a23 */ /* 0x100fe40000010889 */
[--C-:B------:R-:W-:Y:S01]  /*61a0*/  FFMA.FTZ R33, R33, c[0x0][0x23c], -R137.reuse ;  /* 0x00008f0021217a23 */ /* 0x100fe20000010889 */
[C---:B------:R-:W-:Y:S04]  /*61b0*/  HMMA.16816.F32 R88, R140.reuse, R148, R88 ;  /* 0x000000948c58723c */ /* 0x040fe80000001858 */
[----:B-1----:R-:W-:Y:S02]  /*61c0*/  FMUL.FTZ R20, R133, R156 ;  /* 0x0000009c85147220 */ /* 0x002fe40000410000 */
[----:B------:R1:W-:Y:S01]  /*61d0*/  MUFU.EX2 R204, R22 ;  /* 0x0000001600cc7308 */ /* 0x0003e20000000800 */
[----:B------:R-:W-:Y:S01]  /*61e0*/  FFMA.FTZ R137, R65, c[0x0][0x23c], -R137 ;  /* 0x00008f0041897a23 */ /* 0x000fe20000010889 */
[-C--:B------:R-:W-:Y:S04]  /*61f0*/  HMMA.16816.F32 R92, R140, R150.reuse, R92 ;  /* 0x000000968c5c723c */ /* 0x080fe8000000185c */
[--C-:B------:R-:W-:Y:S02]  /*6200*/  FFMA.FTZ R34, R34, c[0x0][0x23c], -R138.reuse ;  /* 0x00008f0022227a23 */ /* 0x100fe4000001088a */
[--C-:B------:R-:W-:Y:S02]  /*6210*/  FFMA.FTZ R35, R35, c[0x0][0x23c], -R138.reuse ;  /* 0x00008f0023237a23 */ /* 0x100fe4000001088a */
[C---:B------:R-:W-:Y:S01]  /*6220*/  HMMA.16816.F32 R96, R144.reuse, R150, R96 ;  /* 0x000000969060723c */ /* 0x040fe20000001860 */
[----:B------:R3:W-:Y:S01]  /*6230*/  MUFU.EX2 R203, R23 ;  /* 0x0000001700cb7308 */ /* 0x0007e20000000800 */
[----:B------:R-:W4:Y:S02]  /*6240*/  LDSM.16.MT88.4 R148, [R216+0xb000] ;  /* 0x00b00000d894783b */ /* 0x000f240000004200 */
[----:B--2---:R-:W-:Y:S02]  /*6250*/  FMUL.FTZ R21, R133, R157 ;  /* 0x0000009d85157220 */ /* 0x004fe40000410000 */
[----:B------:R-:W-:Y:S02]  /*6260*/  FFMA.FTZ R138, R67, c[0x0][0x23c], -R138 ;  /* 0x00008f00438a7a23 */ /* 0x000fe4000001088a */
[--C-:B------:R-:W-:Y:S03]  /*6270*/  FFMA.FTZ R24, R24, c[0x0][0x23c], -R139.reuse ;  /* 0x00008f0018187a23 */ /* 0x100fe6000001088b */
[----:B------:R2:W-:Y:S01]  /*6280*/  MUFU.EX2 R202, R32 ;  /* 0x0000002000ca7308 */ /* 0x0005e20000000800 */
[--C-:B------:R-:W-:Y:S02]  /*6290*/  FFMA.FTZ R25, R25, c[0x0][0x23c], -R139.reuse ;  /* 0x00008f0019197a23 */ /* 0x100fe4000001088b */
[----:B-1----:R-:W-:Y:S02]  /*62a0*/  FMUL.FTZ R22, R132, R158 ;  /* 0x0000009e84167220 */ /* 0x002fe40000410000 */
[--C-:B------:R-:W-:Y:S02]  /*62b0*/  FFMA.FTZ R26, R26, c[0x0][0x23c], -R180.reuse ;  /* 0x00008f001a1a7a23 */ /* 0x100fe400000108b4 */
[--C-:B------:R-:W-:Y:S02]  /*62c0*/  FFMA.FTZ R27, R27, c[0x0][0x23c], -R180.reuse ;  /* 0x00008f001b1b7a23 */ /* 0x100fe400000108b4 */
[--C-:B------:R-:W-:Y:S01]  /*62d0*/  FFMA.FTZ R28, R28, c[0x0][0x23c], -R139.reuse ;  /* 0x00008f001c1c7a23 */ /* 0x100fe2000001088b */
[----:B------:R1:W-:Y:S01]  /*62e0*/  MUFU.EX2 R201, R33 ;  /* 0x0000002100c97308 */ /* 0x0003e20000000800 */
[--C-:B------:R-:W-:Y:S02]  /*62f0*/  FFMA.FTZ R29, R29, c[0x0][0x23c], -R139.reuse ;  /* 0x00008f001d1d7a23 */ /* 0x100fe4000001088b */
[--C-:B------:R-:W-:Y:S02]  /*6300*/  FFMA.FTZ R30, R30, c[0x0][0x23c], -R180.reuse ;  /* 0x00008f001e1e7a23 */ /* 0x100fe400000108b4 */
[----:B---3--:R-:W-:Y:S02]  /*6310*/  FMUL.FTZ R23, R132, R159 ;  /* 0x0000009f84177220 */ /* 0x008fe40000410000 */
[----:B------:R-:W-:Y:S01]  /*6320*/  LDSM.16.MT88.4 R156, [R218+0x9400] ;  /* 0x00940000da9c783b */ /* 0x000fe20000004200 */
[--C-:B------:R-:W-:Y:S02]  /*6330*/  FFMA.FTZ R31, R31, c[0x0][0x23c], -R180.reuse ;  /* 0x00008f001f1f7a23 */ /* 0x100fe400000108b4 */
[----:B------:R3:W-:Y:S01]  /*6340*/  MUFU.EX2 R184, R43 ;  /* 0x0000002b00b87308 */ /* 0x0007e20000000800 */
[--C-:B------:R-:W-:Y:S01]  /*6350*/  FFMA.FTZ R60, R60, c[0x0][0x23c], -R139.reuse ;  /* 0x00008f003c3c7a23 */ /* 0x100fe2000001088b */
[-C--:B------:R-:W-:Y:S03]  /*6360*/  HMMA.16816.F32 R20, R144, R152.reuse, R20 ;  /* 0x000000989014723c */ /* 0x080fe60000001814 */
[----:B--2---:R-:W-:Y:S02]  /*6370*/  FMUL.FTZ R32, R133, R160 ;  /* 0x000000a085207220 */ /* 0x004fe40000410000 */
[----:B------:R-:W-:Y:S02]  /*6380*/  FFMA.FTZ R139, R61, c[0x0][0x23c], -R139 ;  /* 0x00008f003d8b7a23 */ /* 0x000fe4000001088b */
[--C-:B------:R-:W-:Y:S01]  /*6390*/  FFMA.FTZ R62, R62, c[0x0][0x23c], -R180.reuse ;  /* 0x00008f003e3e7a23 */ /* 0x100fe200000108b4 */
[C---:B------:R-:W-:Y:S01]  /*63a0*/  HMMA.16816.F32 R100, R140.reuse, R152, R100 ;  /* 0x000000988c64723c */ /* 0x040fe20000001864 */
[----:B------:R2:W-:Y:S03]  /*63b0*/  MUFU.EX2 R200, R34 ;  /* 0x0000002200c87308 */ /* 0x0005e60000000800 */
[----:B-1----:R-:W-:Y:S02]  /*63c0*/  FMUL.FTZ R33, R133, R161 ;  /* 0x000000a185217220 */ /* 0x002fe40000410000 */
[----:B------:R-:W-:Y:S02]  /*63d0*/  FFMA.FTZ R180, R63, c[0x0][0x23c], -R180 ;  /* 0x00008f003fb47a23 */ /* 0x000fe400000108b4 */
[-C--:B------:R-:W-:Y:S03]  /*63e0*/  HMMA.16816.F32 R104, R140, R154.reuse, R104 ;  /* 0x0000009a8c68723c */ /* 0x080fe60000001868 */
[----:B------:R1:W-:Y:S01]  /*63f0*/  MUFU.EX2 R199, R35 ;  /* 0x0000002300c77308 */ /* 0x0003e20000000800 */
[----:B------:R-:W-:Y:S01]  /*6400*/  FFMA.FTZ R2, R2, R226, R212 ;  /* 0x000000e202027223 */ /* 0x000fe200000100d4 */
[----:B---3--:R-:W-:Y:S01]  /*6410*/  LDSM.16.MT88.4 R40, [R216+0x9800] ;  /* 0x00980000d828783b */ /* 0x008fe20000004200 */
[----:B------:R-:W-:Y:S02]  /*6420*/  FFMA.FTZ R0, R0, R227, R208 ;  /* 0x000000e300007223 */ /* 0x000fe400000100d0 */
[C---:B------:R-:W-:Y:S04]  /*6430*/  HMMA.16816.F32 R108, R144.reuse, R154, R108 ;  /* 0x0000009a906c723c */ /* 0x040fe8000000186c */
[----:B------:R-:W-:Y:S01]  /*6440*/  FADD.FTZ R2, R214, R2 ;  /* 0x00000002d6027221 */ /* 0x000fe20000010000 */
[----:B------:R3:W5:Y:S01]  /*6450*/  MUFU.EX2 R198, R24 ;  /* 0x0000001800c67308 */ /* 0x0007620000000800 */
[----:B------:R-:W5:Y:S01]  /*6460*/  LDSM.16.MT88.4 R152, [R218+0xb000] ;  /* 0x00b00000da98783b */ /* 0x000f620000004200 */
[----:B------:R-:W-:Y:S02]  /*6470*/  FADD.FTZ R0, R210, R0 ;  /* 0x00000000d2007221 */ /* 0x000fe40000010000 */
[C---:B--2---:R-:W-:Y:S03]  /*6480*/  FMUL.FTZ R34, R132.reuse, R162 ;  /* 0x000000a284227220 */ /* 0x044fe60000410000 */
[----:B------:R-:W-:Y:S02]  /*6490*/  FADD.FTZ R2, R211, R2 ;  /* 0x00000002d3027221 */ /* 0x000fe40000010000 */
[----:B------:R-:W-:Y:S01]  /*64a0*/  FADD.FTZ R0, R207, R0 ;  /* 0x00000000cf007221 */ /* 0x000fe20000010000 */
[----:B------:R2:W2:Y:S01]  /*64b0*/  MUFU.EX2 R197, R25 ;  /* 0x0000001900c57308 */ /* 0x0004a20000000800 */
[----:B------:R-:W-:Y:S02]  /*64c0*/  FADD.FTZ R2, R213, R2 ;  /* 0x00000002d5027221 */ /* 0x000fe40000010000 */
[----:B------:R-:W-:Y:S02]  /*64d0*/  FADD.FTZ R0, R209, R0 ;  /* 0x00000000d1007221 */ /* 0x000fe40000010000 */
[----:B-1----:R-:W-:Y:S05]  /*64e0*/  FMUL.FTZ R35, R132, R163 ;  /* 0x000000a384237220 */ /* 0x002fea0000410000 */
[----:B------:R1:W1:Y:S02]  /*64f0*/  MUFU.EX2 R196, R26 ;  /* 0x0000001a00c47308 */ /* 0x0002640000000800 */
[-C--:B----4-:R-:W-:Y:S03]  /*6500*/  HMMA.16816.F32 R32, R144, R148.reuse, R32 ;  /* 0x000000949020723c */ /* 0x090fe60000001820 */
[C---:B---3--:R-:W-:Y:S02]  /*6510*/  FMUL.FTZ R24, R133.reuse, R164 ;  /* 0x000000a485187220 */ /* 0x048fe40000410000 */
[----:B-----5:R-:W-:Y:S03]  /*6520*/  FADD.FTZ R2, R198, R2 ;  /* 0x00000002c6027221 */ /* 0x020fe60000010000 */
[C---:B------:R-:W-:Y:S01]  /*6530*/  HMMA.16816.F32 R112, R140.reuse, R148, R112 ;  /* 0x000000948c70723c */ /* 0x040fe20000001870 */
[----:B------:R3:W4:Y:S03]  /*6540*/  MUFU.EX2 R195, R27 ;  /* 0x0000001b00c37308 */ /* 0x0007260000000800 */
[----:B--2---:R-:W-:Y:S02]  /*6550*/  FMUL.FTZ R25, R133, R165 ;  /* 0x000000a585197220 */ /* 0x004fe40000410000 */
[----:B------:R-:W-:Y:S02]  /*6560*/  FADD.FTZ R2, R197, R2 ;  /* 0x00000002c5027221 */ /* 0x000fe40000010000 */
[-C--:B------:R-:W-:Y:S03]  /*6570*/  HMMA.16816.F32 R116, R140, R150.reuse, R116 ;  /* 0x000000968c74723c */ /* 0x080fe60000001874 */
[----:B------:R-:W-:Y:S01]  /*6580*/  MUFU.EX2 R177, R52 ;  /* 0x0000003400b17308 */ /* 0x000fe20000000800 */
[----:B-1----:R-:W-:Y:S04]  /*6590*/  FMUL.FTZ R26, R132, R166 ;  /* 0x000000a6841a7220 */ /* 0x002fe80000410000 */
[C---:B------:R-:W-:Y:S01]  /*65a0*/  HMMA.16816.F32 R120, R144.reuse, R150, R120 ;  /* 0x000000969078723c */ /* 0x040fe20000001878 */
[----:B------:R-:W1:Y:S03]  /*65b0*/  LDSM.16.MT88.4 R148, [R216+0x9400] ;  /* 0x00940000d894783b */ /* 0x000e660000004200 */
[----:B------:R-:W-:Y:S01]  /*65c0*/  FADD.FTZ R0, R196, R0 ;  /* 0x00000000c4007221 */ /* 0x000fe20000010000 */
[----:B------:R2:W-:Y:S01]  /*65d0*/  MUFU.EX2 R166, R29 ;  /* 0x0000001d00a67308 */ /* 0x0005e20000000800 */
[C---:B---3--:R-:W-:Y:S02]  /*65e0*/  FMUL.FTZ R27, R132.reuse, R167 ;  /* 0x000000a7841b7220 */ /* 0x048fe40000410000 */
[----:B----4-:R-:W-:Y:S07]  /*65f0*/  FADD.FTZ R0, R195, R0 ;  /* 0x00000000c3007221 */ /* 0x010fee0000010000 */
[----:B------:R3:W4:Y:S01]  /*6600*/  MUFU.EX2 R167, R28 ;  /* 0x0000001c00a77308 */ /* 0x0007220000000800 */
[-C--:B------:R-:W-:Y:S08]  /*6610*/  HMMA.16816.F32 R24, R144, R152.reuse, R24 ;  /* 0x000000989018723c */ /* 0x080ff00000001818 */
[C---:B------:R-:W-:Y:S01]  /*6620*/  HMMA.16816.F32 R124, R140.reuse, R152, R124 ;  /* 0x000000988c7c723c */ /* 0x040fe2000000187c */
[----:B------:R5:W1:Y:S03]  /*6630*/  MUFU.EX2 R165, R30 ;  /* 0x0000001e00a57308 */ /* 0x000a660000000800 */
[C---:B--2---:R-:W-:Y:S04]  /*6640*/  FMUL.FTZ R29, R133.reuse, R169 ;  /* 0x000000a9851d7220 */ /* 0x044fe80000410000 */
[-C--:B------:R-:W-:Y:S03]  /*6650*/  HMMA.16816.F32 R128, R140, R154.reuse, R128 ;  /* 0x0000009a8c80723c */ /* 0x080fe60000001880 */
[----:B------:R2:W-:Y:S01]  /*6660*/  MUFU.EX2 R164, R31 ;  /* 0x0000001f00a47308 */ /* 0x0005e20000000800 */
[----:B---3--:R-:W-:Y:S03]  /*6670*/  FMUL.FTZ R28, R133, R168 ;  /* 0x000000a8851c7220 */ /* 0x008fe60000410000 */
[----:B------:R-:W-:Y:S01]  /*6680*/  F2FP.PACK_AB R140, R205, R206 ;  /* 0x000000cecd8c723e */ /* 0x000fe200000000ff */
[----:B------:R-:W-:Y:S01]  /*6690*/  FFMA.FTZ R133, R133, R224, R232 ;  /* 0x000000e085857223 */ /* 0x000fe200000100e8 */
[----:B------:R-:W-:Y:S04]  /*66a0*/  F2FP.PACK_AB R141, R203, R204 ;  /* 0x000000cccb8d723e */ /* 0x000fe800000000ff */
[----:B------:R-:W3:Y:S01]  /*66b0*/  MUFU.EX2 R176, R53 ;  /* 0x0000003500b07308 */ /* 0x000ee20000000800 */
[----:B------:R-:W-:Y:S01]  /*66c0*/  F2FP.PACK_AB R142, R201, R202 ;  /* 0x000000cac98e723e */ /* 0x000fe200000000ff */
[----:B----4-:R-:W-:Y:S01]  /*66d0*/  FADD.FTZ R2, R167, R2 ;  /* 0x00000002a7027221 */ /* 0x010fe20000010000 */
[----:B------:R-:W-:Y:S01]  /*66e0*/  F2FP.PACK_AB R143, R199, R200 ;  /* 0x000000c8c78f723e */ /* 0x000fe200000000ff */
[C---:B-----5:R-:W-:Y:S02]  /*66f0*/  FMUL.FTZ R30, R132.reuse, R170 ;  /* 0x000000aa841e7220 */ /* 0x060fe40000410000 */
[----:B-1----:R-:W-:Y:S04]  /*6700*/  FADD.FTZ R0, R165, R0 ;  /* 0x00000000a5007221 */ /* 0x002fe80000010000 */
[----:B------:R-:W-:Y:S01]  /*6710*/  MUFU.EX2 R174, R54 ;  /* 0x0000003600ae7308 */ /* 0x000fe20000000800 */
[C---:B--2---:R-:W-:Y:S02]  /*6720*/  FMUL.FTZ R31, R132.reuse, R171 ;  /* 0x000000ab841f7220 */ /* 0x044fe40000410000 */
[----:B------:R-:W-:Y:S07]  /*6730*/  FFMA.FTZ R132, R132, R225, R228 ;  /* 0x000000e184847223 */ /* 0x000fee00000100e4 */
[----:B------:R1:W2:Y:S01]  /*6740*/  MUFU.EX2 R175, R55 ;  /* 0x0000003700af7308 */ /* 0x0002a20000000800 */
[----:B------:R-:W-:Y:S01]  /*6750*/  HMMA.16816.F32 R28, R144, R154, R28 ;  /* 0x0000009a901c723c */ /* 0x000fe2000000181c */
[----:B------:R-:W4:Y:S03]  /*6760*/  LDSM.16.MT88.4 R152, [R216+0xa400] ;  /* 0x00a40000d898783b */ /* 0x000f260000004200 */
[----:B---3--:R-:W-:Y:S03]  /*6770*/  F2FP.PACK_AB R168, R176, R177 ;  /* 0x000000b1b0a8723e */ /* 0x008fe600000000ff */
[----:B------:R-:W-:Y:S01]  /*6780*/  F2FP.PACK_AB R144, R197, R198 ;  /* 0x000000c6c590723e */ /* 0x000fe200000000ff */
[-C--:B------:R-:W-:Y:S01]  /*6790*/  HMMA.16816.F32 R4, R140, R148.reuse, R4 ;  /* 0x000000948c04723c */ /* 0x080fe20000001804 */
[----:B------:R-:W-:Y:S04]  /*67a0*/  MUFU.EX2 R67, R56 ;  /* 0x0000003800437308 */ /* 0x000fe80000000800 */
[----:B------:R-:W-:Y:S02]  /*67b0*/  F2FP.PACK_AB R145, R195, R196 ;  /* 0x000000c4c391723e */ /* 0x000fe400000000ff */
[----:B------:R-:W-:Y:S02]  /*67c0*/  F2FP.PACK_AB R146, R166, R167 ;  /* 0x000000a7a692723e */ /* 0x000fe400000000ff */
[----:B------:R-:W-:Y:S02]  /*67d0*/  F2FP.PACK_AB R147, R164, R165 ;  /* 0x000000a5a493723e */ /* 0x000fe400000000ff */
[----:B------:R-:W-:Y:S01]  /*67e0*/  MUFU.EX2 R65, R58 ;  /* 0x0000003a00417308 */ /* 0x000fe20000000800 */
[----:B-1----:R-:W-:Y:S04]  /*67f0*/  LDSM.16.MT88.4 R52, [R216+0xb800] ;  /* 0x00b80000d834783b */ /* 0x002fe80000004200 */
[C---:B------:R-:W-:Y:S04]  /*6800*/  HMMA.16816.F32 R8, R144.reuse, R148, R8 ;  /* 0x000000949008723c */ /* 0x040fe80000001808 */
[----:B--2---:R-:W-:Y:S01]  /*6810*/  F2FP.PACK_AB R169, R175, R174 ;  /* 0x000000aeafa9723e */ /* 0x004fe200000000ff */
[----:B------:R1:W-:Y:S03]  /*6820*/  MUFU.EX2 R181, R44 ;  /* 0x0000002c00b57308 */ /* 0x0003e60000000800 */
[-C--:B------:R-:W-:Y:S07]  /*6830*/  HMMA.16816.F32 R12, R144, R150.reuse, R12 ;  /* 0x00000096900c723c */ /* 0x080fee000000180c */
[----:B------:R2:W3:Y:S01]  /*6840*/  MUFU.EX2 R182, R45 ;  /* 0x0000002d00b67308 */ /* 0x0004e20000000800 */
[C---:B------:R-:W-:Y:S01]  /*6850*/  HMMA.16816.F32 R16, R140.reuse, R150, R16 ;  /* 0x000000968c10723c */ /* 0x040fe20000001810 */
[----:B------:R-:W5:Y:S07]  /*6860*/  LDSM.16.MT88.4 R148, [R218+0xa400] ;  /* 0x00a40000da94783b */ /* 0x000f6e0000004200 */
[-C--:B------:R-:W-:Y:S01]  /*6870*/  HMMA.16816.F32 R68, R140, R156.reuse, R68 ;  /* 0x0000009c8c44723c */ /* 0x080fe20000001844 */
[----:B------:R3:W-:Y:S03]  /*6880*/  MUFU.EX2 R179, R46 ;  /* 0x0000002e00b37308 */ /* 0x0007e60000000800 */
[----:B-1----:R-:W-:Y:S04]  /*6890*/  F2FP.PACK_AB R44, R185, R186 ;  /* 0x000000bab92c723e */ /* 0x002fe800000000ff */
[C---:B------:R-:W-:Y:S03]  /*68a0*/  HMMA.16816.F32 R72, R144.reuse, R156, R72 ;  /* 0x0000009c9048723c */ /* 0x040fe60000001848 */
[----:B------:R-:W1:Y:S01]  /*68b0*/  MUFU.EX2 R178, R47 ;  /* 0x0000002f00b27308 */ /* 0x000e620000000800 */
[----:B--2---:R-:W-:Y:S04]  /*68c0*/  F2FP.PACK_AB R45, R184, R183 ;  /* 0x000000b7b82d723e */ /* 0x004fe800000000ff */
[-C--:B------:R-:W-:Y:S05]  /*68d0*/  HMMA.16816.F32 R76, R144, R158.reuse, R76 ;  /* 0x0000009e904c723c */ /* 0x080fea000000184c */
[----:B------:R-:W-:Y:S03]  /*68e0*/  MUFU.EX2 R173, R64 ;  /* 0x0000004000ad7308 */ /* 0x000fe60000000800 */
[C---:B------:R-:W-:Y:S04]  /*68f0*/  HMMA.16816.F32 R80, R140.reuse, R158, R80 ;  /* 0x0000009e8c50723c */ /* 0x040fe80000001850 */
[----:B---3--:R-:W-:Y:S03]  /*6900*/  F2FP.PACK_AB R46, R182, R181 ;  /* 0x000000b5b62e723e */ /* 0x008fe600000000ff */
[----:B------:R-:W-:Y:S01]  /*6910*/  MUFU.EX2 R64, R59 ;  /* 0x0000003b00407308 */ /* 0x000fe20000000800 */
[-C--:B----4-:R-:W-:Y:S04]  /*6920*/  HMMA.16816.F32 R84, R140, R152.reuse, R84 ;  /* 0x000000988c54723c */ /* 0x090fe80000001854 */
[----:B-1----:R-:W-:Y:S04]  /*6930*/  F2FP.PACK_AB R47, R178, R179 ;  /* 0x000000b3b22f723e */ /* 0x002fe800000000ff */
[C---:B------:R-:W-:Y:S01]  /*6940*/  HMMA.16816.F32 R88, R144.reuse, R152, R88 ;  /* 0x000000989058723c */ /* 0x040fe20000001858 */
[----:B------:R-:W1:Y:S07]  /*6950*/  MUFU.EX2 R172, R137 ;  /* 0x0000008900ac7308 */ /* 0x000e6e0000000800 */
[-C--:B------:R-:W-:Y:S03]  /*6960*/  HMMA.16816.F32 R92, R144, R154.reuse, R92 ;  /* 0x0000009a905c723c */ /* 0x080fe6000000185c */
[----:B------:R-:W-:Y:S05]  /*6970*/  MUFU.EX2 R137, R66 ;  /* 0x0000004200897308 */ /* 0x000fea0000000800 */
[C---:B------:R-:W-:Y:S01]  /*6980*/  HMMA.16816.F32 R96, R140.reuse, R154, R96 ;  /* 0x0000009a8c60723c */ /* 0x040fe20000001860 */
[----:B------:R-:W-:Y:S04]  /*6990*/  LDSM.16.MT88.4 R152, [R216+0x9c00] ;  /* 0x009c0000d898783b */ /* 0x000fe80000004200 */
[----:B------:R2:W-:Y:S03]  /*69a0*/  MUFU.EX2 R66, R57 ;  /* 0x0000003900427308 */ /* 0x0005e60000000800 */
[-C--:B-----5:R-:W-:Y:S04]  /*69b0*/  HMMA.16816.F32 R20, R140, R148.reuse, R20 ;  /* 0x000000948c14723c */ /* 0x0a0fe80000001814 */
[----:B-1----:R-:W-:Y:S03]  /*69c0*/  F2FP.PACK_AB R170, R172, R173 ;  /* 0x000000adacaa723e */ /* 0x002fe600000000ff */
[----:B------:R-:W1:Y:S01]  /*69d0*/  MUFU.EX2 R138, R138 ;  /* 0x0000008a008a7308 */ /* 0x000e620000000800 */
[C---:B------:R-:W-:Y:S08]  /*69e0*/  HMMA.16816.F32 R100, R144.reuse, R148, R100 ;  /* 0x000000949064723c */ /* 0x040ff00000001864 */
[-C--:B------:R-:W-:Y:S01]  /*69f0*/  HMMA.16816.F32 R104, R144, R150.reuse, R104 ;  /* 0x000000969068723c */ /* 0x080fe20000001868 */
[----:B------:R-:W-:Y:S01]  /*6a00*/  MUFU.EX2 R60, R60 ;  /* 0x0000003c003c7308 */ /* 0x000fe20000000800 */
[----:B--2---:R-:W-:Y:S06]  /*6a10*/  LDSM.16.MT88.4 R56, [R218+0xac00] ;  /* 0x00ac0000da38783b */ /* 0x004fec0000004200 */
[C---:B------:R-:W-:Y:S03]  /*6a20*/  HMMA.16816.F32 R108, R140.reuse, R150, R108 ;  /* 0x000000968c6c723c */ /* 0x040fe6000000186c */
[----:B------:R-:W2:Y:S01]  /*6a30*/  MUFU.EX2 R139, R139 ;  /* 0x0000008b008b7308 */ /* 0x000ea20000000800 */
[----:B-1----:R-:W-:Y:S04]  /*6a40*/  F2FP.PACK_AB R171, R138, R137 ;  /* 0x000000898aab723e */ /* 0x002fe800000000ff */
[-C--:B------:R-:W-:Y:S05]  /*6a50*/  HMMA.16816.F32 R32, R140, R36.reuse, R32 ;  /* 0x000000248c20723c */ /* 0x080fea0000001820 */
[----:B------:R-:W-:Y:S03]  /*6a60*/  MUFU.EX2 R62, R62 ;  /* 0x0000003e003e7308 */ /* 0x000fe60000000800 */
[C---:B------:R-:W-:Y:S07]  /*6a70*/  HMMA.16816.F32 R112, R144.reuse, R36, R112 ;  /* 0x000000249070723c */ /* 0x040fee0000001870 */
[----:B------:R-:W-:Y:S01]  /*6a80*/  F2FP.PACK_AB R36, R193, R194 ;  /* 0x000000c2c124723e */ /* 0x000fe200000000ff */
[-C--:B------:R-:W-:Y:S01]  /*6a90*/  HMMA.16816.F32 R116, R144, R38.reuse, R116 ;  /* 0x000000269074723c */ /* 0x080fe20000001874 */
[----:B------:R-:W1:Y:S03]  /*6aa0*/  MUFU.EX2 R180, R180 ;  /* 0x000000b400b47308 */ /* 0x000e660000000800 */
[----:B------:R-:W-:Y:S04]  /*6ab0*/  F2FP.PACK_AB R37, R191, R192 ;  /* 0x000000c0bf25723e */ /* 0x000fe800000000ff */
[C---:B------:R-:W-:Y:S07]  /*6ac0*/  HMMA.16816.F32 R120, R140.reuse, R38, R120 ;  /* 0x000000268c78723c */ /* 0x040fee0000001878 */
[----:B------:R-:W-:Y:S01]  /*6ad0*/  F2FP.PACK_AB R38, R189, R190 ;  /* 0x000000bebd26723e */ /* 0x000fe200000000ff */
[-C--:B------:R-:W-:Y:S04]  /*6ae0*/  HMMA.16816.F32 R24, R140, R48.reuse, R24 ;  /* 0x000000308c18723c */ /* 0x080fe80000001818 */
[----:B------:R-:W-:Y:S04]  /*6af0*/  F2FP.PACK_AB R39, R187, R188 ;  /* 0x000000bcbb27723e */ /* 0x000fe800000000ff */
[C---:B------:R-:W-:Y:S08]  /*6b00*/  HMMA.16816.F32 R124, R144.reuse, R48, R124 ;  /* 0x00000030907c723c */ /* 0x040ff0000000187c */
[-C--:B------:R-:W-:Y:S01]  /*6b10*/  HMMA.16816.F32 R128, R144, R50.reuse, R128 ;  /* 0x000000329080723c */ /* 0x080fe20000001880 */
[----:B------:R-:W3:Y:S07]  /*6b20*/  LDSM.16.MT88.4 R144, [R218+0x9800] ;  /* 0x00980000da90783b */ /* 0x000eee0000004200 */
[----:B------:R-:W-:Y:S01]  /*6b30*/  HMMA.16816.F32 R28, R140, R50, R28 ;  /* 0x000000328c1c723c */ /* 0x000fe2000000181c */
[----:B------:R-:W4:Y:S07]  /*6b40*/  LDSM.16.MT88.4 R48, [R216+0xa800] ;  /* 0x00a80000d830783b */ /* 0x000f2e0000004200 */
[-C--:B------:R-:W-:Y:S08]  /*6b50*/  HMMA.16816.F32 R4, R36, R40.reuse, R4 ;  /* 0x000000282404723c */ /* 0x080ff00000001804 */
[C---:B------:R-:W-:Y:S08]  /*6b60*/  HMMA.16816.F32 R8, R44.reuse, R40, R8 ;  /* 0x000000282c08723c */ /* 0x040ff00000001808 */
[-C--:B------:R-:W-:Y:S08]  /*6b70*/  HMMA.16816.F32 R12, R44, R42.reuse, R12 ;  /* 0x0000002a2c0c723c */ /* 0x080ff0000000180c */
[C---:B------:R-:W-:Y:S01]  /*6b80*/  HMMA.16816.F32 R16, R36.reuse, R42, R16 ;  /* 0x0000002a2410723c */ /* 0x040fe20000001810 */
[----:B------:R-:W5:Y:S07]  /*6b90*/  LDSM.16.MT88.4 R40, [R218+0xa800] ;  /* 0x00a80000da28783b */ /* 0x000f6e0000004200 */
[-C--:B---3--:R-:W-:Y:S08]  /*6ba0*/  HMMA.16816.F32 R68, R36, R144.reuse, R68 ;  /* 0x000000902444723c */ /* 0x088ff00000001844 */
[C---:B------:R-:W-:Y:S08]  /*6bb0*/  HMMA.16816.F32 R72, R44.reuse, R144, R72 ;  /* 0x000000902c48723c */ /* 0x040ff00000001848 */
[-C--:B------:R-:W-:Y:S08]  /*6bc0*/  HMMA.16816.F32 R76, R44, R146.reuse, R76 ;  /* 0x000000922c4c723c */ /* 0x080ff0000000184c */
[C---:B------:R-:W-:Y:S08]  /*6bd0*/  HMMA.16816.F32 R80, R36.reuse, R146, R80 ;  /* 0x000000922450723c */ /* 0x040ff00000001850 */
[-C--:B----4-:R-:W-:Y:S08]  /*6be0*/  HMMA.16816.F32 R84, R36, R48.reuse, R84 ;  /* 0x000000302454723c */ /* 0x090ff00000001854 */
[C---:B------:R-:W-:Y:S08]  /*6bf0*/  HMMA.16816.F32 R88, R44.reuse, R48, R88 ;  /* 0x000000302c58723c */ /* 0x040ff00000001858 */
[-C--:B------:R-:W-:Y:S08]  /*6c00*/  HMMA.16816.F32 R92, R44, R50.reuse, R92 ;  /* 0x000000322c5c723c */ /* 0x080ff0000000185c */
[C---:B------:R-:W-:Y:S01]  /*6c10*/  HMMA.16816.F32 R96, R36.reuse, R50, R96 ;  /* 0x000000322460723c */ /* 0x040fe20000001860 */
[----:B------:R-:W3:Y:S07]  /*6c20*/  LDSM.16.MT88.4 R48, [R218+0xb800] ;  /* 0x00b80000da30783b */ /* 0x000eee0000004200 */
[-C--:B-----5:R-:W-:Y:S08]  /*6c30*/  HMMA.16816.F32 R20, R36, R40.reuse, R20 ;  /* 0x000000282414723c */ /* 0x0a0ff00000001814 */
[C---:B------:R-:W-:Y:S08]  /*6c40*/  HMMA.16816.F32 R100, R44.reuse, R40, R100 ;  /* 0x000000282c64723c */ /* 0x040ff00000001864 */
[-C--:B------:R-:W-:Y:S08]  /*6c50*/  HMMA.16816.F32 R104, R44, R42.reuse, R104 ;  /* 0x0000002a2c68723c */ /* 0x080ff00000001868 */
[C---:B------:R-:W-:Y:S01]  /*6c60*/  HMMA.16816.F32 R108, R36.reuse, R42, R108 ;  /* 0x0000002a246c723c */ /* 0x040fe2000000186c */
        /* <DEDUP_REMOVED lines=8> */
[-C--:B------:R-:W-:Y:S01]  /*6cf0*/  HMMA.16816.F32 R128, R44, R50.reuse, R128 ;  /* 0x000000322c80723c */ /* 0x080fe20000001880 */
[----:B------:R-:W3:Y:S07]  /*6d00*/  LDSM.16.MT88.4 R44, [R216+0xbc00] ;  /* 0x00bc0000d82c783b */ /* 0x000eee0000004200 */
[----:B------:R-:W-:Y:S07]  /*6d10*/  HMMA.16816.F32 R28, R36, R50, R28 ;  /* 0x00000032241c723c */ /* 0x000fee000000181c */
[----:B------:R-:W-:Y:S01]  /*6d20*/  F2FP.PACK_AB R36, R66, R67 ;  /* 0x000000434224723e */ /* 0x000fe200000000ff */
[-C--:B------:R-:W-:Y:S01]  /*6d30*/  HMMA.16816.F32 R144, R168, R152.reuse, R4 ;  /* 0x00000098a890723c */ /* 0x080fe20000001804 */
[----:B------:R-:W3:Y:S04]  /*6d40*/  LDSM.16.MT88.4 R4, [R218+0xbc00] ;  /* 0x00bc0000da04783b */ /* 0x000ee80000004200 */
[----:B------:R-:W-:Y:S02]  /*6d50*/  F2FP.PACK_AB R37, R64, R65 ;  /* 0x000000414025723e */ /* 0x000fe400000000ff */
[----:B--2---:R-:W-:Y:S02]  /*6d60*/  F2FP.PACK_AB R38, R139, R60 ;  /* 0x0000003c8b26723e */ /* 0x004fe400000000ff */
[----:B-1----:R-:W-:Y:S07]  /*6d70*/  F2FP.PACK_AB R39, R180, R62 ;  /* 0x0000003eb427723e */ /* 0x002fee00000000ff */
[C---:B------:R-:W-:Y:S07]  /*6d80*/  HMMA.16816.F32 R140, R36.reuse, R152, R8 ;  /* 0x00000098248c723c */ /* 0x040fee0000001808 */
[----:B------:R-:W-:Y:S01]  /*6d90*/  FADD.FTZ R8, R234, R133 ;  /* 0x00000085ea087221 */ /* 0x000fe20000010000 */
[-C--:B------:R-:W-:Y:S04]  /*6da0*/  HMMA.16816.F32 R148, R36, R154.reuse, R12 ;  /* 0x0000009a2494723c */ /* 0x080fe8000000180c */
[----:B------:R-:W-:Y:S01]  /*6db0*/  FADD.FTZ R9, R230, R132 ;  /* 0x00000084e6097221 */ /* 0x000fe20000010000 */
[----:B------:R-:W-:Y:S01]  /*6dc0*/  MOV R132, R136 ;  /* 0x0000008800847202 */ /* 0x000fe20000000f00 */
[----:B------:R-:W-:Y:S02]  /*6dd0*/  FADD.FTZ R8, R231, R8 ;  /* 0x00000008e7087221 */ /* 0x000fe40000010000 */
[C---:B------:R-:W-:Y:S04]  /*6de0*/  HMMA.16816.F32 R152, R168.reuse, R154, R16 ;  /* 0x0000009aa898723c */ /* 0x040fe80000001810 */
[----:B------:R-:W-:Y:S02]  /*6df0*/  FADD.FTZ R9, R215, R9 ;  /* 0x00000009d7097221 */ /* 0x000fe40000010000 */
[----:B------:R-:W-:Y:S02]  /*6e00*/  FADD.FTZ R8, R233, R8 ;  /* 0x00000008e9087221 */ /* 0x000fe40000010000 */
[-C--:B----4-:R-:W-:Y:S04]  /*6e10*/  HMMA.16816.F32 R68, R168, R40.reuse, R68 ;  /* 0x00000028a844723c */ /* 0x090fe80000001844 */
[----:B------:R-:W-:Y:S02]  /*6e20*/  FADD.FTZ R9, R229, R9 ;  /* 0x00000009e5097221 */ /* 0x000fe40000010000 */
[----:B------:R-:W-:Y:S02]  /*6e30*/  FADD.FTZ R8, R206, R8 ;  /* 0x00000008ce087221 */ /* 0x000fe40000010000 */
[C---:B------:R-:W-:Y:S04]  /*6e40*/  HMMA.16816.F32 R72, R36.reuse, R40, R72 ;  /* 0x000000282448723c */ /* 0x040fe80000001848 */
[----:B------:R-:W-:Y:S02]  /*6e50*/  FADD.FTZ R9, R204, R9 ;  /* 0x00000009cc097221 */ /* 0x000fe40000010000 */
[----:B------:R-:W-:Y:S02]  /*6e60*/  FADD.FTZ R8, R205, R8 ;  /* 0x00000008cd087221 */ /* 0x000fe40000010000 */
[-C--:B------:R-:W-:Y:S04]  /*6e70*/  HMMA.16816.F32 R76, R36, R42.reuse, R76 ;  /* 0x0000002a244c723c */ /* 0x080fe8000000184c */
[----:B------:R-:W-:Y:S02]  /*6e80*/  FADD.FTZ R9, R203, R9 ;  /* 0x00000009cb097221 */ /* 0x000fe40000010000 */
[----:B------:R-:W-:Y:S02]  /*6e90*/  FADD.FTZ R12, R202, R8 ;  /* 0x00000008ca0c7221 */ /* 0x000fe40000010000 */
[C---:B------:R-:W-:Y:S04]  /*6ea0*/  HMMA.16816.F32 R80, R168.reuse, R42, R80 ;  /* 0x0000002aa850723c */ /* 0x040fe80000001850 */
[----:B------:R-:W-:Y:S02]  /*6eb0*/  FADD.FTZ R8, R200, R9 ;  /* 0x00000009c8087221 */ /* 0x000fe40000010000 */
[----:B------:R-:W-:Y:S02]  /*6ec0*/  FADD.FTZ R10, R166, R2 ;  /* 0x00000002a60a7221 */ /* 0x000fe40000010000 */
[-C--:B-----5:R-:W-:Y:S04]  /*6ed0*/  HMMA.16816.F32 R84, R168, R52.reuse, R84 ;  /* 0x00000034a854723c */ /* 0x0a0fe80000001854 */
        /* <DEDUP_REMOVED lines=23> */
[-C--:B---3--:R-:W-:Y:S08]  /*7050*/  HMMA.16816.F32 R160, R168, R44.reuse, R32 ;  /* 0x0000002ca8a0723c */ /* 0x088ff00000001820 */
[C---:B------:R-:W-:Y:S08]  /*7060*/  HMMA.16816.F32 R112, R36.reuse, R44, R112 ;  /* 0x0000002c2470723c */ /* 0x040ff00000001870 */
[-C--:B------:R-:W-:Y:S08]  /*7070*/  HMMA.16816.F32 R116, R36, R46.reuse, R116 ;  /* 0x0000002e2474723c */ /* 0x080ff00000001874 */
[C---:B------:R-:W-:Y:S08]  /*7080*/  HMMA.16816.F32 R120, R168.reuse, R46, R120 ;  /* 0x0000002ea878723c */ /* 0x040ff00000001878 */
[-C--:B------:R-:W-:Y:S08]  /*7090*/  HMMA.16816.F32 R164, R168, R4.reuse, R24 ;  /* 0x00000004a8a4723c */ /* 0x080ff00000001818 */
[C---:B------:R-:W-:Y:S07]  /*70a0*/  HMMA.16816.F32 R124, R36.reuse, R4, R124 ;  /* 0x00000004247c723c */ /* 0x040fee000000187c */
[----:B------:R-:W-:Y:S01]  /*70b0*/  FADD.FTZ R4, R190, R10 ;  /* 0x0000000abe047221 */ /* 0x000fe20000010000 */
[-C--:B------:R-:W-:Y:S04]  /*70c0*/  HMMA.16816.F32 R128, R36, R6.reuse, R128 ;  /* 0x000000062480723c */ /* 0x080fe80000001880 */
[----:B------:R-:W-:Y:S02]  /*70d0*/  FADD.FTZ R5, R181, R8 ;  /* 0x00000008b5057221 */ /* 0x000fe40000010000 */
[----:B------:R-:W-:Y:S02]  /*70e0*/  FADD.FTZ R4, R189, R4 ;  /* 0x00000004bd047221 */ /* 0x000fe40000010000 */
[----:B------:R-:W-:Y:S01]  /*70f0*/  FADD.FTZ R2, R182, R5 ;  /* 0x00000005b6027221 */ /* 0x000fe20000010000 */
[----:B------:R-:W-:Y:S04]  /*7100*/  HMMA.16816.F32 R168, R168, R6, R28 ;  /* 0x00000006a8a8723c */ /* 0x000fe8000000181c */
[----:B------:R-:W-:Y:S02]  /*7110*/  FADD.FTZ R4, R177, R4 ;  /* 0x00000004b1047221 */ /* 0x000fe40000010000 */
[----:B------:R-:W-:Y:S02]  /*7120*/  FADD.FTZ R8, R67, R2 ;  /* 0x0000000243087221 */ /* 0x000fe40000010000 */
[----:B------:R-:W-:Y:S04]  /*7130*/  FADD.FTZ R5, R65, R0 ;  /* 0x0000000041057221 */ /* 0x000fe80000010000 */
[----:B------:R-:W-:Y:S02]  /*7140*/  FADD.FTZ R10, R176, R4 ;  /* 0x00000004b00a7221 */ /* 0x000fe40000010000 */
[----:B------:R-:W-:Y:S02]  /*7150*/  FADD.FTZ R2, R175, R9 ;  /* 0x00000009af027221 */ /* 0x000fe40000010000 */
[----:B------:R-:W-:Y:S02]  /*7160*/  FADD.FTZ R0, R66, R8 ;  /* 0x0000000842007221 */ /* 0x000fe40000010000 */
[----:B------:R-:W-:Y:S02]  /*7170*/  FADD.FTZ R4, R64, R5 ;  /* 0x0000000540047221 */ /* 0x000fe40000010000 */
[----:B------:R-:W-:Y:S02]  /*7180*/  FADD.FTZ R6, R173, R10 ;  /* 0x0000000aad067221 */ /* 0x000fe40000010000 */
[----:B------:R-:W-:Y:S01]  /*7190*/  FADD.FTZ R5, R137, R2 ;  /* 0x0000000289057221 */ /* 0x000fe20000010000 */
[----:B------:R-:W-:Y:S01]  /*71a0*/  MOV R137, R135 ;  /* 0x0000008700897202 */ /* 0x000fe20000000f00 */
[----:B------:R-:W-:Y:S02]  /*71b0*/  FADD.FTZ R2, R60, R0 ;  /* 0x000000003c027221 */ /* 0x000fe40000010000 */
[----:B------:R-:W-:Y:S02]  /*71c0*/  FADD.FTZ R0, R62, R4 ;  /* 0x000000043e007221 */ /* 0x000fe40000010000 */
[----:B------:R-:W-:Y:S02]  /*71d0*/  FADD.FTZ R224, R172, R6 ;  /* 0x00000006ace07221 */ /* 0x000fe40000010000 */
[----:B------:R-:W-:Y:S01]  /*71e0*/  FADD.FTZ R225, R138, R5 ;  /* 0x000000058ae17221 */ /* 0x000fe20000010000 */
[----:B------:R-:W-:Y:S01]  /*71f0*/  MOV R138, R134 ;  /* 0x00000086008a7202 */ /* 0x000fe20000000f00 */
[----:B------:R-:W-:Y:S01]  /*7200*/  FADD.FTZ R226, R139, R2 ;  /* 0x000000028be27221 */ /* 0x000fe20000010000 */
[----:B------:R-:W-:Y:S01]  /*7210*/  MOV R139, R3 ;  /* 0x00000003008b7202 */ /* 0x000fe20000000f00 */
[----:B------:R-:W-:Y:S01]  /*7220*/  FADD.FTZ R227, R180, R0 ;  /* 0x00000000b4e37221 */ /* 0x000fe20000010000 */
[----:B------:R-:W-:-:S05]  /*7230*/  @P0 BRA `(.L_x_7) ;  /* 0xffffd3b000000947 */ /* 0x000fca000383ffff */
.L_x_6:
[----:B------:R-:W2:Y:S01]  /*7240*/  LDL R172, [R1] ;  /* 0x0000000001ac7983 */ /* 0x000ea20000100800 */
[----:B------:R-:W-:Y:S01]  /*7250*/  ISETP.NE.AND P0, PT, R246, -0x1, PT ;  /* 0xfffffffff600780c */ /* 0x000fe20003f05270 */
[----:B------:R-:W-:Y:S02]  /*7260*/  BSSY B0, `(.L_x_10) ;  /* 0x000016a000007945 */ /* 0x000fe40003800000 */
[----:B------:R-:W1:Y:S04]  /*7270*/  SHFL.BFLY PT, R0, R224, 0x2, 0x1f ;  /* 0x0c401f00e0007f89 */ /* 0x000e6800000e0000 */
[----:B------:R-:W3:Y:S04]  /*7280*/  SHFL.BFLY PT, R6, R227, 0x2, 0x1f ;  /* 0x0c401f00e3067f89 */ /* 0x000ee800000e0000 */
[----:B------:R-:W4:Y:S04]  /*7290*/  SHFL.BFLY PT, R7, R226, 0x2, 0x1f ;  /* 0x0c401f00e2077f89 */ /* 0x000f2800000e0000 */
[----:B------:R-:W5:Y:S04]  /*72a0*/  SHFL.BFLY PT, R2, R225, 0x2, 0x1f ;  /* 0x0c401f00e1027f89 */ /* 0x000f6800000e0000 */
[----:B------:R-:W5:Y:S01]  /*72b0*/  S2R R51, SR_TID.X ;  /* 0x0000000000337919 */ /* 0x000f620000002100 */
[----:B-1----:R-:W-:-:S02]  /*72c0*/  FADD.FTZ R0, R0, R224 ;  /* 0x000000e000007221 */ /* 0x002fc40000010000 */
[----:B---3--:R-:W-:-:S03]  /*72d0*/  FADD.FTZ R6, R6, R227 ;  /* 0x000000e306067221 */ /* 0x008fc60000010000 */
[----:B------:R-:W1:Y:S01]  /*72e0*/  SHFL.BFLY PT, R4, R0, 0x1, 0x1f ;  /* 0x0c201f0000047f89 */ /* 0x000e6200000e0000 */
[----:B----4-:R-:W-:-:S03]  /*72f0*/  FADD.FTZ R7, R7, R226 ;  /* 0x000000e207077221 */ /* 0x010fc60000010000 */
[----:B------:R-:W3:Y:S01]  /*7300*/  SHFL.BFLY PT, R9, R6, 0x1, 0x1f ;  /* 0x0c201f0006097f89 */ /* 0x000ee200000e0000 */
[----:B-----5:R-:W-:-:S03]  /*7310*/  FADD.FTZ R2, R2, R225 ;  /* 0x000000e102027221 */ /* 0x020fc60000010000 */
[----:B------:R-:W4:Y:S01]  /*7320*/  SHFL.BFLY PT, R8, R7, 0x1, 0x1f ;  /* 0x0c201f0007087f89 */ /* 0x000f2200000e0000 */
[----:B------:R-:W-:-:S03]  /*7330*/  SHF.R.S32.HI R24, RZ, 0x1f, R51 ;  /* 0x0000001fff187819 */ /* 0x000fc60000011433 */
[----:B------:R-:W5:Y:S01]  /*7340*/  SHFL.BFLY PT, R5, R2, 0x1, 0x1f ;  /* 0x0c201f0002057f89 */ /* 0x000f6200000e0000 */
[CC--:B------:R-:W-:Y:S02]  /*7350*/  LEA.HI R13, R24.reuse, R51.reuse, RZ, 0x2 ;  /* 0x00000033180d7211 */ /* 0x0c0fe400078f10ff */
[----:B------:R-:W-:-:S04]  /*7360*/  LEA.HI R24, R24, R51, RZ, 0x5 ;  /* 0x0000003318187211 */ /* 0x000fc800078f28ff */
[----:B------:R-:W-:Y:S01]  /*7370*/  SHF.R.S32.HI R24, RZ, 0x5, R24 ;  /* 0x00000005ff187819 */ /* 0x000fe20000011418 */
[----:B-1----:R-:W-:Y:S01]  /*7380*/  FADD.FTZ R49, R0, R4 ;  /* 0x0000000400317221 */ /* 0x002fe20000010000 */
[----:B------:R-:W-:Y:S01]  /*7390*/  MOV R0, 0x3f800000 ;  /* 0x3f80000000007802 */ /* 0x000fe20000000f00 */
[----:B---3--:R-:W-:-:S03]  /*73a0*/  FADD.FTZ R133, R6, R9 ;  /* 0x0000000906857221 */ /* 0x008fc60000010000 */
[----:B------:R-:W-:Y:S01]  /*73b0*/  FSETP.NE.FTZ.AND P6, PT, R49, RZ, PT ;  /* 0x000000ff3100720b */ /* 0x000fe20003fd5000 */
[----:B----4-:R-:W-:Y:S01]  /*73c0*/  FADD.FTZ R132, R7, R8 ;  /* 0x0000000807847221 */ /* 0x010fe20000010000 */
[----:B------:R-:W-:Y:S01]  /*73d0*/  FSETP.NE.FTZ.AND P3, PT, R133, RZ, PT ;  /* 0x000000ff8500720b */ /* 0x000fe20003f75000 */
[----:B-----5:R-:W-:-:S03]  /*73e0*/  FADD.FTZ R50, R2, R5 ;  /* 0x0000000502327221 */ /* 0x020fc60000010000 */
[----:B------:R-:W-:Y:S01]  /*73f0*/  FSETP.NE.FTZ.AND P4, PT, R132, RZ, PT ;  /* 0x000000ff8400720b */ /* 0x000fe20003f95000 */
[----:B------:R-:W-:Y:S01]  /*7400*/  @P0 IMAD.WIDE.U32 R4, R246, c[0x0][0x1e8], RZ ;  /* 0x00007a00f6040a25 */ /* 0x000fe200078e00ff */
[----:B------:R-:W-:Y:S02]  /*7410*/  LOP3.LUT R2, R13, 0xfffffffc, RZ, 0xc0, !PT ;  /* 0xfffffffc0d027812 */ /* 0x000fe400078ec0ff */
[----:B------:R-:W-:-:S03]  /*7420*/  FSETP.NE.FTZ.AND P5, PT, R50, RZ, PT ;  /* 0x000000ff3200720b */ /* 0x000fc60003fb5000 */
[----:B------:R-:W1:Y:S01]  /*7430*/  @P6 MUFU.RCP R0, R49 ;  /* 0x0000003100006308 */ /* 0x000e620000001000 */
[----:B------:R-:W-:Y:S01]  /*7440*/  IADD3 R51, -R2, R51, RZ ;  /* 0x0000003302337210 */ /* 0x000fe20007ffe1ff */
[----:B------:R-:W-:Y:S01]  /*7450*/  @P0 IMAD R138, R246, c[0x0][0x1ec], R5 ;  /* 0x00007b00f68a0a24 */ /* 0x000fe200078e0205 */
[----:B------:R-:W-:Y:S02]  /*7460*/  MOV R2, 0x3f800000 ;  /* 0x3f80000000027802 */ /* 0x000fe40000000f00 */
[----:B------:R-:W-:Y:S02]  /*7470*/  @P0 MOV R137, R4 ;  /* 0x0000000400890202 */ /* 0x000fe40000000f00 */
[----:B------:R-:W-:Y:S02]  /*7480*/  MOV R4, 0x3f800000 ;  /* 0x3f80000000047802 */ /* 0x000fe40000000f00 */
[----:B------:R-:W3:Y:S01]  /*7490*/  @P4 MUFU.RCP R2, R132 ;  /* 0x0000008400024308 */ /* 0x000ee20000001000 */
[----:B-1----:R-:W-:-:S07]  /*74a0*/  FMUL.FTZ R144, R0, R144 ;  /* 0x0000009000907220 */ /* 0x002fce0000410000 */
[----:B------:R-:W-:Y:S01]  /*74b0*/  @P5 MUFU.RCP R4, R50 ;  /* 0x0000003200045308 */ /* 0x000fe20000001000 */
[C---:B------:R-:W-:Y:S02]  /*74c0*/  FMUL.FTZ R46, R0.reuse, R145 ;  /* 0x00000091002e7220 */ /* 0x040fe40000410000 */
[C---:B------:R-:W-:Y:S02]  /*74d0*/  FMUL.FTZ R152, R0.reuse, R152 ;  /* 0x0000009800987220 */ /* 0x040fe40000410000 */
[----:B------:R-:W-:Y:S01]  /*74e0*/  FMUL.FTZ R44, R0, R153 ;  /* 0x00000099002c7220 */ /* 0x000fe20000410000 */
[----:B------:R-:W-:Y:S01]  /*74f0*/  F2FP.PACK_AB R46, R46, R144 ;  /* 0x000000902e2e723e */ /* 0x000fe200000000ff */
[C---:B------:R-:W-:Y:S02]  /*7500*/  FMUL.FTZ R68, R0.reuse, R68 ;  /* 0x0000004400447220 */ /* 0x040fe40000410000 */
[----:B------:R-:W-:Y:S01]  /*7510*/  FMUL.FTZ R42, R0, R69 ;  /* 0x00000045002a7220 */ /* 0x000fe20000410000 */
[----:B------:R-:W-:Y:S01]  /*7520*/  F2FP.PACK_AB R44, R44, R152 ;  /* 0x000000982c2c723e */ /* 0x000fe200000000ff */
[----:B------:R-:W-:-:S02]  /*7530*/  FMUL.FTZ R80, R0, R80 ;  /* 0x0000005000507220 */ /* 0x000fc40000410000 */
[----:B------:R-:W-:Y:S01]  /*7540*/  FMUL.FTZ R39, R0, R81 ;  /* 0x0000005100277220 */ /* 0x000fe20000410000 */
[----:B------:R-:W-:Y:S01]  /*7550*/  F2FP.PACK_AB R42, R42, R68 ;  /* 0x000000442a2a723e */ /* 0x000fe200000000ff */
[C---:B------:R-:W-:Y:S02]  /*7560*/  FMUL.FTZ R84, R0.reuse, R84 ;  /* 0x0000005400547220 */ /* 0x040fe40000410000 */
[C---:B------:R-:W-:Y:S01]  /*7570*/  FMUL.FTZ R36, R0.reuse, R85 ;  /* 0x0000005500247220 */ /* 0x040fe20000410000 */
[----:B------:R-:W-:Y:S01]  /*7580*/  F2FP.PACK_AB R39, R39, R80 ;  /* 0x000000502727723e */ /* 0x000fe200000000ff */
[C---:B------:R-:W-:Y:S02]  /*7590*/  FMUL.FTZ R96, R0.reuse, R96 ;  /* 0x0000006000607220 */ /* 0x040fe40000410000 */
[----:B------:R-:W-:Y:S01]  /*75a0*/  FMUL.FTZ R33, R0, R97 ;  /* 0x0000006100217220 */ /* 0x000fe20000410000 */
[----:B------:R-:W-:Y:S01]  /*75b0*/  F2FP.PACK_AB R36, R36, R84 ;  /* 0x000000542424723e */ /* 0x000fe200000000ff */
[----:B------:R-:W-:-:S02]  /*75c0*/  FMUL.FTZ R156, R0, R156 ;  /* 0x0000009c009c7220 */ /* 0x000fc40000410000 */
[C---:B------:R-:W-:Y:S01]  /*75d0*/  FMUL.FTZ R30, R0.reuse, R157 ;  /* 0x0000009d001e7220 */ /* 0x040fe20000410000 */
[----:B------:R-:W-:Y:S01]  /*75e0*/  F2FP.PACK_AB R33, R33, R96 ;  /* 0x000000602121723e */ /* 0x000fe200000000ff */
        /* <DEDUP_REMOVED lines=10> */
[----:B------:R-:W-:Y:S01]  /*7690*/  FMUL.FTZ R14, R0, R165 ;  /* 0x000000a5000e7220 */ /* 0x000fe20000410000 */
[----:B------:R-:W-:Y:S01]  /*76a0*/  F2FP.PACK_AB R18, R18, R120 ;  /* 0x000000781212723e */ /* 0x000fe200000000ff */
[C---:B------:R-:W-:Y:S02]  /*76b0*/  FMUL.FTZ R168, R0.reuse, R168 ;  /* 0x000000a800a87220 */ /* 0x040fe40000410000 */
[----:B------:R-:W-:Y:S01]  /*76c0*/  FMUL.FTZ R9, R0, R169 ;  /* 0x000000a900097220 */ /* 0x000fe20000410000 */
[----:B------:R-:W-:Y:S01]  /*76d0*/  MOV R0, 0x3f800000 ;  /* 0x3f80000000007802 */ /* 0x000fe20000000f00 */
[----:B---3--:R-:W-:Y:S01]  /*76e0*/  FMUL.FTZ R140, R2, R140 ;  /* 0x0000008c028c7220 */ /* 0x008fe20000410000 */
[----:B------:R-:W-:Y:S01]  /*76f0*/  F2FP.PACK_AB R14, R14, R164 ;  /* 0x000000a40e0e723e */ /* 0x000fe200000000ff */
[C---:B------:R-:W-:Y:S01]  /*7700*/  FMUL.FTZ R48, R2.reuse, R141 ;  /* 0x0000008d02307220 */ /* 0x040fe20000410000 */
[----:B------:R-:W-:Y:S01]  /*7710*/  F2FP.PACK_AB R9, R9, R168 ;  /* 0x000000a80909723e */ /* 0x000fe200000000ff */
[C---:B------:R-:W-:Y:S01]  /*7720*/  FMUL.FTZ R148, R2.reuse, R148 ;  /* 0x0000009402947220 */ /* 0x040fe20000410000 */
[----:B------:R-:W1:Y:S01]  /*7730*/  @P3 MUFU.RCP R0, R133 ;  /* 0x0000008500003308 */ /* 0x000e620000001000 */
        /* <DEDUP_REMOVED lines=9> */
[C---:B------:R-:W-:Y:S01]  /*77d0*/  FMUL.FTZ R34, R2.reuse, R89 ;  /* 0x0000005902227220 */ /* 0x040fe20000410000 */
[----:B------:R-:W-:Y:S01]  /*77e0*/  F2FP.PACK_AB R37, R37, R76 ;  /* 0x0000004c2525723e */ /* 0x000fe200000000ff */
[----:B------:R-:W-:-:S02]  /*77f0*/  FMUL.FTZ R92, R2, R92 ;  /* 0x0000005c025c7220 */ /* 0x000fc40000410000 */
[----:B-1----:R-:W-:Y:S01]  /*7800*/  FMUL.FTZ R143, R0, R143 ;  /* 0x0000008f008f7220 */ /* 0x002fe20000410000 */
[----:B------:R-:W-:Y:S01]  /*7810*/  F2FP.PACK_AB R34, R34, R88 ;  /* 0x000000582222723e */ /* 0x000fe200000000ff */
[C---:B------:R-:W-:Y:S02]  /*7820*/  FMUL.FTZ R142, R0.reuse, R142 ;  /* 0x0000008e008e7220 */ /* 0x040fe40000410000 */
[C---:B------:R-:W-:Y:S02]  /*7830*/  FMUL.FTZ R151, R0.reuse, R151 ;  /* 0x0000009700977220 */ /* 0x040fe40000410000 */
[C---:B------:R-:W-:Y:S01]  /*7840*/  FMUL.FTZ R150, R0.reuse, R150 ;  /* 0x0000009600967220 */ /* 0x040fe20000410000 */
[----:B------:R-:W-:Y:S01]  /*7850*/  F2FP.PACK_AB R142, R143, R142 ;  /* 0x0000008e8f8e723e */ /* 0x000fe200000000ff */
[C---:B------:R-:W-:Y:S02]  /*7860*/  FMUL.FTZ R75, R0.reuse, R75 ;  /* 0x0000004b004b7220 */ /* 0x040fe40000410000 */
[C---:B------:R-:W-:Y:S01]  /*7870*/  FMUL.FTZ R74, R0.reuse, R74 ;  /* 0x0000004a004a7220 */ /* 0x040fe20000410000 */
[----:B------:R-:W-:Y:S01]  /*7880*/  F2FP.PACK_AB R150, R151, R150 ;  /* 0x000000969796723e */ /* 0x000fe200000000ff */
[----:B------:R-:W-:-:S02]  /*7890*/  FMUL.FTZ R79, R0, R79 ;  /* 0x0000004f004f7220 */ /* 0x000fc40000410000 */
[C---:B------:R-:W-:Y:S01]  /*78a0*/  FMUL.FTZ R78, R0.reuse, R78 ;  /* 0x0000004e004e7220 */ /* 0x040fe20000410000 */
[----:B------:R-:W-:Y:S01]  /*78b0*/  F2FP.PACK_AB R74, R75, R74 ;  /* 0x0000004a4b4a723e */ /* 0x000fe200000000ff */
        /* <DEDUP_REMOVED lines=22> */
[----:B------:R-:W-:Y:S01]  /*7a20*/  FMUL.FTZ R130, R0, R130 ;  /* 0x0000008200827220 */ /* 0x000fe20000410000 */
[----:B------:R-:W-:Y:S01]  /*7a30*/  SHF.R.S32.HI R0, RZ, 0x2, R13 ;  /* 0x00000002ff007819 */ /* 0x000fe2000001140d */
[C---:B------:R-:W-:Y:S01]  /*7a40*/  FMUL.FTZ R31, R2.reuse, R93 ;  /* 0x0000005d021f7220 */ /* 0x040fe20000410000 */
        /* <DEDUP_REMOVED lines=18> */
[----:B------:R-:W-:Y:S01]  /*7b70*/  SHF.R.S32.HI R2, RZ, 0x1f, R0 ;  /* 0x0000001fff027819 */ /* 0x000fe20000011400 */
[C---:B------:R-:W-:Y:S01]  /*7b80*/  FMUL.FTZ R146, R4.reuse, R146 ;  /* 0x0000009204927220 */ /* 0x040fe20000410000 */
[----:B------:R-:W-:Y:S01]  /*7b90*/  F2FP.PACK_AB R11, R11, R124 ;  /* 0x0000007c0b0b723e */ /* 0x000fe200000000ff */
[----:B------:R-:W-:Y:S01]  /*7ba0*/  FMUL.FTZ R45, R4, R147 ;  /* 0x00000093042d7220 */ /* 0x000fe20000410000 */
[----:B------:R-:W-:Y:S01]  /*7bb0*/  LEA.HI R2, R2, R0, RZ, 0x3 ;  /* 0x0000000002027211 */ /* 0x000fe200078f18ff */
[C---:B------:R-:W-:Y:S01]  /*7bc0*/  FMUL.FTZ R154, R4.reuse, R154 ;  /* 0x0000009a049a7220 */ /* 0x040fe20000410000 */
[----:B------:R-:W-:Y:S01]  /*7bd0*/  F2FP.PACK_AB R7, R7, R128 ;  /* 0x000000800707723e */ /* 0x000fe200000000ff */
[----:B------:R-:W-:Y:S01]  /*7be0*/  FMUL.FTZ R43, R4, R155 ;  /* 0x0000009b042b7220 */ /* 0x000fe20000410000 */
[----:B------:R-:W-:Y:S01]  /*7bf0*/  LOP3.LUT R2, R2, 0xfffffff8, RZ, 0xc0, !PT ;  /* 0xfffffff802027812 */ /* 0x000fe200078ec0ff */
[C---:B------:R-:W-:Y:S01]  /*7c00*/  FMUL.FTZ R70, R4.reuse, R70 ;  /* 0x0000004604467220 */ /* 0x040fe20000410000 */
[----:B------:R-:W-:Y:S01]  /*7c10*/  F2FP.PACK_AB R45, R45, R146 ;  /* 0x000000922d2d723e */ /* 0x000fe200000000ff */
[----:B------:R-:W-:Y:S01]  /*7c20*/  FMUL.FTZ R41, R4, R71 ;  /* 0x0000004704297220 */ /* 0x000fe20000410000 */
[----:B------:R-:W-:Y:S01]  /*7c30*/  IADD3 R2, R0, -R2, RZ ;  /* 0x8000000200027210 */ /* 0x000fe20007ffe0ff */
[C---:B------:R-:W-:Y:S01]  /*7c40*/  FMUL.FTZ R82, R4.reuse, R82 ;  /* 0x0000005204527220 */ /* 0x040fe20000410000 */
[----:B------:R-:W-:Y:S01]  /*7c50*/  F2FP.PACK_AB R43, R43, R154 ;  /* 0x0000009a2b2b723e */ /* 0x000fe200000000ff */
[----:B------:R-:W-:Y:S01]  /*7c60*/  FMUL.FTZ R38, R4, R83 ;  /* 0x0000005304267220 */ /* 0x000fe20000410000 */
[----:B------:R-:W-:Y:S01]  /*7c70*/  LEA.HI R0, R2, R2, RZ, 0x1 ;  /* 0x0000000202007211 */ /* 0x000fe200078f08ff */
[C---:B------:R-:W-:Y:S01]  /*7c80*/  FMUL.FTZ R86, R4.reuse, R86 ;  /* 0x0000005604567220 */ /* 0x040fe20000410000 */
[----:B------:R-:W-:Y:S01]  /*7c90*/  F2FP.PACK_AB R41, R41, R70 ;  /* 0x000000462929723e */ /* 0x000fe200000000ff */
[C---:B------:R-:W-:Y:S01]  /*7ca0*/  FMUL.FTZ R35, R4.reuse, R87 ;  /* 0x0000005704237220 */ /* 0x040fe20000410000 */
[----:B------:R-:W-:Y:S01]  /*7cb0*/  SHF.R.S32.HI R6, RZ, 0x1, R0 ;  /* 0x00000001ff067819 */ /* 0x000fe20000011400 */
[----:B------:R-:W-:Y:S01]  /*7cc0*/  FMUL.FTZ R98, R4, R98 ;  /* 0x0000006204627220 */ /* 0x000fe20000410000 */
[----:B------:R-:W-:Y:S01]  /*7cd0*/  LOP3.LUT R0, R0, 0x3fffffe, RZ, 0xc0, !PT ;  /* 0x03fffffe00007812 */ /* 0x000fe200078ec0ff */
[----:B------:R-:W-:Y:S01]  /*7ce0*/  FMUL.FTZ R32, R4, R99 ;  /* 0x0000006304207220 */ /* 0x000fe20000410000 */
[----:B------:R-:W-:Y:S01]  /*7cf0*/  SHF.L.U32 R5, R6, 0x6, RZ ;  /* 0x0000000606057819 */ /* 0x000fe200000006ff */
[----:B------:R-:W-:Y:S01]  /*7d00*/  FMUL.FTZ R158, R4, R158 ;  /* 0x0000009e049e7220 */ /* 0x000fe20000410000 */
[----:B------:R-:W-:Y:S01]  /*7d10*/  IADD3 R2, R2, -R0, RZ ;  /* 0x8000000002027210 */ /* 0x000fe20007ffe0ff */
[----:B------:R-:W-:Y:S01]  /*7d20*/  FMUL.FTZ R29, R4, R159 ;  /* 0x0000009f041d7220 */ /* 0x000fe20000410000 */
[----:B------:R-:W-:Y:S01]  /*7d30*/  LEA R0, R24, R51, 0x8 ;  /* 0x0000003318007211 */ /* 0x000fe200078e40ff */
[C---:B------:R-:W-:Y:S01]  /*7d40*/  FMUL.FTZ R110, R4.reuse, R110 ;  /* 0x0000006e046e7220 */ /* 0x040fe20000410000 */
[----:B------:R-:W-:Y:S01]  /*7d50*/  LOP3.LUT R5, R5, 0xc0, RZ, 0xc0, !PT ;  /* 0x000000c005057812 */ /* 0x000fe200078ec0ff */
[----:B------:R-:W-:Y:S01]  /*7d60*/  FMUL.FTZ R25, R4, R111 ;  /* 0x0000006f04197220 */ /* 0x000fe20000410000 */
[----:B------:R-:W-:Y:S01]  /*7d70*/  LEA R0, R2, R0, 0x4 ;  /* 0x0000000002007211 */ /* 0x000fe200078e20ff */
[C---:B------:R-:W-:Y:S01]  /*7d80*/  FMUL.FTZ R162, R4.reuse, R162 ;  /* 0x000000a204a27220 */ /* 0x040fe20000410000 */
[----:B------:R-:W-:Y:S01]  /*7d90*/  LEA.HI R2, R5, R5, RZ, 0x1d ;  /* 0x0000000505027211 */ /* 0x000fe200078fe8ff */
[----:B------:R-:W-:Y:S01]  /*7da0*/  FMUL.FTZ R21, R4, R163 ;  /* 0x000000a304157220 */ /* 0x000fe20000410000 */
[----:B------:R-:W-:Y:S01]  /*7db0*/  LOP3.LUT P1, RZ, R6, 0x2, RZ, 0xc0, !PT ;  /* 0x0000000206ff7812 */ /* 0x000fe2000782c0ff */
[----:B------:R-:W-:Y:S01]  /*7dc0*/  FMUL.FTZ R122, R4, R122 ;  /* 0x0000007a047a7220 */ /* 0x000fe20000410000 */
[----:B------:R-:W-:Y:S01]  /*7dd0*/  LEA R0, R0, R2, 0x1 ;  /* 0x0000000200007211 */ /* 0x000fe200078e08ff */
[C---:B------:R-:W-:Y:S01]  /*7de0*/  FMUL.FTZ R17, R4.reuse, R123 ;  /* 0x0000007b04117220 */ /* 0x040fe20000410000 */
[----:B------:R-:W1:Y:S01]  /*7df0*/  LDC.U8 R51, c[0x0][0x329] ;  /* 0x0000ca40ff337b82 */ /* 0x000e620000000000 */
[----:B------:R-:W-:Y:S01]  /*7e00*/  FMUL.FTZ R166, R4, R166 ;  /* 0x000000a604a67220 */ /* 0x000fe20000410000 */
[----:B------:R-:W-:Y:S01]  /*7e10*/  SHF.L.U32 R0, R0, 0x1, RZ ;  /* 0x0000000100007819 */ /* 0x000fe200000006ff */
[----:B------:R-:W-:Y:S01]  /*7e20*/  FMUL.FTZ R167, R4, R167 ;  /* 0x000000a704a77220 */ /* 0x000fe20000410000 */
[----:B------:R-:W-:Y:S01]  /*7e30*/  F2FP.PACK_AB R38, R38, R82 ;  /* 0x000000522626723e */ /* 0x000fe200000000ff */
[----:B------:R-:W-:Y:S01]  /*7e40*/  FMUL.FTZ R170, R4, R170 ;  /* 0x000000aa04aa7220 */ /* 0x000fe20000410000 */
[----:B------:R-:W-:Y:S01]  /*7e50*/  IADD3 R2, R0, -0x10, RZ ;  /* 0xfffffff000027810 */ /* 0x000fe20007ffe0ff */
[----:B------:R-:W-:Y:S01]  /*7e60*/  FMUL.FTZ R8, R4, R171 ;  /* 0x000000ab04087220 */ /* 0x000fe20000410000 */
[----:B------:R-:W-:Y:S01]  /*7e70*/  LOP3.LUT R4, R6, 0x1, RZ, 0xc0, !PT ;  /* 0x0000000106047812 */ /* 0x000fe200078ec0ff */
[----:B------:R-:W-:Y:S01]  /*7e80*/  STS [R0], R46 ;  /* 0x0000002e00007388 */ /* 0x000fe20000000800 */
[----:B------:R-:W-:-:S02]  /*7e90*/  F2FP.PACK_AB R35, R35, R86 ;  /* 0x000000562323723e */ /* 0x000fc400000000ff */
[----:B------:R-:W-:Y:S01]  /*7ea0*/  ISETP.NE.U32.AND P2, PT, R4, 0x1, PT ;  /* 0x000000010400780c */ /* 0x000fe20003f45070 */
[----:B------:R-:W-:Y:S01]  /*7eb0*/  STS [R0+0x200], R45 ;  /* 0x0002002d00007388 */ /* 0x000fe20000000800 */
[----:B------:R-:W-:Y:S02]  /*7ec0*/  MOV R4, 0x20 ;  /* 0x0000002000047802 */ /* 0x000fe40000000f00 */
[----:B------:R-:W-:Y:S02]  /*7ed0*/  F2FP.PACK_AB R32, R32, R98 ;  /* 0x000000622020723e */ /* 0x000fe400000000ff */
[----:B------:R-:W-:Y:S02]  /*7ee0*/  SEL R4, R4, 0xffffffe0, !P1 ;  /* 0xffffffe004047807 */ /* 0x000fe40004800000 */
[----:B------:R-:W-:Y:S02]  /*7ef0*/  F2FP.PACK_AB R29, R29, R158 ;  /* 0x0000009e1d1d723e */ /* 0x000fe400000000ff */
[----:B------:R-:W-:-:S02]  /*7f00*/  IADD3 R5, R0, R4, RZ ;  /* 0x0000000400057210 */ /* 0x000fc40007ffe0ff */
[----:B------:R-:W-:Y:S02]  /*7f10*/  F2FP.PACK_AB R25, R25, R110 ;  /* 0x0000006e1919723e */ /* 0x000fe400000000ff */
[----:B------:R-:W-:Y:S02]  /*7f20*/  @P2 IADD3 R2, R0, 0x10, RZ ;  /* 0x0000001000022810 */ /* 0x000fe40007ffe0ff */
[----:B------:R-:W-:Y:S02]  /*7f30*/  F2FP.PACK_AB R21, R21, R162 ;  /* 0x000000a21515723e */ /* 0x000fe400000000ff */
[----:B------:R-:W-:Y:S01]  /*7f40*/  IADD3 R4, R4, R2, RZ ;  /* 0x0000000204047210 */ /* 0x000fe20007ffe0ff */
[----:B------:R-:W-:Y:S01]  /*7f50*/  STS [R2], R44 ;  /* 0x0000002c02007388 */ /* 0x000fe20000000800 */
[----:B------:R-:W-:Y:S02]  /*7f60*/  F2FP.PACK_AB R17, R17, R122 ;  /* 0x0000007a1111723e */ /* 0x000fe400000000ff */
[----:B------:R-:W-:Y:S01]  /*7f70*/  F2FP.PACK_AB R13, R167, R166 ;  /* 0x000000a6a70d723e */ /* 0x000fe200000000ff */
[----:B------:R-:W-:Y:S01]  /*7f80*/  STS [R2+0x200], R43 ;  /* 0x0002002b02007388 */ /* 0x000fe20000000800 */
[----:B------:R-:W-:-:S02]  /*7f90*/  F2FP.PACK_AB R8, R8, R170 ;  /* 0x000000aa0808723e */ /* 0x000fc400000000ff */
[----:B------:R-:W-:Y:S01]  /*7fa0*/  F2FP.PACK_AB R6, R131, R130 ;  /* 0x000000828306723e */ /* 0x000fe200000000ff */
[----:B------:R-:W-:Y:S01]  /*7fb0*/  STS [R0+0x1000], R48 ;  /* 0x0010003000007388 */ /* 0x000fe20000000800 */
[----:B-1----:R-:W-:-:S03]  /*7fc0*/  ISETP.NE.AND P1, PT, R51, RZ, PT ;  /* 0x000000ff3300720c */ /* 0x002fc60003f25270 */
[----:B------:R-:W-:Y:S04]  /*7fd0*/  STS [R0+0x1200], R142 ;  /* 0x0012008e00007388 */ /* 0x000fe80000000800 */
[----:B------:R-:W-:Y:S04]  /*7fe0*/  STS [R2+0x1000], R47 ;  /* 0x0010002f02007388 */ /* 0x000fe80000000800 */
[----:B------:R-:W-:Y:S04]  /*7ff0*/  STS [R2+0x1200], R150 ;  /* 0x0012009602007388 */ /* 0x000fe80000000800 */
[----:B------:R-:W-:Y:S04]  /*8000*/  STS [R5], R42 ;  /* 0x0000002a05007388 */ /* 0x000fe80000000800 */
[----:B------:R-:W-:Y:S04]  /*8010*/  STS [R5+0x200], R41 ;  /* 0x0002002905007388 */ /* 0x000fe80000000800 */
[----:B------:R1:W-:Y:S04]  /*8020*/  STS [R4], R39 ;  /* 0x0000002704007388 */ /* 0x0003e80000000800 */
[----:B------:R-:W-:Y:S04]  /*8030*/  STS [R4+0x200], R38 ;  /* 0x0002002604007388 */ /* 0x000fe80000000800 */
[----:B------:R-:W-:Y:S04]  /*8040*/  STS [R5+0x1000], R40 ;  /* 0x0010002805007388 */ /* 0x000fe80000000800 */
[----:B------:R-:W-:Y:S04]  /*8050*/  STS [R5+0x1200], R74 ;  /* 0x0012004a05007388 */ /* 0x000fe80000000800 */
[----:B------:R-:W-:Y:S04]  /*8060*/  STS [R4+0x1000], R37 ;  /* 0x0010002504007388 */ /* 0x000fe80000000800 */
[----:B------:R-:W-:Y:S04]  /*8070*/  STS [R4+0x1200], R78 ;  /* 0x0012004e04007388 */ /* 0x000fe80000000800 */
[----:B------:R-:W-:Y:S01]  /*8080*/  STS [R0+0x2000], R36 ;  /* 0x0020002400007388 */ /* 0x000fe20000000800 */
[----:B-1----:R-:W1:Y:S03]  /*8090*/  LDC.U8 R39, c[0x0][0x328] ;  /* 0x0000ca00ff277b82 */ /* 0x002e660000000000 */
[----:B------:R-:W-:Y:S04]  /*80a0*/  STS [R0+0x2200], R35 ;  /* 0x0022002300007388 */ /* 0x000fe80000000800 */
[----:B------:R-:W-:Y:S04]  /*80b0*/  STS [R2+0x2000], R33 ;  /* 0x0020002102007388 */ /* 0x000fe80000000800 */
[----:B------:R-:W-:Y:S04]  /*80c0*/  STS [R2+0x2200], R32 ;  /* 0x0022002002007388 */ /* 0x000fe80000000800 */
[----:B------:R-:W-:Y:S04]  /*80d0*/  STS [R0+0x3000], R34 ;  /* 0x0030002200007388 */ /* 0x000fe80000000800 */
[----:B------:R-:W-:Y:S04]  /*80e0*/  STS [R0+0x3200], R90 ;  /* 0x0032005a00007388 */ /* 0x000fe80000000800 */
[----:B------:R-:W-:Y:S01]  /*80f0*/  STS [R2+0x3000], R31 ;  /* 0x0030001f02007388 */ /* 0x000fe20000000800 */
[----:B-1----:R-:W-:-:S03]  /*8100*/  ISETP.NE.AND P2, PT, R39, RZ, PT ;  /* 0x000000ff2700720c */ /* 0x002fc60003f45270 */
[----:B------:R-:W-:Y:S04]  /*8110*/  STS [R2+0x3200], R94 ;  /* 0x0032005e02007388 */ /* 0x000fe80000000800 */
[----:B------:R-:W-:Y:S04]  /*8120*/  STS [R5+0x2000], R30 ;  /* 0x0020001e05007388 */ /* 0x000fe80000000800 */
[----:B------:R-:W-:Y:S04]  /*8130*/  STS [R5+0x2200], R29 ;  /* 0x0022001d05007388 */ /* 0x000fe80000000800 */
[----:B------:R-:W-:Y:S04]  /*8140*/  STS [R4+0x2000], R26 ;  /* 0x0020001a04007388 */ /* 0x000fe80000000800 */
[----:B------:R1:W-:Y:S04]  /*8150*/  STS [R4+0x2200], R25 ;  /* 0x0022001904007388 */ /* 0x0003e80000000800 */
[----:B------:R-:W-:Y:S04]  /*8160*/  STS [R5+0x3000], R28 ;  /* 0x0030001c05007388 */ /* 0x000fe80000000800 */
[----:B------:R-:W-:Y:S04]  /*8170*/  STS [R5+0x3200], R27 ;  /* 0x0032001b05007388 */ /* 0x000fe80000000800 */
[----:B------:R3:W-:Y:S04]  /*8180*/  STS [R4+0x3000], R12 ;  /* 0x0030000c04007388 */ /* 0x0007e80000000800 */
[----:B------:R-:W-:Y:S04]  /*8190*/  STS [R4+0x3200], R23 ;  /* 0x0032001704007388 */ /* 0x000fe80000000800 */
[----:B------:R-:W-:Y:S04]  /*81a0*/  STS [R0+0x4000], R22 ;  /* 0x0040001600007388 */ /* 0x000fe80000000800 */
[----:B------:R-:W-:Y:S01]  /*81b0*/  STS [R0+0x4200], R21 ;  /* 0x0042001500007388 */ /* 0x000fe20000000800 */
[----:B-1----:R-:W-:-:S03]  /*81c0*/  @P1 MOV R25, c[0x0][0x210] ;  /* 0x0000840000191a02 */ /* 0x002fc60000000f00 */
[----:B------:R1:W-:Y:S04]  /*81d0*/  STS [R2+0x4000], R18 ;  /* 0x0040001202007388 */ /* 0x0003e80000000800 */
[----:B------:R4:W-:Y:S04]  /*81e0*/  STS [R2+0x4200], R17 ;  /* 0x0042001102007388 */ /* 0x0009e80000000800 */
[----:B------:R-:W-:Y:S01]  /*81f0*/  STS [R0+0x5000], R20 ;  /* 0x0050001400007388 */ /* 0x000fe20000000800 */
[----:B---3--:R-:W-:Y:S01]  /*8200*/  @P1 IMAD R12, R25, c[0x0][0x214], RZ ;  /* 0x00008500190c1a24 */ /* 0x008fe200078e02ff */
[----:B------:R-:W-:-:S02]  /*8210*/  @!P1 MOV R25, c[0x0][0x214] ;  /* 0x0000850000199a02 */ /* 0x000fc40000000f00 */
[----:B------:R3:W-:Y:S02]  /*8220*/  STS [R0+0x5200], R19 ;  /* 0x0052001300007388 */ /* 0x0007e40000000800 */
[----:B------:R-:W-:Y:S02]  /*8230*/  @!P1 SEL R12, R25, c[0x0][0x234], !P2 ;  /* 0x00008d00190c9a07 */ /* 0x000fe40005000000 */
[----:B------:R5:W-:Y:S01]  /*8240*/  STS [R2+0x5000], R16 ;  /* 0x0050001002007388 */ /* 0x000be20000000800 */
[----:B------:R-:W-:-:S03]  /*8250*/  ISETP.NE.OR P2, PT, R51, RZ, !P2 ;  /* 0x000000ff3300720c */ /* 0x000fc60005745670 */
[----:B------:R2:W-:Y:S04]  /*8260*/  STS [R2+0x5200], R15 ;  /* 0x0052000f02007388 */ /* 0x0005e80000000800 */
[----:B------:R2:W-:Y:S01]  /*8270*/  STS [R5+0x4000], R14 ;  /* 0x0040000e05007388 */ /* 0x0005e20000000800 */
[----:B-1----:R-:W-:-:S03]  /*8280*/  MOV R18, 0x7f800000 ;  /* 0x7f80000000127802 */ /* 0x002fc60000000f00 */
[----:B------:R1:W-:Y:S01]  /*8290*/  STS [R5+0x4200], R13 ;  /* 0x0042000d05007388 */ /* 0x0003e20000000800 */
[----:B----4-:R-:W-:-:S03]  /*82a0*/  MOV R17, 0x7f800000 ;  /* 0x7f80000000117802 */ /* 0x010fc60000000f00 */
[----:B------:R4:W-:Y:S04]  /*82b0*/  STS [R4+0x4000], R9 ;  /* 0x0040000904007388 */ /* 0x0009e80000000800 */
[----:B------:R-:W-:Y:S01]  /*82c0*/  STS [R4+0x4200], R8 ;  /* 0x0042000804007388 */ /* 0x000fe20000000800 */
[----:B---3--:R-:W-:Y:S01]  /*82d0*/  @P1 MOV R0, 0x1 ;  /* 0x0000000100001802 */ /* 0x008fe20000000f00 */
[----:B------:R-:W-:Y:S02]  /*82e0*/  @!P1 IMAD R0, R12, c[0x0][0x1c0], RZ ;  /* 0x000070000c009a24 */ /* 0x000fe400078e02ff */
[----:B------:R-:W-:Y:S01]  /*82f0*/  STS [R5+0x5000], R11 ;  /* 0x0050000b05007388 */ /* 0x000fe20000000800 */
[----:B-----5:R-:W-:-:S03]  /*8300*/  MOV R16, 0x7f800000 ;  /* 0x7f80000000107802 */ /* 0x020fc60000000f00 */
[----:B------:R-:W-:Y:S01]  /*8310*/  STS [R5+0x5200], R10 ;  /* 0x0052000a05007388 */ /* 0x000fe20000000800 */
[----:B--2---:R-:W-:-:S03]  /*8320*/  MOV R15, 0x7f800000 ;  /* 0x7f800000000f7802 */ /* 0x004fc60000000f00 */
[----:B------:R2:W-:Y:S01]  /*8330*/  STS [R4+0x5000], R7 ;  /* 0x0050000704007388 */ /* 0x0005e20000000800 */
[----:B------:R-:W-:Y:S03]  /*8340*/  @P5 MUFU.LG2 R14, R50 ;  /* 0x00000032000e5308 */ /* 0x000fe60000000c00 */
[----:B------:R3:W-:Y:S04]  /*8350*/  STS [R4+0x5200], R6 ;  /* 0x0052000604007388 */ /* 0x0007e80000000800 */
[----:B------:R-:W-:Y:S06]  /*8360*/  BAR.SYNC.DEFER_BLOCKING 0x0 ;  /* 0x0000000000007b1d */ /* 0x000fec0000010000 */
[----:B------:R-:W5:Y:S01]  /*8370*/  S2R R26, SR_CTAID.Y ;  /* 0x00000000001a7919 */ /* 0x000f620000002600 */
[----:B-1----:R-:W-:Y:S03]  /*8380*/  @P4 MUFU.LG2 R13, R132 ;  /* 0x00000084000d4308 */ /* 0x002fe60000000c00 */
[----:B----4-:R-:W1:Y:S04]  /*8390*/  S2R R9, SR_CTAID.X ;  /* 0x0000000000097919 */ /* 0x010e680000002500 */
[----:B------:R-:W4:Y:S01]  /*83a0*/  S2R R19, SR_CTAID.Z ;  /* 0x0000000000137919 */ /* 0x000f220000002700 */
[----:B--2---:R-:W2:Y:S01]  /*83b0*/  @P6 MUFU.LG2 R7, R49 ;  /* 0x0000003100076308 */ /* 0x004ea20000000c00 */
[----:B---3--:R-:W-:-:S02]  /*83c0*/  @P1 MOV R6, c[0x0][0x210] ;  /* 0x0000840000061a02 */ /* 0x008fc40000000f00 */
[----:B------:R-:W-:Y:S01]  /*83d0*/  @!P1 MOV R6, 0x1 ;  /* 0x0000000100069802 */ /* 0x000fe20000000f00 */
[----:B------:R3:W3:Y:S04]  /*83e0*/  LDS.128 R32, [R222] ;  /* 0x00000000de207984 */ /* 0x0006e80000000c00 */
[----:B------:R1:W3:Y:S01]  /*83f0*/  LDS.128 R44, [R222+0x800] ;  /* 0x00080000de2c7984 */ /* 0x0002e20000000c00 */
[----:B-----5:R-:W-:Y:S01]  /*8400*/  @!P0 SHF.R.S32.HI R4, RZ, 0x1f, R26 ;  /* 0x0000001fff048819 */ /* 0x020fe2000001141a */
[C---:B------:R-:W-:Y:S02]  /*8410*/  @!P0 IMAD.WIDE.U32 R10, R26.reuse, c[0x0][0x1e0], RZ ;  /* 0x000078001a0a8a25 */ /* 0x040fe400078e00ff */
[----:B------:R3:W3:Y:S02]  /*8420*/  LDS.128 R56, [R222+0x1000] ;  /* 0x00100000de387984 */ /* 0x0006e40000000c00 */
[----:B------:R-:W-:-:S02]  /*8430*/  @!P2 IMAD R2, R26, c[0x0][0x214], RZ ;  /* 0x000085001a02aa24 */ /* 0x000fc400078e02ff */
[----:B------:R3:W3:Y:S01]  /*8440*/  LDS.128 R68, [R222+0x1800] ;  /* 0x00180000de447984 */ /* 0x0006e20000000c00 */
[----:B------:R-:W-:Y:S01]  /*8450*/  @!P0 IMAD R4, R4, c[0x0][0x1e0], RZ ;  /* 0x0000780004048a24 */ /* 0x000fe200078e02ff */
[----:B------:R-:W-:Y:S01]  /*8460*/  @!P0 MOV R137, R10 ;  /* 0x0000000a00898202 */ /* 0x000fe20000000f00 */
[----:B------:R-:W-:Y:S01]  /*8470*/  IMAD R0, R26, R0, RZ ;  /* 0x000000001a007224 */ /* 0x000fe200078e02ff */
[----:B------:R3:W3:Y:S01]  /*8480*/  LDS.128 R28, [R222+0x2000] ;  /* 0x00200000de1c7984 */ /* 0x0006e20000000c00 */
[----:B------:R-:W5:Y:S01]  /*8490*/  @P3 MUFU.LG2 R10, R133 ;  /* 0x00000085000a3308 */ /* 0x000f620000000c00 */
[----:B------:R-:W-:Y:S01]  /*84a0*/  @!P2 SEL R2, R2, R246, !P0 ;  /* 0x000000f60202a207 */ /* 0x000fe20004000000 */
[----:B------:R-:W-:Y:S01]  /*84b0*/  @!P0 IMAD R8, R26, c[0x0][0x1e4], R4 ;  /* 0x000079001a088a24 */ /* 0x000fe200078e0204 */
[----:B------:R3:W3:Y:S01]  /*84c0*/  LDS.128 R40, [R222+0x2800] ;  /* 0x00280000de287984 */ /* 0x0006e20000000c00 */
[----:B------:R-:W-:Y:S01]  /*84d0*/  CS2R R4, SRZ ;  /* 0x0000000000047805 */ /* 0x000fe2000001ff00 */
[----:B------:R-:W-:Y:S01]  /*84e0*/  SEL R0, R0, RZ, P2 ;  /* 0x000000ff00007207 */ /* 0x000fe20001000000 */
[----:B--2---:R-:W-:Y:S01]  /*84f0*/  @P6 FMUL.FTZ R7, R7, 0.69314718246459960938 ;  /* 0x3f31721807076820 */ /* 0x004fe20000410000 */
[----:B------:R2:W2:Y:S01]  /*8500*/  LDS.128 R52, [R222+0x3000] ;  /* 0x00300000de347984 */ /* 0x0004a20000000c00 */
[----:B------:R-:W-:-:S02]  /*8510*/  @!P2 SHF.R.S32.HI R5, RZ, 0x1f, R2 ;  /* 0x0000001fff05a819 */ /* 0x000fc40000011402 */
[----:B------:R-:W-:Y:S01]  /*8520*/  @!P2 MOV R4, R2 ;  /* 0x000000020004a202 */ /* 0x000fe20000000f00 */
[----:B------:R2:W2:Y:S01]  /*8530*/  LDS.128 R64, [R222+0x3800] ;  /* 0x00380000de407984 */ /* 0x0004a20000000c00 */
[----:B------:R-:W-:Y:S01]  /*8540*/  LOP3.LUT P2, RZ, R172, 0x3, RZ, 0xc0, !PT ;  /* 0x00000003acff7812 */ /* 0x000fe2000784c0ff */
[----:B-1----:R-:W-:Y:S01]  /*8550*/  IMAD R2, R9, R6, RZ ;  /* 0x0000000609027224 */ /* 0x002fe200078e02ff */
[----:B------:R-:W-:Y:S01]  /*8560*/  @!P0 IADD3 R138, R11, R8, RZ ;  /* 0x000000080b8a8210 */ /* 0x000fe20007ffe0ff */
[----:B------:R1:W1:Y:S01]  /*8570*/  LDS.128 R20, [R222+0x4000] ;  /* 0x00400000de147984 */ /* 0x0002620000000c00 */
[----:B----4-:R-:W-:Y:S02]  /*8580*/  IMAD R0, R19, R12, R0 ;  /* 0x0000000c13007224 */ /* 0x010fe400078e0200 */
[----:B------:R-:W-:Y:S01]  /*8590*/  SHF.L.U32 R9, R2, 0x7, RZ ;  /* 0x0000000702097819 */ /* 0x000fe200000006ff */
[----:B------:R4:W1:Y:S01]  /*85a0*/  LDS.128 R36, [R222+0x4800] ;  /* 0x00480000de247984 */ /* 0x0008620000000c00 */
[----:B-----5:R-:W-:-:S02]  /*85b0*/  @P3 FMUL.FTZ R2, R10, 0.69314718246459960938 ;  /* 0x3f3172180a023820 */ /* 0x020fc40000410000 */
[----:B------:R-:W-:Y:S01]  /*85c0*/  @P6 FFMA.FTZ R18, R136, c[0x0][0x238], R7 ;  /* 0x00008e0088126a23 */ /* 0x000fe20000010007 */
[----:B------:R4:W1:Y:S01]  /*85d0*/  LDS.128 R48, [R222+0x5000] ;  /* 0x00500000de307984 */ /* 0x0008620000000c00 */
[--C-:B------:R-:W-:Y:S01]  /*85e0*/  IADD3 R10, P1, P0, R9, R4, R0.reuse ;  /* 0x00000004090a7210 */ /* 0x100fe2000783e000 */
[----:B------:R-:W-:Y:S01]  /*85f0*/  @P5 FMUL.FTZ R8, R14, 0.69314718246459960938 ;  /* 0x3f3172180e085820 */ /* 0x000fe20000410000 */
[----:B------:R-:W-:Y:S01]  /*8600*/  SHF.R.S32.HI R4, RZ, 0x1f, R9 ;  /* 0x0000001fff047819 */ /* 0x000fe20000011409 */
[----:B------:R4:W1:Y:S01]  /*8610*/  LDS.128 R60, [R222+0x5800] ;  /* 0x00580000de3c7984 */ /* 0x0008620000000c00 */
[----:B------:R-:W-:Y:S01]  /*8620*/  @P4 FMUL.FTZ R7, R13, 0.69314718246459960938 ;  /* 0x3f3172180d074820 */ /* 0x000fe20000410000 */
[----:B------:R-:W-:Y:S01]  /*8630*/  SHF.R.S32.HI R0, RZ, 0x1f, R0 ;  /* 0x0000001fff007819 */ /* 0x000fe20000011400 */
[----:B------:R-:W-:Y:S02]  /*8640*/  @P5 FFMA.FTZ R17, R135, c[0x0][0x238], R8 ;  /* 0x00008e0087115a23 */ /* 0x000fe40000010008 */
[----:B------:R-:W-:Y:S01]  /*8650*/  @P4 FFMA.FTZ R15, R134, c[0x0][0x238], R7 ;  /* 0x00008e00860f4a23 */ /* 0x000fe20000010007 */
[----:B------:R-:W-:Y:S01]  /*8660*/  IADD3.X R11, R4, R5, R0, P1, P0 ;  /* 0x00000005040b7210 */ /* 0x000fe20000fe0400 */
[----:B------:R-:W-:Y:S01]  /*8670*/  @P3 FFMA.FTZ R16, R3, c[0x0][0x238], R2 ;  /* 0x00008e0003103a23 */ /* 0x000fe20000010002 */
[----:B------:R-:W-:Y:S05]  /*8680*/  @P2 BRA `(.L_x_11) ;  /* 0x0000027000002947 */ /* 0x000fea0003800000 */
[----:B------:R-:W-:Y:S02]  /*8690*/  SHF.R.S32.HI R0, RZ, 0x1f, R24 ;  /* 0x0000001fff007819 */ /* 0x000fe40000011418 */
[----:B------:R-:W-:-:S02]  /*86a0*/  SHF.R.S32.HI R3, RZ, 0x1f, R172 ;  /* 0x0000001fff037819 */ /* 0x000fc400000114ac */
[----:B------:R-:W-:Y:S02]  /*86b0*/  LEA.HI R2, R0, R24, RZ, 0x2 ;  /* 0x0000001800027211 */ /* 0x000fe400078f10ff */
[----:B------:R-:W-:Y:S02]  /*86c0*/  LEA.HI R0, R3, R172, RZ, 0x2 ;  /* 0x000000ac03007211 */ /* 0x000fe400078f10ff */
[----:B------:R-:W-:Y:S02]  /*86d0*/  LOP3.LUT R2, R2, 0xffffffc, RZ, 0xc0, !PT ;  /* 0x0ffffffc02027812 */ /* 0x000fe400078ec0ff */
[----:B------:R-:W-:-:S03]  /*86e0*/  SHF.R.S32.HI R0, RZ, 0x2, R0 ;  /* 0x00000002ff007819 */ /* 0x000fc60000011400 */
[----:B------:R-:W-:-:S04]  /*86f0*/  IMAD.IADD R2, R24, 0x1, -R2 ;  /* 0x0000000118027824 */ /* 0x000fc800078e0a02 */
[----:B------:R-:W-:-:S05]  /*8700*/  IMAD R0, R2, 0x10, R0 ;  /* 0x0000001002007824 */ /* 0x000fca00078e0200 */
[CC--:B------:R-:W-:Y:S02]  /*8710*/  ISETP.GE.AND P6, PT, R0.reuse, R247.reuse, PT ;  /* 0x000000f70000720c */ /* 0x0c0fe40003fc6270 */
[C---:B------:R-:W-:Y:S02]  /*8720*/  IADD3 R3, R0.reuse, 0x8, RZ ;  /* 0x0000000800037810 */ /* 0x040fe40007ffe0ff */
[C---:B------:R-:W-:Y:S02]  /*8730*/  IADD3 R2, R0.reuse, 0x40, RZ ;  /* 0x0000004000027810 */ /* 0x040fe40007ffe0ff */
[----:B------:R-:W-:Y:S02]  /*8740*/  IADD3 R4, R0, 0x48, RZ ;  /* 0x0000004800047810 */ /* 0x000fe40007ffe0ff */
[-C--:B------:R-:W-:Y:S02]  /*8750*/  ISETP.GE.AND P5, PT, R3, R247.reuse, PT ;  /* 0x000000f70300720c */ /* 0x080fe40003fa6270 */
[----:B------:R-:W-:-:S02]  /*8760*/  ISETP.GE.AND P4, PT, R2, R247, PT ;  /* 0x000000f70200720c */ /* 0x000fc40003f86270 */
[----:B------:R-:W-:Y:S01]  /*8770*/  ISETP.GE.AND P3, PT, R4, R247, PT ;  /* 0x000000f70400720c */ /* 0x000fe20003f66270 */
[----:B------:R-:W-:-:S05]  /*8780*/  @!P6 IMAD R0, R0, R6, RZ ;  /* 0x000000060000e224 */ /* 0x000fca00078e02ff */
[----:B------:R-:W-:-:S03]  /*8790*/  @!P6 IADD3 R5, P0, R0, R10, RZ ;  /* 0x0000000a0005e210 */ /* 0x000fc60007f1e0ff */
[-C--:B------:R-:W-:Y:S01]  /*87a0*/  @!P5 IMAD R3, R3, R6.reuse, RZ ;  /* 0x000000060303d224 */ /* 0x080fe200078e02ff */
[-C--:B------:R-:W-:Y:S01]  /*87b0*/  @!P6 LEA.HI.X.SX32 R7, R0, R11.reuse, 0x1, P0 ;  /* 0x0000000b0007e211 */ /* 0x080fe200000f0eff */
[-C--:B------:R-:W-:Y:S01]  /*87c0*/  @!P4 IMAD R12, R2, R6.reuse, RZ ;  /* 0x00000006020cc224 */ /* 0x080fe200078e02ff */
[----:B------:R-:W-:Y:S01]  /*87d0*/  @!P6 LEA R8, P0, R5, c[0x0][0x200], 0x2 ;  /* 0x000080000508ea11 */ /* 0x000fe200078010ff */
[----:B------:R-:W-:Y:S01]  /*87e0*/  @!P3 IMAD R2, R4, R6, RZ ;  /* 0x000000060402b224 */ /* 0x000fe200078e02ff */
[-C--:B------:R-:W-:Y:S02]  /*87f0*/  @!P5 IADD3 R0, P2, R3, R10.reuse, RZ ;  /* 0x0000000a0300d210 */ /* 0x080fe40007f5e0ff */
[----:B------:R-:W-:Y:S02]  /*8800*/  @!P6 LEA.HI.X R9, R5, c[0x0][0x204], R7, 0x2, P0 ;  /* 0x000081000509ea11 */ /* 0x000fe400000f1407 */
[-C--:B------:R-:W-:Y:S02]  /*8810*/  @!P4 IADD3 R5, P1, R12, R10.reuse, RZ ;  /* 0x0000000a0c05c210 */ /* 0x080fe40007f3e0ff */
[----:B------:R-:W-:Y:S01]  /*8820*/  @!P3 IADD3 R10, P0, R2, R10, RZ ;  /* 0x0000000a020ab210 */ /* 0x000fe20007f1e0ff */
[----:B------:R4:W-:Y:S01]  /*8830*/  @!P6 STG.E [R8.64], R18 ;  /* 0x000000120800e986 */ /* 0x0009e2000c101906 */
[----:B------:R-:W-:-:S02]  /*8840*/  @!P5 LEA.HI.X.SX32 R3, R3, R11, 0x1, P2 ;  /* 0x0000000b0303d211 */ /* 0x000fc400010f0eff */
[----:B------:R-:W-:Y:S02]  /*8850*/  @!P5 LEA R6, P2, R0, c[0x0][0x200], 0x2 ;  /* 0x000080000006da11 */ /* 0x000fe400078410ff */
[-C--:B------:R-:W-:Y:S02]  /*8860*/  @!P4 LEA.HI.X.SX32 R12, R12, R11.reuse, 0x1, P1 ;  /* 0x0000000b0c0cc211 */ /* 0x080fe400008f0eff */
[----:B------:R-:W-:Y:S02]  /*8870*/  @!P3 LEA.HI.X.SX32 R11, R2, R11, 0x1, P0 ;  /* 0x0000000b020bb211 */ /* 0x000fe400000f0eff */
[----:B------:R-:W-:Y:S02]  /*8880*/  @!P4 LEA R4, P1, R5, c[0x0][0x200], 0x2 ;  /* 0x000080000504ca11 */ /* 0x000fe400078210ff */
[----:B------:R-:W-:Y:S02]  /*8890*/  @!P3 LEA R2, P0, R10, c[0x0][0x200], 0x2 ;  /* 0x000080000a02ba11 */ /* 0x000fe400078010ff */
[----:B------:R-:W-:-:S02]  /*88a0*/  @!P5 LEA.HI.X R7, R0, c[0x0][0x204], R3, 0x2, P2 ;  /* 0x000081000007da11 */ /* 0x000fc400010f1403 */
[----:B------:R-:W-:Y:S02]  /*88b0*/  @!P4 LEA.HI.X R5, R5, c[0x0][0x204], R12, 0x2, P1 ;  /* 0x000081000505ca11 */ /* 0x000fe400008f140c */
[----:B------:R-:W-:Y:S01]  /*88c0*/  @!P3 LEA.HI.X R3, R10, c[0x0][0x204], R11, 0x2, P0 ;  /* 0x000081000a03ba11 */ /* 0x000fe200000f140b */
[----:B------:R4:W-:Y:S04]  /*88d0*/  @!P5 STG.E [R6.64], R17 ;  /* 0x000000110600d986 */ /* 0x0009e8000c101906 */
[----:B------:R4:W-:Y:S04]  /*88e0*/  @!P4 STG.E [R4.64], R15 ;  /* 0x0000000f0400c986 */ /* 0x0009e8000c101906 */
[----:B------:R4:W-:Y:S02]  /*88f0*/  @!P3 STG.E [R2.64], R16 ;  /* 0x000000100200b986 */ /* 0x0009e4000c101906 */
.L_x_11:
[----:B------:R-:W-:Y:S05]  /*8900*/  BSYNC B0 ;  /* 0x0000000000007941 */ /* 0x000fea0003800000 */
.L_x_10:
[----:B----4-:R-:W-:Y:S01]  /*8910*/  IADD3 R2, P0, R248, R137, RZ ;  /* 0x00000089f8027210 */ /* 0x010fe20007f1e0ff */
[----:B------:R-:W-:Y:S01]  /*8920*/  BSSY B0, `(.L_x_12) ;  /* 0x0000013000007945 */ /* 0x000fe20003800000 */
[----:B------:R-:W-:-:S02]  /*8930*/  SHF.R.S32.HI R0, RZ, 0x1f, R19 ;  /* 0x0000001fff007819 */ /* 0x000fc40000011413 */
[----:B------:R-:W-:Y:S02]  /*8940*/  IADD3.X R3, R249, R138, RZ, P0, !PT ;  /* 0x0000008af9037210 */ /* 0x000fe400007fe4ff */
[----:B------:R-:W-:Y:S01]  /*8950*/  ISETP.GE.AND P0, PT, R242, R247, PT ;  /* 0x000000f7f200720c */ /* 0x000fe20003f06270 */
[----:B------:R-:W-:Y:S02]  /*8960*/  IMAD R0, R0, c[0x0][0x1f0], RZ ;  /* 0x00007c0000007a24 */ /* 0x000fe400078e02ff */
[----:B------:R-:W-:-:S04]  /*8970*/  IMAD.WIDE.U32 R8, R19, c[0x0][0x1f0], R2 ;  /* 0x00007c0013087a25 */ /* 0x000fc800078e0002 */
[----:B------:R-:W-:-:S05]  /*8980*/  IMAD R0, R19, c[0x0][0x1f4], R0 ;  /* 0x00007d0013007a24 */ /* 0x000fca00078e0200 */
[----:B------:R-:W-:Y:S01]  /*8990*/  IADD3 R7, R9, R0, RZ ;  /* 0x0000000009077210 */ /* 0x000fe20007ffe0ff */
[----:B------:R-:W-:Y:S05]  /*89a0*/  @P0 BRA `(.L_x_13) ;  /* 0x000000a000000947 */ /* 0x000fea0003800000 */
[----:B------:R-:W-:Y:S01]  /*89b0*/  MOV R6, R8 ;  /* 0x0000000800067202 */ /* 0x000fe20000000f00 */
[----:B------:R-:W-:-:S04]  /*89c0*/  IMAD R0, R245, c[0x0][0x1e8], RZ ;  /* 0x00007a00f5007a24 */ /* 0x000fc800078e02ff */
[----:B------:R-:W-:-:S04]  /*89d0*/  IMAD.WIDE.U32 R4, R244, c[0x0][0x1e8], R6 ;  /* 0x00007a00f4047a25 */ /* 0x000fc800078e0006 */
[----:B------:R-:W-:Y:S01]  /*89e0*/  IMAD R0, R244, c[0x0][0x1ec], R0 ;  /* 0x00007b00f4007a24 */ /* 0x000fe200078e0200 */
[----:B------:R-:W-:-:S04]  /*89f0*/  LEA R2, P0, R4, c[0x0][0x1d0], 0x1 ;  /* 0x0000740004027a11 */ /* 0x000fc800078008ff */
[----:B------:R-:W-:-:S04]  /*8a00*/  IADD3 R0, R5, R0, RZ ;  /* 0x0000000005007210 */ /* 0x000fc80007ffe0ff */
[----:B------:R-:W-:-:S05]  /*8a10*/  LEA.HI.X R3, R4, c[0x0][0x1d4], R0, 0x1, P0 ;  /* 0x0000750004037a11 */ /* 0x000fca00000f0c00 */
[----:B---3--:R3:W-:Y:S04]  /*8a20*/  STG.E.128 [R2.64], R32 ;  /* 0x0000002002007986 */ /* 0x0087e8000c101d06 */
[----:B------:R3:W-:Y:S04]  /*8a30*/  STG.E.128 [R2.64+0x40], R28 ;  /* 0x0000401c02007986 */ /* 0x0007e8000c101d06 */
[----:B-1----:R3:W-:Y:S02]  /*8a40*/  STG.E.128 [R2.64+0x80], R20 ;  /* 0x0000801402007986 */ /* 0x0027e4000c101d06 */
.L_x_13:
[----:B------:R-:W-:Y:S05]  /*8a50*/  BSYNC B0 ;  /* 0x0000000000007941 */ /* 0x000fea0003800000 */
.L_x_12:
[----:B------:R-:W4:Y:S01]  /*8a60*/  LDL.LU R0, [R1+0x4] ;  /* 0x0000040001007983 */ /* 0x000f220000300800 */
[----:B------:R-:W-:Y:S01]  /*8a70*/  BSSY B0, `(.L_x_14) ;  /* 0x0000010000007945 */ /* 0x000fe20003800000 */
[----:B----4-:R-:W-:-:S13]  /*8a80*/  ISETP.GE.AND P0, PT, R0, R247, PT ;  /* 0x000000f70000720c */ /* 0x010fda0003f06270 */
[----:B------:R-:W-:Y:S05]  /*8a90*/  @P0 BRA `(.L_x_15) ;  /* 0x000000d000000947 */ /* 0x000fea0003800000 */
[----:B------:R-:W-:Y:S01]  /*8aa0*/  IADD3 R10, P0, R244, 0x20, RZ ;  /* 0x00000020f40a7810 */ /* 0x000fe20007f1e0ff */
[----:B---3--:R-:W-:Y:S01]  /*8ab0*/  IMAD.MOV.U32 R2, RZ, RZ, R8 ;  /* 0x000000ffff027224 */ /* 0x008fe200078e0008 */
[----:B------:R-:W-:-:S03]  /*8ac0*/  MOV R3, R7 ;  /* 0x0000000700037202 */ /* 0x000fc60000000f00 */
[----:B------:R-:W-:Y:S02]  /*8ad0*/  IMAD.X R0, RZ, RZ, R245, P0 ;  /* 0x000000ffff007224 */ /* 0x000fe400000e06f5 */
[----:B------:R-:W-:-:S04]  /*8ae0*/  IMAD.WIDE.U32 R4, R10, c[0x0][0x1e8], R2 ;  /* 0x00007a000a047a25 */ /* 0x000fc800078e0002 */
[----:B------:R-:W-:Y:S01]  /*8af0*/  IMAD R0, R0, c[0x0][0x1e8], RZ ;  /* 0x00007a0000007a24 */ /* 0x000fe200078e02ff */
[----:B------:R-:W-:-:S03]  /*8b00*/  LEA R2, P0, R4, c[0x0][0x1d0], 0x1 ;  /* 0x0000740004027a11 */ /* 0x000fc600078008ff */
[----:B------:R-:W-:-:S05]  /*8b10*/  IMAD R0, R10, c[0x0][0x1ec], R0 ;  /* 0x00007b000a007a24 */ /* 0x000fca00078e0200 */
[----:B------:R-:W-:-:S04]  /*8b20*/  IADD3 R0, R5, R0, RZ ;  /* 0x0000000005007210 */ /* 0x000fc80007ffe0ff */
[----:B------:R-:W-:-:S05]  /*8b30*/  LEA.HI.X R3, R4, c[0x0][0x1d4], R0, 0x1, P0 ;  /* 0x0000750004037a11 */ /* 0x000fca00000f0c00 */
[----:B------:R3:W-:Y:S04]  /*8b40*/  STG.E.128 [R2.64], R44 ;  /* 0x0000002c02007986 */ /* 0x0007e8000c101d06 */
[----:B------:R3:W-:Y:S04]  /*8b50*/  STG.E.128 [R2.64+0x40], R40 ;  /* 0x0000402802007986 */ /* 0x0007e8000c101d06 */
[----:B-1----:R3:W-:Y:S02]  /*8b60*/  STG.E.128 [R2.64+0x80], R36 ;  /* 0x0000802402007986 */ /* 0x0027e4000c101d06 */
.L_x_15:
[----:B------:R-:W-:Y:S05]  /*8b70*/  BSYNC B0 ;  /* 0x0000000000007941 */ /* 0x000fea0003800000 */
.L_x_14:
        /* <DEDUP_REMOVED lines=15> */
[----:B--2---:R3:W-:Y:S04]  /*8c70*/  STG.E.128 [R2.64+0x40], R52 ;  /* 0x0000403402007986 */ /* 0x0047e8000c101d06 */
[----:B-1----:R3:W-:Y:S02]  /*8c80*/  STG.E.128 [R2.64+0x80], R48 ;  /* 0x0000803002007986 */ /* 0x0027e4000c101d06 */
.L_x_17:
[----:B------:R-:W-:Y:S05]  /*8c90*/  BSYNC B0 ;  /* 0x0000000000007941 */ /* 0x000fea0003800000 */
.L_x_16:
[----:B------:R-:W4:Y:S02]  /*8ca0*/  LDL.LU R0, [R1+0x8] ;  /* 0x0000080001007983 */ /* 0x000f240000300800 */
[----:B----4-:R-:W-:-:S13]  /*8cb0*/  ISETP.GE.AND P0, PT, R0, R247, PT ;  /* 0x000000f70000720c */ /* 0x010fda0003f06270 */
[----:B------:R-:W-:Y:S05]  /*8cc0*/  @P0 EXIT ;  /* 0x000000000000094d */ /* 0x000fea0003800000 */
        /* <DEDUP_REMOVED lines=10> */
[----:B------:R-:W-:Y:S04]  /*8d70*/  STG.E.128 [R2.64], R68 ;  /* 0x0000004402007986 */ /* 0x000fe8000c101d06 */
[----:B--2---:R-:W-:Y:S04]  /*8d80*/  STG.E.128 [R2.64+0x40], R64 ;  /* 0x0000404002007986 */ /* 0x004fe8000c101d06 */
[----:B-1----:R-:W-:Y:S01]  /*8d90*/  STG.E.128 [R2.64+0x80], R60 ;  /* 0x0000803c02007986 */ /* 0x002fe2000c101d06 */
[----:B------:R-:W-:Y:S05]  /*8da0*/  EXIT ;  /* 0x000000000000794d */ /* 0x000fea0003800000 */
.L_x_2:
[----:B-1----:R-:W1:Y:S01]  /*8db0*/  LDC.U8 R4, c[0x0][0x329] ;  /* 0x0000ca40ff047b82 */ /* 0x002e620000000000 */
[----:B------:R-:W-:Y:S01]  /*8dc0*/  ISETP.NE.AND P4, PT, R246, -0x1, PT ;  /* 0xfffffffff600780c */ /* 0x000fe20003f85270 */
[----:B------:R-:W-:Y:S01]  /*8dd0*/  IMAD.IADD R15, R15, 0x1, -R247 ;  /* 0x000000010f0f7824 */ /* 0x000fe200078e0af7 */
[----:B------:R-:W-:Y:S01]  /*8de0*/  SHF.R.S32.HI R10, RZ, 0x1f, R31 ;  /* 0x0000001fff0a7819 */ /* 0x000fe2000001141f */
[----:B------:R-:W-:Y:S03]  /*8df0*/  BSSY B0, `(.L_x_18) ;  /* 0x000003c000007945 */ /* 0x000fe60003800000 */
[----:B------:R-:W-:Y:S01]  /*8e00*/  LEA.HI R10, R10, R31, RZ, 0x2 ;  /* 0x0000001f0a0a7211 */ /* 0x000fe200078f10ff */
[----:B------:R-:W2:Y:S06]  /*8e10*/  LDC.U8 R0, c[0x0][0x328] ;  /* 0x0000ca00ff007b82 */ /* 0x000eac0000000000 */
[----:B------:R-:W-:-:S04]  /*8e20*/  @P4 IMAD.WIDE.U32 R2, R246, c[0x0][0x1e8], RZ ;  /* 0x00007a00f6024a25 */ /* 0x000fc800078e00ff */
[----:B------:R-:W-:Y:S02]  /*8e30*/  @P4 IMAD R5, R246, c[0x0][0x1ec], R3 ;  /* 0x00007b00f6054a24 */ /* 0x000fe400078e0203 */
[----:B------:R-:W-:Y:S01]  /*8e40*/  @!P4 IMAD.WIDE.U32 R8, R11, c[0x0][0x1e0], RZ ;  /* 0x000078000b08ca25 */ /* 0x000fe200078e00ff */
[----:B-1----:R-:W-:-:S04]  /*8e50*/  ISETP.NE.AND P1, PT, R4, RZ, PT ;  /* 0x000000ff0400720c */ /* 0x002fc80003f25270 */
[----:B------:R-:W-:Y:S02]  /*8e60*/  @!P4 MOV R2, R8 ;  /* 0x000000080002c202 */ /* 0x000fe40000000f00 */
[----:B------:R-:W-:Y:S02]  /*8e70*/  SHF.R.S32.HI R8, RZ, 0x1f, R17 ;  /* 0x0000001fff087819 */ /* 0x000fe40000011411 */
[----:B--2---:R-:W-:-:S03]  /*8e80*/  ISETP.NE.AND P3, PT, R0, RZ, PT ;  /* 0x000000ff0000720c */ /* 0x004fc60003f65270 */
[----:B------:R-:W-:Y:S01]  /*8e90*/  IMAD R8, R8, c[0x0][0x1f0], RZ ;  /* 0x00007c0008087a24 */ /* 0x000fe200078e02ff */
[----:B------:R-:W-:Y:S02]  /*8ea0*/  @!P4 SHF.R.S32.HI R0, RZ, 0x1f, R11 ;  /* 0x0000001fff00c819 */ /* 0x000fe4000001140b */
[----:B------:R-:W-:Y:S01]  /*8eb0*/  ISETP.NE.OR P2, PT, R4, RZ, !P3 ;  /* 0x000000ff0400720c */ /* 0x000fe20005f45670 */
[----:B------:R-:W-:Y:S01]  /*8ec0*/  @P1 IMAD.MOV.U32 R7, RZ, RZ, c[0x0][0x210] ;  /* 0x00008400ff071624 */ /* 0x000fe200078e00ff */
[----:B------:R-:W-:Y:S01]  /*8ed0*/  LOP3.LUT R4, R10, 0x1ffffffc, RZ, 0xc0, !PT ;  /* 0x1ffffffc0a047812 */ /* 0x000fe200078ec0ff */
[----:B------:R-:W-:Y:S01]  /*8ee0*/  @!P4 IMAD R3, R0, c[0x0][0x1e0], RZ ;  /* 0x000078000003ca24 */ /* 0x000fe200078e02ff */
[----:B------:R-:W-:Y:S01]  /*8ef0*/  ISETP.NE.OR P0, PT, R246, -0x1, P2 ;  /* 0xfffffffff600780c */ /* 0x000fe20001705670 */
[----:B------:R-:W-:Y:S01]  /*8f00*/  @!P1 IMAD.MOV.U32 R6, RZ, RZ, c[0x0][0x214] ;  /* 0x00008500ff069624 */ /* 0x000fe200078e00ff */
[----:B------:R-:W-:Y:S01]  /*8f10*/  SHF.R.S32.HI R10, RZ, 0x2, R10 ;  /* 0x00000002ff0a7819 */ /* 0x000fe2000001140a */
[----:B------:R-:W-:-:S02]  /*8f20*/  IMAD.IADD R0, R31, 0x1, -R4 ;  /* 0x000000011f007824 */ /* 0x000fc400078e0a04 */
[----:B------:R-:W-:Y:S02]  /*8f30*/  @!P4 IMAD R4, R11, c[0x0][0x1e4], R3 ;  /* 0x000079000b04ca24 */ /* 0x000fe400078e0203 */
[----:B------:R-:W-:Y:S01]  /*8f40*/  @P1 IMAD R7, R7, c[0x0][0x214], RZ ;  /* 0x0000850007071a24 */ /* 0x000fe200078e02ff */
[----:B------:R-:W-:Y:S01]  /*8f50*/  @!P1 SEL R7, R6, c[0x0][0x234], !P3 ;  /* 0x00008d0006079a07 */ /* 0x000fe20005800000 */
[----:B------:R-:W-:Y:S01]  /*8f60*/  IMAD.SHL.U32 R0, R0, 0x8, RZ ;  /* 0x0000000800007824 */ /* 0x000fe200078e00ff */
[----:B------:R-:W-:Y:S01]  /*8f70*/  @!P4 IADD3 R5, R9, R4, RZ ;  /* 0x000000040905c210 */ /* 0x000fe20007ffe0ff */
[----:B------:R-:W-:Y:S02]  /*8f80*/  @P1 IMAD.MOV.U32 R3, RZ, RZ, 0x1 ;  /* 0x00000001ff031424 */ /* 0x000fe400078e00ff */
[----:B------:R-:W-:Y:S01]  /*8f90*/  @!P1 IMAD R3, R7, c[0x0][0x1c0], RZ ;  /* 0x0000700007039a24 */ /* 0x000fe200078e02ff */
[----:B------:R-:W-:Y:S01]  /*8fa0*/  IADD3 R4, P3, R0, R2, RZ ;  /* 0x0000000200047210 */ /* 0x000fe20007f7e0ff */
[----:B------:R-:W-:-:S02]  /*8fb0*/  @!P0 IMAD R246, R11, c[0x0][0x214], RZ ;  /* 0x000085000bf68a24 */ /* 0x000fc400078e02ff */
[----:B------:R-:W-:Y:S01]  /*8fc0*/  @P1 IMAD.MOV.U32 R18, RZ, RZ, c[0x0][0x210] ;  /* 0x00008400ff121624 */ /* 0x000fe200078e00ff */
[----:B------:R-:W-:Y:S01]  /*8fd0*/  LEA.HI.X.SX32 R5, R0, R5, 0x1, P3 ;  /* 0x0000000500057211 */ /* 0x000fe200018f0eff */
[----:B------:R-:W-:Y:S01]  /*8fe0*/  IMAD R0, R11, R3, RZ ;  /* 0x000000030b007224 */ /* 0x000fe200078e02ff */
[----:B------:R-:W-:Y:S01]  /*8ff0*/  @!P1 MOV R18, 0x1 ;  /* 0x0000000100129802 */ /* 0x000fe20000000f00 */
[----:B------:R-:W-:Y:S01]  /*9000*/  CS2R R2, SRZ ;  /* 0x0000000000027805 */ /* 0x000fe2000001ff00 */
[----:B------:R-:W-:Y:S01]  /*9010*/  IMAD R8, R17, c[0x0][0x1f4], R8 ;  /* 0x00007d0011087a24 */ /* 0x000fe200078e0208 */
[--C-:B------:R-:W-:Y:S01]  /*9020*/  @!P2 SHF.R.S32.HI R3, RZ, 0x1f, R246.reuse ;  /* 0x0000001fff03a819 */ /* 0x100fe200000114f6 */
[----:B------:R-:W-:Y:S01]  /*9030*/  @!P2 IMAD.MOV.U32 R2, RZ, RZ, R246 ;  /* 0x000000ffff02a224 */ /* 0x000fe200078e00f6 */
[----:B------:R-:W-:Y:S01]  /*9040*/  SEL R0, R0, RZ, P2 ;  /* 0x000000ff00007207 */ /* 0x000fe20001000000 */
[----:B------:R-:W-:Y:S01]  /*9050*/  IMAD R6, R247, R18, RZ ;  /* 0x00000012f7067224 */ /* 0x000fe200078e02ff */
[----:B------:R-:W-:Y:S01]  /*9060*/  ISETP.GE.AND P2, PT, R10, R15, PT ;  /* 0x0000000f0a00720c */ /* 0x000fe20003f46270 */
[----:B------:R-:W-:Y:S01]  /*9070*/  IMAD.WIDE.U32 R12, R17, c[0x0][0x1f0], R4 ;  /* 0x00007c00110c7a25 */ /* 0x000fe200078e0004 */
[----:B------:R-:W-:-:S02]  /*9080*/  SHF.R.S32.HI R11, RZ, 0x1f, R10 ;  /* 0x0000001fff0b7819 */ /* 0x000fc4000001140a */
[----:B------:R-:W-:Y:S01]  /*9090*/  SHF.R.S32.HI R4, RZ, 0x1f, R6 ;  /* 0x0000001fff047819 */ /* 0x000fe20000011406 */
[----:B------:R-:W-:Y:S01]  /*90a0*/  IMAD R0, R17, R7, R0 ;  /* 0x0000000711007224 */ /* 0x000fe200078e0200 */
[----:B------:R-:W-:-:S04]  /*90b0*/  IADD3 R9, R8, R13, RZ ;  /* 0x0000000d08097210 */ /* 0x000fc80007ffe0ff */
[----:B------:R-:W-:Y:S01]  /*90c0*/  IADD3 R20, P1, P0, R6, R2, R0 ;  /* 0x0000000206147210 */ /* 0x000fe2000783e000 */
[----:B------:R-:W-:Y:S01]  /*90d0*/  IMAD.WIDE R6, R244, 0x80, R10 ;  /* 0x00000080f4067825 */ /* 0x000fe200078e020a */
[----:B------:R-:W-:-:S04]  /*90e0*/  SHF.R.S32.HI R0, RZ, 0x1f, R0 ;  /* 0x0000001fff007819 */ /* 0x000fc80000011400 */
[----:B------:R-:W-:Y:S01]  /*90f0*/  IADD3.X R19, R4, R3, R0, P1, P0 ;  /* 0x0000000304137210 */ /* 0x000fe20000fe0400 */
        /* <DEDUP_REMOVED lines=8> */
[----:B------:R1:W-:Y:S04]  /*9180*/  STG.E.128 [R2.64], RZ ;  /* 0x000000ff02007986 */ /* 0x0003e8000c101d06 */
[----:B------:R1:W-:Y:S04]  /*9190*/  STG.E.128 [R2.64+0x40], RZ ;  /* 0x000040ff02007986 */ /* 0x0003e8000c101d06 */
[----:B------:R1:W-:Y:S02]  /*91a0*/  STG.E.128 [R2.64+0x80], RZ ;  /* 0x000080ff02007986 */ /* 0x0003e4000c101d06 */
.L_x_19:
[----:B------:R-:W-:Y:S05]  /*91b0*/  BSYNC B0 ;  /* 0x0000000000007941 */ /* 0x000fea0003800000 */
.L_x_18:
[----:B------:R-:W-:Y:S01]  /*91c0*/  IADD3 R17, R10, 0x20, RZ ;  /* 0x000000200a117810 */ /* 0x000fe20007ffe0ff */
[----:B------:R-:W-:Y:S03]  /*91d0*/  BSSY B0, `(.L_x_20) ;  /* 0x0000010000007945 */ /* 0x000fe60003800000 */
[----:B------:R-:W-:-:S13]  /*91e0*/  ISETP.GE.AND P0, PT, R17, R15, PT ;  /* 0x0000000f1100720c */ /* 0x000fda0003f06270 */
[----:B------:R-:W-:Y:S05]  /*91f0*/  @P0 BRA `(.L_x_21) ;  /* 0x000000d000000947 */ /* 0x000fea0003800000 */
[----:B------:R-:W-:Y:S01]  /*9200*/  IADD3 R0, P0, R6, 0x20, RZ ;  /* 0x0000002006007810 */ /* 0x000fe20007f1e0ff */
[----:B------:R-:W-:Y:S01]  /*9210*/  IMAD.MOV.U32 R4, RZ, RZ, R12 ;  /* 0x000000ffff047224 */ /* 0x000fe200078e000c */
[----:B------:R-:W-:-:S03]  /*9220*/  MOV R5, R9 ;  /* 0x0000000900057202 */ /* 0x000fc60000000f00 */
[----:B-1----:R-:W-:Y:S02]  /*9230*/  IMAD.X R2, RZ, RZ, R7, P0 ;  /* 0x000000ffff027224 */ /* 0x002fe400000e0607 */
[----:B------:R-:W-:-:S04]  /*9240*/  IMAD.WIDE.U32 R4, R0, c[0x0][0x1e8], R4 ;  /* 0x00007a0000047a25 */ /* 0x000fc800078e0004 */
[----:B------:R-:W-:-:S04]  /*9250*/  IMAD R2, R2, c[0x0][0x1e8], RZ ;  /* 0x00007a0002027a24 */ /* 0x000fc800078e02ff */
[----:B------:R-:W-:Y:S01]  /*9260*/  IMAD R0, R0, c[0x0][0x1ec], R2 ;  /* 0x00007b0000007a24 */ /* 0x000fe200078e0202 */
[----:B------:R-:W-:-:S04]  /*9270*/  LEA R2, P0, R4, c[0x0][0x1d0], 0x1 ;  /* 0x0000740004027a11 */ /* 0x000fc800078008ff */
[----:B------:R-:W-:-:S04]  /*9280*/  IADD3 R0, R0, R5, RZ ;  /* 0x0000000500007210 */ /* 0x000fc80007ffe0ff */
[----:B------:R-:W-:-:S05]  /*9290*/  LEA.HI.X R3, R4, c[0x0][0x1d4], R0, 0x1, P0 ;  /* 0x0000750004037a11 */ /* 0x000fca00000f0c00 */
[----:B------:R1:W-:Y:S04]  /*92a0*/  STG.E.128 [R2.64], RZ ;  /* 0x000000ff02007986 */ /* 0x0003e8000c101d06 */
[----:B------:R1:W-:Y:S04]  /*92b0*/  STG.E.128 [R2.64+0x40], RZ ;  /* 0x000040ff02007986 */ /* 0x0003e8000c101d06 */
[----:B------:R1:W-:Y:S02]  /*92c0*/  STG.E.128 [R2.64+0x80], RZ ;  /* 0x000080ff02007986 */ /* 0x0003e4000c101d06 */
.L_x_21:
[----:B------:R-:W-:Y:S05]  /*92d0*/  BSYNC B0 ;  /* 0x0000000000007941 */ /* 0x000fea0003800000 */
.L_x_20:
        /* <DEDUP_REMOVED lines=17> */
.L_x_23:
[----:B------:R-:W-:Y:S05]  /*93f0*/  BSYNC B0 ;  /* 0x0000000000007941 */ /* 0x000fea0003800000 */
.L_x_22:
[----:B------:R-:W-:Y:S01]  /*9400*/  IADD3 R16, R10, 0x60, RZ ;  /* 0x000000600a107810 */ /* 0x000fe20007ffe0ff */
[----:B------:R-:W-:Y:S03]  /*9410*/  BSSY B0, `(.L_x_24) ;  /* 0x0000010000007945 */ /* 0x000fe60003800000 */
[----:B------:R-:W-:-:S13]  /*9420*/  ISETP.GE.AND P0, PT, R16, R15, PT ;  /* 0x0000000f1000720c */ /* 0x000fda0003f06270 */
[----:B------:R-:W-:Y:S05]  /*9430*/  @P0 BRA `(.L_x_25) ;  /* 0x000000d000000947 */ /* 0x000fea0003800000 */
[----:B------:R-:W-:Y:S01]  /*9440*/  IADD3 R0, P0, R6, 0x60, RZ ;  /* 0x0000006006007810 */ /* 0x000fe20007f1e0ff */
[----:B-1----:R-:W-:Y:S01]  /*9450*/  IMAD.MOV.U32 R2, RZ, RZ, R12 ;  /* 0x000000ffff027224 */ /* 0x002fe200078e000c */
        /* <DEDUP_REMOVED lines=8> */
[----:B------:R1:W-:Y:S04]  /*94e0*/  STG.E.128 [R2.64], RZ ;  /* 0x000000ff02007986 */ /* 0x0003e8000c101d06 */
[----:B------:R1:W-:Y:S04]  /*94f0*/  STG.E.128 [R2.64+0x40], RZ ;  /* 0x000040ff02007986 */ /* 0x0003e8000c101d06 */
[----:B------:R1:W-:Y:S02]  /*9500*/  STG.E.128 [R2.64+0x80], RZ ;  /* 0x000080ff02007986 */ /* 0x0003e4000c101d06 */
.L_x_25:
[----:B------:R-:W-:Y:S05]  /*9510*/  BSYNC B0 ;  /* 0x0000000000007941 */ /* 0x000fea0003800000 */
.L_x_24:
[----:B------:R-:W-:-:S04]  /*9520*/  LOP3.LUT P6, RZ, R31, 0x3, RZ, 0xc0, !PT ;  /* 0x000000031fff7812 */ /* 0x000fc800078cc0ff */
[-C--:B------:R-:W-:Y:S02]  /*9530*/  ISETP.GE.OR P5, PT, R10, R15.reuse, P6 ;  /* 0x0000000f0a00720c */ /* 0x080fe400037a6670 */
[-C--:B------:R-:W-:Y:S02]  /*9540*/  ISETP.GE.OR P4, PT, R17, R15.reuse, P6 ;  /* 0x0000000f1100720c */ /* 0x080fe40003786670 */
[-C--:B------:R-:W-:Y:S02]  /*9550*/  ISETP.GE.OR P3, PT, R14, R15.reuse, P6 ;  /* 0x0000000f0e00720c */ /* 0x080fe40003766670 */
[----:B------:R-:W-:-:S07]  /*9560*/  ISETP.GE.OR P6, PT, R16, R15, P6 ;  /* 0x0000000f1000720c */ /* 0x000fce00037c6670 */
[-C--:B------:R-:W-:Y:S02]  /*9570*/  @!P5 IMAD R0, R10, R18.reuse, RZ ;  /* 0x000000120a00d224 */ /* 0x080fe400078e02ff */
[-C--:B-1----:R-:W-:Y:S02]  /*9580*/  @!P4 IMAD R3, R17, R18.reuse, RZ ;  /* 0x000000121103c224 */ /* 0x082fe400078e02ff */
[----:B------:R-:W-:Y:S01]  /*9590*/  @!P3 IMAD R5, R14, R18, RZ ;  /* 0x000000120e05b224 */ /* 0x000fe200078e02ff */
[CC--:B------:R-:W-:Y:S02]  /*95a0*/  @!P5 IADD3 R2, P0, R0.reuse, R20.reuse, RZ ;  /* 0x000000140002d210 */ /* 0x0c0fe40007f1e0ff */
[----:B------:R-:W-:Y:S02]  /*95b0*/  @!P4 IADD3 R9, P1, R3, R20, RZ ;  /* 0x000000140309c210 */ /* 0x000fe40007f3e0ff */
[----:B------:R-:W-:Y:S02]  /*95c0*/  @!P5 LEA.HI.X.SX32 R0, R0, R19, 0x1, P0 ;  /* 0x000000130000d211 */ /* 0x000fe400000f0eff */
[----:B------:R-:W-:-:S02]  /*95d0*/  @!P5 LEA R6, P2, R2, c[0x0][0x200], 0x2 ;  /* 0x000080000206da11 */ /* 0x000fc400078410ff */
[----:B------:R-:W-:Y:S02]  /*95e0*/  @!P3 IADD3 R8, P0, R5, R20, RZ ;  /* 0x000000140508b210 */ /* 0x000fe40007f1e0ff */
[-C--:B------:R-:W-:Y:S02]  /*95f0*/  @!P4 LEA.HI.X.SX32 R3, R3, R19.reuse, 0x1, P1 ;  /* 0x000000130303c211 */ /* 0x080fe400008f0eff */
[----:B------:R-:W-:Y:S02]  /*9600*/  @!P5 LEA.HI.X R7, R2, c[0x0][0x204], R0, 0x2, P2 ;  /* 0x000081000207da11 */ /* 0x000fe400010f1400 */
[----:B------:R-:W-:Y:S02]  /*9610*/  @!P4 LEA R4, P1, R9, c[0x0][0x200], 0x2 ;  /* 0x000080000904ca11 */ /* 0x000fe400078210ff */
[----:B------:R-:W-:Y:S02]  /*9620*/  @!P3 LEA.HI.X.SX32 R0, R5, R19, 0x1, P0 ;  /* 0x000000130500b211 */ /* 0x000fe400000f0eff */
[----:B------:R-:W-:-:S02]  /*9630*/  @!P3 LEA R2, P0, R8, c[0x0][0x200], 0x2 ;  /* 0x000080000802ba11 */ /* 0x000fc400078010ff */
[----:B------:R-:W-:Y:S01]  /*9640*/  @!P4 LEA.HI.X R5, R9, c[0x0][0x204], R3, 0x2, P1 ;  /* 0x000081000905ca11 */ /* 0x000fe200008f1403 */
[----:B------:R-:W-:Y:S01]  /*9650*/  @!P5 IMAD.MOV.U32 R9, RZ, RZ, 0x7f800000 ;  /* 0x7f800000ff09d424 */ /* 0x000fe200078e00ff */
[----:B------:R-:W-:Y:S01]  /*9660*/  @!P3 LEA.HI.X R3, R8, c[0x0][0x204], R0, 0x2, P0 ;  /* 0x000081000803ba11 */ /* 0x000fe200000f1400 */
[----:B------:R-:W-:Y:S02]  /*9670*/  @!P4 IMAD.MOV.U32 R8, RZ, RZ, 0x7f800000 ;  /* 0x7f800000ff08c424 */ /* 0x000fe400078e00ff */
[----:B------:R-:W-:Y:S01]  /*9680*/  @!P3 IMAD.MOV.U32 R0, RZ, RZ, 0x7f800000 ;  /* 0x7f800000ff00b424 */ /* 0x000fe200078e00ff */
[----:B------:R1:W-:Y:S04]  /*9690*/  @!P5 STG.E [R6.64], R9 ;  /* 0x000000090600d986 */ /* 0x0003e8000c101906 */
[----:B------:R1:W-:Y:S04]  /*96a0*/  @!P4 STG.E [R4.64], R8 ;  /* 0x000000080400c986 */ /* 0x0003e8000c101906 */
[----:B------:R1:W-:Y:S01]  /*96b0*/  @!P3 STG.E [R2.64], R0 ;  /* 0x000000000200b986 */ /* 0x0003e2000c101906 */
[----:B------:R-:W-:Y:S05]  /*96c0*/  @P6 EXIT ;  /* 0x000000000000694d */ /* 0x000fea0003800000 */
[----:B-1----:R-:W-:-:S05]  /*96d0*/  IMAD R0, R16, R18, RZ ;  /* 0x0000001210007224 */ /* 0x002fca00078e02ff */
[----:B------:R-:W-:-:S04]  /*96e0*/  IADD3 R3, P0, R0, R20, RZ ;  /* 0x0000001400037210 */ /* 0x000fc80007f1e0ff */
[----:B------:R-:W-:Y:S02]  /*96f0*/  LEA.HI.X.SX32 R0, R0, R19, 0x1, P0 ;  /* 0x0000001300007211 */ /* 0x000fe400000f0eff */
[----:B------:R-:W-:-:S04]  /*9700*/  LEA R2, P0, R3, c[0x0][0x200], 0x2 ;  /* 0x0000800003027a11 */ /* 0x000fc800078010ff */
[----:B------:R-:W-:Y:S01]  /*9710*/  LEA.HI.X R3, R3, c[0x0][0x204], R0, 0x2, P0 ;  /* 0x0000810003037a11 */ /* 0x000fe200000f1400 */
[----:B------:R-:W-:-:S05]  /*9720*/  IMAD.MOV.U32 R0, RZ, RZ, 0x7f800000 ;  /* 0x7f800000ff007424 */ /* 0x000fca00078e00ff */
[----:B------:R-:W-:Y:S01]  /*9730*/  STG.E [R2.64], R0 ;  /* 0x0000000002007986 */ /* 0x000fe2000c101906 */
[----:B------:R-:W-:Y:S05]  /*9740*/  EXIT ;  /* 0x000000000000794d */ /* 0x000fea0003800000 */
.L_x_26:
[----:B------:R-:W-:-:S00]  /*9750*/  BRA `(.L_x_26) ;  /* 0xfffffff000007947 */ /* 0x000fc0000383ffff */
[----:B------:R-:W-:-:S00]  /*9760*/  NOP ;  /* 0x0000000000007918 */ /* 0x000fc00000000000 */
        /* <DEDUP_REMOVED lines=9> */
.L_x_1025:


//--------------------- .text._ZN5flash16flash_fwd_kernelI23Flash_fwd_kernel_traitsILi96ELi128ELi64ELi4ELb0ELb0EN7cutlass6half_tE19Flash_kernel_traitsILi96ELi128ELi64ELi4ES3_EELb0ELb0ELb0ELb0ELb1ELb1ELb0ELb0EEEvNS_16Flash_fwd_paramsE --------------------------
	.section	.text._ZN5flash16flash_fwd_kernelI23Flash_fwd_kernel_traitsILi96ELi128ELi64ELi4ELb0ELb0EN7cutlass6half_tE19Flash_kernel_traitsILi96ELi128ELi64ELi4ES3_EELb0ELb0ELb0ELb0ELb1ELb1ELb0ELb0EEEvNS_16Flash_fwd_paramsE,"ax",@progbits
	.sectioninfo	@"SHI_REGISTERS=252"
	.align	128
        .global         _ZN5flash16flash_fwd_kernelI23Flash_fwd_kernel_traitsILi96ELi128ELi64ELi4ELb0ELb0EN7cutlass6half_tE19Flash_kernel_traitsILi96ELi128ELi64ELi4ES3_EELb0ELb0ELb0ELb0ELb1ELb1ELb0ELb0EEEvNS_16Flash_fwd_paramsE
        .type           _ZN5flash16flash_fwd_kernelI23Flash_fwd_kernel_traitsILi96ELi128ELi64ELi4ELb0ELb0EN7cutlass6half_tE19Flash_kernel_traitsILi96ELi128ELi64ELi4ES3_EELb0ELb0ELb0ELb0ELb1ELb1ELb0ELb0EEEvNS_16Flash_fwd_paramsE,@function
        .size           _ZN5flash16flash_fwd_kernelI23Flash_fwd_kernel_traitsILi96ELi128ELi64ELi4ELb0ELb0EN7cutlass6half_tE19Flash_kernel_traitsILi96ELi128ELi64ELi4ES3_EELb0ELb0ELb0ELb0ELb1ELb1ELb0ELb0EEEvNS_16Flash_fwd_paramsE,(.L_x_1026 - _ZN5flash16flash_fwd_kernelI23Flash_fwd_kernel_traitsILi96ELi128ELi64ELi4ELb0ELb0EN7cutlass6half_tE19Flash_kernel_traitsILi96ELi128ELi64ELi4ES3_EELb0ELb0ELb0ELb0ELb1ELb1ELb0ELb0EEEvNS_16Flash_fwd_paramsE)
        .other          _ZN5flash16flash_fwd_kernelI23Flash_fwd_kernel_traitsILi96ELi128ELi64ELi4ELb0ELb0EN7cutlass6half_tE19Flash_kernel_traitsILi96ELi128ELi64ELi4ES3_EELb0ELb0ELb0ELb0ELb1ELb1ELb0ELb0EEEvNS_16Flash_fwd_paramsE,@"STO_CUDA_ENTRY STV_DEFAULT"
_ZN5flash16flash_fwd_kernelI23Flash_fwd_kernel_traitsILi96ELi128ELi64ELi4ELb0ELb0EN7cutlass6half_tE19Flash_kernel_traitsILi96ELi128ELi64ELi4ES3_EELb0ELb0ELb0ELb0ELb1ELb1ELb0ELb0EEEvNS_16Flash_fwd_paramsE:
.text._ZN5flash16flash_fwd_kernelI23Flash_fwd_kernel_traitsILi96ELi128ELi64ELi4ELb0ELb0EN7cutlass6half_tE19Flash_kernel_traitsILi96ELi128ELi64ELi4ES3_EELb0ELb0ELb0ELb0ELb1ELb1ELb0ELb0EEEvNS_16Flash_fwd_paramsE:
[----:B------:R-:W-:Y:S02]  /*0000*/  MOV R1, c[0x0][0x28] ;  /* 0x00000a0000017a02 */ /* 0x000fe40000000f00 */
[----:B------:R-:W1:Y:S01]  /*0010*/  S2R R12, SR_CTAID.Y ;  /* 0x00000000000c7919 */ /* 0x000e620000002600 */
[----:B------:R-:W-:Y:S01]  /*0020*/  ISETP.NE.U32.AND P2, PT, RZ, c[0x0][0x258], PT ;  /* 0x00009600ff007a0c */ /* 0x000fe20003f45070 */
[----:B------:R-:W-:Y:S01]  /*0030*/  IMAD.MOV.U32 R19, RZ, RZ, RZ ;  /* 0x000000ffff137224 */ /* 0x000fe200078e00ff */
[----:B------:R-:W-:Y:S01]  /*0040*/  ISETP.NE.U32.AND P0, PT, RZ, c[0x0][0x250], PT ;  /* 0x00009400ff007a0c */ /* 0x000fe20003f05070 */
[----:B------:R-:W-:Y:S01]  /*0050*/  ULDC.64 UR8, c[0x0][0x118] ;  /* 0x0000460000087ab9 */ /* 0x000fe20000000a00 */
[----:B------:R-:W-:Y:S02]  /*0060*/  ISETP.NE.AND.EX P2, PT, RZ, c[0x0][0x25c], PT, P2 ;  /* 0x00009700ff007a0c */ /* 0x000fe40003f45320 */
[----:B------:R-:W-:-:S11]  /*0070*/  ISETP.NE.AND.EX P0, PT, RZ, c[0x0][0x254], PT, P0 ;  /* 0x00009500ff007a0c */ /* 0x000fd60003f05300 */
[----:B------:R-:W-:Y:S02]  /*0080*/  @P2 IMAD.MOV.U32 R3, RZ, RZ, 0x4 ;  /* 0x00000004ff032424 */ /* 0x000fe400078e00ff */
[----:B------:R-:W-:Y:S02]  /*0090*/  @P0 IMAD.MOV.U32 R5, RZ, RZ, 0x4 ;  /* 0x00000004ff050424 */ /* 0x000fe400078e00ff */
[----:B-1----:R-:W-:-:S04]  /*00a0*/  @P2 IMAD.WIDE R2, R12, R3, c[0x0][0x258] ;  /* 0x000096000c022625 */ /* 0x002fc800078e0203 */
[----:B------:R-:W-:Y:S02]  /*00b0*/  @P0 IMAD.WIDE R4, R12, R5, c[0x0][0x250] ;  /* 0x000094000c040625 */ /* 0x000fe400078e0205 */
[----:B------:R-:W2:Y:S04]  /*00c0*/  @P2 LDG.E R2, [R2.64] ;  /* 0x0000000802022981 */ /* 0x000ea8000c1e1900 */
[----:B------:R-:W2:Y:S04]  /*00d0*/  @P0 LDG.E R19, [R4.64] ;  /* 0x0000000804130981 */ /* 0x000ea8000c1e1900 */
[----:B------:R-:W1:Y:S01]  /*00e0*/  S2R R26, SR_CTAID.X ;  /* 0x00000000001a7919 */ /* 0x000e620000002500 */
[----:B------:R-:W-:-:S04]  /*00f0*/  @!P2 ISETP.NE.U32.AND P1, PT, RZ, c[0x0][0x268], PT ;  /* 0x00009a00ff00aa0c */ /* 0x000fc80003f25070 */
[----:B------:R-:W-:Y:S01]  /*0100*/  @!P2 ISETP.NE.AND.EX P1, PT, RZ, c[0x0][0x26c], PT, P1 ;  /* 0x00009b00ff00aa0c */ /* 0x000fe20003f25310 */
[----:B-1----:R-:W-:-:S05]  /*0110*/  IMAD.SHL.U32 R0, R26, 0x80, RZ ;  /* 0x000000801a007824 */ /* 0x002fca00078e00ff */
[----:B------:R-:W-:Y:S02]  /*0120*/  ISETP.GE.AND P0, PT, R0, c[0x0][0x214], PT ;  /* 0x0000850000007a0c */ /* 0x000fe40003f06270 */
[----:B------:R-:W-:Y:S01]  /*0130*/  @!P2 SEL R0, RZ, c[0x0][0x21c], !P1 ;  /* 0x00008700ff00aa07 */ /* 0x000fe20004800000 */
[----:B--2---:R-:W-:-:S03]  /*0140*/  @P2 IMAD.IADD R117, R2, 0x1, -R19 ;  /* 0x0000000102752824 */ /* 0x004fc600078e0a13 */
[----:B------:R-:W-:-:S07]  /*0150*/  @!P2 IADD3 R117, R0, c[0x0][0x218], -R19 ;  /* 0x000086000075aa10 */ /* 0x000fce0007ffe813 */
[----:B------:R-:W-:Y:S05]  /*0160*/  @P0 EXIT ;  /* 0x000000000000094d */ /* 0x000fea0003800000 */
[----:B------:R-:W-:Y:S01]  /*0170*/  IABS R3, c[0x0][0x1c8] ;  /* 0x0000720000037a13 */ /* 0x000fe20000000000 */
[----:B------:R-:W1:Y:S01]  /*0180*/  S2R R113, SR_TID.X ;  /* 0x0000000000717919 */ /* 0x000e620000002100 */
[----:B------:R-:W-:Y:S01]  /*0190*/  IADD3 R164, R117, 0x3f, RZ ;  /* 0x0000003f75a47810 */ /* 0x000fe20007ffe0ff */
[----:B------:R-:W-:Y:S01]  /*01a0*/  IMAD.MOV.U32 R221, RZ, RZ, 0x6 ;  /* 0x00000006ffdd7424 */ /* 0x000fe200078e00ff */
[----:B------:R-:W2:Y:S01]  /*01b0*/  I2F.RP R7, R3 ;  /* 0x0000000300077306 */ /* 0x000ea20000209400 */
[----:B------:R-:W3:Y:S01]  /*01c0*/  S2R R13, SR_CTAID.Z ;  /* 0x00000000000d7919 */ /* 0x000ee20000002700 */
[----:B------:R-:W-:Y:S01]  /*01d0*/  SHF.R.S32.HI R5, RZ, 0x1f, R164 ;  /* 0x0000001fff057819 */ /* 0x000fe200000114a4 */
[----:B------:R-:W-:Y:S01]  /*01e0*/  IMAD.MOV.U32 R112, RZ, RZ, c[0x0][0x198] ;  /* 0x00006600ff707624 */ /* 0x000fe200078e00ff */
[----:B------:R-:W-:Y:S02]  /*01f0*/  SHF.R.S32.HI R11, RZ, 0x1f, R12 ;  /* 0x0000001fff0b7819 */ /* 0x000fe4000001140c */
[----:B------:R-:W-:Y:S01]  /*0200*/  LEA.HI R164, R5, R164, RZ, 0x6 ;  /* 0x000000a405a47211 */ /* 0x000fe200078f30ff */
[C---:B------:R-:W-:Y:S01]  /*0210*/  IMAD.SHL.U32 R220, R112.reuse, 0x40, RZ ;  /* 0x0000004070dc7824 */ /* 0x040fe200078e00ff */
[----:B------:R-:W-:Y:S01]  /*0220*/  SHF.L.U64.HI R219, R112, R221, c[0x0][0x19c] ;  /* 0x0000670070db7619 */ /* 0x000fe200000102dd */
[----:B------:R-:W-:-:S04]  /*0230*/  IMAD R17, R11, c[0x0][0x178], RZ ;  /* 0x00005e000b117a24 */ /* 0x000fc800078e02ff */
[----:B------:R-:W-:Y:S01]  /*0240*/  IMAD R17, R12, c[0x0][0x17c], R17 ;  /* 0x00005f000c117a24 */ /* 0x000fe200078e0211 */
[----:B--2---:R-:W2:Y:S01]  /*0250*/  MUFU.RCP R7, R7 ;  /* 0x0000000700077308 */ /* 0x004ea20000001000 */
[----:B-1----:R-:W-:-:S04]  /*0260*/  SHF.R.S32.HI R116, RZ, 0x1f, R113 ;  /* 0x0000001fff747819 */ /* 0x002fc80000011471 */
[CC--:B------:R-:W-:Y:S02]  /*0270*/  LEA.HI R9, R116.reuse, R113.reuse, RZ, 0x2 ;  /* 0x0000007174097211 */ /* 0x0c0fe400078f10ff */
[CC--:B------:R-:W-:Y:S02]  /*0280*/  LEA.HI R8, R116.reuse, R113.reuse, RZ, 0x3 ;  /* 0x0000007174087211 */ /* 0x0c0fe400078f18ff */
[----:B------:R-:W-:Y:S02]  /*0290*/  LOP3.LUT R28, R9, 0xfffffffc, RZ, 0xc0, !PT ;  /* 0xfffffffc091c7812 */ /* 0x000fe400078ec0ff */
[----:B------:R-:W-:Y:S02]  /*02a0*/  SHF.R.S32.HI R15, RZ, 0x3, R8 ;  /* 0x00000003ff0f7819 */ /* 0x000fe40000011408 */
[----:B--2---:R-:W-:Y:S01]  /*02b0*/  IADD3 R7, R7, 0xffffffe, RZ ;  /* 0x0ffffffe07077810 */ /* 0x004fe20007ffe0ff */
[----:B------:R-:W-:Y:S01]  /*02c0*/  IMAD.IADD R28, R113, 0x1, -R28 ;  /* 0x00000001711c7824 */ /* 0x000fe200078e0a1c */
[----:B------:R-:W-:Y:S01]  /*02d0*/  LEA.HI R10, R116, R113, RZ, 0x4 ;  /* 0x00000071740a7211 */ /* 0x000fe200078f20ff */
[----:B------:R-:W-:Y:S01]  /*02e0*/  IMAD.SHL.U32 R15, R15, 0x40, RZ ;  /* 0x000000400f0f7824 */ /* 0x000fe200078e00ff */
[----:B------:R-:W-:Y:S01]  /*02f0*/  LOP3.LUT R6, R8, 0xfffffff8, RZ, 0xc0, !PT ;  /* 0xfffffff808067812 */ /* 0x000fe200078ec0ff */
[----:B------:R-:W-:Y:S01]  /*0300*/  IMAD.SHL.U32 R28, R28, 0x8, RZ ;  /* 0x000000081c1c7824 */ /* 0x000fe200078e00ff */
[----:B------:R-:W1:Y:S01]  /*0310*/  F2I.FTZ.U32.TRUNC.NTZ R7, R7 ;  /* 0x0000000700077305 */ /* 0x000e62000021f000 */
[----:B------:R-:W-:-:S02]  /*0320*/  SHF.R.S32.HI R5, RZ, 0x4, R10 ;  /* 0x00000004ff057819 */ /* 0x000fc4000001140a */
[----:B---3--:R-:W-:Y:S01]  /*0330*/  LOP3.LUT R0, R13, c[0x0][0x1c8], RZ, 0x3c, !PT ;  /* 0x000072000d007a12 */ /* 0x008fe200078e3cff */
[----:B------:R-:W-:Y:S01]  /*0340*/  IMAD.IADD R6, R113, 0x1, -R6 ;  /* 0x0000000171067824 */ /* 0x000fe200078e0a06 */
[----:B------:R-:W-:Y:S02]  /*0350*/  LEA.HI R2, R10, R5, RZ, 0x1 ;  /* 0x000000050a027211 */ /* 0x000fe400078f08ff */
[----:B------:R-:W-:Y:S02]  /*0360*/  LOP3.LUT R15, R15, 0xc0, RZ, 0xc0, !PT ;  /* 0x000000c00f0f7812 */ /* 0x000fe400078ec0ff */
[----:B------:R-:W-:Y:S02]  /*0370*/  ISETP.GE.AND P1, PT, R0, RZ, PT ;  /* 0x000000ff0000720c */ /* 0x000fe40003f26270 */
[----:B------:R-:W-:Y:S02]  /*0380*/  LOP3.LUT R2, R2, 0xfffffffe, RZ, 0xc0, !PT ;  /* 0xfffffffe02027812 */ /* 0x000fe400078ec0ff */
[----:B------:R-:W-:-:S02]  /*0390*/  LOP3.LUT R0, R15, 0x18, R28, 0xf8, !PT ;  /* 0x000000180f007812 */ /* 0x000fc400078ef81c */
[----:B------:R-:W-:Y:S01]  /*03a0*/  LOP3.LUT R10, R10, 0xfffffff0, RZ, 0xc0, !PT ;  /* 0xfffffff00a0a7812 */ /* 0x000fe200078ec0ff */
[----:B------:R-:W-:Y:S01]  /*03b0*/  IMAD.IADD R2, R5, 0x1, -R2 ;  /* 0x0000000105027824 */ /* 0x000fe200078e0a02 */
[----:B------:R-:W-:Y:S02]  /*03c0*/  SHF.R.U32.HI R15, RZ, 0x3, R15 ;  /* 0x00000003ff0f7819 */ /* 0x000fe4000001160f */
[----:B------:R-:W-:Y:S01]  /*03d0*/  LEA.HI R4, R6, R6, RZ, 0x1 ;  /* 0x0000000606047211 */ /* 0x000fe200078f08ff */
[----:B------:R-:W-:Y:S01]  /*03e0*/  IMAD.IADD R10, R113, 0x1, -R10 ;  /* 0x00000001710a7824 */ /* 0x000fe200078e0a0a */
[----:B------:R-:W-:Y:S02]  /*03f0*/  LOP3.LUT R15, R0, R15, RZ, 0x3c, !PT ;  /* 0x0000000f000f7212 */ /* 0x000fe400078e3cff */
[----:B------:R-:W-:Y:S02]  /*0400*/  LOP3.LUT R5, R4, 0x3fffffe, RZ, 0xc0, !PT ;  /* 0x03fffffe04057812 */ /* 0x000fe400078ec0ff */
[----:B------:R-:W-:-:S02]  /*0410*/  SHF.R.S32.HI R22, RZ, 0x2, R9 ;  /* 0x00000002ff167819 */ /* 0x000fc40000011409 */
[----:B-1----:R-:W-:Y:S01]  /*0420*/  IADD3 R0, RZ, -R7, RZ ;  /* 0x80000007ff007210 */ /* 0x002fe20007ffe0ff */
[----:B------:R-:W-:Y:S01]  /*0430*/  IMAD.IADD R5, R6, 0x1, -R5 ;  /* 0x0000000106057824 */ /* 0x000fe200078e0a05 */
[----:B------:R-:W-:Y:S01]  /*0440*/  LEA.HI R16, R9, R22, RZ, 0x1 ;  /* 0x0000001609107211 */ /* 0x000fe200078f08ff */
[----:B------:R-:W-:Y:S01]  /*0450*/  IMAD.MOV.U32 R6, RZ, RZ, RZ ;  /* 0x000000ffff067224 */ /* 0x000fe200078e00ff */
[----:B------:R-:W-:Y:S01]  /*0460*/  SHF.R.S32.HI R9, RZ, 0x1f, R10 ;  /* 0x0000001fff097819 */ /* 0x000fe2000001140a */
[----:B------:R-:W-:Y:S01]  /*0470*/  IMAD R0, R0, R3, RZ ;  /* 0x0000000300007224 */ /* 0x000fe200078e02ff */
[-C--:B------:R-:W-:Y:S02]  /*0480*/  LEA.HI R14, R10, R10.reuse, RZ, 0x1 ;  /* 0x0000000a0a0e7211 */ /* 0x080fe400078f08ff */
[----:B------:R-:W-:Y:S01]  /*0490*/  LEA.HI R114, R9, R10, RZ, 0x3 ;  /* 0x0000000a09727211 */ /* 0x000fe200078f18ff */
[----:B------:R-:W-:Y:S01]  /*04a0*/  IMAD.HI.U32 R0, R7, R0, R6 ;  /* 0x0000000007007227 */ /* 0x000fe200078e0006 */
[----:B------:R-:W-:-:S02]  /*04b0*/  IABS R9, R13 ;  /* 0x0000000d00097213 */ /* 0x000fc40000000000 */
[----:B------:R-:W-:Y:S01]  /*04c0*/  SHF.R.S32.HI R23, RZ, 0x1f, R22 ;  /* 0x0000001fff177819 */ /* 0x000fe20000011416 */
[----:B------:R-:W-:Y:S01]  /*04d0*/  IMAD.SHL.U32 R114, R114, 0x20, RZ ;  /* 0x0000002072727824 */ /* 0x000fe200078e00ff */
[----:B------:R-:W-:Y:S01]  /*04e0*/  IADD3 R20, P0, R22, R19, RZ ;  /* 0x0000001316147210 */ /* 0x000fe20007f1e0ff */
[----:B------:R-:W-:Y:S01]  /*04f0*/  IMAD.HI.U32 R0, R0, R9, RZ ;  /* 0x0000000900007227 */ /* 0x000fe200078e00ff */
[----:B------:R-:W-:Y:S02]  /*0500*/  LOP3.LUT R115, R14, 0x7fffffe, RZ, 0xc0, !PT ;  /* 0x07fffffe0e737812 */ /* 0x000fe400078ec0ff */
[----:B------:R-:W-:Y:S01]  /*0510*/  SHF.R.S32.HI R29, RZ, 0x1f, R28 ;  /* 0x0000001fff1d7819 */ /* 0x000fe2000001141c */
[----:B------:R-:W-:Y:S01]  /*0520*/  IMAD.MOV R18, RZ, RZ, -R0 ;  /* 0x000000ffff127224 */ /* 0x000fe200078e0a00 */
[----:B------:R-:W-:Y:S01]  /*0530*/  LEA.HI.X.SX32 R19, R19, R23, 0x1, P0 ;  /* 0x0000001713137211 */ /* 0x000fe200000f0eff */
[----:B------:R-:W-:Y:S01]  /*0540*/  IMAD.IADD R115, R10, 0x1, -R115 ;  /* 0x000000010a737824 */ /* 0x000fe200078e0a73 */
[----:B------:R-:W-:Y:S01]  /*0550*/  LOP3.LUT R16, R16, 0x7fffffe, RZ, 0xc0, !PT ;  /* 0x07fffffe10107812 */ /* 0x000fe200078ec0ff */
[----:B------:R-:W-:Y:S01]  /*0560*/  IMAD R18, R3, R18, R9 ;  /* 0x0000001203127224 */ /* 0x000fe200078e0209 */
[----:B------:R-:W-:Y:S01]  /*0570*/  SHF.R.S32.HI R10, RZ, 0x1f, R13 ;  /* 0x0000001fff0a7819 */ /* 0x000fe2000001140d */
[----:B------:R-:W-:Y:S01]  /*0580*/  IMAD.WIDE.U32 R24, R12, c[0x0][0x178], R28 ;  /* 0x00005e000c187a25 */ /* 0x000fe200078e001c */
[----:B------:R-:W-:-:S02]  /*0590*/  LEA.HI R116, R116, R113, RZ, 0x5 ;  /* 0x0000007174747211 */ /* 0x000fc400078f28ff */
[----:B------:R-:W-:Y:S01]  /*05a0*/  ISETP.GT.U32.AND P2, PT, R3, R18, PT ;  /* 0x000000120300720c */ /* 0x000fe20003f44070 */
[----:B------:R-:W-:Y:S01]  /*05b0*/  IMAD R7, R19, c[0x0][0x198], RZ ;  /* 0x0000660013077a24 */ /* 0x000fe200078e02ff */
[----:B------:R-:W-:Y:S01]  /*05c0*/  SHF.R.S32.HI R9, RZ, 0x5, R116 ;  /* 0x00000005ff097819 */ /* 0x000fe20000011474 */
[----:B------:R-:W-:Y:S01]  /*05d0*/  IMAD.IADD R16, R22, 0x1, -R16 ;  /* 0x0000000116107824 */ /* 0x000fe200078e0a10 */
[----:B------:R-:W-:Y:S01]  /*05e0*/  SHF.R.S32.HI R4, RZ, 0x1, R4 ;  /* 0x00000001ff047819 */ /* 0x000fe20000011404 */
[----:B------:R-:W-:Y:S01]  /*05f0*/  IMAD.WIDE R26, R26, 0x80, R22 ;  /* 0x000000801a1a7825 */ /* 0x000fe200078e0216 */
[----:B------:R-:W-:Y:S02]  /*0600*/  LOP3.LUT R114, R114, 0xffffff00, RZ, 0xc0, !PT ;  /* 0xffffff0072727812 */ /* 0x000fe400078ec0ff */
[----:B------:R-:W-:Y:S01]  /*0610*/  LOP3.LUT R230, R116, 0xffffffe0, RZ, 0xc0, !PT ;  /* 0xffffffe074e67812 */ /* 0x000fe200078ec0ff */
[----:B------:R-:W-:Y:S01]  /*0620*/  IMAD.IADD R25, R25, 0x1, R17 ;  /* 0x0000000119197824 */ /* 0x000fe200078e0211 */
[----:B------:R-:W-:Y:S01]  /*0630*/  SHF.R.S32.HI R17, RZ, 0x1f, R14 ;  /* 0x0000001fff117819 */ /* 0x000fe2000001140e */
[----:B------:R-:W-:-:S02]  /*0640*/  IMAD R10, R10, c[0x0][0x1a8], RZ ;  /* 0x00006a000a0a7a24 */ /* 0x000fc400078e02ff */
[----:B------:R-:W-:Y:S01]  /*0650*/  IMAD R7, R20, c[0x0][0x19c], R7 ;  /* 0x0000670014077a24 */ /* 0x000fe200078e0207 */
[----:B------:R-:W-:Y:S01]  /*0660*/  @!P2 IADD3 R0, R0, 0x1, RZ ;  /* 0x000000010000a810 */ /* 0x000fe20007ffe0ff */
[----:B------:R-:W-:-:S04]  /*0670*/  IMAD.WIDE.U32 R22, R20, c[0x0][0x198], R28 ;  /* 0x0000660014167a25 */ /* 0x000fc800078e001c */
[----:B------:R-:W-:Y:S01]  /*0680*/  IMAD R10, R13, c[0x0][0x1ac], R10 ;  /* 0x00006b000d0a7a24 */ /* 0x000fe200078e020a */
[----:B------:R-:W-:Y:S01]  /*0690*/  IADD3 R23, R23, R7, RZ ;  /* 0x0000000717177210 */ /* 0x000fe20007ffe0ff */
[----:B------:R-:W-:-:S04]  /*06a0*/  IMAD.WIDE.U32 R24, R13, c[0x0][0x1a8], R24 ;  /* 0x00006a000d187a25 */ /* 0x000fc800078e0018 */
[----:B------:R-:W-:Y:S02]  /*06b0*/  IMAD R19, R19, c[0x0][0x1a0], RZ ;  /* 0x0000680013137a24 */ /* 0x000fe400078e02ff */
[----:B------:R-:W-:Y:S02]  /*06c0*/  @!P2 IMAD.IADD R18, R18, 0x1, -R3 ;  /* 0x000000011212a824 */ /* 0x000fe400078e0a03 */
[----:B------:R-:W-:Y:S02]  /*06d0*/  IMAD R7, R27, c[0x0][0x190], RZ ;  /* 0x000064001b077a24 */ /* 0x000fe400078e02ff */
[----:B------:R-:W-:Y:S01]  /*06e0*/  IMAD.IADD R25, R25, 0x1, R10 ;  /* 0x0000000119197824 */ /* 0x000fe200078e020a */
[----:B------:R-:W-:Y:S01]  /*06f0*/  ISETP.GE.U32.AND P3, PT, R18, R3, PT ;  /* 0x000000031200720c */ /* 0x000fe20003f66070 */
[C---:B------:R-:W-:Y:S02]  /*0700*/  IMAD R6, R20.reuse, c[0x0][0x1a4], R19 ;  /* 0x0000690014067a24 */ /* 0x040fe400078e0213 */
[----:B------:R-:W-:-:S04]  /*0710*/  IMAD.WIDE.U32 R20, R20, c[0x0][0x1a0], R28 ;  /* 0x0000680014147a25 */ /* 0x000fc800078e001c */
[C---:B------:R-:W-:Y:S02]  /*0720*/  IMAD R7, R26.reuse, c[0x0][0x194], R7 ;  /* 0x000065001a077a24 */ /* 0x040fe400078e0207 */
[----:B------:R-:W-:Y:S02]  /*0730*/  IMAD R16, R9, 0x8, R16 ;  /* 0x0000000809107824 */ /* 0x000fe400078e0210 */
[----:B------:R-:W-:Y:S02]  /*0740*/  IMAD.WIDE.U32 R26, R26, c[0x0][0x190], R24 ;  /* 0x000064001a1a7a25 */ /* 0x000fe400078e0018 */
[----:B------:R-:W-:Y:S02]  /*0750*/  @P3 IADD3 R0, R0, 0x1, RZ ;  /* 0x0000000100003810 */ /* 0x000fe40007ffe0ff */
[----:B------:R-:W-:Y:S01]  /*0760*/  IMAD.IADD R21, R21, 0x1, R6 ;  /* 0x0000000115157824 */ /* 0x000fe200078e0206 */
[----:B------:R-:W-:Y:S01]  /*0770*/  SHF.R.S32.HI R6, RZ, 0x1, R14 ;  /* 0x00000001ff067819 */ /* 0x000fe2000001140e */
[----:B------:R-:W-:Y:S01]  /*0780*/  IMAD.U32 R15, R16, 0x20, R15 ;  /* 0x00000020100f7824 */ /* 0x000fe200078e000f */
[----:B------:R-:W-:Y:S01]  /*0790*/  LEA R16, P0, R26, c[0x0][0x160], 0x1 ;  /* 0x000058001a107a11 */ /* 0x000fe200078008ff */
[----:B------:R-:W-:Y:S01]  /*07a0*/  IMAD.IADD R7, R27, 0x1, R7 ;  /* 0x000000011b077824 */ /* 0x000fe200078e0207 */
[----:B------:R-:W-:Y:S01]  /*07b0*/  LEA.HI R10, R17, R6, RZ, 0x2 ;  /* 0x00000006110a7211 */ /* 0x000fe200078f10ff */
[----:B------:R-:W-:-:S02]  /*07c0*/  IMAD R13, R11, c[0x0][0x180], RZ ;  /* 0x000060000b0d7a24 */ /* 0x000fc400078e02ff */
[----:B------:R-:W-:Y:S01]  /*07d0*/  IMAD R11, R11, c[0x0][0x188], RZ ;  /* 0x000062000b0b7a24 */ /* 0x000fe200078e02ff */
[----:B------:R-:W-:Y:S01]  /*07e0*/  LEA.HI.X R17, R26, c[0x0][0x164], R7, 0x1, P0 ;  /* 0x000059001a117a11 */ /* 0x000fe200000f0c07 */
[C---:B------:R-:W-:Y:S01]  /*07f0*/  IMAD R226, R12.reuse, c[0x0][0x184], R13 ;  /* 0x000061000ce27a24 */ /* 0x040fe200078e020d */
[----:B------:R-:W-:Y:S01]  /*0800*/  ISETP.NE.AND P0, PT, RZ, c[0x0][0x1c8], PT ;  /* 0x00007200ff007a0c */ /* 0x000fe20003f05270 */
[----:B------:R-:W-:Y:S01]  /*0810*/  IMAD R224, R12, c[0x0][0x18c], R11 ;  /* 0x000063000ce07a24 */ /* 0x000fe200078e020b */
[----:B------:R-:W-:Y:S01]  /*0820*/  LOP3.LUT R3, R10, 0xfffffffc, RZ, 0xc0, !PT ;  /* 0xfffffffc0a037812 */ /* 0x000fe200078ec0ff */
[----:B------:R-:W-:Y:S01]  /*0830*/  IMAD.MOV.U32 R10, RZ, RZ, R0 ;  /* 0x000000ffff0a7224 */ /* 0x000fe200078e0000 */
[----:B------:R-:W-:Y:S01]  /*0840*/  LEA.HI.SX32 R11, R164, 0xffffffff, 0x1a ;  /* 0xffffffffa40b7811 */ /* 0x000fe200078fd2ff */
[----:B------:R-:W-:-:S03]  /*0850*/  IMAD.WIDE.U32 R22, R12, c[0x0][0x180], R22 ;  /* 0x000060000c167a25 */ /* 0x000fc600078e0016 */
[----:B------:R-:W-:Y:S01]  /*0860*/  @!P1 IADD3 R10, -R10, RZ, RZ ;  /* 0x000000ff0a0a9210 */ /* 0x000fe20007ffe1ff */
[----:B------:R-:W-:Y:S01]  /*0870*/  IMAD.WIDE.U32 R12, R12, c[0x0][0x188], R20 ;  /* 0x000062000c0c7a25 */ /* 0x000fe200078e0014 */
[----:B------:R-:W-:-:S03]  /*0880*/  IADD3 R227, R23, R226, RZ ;  /* 0x000000e217e37210 */ /* 0x000fc60007ffe0ff */
[----:B------:R-:W-:Y:S01]  /*0890*/  IMAD.IADD R3, R6, 0x1, -R3 ;  /* 0x0000000106037824 */ /* 0x000fe200078e0a03 */
[----:B------:R-:W-:Y:S01]  /*08a0*/  @!P0 LOP3.LUT R10, RZ, c[0x0][0x1c8], RZ, 0x33, !PT ;  /* 0x00007200ff0a8a12 */ /* 0x000fe200078e33ff */
[----:B------:R-:W-:Y:S02]  /*08b0*/  IMAD.MOV.U32 R6, RZ, RZ, c[0x0][0x190] ;  /* 0x00006400ff067624 */ /* 0x000fe400078e00ff */
[----:B------:R-:W-:Y:S01]  /*08c0*/  IMAD.SHL.U32 R223, R15, 0x2, RZ ;  /* 0x000000020fdf7824 */ /* 0x000fe200078e00ff */
[----:B------:R-:W-:Y:S01]  /*08d0*/  SHF.R.S32.HI R15, RZ, 0x1f, R11 ;  /* 0x0000001fff0f7819 */ /* 0x000fe2000001140b */
[----:B------:R-:W-:Y:S01]  /*08e0*/  IMAD.IADD R225, R13, 0x1, R224 ;  /* 0x000000010de17824 */ /* 0x000fe200078e02e0 */
[----:B------:R-:W-:Y:S01]  /*08f0*/  SHF.R.S32.HI R13, RZ, 0x1f, R10 ;  /* 0x0000001fff0d7819 */ /* 0x000fe2000001140a */
[C---:B------:R-:W-:Y:S01]  /*0900*/  IMAD.SHL.U32 R7, R6.reuse, 0x40, RZ ;  /* 0x0000004006077824 */ /* 0x040fe200078e00ff */
[----:B------:R1:W-:Y:S01]  /*0910*/  LDGSTS.E.BYPASS.LTC128B.128 [R223], [R16.64] ;  /* 0x0000000010df7fae */ /* 0x0003e2000b901d48 */
[----:B------:R-:W-:Y:S01]  /*0920*/  IMAD.MOV.U32 R226, RZ, RZ, R22 ;  /* 0x000000ffffe27224 */ /* 0x000fe200078e0016 */
[----:B------:R-:W-:Y:S01]  /*0930*/  SHF.L.U64.HI R6, R6, R221, c[0x0][0x194] ;  /* 0x0000650006067619 */ /* 0x000fe200000102dd */
[----:B------:R-:W-:Y:S01]  /*0940*/  IMAD R229, R13, c[0x0][0x1b0], RZ ;  /* 0x00006c000de57a24 */ /* 0x000fe200078e02ff */
[----:B------:R1:W-:Y:S01]  /*0950*/  LDGSTS.E.BYPASS.LTC128B.128 [R223+0x2000], [R16.64+0x40] ;  /* 0x0200004010df7fae */ /* 0x0003e2000b901d48 */
[----:B------:R-:W-:Y:S01]  /*0960*/  IMAD.WIDE.U32 R226, R10, c[0x0][0x1b0], R226 ;  /* 0x00006c000ae27a25 */ /* 0x000fe200078e00e2 */
[----:B------:R-:W-:-:S02]  /*0970*/  LOP3.LUT P1, RZ, R3, 0x2, RZ, 0xc0, !PT ;  /* 0x0000000203ff7812 */ /* 0x000fc4000782c0ff */
[----:B------:R1:W-:Y:S01]  /*0980*/  LDGSTS.E.BYPASS.LTC128B.128 [R223+0x4000], [R16.64+0x80] ;  /* 0x0400008010df7fae */ /* 0x0003e2000b901d48 */
[----:B------:R-:W-:Y:S02]  /*0990*/  IMAD R229, R10, c[0x0][0x1b4], R229 ;  /* 0x00006d000ae57a24 */ /* 0x000fe400078e02e5 */
[----:B------:R-:W-:Y:S02]  /*09a0*/  IMAD R0, R219, R11, RZ ;  /* 0x0000000bdb007224 */ /* 0x000fe400078e02ff */
[----:B------:R-:W-:Y:S02]  /*09b0*/  IMAD.IADD R229, R227, 0x1, R229 ;  /* 0x00000001e3e57824 */ /* 0x000fe400078e02e5 */
[----:B------:R-:W-:Y:S02]  /*09c0*/  IMAD.MOV.U32 R228, RZ, RZ, R226 ;  /* 0x000000ffffe47224 */ /* 0x000fe400078e00e2 */
[-C--:B------:R-:W-:Y:S02]  /*09d0*/  IMAD R0, R15, R220.reuse, R0 ;  /* 0x000000dc0f007224 */ /* 0x080fe400078e0200 */
[----:B------:R-:W-:-:S04]  /*09e0*/  IMAD.WIDE.U32 R20, R11, R220, R228 ;  /* 0x000000dc0b147225 */ /* 0x000fc800078e00e4 */
[----:B------:R-:W-:Y:S02]  /*09f0*/  IMAD.IADD R0, R21, 0x1, R0 ;  /* 0x0000000115007824 */ /* 0x000fe400078e0200 */
[----:B------:R-:W-:Y:S02]  /*0a00*/  IMAD.MOV.U32 R224, RZ, RZ, R12 ;  /* 0x000000ffffe07224 */ /* 0x000fe400078e000c */
[----:B------:R-:W-:Y:S02]  /*0a10*/  IMAD R13, R13, c[0x0][0x1b8], RZ ;  /* 0x00006e000d0d7a24 */ /* 0x000fe400078e02ff */
[----:B------:R-:W-:-:S04]  /*0a20*/  IMAD.WIDE.U32 R224, R10, c[0x0][0x1b8], R224 ;  /* 0x00006e000ae07a25 */ /* 0x000fc800078e00e0 */
[----:B------:R-:W-:Y:S01]  /*0a30*/  IMAD R13, R10, c[0x0][0x1bc], R13 ;  /* 0x00006f000a0d7a24 */ /* 0x000fe200078e020d */
[----:B-1----:R-:W-:Y:S01]  /*0a40*/  IADD3 R16, P0, R7, R16, RZ ;  /* 0x0000001007107210 */ /* 0x002fe20007f1e0ff */
[----:B------:R-:W-:Y:S02]  /*0a50*/  IMAD R12, R9, 0x200, R114 ;  /* 0x00000200090c7824 */ /* 0x000fe400078e0272 */
[----:B------:R-:W-:Y:S02]  /*0a60*/  IMAD.IADD R218, R225, 0x1, R13 ;  /* 0x00000001e1da7824 */ /* 0x000fe400078e020d */
[C---:B------:R-:W-:Y:S01]  /*0a70*/  IMAD.X R17, R6.reuse, 0x1, R17, P0 ;  /* 0x0000000106117824 */ /* 0x040fe200000e0611 */
[----:B------:R-:W-:Y:S01]  /*0a80*/  IADD3 R18, P0, R7, R16, RZ ;  /* 0x0000001007127210 */ /* 0x000fe20007f1e0ff */
[C---:B------:R-:W-:Y:S02]  /*0a90*/  IMAD R217, R115.reuse, 0x20, R12 ;  /* 0x0000002073d97824 */ /* 0x040fe400078e020c */
[----:B------:R-:W-:Y:S01]  /*0aa0*/  IMAD R115, R115, 0x20, R114 ;  /* 0x0000002073737824 */ /* 0x000fe200078e0272 */
[----:B------:R-:W-:Y:S01]  /*0ab0*/  IADD3.X R19, R6, R17, RZ, P0, !PT ;  /* 0x0000001106137210 */ /* 0x000fe200007fe4ff */
[----:B------:R1:W-:Y:S01]  /*0ac0*/  LDGSTS.E.BYPASS.LTC128B.128 [R223+0x800], [R16.64] ;  /* 0x0080000010df7fae */ /* 0x0003e2000b901d48 */
[----:B------:R-:W-:Y:S01]  /*0ad0*/  IADD3 R22, P0, R7, R18, RZ ;  /* 0x0000001207167210 */ /* 0x000fe20007f1e0ff */
[----:B------:R-:W-:-:S02]  /*0ae0*/  IMAD.SHL.U32 R7, R4, 0x40, RZ ;  /* 0x0000004004077824 */ /* 0x000fc400078e00ff */
[----:B------:R1:W-:Y:S01]  /*0af0*/  LDGSTS.E.BYPASS.LTC128B.128 [R223+0x2800], [R16.64+0x40] ;  /* 0x0280004010df7fae */ /* 0x0003e2000b901d48 */
[----:B------:R-:W-:Y:S02]  /*0b00*/  IMAD.IADD R230, R113, 0x1, -R230 ;  /* 0x0000000171e67824 */ /* 0x000fe400078e0ae6 */
[----:B------:R-:W-:Y:S01]  /*0b10*/  IMAD.X R23, R6, 0x1, R19, P0 ;  /* 0x0000000106177824 */ /* 0x000fe200000e0613 */
[C---:B------:R-:W-:Y:S01]  /*0b20*/  LEA R24, P0, R20.reuse, c[0x0][0x168], 0x1 ;  /* 0x00005a0014187a11 */ /* 0x040fe200078008ff */
[----:B------:R1:W-:Y:S01]  /*0b30*/  LDGSTS.E.BYPASS.LTC128B.128 [R223+0x4800], [R16.64+0x80] ;  /* 0x0480008010df7fae */ /* 0x0003e2000b901d48 */
[----:B------:R-:W-:Y:S02]  /*0b40*/  LOP3.LUT R7, R7, 0xc0, RZ, 0xc0, !PT ;  /* 0x000000c007077812 */ /* 0x000fe400078ec0ff */
[----:B------:R-:W-:Y:S01]  /*0b50*/  LEA.HI.X R25, R20, c[0x0][0x16c], R0, 0x1, P0 ;  /* 0x00005b0014197a11 */ /* 0x000fe200000f0c00 */
[----:B------:R2:W-:Y:S01]  /*0b60*/  LDGSTS.E.BYPASS.LTC128B.128 [R223+0x1000], [R18.64] ;  /* 0x0100000012df7fae */ /* 0x0005e2000b901d48 */
[----:B------:R-:W-:Y:S01]  /*0b70*/  IMAD R0, R15, c[0x0][0x1a0], RZ ;  /* 0x000068000f007a24 */ /* 0x000fe200078e02ff */
[----:B------:R-:W-:-:S02]  /*0b80*/  LOP3.LUT R8, R7, 0x8, R8, 0xf8, !PT ;  /* 0x0000000807087812 */ /* 0x000fc400078ef808 */
[----:B------:R2:W-:Y:S01]  /*0b90*/  LDGSTS.E.BYPASS.LTC128B.128 [R223+0x3000], [R18.64+0x40] ;  /* 0x0300004012df7fae */ /* 0x0005e2000b901d48 */
[C---:B------:R-:W-:Y:S02]  /*0ba0*/  IMAD R15, R11.reuse, c[0x0][0x1a4], R0 ;  /* 0x000069000b0f7a24 */ /* 0x040fe400078e0200 */
[----:B------:R-:W-:Y:S01]  /*0bb0*/  IMAD R0, R2, 0x8, R5 ;  /* 0x0000000802007824 */ /* 0x000fe200078e0205 */
[----:B------:R2:W-:Y:S01]  /*0bc0*/  LDGSTS.E.BYPASS.LTC128B.128 [R223+0x5000], [R18.64+0x80] ;  /* 0x0500008012df7fae */ /* 0x0005e2000b901d48 */
[----:B------:R-:W-:Y:S01]  /*0bd0*/  SHF.R.U32.HI R5, RZ, 0x3, R7 ;  /* 0x00000003ff057819 */ /* 0x000fe20000011607 */
[----:B------:R-:W-:Y:S02]  /*0be0*/  IMAD.WIDE.U32 R10, R11, c[0x0][0x1a0], RZ ;  /* 0x000068000b0a7a25 */ /* 0x000fe400078e00ff */
[----:B------:R3:W-:Y:S01]  /*0bf0*/  LDGSTS.E.BYPASS.LTC128B.128 [R223+0x1800], [R22.64] ;  /* 0x0180000016df7fae */ /* 0x0007e2000b901d48 */
[----:B------:R-:W-:Y:S01]  /*0c00*/  LOP3.LUT R5, R8, R5, RZ, 0x3c, !PT ;  /* 0x0000000508057212 */ /* 0x000fe200078e3cff */
[----:B------:R-:W-:Y:S01]  /*0c10*/  IMAD.SHL.U32 R7, R3, 0x40, RZ ;  /* 0x0000004003077824 */ /* 0x000fe200078e00ff */
[----:B------:R-:W-:Y:S01]  /*0c20*/  IADD3 R11, R11, R15, RZ ;  /* 0x0000000f0b0b7210 */ /* 0x000fe20007ffe0ff */
[----:B------:R3:W-:Y:S01]  /*0c30*/  LDGSTS.E.BYPASS.LTC128B.128 [R223+0x3800], [R22.64+0x40] ;  /* 0x0380004016df7fae */ /* 0x0007e2000b901d48 */
[----:B------:R-:W-:-:S02]  /*0c40*/  IMAD.SHL.U32 R2, R2, 0x8, RZ ;  /* 0x0000000802027824 */ /* 0x000fc400078e00ff */
[----:B------:R-:W-:Y:S01]  /*0c50*/  LOP3.LUT R7, R7, 0xc0, RZ, 0xc0, !PT ;  /* 0x000000c007077812 */ /* 0x000fe200078ec0ff */
[----:B------:R3:W-:Y:S01]  /*0c60*/  LDGSTS.E.BYPASS.LTC128B.128 [R223+0x5800], [R22.64+0x80] ;  /* 0x0580008016df7fae */ /* 0x0007e2000b901d48 */
[----:B------:R-:W-:Y:S01]  /*0c70*/  IMAD.MOV.U32 R8, RZ, RZ, c[0x0][0x1a0] ;  /* 0x00006800ff087624 */ /* 0x000fe200078e00ff */
[----:B-1----:R-:W-:Y:S02]  /*0c80*/  IADD3 R16, P0, R220, R24, RZ ;  /* 0x00000018dc107210 */ /* 0x002fe40007f1e0ff */
[----:B------:R1:W-:Y:S01]  /*0c90*/  LDGSTS.E.BYPASS.LTC128B.128 [R223+0x6000], [R24.64] ;  /* 0x0600000018df7fae */ /* 0x0003e2000b901d48 */
[----:B------:R-:W-:Y:S01]  /*0ca0*/  LOP3.LUT R2, R7, 0x8, R2, 0xf8, !PT ;  /* 0x0000000807027812 */ /* 0x000fe200078ef802 */
[----:B------:R-:W-:Y:S01]  /*0cb0*/  IMAD.U32 R0, R0, 0x20, R5 ;  /* 0x0000002000007824 */ /* 0x000fe200078e0005 */
[----:B------:R-:W-:Y:S01]  /*0cc0*/  SHF.R.U32.HI R7, RZ, 0x3, R7 ;  /* 0x00000003ff077819 */ /* 0x000fe20000011607 */
[----:B------:R-:W-:Y:S01]  /*0cd0*/  IMAD.X R17, R219, 0x1, R25, P0 ;  /* 0x00000001db117824 */ /* 0x000fe200000e0619 */
[----:B------:R1:W-:Y:S01]  /*0ce0*/  LDGSTS.E.BYPASS.LTC128B.128 [R223+0x7000], [R24.64+0x40] ;  /* 0x0700004018df7fae */ /* 0x0003e2000b901d48 */
[----:B------:R-:W-:Y:S01]  /*0cf0*/  LEA R6, P0, R10, R224, 0x6 ;  /* 0x000000e00a067211 */ /* 0x000fe200078030ff */
[----:B------:R-:W-:Y:S01]  /*0d00*/  IMAD.SHL.U32 R118, R0, 0x2, RZ ;  /* 0x0000000200767824 */ /* 0x000fe200078e00ff */
[----:B------:R-:W-:Y:S01]  /*0d10*/  SHF.L.U32 R222, R8, 0x6, RZ ;  /* 0x0000000608de7819 */ /* 0x000fe200000006ff */
[----:B------:R1:W-:Y:S01]  /*0d20*/  LDGSTS.E.BYPASS.LTC128B.128 [R223+0x8000], [R24.64+0x80] ;  /* 0x0800008018df7fae */ /* 0x0003e2000b901d48 */
[----:B------:R-:W-:-:S02]  /*0d30*/  LEA.HI.X R11, R10, R218, R11, 0x6, P0 ;  /* 0x000000da0a0b7211 */ /* 0x000fc400000f340b */
[----:B------:R-:W-:Y:S01]  /*0d40*/  LEA R10, P0, R6, c[0x0][0x170], 0x1 ;  /* 0x00005c00060a7a11 */ /* 0x000fe200078008ff */
[----:B------:R2:W-:Y:S01]  /*0d50*/  LDGSTS.E.BYPASS.LTC128B.128 [R223+0x6800], [R16.64] ;  /* 0x0680000010df7fae */ /* 0x0005e2000b901d48 */
[----:B------:R-:W-:Y:S02]  /*0d60*/  LOP3.LUT R2, R2, R7, RZ, 0x3c, !PT ;  /* 0x0000000702027212 */ /* 0x000fe400078e3cff */
[----:B------:R-:W-:Y:S01]  /*0d70*/  LEA.HI.X R11, R6, c[0x0][0x174], R11, 0x1, P0 ;  /* 0x00005d00060b7a11 */ /* 0x000fe200000f0c0b */
[----:B------:R2:W-:Y:S01]  /*0d80*/  LDGSTS.E.BYPASS.LTC128B.128 [R223+0x7800], [R16.64+0x40] ;  /* 0x0780004010df7fae */ /* 0x0005e2000b901d48 */
[----:B------:R-:W-:Y:S01]  /*0d90*/  SHF.L.U64.HI R221, R8, R221, c[0x0][0x1a4] ;  /* 0x0000690008dd7619 */ /* 0x000fe200000102dd */
[----:B------:R-:W-:Y:S01]  /*0da0*/  IMAD.IADD R217, R2, 0x1, R217 ;  /* 0x0000000102d97824 */ /* 0x000fe200078e02d9 */
[----:B------:R-:W-:Y:S01]  /*0db0*/  IADD3 R6, P0, R222, R10, RZ ;  /* 0x0000000ade067210 */ /* 0x000fe20007f1e0ff */
[----:B------:R2:W-:Y:S01]  /*0dc0*/  LDGSTS.E.BYPASS.LTC128B.128 [R223+0x8800], [R16.64+0x80] ;  /* 0x0880008010df7fae */ /* 0x0005e2000b901d48 */
[----:B------:R-:W-:Y:S01]  /*0dd0*/  LEA R216, R0, 0x6000, 0x1 ;  /* 0x0000600000d87811 */ /* 0x000fe200078e08ff */
[----:B------:R-:W-:-:S02]  /*0de0*/  IMAD.SHL.U32 R217, R217, 0x2, RZ ;  /* 0x00000002d9d97824 */ /* 0x000fc400078e00ff */
[----:B------:R-:W0:Y:S01]  /*0df0*/  LDGDEPBAR ;  /* 0x00000000000079af */ /* 0x000e220000000000 */
[----:B------:R-:W-:Y:S01]  /*0e00*/  IMAD.X R7, R221, 0x1, R11, P0 ;  /* 0x00000001dd077824 */ /* 0x000fe200000e060b */
[----:B------:R-:W-:Y:S01]  /*0e10*/  LOP3.LUT P0, RZ, R4, 0x2, RZ, 0xc0, !PT ;  /* 0x0000000204ff7812 */ /* 0x000fe2000780c0ff */
[----:B------:R-:W-:Y:S01]  /*0e20*/  IMAD.IADD R2, R2, 0x1, R115 ;  /* 0x0000000102027824 */ /* 0x000fe200078e0273 */
[----:B------:R-:W-:-:S04]  /*0e30*/  MOV R4, 0x20 ;  /* 0x0000002000047802 */ /* 0x000fc80000000f00 */
[C---:B------:R-:W-:Y:S02]  /*0e40*/  SEL R3, R4.reuse, 0xffffffe0, !P0 ;  /* 0xffffffe004037807 */ /* 0x040fe40004000000 */
[----:B------:R-:W-:Y:S02]  /*0e50*/  SEL R0, R4, 0xffffffe0, !P1 ;  /* 0xffffffe004007807 */ /* 0x000fe40004800000 */
[----:B------:R-:W-:Y:S01]  /*0e60*/  ISETP.GE.AND P0, PT, R117, 0x41, PT ;  /* 0x000000417500780c */ /* 0x000fe20003f06270 */
[----:B------:R-:W-:Y:S02]  /*0e70*/  IMAD.IADD R214, R216, 0x1, R3 ;  /* 0x00000001d8d67824 */ /* 0x000fe400078e0203 */
[----:B------:R-:W-:Y:S01]  /*0e80*/  IMAD.IADD R215, R217, 0x1, R0 ;  /* 0x00000001d9d77824 */ /* 0x000fe200078e0200 */
[----:B------:R-:W-:-:S04]  /*0e90*/  DEPBAR.LE SB0, 0x0 ;  /* 0x000080000000791a */ /* 0x000fc80000000000 */
[----:B------:R-:W-:Y:S06]  /*0ea0*/  BAR.SYNC.DEFER_BLOCKING 0x0 ;  /* 0x0000000000007b1d */ /* 0x000fec0000010000 */
        /* <DEDUP_REMOVED lines=9> */
[----:B------:R-:W-:Y:S04]  /*0f40*/  LDSM.16.M88.4 R32, [R217] ;  /* 0x00000000d920783b */ /* 0x000fe80000000200 */
[----:B------:R-:W1:Y:S04]  /*0f50*/  LDSM.16.M88.4 R40, [R118+0x6000] ;  /* 0x006000007628783b */ /* 0x000e680000000200 */
[----:B------:R-:W2:Y:S04]  /*0f60*/  LDSM.16.M88.4 R12, [R217+0x1000] ;  /* 0x00100000d90c783b */ /* 0x000ea80000000200 */
[----:B------:R-:W2:Y:S04]  /*0f70*/  LDSM.16.M88.4 R64, [R118+0x6400] ;  /* 0x006400007640783b */ /* 0x000ea80000000200 */
[----:B------:R-:W3:Y:S04]  /*0f80*/  LDSM.16.M88.4 R48, [R118+0x6800] ;  /* 0x006800007630783b */ /* 0x000ee80000000200 */
[----:B------:R-:W3:Y:S04]  /*0f90*/  LDSM.16.M88.4 R88, [R118+0x6c00] ;  /* 0x006c00007658783b */ /* 0x000ee80000000200 */
[----:B------:R-:W-:Y:S04]  /*0fa0*/  LDSM.16.M88.4 R80, [R214] ;  /* 0x00000000d650783b */ /* 0x000fe80000000200 */
[----:B------:R-:W3:Y:S04]  /*0fb0*/  LDSM.16.M88.4 R84, [R215+0x1000] ;  /* 0x00100000d754783b */ /* 0x000ee80000000200 */
[----:B------:R-:W3:Y:S04]  /*0fc0*/  LDSM.16.M88.4 R76, [R214+0x400] ;  /* 0x00040000d64c783b */ /* 0x000ee80000000200 */
[----:B------:R-:W3:Y:S04]  /*0fd0*/  LDSM.16.M88.4 R72, [R214+0x800] ;  /* 0x00080000d648783b */ /* 0x000ee80000000200 */
[----:B------:R-:W4:Y:S04]  /*0fe0*/  LDSM.16.M88.4 R68, [R214+0xc00] ;  /* 0x000c0000d644783b */ /* 0x000f280000000200 */
[----:B------:R-:W4:Y:S01]  /*0ff0*/  LDSM.16.M88.4 R60, [R215] ;  /* 0x00000000d73c783b */ /* 0x000f220000000200 */
[-C--:B-1----:R-:W-:Y:S03]  /*1000*/  HMMA.16816.F32 R44, R32, R40.reuse, RZ ;  /* 0x00000028202c723c */ /* 0x082fe600000018ff */
[----:B------:R-:W-:Y:S04]  /*1010*/  LDSM.16.M88.4 R108, [R217+0x3000] ;  /* 0x00300000d96c783b */ /* 0x000fe80000000200 */
[----:B------:R-:W1:Y:S01]  /*1020*/  LDSM.16.M88.4 R104, [R118+0x7000] ;  /* 0x007000007668783b */ /* 0x000e620000000200 */
[C---:B--2---:R-:W-:Y:S03]  /*1030*/  HMMA.16816.F32 R56, R12.reuse, R40, RZ ;  /* 0x000000280c38723c */ /* 0x044fe600000018ff */
[----:B------:R-:W2:Y:S04]  /*1040*/  LDSM.16.M88.4 R100, [R118+0x7400] ;  /* 0x007400007664783b */ /* 0x000ea80000000200 */
[----:B------:R-:W1:Y:S01]  /*1050*/  LDSM.16.M88.4 R96, [R118+0x7800] ;  /* 0x007800007660783b */ /* 0x000e620000000200 */
[C---:B-----5:R-:W-:Y:S03]  /*1060*/  HMMA.16816.F32 R4, R12.reuse, R42, RZ ;  /* 0x0000002a0c04723c */ /* 0x060fe600000018ff */
[----:B------:R-:W5:Y:S04]  /*1070*/  LDSM.16.M88.4 R92, [R118+0x7c00] ;  /* 0x007c0000765c783b */ /* 0x000f680000000200 */
[----:B------:R-:W0:Y:S01]  /*1080*/  LDGDEPBAR ;  /* 0x00000000000079af */ /* 0x000e220000000000 */
[C---:B------:R-:W-:Y:S08]  /*1090*/  HMMA.16816.F32 R24, R12.reuse, R64, RZ ;  /* 0x000000400c18723c */ /* 0x040ff000000018ff */
[C---:B---3--:R-:W-:Y:S08]  /*10a0*/  HMMA.16816.F32 R28, R12.reuse, R48, RZ ;  /* 0x000000300c1c723c */ /* 0x048ff000000018ff */
[C---:B------:R-:W-:Y:S08]  /*10b0*/  HMMA.16816.F32 R16, R12.reuse, R66, RZ ;  /* 0x000000420c10723c */ /* 0x040ff000000018ff */
[----:B----4-:R-:W-:Y:S08]  /*10c0*/  HMMA.16816.F32 R8, R12, R50, RZ ;  /* 0x000000320c08723c */ /* 0x010ff000000018ff */
[C---:B------:R-:W-:Y:S08]  /*10d0*/  HMMA.16816.F32 R172, R32.reuse, R64, RZ ;  /* 0x0000004020ac723c */ /* 0x040ff000000018ff */
[C---:B------:R-:W-:Y:S08]  /*10e0*/  HMMA.16816.F32 R52, R32.reuse, R48, RZ ;  /* 0x000000302034723c */ /* 0x040ff000000018ff */
[----:B------:R-:W-:Y:S08]  /*10f0*/  HMMA.16816.F32 R40, R32, R42, RZ ;  /* 0x0000002a2028723c */ /* 0x000ff000000018ff */
[----:B------:R-:W-:Y:S08]  /*1100*/  HMMA.16816.F32 R20, R12, R88, RZ ;  /* 0x000000580c14723c */ /* 0x000ff000000018ff */
[C---:B------:R-:W-:Y:S08]  /*1110*/  HMMA.16816.F32 R64, R32.reuse, R66, RZ ;  /* 0x000000422040723c */ /* 0x040ff000000018ff */
[C---:B------:R-:W-:Y:S08]  /*1120*/  HMMA.16816.F32 R48, R32.reuse, R50, RZ ;  /* 0x000000322030723c */ /* 0x040ff000000018ff */
[----:B------:R-:W-:Y:S08]  /*1130*/  HMMA.16816.F32 R36, R32, R88, RZ ;  /* 0x000000582024723c */ /* 0x000ff000000018ff */
[-C--:B------:R-:W-:Y:S08]  /*1140*/  HMMA.16816.F32 R12, R12, R90.reuse, RZ ;  /* 0x0000005a0c0c723c */ /* 0x080ff000000018ff */
[----:B------:R-:W-:Y:S01]  /*1150*/  HMMA.16816.F32 R32, R32, R90, RZ ;  /* 0x0000005a2020723c */ /* 0x000fe200000018ff */
[----:B------:R-:W3:Y:S07]  /*1160*/  LDSM.16.M88.4 R88, [R217+0x2000] ;  /* 0x00200000d958783b */ /* 0x000eee0000000200 */
[C---:B------:R-:W-:Y:S08]  /*1170*/  HMMA.16816.F32 R56, R84.reuse, R80, R56 ;  /* 0x000000505438723c */ /* 0x040ff00000001838 */
[C---:B------:R-:W-:Y:S08]  /*1180*/  HMMA.16816.F32 R24, R84.reuse, R76, R24 ;  /* 0x0000004c5418723c */ /* 0x040ff00000001818 */
[C---:B------:R-:W-:Y:S08]  /*1190*/  HMMA.16816.F32 R28, R84.reuse, R72, R28 ;  /* 0x00000048541c723c */ /* 0x040ff0000000181c */
[C---:B------:R-:W-:Y:S08]  /*11a0*/  HMMA.16816.F32 R20, R84.reuse, R68, R20 ;  /* 0x000000445414723c */ /* 0x040ff00000001814 */
[C---:B------:R-:W-:Y:S08]  /*11b0*/  HMMA.16816.F32 R4, R84.reuse, R82, R4 ;  /* 0x000000525404723c */ /* 0x040ff00000001804 */
[C---:B------:R-:W-:Y:S08]  /*11c0*/  HMMA.16816.F32 R16, R84.reuse, R78, R16 ;  /* 0x0000004e5410723c */ /* 0x040ff00000001810 */
[C---:B------:R-:W-:Y:S08]  /*11d0*/  HMMA.16816.F32 R8, R84.reuse, R74, R8 ;  /* 0x0000004a5408723c */ /* 0x040ff00000001808 */
[----:B------:R-:W-:Y:S01]  /*11e0*/  HMMA.16816.F32 R12, R84, R70, R12 ;  /* 0x00000046540c723c */ /* 0x000fe2000000180c */
[----:B------:R-:W-:Y:S07]  /*11f0*/  LDSM.16.M88.4 R84, [R215+0x3000] ;  /* 0x00300000d754783b */ /* 0x000fee0000000200 */
[C---:B------:R-:W-:Y:S08]  /*1200*/  HMMA.16816.F32 R44, R60.reuse, R80, R44 ;  /* 0x000000503c2c723c */ /* 0x040ff0000000182c */
[C---:B------:R-:W-:Y:S08]  /*1210*/  HMMA.16816.F32 R172, R60.reuse, R76, R172 ;  /* 0x0000004c3cac723c */ /* 0x040ff000000018ac */
[C---:B------:R-:W-:Y:S08]  /*1220*/  HMMA.16816.F32 R52, R60.reuse, R72, R52 ;  /* 0x000000483c34723c */ /* 0x040ff00000001834 */
[C---:B------:R-:W-:Y:S08]  /*1230*/  HMMA.16816.F32 R36, R60.reuse, R68, R36 ;  /* 0x000000443c24723c */ /* 0x040ff00000001824 */
[C---:B------:R-:W-:Y:S01]  /*1240*/  HMMA.16816.F32 R40, R60.reuse, R82, R40 ;  /* 0x000000523c28723c */ /* 0x040fe20000001828 */
[----:B------:R-:W4:Y:S07]  /*1250*/  LDSM.16.M88.4 R80, [R214+0x1000] ;  /* 0x00100000d650783b */ /* 0x000f2e0000000200 */
[C---:B------:R-:W-:Y:S01]  /*1260*/  HMMA.16816.F32 R64, R60.reuse, R78, R64 ;  /* 0x0000004e3c40723c */ /* 0x040fe20000001840 */
[----:B------:R-:W3:Y:S07]  /*1270*/  LDSM.16.M88.4 R76, [R214+0x1400] ;  /* 0x00140000d64c783b */ /* 0x000eee0000000200 */
[C---:B------:R-:W-:Y:S01]  /*1280*/  HMMA.16816.F32 R48, R60.reuse, R74, R48 ;  /* 0x0000004a3c30723c */ /* 0x040fe20000001830 */
[----:B------:R-:W3:Y:S07]  /*1290*/  LDSM.16.M88.4 R72, [R214+0x1800] ;  /* 0x00180000d648783b */ /* 0x000eee0000000200 */
[----:B------:R-:W-:Y:S01]  /*12a0*/  HMMA.16816.F32 R32, R60, R70, R32 ;  /* 0x000000463c20723c */ /* 0x000fe20000001820 */
[----:B------:R-:W3:Y:S04]  /*12b0*/  LDSM.16.M88.4 R68, [R214+0x1c00] ;  /* 0x001c0000d644783b */ /* 0x000ee80000000200 */
[----:B------:R-:W3:Y:S03]  /*12c0*/  LDSM.16.M88.4 R60, [R215+0x2000] ;  /* 0x00200000d73c783b */ /* 0x000ee60000000200 */
[C---:B-1----:R-:W-:Y:S08]  /*12d0*/  HMMA.16816.F32 R56, R108.reuse, R104, R56 ;  /* 0x000000686c38723c */ /* 0x042ff00000001838 */
[C---:B--2---:R-:W-:Y:S08]  /*12e0*/  HMMA.16816.F32 R24, R108.reuse, R100, R24 ;  /* 0x000000646c18723c */ /* 0x044ff00000001818 */
[C---:B------:R-:W-:Y:S08]  /*12f0*/  HMMA.16816.F32 R4, R108.reuse, R106, R4 ;  /* 0x0000006a6c04723c */ /* 0x040ff00000001804 */
[C---:B------:R-:W-:Y:S08]  /*1300*/  HMMA.16816.F32 R16, R108.reuse, R102, R16 ;  /* 0x000000666c10723c */ /* 0x040ff00000001810 */
[C---:B------:R-:W-:Y:S08]  /*1310*/  HMMA.16816.F32 R28, R108.reuse, R96, R28 ;  /* 0x000000606c1c723c */ /* 0x040ff0000000181c */
[C---:B-----5:R-:W-:Y:S08]  /*1320*/  HMMA.16816.F32 R20, R108.reuse, R92, R20 ;  /* 0x0000005c6c14723c */ /* 0x060ff00000001814 */
[C---:B------:R-:W-:Y:S08]  /*1330*/  HMMA.16816.F32 R8, R108.reuse, R98, R8 ;  /* 0x000000626c08723c */ /* 0x040ff00000001808 */
[----:B------:R-:W-:Y:S01]  /*1340*/  HMMA.16816.F32 R12, R108, R94, R12 ;  /* 0x0000005e6c0c723c */ /* 0x000fe2000000180c */
[----:B------:R-:W-:Y:S07]  /*1350*/  LDSM.16.M88.4 R108, [R217+0x5000] ;  /* 0x00500000d96c783b */ /* 0x000fee0000000200 */
[C---:B---3--:R-:W-:Y:S08]  /*1360*/  HMMA.16816.F32 R44, R88.reuse, R104, R44 ;  /* 0x00000068582c723c */ /* 0x048ff0000000182c */
[C---:B------:R-:W-:Y:S01]  /*1370*/  HMMA.16816.F32 R40, R88.reuse, R106, R40 ;  /* 0x0000006a5828723c */ /* 0x040fe20000001828 */
[----:B------:R-:W1:Y:S07]  /*1380*/  LDSM.16.M88.4 R104, [R118+0x8000] ;  /* 0x008000007668783b */ /* 0x000e6e0000000200 */
[C---:B------:R-:W-:Y:S08]  /*1390*/  HMMA.16816.F32 R172, R88.reuse, R100, R172 ;  /* 0x0000006458ac723c */ /* 0x040ff000000018ac */
[C---:B------:R-:W-:Y:S01]  /*13a0*/  HMMA.16816.F32 R64, R88.reuse, R102, R64 ;  /* 0x000000665840723c */ /* 0x040fe20000001840 */
[----:B------:R-:W2:Y:S07]  /*13b0*/  LDSM.16.M88.4 R100, [R118+0x8400] ;  /* 0x008400007664783b */ /* 0x000eae0000000200 */
[C---:B------:R-:W-:Y:S08]  /*13c0*/  HMMA.16816.F32 R52, R88.reuse, R96, R52 ;  /* 0x000000605834723c */ /* 0x040ff00000001834 */
[C---:B------:R-:W-:Y:S01]  /*13d0*/  HMMA.16816.F32 R48, R88.reuse, R98, R48 ;  /* 0x000000625830723c */ /* 0x040fe20000001830 */
[----:B------:R-:W3:Y:S07]  /*13e0*/  LDSM.16.M88.4 R96, [R118+0x8800] ;  /* 0x008800007660783b */ /* 0x000eee0000000200 */
[C---:B------:R-:W-:Y:S08]  /*13f0*/  HMMA.16816.F32 R36, R88.reuse, R92, R36 ;  /* 0x0000005c5824723c */ /* 0x040ff00000001824 */
[----:B------:R-:W-:Y:S01]  /*1400*/  HMMA.16816.F32 R32, R88, R94, R32 ;  /* 0x0000005e5820723c */ /* 0x000fe20000001820 */
[----:B------:R-:W5:Y:S04]  /*1410*/  LDSM.16.M88.4 R92, [R118+0x8c00] ;  /* 0x008c0000765c783b */ /* 0x000f680000000200 */
[----:B------:R-:W1:Y:S03]  /*1420*/  LDSM.16.M88.4 R88, [R217+0x4000] ;  /* 0x00400000d958783b */ /* 0x000e660000000200 */
[C---:B----4-:R-:W-:Y:S08]  /*1430*/  HMMA.16816.F32 R56, R84.reuse, R80, R56 ;  /* 0x000000505438723c */ /* 0x050ff00000001838 */
        /* <DEDUP_REMOVED lines=9> */
[C---:B------:R-:W-:Y:S01]  /*14d0*/  HMMA.16816.F32 R40, R60.reuse, R82, R40 ;  /* 0x000000523c28723c */ /* 0x040fe20000001828 */
[----:B------:R-:W4:Y:S07]  /*14e0*/  LDSM.16.M88.4 R80, [R214+0x2000] ;  /* 0x00200000d650783b */ /* 0x000f2e0000000200 */
[C---:B------:R-:W-:Y:S08]  /*14f0*/  HMMA.16816.F32 R172, R60.reuse, R76, R172 ;  /* 0x0000004c3cac723c */ /* 0x040ff000000018ac */
[C---:B------:R-:W-:Y:S01]  /*1500*/  HMMA.16816.F32 R64, R60.reuse, R78, R64 ;  /* 0x0000004e3c40723c */ /* 0x040fe20000001840 */
[----:B------:R-:W1:Y:S07]  /*1510*/  LDSM.16.M88.4 R76, [R214+0x2400] ;  /* 0x00240000d64c783b */ /* 0x000e6e0000000200 */
[C---:B------:R-:W-:Y:S08]  /*1520*/  HMMA.16816.F32 R52, R60.reuse, R72, R52 ;  /* 0x000000483c34723c */ /* 0x040ff00000001834 */
[C---:B------:R-:W-:Y:S01]  /*1530*/  HMMA.16816.F32 R48, R60.reuse, R74, R48 ;  /* 0x0000004a3c30723c */ /* 0x040fe20000001830 */
[----:B------:R-:W2:Y:S07]  /*1540*/  LDSM.16.M88.4 R72, [R214+0x2800] ;  /* 0x00280000d648783b */ /* 0x000eae0000000200 */
[C---:B------:R-:W-:Y:S08]  /*1550*/  HMMA.16816.F32 R36, R60.reuse, R68, R36 ;  /* 0x000000443c24723c */ /* 0x040ff00000001824 */
[----:B------:R-:W-:Y:S01]  /*1560*/  HMMA.16816.F32 R32, R60, R70, R32 ;  /* 0x000000463c20723c */ /* 0x000fe20000001820 */
[----:B------:R-:W3:Y:S04]  /*1570*/  LDSM.16.M88.4 R68, [R214+0x2c00] ;  /* 0x002c0000d644783b */ /* 0x000ee80000000200 */
[----:B------:R-:W4:Y:S01]  /*1580*/  LDSM.16.M88.4 R60, [R215+0x4000] ;  /* 0x00400000d73c783b */ /* 0x000f220000000200 */
[----:B------:R-:W-:-:S04]  /*1590*/  DEPBAR.LE SB0, 0x0 ;  /* 0x000080000000791a */ /* 0x000fc80000000000 */
[C---:B-1----:R-:W-:Y:S08]  /*15a0*/  HMMA.16816.F32 R56, R108.reuse, R104, R56 ;  /* 0x000000686c38723c */ /* 0x042ff00000001838 */
[C---:B------:R-:W-:Y:S08]  /*15b0*/  HMMA.16816.F32 R4, R108.reuse, R106, R4 ;  /* 0x0000006a6c04723c */ /* 0x040ff00000001804 */
[C---:B--2---:R-:W-:Y:S08]  /*15c0*/  HMMA.16816.F32 R24, R108.reuse, R100, R24 ;  /* 0x000000646c18723c */ /* 0x044ff00000001818 */
[C---:B------:R-:W-:Y:S08]  /*15d0*/  HMMA.16816.F32 R16, R108.reuse, R102, R16 ;  /* 0x000000666c10723c */ /* 0x040ff00000001810 */
[C---:B---3--:R-:W-:Y:S08]  /*15e0*/  HMMA.16816.F32 R28, R108.reuse, R96, R28 ;  /* 0x000000606c1c723c */ /* 0x048ff0000000181c */
[C---:B------:R-:W-:Y:S08]  /*15f0*/  HMMA.16816.F32 R8, R108.reuse, R98, R8 ;  /* 0x000000626c08723c */ /* 0x040ff00000001808 */
[C---:B-----5:R-:W-:Y:S08]  /*1600*/  HMMA.16816.F32 R20, R108.reuse, R92, R20 ;  /* 0x0000005c6c14723c */ /* 0x060ff00000001814 */
[----:B------:R-:W-:Y:S08]  /*1610*/  HMMA.16816.F32 R12, R108, R94, R12 ;  /* 0x0000005e6c0c723c */ /* 0x000ff0000000180c */
[C---:B------:R-:W-:Y:S08]  /*1620*/  HMMA.16816.F32 R44, R88.reuse, R104, R44 ;  /* 0x00000068582c723c */ /* 0x040ff0000000182c */
[C---:B------:R-:W-:Y:S08]  /*1630*/  HMMA.16816.F32 R40, R88.reuse, R106, R40 ;  /* 0x0000006a5828723c */ /* 0x040ff00000001828 */
[C---:B------:R-:W-:Y:S08]  /*1640*/  HMMA.16816.F32 R172, R88.reuse, R100, R172 ;  /* 0x0000006458ac723c */ /* 0x040ff000000018ac */
[C---:B------:R-:W-:Y:S08]  /*1650*/  HMMA.16816.F32 R64, R88.reuse, R102, R64 ;  /* 0x000000665840723c */ /* 0x040ff00000001840 */
[C---:B------:R-:W-:Y:S08]  /*1660*/  HMMA.16816.F32 R52, R88.reuse, R96, R52 ;  /* 0x000000605834723c */ /* 0x040ff00000001834 */
[C---:B------:R-:W-:Y:S08]  /*1670*/  HMMA.16816.F32 R48, R88.reuse, R98, R48 ;  /* 0x000000625830723c */ /* 0x040ff00000001830 */
[C---:B------:R-:W-:Y:S08]  /*1680*/  HMMA.16816.F32 R36, R88.reuse, R92, R36 ;  /* 0x0000005c5824723c */ /* 0x040ff00000001824 */
[----:B------:R-:W-:Y:S08]  /*1690*/  HMMA.16816.F32 R32, R88, R94, R32 ;  /* 0x0000005e5820723c */ /* 0x000ff00000001820 */
[C---:B----4-:R-:W-:Y:S08]  /*16a0*/  HMMA.16816.F32 R56, R84.reuse, R80, R56 ;  /* 0x000000505438723c */ /* 0x050ff00000001838 */
[C---:B------:R-:W-:Y:S08]  /*16b0*/  HMMA.16816.F32 R4, R84.reuse, R82, R4 ;  /* 0x000000525404723c */ /* 0x040ff00000001804 */
[C---:B------:R-:W-:Y:S08]  /*16c0*/  HMMA.16816.F32 R24, R84.reuse, R76, R24 ;  /* 0x0000004c5418723c */ /* 0x040ff00000001818 */
[C---:B------:R-:W-:Y:S08]  /*16d0*/  HMMA.16816.F32 R16, R84.reuse, R78, R16 ;  /* 0x0000004e5410723c */ /* 0x040ff00000001810 */
[C---:B------:R-:W-:Y:S08]  /*16e0*/  HMMA.16816.F32 R28, R84.reuse, R72, R28 ;  /* 0x00000048541c723c */ /* 0x040ff0000000181c */
[C---:B------:R-:W-:Y:S08]  /*16f0*/  HMMA.16816.F32 R8, R84.reuse, R74, R8 ;  /* 0x0000004a5408723c */ /* 0x040ff00000001808 */
[C---:B------:R-:W-:Y:S08]  /*1700*/  HMMA.16816.F32 R20, R84.reuse, R68, R20 ;  /* 0x000000445414723c */ /* 0x040ff00000001814 */
        /* <DEDUP_REMOVED lines=9> */
[----:B------:R-:W-:Y:S06]  /*17a0*/  BAR.SYNC.DEFER_BLOCKING 0x0 ;  /* 0x0000000000007b1d */ /* 0x000fec0000010000 */
[----:B------:R-:W-:Y:S05]  /*17b0*/  @!P0 BRA `(.L_x_27) ;  /* 0x0000017000008947 */ /* 0x000fea0003800000 */
[----:B------:R-:W-:Y:S01]  /*17c0*/  LEA.HI.SX32 R63, R164, 0xfffffffe, 0x1a ;  /* 0xfffffffea43f7811 */ /* 0x000fe200078fd2ff */
[----:B------:R-:W-:-:S03]  /*17d0*/  IMAD.SHL.U32 R61, R112, 0x20, RZ ;  /* 0x00000020703d7824 */ /* 0x000fc600078e00ff */
[----:B------:R-:W-:Y:S01]  /*17e0*/  SHF.R.S32.HI R60, RZ, 0x1f, R63 ;  /* 0x0000001fff3c7819 */ /* 0x000fe2000001143f */
[----:B------:R-:W-:Y:S02]  /*17f0*/  IMAD R3, R219, R63, RZ ;  /* 0x0000003fdb037224 */ /* 0x000fe400078e02ff */
[----:B------:R-:W-:-:S04]  /*1800*/  IMAD.WIDE.U32 R62, R63, R220, R228 ;  /* 0x000000dc3f3e7225 */ /* 0x000fc800078e00e4 */
[----:B------:R-:W-:Y:S01]  /*1810*/  IMAD R60, R60, R220, R3 ;  /* 0x000000dc3c3c7224 */ /* 0x000fe200078e0203 */
[----:B------:R-:W-:Y:S01]  /*1820*/  LEA R68, P2, R62, c[0x0][0x168], 0x1 ;  /* 0x00005a003e447a11 */ /* 0x000fe200078408ff */
[----:B------:R-:W-:Y:S02]  /*1830*/  IMAD.MOV.U32 R3, RZ, RZ, 0x5 ;  /* 0x00000005ff037424 */ /* 0x000fe400078e00ff */
[----:B------:R-:W-:Y:S01]  /*1840*/  IMAD.IADD R60, R63, 0x1, R60 ;  /* 0x000000013f3c7824 */ /* 0x000fe200078e023c */
[----:B------:R-:W-:Y:S02]  /*1850*/  LEA R70, P1, R61, R68, 0x1 ;  /* 0x000000443d467211 */ /* 0x000fe400078208ff */
[----:B------:R-:W-:Y:S02]  /*1860*/  SHF.L.U64.HI R112, R112, R3, c[0x0][0x19c] ;  /* 0x0000670070707619 */ /* 0x000fe40000010203 */
        /* <DEDUP_REMOVED lines=12> */
.L_x_27:
        /* <DEDUP_REMOVED lines=15> */
[----:B-1----:R-:W-:Y:S02]  /*1a20*/  FMNMX.FTZ R68, R30, R63, !PT ;  /* 0x0000003f1e447209 */ /* 0x002fe40007810000 */
[----:B------:R-:W-:Y:S02]  /*1a30*/  FMNMX.FTZ R3, R29, R60, !PT ;  /* 0x0000003c1d037209 */ /* 0x000fe40007810000 */
[----:B------:R-:W-:Y:S02]  /*1a40*/  SHF.L.U32 R213, R2, 0x1, RZ ;  /* 0x0000000102d57819 */ /* 0x000fe400000006ff */
[----:B------:R-:W-:Y:S02]  /*1a50*/  FMNMX.FTZ R60, R8, R3, !PT ;  /* 0x00000003083c7209 */ /* 0x000fe40007810000 */
[----:B------:R-:W-:Y:S01]  /*1a60*/  IADD3 R212, R0, R213, RZ ;  /* 0x000000d500d47210 */ /* 0x000fe20007ffe0ff */
        /* <DEDUP_REMOVED lines=10> */
[----:B------:R-:W-:-:S02]  /*1b10*/  FMNMX.FTZ R61, R31, R68, !PT ;  /* 0x000000441f3d7209 */ /* 0x000fc40007810000 */
[----:B------:R-:W-:Y:S02]  /*1b20*/  FMNMX.FTZ R60, R13, R60, !PT ;  /* 0x0000003c0d3c7209 */ /* 0x000fe40007810000 */
[----:B------:R-:W-:Y:S02]  /*1b30*/  FMNMX.FTZ R3, R41, R62, !PT ;  /* 0x0000003e29037209 */ /* 0x000fe40007810000 */
[----:B------:R-:W-:Y:S01]  /*1b40*/  FMNMX.FTZ R68, R10, R61, !PT ;  /* 0x0000003d0a447209 */ /* 0x000fe20007810000 */
[----:B------:R-:W1:Y:S01]  /*1b50*/  SHFL.BFLY PT, R63, R60, 0x2, 0x1f ;  /* 0x0c401f003c3f7f89 */ /* 0x000e6200000e0000 */
        /* <DEDUP_REMOVED lines=28> */
[----:B------:R-:W-:Y:S02]  /*1d20*/  FMNMX.FTZ R61, R55, R62, !PT ;  /* 0x0000003e373d7209 */ /* 0x000fe40007810000 */
[----:B--2---:R-:W-:Y:S01]  /*1d30*/  FMNMX.FTZ R166, R63, R166, !PT ;  /* 0x000000a63fa67209 */ /* 0x004fe20007810000 */
[----:B------:R-:W1:Y:S01]  /*1d40*/  SHFL.BFLY PT, R165, R60, 0x1, 0x1f ;  /* 0x0c201f003ca57f89 */ /* 0x000e6200000e0000 */
[----:B------:R-:W-:-:S02]  /*1d50*/  FMNMX.FTZ R62, R50, R61, !PT ;  /* 0x0000003d323e7209 */ /* 0x000fc40007810000 */
[C---:B------:R-:W-:Y:S01]  /*1d60*/  FSETP.NEU.FTZ.AND P1, PT, R166.reuse, -INF , PT ;  /* 0xff800000a600780b */ /* 0x040fe20003f3d000 */
[----:B------:R-:W-:Y:S01]  /*1d70*/  FMUL.FTZ R197, R166, c[0x0][0x23c] ;  /* 0x00008f00a6c57a20 */ /* 0x000fe20000410000 */
[----:B------:R-:W-:Y:S02]  /*1d80*/  FMNMX.FTZ R61, R51, R62, !PT ;  /* 0x0000003e333d7209 */ /* 0x000fe40007810000 */
[----:B------:R-:W-:Y:S02]  /*1d90*/  FMNMX.FTZ R3, R33, R68, !PT ;  /* 0x0000004421037209 */ /* 0x000fe40007810000 */
[----:B------:R-:W-:Y:S01]  /*1da0*/  FMNMX.FTZ R62, R38, R61, !PT ;  /* 0x0000003d263e7209 */ /* 0x000fe20007810000 */
[----:B------:R-:W-:Y:S01]  /*1db0*/  LDSM.16.MT88.4 R68, [R213+0x9000] ;  /* 0x00900000d544783b */ /* 0x000fe20000004200 */
[----:B------:R-:W-:Y:S02]  /*1dc0*/  FSEL R197, R197, RZ, P1 ;  /* 0x000000ffc5c57208 */ /* 0x000fe40000800000 */
[----:B------:R-:W-:Y:S01]  /*1dd0*/  FMNMX.FTZ R61, R39, R62, !PT ;  /* 0x0000003e273d7209 */ /* 0x000fe20007810000 */
[----:B------:R-:W2:Y:S02]  /*1de0*/  SHFL.BFLY PT, R168, R3, 0x2, 0x1f ;  /* 0x0c401f0003a87f89 */ /* 0x000ea400000e0000 */
[--C-:B------:R-:W-:Y:S01]  /*1df0*/  FFMA.FTZ R176, R56, c[0x0][0x23c], -R197.reuse ;  /* 0x00008f0038b07a23 */ /* 0x100fe200000108c5 */
[----:B------:R-:W-:Y:S01]  /*1e00*/  FMNMX.FTZ R56, R34, R61, !PT ;  /* 0x0000003d22387209 */ /* 0x000fe20007810000 */
[----:B------:R-:W-:-:S02]  /*1e10*/  FFMA.FTZ R171, R57, c[0x0][0x23c], -R197 ;  /* 0x00008f0039ab7a23 */ /* 0x000fc400000108c5 */
[--C-:B------:R-:W-:Y:S01]  /*1e20*/  FFMA.FTZ R170, R4, c[0x0][0x23c], -R197.reuse ;  /* 0x00008f0004aa7a23 */ /* 0x100fe200000108c5 */
[----:B------:R-:W-:Y:S01]  /*1e30*/  FMNMX.FTZ R167, R35, R56, !PT ;  /* 0x0000003823a77209 */ /* 0x000fe20007810000 */
[----:B------:R-:W-:Y:S01]  /*1e40*/  MUFU.EX2 R176, R176 ;  /* 0x000000b000b07308 */ /* 0x000fe20000000800 */
[--C-:B------:R-:W-:Y:S01]  /*1e50*/  FFMA.FTZ R187, R24, c[0x0][0x23c], -R197.reuse ;  /* 0x00008f0018bb7a23 */ /* 0x100fe200000108c5 */
[----:B-1----:R-:W-:Y:S01]  /*1e60*/  FMNMX.FTZ R165, R60, R165, !PT ;  /* 0x000000a53ca57209 */ /* 0x002fe20007810000 */
[--C-:B------:R-:W-:Y:S01]  /*1e70*/  FFMA.FTZ R186, R25, c[0x0][0x23c], -R197.reuse ;  /* 0x00008f0019ba7a23 */ /* 0x100fe200000108c5 */
[----:B------:R-:W1:Y:S01]  /*1e80*/  SHFL.BFLY PT, R56, R167, 0x2, 0x1f ;  /* 0x0c401f00a7387f89 */ /* 0x000e6200000e0000 */
[--C-:B------:R-:W-:Y:S01]  /*1e90*/  FFMA.FTZ R188, R16, c[0x0][0x23c], -R197.reuse ;  /* 0x00008f0010bc7a23 */ /* 0x100fe200000108c5 */
[C---:B------:R-:W-:Y:S01]  /*1ea0*/  FSETP.NEU.FTZ.AND P1, PT, R165.reuse, -INF , PT ;  /* 0xff800000a500780b */ /* 0x040fe20003f3d000 */
[----:B------:R-:W-:Y:S01]  /*1eb0*/  FMUL.FTZ R196, R165, c[0x0][0x23c] ;  /* 0x00008f00a5c47a20 */ /* 0x000fe20000410000 */
[----:B------:R-:W3:Y:S01]  /*1ec0*/  MUFU.EX2 R171, R171 ;  /* 0x000000ab00ab7308 */ /* 0x000ee20000000800 */
[--C-:B------:R-:W-:Y:S01]  /*1ed0*/  FFMA.FTZ R189, R17, c[0x0][0x23c], -R197.reuse ;  /* 0x00008f0011bd7a23 */ /* 0x100fe200000108c5 */
[----:B------:R-:W-:Y:S01]  /*1ee0*/  LDSM.16.MT88.4 R60, [R213+0x9400] ;  /* 0x00940000d53c783b */ /* 0x000fe20000004200 */
[----:B------:R-:W-:Y:S01]  /*1ef0*/  FFMA.FTZ R235, R13, c[0x0][0x23c], -R197 ;  /* 0x00008f000deb7a23 */ /* 0x000fe200000108c5 */
[----:B------:R-:W-:-:S02]  /*1f00*/  FSEL R196, R196, RZ, P1 ;  /* 0x000000ffc4c47208 */ /* 0x000fc40000800000 */
[----:B--2---:R-:W-:Y:S01]  /*1f10*/  FMNMX.FTZ R168, R3, R168, !PT ;  /* 0x000000a803a87209 */ /* 0x004fe20007810000 */
[----:B------:R-:W-:Y:S01]  /*1f20*/  FFMA.FTZ R3, R5, c[0x0][0x23c], -R197 ;  /* 0x00008f0005037a23 */ /* 0x000fe200000108c5 */
[----:B------:R-:W-:Y:S01]  /*1f30*/  MUFU.EX2 R170, R170 ;  /* 0x000000aa00aa7308 */ /* 0x000fe20000000800 */
[--C-:B------:R-:W-:Y:S02]  /*1f40*/  FFMA.FTZ R177, R6, c[0x0][0x23c], -R196.reuse ;  /* 0x00008f0006b17a23 */ /* 0x100fe400000108c4 */
[----:B------:R-:W2:Y:S01]  /*1f50*/  SHFL.BFLY PT, R57, R168, 0x1, 0x1f ;  /* 0x0c201f00a8397f89 */ /* 0x000ea200000e0000 */
[--C-:B------:R-:W-:Y:S02]  /*1f60*/  FFMA.FTZ R0, R7, c[0x0][0x23c], -R196.reuse ;  /* 0x00008f0007007a23 */ /* 0x100fe400000108c4 */
[--C-:B------:R-:W-:Y:S01]  /*1f70*/  FFMA.FTZ R169, R58, c[0x0][0x23c], -R196.reuse ;  /* 0x00008f003aa97a23 */ /* 0x100fe200000108c4 */
[----:B------:R-:W-:Y:S01]  /*1f80*/  LDSM.16.MT88.4 R4, [R212+0xb000] ;  /* 0x00b00000d404783b */ /* 0x000fe20000004200 */
[--C-:B------:R-:W-:Y:S01]  /*1f90*/  FFMA.FTZ R178, R59, c[0x0][0x23c], -R196.reuse ;  /* 0x00008f003bb27a23 */ /* 0x100fe200000108c4 */
[----:B------:R-:W4:Y:S01]  /*1fa0*/  MUFU.EX2 R3, R3 ;  /* 0x0000000300037308 */ /* 0x000f220000000800 */
[----:B-1----:R-:W-:Y:S01]  /*1fb0*/  FMNMX.FTZ R167, R167, R56, !PT ;  /* 0x00000038a7a77209 */ /* 0x002fe20007810000 */
[--C-:B------:R-:W-:Y:S01]  /*1fc0*/  FFMA.FTZ R191, R26, c[0x0][0x23c], -R196.reuse ;  /* 0x00008f001abf7a23 */ /* 0x100fe200000108c4 */
[----:B---3--:R-:W-:Y:S01]  /*1fd0*/  F2FP.PACK_AB R132, R171, R176 ;  /* 0x000000b0ab84723e */ /* 0x008fe200000000ff */
[----:B------:R-:W-:-:S02]  /*1fe0*/  FFMA.FTZ R190, R27, c[0x0][0x23c], -R196 ;  /* 0x00008f001bbe7a23 */ /* 0x000fc400000108c4 */
[----:B------:R-:W1:Y:S01]  /*1ff0*/  SHFL.BFLY PT, R2, R167, 0x1, 0x1f ;  /* 0x0c201f00a7027f89 */ /* 0x000e6200000e0000 */
[--C-:B------:R-:W-:Y:S01]  /*2000*/  FFMA.FTZ R192, R18, c[0x0][0x23c], -R196.reuse ;  /* 0x00008f0012c07a23 */ /* 0x100fe200000108c4 */
[----:B------:R-:W-:Y:S01]  /*2010*/  MUFU.EX2 R169, R169 ;  /* 0x000000a900a97308 */ /* 0x000fe20000000800 */
[--C-:B------:R-:W-:Y:S01]  /*2020*/  FFMA.FTZ R193, R19, c[0x0][0x23c], -R196.reuse ;  /* 0x00008f0013c17a23 */ /* 0x100fe200000108c4 */
[----:B------:R-:W-:Y:S01]  /*2030*/  LDSM.16.MT88.4 R24, [R212+0xa400] ;  /* 0x00a40000d418783b */ /* 0x000fe20000004200 */
[--C-:B------:R-:W-:Y:S02]  /*2040*/  FFMA.FTZ R198, R10, c[0x0][0x23c], -R196.reuse ;  /* 0x00008f000ac67a23 */ /* 0x100fe400000108c4 */
[--C-:B------:R-:W-:Y:S01]  /*2050*/  FFMA.FTZ R199, R11, c[0x0][0x23c], -R196.reuse ;  /* 0x00008f000bc77a23 */ /* 0x100fe200000108c4 */
[----:B------:R-:W-:Y:S01]  /*2060*/  LDSM.16.MT88.4 R16, [R213+0xb400] ;  /* 0x00b40000d510783b */ /* 0x000fe20000004200 */
[----:B------:R-:W-:Y:S01]  /*2070*/  FADD.FTZ R171, R176, R171 ;  /* 0x000000abb0ab7221 */ /* 0x000fe20000010000 */
[----:B------:R-:W3:Y:S01]  /*2080*/  MUFU.EX2 R178, R178 ;  /* 0x000000b200b27308 */ /* 0x000ee20000000800 */
[----:B----4-:R-:W-:Y:S01]  /*2090*/  F2FP.PACK_AB R134, R3, R170 ;  /* 0x000000aa0386723e */ /* 0x010fe200000000ff */
[----:B------:R-:W-:Y:S01]  /*20a0*/  FFMA.FTZ R233, R15, c[0x0][0x23c], -R196 ;  /* 0x00008f000fe97a23 */ /* 0x000fe200000108c4 */
[----:B--2---:R-:W-:Y:S01]  /*20b0*/  FMNMX.FTZ R168, R168, R57, !PT ;  /* 0x00000039a8a87209 */ /* 0x004fe20007810000 */
[----:B------:R-:W-:Y:S01]  /*20c0*/  FADD.FTZ R170, R170, R171 ;  /* 0x000000abaaaa7221 */ /* 0x000fe20000010000 */
[----:B------:R-:W-:Y:S02]  /*20d0*/  LDSM.16.MT88.4 R56, [R212+0xb400] ;  /* 0x00b40000d438783b */ /* 0x000fe40000004200 */
[C---:B------:R-:W-:Y:S01]  /*20e0*/  FSETP.NEU.FTZ.AND P1, PT, R168.reuse, -INF , PT ;  /* 0xff800000a800780b */ /* 0x040fe20003f3d000 */
[----:B------:R-:W-:Y:S01]  /*20f0*/  FMUL.FTZ R195, R168, c[0x0][0x23c] ;  /* 0x00008f00a8c37a20 */ /* 0x000fe20000410000 */
[----:B------:R-:W-:Y:S01]  /*2100*/  MUFU.EX2 R177, R177 ;  /* 0x000000b100b17308 */ /* 0x000fe20000000800 */
[----:B------:R-:W-:-:S03]  /*2110*/  FADD.FTZ R170, R3, R170 ;  /* 0x000000aa03aa7221 */ /* 0x000fc60000010000 */
[----:B------:R-:W-:Y:S02]  /*2120*/  FSEL R195, R195, RZ, P1 ;  /* 0x000000ffc3c37208 */ /* 0x000fe40000800000 */
[----:B-1----:R-:W-:Y:S02]  /*2130*/  FMNMX.FTZ R167, R167, R2, !PT ;  /* 0x00000002a7a77209 */ /* 0x002fe40007810000 */
[----:B------:R-:W1:Y:S01]  /*2140*/  MUFU.EX2 R0, R0 ;  /* 0x0000000000007308 */ /* 0x000e620000000800 */
[--C-:B------:R-:W-:Y:S01]  /*2150*/  FFMA.FTZ R185, R44, c[0x0][0x23c], -R195.reuse ;  /* 0x00008f002cb97a23 */ /* 0x100fe200000108c3 */
[C---:B------:R-:W-:Y:S01]  /*2160*/  FSETP.NEU.FTZ.AND P1, PT, R167.reuse, -INF , PT ;  /* 0xff800000a700780b */ /* 0x040fe20003f3d000 */
[----:B------:R-:W-:Y:S01]  /*2170*/  FMUL.FTZ R194, R167, c[0x0][0x23c] ;  /* 0x00008f00a7c27a20 */ /* 0x000fe20000410000 */
[----:B---3--:R-:W-:Y:S01]  /*2180*/  F2FP.PACK_AB R133, R178, R169 ;  /* 0x000000a9b285723e */ /* 0x008fe200000000ff */
[--C-:B------:R-:W-:Y:S02]  /*2190*/  FFMA.FTZ R184, R45, c[0x0][0x23c], -R195.reuse ;  /* 0x00008f002db87a23 */ /* 0x100fe400000108c3 */
[--C-:B------:R-:W-:Y:S01]  /*21a0*/  FFMA.FTZ R181, R40, c[0x0][0x23c], -R195.reuse ;  /* 0x00008f0028b57a23 */ /* 0x100fe200000108c3 */
[----:B------:R-:W-:Y:S01]  /*21b0*/  FSEL R194, R194, RZ, P1 ;  /* 0x000000ffc2c27208 */ /* 0x000fe20000800000 */
[--C-:B------:R-:W-:Y:S01]  /*21c0*/  FFMA.FTZ R180, R41, c[0x0][0x23c], -R195.reuse ;  /* 0x00008f0029b47a23 */ /* 0x100fe200000108c3 */
[----:B------:R-:W-:Y:S01]  /*21d0*/  MUFU.EX2 R185, R185 ;  /* 0x000000b900b97308 */ /* 0x000fe20000000800 */
[----:B------:R-:W-:-:S02]  /*21e0*/  FFMA.FTZ R172, R172, c[0x0][0x23c], -R195 ;  /* 0x00008f00acac7a23 */ /* 0x000fc400000108c3 */
[--C-:B------:R-:W-:Y:S02]  /*21f0*/  FFMA.FTZ R183, R46, c[0x0][0x23c], -R194.reuse ;  /* 0x00008f002eb77a23 */ /* 0x100fe400000108c2 */
[--C-:B------:R-:W-:Y:S01]  /*2200*/  FFMA.FTZ R182, R47, c[0x0][0x23c], -R194.reuse ;  /* 0x00008f002fb67a23 */ /* 0x100fe200000108c2 */
[----:B-1----:R-:W-:Y:S01]  /*2210*/  F2FP.PACK_AB R135, R0, R177 ;  /* 0x000000b10087723e */ /* 0x002fe200000000ff */
[--C-:B------:R-:W-:Y:S01]  /*2220*/  FFMA.FTZ R179, R42, c[0x0][0x23c], -R194.reuse ;  /* 0x00008f002ab37a23 */ /* 0x100fe200000108c2 */
[----:B------:R-:W1:Y:S01]  /*2230*/  MUFU.EX2 R184, R184 ;  /* 0x000000b800b87308 */ /* 0x000e620000000800 */
[----:B------:R-:W-:Y:S01]  /*2240*/  FFMA.FTZ R2, R43, c[0x0][0x23c], -R194 ;  /* 0x00008f002b027a23 */ /* 0x000fe200000108c2 */
[----:B------:R-:W2:Y:S01]  /*2250*/  LDSM.16.MT88.4 R44, [R212+0x9400] ;  /* 0x00940000d42c783b */ /* 0x000ea20000004200 */
[--C-:B------:R-:W-:Y:S02]  /*2260*/  FFMA.FTZ R173, R173, c[0x0][0x23c], -R195.reuse ;  /* 0x00008f00adad7a23 */ /* 0x100fe400000108c3 */
[----:B------:R-:W-:Y:S01]  /*2270*/  HMMA.16816.F32 R156, R132, R68, RZ ;  /* 0x00000044849c723c */ /* 0x000fe200000018ff */
[----:B------:R-:W3:Y:S01]  /*2280*/  LDSM.16.MT88.4 R40, [R213+0xa400] ;  /* 0x00a40000d528783b */ /* 0x000ee20000004200 */
[--C-:B------:R-:W-:Y:S01]  /*2290*/  FFMA.FTZ R64, R64, c[0x0][0x23c], -R195.reuse ;  /* 0x00008f0040407a23 */ /* 0x100fe200000108c3 */
[----:B------:R-:W-:Y:S01]  /*22a0*/  MUFU.EX2 R181, R181 ;  /* 0x000000b500b57308 */ /* 0x000fe20000000800 */
[----:B------:R-:W-:-:S02]  /*22b0*/  FFMA.FTZ R65, R65, c[0x0][0x23c], -R195 ;  /* 0x00008f0041417a23 */ /* 0x000fc400000108c3 */
[--C-:B------:R-:W-:Y:S02]  /*22c0*/  FFMA.FTZ R174, R174, c[0x0][0x23c], -R194.reuse ;  /* 0x00008f00aeae7a23 */ /* 0x100fe400000108c2 */
[C---:B------:R-:W-:Y:S01]  /*22d0*/  HMMA.16816.F32 R76, R132.reuse, R84, RZ ;  /* 0x00000054844c723c */ /* 0x040fe200000018ff */
[--C-:B------:R-:W-:Y:S02]  /*22e0*/  FFMA.FTZ R175, R175, c[0x0][0x23c], -R194.reuse ;  /* 0x00008f00afaf7a23 */ /* 0x100fe400000108c2 */
[----:B------:R-:W4:Y:S01]  /*22f0*/  MUFU.EX2 R180, R180 ;  /* 0x000000b400b47308 */ /* 0x000f220000000800 */
[----:B-1----:R-:W-:Y:S01]  /*2300*/  F2FP.PACK_AB R136, R184, R185 ;  /* 0x000000b9b888723e */ /* 0x002fe200000000ff */
[--C-:B------:R-:W-:Y:S02]  /*2310*/  FFMA.FTZ R66, R66, c[0x0][0x23c], -R194.reuse ;  /* 0x00008f0042427a23 */ /* 0x100fe400000108c2 */
[----:B------:R-:W-:Y:S01]  /*2320*/  FFMA.FTZ R67, R67, c[0x0][0x23c], -R194 ;  /* 0x00008f0043437a23 */ /* 0x000fe200000108c2 */
[----:B------:R-:W-:Y:S01]  /*2330*/  HMMA.16816.F32 R92, R132, R100, RZ ;  /* 0x00000064845c723c */ /* 0x000fe200000018ff */
[----:B------:R-:W-:-:S02]  /*2340*/  FFMA.FTZ R52, R52, c[0x0][0x23c], -R195 ;  /* 0x00008f0034347a23 */ /* 0x000fc400000108c3 */
[----:B------:R-:W-:Y:S01]  /*2350*/  MUFU.EX2 R183, R183 ;  /* 0x000000b700b77308 */ /* 0x000fe20000000800 */
[--C-:B------:R-:W-:Y:S02]  /*2360*/  FFMA.FTZ R53, R53, c[0x0][0x23c], -R195.reuse ;  /* 0x00008f0035357a23 */ /* 0x100fe400000108c3 */
[--C-:B------:R-:W-:Y:S02]  /*2370*/  FFMA.FTZ R48, R48, c[0x0][0x23c], -R195.reuse ;  /* 0x00008f0030307a23 */ /* 0x100fe400000108c3 */
[----:B------:R-:W-:Y:S01]  /*2380*/  HMMA.16816.F32 R104, R132, R112, RZ ;  /* 0x000000708468723c */ /* 0x000fe200000018ff */
[----:B------:R-:W-:Y:S02]  /*2390*/  FFMA.FTZ R49, R49, c[0x0][0x23c], -R195 ;  /* 0x00008f0031317a23 */ /* 0x000fe400000108c3 */
[----:B------:R-:W1:Y:S01]  /*23a0*/  MUFU.EX2 R182, R182 ;  /* 0x000000b600b67308 */ /* 0x000e620000000800 */
[----:B----4-:R-:W-:Y:S01]  /*23b0*/  F2FP.PACK_AB R138, R180, R181 ;  /* 0x000000b5b48a723e */ /* 0x010fe200000000ff */
[----:B------:R-:W-:-:S02]  /*23c0*/  FFMA.FTZ R54, R54, c[0x0][0x23c], -R194 ;  /* 0x00008f0036367a23 */ /* 0x000fc400000108c2 */
[--C-:B------:R-:W-:Y:S01]  /*23d0*/  FFMA.FTZ R55, R55, c[0x0][0x23c], -R194.reuse ;  /* 0x00008f0037377a23 */ /* 0x100fe200000108c2 */
[C---:B------:R-:W-:Y:S01]  /*23e0*/  HMMA.16816.F32 R116, R132.reuse, R124, RZ ;  /* 0x0000007c8474723c */ /* 0x040fe200000018ff */
[--C-:B------:R-:W-:Y:S02]  /*23f0*/  FFMA.FTZ R50, R50, c[0x0][0x23c], -R194.reuse ;  /* 0x00008f0032327a23 */ /* 0x100fe400000108c2 */
[----:B------:R-:W-:Y:S01]  /*2400*/  MUFU.EX2 R179, R179 ;  /* 0x000000b300b37308 */ /* 0x000fe20000000800 */
[----:B------:R-:W-:Y:S02]  /*2410*/  FFMA.FTZ R51, R51, c[0x0][0x23c], -R194 ;  /* 0x00008f0033337a23 */ /* 0x000fe400000108c2 */
[----:B------:R-:W-:Y:S02]  /*2420*/  FADD.FTZ R184, R185, R184 ;  /* 0x000000b8b9b87221 */ /* 0x000fe40000010000 */
[----:B------:R-:W-:Y:S01]  /*2430*/  HMMA.16816.F32 R128, R132, R4, RZ ;  /* 0x000000048480723c */ /* 0x000fe200000018ff */
[----:B------:R-:W-:-:S02]  /*2440*/  FADD.FTZ R178, R169, R178 ;  /* 0x000000b2a9b27221 */ /* 0x000fc40000010000 */
[----:B------:R-:W4:Y:S01]  /*2450*/  MUFU.EX2 R2, R2 ;  /* 0x0000000200027308 */ /* 0x000f220000000800 */
[----:B-1----:R-:W-:Y:S01]  /*2460*/  F2FP.PACK_AB R137, R182, R183 ;  /* 0x000000b7b689723e */ /* 0x002fe200000000ff */
[----:B------:R-:W-:Y:S02]  /*2470*/  FADD.FTZ R182, R183, R182 ;  /* 0x000000b6b7b67221 */ /* 0x000fe40000010000 */
[----:B------:R-:W-:Y:S01]  /*2480*/  FADD.FTZ R181, R181, R184 ;  /* 0x000000b8b5b57221 */ /* 0x000fe20000010000 */
[----:B------:R-:W-:Y:S01]  /*2490*/  HMMA.16816.F32 R152, R132, R70, RZ ;  /* 0x000000468498723c */ /* 0x000fe200000018ff */
[----:B------:R-:W-:Y:S02]  /*24a0*/  FADD.FTZ R177, R177, R178 ;  /* 0x000000b2b1b17221 */ /* 0x000fe40000010000 */
[----:B------:R-:W-:Y:S01]  /*24b0*/  MUFU.EX2 R187, R187 ;  /* 0x000000bb00bb7308 */ /* 0x000fe20000000800 */
[----:B------:R-:W-:Y:S02]  /*24c0*/  FADD.FTZ R181, R180, R181 ;  /* 0x000000b5b4b57221 */ /* 0x000fe40000010000 */
[----:B------:R-:W-:-:S02]  /*24d0*/  FADD.FTZ R0, R0, R177 ;  /* 0x000000b100007221 */ /* 0x000fc40000010000 */
[C---:B------:R-:W-:Y:S01]  /*24e0*/  HMMA.16816.F32 R80, R132.reuse, R86, RZ ;  /* 0x000000568450723c */ /* 0x040fe200000018ff */
[----:B------:R-:W-:Y:S01]  /*24f0*/  FFMA.FTZ R237, R33, c[0x0][0x23c], -R195 ;  /* 0x00008f0021ed7a23 */ /* 0x000fe200000108c3 */
[----:B----4-:R-:W-:Y:S01]  /*2500*/  F2FP.PACK_AB R139, R2, R179 ;  /* 0x000000b3028b723e */ /* 0x010fe200000000ff */
[----:B------:R-:W1:Y:S01]  /*2510*/  MUFU.EX2 R186, R186 ;  /* 0x000000ba00ba7308 */ /* 0x000e620000000800 */
[----:B------:R-:W-:Y:S02]  /*2520*/  FADD.FTZ R179, R179, R182 ;  /* 0x000000b6b3b37221 */ /* 0x000fe40000010000 */
[----:B------:R-:W-:Y:S02]  /*2530*/  FFMA.FTZ R33, R38, c[0x0][0x23c], -R194 ;  /* 0x00008f0026217a23 */ /* 0x000fe400000108c2 */
[----:B------:R-:W-:Y:S01]  /*2540*/  HMMA.16816.F32 R96, R132, R102, RZ ;  /* 0x000000668460723c */ /* 0x000fe200000018ff */
[----:B------:R-:W-:Y:S02]  /*2550*/  FADD.FTZ R179, R2, R179 ;  /* 0x000000b302b37221 */ /* 0x000fe40000010000 */
[--C-:B------:R-:W-:Y:S01]  /*2560*/  FFMA.FTZ R36, R36, c[0x0][0x23c], -R195.reuse ;  /* 0x00008f0024247a23 */ /* 0x100fe200000108c3 */
[----:B------:R-:W-:Y:S01]  /*2570*/  MUFU.EX2 R188, R188 ;  /* 0x000000bc00bc7308 */ /* 0x000fe20000000800 */
[----:B------:R-:W-:-:S02]  /*2580*/  FFMA.FTZ R37, R37, c[0x0][0x23c], -R195 ;  /* 0x00008f0025257a23 */ /* 0x000fc400000108c3 */
[--C-:B------:R-:W-:Y:S01]  /*2590*/  FFMA.FTZ R38, R39, c[0x0][0x23c], -R194.reuse ;  /* 0x00008f0027267a23 */ /* 0x100fe200000108c2 */
[----:B------:R-:W-:Y:S01]  /*25a0*/  HMMA.16816.F32 R108, R132, R114, RZ ;  /* 0x00000072846c723c */ /* 0x000fe200000018ff */
[----:B------:R-:W-:Y:S02]  /*25b0*/  FFMA.FTZ R32, R32, c[0x0][0x23c], -R195 ;  /* 0x00008f0020207a23 */ /* 0x000fe400000108c3 */
[--C-:B------:R-:W-:Y:S01]  /*25c0*/  FFMA.FTZ R34, R34, c[0x0][0x23c], -R194.reuse ;  /* 0x00008f0022227a23 */ /* 0x100fe200000108c2 */
[----:B------:R-:W-:Y:S01]  /*25d0*/  MUFU.EX2 R189, R189 ;  /* 0x000000bd00bd7308 */ /* 0x000fe20000000800 */
[----:B------:R-:W-:-:S03]  /*25e0*/  FFMA.FTZ R35, R35, c[0x0][0x23c], -R194 ;  /* 0x00008f0023237a23 */ /* 0x000fc600000108c2 */
[C---:B------:R-:W-:Y:S04]  /*25f0*/  HMMA.16816.F32 R120, R132.reuse, R126, RZ ;  /* 0x0000007e8478723c */ /* 0x040fe800000018ff */
[----:B------:R-:W-:Y:S04]  /*2600*/  MUFU.EX2 R191, R191 ;  /* 0x000000bf00bf7308 */ /* 0x000fe80000000800 */
[----:B------:R-:W-:Y:S04]  /*2610*/  HMMA.16816.F32 R132, R132, R6, RZ ;  /* 0x000000068484723c */ /* 0x000fe800000018ff */
[----:B------:R-:W4:Y:S04]  /*2620*/  MUFU.EX2 R190, R190 ;  /* 0x000000be00be7308 */ /* 0x000f280000000800 */
[C---:B------:R-:W-:Y:S04]  /*2630*/  HMMA.16816.F32 R160, R136.reuse, R68, RZ ;  /* 0x0000004488a0723c */ /* 0x040fe800000018ff */
[----:B------:R-:W-:Y:S04]  /*2640*/  MUFU.EX2 R192, R192 ;  /* 0x000000c000c07308 */ /* 0x000fe80000000800 */
[C---:B------:R-:W-:Y:S04]  /*2650*/  HMMA.16816.F32 R68, R136.reuse, R70, RZ ;  /* 0x000000468844723c */ /* 0x040fe800000018ff */
[----:B------:R-:W5:Y:S04]  /*2660*/  MUFU.EX2 R193, R193 ;  /* 0x000000c100c17308 */ /* 0x000f680000000800 */
[C---:B------:R-:W-:Y:S04]  /*2670*/  HMMA.16816.F32 R72, R136.reuse, R84, RZ ;  /* 0x000000548848723c */ /* 0x040fe800000018ff */
[----:B------:R-:W-:Y:S04]  /*2680*/  MUFU.EX2 R172, R172 ;  /* 0x000000ac00ac7308 */ /* 0x000fe80000000800 */
[C---:B------:R-:W-:Y:S04]  /*2690*/  HMMA.16816.F32 R88, R136.reuse, R100, RZ ;  /* 0x000000648858723c */ /* 0x040fe800000018ff */
[----:B------:R-:W1:Y:S04]  /*26a0*/  MUFU.EX2 R173, R173 ;  /* 0x000000ad00ad7308 */ /* 0x000e680000000800 */
[C---:B------:R-:W-:Y:S04]  /*26b0*/  HMMA.16816.F32 R148, R136.reuse, R112, RZ ;  /* 0x000000708894723c */ /* 0x040fe800000018ff */
[----:B------:R-:W-:Y:S04]  /*26c0*/  MUFU.EX2 R64, R64 ;  /* 0x0000004000407308 */ /* 0x000fe80000000800 */
[C---:B------:R-:W-:Y:S04]  /*26d0*/  HMMA.16816.F32 R144, R136.reuse, R124, RZ ;  /* 0x0000007c8890723c */ /* 0x040fe800000018ff */
[----:B------:R-:W-:Y:S04]  /*26e0*/  MUFU.EX2 R65, R65 ;  /* 0x0000004100417308 */ /* 0x000fe80000000800 */
[C---:B------:R-:W-:Y:S04]  /*26f0*/  HMMA.16816.F32 R140, R136.reuse, R4, RZ ;  /* 0x00000004888c723c */ /* 0x040fe800000018ff */
[----:B------:R-:W-:Y:S03]  /*2700*/  MUFU.EX2 R174, R174 ;  /* 0x000000ae00ae7308 */ /* 0x000fe60000000800 */
[----:B-1----:R-:W-:Y:S01]  /*2710*/  F2FP.PACK_AB R4, R186, R187 ;  /* 0x000000bbba04723e */ /* 0x002fe200000000ff */
[----:B------:R-:W-:Y:S01]  /*2720*/  HMMA.16816.F32 R84, R136, R86, RZ ;  /* 0x000000568854723c */ /* 0x000fe200000018ff */
[----:B----4-:R-:W-:Y:S01]  /*2730*/  F2FP.PACK_AB R5, R190, R191 ;  /* 0x000000bfbe05723e */ /* 0x010fe200000000ff */
[----:B------:R-:W-:-:S02]  /*2740*/  FADD.FTZ R187, R187, R170 ;  /* 0x000000aabbbb7221 */ /* 0x000fc40000010000 */
[----:B------:R-:W1:Y:S01]  /*2750*/  MUFU.EX2 R175, R175 ;  /* 0x000000af00af7308 */ /* 0x000e620000000800 */
[----:B------:R-:W-:Y:S02]  /*2760*/  FADD.FTZ R191, R191, R0 ;  /* 0x00000000bfbf7221 */ /* 0x000fe40000010000 */
[----:B------:R-:W-:Y:S01]  /*2770*/  FADD.FTZ R187, R186, R187 ;  /* 0x000000bbbabb7221 */ /* 0x000fe20000010000 */
[----:B------:R-:W-:Y:S01]  /*2780*/  HMMA.16816.F32 R100, R136, R102, RZ ;  /* 0x000000668864723c */ /* 0x000fe200000018ff */
[----:B------:R-:W-:-:S03]  /*2790*/  FADD.FTZ R191, R190, R191 ;  /* 0x000000bfbebf7221 */ /* 0x000fc60000010000 */
[----:B------:R-:W-:Y:S04]  /*27a0*/  MUFU.EX2 R66, R66 ;  /* 0x0000004200427308 */ /* 0x000fe80000000800 */
[C---:B------:R-:W-:Y:S04]  /*27b0*/  HMMA.16816.F32 R112, R136.reuse, R114, RZ ;  /* 0x000000728870723c */ /* 0x040fe800000018ff */
[----:B------:R-:W4:Y:S04]  /*27c0*/  MUFU.EX2 R67, R67 ;  /* 0x0000004300437308 */ /* 0x000f280000000800 */
[C---:B------:R-:W-:Y:S04]  /*27d0*/  HMMA.16816.F32 R124, R136.reuse, R126, RZ ;  /* 0x0000007e887c723c */ /* 0x040fe800000018ff */
[----:B------:R-:W-:Y:S04]  /*27e0*/  MUFU.EX2 R198, R198 ;  /* 0x000000c600c67308 */ /* 0x000fe80000000800 */
[----:B------:R-:W-:Y:S04]  /*27f0*/  HMMA.16816.F32 R136, R136, R6, RZ ;  /* 0x000000068888723c */ /* 0x000fe800000018ff */
[----:B------:R-:W-:Y:S03]  /*2800*/  MUFU.EX2 R199, R199 ;  /* 0x000000c700c77308 */ /* 0x000fe60000000800 */
[----:B------:R-:W-:Y:S01]  /*2810*/  F2FP.PACK_AB R6, R189, R188 ;  /* 0x000000bcbd06723e */ /* 0x000fe200000000ff */
[----:B------:R-:W-:Y:S01]  /*2820*/  FADD.FTZ R188, R188, R187 ;  /* 0x000000bbbcbc7221 */ /* 0x000fe20000010000 */
[----:B-----5:R-:W-:Y:S01]  /*2830*/  F2FP.PACK_AB R7, R193, R192 ;  /* 0x000000c0c107723e */ /* 0x020fe200000000ff */
[----:B------:R-:W-:-:S02]  /*2840*/  FADD.FTZ R192, R192, R191 ;  /* 0x000000bfc0c07221 */ /* 0x000fc40000010000 */
[----:B------:R-:W-:Y:S01]  /*2850*/  MUFU.EX2 R52, R52 ;  /* 0x0000003400347308 */ /* 0x000fe20000000800 */
[----:B------:R-:W-:Y:S02]  /*2860*/  FADD.FTZ R189, R189, R188 ;  /* 0x000000bcbdbd7221 */ /* 0x000fe40000010000 */
[----:B------:R-:W-:Y:S01]  /*2870*/  FADD.FTZ R193, R193, R192 ;  /* 0x000000c0c1c17221 */ /* 0x000fe20000010000 */
[C---:B------:R-:W-:Y:S04]  /*2880*/  HMMA.16816.F32 R156, R4.reuse, R60, R156 ;  /* 0x0000003c049c723c */ /* 0x040fe8000000189c */
[----:B------:R-:W-:Y:S04]  /*2890*/  MUFU.EX2 R53, R53 ;  /* 0x0000003500357308 */ /* 0x000fe80000000800 */
[C---:B--2---:R-:W-:Y:S04]  /*28a0*/  HMMA.16816.F32 R76, R4.reuse, R44, R76 ;  /* 0x0000002c044c723c */ /* 0x044fe8000000184c */
[----:B------:R-:W-:Y:S04]  /*28b0*/  MUFU.EX2 R48, R48 ;  /* 0x0000003000307308 */ /* 0x000fe80000000800 */
[C---:B---3--:R-:W-:Y:S04]  /*28c0*/  HMMA.16816.F32 R92, R4.reuse, R40, R92 ;  /* 0x00000028045c723c */ /* 0x048fe8000000185c */
[----:B------:R-:W-:Y:S04]  /*28d0*/  MUFU.EX2 R49, R49 ;  /* 0x0000003100317308 */ /* 0x000fe80000000800 */
[C---:B------:R-:W-:Y:S04]  /*28e0*/  HMMA.16816.F32 R104, R4.reuse, R24, R104 ;  /* 0x000000180468723c */ /* 0x040fe80000001868 */
        /* <DEDUP_REMOVED lines=15> */
[----:B------:R-:W-:Y:S04]  /*29e0*/  HMMA.16816.F32 R132, R4, R58, R132 ;  /* 0x0000003a0484723c */ /* 0x000fe80000001884 */
[----:B------:R-:W-:Y:S03]  /*29f0*/  MUFU.EX2 R33, R33 ;  /* 0x0000002100217308 */ /* 0x000fe60000000800 */
[----:B------:R-:W-:Y:S01]  /*2a00*/  F2FP.PACK_AB R4, R173, R172 ;  /* 0x000000acad04723e */ /* 0x000fe200000000ff */
[----:B------:R-:W-:Y:S01]  /*2a10*/  FADD.FTZ R172, R172, R181 ;  /* 0x000000b5acac7221 */ /* 0x000fe20000010000 */
[----:B-1----:R-:W-:Y:S01]  /*2a20*/  F2FP.PACK_AB R5, R175, R174 ;  /* 0x000000aeaf05723e */ /* 0x002fe200000000ff */
[----:B------:R-:W-:Y:S01]  /*2a30*/  FADD.FTZ R174, R174, R179 ;  /* 0x000000b3aeae7221 */ /* 0x000fe20000010000 */
[----:B------:R-:W-:Y:S01]  /*2a40*/  F2FP.PACK_AB R6, R65, R64 ;  /* 0x000000404106723e */ /* 0x000fe200000000ff */
[----:B------:R-:W-:Y:S01]  /*2a50*/  FADD.FTZ R173, R173, R172 ;  /* 0x000000acadad7221 */ /* 0x000fe20000010000 */
[----:B----4-:R-:W-:Y:S01]  /*2a60*/  F2FP.PACK_AB R7, R67, R66 ;  /* 0x000000424307723e */ /* 0x010fe200000000ff */
[----:B------:R-:W-:Y:S01]  /*2a70*/  FADD.FTZ R175, R175, R174 ;  /* 0x000000aeafaf7221 */ /* 0x000fe20000010000 */
[----:B------:R-:W-:Y:S01]  /*2a80*/  MUFU.EX2 R38, R38 ;  /* 0x0000002600267308 */ /* 0x000fe20000000800 */
[----:B------:R-:W-:-:S02]  /*2a90*/  FADD.FTZ R64, R64, R173 ;  /* 0x000000ad40407221 */ /* 0x000fc40000010000 */
[----:B------:R-:W-:Y:S02]  /*2aa0*/  FADD.FTZ R66, R66, R175 ;  /* 0x000000af42427221 */ /* 0x000fe40000010000 */
[C---:B------:R-:W-:Y:S01]  /*2ab0*/  HMMA.16816.F32 R160, R4.reuse, R60, R160 ;  /* 0x0000003c04a0723c */ /* 0x040fe200000018a0 */
[----:B------:R-:W-:Y:S02]  /*2ac0*/  FADD.FTZ R65, R65, R64 ;  /* 0x0000004041417221 */ /* 0x000fe40000010000 */
[----:B------:R-:W-:Y:S01]  /*2ad0*/  FADD.FTZ R67, R67, R66 ;  /* 0x0000004243437221 */ /* 0x000fe20000010000 */
[----:B------:R-:W-:Y:S03]  /*2ae0*/  MUFU.EX2 R32, R32 ;  /* 0x0000002000207308 */ /* 0x000fe60000000800 */
[--C-:B------:R-:W-:Y:S01]  /*2af0*/  FFMA.FTZ R60, R28, c[0x0][0x23c], -R197.reuse ;  /* 0x00008f001c3c7a23 */ /* 0x100fe200000108c5 */
[----:B------:R-:W-:Y:S01]  /*2b00*/  HMMA.16816.F32 R140, R4, R56, R140 ;  /* 0x00000038048c723c */ /* 0x000fe2000000188c */
[----:B------:R-:W-:-:S03]  /*2b10*/  FFMA.FTZ R61, R29, c[0x0][0x23c], -R197 ;  /* 0x00008f001d3d7a23 */ /* 0x000fc600000108c5 */
[----:B------:R-:W-:Y:S03]  /*2b20*/  MUFU.EX2 R237, R237 ;  /* 0x000000ed00ed7308 */ /* 0x000fe60000000800 */
[--C-:B------:R-:W-:Y:S01]  /*2b30*/  FFMA.FTZ R56, R8, c[0x0][0x23c], -R197.reuse ;  /* 0x00008f0008387a23 */ /* 0x100fe200000108c5 */
[C---:B------:R-:W-:Y:S01]  /*2b40*/  HMMA.16816.F32 R68, R4.reuse, R62, R68 ;  /* 0x0000003e0444723c */ /* 0x040fe20000001844 */
[----:B------:R-:W-:Y:S02]  /*2b50*/  FFMA.FTZ R57, R9, c[0x0][0x23c], -R197 ;  /* 0x00008f0009397a23 */ /* 0x000fe400000108c5 */
[----:B------:R-:W-:Y:S01]  /*2b60*/  LDSM.16.MT88.4 R8, [R212+0xb800] ;  /* 0x00b80000d408783b */ /* 0x000fe20000004200 */
[----:B------:R-:W-:Y:S03]  /*2b70*/  MUFU.EX2 R60, R60 ;  /* 0x0000003c003c7308 */ /* 0x000fe60000000800 */
[--C-:B------:R-:W-:Y:S01]  /*2b80*/  FFMA.FTZ R62, R30, c[0x0][0x23c], -R196.reuse ;  /* 0x00008f001e3e7a23 */ /* 0x100fe200000108c4 */
[----:B------:R-:W-:Y:S01]  /*2b90*/  HMMA.16816.F32 R72, R4, R44, R72 ;  /* 0x0000002c0448723c */ /* 0x000fe20000001848 */
[----:B------:R-:W-:-:S02]  /*2ba0*/  FFMA.FTZ R63, R31, c[0x0][0x23c], -R196 ;  /* 0x00008f001f3f7a23 */ /* 0x000fc400000108c4 */
[----:B------:R-:W-:Y:S01]  /*2bb0*/  LDSM.16.MT88.4 R28, [R213+0xa800] ;  /* 0x00a80000d51c783b */ /* 0x000fe20000004200 */
[----:B------:R-:W1:Y:S04]  /*2bc0*/  MUFU.EX2 R61, R61 ;  /* 0x0000003d003d7308 */ /* 0x000e680000000800 */
[C---:B------:R-:W-:Y:S04]  /*2bd0*/  HMMA.16816.F32 R88, R4.reuse, R40, R88 ;  /* 0x000000280458723c */ /* 0x040fe80000001858 */
[----:B------:R-:W-:Y:S04]  /*2be0*/  MUFU.EX2 R56, R56 ;  /* 0x0000003800387308 */ /* 0x000fe80000000800 */
[C---:B------:R-:W-:Y:S04]  /*2bf0*/  HMMA.16816.F32 R148, R4.reuse, R24, R148 ;  /* 0x000000180494723c */ /* 0x040fe80000001894 */
[----:B------:R-:W-:Y:S04]  /*2c00*/  MUFU.EX2 R57, R57 ;  /* 0x0000003900397308 */ /* 0x000fe80000000800 */
[C---:B------:R-:W-:Y:S04]  /*2c10*/  HMMA.16816.F32 R144, R4.reuse, R16, R144 ;  /* 0x000000100490723c */ /* 0x040fe80000001890 */
[----:B------:R-:W-:Y:S04]  /*2c20*/  MUFU.EX2 R62, R62 ;  /* 0x0000003e003e7308 */ /* 0x000fe80000000800 */
[C---:B------:R-:W-:Y:S01]  /*2c30*/  HMMA.16816.F32 R84, R4.reuse, R46, R84 ;  /* 0x0000002e0454723c */ /* 0x040fe20000001854 */
[----:B------:R-:W2:Y:S03]  /*2c40*/  LDSM.16.MT88.4 R44, [R213+0x9800] ;  /* 0x00980000d52c783b */ /* 0x000ea60000004200 */
[----:B------:R-:W3:Y:S04]  /*2c50*/  MUFU.EX2 R63, R63 ;  /* 0x0000003f003f7308 */ /* 0x000ee80000000800 */
[C---:B------:R-:W-:Y:S01]  /*2c60*/  HMMA.16816.F32 R100, R4.reuse, R42, R100 ;  /* 0x0000002a0464723c */ /* 0x040fe20000001864 */
[----:B------:R-:W4:Y:S03]  /*2c70*/  LDSM.16.MT88.4 R40, [R212+0x9800] ;  /* 0x00980000d428783b */ /* 0x000f260000004200 */
[----:B------:R-:W-:Y:S04]  /*2c80*/  MUFU.EX2 R34, R34 ;  /* 0x0000002200227308 */ /* 0x000fe80000000800 */
[C---:B------:R-:W-:Y:S01]  /*2c90*/  HMMA.16816.F32 R112, R4.reuse, R26, R112 ;  /* 0x0000001a0470723c */ /* 0x040fe20000001870 */
[----:B------:R-:W5:Y:S03]  /*2ca0*/  LDSM.16.MT88.4 R24, [R212+0xa800] ;  /* 0x00a80000d418783b */ /* 0x000f660000004200 */
[----:B------:R-:W-:Y:S04]  /*2cb0*/  MUFU.EX2 R35, R35 ;  /* 0x0000002300237308 */ /* 0x000fe80000000800 */
[C---:B------:R-:W-:Y:S01]  /*2cc0*/  HMMA.16816.F32 R124, R4.reuse, R18, R124 ;  /* 0x00000012047c723c */ /* 0x040fe2000000187c */
[----:B------:R-:W5:Y:S07]  /*2cd0*/  LDSM.16.MT88.4 R16, [R213+0xb800] ;  /* 0x00b80000d510783b */ /* 0x000f6e0000004200 */
[----:B------:R-:W-:Y:S07]  /*2ce0*/  HMMA.16816.F32 R136, R4, R58, R136 ;  /* 0x0000003a0488723c */ /* 0x000fee0000001888 */
[----:B-1----:R-:W-:Y:S01]  /*2cf0*/  F2FP.PACK_AB R4, R61, R60 ;  /* 0x0000003c3d04723e */ /* 0x002fe200000000ff */
[----:B------:R-:W-:Y:S01]  /*2d00*/  FADD.FTZ R60, R60, R189 ;  /* 0x000000bd3c3c7221 */ /* 0x000fe20000010000 */
[----:B---3--:R-:W-:Y:S01]  /*2d10*/  F2FP.PACK_AB R5, R63, R62 ;  /* 0x0000003e3f05723e */ /* 0x008fe200000000ff */
[----:B------:R-:W-:Y:S01]  /*2d20*/  FADD.FTZ R62, R62, R193 ;  /* 0x000000c13e3e7221 */ /* 0x000fe20000010000 */
[----:B------:R-:W-:Y:S01]  /*2d30*/  F2FP.PACK_AB R6, R57, R56 ;  /* 0x000000383906723e */ /* 0x000fe200000000ff */
[----:B------:R-:W-:Y:S01]  /*2d40*/  FADD.FTZ R61, R61, R60 ;  /* 0x0000003c3d3d7221 */ /* 0x000fe20000010000 */
[----:B------:R-:W-:Y:S01]  /*2d50*/  F2FP.PACK_AB R7, R199, R198 ;  /* 0x000000c6c707723e */ /* 0x000fe200000000ff */
[----:B------:R-:W-:-:S02]  /*2d60*/  FADD.FTZ R63, R63, R62 ;  /* 0x0000003e3f3f7221 */ /* 0x000fc40000010000 */
[----:B------:R-:W-:Y:S02]  /*2d70*/  FADD.FTZ R56, R56, R61 ;  /* 0x0000003d38387221 */ /* 0x000fe40000010000 */
[----:B------:R-:W-:Y:S02]  /*2d80*/  FADD.FTZ R198, R198, R63 ;  /* 0x0000003fc6c67221 */ /* 0x000fe40000010000 */
[----:B--2---:R-:W-:Y:S01]  /*2d90*/  HMMA.16816.F32 R156, R4, R44, R156 ;  /* 0x0000002c049c723c */ /* 0x004fe2000000189c */
[----:B------:R-:W-:Y:S02]  /*2da0*/  FADD.FTZ R57, R57, R56 ;  /* 0x0000003839397221 */ /* 0x000fe40000010000 */
[----:B------:R-:W-:-:S05]  /*2db0*/  FADD.FTZ R198, R199, R198 ;  /* 0x000000c6c7c67221 */ /* 0x000fca0000010000 */
[C---:B----4-:R-:W-:Y:S08]  /*2dc0*/  HMMA.16816.F32 R76, R4.reuse, R40, R76 ;  /* 0x00000028044c723c */ /* 0x050ff0000000184c */
[C---:B------:R-:W-:Y:S08]  /*2dd0*/  HMMA.16816.F32 R92, R4.reuse, R28, R92 ;  /* 0x0000001c045c723c */ /* 0x040ff0000000185c */
[C---:B-----5:R-:W-:Y:S08]  /*2de0*/  HMMA.16816.F32 R104, R4.reuse, R24, R104 ;  /* 0x000000180468723c */ /* 0x060ff00000001868 */
[C---:B------:R-:W-:Y:S08]  /*2df0*/  HMMA.16816.F32 R116, R4.reuse, R16, R116 ;  /* 0x000000100474723c */ /* 0x040ff00000001874 */
[C---:B------:R-:W-:Y:S08]  /*2e00*/  HMMA.16816.F32 R128, R4.reuse, R8, R128 ;  /* 0x000000080480723c */ /* 0x040ff00000001880 */
[C---:B------:R-:W-:Y:S08]  /*2e10*/  HMMA.16816.F32 R152, R4.reuse, R46, R152 ;  /* 0x0000002e0498723c */ /* 0x040ff00000001898 */
[C---:B------:R-:W-:Y:S08]  /*2e20*/  HMMA.16816.F32 R80, R4.reuse, R42, R80 ;  /* 0x0000002a0450723c */ /* 0x040ff00000001850 */
[C---:B------:R-:W-:Y:S08]  /*2e30*/  HMMA.16816.F32 R96, R4.reuse, R30, R96 ;  /* 0x0000001e0460723c */ /* 0x040ff00000001860 */
[C---:B------:R-:W-:Y:S08]  /*2e40*/  HMMA.16816.F32 R108, R4.reuse, R26, R108 ;  /* 0x0000001a046c723c */ /* 0x040ff0000000186c */
[C---:B------:R-:W-:Y:S08]  /*2e50*/  HMMA.16816.F32 R120, R4.reuse, R18, R120 ;  /* 0x000000120478723c */ /* 0x040ff00000001878 */
[----:B------:R-:W-:Y:S07]  /*2e60*/  HMMA.16816.F32 R132, R4, R10, R132 ;  /* 0x0000000a0484723c */ /* 0x000fee0000001884 */
[----:B------:R-:W-:Y:S01]  /*2e70*/  F2FP.PACK_AB R4, R53, R52 ;  /* 0x000000343504723e */ /* 0x000fe200000000ff */
[----:B------:R-:W-:Y:S01]  /*2e80*/  FADD.FTZ R52, R52, R65 ;  /* 0x0000004134347221 */ /* 0x000fe20000010000 */
[----:B------:R-:W-:Y:S01]  /*2e90*/  F2FP.PACK_AB R5, R55, R54 ;  /* 0x000000363705723e */ /* 0x000fe200000000ff */
[----:B------:R-:W-:Y:S01]  /*2ea0*/  FADD.FTZ R54, R54, R67 ;  /* 0x0000004336367221 */ /* 0x000fe20000010000 */
[----:B------:R-:W-:Y:S01]  /*2eb0*/  F2FP.PACK_AB R6, R49, R48 ;  /* 0x000000303106723e */ /* 0x000fe200000000ff */
[----:B------:R-:W-:Y:S01]  /*2ec0*/  FADD.FTZ R53, R53, R52 ;  /* 0x0000003435357221 */ /* 0x000fe20000010000 */
[----:B------:R-:W-:Y:S01]  /*2ed0*/  F2FP.PACK_AB R7, R51, R50 ;  /* 0x000000323307723e */ /* 0x000fe200000000ff */
[----:B------:R-:W-:-:S02]  /*2ee0*/  FADD.FTZ R55, R55, R54 ;  /* 0x0000003637377221 */ /* 0x000fc40000010000 */
[----:B------:R-:W-:Y:S02]  /*2ef0*/  FADD.FTZ R48, R48, R53 ;  /* 0x0000003530307221 */ /* 0x000fe40000010000 */
[----:B------:R-:W-:Y:S02]  /*2f00*/  FADD.FTZ R50, R50, R55 ;  /* 0x0000003732327221 */ /* 0x000fe40000010000 */
[----:B------:R-:W-:Y:S01]  /*2f10*/  HMMA.16816.F32 R160, R4, R44, R160 ;  /* 0x0000002c04a0723c */ /* 0x000fe200000018a0 */
[----:B------:R-:W-:Y:S02]  /*2f20*/  FADD.FTZ R49, R49, R48 ;  /* 0x0000003031317221 */ /* 0x000fe40000010000 */
[----:B------:R-:W-:-:S04]  /*2f30*/  FADD.FTZ R50, R51, R50 ;  /* 0x0000003233327221 */ /* 0x000fc80000010000 */
[--C-:B------:R-:W-:Y:S01]  /*2f40*/  FFMA.FTZ R44, R23, c[0x0][0x23c], -R196.reuse ;  /* 0x00008f00172c7a23 */ /* 0x100fe200000108c4 */
[C---:B------:R-:W-:Y:S05]  /*2f50*/  HMMA.16816.F32 R68, R4.reuse, R46, R68 ;  /* 0x0000002e0444723c */ /* 0x040fea0000001844 */
[----:B------:R-:W-:Y:S02]  /*2f60*/  MUFU.EX2 R44, R44 ;  /* 0x0000002c002c7308 */ /* 0x000fe40000000800 */
[----:B------:R-:W-:Y:S01]  /*2f70*/  FFMA.FTZ R46, R14, c[0x0][0x23c], -R196 ;  /* 0x00008f000e2e7a23 */ /* 0x000fe200000108c4 */
[C---:B------:R-:W-:Y:S05]  /*2f80*/  HMMA.16816.F32 R72, R4.reuse, R40, R72 ;  /* 0x000000280448723c */ /* 0x040fea0000001848 */
[----:B------:R-:W-:Y:S02]  /*2f90*/  MUFU.EX2 R46, R46 ;  /* 0x0000002e002e7308 */ /* 0x000fe40000000800 */
[--C-:B------:R-:W-:Y:S01]  /*2fa0*/  FFMA.FTZ R40, R20, c[0x0][0x23c], -R197.reuse ;  /* 0x00008f0014287a23 */ /* 0x100fe200000108c5 */
[----:B------:R-:W-:Y:S01]  /*2fb0*/  HMMA.16816.F32 R84, R4, R42, R84 ;  /* 0x0000002a0454723c */ /* 0x000fe20000001854 */
[----:B------:R-:W-:-:S04]  /*2fc0*/  FFMA.FTZ R41, R21, c[0x0][0x23c], -R197 ;  /* 0x00008f0015297a23 */ /* 0x000fc800000108c5 */
[----:B------:R-:W-:Y:S02]  /*2fd0*/  MUFU.EX2 R40, R40 ;  /* 0x0000002800287308 */ /* 0x000fe40000000800 */
[----:B------:R-:W-:Y:S01]  /*2fe0*/  FFMA.FTZ R42, R12, c[0x0][0x23c], -R197 ;  /* 0x00008f000c2a7a23 */ /* 0x000fe200000108c5 */
[C---:B------:R-:W-:Y:S01]  /*2ff0*/  HMMA.16816.F32 R88, R4.reuse, R28, R88 ;  /* 0x0000001c0458723c */ /* 0x040fe20000001858 */
[----:B------:R-:W-:Y:S01]  /*3000*/  FFMA.FTZ R43, R22, c[0x0][0x23c], -R196 ;  /* 0x00008f00162b7a23 */ /* 0x000fe200000108c4 */
[----:B------:R-:W-:Y:S03]  /*3010*/  LDSM.16.MT88.4 R12, [R213+0xbc00] ;  /* 0x00bc0000d50c783b */ /* 0x000fe60000004200 */
[----:B------:R-:W1:Y:S01]  /*3020*/  MUFU.EX2 R41, R41 ;  /* 0x0000002900297308 */ /* 0x000e620000000800 */
[----:B------:R-:W-:Y:S02]  /*3030*/  LDSM.16.MT88.4 R20, [R213+0xac00] ;  /* 0x00ac0000d514783b */ /* 0x000fe40000004200 */
[C---:B------:R-:W-:Y:S02]  /*3040*/  HMMA.16816.F32 R100, R4.reuse, R30, R100 ;  /* 0x0000001e0464723c */ /* 0x040fe40000001864 */
[----:B------:R-:W2:Y:S03]  /*3050*/  LDSM.16.MT88.4 R28, [R213+0x9c00] ;  /* 0x009c0000d51c783b */ /* 0x000ea60000004200 */
[----:B------:R-:W-:Y:S03]  /*3060*/  MUFU.EX2 R42, R42 ;  /* 0x0000002a002a7308 */ /* 0x000fe60000000800 */
[C---:B------:R-:W-:Y:S05]  /*3070*/  HMMA.16816.F32 R148, R4.reuse, R24, R148 ;  /* 0x000000180494723c */ /* 0x040fea0000001894 */
[----:B------:R-:W3:Y:S03]  /*3080*/  MUFU.EX2 R43, R43 ;  /* 0x0000002b002b7308 */ /* 0x000ee60000000800 */
[C---:B------:R-:W-:Y:S01]  /*3090*/  HMMA.16816.F32 R112, R4.reuse, R26, R112 ;  /* 0x0000001a0470723c */ /* 0x040fe20000001870 */
[----:B------:R-:W4:Y:S07]  /*30a0*/  LDSM.16.MT88.4 R24, [R212+0x9c00] ;  /* 0x009c0000d418783b */ /* 0x000f2e0000004200 */
[C---:B------:R-:W-:Y:S08]  /*30b0*/  HMMA.16816.F32 R144, R4.reuse, R16, R144 ;  /* 0x000000100490723c */ /* 0x040ff00000001890 */
[C---:B------:R-:W-:Y:S01]  /*30c0*/  HMMA.16816.F32 R124, R4.reuse, R18, R124 ;  /* 0x00000012047c723c */ /* 0x040fe2000000187c */
[----:B------:R-:W5:Y:S07]  /*30d0*/  LDSM.16.MT88.4 R16, [R212+0xac00] ;  /* 0x00ac0000d410783b */ /* 0x000f6e0000004200 */
[C---:B------:R-:W-:Y:S08]  /*30e0*/  HMMA.16816.F32 R140, R4.reuse, R8, R140 ;  /* 0x00000008048c723c */ /* 0x040ff0000000188c */
[----:B------:R-:W-:Y:S01]  /*30f0*/  HMMA.16816.F32 R136, R4, R10, R136 ;  /* 0x0000000a0488723c */ /* 0x000fe20000001888 */
[----:B------:R-:W5:Y:S06]  /*3100*/  LDSM.16.MT88.4 R8, [R212+0xbc00] ;  /* 0x00bc0000d408783b */ /* 0x000f6c0000004200 */
[----:B-1----:R-:W-:Y:S01]  /*3110*/  F2FP.PACK_AB R4, R41, R40 ;  /* 0x000000282904723e */ /* 0x002fe200000000ff */
[----:B------:R-:W-:Y:S01]  /*3120*/  FADD.FTZ R40, R40, R57 ;  /* 0x0000003928287221 */ /* 0x000fe20000010000 */
[C---:B---3--:R-:W-:Y:S01]  /*3130*/  F2FP.PACK_AB R5, R44.reuse, R43 ;  /* 0x0000002b2c05723e */ /* 0x048fe200000000ff */
        /* <DEDUP_REMOVED lines=10> */
[C---:B------:R-:W-:Y:S08]  /*31e0*/  HMMA.16816.F32 R152, R4.reuse, R30, R152 ;  /* 0x0000001e0498723c */ /* 0x040ff00000001898 */
[C---:B----4-:R-:W-:Y:S08]  /*31f0*/  HMMA.16816.F32 R76, R4.reuse, R24, R76 ;  /* 0x00000018044c723c */ /* 0x050ff0000000184c */
[C---:B------:R-:W-:Y:S08]  /*3200*/  HMMA.16816.F32 R80, R4.reuse, R26, R80 ;  /* 0x0000001a0450723c */ /* 0x040ff00000001850 */
[C---:B------:R-:W-:Y:S08]  /*3210*/  HMMA.16816.F32 R92, R4.reuse, R20, R92 ;  /* 0x00000014045c723c */ /* 0x040ff0000000185c */
[C---:B------:R-:W-:Y:S08]  /*3220*/  HMMA.16816.F32 R96, R4.reuse, R22, R96 ;  /* 0x000000160460723c */ /* 0x040ff00000001860 */
[C---:B-----5:R-:W-:Y:S08]  /*3230*/  HMMA.16816.F32 R104, R4.reuse, R16, R104 ;  /* 0x000000100468723c */ /* 0x060ff00000001868 */
[C---:B------:R-:W-:Y:S08]  /*3240*/  HMMA.16816.F32 R108, R4.reuse, R18, R108 ;  /* 0x00000012046c723c */ /* 0x040ff0000000186c */
[C---:B------:R-:W-:Y:S08]  /*3250*/  HMMA.16816.F32 R116, R4.reuse, R12, R116 ;  /* 0x0000000c0474723c */ /* 0x040ff00000001874 */
[C---:B------:R-:W-:Y:S08]  /*3260*/  HMMA.16816.F32 R120, R4.reuse, R14, R120 ;  /* 0x0000000e0478723c */ /* 0x040ff00000001878 */
[C---:B------:R-:W-:Y:S08]  /*3270*/  HMMA.16816.F32 R128, R4.reuse, R8, R128 ;  /* 0x000000080480723c */ /* 0x040ff00000001880 */
[----:B------:R-:W-:Y:S07]  /*3280*/  HMMA.16816.F32 R132, R4, R10, R132 ;  /* 0x0000000a0484723c */ /* 0x000fee0000001884 */
[----:B------:R-:W-:Y:S01]  /*3290*/  F2FP.PACK_AB R4, R37, R36 ;  /* 0x000000242504723e */ /* 0x000fe200000000ff */
[----:B------:R-:W-:Y:S01]  /*32a0*/  FADD.FTZ R36, R36, R49 ;  /* 0x0000003124247221 */ /* 0x000fe20000010000 */
[C---:B------:R-:W-:Y:S01]  /*32b0*/  F2FP.PACK_AB R5, R38.reuse, R33 ;  /* 0x000000212605723e */ /* 0x040fe200000000ff */
        /* <DEDUP_REMOVED lines=9> */
[----:B------:R-:W-:-:S05]  /*3350*/  FADD.FTZ R232, R35, R34 ;  /* 0x0000002223e87221 */ /* 0x000fca0000010000 */
[C---:B------:R-:W-:Y:S08]  /*3360*/  HMMA.16816.F32 R68, R4.reuse, R30, R68 ;  /* 0x0000001e0444723c */ /* 0x040ff00000001844 */
        /* <DEDUP_REMOVED lines=10> */
[----:B------:R-:W-:Y:S01]  /*3410*/  @!UPT UIADD3 URZ, URZ, URZ, URZ ;  /* 0x0000003f3f3ff290 */ /* 0x000fe2000fffe03f */
[----:B------:R-:W-:Y:S11]  /*3420*/  @!P0 BRA `(.L_x_28) ;  /* 0x00002e2000008947 */ /* 0x000ff60003800000 */
[----:B------:R-:W-:Y:S01]  /*3430*/  LEA.HI.SX32 R231, R164, 0xfffffffe, 0x1a ;  /* 0xfffffffea4e77811 */ /* 0x000fe200078fd2ff */
[----:B------:R-:W-:Y:S01]  /*3440*/  IMAD.MOV.U32 R2, RZ, RZ, R167 ;  /* 0x000000ffff027224 */ /* 0x000fe200078e00a7 */
[----:B------:R-:W-:Y:S01]  /*3450*/  MOV R0, R165 ;  /* 0x000000a500007202 */ /* 0x000fe20000000f00 */
[----:B------:R-:W-:Y:S01]  /*3460*/  IMAD.MOV.U32 R3, RZ, RZ, R168 ;  /* 0x000000ffff037224 */ /* 0x000fe200078e00a8 */
[----:B------:R-:W-:Y:S01]  /*3470*/  MOV R169, R166 ;  /* 0x000000a600a97202 */ /* 0x000fe20000000f00 */
[----:B------:R-:W-:Y:S06]  /*3480*/  BRA `(.L_x_29) ;  /* 0x0000017000007947 */ /* 0x000fec0003800000 */
.L_x_31:
[----:B------:R-:W-:Y:S04]  /*3490*/  IADD3 R165, R231, -0x1, RZ ;  /* 0xffffffffe7a57810 */ /* 0x000fe80007ffe0ff */
[----:B------:R-:W-:Y:S01]  /*34a0*/  SHF.R.S32.HI R164, RZ, 0x1f, R165 ;  /* 0x0000001fffa47819 */ /* 0x000fe200000114a5 */
[C---:B------:R-:W-:Y:S04]  /*34b0*/  IMAD.WIDE.U32 R166, R165.reuse, c[0x0][0x198], RZ ;  /* 0x00006600a5a67a25 */ /* 0x040fe800078e00ff */
[----:B------:R-:W-:Y:S04]  /*34c0*/  IMAD R164, R164, c[0x0][0x198], RZ ;  /* 0x00006600a4a47a24 */ /* 0x000fe800078e02ff */
[----:B------:R-:W-:Y:S01]  /*34d0*/  IMAD R164, R165, c[0x0][0x19c], R164 ;  /* 0x00006700a5a47a24 */ /* 0x000fe200078e02a4 */
[C---:B------:R-:W-:Y:S03]  /*34e0*/  LEA R165, P1, R166.reuse, R226, 0x6 ;  /* 0x000000e2a6a57211 */ /* 0x040fe600078230ff */
[----:B------:R-:W-:Y:S01]  /*34f0*/  IMAD.IADD R167, R167, 0x1, R164 ;  /* 0x00000001a7a77824 */ /* 0x000fe200078e02a4 */
[C---:B------:R-:W-:Y:S04]  /*3500*/  LEA R170, P2, R165.reuse, c[0x0][0x168], 0x1 ;  /* 0x00005a00a5aa7a11 */ /* 0x040fe800078408ff */
[----:B------:R-:W-:Y:S02]  /*3510*/  LEA.HI.X R166, R166, R229, R167, 0x6, P1 ;  /* 0x000000e5a6a67211 */ /* 0x000fe400008f34a7 */
[----:B------:R-:W-:Y:S02]  /*3520*/  IADD3 R172, P1, R220, R170, RZ ;  /* 0x000000aadcac7210 */ /* 0x000fe40007f3e0ff */
[----:B------:R-:W-:Y:S05]  /*3530*/  LEA.HI.X R171, R165, c[0x0][0x16c], R166, 0x1, P2 ;  /* 0x00005b00a5ab7a11 */ /* 0x000fea00010f0ca6 */
[----:B------:R-:W-:Y:S01]  /*3540*/  @!PT LDS RZ, [RZ] ;  /* 0x00000000fffff984 */ /* 0x000fe20000000800 */
[----:B------:R-:W-:Y:S01]  /*3550*/  @!PT LDS RZ, [RZ] ;  /* 0x00000000fffff984 */ /* 0x000fe20000000800 */
[----:B------:R-:W-:Y:S01]  /*3560*/  @!PT LDS RZ, [RZ] ;  /* 0x00000000fffff984 */ /* 0x000fe20000000800 */
[----:B------:R1:W-:Y:S01]  /*3570*/  LDGSTS.E.BYPASS.LTC128B.128 [R223+0x6000], [R170.64] ;  /* 0x06000000aadf7fae */ /* 0x0003e2000b901d48 */
[----:B------:R-:W-:Y:S03]  /*3580*/  IMAD.X R173, R219, 0x1, R171, P1 ;  /* 0x00000001dbad7824 */ /* 0x000fe600008e06ab */
[----:B------:R1:W-:Y:S04]  /*3590*/  LDGSTS.E.BYPASS.LTC128B.128 [R223+0x7000], [R170.64+0x40] ;  /* 0x07000040aadf7fae */ /* 0x0003e8000b901d48 */
[----:B------:R1:W-:Y:S04]  /*35a0*/  LDGSTS.E.BYPASS.LTC128B.128 [R223+0x8000], [R170.64+0x80] ;  /* 0x08000080aadf7fae */ /* 0x0003e8000b901d48 */
[----:B------:R1:W-:Y:S04]  /*35b0*/  LDGSTS.E.BYPASS.LTC128B.128 [R223+0x6800], [R172.64] ;  /* 0x06800000acdf7fae */ /* 0x0003e8000b901d48 */
[----:B------:R1:W-:Y:S04]  /*35c0*/  LDGSTS.E.BYPASS.LTC128B.128 [R223+0x7800], [R172.64+0x40] ;  /* 0x07800040acdf7fae */ /* 0x0003e8000b901d48 */
[----:B------:R1:W-:Y:S04]  /*35d0*/  LDGSTS.E.BYPASS.LTC128B.128 [R223+0x8800], [R172.64+0x80] ;  /* 0x08800080acdf7fae */ /* 0x0003e8000b901d48 */
[----:B------:R-:W0:Y:S01]  /*35e0*/  LDGDEPBAR ;  /* 0x00000000000079af */ /* 0x000e220000000000 */
[----:B------:R-:W-:-:S05]  /*35f0*/  BRA `(.L_x_30) ;  /* 0x000009f000007947 */ /* 0x000fca0003800000 */
.L_x_29:
        /* <DEDUP_REMOVED lines=10> */
[----:B------:R-:W-:Y:S02]  /*36a0*/  IADD3 R238, P0, R222, R240, RZ ;  /* 0x000000f0deee7210 */ /* 0x000fe40007f1e0ff */
[----:B------:R-:W-:Y:S05]  /*36b0*/  LEA.HI.X R241, R170, c[0x0][0x174], R171, 0x1, P1 ;  /* 0x00005d00aaf17a11 */ /* 0x000fea00008f0cab */
[----:B------:R-:W-:Y:S01]  /*36c0*/  @!PT LDS RZ, [RZ] ;  /* 0x00000000fffff984 */ /* 0x000fe20000000800 */
[----:B------:R-:W-:Y:S01]  /*36d0*/  @!PT LDS RZ, [RZ] ;  /* 0x00000000fffff984 */ /* 0x000fe20000000800 */
[----:B------:R-:W-:Y:S01]  /*36e0*/  @!PT LDS RZ, [RZ] ;  /* 0x00000000fffff984 */ /* 0x000fe20000000800 */
[----:B------:R1:W-:Y:S01]  /*36f0*/  LDGSTS.E.BYPASS.LTC128B.128 [R223+0x9000], [R240.64] ;  /* 0x09000000f0df7fae */ /* 0x0003e2000b901d48 */
[----:B------:R-:W-:Y:S01]  /*3700*/  IMAD.X R239, R221, 0x1, R241, P0 ;  /* 0x00000001ddef7824 */ /* 0x000fe200000e06f1 */
[----:B------:R-:W-:Y:S05]  /*3710*/  ISETP.GT.AND P0, PT, R231, RZ, PT ;  /* 0x000000ffe700720c */ /* 0x000fea0003f04270 */
[----:B------:R1:W-:Y:S07]  /*3720*/  LDGSTS.E.BYPASS.LTC128B.128 [R223+0xa000], [R240.64+0x40] ;  /* 0x0a000040f0df7fae */ /* 0x0003ee000b901d48 */
[----:B------:R1:W-:Y:S07]  /*3730*/  LDGSTS.E.BYPASS.LTC128B.128 [R223+0xb000], [R240.64+0x80] ;  /* 0x0b000080f0df7fae */ /* 0x0003ee000b901d48 */
[----:B------:R1:W-:Y:S07]  /*3740*/  LDGSTS.E.BYPASS.LTC128B.128 [R223+0x9800], [R238.64] ;  /* 0x09800000eedf7fae */ /* 0x0003ee000b901d48 */
[----:B------:R1:W-:Y:S07]  /*3750*/  LDGSTS.E.BYPASS.LTC128B.128 [R223+0xa800], [R238.64+0x40] ;  /* 0x0a800040eedf7fae */ /* 0x0003ee000b901d48 */
[----:B------:R1:W-:Y:S07]  /*3760*/  LDGSTS.E.BYPASS.LTC128B.128 [R223+0xb800], [R238.64+0x80] ;  /* 0x0b800080eedf7fae */ /* 0x0003ee000b901d48 */
[----:B------:R-:W-:Y:S07]  /*3770*/  LDSM.16.M88.4 R164, [R217] ;  /* 0x00000000d9a4783b */ /* 0x000fee0000000200 */
[----:B------:R-:W2:Y:S07]  /*3780*/  LDSM.16.M88.4 R172, [R216] ;  /* 0x00000000d8ac783b */ /* 0x000eae0000000200 */
        /* <DEDUP_REMOVED lines=8> */
[----:B------:R-:W2:Y:S03]  /*3810*/  LDSM.16.M88.4 R196, [R214] ;  /* 0x00000000d6c4783b */ /* 0x000ea60000000200 */
        /* <DEDUP_REMOVED lines=8> */
[-C--:B------:R-:W-:Y:S08]  /*38a0*/  HMMA.16816.F32 R28, R176, R182.reuse, RZ ;  /* 0x000000b6b01c723c */ /* 0x080ff000000018ff */
[C---:B------:R-:W-:Y:S01]  /*38b0*/  HMMA.16816.F32 R32, R164.reuse, R182, RZ ;  /* 0x000000b6a420723c */ /* 0x040fe200000018ff */
[----:B------:R-:W-:Y:S07]  /*38c0*/  LDSM.16.M88.4 R180, [R217+0x3000] ;  /* 0x00300000d9b4783b */ /* 0x000fee0000000200 */
[-C--:B-----5:R-:W-:Y:S08]  /*38d0*/  HMMA.16816.F32 R36, R164, R184.reuse, RZ ;  /* 0x000000b8a424723c */ /* 0x0a0ff000000018ff */
[C---:B------:R-:W-:Y:S08]  /*38e0*/  HMMA.16816.F32 R40, R176.reuse, R184, RZ ;  /* 0x000000b8b028723c */ /* 0x040ff000000018ff */
[-C--:B------:R-:W-:Y:S08]  /*38f0*/  HMMA.16816.F32 R44, R176, R186.reuse, RZ ;  /* 0x000000bab02c723c */ /* 0x080ff000000018ff */
[C---:B------:R-:W-:Y:S01]  /*3900*/  HMMA.16816.F32 R48, R164.reuse, R186, RZ ;  /* 0x000000baa430723c */ /* 0x040fe200000018ff */
[----:B------:R-:W-:Y:S07]  /*3910*/  LDSM.16.M88.4 R184, [R216+0x1400] ;  /* 0x00140000d8b8783b */ /* 0x000fee0000000200 */
[-C--:B-1----:R-:W-:Y:S08]  /*3920*/  HMMA.16816.F32 R52, R164, R188.reuse, RZ ;  /* 0x000000bca434723c */ /* 0x082ff000000018ff */
[C---:B------:R-:W-:Y:S08]  /*3930*/  HMMA.16816.F32 R56, R176.reuse, R188, RZ ;  /* 0x000000bcb038723c */ /* 0x040ff000000018ff */
[-C--:B------:R-:W-:Y:S01]  /*3940*/  HMMA.16816.F32 R60, R176, R190.reuse, RZ ;  /* 0x000000beb03c723c */ /* 0x080fe200000018ff */
[----:B------:R-:W-:Y:S07]  /*3950*/  LDSM.16.M88.4 R176, [R216+0x1000] ;  /* 0x00100000d8b0783b */ /* 0x000fee0000000200 */
[----:B------:R-:W-:Y:S01]  /*3960*/  HMMA.16816.F32 R64, R164, R190, RZ ;  /* 0x000000bea440723c */ /* 0x000fe200000018ff */
[----:B------:R-:W1:Y:S07]  /*3970*/  LDSM.16.M88.4 R164, [R217+0x2000] ;  /* 0x00200000d9a4783b */ /* 0x000e6e0000000200 */
[-C--:B--2---:R-:W-:Y:S01]  /*3980*/  HMMA.16816.F32 R4, R192, R196.reuse, R4 ;  /* 0x000000c4c004723c */ /* 0x084fe20000001804 */
[----:B------:R-:W-:Y:S07]  /*3990*/  LDSM.16.M88.4 R188, [R216+0x1c00] ;  /* 0x001c0000d8bc783b */ /* 0x000fee0000000200 */
[C---:B---3--:R-:W-:Y:S08]  /*39a0*/  HMMA.16816.F32 R8, R200.reuse, R196, R8 ;  /* 0x000000c4c808723c */ /* 0x048ff00000001808 */
[-C--:B------:R-:W-:Y:S08]  /*39b0*/  HMMA.16816.F32 R12, R200, R198.reuse, R12 ;  /* 0x000000c6c80c723c */ /* 0x080ff0000000180c */
[C---:B------:R-:W-:Y:S01]  /*39c0*/  HMMA.16816.F32 R16, R192.reuse, R198, R16 ;  /* 0x000000c6c010723c */ /* 0x040fe20000001810 */
[----:B------:R-:W-:Y:S07]  /*39d0*/  LDSM.16.M88.4 R196, [R214+0x1000] ;  /* 0x00100000d6c4783b */ /* 0x000fee0000000200 */
[-C--:B------:R-:W-:Y:S08]  /*39e0*/  HMMA.16816.F32 R20, R192, R172.reuse, R20 ;  /* 0x000000acc014723c */ /* 0x080ff00000001814 */
[C---:B------:R-:W-:Y:S08]  /*39f0*/  HMMA.16816.F32 R24, R200.reuse, R172, R24 ;  /* 0x000000acc818723c */ /* 0x040ff00000001818 */
[-C--:B------:R-:W-:Y:S08]  /*3a00*/  HMMA.16816.F32 R28, R200, R174.reuse, R28 ;  /* 0x000000aec81c723c */ /* 0x080ff0000000181c */
[C---:B------:R-:W-:Y:S01]  /*3a10*/  HMMA.16816.F32 R32, R192.reuse, R174, R32 ;  /* 0x000000aec020723c */ /* 0x040fe20000001820 */
[----:B------:R-:W2:Y:S07]  /*3a20*/  LDSM.16.M88.4 R172, [R216+0x1800] ;  /* 0x00180000d8ac783b */ /* 0x000eae0000000200 */
        /* <DEDUP_REMOVED lines=10> */
[----:B------:R-:W3:Y:S07]  /*3ad0*/  LDSM.16.M88.4 R192, [R215+0x2000] ;  /* 0x00200000d7c0783b */ /* 0x000eee0000000200 */
[-C--:B-1----:R-:W-:Y:S01]  /*3ae0*/  HMMA.16816.F32 R4, R164, R176.reuse, R4 ;  /* 0x000000b0a404723c */ /* 0x082fe20000001804 */
[----:B------:R-:W-:Y:S07]  /*3af0*/  LDSM.16.M88.4 R208, [R214+0x1c00] ;  /* 0x001c0000d6d0783b */ /* 0x000fee0000000200 */
[C---:B------:R-:W-:Y:S08]  /*3b00*/  HMMA.16816.F32 R8, R180.reuse, R176, R8 ;  /* 0x000000b0b408723c */ /* 0x040ff00000001808 */
[-C--:B------:R-:W-:Y:S08]  /*3b10*/  HMMA.16816.F32 R12, R180, R178.reuse, R12 ;  /* 0x000000b2b40c723c */ /* 0x080ff0000000180c */
[C---:B------:R-:W-:Y:S01]  /*3b20*/  HMMA.16816.F32 R16, R164.reuse, R178, R16 ;  /* 0x000000b2a410723c */ /* 0x040fe20000001810 */
[----:B------:R-:W1:Y:S07]  /*3b30*/  LDSM.16.M88.4 R176, [R214+0x1400] ;  /* 0x00140000d6b0783b */ /* 0x000e6e0000000200 */
[-C--:B------:R-:W-:Y:S08]  /*3b40*/  HMMA.16816.F32 R20, R164, R184.reuse, R20 ;  /* 0x000000b8a414723c */ /* 0x080ff00000001814 */
[C---:B------:R-:W-:Y:S08]  /*3b50*/  HMMA.16816.F32 R24, R180.reuse, R184, R24 ;  /* 0x000000b8b418723c */ /* 0x040ff00000001818 */
[-C--:B------:R-:W-:Y:S08]  /*3b60*/  HMMA.16816.F32 R28, R180, R186.reuse, R28 ;  /* 0x000000bab41c723c */ /* 0x080ff0000000181c */
[C---:B------:R-:W-:Y:S01]  /*3b70*/  HMMA.16816.F32 R32, R164.reuse, R186, R32 ;  /* 0x000000baa420723c */ /* 0x040fe20000001820 */
[----:B------:R-:W-:Y:S07]  /*3b80*/  LDSM.16.M88.4 R184, [R216+0x2800] ;  /* 0x00280000d8b8783b */ /* 0x000fee0000000200 */
[-C--:B--2---:R-:W-:Y:S08]  /*3b90*/  HMMA.16816.F32 R36, R164, R172.reuse, R36 ;  /* 0x000000aca424723c */ /* 0x084ff00000001824 */
        /* <DEDUP_REMOVED lines=10> */
[-C--:B---3--:R-:W-:Y:S01]  /*3c40*/  HMMA.16816.F32 R4, R192, R196.reuse, R4 ;  /* 0x000000c4c004723c */ /* 0x088fe20000001804 */
[----:B------:R-:W-:Y:S07]  /*3c50*/  LDSM.16.M88.4 R188, [R216+0x2c00] ;  /* 0x002c0000d8bc783b */ /* 0x000fee0000000200 */
[C---:B------:R-:W-:Y:S08]  /*3c60*/  HMMA.16816.F32 R8, R200.reuse, R196, R8 ;  /* 0x000000c4c808723c */ /* 0x040ff00000001808 */
[-C--:B------:R-:W-:Y:S08]  /*3c70*/  HMMA.16816.F32 R12, R200, R198.reuse, R12 ;  /* 0x000000c6c80c723c */ /* 0x080ff0000000180c */
[C---:B------:R-:W-:Y:S01]  /*3c80*/  HMMA.16816.F32 R16, R192.reuse, R198, R16 ;  /* 0x000000c6c010723c */ /* 0x040fe20000001810 */
[----:B------:R-:W-:Y:S07]  /*3c90*/  LDSM.16.M88.4 R196, [R214+0x2000] ;  /* 0x00200000d6c4783b */ /* 0x000fee0000000200 */
[-C--:B-1----:R-:W-:Y:S08]  /*3ca0*/  HMMA.16816.F32 R20, R192, R176.reuse, R20 ;  /* 0x000000b0c014723c */ /* 0x082ff00000001814 */
        /* <DEDUP_REMOVED lines=15> */
[-C--:B--2---:R-:W-:Y:S01]  /*3da0*/  HMMA.16816.F32 R4, R164, R172.reuse, R4 ;  /* 0x000000aca404723c */ /* 0x084fe20000001804 */
[----:B------:R-:W2:Y:S07]  /*3db0*/  LDSM.16.M88.4 R208, [R214+0x2800] ;  /* 0x00280000d6d0783b */ /* 0x000eae0000000200 */
[C---:B------:R-:W-:Y:S08]  /*3dc0*/  HMMA.16816.F32 R8, R180.reuse, R172, R8 ;  /* 0x000000acb408723c */ /* 0x040ff00000001808 */
[-C--:B------:R-:W-:Y:S08]  /*3dd0*/  HMMA.16816.F32 R12, R180, R174.reuse, R12 ;  /* 0x000000aeb40c723c */ /* 0x080ff0000000180c */
[C---:B------:R-:W-:Y:S01]  /*3de0*/  HMMA.16816.F32 R16, R164.reuse, R174, R16 ;  /* 0x000000aea410723c */ /* 0x040fe20000001810 */
[----:B------:R-:W4:Y:S01]  /*3df0*/  LDSM.16.M88.4 R172, [R214+0x2c00] ;  /* 0x002c0000d6ac783b */ /* 0x000f220000000200 */
[----:B------:R-:W-:Y:S06]  /*3e00*/  DEPBAR.LE SB0, 0x0 ;  /* 0x000080000000791a */ /* 0x000fec0000000000 */
[-C--:B-1----:R-:W-:Y:S01]  /*3e10*/  HMMA.16816.F32 R20, R164, R176.reuse, R20 ;  /* 0x000000b0a414723c */ /* 0x082fe20000001814 */
[----:B------:R-:W-:Y:S07]  /*3e20*/  BAR.SYNC.DEFER_BLOCKING 0x0 ;  /* 0x0000000000007b1d */ /* 0x000fee0000010000 */
[C---:B------:R-:W-:Y:S08]  /*3e30*/  HMMA.16816.F32 R24, R180.reuse, R176, R24 ;  /* 0x000000b0b418723c */ /* 0x040ff00000001818 */
[-C--:B------:R-:W-:Y:S08]  /*3e40*/  HMMA.16816.F32 R28, R180, R178.reuse, R28 ;  /* 0x000000b2b41c723c */ /* 0x080ff0000000181c */
        /* <DEDUP_REMOVED lines=8> */
[----:B------:R-:W-:Y:S08]  /*3ed0*/  HMMA.16816.F32 R64, R164, R190, R64 ;  /* 0x000000bea440723c */ /* 0x000ff00000001840 */
[-C--:B---3--:R-:W-:Y:S08]  /*3ee0*/  HMMA.16816.F32 R4, R192, R196.reuse, R4 ;  /* 0x000000c4c004723c */ /* 0x088ff00000001804 */
        /* <DEDUP_REMOVED lines=11> */
[-C--:B----4-:R-:W-:Y:S08]  /*3fa0*/  HMMA.16816.F32 R52, R192, R172.reuse, R52 ;  /* 0x000000acc034723c */ /* 0x090ff00000001834 */
[C---:B------:R-:W-:Y:S08]  /*3fb0*/  HMMA.16816.F32 R56, R200.reuse, R172, R56 ;  /* 0x000000acc838723c */ /* 0x040ff00000001838 */
[-C--:B------:R-:W-:Y:S08]  /*3fc0*/  HMMA.16816.F32 R60, R200, R174.reuse, R60 ;  /* 0x000000aec83c723c */ /* 0x080ff0000000183c */
[----:B------:R-:W-:Y:S01]  /*3fd0*/  HMMA.16816.F32 R64, R192, R174, R64 ;  /* 0x000000aec040723c */ /* 0x000fe20000001840 */
[----:B------:R-:W-:-:S07]  /*3fe0*/  @P0 BRA `(.L_x_31) ;  /* 0xfffff4a000000947 */ /* 0x000fce000383ffff */
.L_x_30:
[----:B------:R-:W-:Y:S01]  /*3ff0*/  FMNMX.FTZ R164, R4, R3, !PT ;  /* 0x0000000304a47209 */ /* 0x000fe20007810000 */
[----:B------:R-:W-:Y:S01]  /*4000*/  LDSM.16.MT88.4 R176, [R212+0x9000] ;  /* 0x00900000d4b0783b */ /* 0x000fe20000004200 */
        /* <DEDUP_REMOVED lines=60> */
[----:B------:R-:W-:Y:S01]  /*43d0*/  FMNMX.FTZ R165, R59, R172, !PT ;  /* 0x000000ac3ba57209 */ /* 0x000fe20007810000 */
[----:B------:R-:W2:Y:S01]  /*43e0*/  SHFL.BFLY PT, R167, R170, 0x2, 0x1f ;  /* 0x0c401f00aaa77f89 */ /* 0x000ea200000e0000 */
[----:B------:R-:W-:Y:S02]  /*43f0*/  FMNMX.FTZ R166, R61, R164, !PT ;  /* 0x000000a43da67209 */ /* 0x000fe40007810000 */
[----:B------:R-:W-:Y:S02]  /*4400*/  FMNMX.FTZ R164, R62, R165, !PT ;  /* 0x000000a53ea47209 */ /* 0x000fe40007810000 */
[----:B------:R-:W-:Y:S02]  /*4410*/  IADD3 R231, R231, -0x1, RZ ;  /* 0xffffffffe7e77810 */ /* 0x000fe40007ffe0ff */
[----:B------:R-:W-:Y:S01]  /*4420*/  FMNMX.FTZ R171, R63, R164, !PT ;  /* 0x000000a43fab7209 */ /* 0x000fe20007810000 */
[----:B------:R-:W3:Y:S08]  /*4430*/  SHFL.BFLY PT, R165, R166, 0x2, 0x1f ;  /* 0x0c401f00a6a57f89 */ /* 0x000ef000000e0000 */
[----:B------:R-:W4:Y:S01]  /*4440*/  SHFL.BFLY PT, R164, R171, 0x2, 0x1f ;  /* 0x0c401f00aba47f89 */ /* 0x000f2200000e0000 */
[----:B-1----:R-:W-:Y:S07]  /*4450*/  FMNMX.FTZ R175, R168, R175, !PT ;  /* 0x000000afa8af7209 */ /* 0x002fee0007810000 */
[----:B------:R-:W1:Y:S01]  /*4460*/  SHFL.BFLY PT, R168, R175, 0x1, 0x1f ;  /* 0x0c201f00afa87f89 */ /* 0x000e6200000e0000 */
[----:B--2---:R-:W-:Y:S02]  /*4470*/  FMNMX.FTZ R174, R170, R167, !PT ;  /* 0x000000a7aaae7209 */ /* 0x004fe40007810000 */
[----:B---3--:R-:W-:Y:S05]  /*4480*/  FMNMX.FTZ R173, R166, R165, !PT ;  /* 0x000000a5a6ad7209 */ /* 0x008fea0007810000 */
[----:B------:R-:W2:Y:S01]  /*4490*/  SHFL.BFLY PT, R167, R174, 0x1, 0x1f ;  /* 0x0c201f00aea77f89 */ /* 0x000ea200000e0000 */
[----:B----4-:R-:W-:Y:S07]  /*44a0*/  FMNMX.FTZ R170, R171, R164, !PT ;  /* 0x000000a4abaa7209 */ /* 0x010fee0007810000 */
[----:B------:R-:W3:Y:S01]  /*44b0*/  SHFL.BFLY PT, R172, R173, 0x1, 0x1f ;  /* 0x0c201f00adac7f89 */ /* 0x000ee200000e0000 */
[----:B-1----:R-:W-:Y:S07]  /*44c0*/  FMNMX.FTZ R168, R175, R168, !PT ;  /* 0x000000a8afa87209 */ /* 0x002fee0007810000 */
[----:B------:R-:W1:Y:S01]  /*44d0*/  SHFL.BFLY PT, R165, R170, 0x1, 0x1f ;  /* 0x0c201f00aaa57f89 */ /* 0x000e6200000e0000 */
[C---:B------:R-:W-:Y:S01]  /*44e0*/  FSETP.NEU.FTZ.AND P1, PT, R168.reuse, -INF , PT ;  /* 0xff800000a800780b */ /* 0x040fe20003f3d000 */
[C---:B------:R-:W-:Y:S02]  /*44f0*/  FADD.FTZ R166, -R168.reuse, R3 ;  /* 0x00000003a8a67221 */ /* 0x040fe40000010100 */
[----:B------:R-:W-:Y:S01]  /*4500*/  FMUL.FTZ R194, R168, c[0x0][0x23c] ;  /* 0x00008f00a8c27a20 */ /* 0x000fe20000410000 */
[----:B--2---:R-:W-:Y:S01]  /*4510*/  FMNMX.FTZ R167, R174, R167, !PT ;  /* 0x000000a7aea77209 */ /* 0x004fe20007810000 */
[----:B------:R-:W-:Y:S03]  /*4520*/  FMUL.FTZ R164, R166, c[0x0][0x23c] ;  /* 0x00008f00a6a47a20 */ /* 0x000fe60000410000 */
[----:B------:R-:W-:Y:S01]  /*4530*/  FSEL R194, R194, RZ, P1 ;  /* 0x000000ffc2c27208 */ /* 0x000fe20000800000 */
[C---:B------:R-:W-:Y:S01]  /*4540*/  FADD.FTZ R2, -R167.reuse, R2 ;  /* 0x00000002a7027221 */ /* 0x040fe20000010100 */
[C---:B------:R-:W-:Y:S01]  /*4550*/  FSETP.NEU.FTZ.AND P1, PT, R167.reuse, -INF , PT ;  /* 0xff800000a700780b */ /* 0x040fe20003f3d000 */
[----:B------:R-:W-:Y:S01]  /*4560*/  FMUL.FTZ R193, R167, c[0x0][0x23c] ;  /* 0x00008f00a7c17a20 */ /* 0x000fe20000410000 */
[----:B---3--:R-:W-:Y:S01]  /*4570*/  FMNMX.FTZ R166, R173, R172, !PT ;  /* 0x000000acada67209 */ /* 0x008fe20007810000 */
[----:B------:R-:W-:Y:S01]  /*4580*/  FMUL.FTZ R3, R2, c[0x0][0x23c] ;  /* 0x00008f0002037a20 */ /* 0x000fe20000410000 */
[----:B------:R-:W2:Y:S01]  /*4590*/  MUFU.EX2 R164, R164 ;  /* 0x000000a400a47308 */ /* 0x000ea20000000800 */
[--C-:B------:R-:W-:Y:S01]  /*45a0*/  FFMA.FTZ R172, R5, c[0x0][0x23c], -R194.reuse ;  /* 0x00008f0005ac7a23 */ /* 0x100fe200000108c2 */
[----:B------:R-:W-:Y:S01]  /*45b0*/  FSEL R193, R193, RZ, P1 ;  /* 0x000000ffc1c17208 */ /* 0x000fe20000800000 */
[C---:B------:R-:W-:Y:S01]  /*45c0*/  FADD.FTZ R2, -R166.reuse, R169 ;  /* 0x000000a9a6027221 */ /* 0x040fe20000010100 */
[----:B------:R-:W-:Y:S01]  /*45d0*/  FSETP.NEU.FTZ.AND P1, PT, R166, -INF , PT ;  /* 0xff800000a600780b */ /* 0x000fe20003f3d000 */
[----:B------:R-:W-:Y:S01]  /*45e0*/  FFMA.FTZ R171, R4, c[0x0][0x23c], -R194 ;  /* 0x00008f0004ab7a23 */ /* 0x000fe200000108c2 */
[----:B-1----:R-:W-:Y:S01]  /*45f0*/  FMNMX.FTZ R165, R170, R165, !PT ;  /* 0x000000a5aaa57209 */ /* 0x002fe20007810000 */
[----:B------:R-:W-:Y:S02]  /*4600*/  FMUL.FTZ R170, R2, c[0x0][0x23c] ;  /* 0x00008f0002aa7a20 */ /* 0x000fe40000410000 */
[----:B------:R-:W-:Y:S01]  /*4610*/  FMUL.FTZ R191, R166, c[0x0][0x23c] ;  /* 0x00008f00a6bf7a20 */ /* 0x000fe20000410000 */
[----:B------:R-:W1:Y:S01]  /*4620*/  MUFU.EX2 R3, R3 ;  /* 0x0000000300037308 */ /* 0x000e620000000800 */
[C---:B------:R-:W-:Y:S02]  /*4630*/  FADD.FTZ R169, -R165.reuse, R0 ;  /* 0x00000000a5a97221 */ /* 0x040fe40000010100 */
[----:B------:R-:W-:Y:S01]  /*4640*/  FMUL.FTZ R189, R165, c[0x0][0x23c] ;  /* 0x00008f00a5bd7a20 */ /* 0x000fe20000410000 */
[----:B------:R-:W-:Y:S01]  /*4650*/  FSEL R191, R191, RZ, P1 ;  /* 0x000000ffbfbf7208 */ /* 0x000fe20000800000 */
[----:B------:R-:W-:Y:S01]  /*4660*/  FMUL.FTZ R0, R169, c[0x0][0x23c] ;  /* 0x00008f00a9007a20 */ /* 0x000fe20000410000 */
[----:B------:R-:W-:Y:S01]  /*4670*/  FSETP.NEU.FTZ.AND P1, PT, R165, -INF , PT ;  /* 0xff800000a500780b */ /* 0x000fe20003f3d000 */
[--C-:B------:R-:W-:Y:S02]  /*4680*/  FFMA.FTZ R180, R17, c[0x0][0x23c], -R194.reuse ;  /* 0x00008f0011b47a23 */ /* 0x100fe400000108c2 */
[--C-:B------:R-:W-:Y:S01]  /*4690*/  FFMA.FTZ R182, R19, c[0x0][0x23c], -R193.reuse ;  /* 0x00008f0013b67a23 */ /* 0x100fe200000108c1 */
[----:B------:R-:W3:Y:S01]  /*46a0*/  MUFU.EX2 R2, R170 ;  /* 0x000000aa00027308 */ /* 0x000ee20000000800 */
[--C-:B------:R-:W-:Y:S01]  /*46b0*/  FFMA.FTZ R5, R6, c[0x0][0x23c], -R193.reuse ;  /* 0x00008f0006057a23 */ /* 0x100fe200000108c1 */
[----:B------:R-:W-:Y:S01]  /*46c0*/  FSEL R189, R189, RZ, P1 ;  /* 0x000000ffbdbd7208 */ /* 0x000fe20000800000 */
[----:B------:R-:W-:Y:S02]  /*46d0*/  FFMA.FTZ R6, R7, c[0x0][0x23c], -R193 ;  /* 0x00008f0007067a23 */ /* 0x000fe400000108c1 */
[--C-:B------:R-:W-:Y:S02]  /*46e0*/  FFMA.FTZ R7, R16, c[0x0][0x23c], -R194.reuse ;  /* 0x00008f0010077a23 */ /* 0x100fe400000108c2 */
[--C-:B------:R-:W-:Y:S02]  /*46f0*/  FFMA.FTZ R181, R8, c[0x0][0x23c], -R191.reuse ;  /* 0x00008f0008b57a23 */ /* 0x100fe400000108bf */
[----:B------:R-:W-:Y:S01]  /*4700*/  FFMA.FTZ R184, R9, c[0x0][0x23c], -R191 ;  /* 0x00008f0009b87a23 */ /* 0x000fe200000108bf */
[----:B------:R4:W-:Y:S01]  /*4710*/  MUFU.EX2 R170, R172 ;  /* 0x000000ac00aa7308 */ /* 0x0009e20000000800 */
[--C-:B------:R-:W-:Y:S02]  /*4720*/  FFMA.FTZ R183, R10, c[0x0][0x23c], -R189.reuse ;  /* 0x00008f000ab77a23 */ /* 0x100fe400000108bd */
[----:B------:R-:W-:Y:S02]  /*4730*/  FFMA.FTZ R186, R11, c[0x0][0x23c], -R189 ;  /* 0x00008f000bba7a23 */ /* 0x000fe400000108bd */
[--C-:B------:R-:W-:Y:S02]  /*4740*/  FFMA.FTZ R185, R12, c[0x0][0x23c], -R191.reuse ;  /* 0x00008f000cb97a23 */ /* 0x100fe400000108bf */
[----:B------:R-:W-:Y:S02]  /*4750*/  FFMA.FTZ R188, R13, c[0x0][0x23c], -R191 ;  /* 0x00008f000dbc7a23 */ /* 0x000fe400000108bf */
[--C-:B------:R-:W-:Y:S01]  /*4760*/  FFMA.FTZ R187, R14, c[0x0][0x23c], -R189.reuse ;  /* 0x00008f000ebb7a23 */ /* 0x100fe200000108bd */
[----:B------:R-:W5:Y:S01]  /*4770*/  MUFU.EX2 R169, R171 ;  /* 0x000000ab00a97308 */ /* 0x000f620000000800 */
[----:B------:R-:W-:Y:S02]  /*4780*/  FFMA.FTZ R190, R15, c[0x0][0x23c], -R189 ;  /* 0x00008f000fbe7a23 */ /* 0x000fe400000108bd */
[C---:B--2---:R-:W-:Y:S02]  /*4790*/  FMUL.FTZ R8, R164.reuse, R160 ;  /* 0x000000a0a4087220 */ /* 0x044fe40000410000 */
[----:B------:R-:W-:Y:S02]  /*47a0*/  FMUL.FTZ R9, R164, R161 ;  /* 0x000000a1a4097220 */ /* 0x000fe40000410000 */
[C---:B-1----:R-:W-:Y:S02]  /*47b0*/  FMUL.FTZ R10, R3.reuse, R162 ;  /* 0x000000a2030a7220 */ /* 0x042fe40000410000 */
[----:B------:R-:W-:Y:S01]  /*47c0*/  FMUL.FTZ R11, R3, R163 ;  /* 0x000000a3030b7220 */ /* 0x000fe20000410000 */
[----:B------:R-:W-:Y:S01]  /*47d0*/  MUFU.EX2 R5, R5 ;  /* 0x0000000500057308 */ /* 0x000fe20000000800 */
[C---:B---3--:R-:W-:Y:S02]  /*47e0*/  FMUL.FTZ R12, R2.reuse, R156 ;  /* 0x0000009c020c7220 */ /* 0x048fe40000410000 */
[C---:B------:R-:W-:Y:S01]  /*47f0*/  FMUL.FTZ R13, R2.reuse, R157 ;  /* 0x0000009d020d7220 */ /* 0x040fe20000410000 */
[----:B----4-:R-:W1:Y:S01]  /*4800*/  LDSM.16.MT88.4 R172, [R213+0x9000] ;  /* 0x00900000d5ac783b */ /* 0x010e620000004200 */
[C---:B------:R-:W-:Y:S02]  /*4810*/  FMUL.FTZ R16, R2.reuse, R152 ;  /* 0x0000009802107220 */ /* 0x040fe40000410000 */
[----:B------:R-:W-:Y:S02]  /*4820*/  FMUL.FTZ R17, R2, R153 ;  /* 0x0000009902117220 */ /* 0x000fe40000410000 */
[--C-:B------:R-:W-:Y:S01]  /*4830*/  FFMA.FTZ R202, R36, c[0x0][0x23c], -R194.reuse ;  /* 0x00008f0024ca7a23 */ /* 0x100fe200000108c2 */
[----:B------:R-:W2:Y:S01]  /*4840*/  MUFU.EX2 R6, R6 ;  /* 0x0000000600067308 */ /* 0x000ea20000000800 */
[--C-:B------:R-:W-:Y:S02]  /*4850*/  FFMA.FTZ R203, R37, c[0x0][0x23c], -R194.reuse ;  /* 0x00008f0025cb7a23 */ /* 0x100fe400000108c2 */
[--C-:B------:R-:W-:Y:S01]  /*4860*/  FFMA.FTZ R204, R38, c[0x0][0x23c], -R193.reuse ;  /* 0x00008f0026cc7a23 */ /* 0x100fe200000108c1 */
[----:B-----5:R-:W-:Y:S01]  /*4870*/  F2FP.PACK_AB R160, R170, R169 ;  /* 0x000000a9aaa0723e */ /* 0x020fe200000000ff */
[--C-:B------:R-:W-:Y:S02]  /*4880*/  FFMA.FTZ R171, R18, c[0x0][0x23c], -R193.reuse ;  /* 0x00008f0012ab7a23 */ /* 0x100fe400000108c1 */
[--C-:B------:R-:W-:Y:S02]  /*4890*/  FFMA.FTZ R205, R39, c[0x0][0x23c], -R193.reuse ;  /* 0x00008f0027cd7a23 */ /* 0x100fe400000108c1 */
[----:B------:R-:W-:Y:S01]  /*48a0*/  LDSM.16.MT88.4 R36, [R213+0xb400] ;  /* 0x00b40000d524783b */ /* 0x000fe20000004200 */
[----:B------:R-:W-:Y:S01]  /*48b0*/  MUFU.EX2 R7, R7 ;  /* 0x0000000700077308 */ /* 0x000fe20000000800 */
[--C-:B------:R-:W-:Y:S02]  /*48c0*/  FFMA.FTZ R206, R48, c[0x0][0x23c], -R194.reuse ;  /* 0x00008f0030ce7a23 */ /* 0x100fe400000108c2 */
[--C-:B------:R-:W-:Y:S02]  /*48d0*/  FFMA.FTZ R207, R49, c[0x0][0x23c], -R194.reuse ;  /* 0x00008f0031cf7a23 */ /* 0x100fe400000108c2 */
[--C-:B------:R-:W-:Y:S02]  /*48e0*/  FFMA.FTZ R208, R50, c[0x0][0x23c], -R193.reuse ;  /* 0x00008f0032d07a23 */ /* 0x100fe400000108c1 */
[----:B------:R-:W-:Y:S02]  /*48f0*/  FFMA.FTZ R209, R51, c[0x0][0x23c], -R193 ;  /* 0x00008f0033d17a23 */ /* 0x000fe400000108c1 */
[----:B------:R-:W-:Y:S01]  /*4900*/  LDSM.16.MT88.4 R48, [R212+0xb400] ;  /* 0x00b40000d430783b */ /* 0x000fe20000004200 */
[----:B------:R-:W3:Y:S01]  /*4910*/  MUFU.EX2 R180, R180 ;  /* 0x000000b400b47308 */ /* 0x000ee20000000800 */
[--C-:B------:R-:W-:Y:S02]  /*4920*/  FFMA.FTZ R210, R40, c[0x0][0x23c], -R191.reuse ;  /* 0x00008f0028d27a23 */ /* 0x100fe400000108bf */
[----:B------:R-:W-:Y:S01]  /*4930*/  FFMA.FTZ R211, R41, c[0x0][0x23c], -R191 ;  /* 0x00008f0029d37a23 */ /* 0x000fe200000108bf */
[----:B--2---:R-:W-:Y:S01]  /*4940*/  F2FP.PACK_AB R161, R6, R5 ;  /* 0x0000000506a1723e */ /* 0x004fe200000000ff */
[--C-:B------:R-:W-:Y:S02]  /*4950*/  FFMA.FTZ R234, R42, c[0x0][0x23c], -R189.reuse ;  /* 0x00008f002aea7a23 */ /* 0x100fe400000108bd */
[----:B------:R-:W-:Y:S02]  /*4960*/  FFMA.FTZ R239, R43, c[0x0][0x23c], -R189 ;  /* 0x00008f002bef7a23 */ /* 0x000fe400000108bd */
[----:B------:R-:W-:Y:S01]  /*4970*/  LDSM.16.MT88.4 R40, [R213+0x9800] ;  /* 0x00980000d528783b */ /* 0x000fe20000004200 */
[----:B------:R-:W-:Y:S01]  /*4980*/  MUFU.EX2 R171, R171 ;  /* 0x000000ab00ab7308 */ /* 0x000fe20000000800 */
[--C-:B------:R-:W-:Y:S02]  /*4990*/  FFMA.FTZ R240, R52, c[0x0][0x23c], -R194.reuse ;  /* 0x00008f0034f07a23 */ /* 0x100fe400000108c2 */
[--C-:B------:R-:W-:Y:S02]  /*49a0*/  FFMA.FTZ R245, R53, c[0x0][0x23c], -R194.reuse ;  /* 0x00008f0035f57a23 */ /* 0x100fe400000108c2 */
[--C-:B------:R-:W-:Y:S02]  /*49b0*/  FFMA.FTZ R242, R54, c[0x0][0x23c], -R193.reuse ;  /* 0x00008f0036f27a23 */ /* 0x100fe400000108c1 */
[----:B------:R-:W-:Y:S02]  /*49c0*/  FFMA.FTZ R247, R55, c[0x0][0x23c], -R193 ;  /* 0x00008f0037f77a23 */ /* 0x000fe400000108c1 */
[----:B------:R-:W-:Y:S01]  /*49d0*/  LDSM.16.MT88.4 R52, [R213+0xb800] ;  /* 0x00b80000d534783b */ /* 0x000fe20000004200 */
[----:B------:R-:W2:Y:S01]  /*49e0*/  MUFU.EX2 R182, R182 ;  /* 0x000000b600b67308 */ /* 0x000ea20000000800 */
[--C-:B------:R-:W-:Y:S02]  /*49f0*/  FFMA.FTZ R244, R58, c[0x0][0x23c], -R189.reuse ;  /* 0x00008f003af47a23 */ /* 0x100fe400000108bd */
[----:B------:R-:W-:Y:S01]  /*4a00*/  FFMA.FTZ R249, R59, c[0x0][0x23c], -R189 ;  /* 0x00008f003bf97a23 */ /* 0x000fe200000108bd */
[----:B---3--:R-:W-:Y:S01]  /*4a10*/  F2FP.PACK_AB R162, R180, R7 ;  /* 0x00000007b4a2723e */ /* 0x008fe200000000ff */
[----:B------:R-:W-:Y:S02]  /*4a20*/  FFMA.FTZ R246, R60, c[0x0][0x23c], -R191 ;  /* 0x00008f003cf67a23 */ /* 0x000fe400000108bf */
[--C-:B------:R-:W-:Y:S02]  /*4a30*/  FFMA.FTZ R248, R62, c[0x0][0x23c], -R189.reuse ;  /* 0x00008f003ef87a23 */ /* 0x100fe400000108bd */
[C---:B------:R-:W-:Y:S01]  /*4a40*/  FMUL.FTZ R68, R164.reuse, R68 ;  /* 0x00000044a4447220 */ /* 0x040fe20000410000 */
[----:B------:R-:W3:Y:S01]  /*4a50*/  MUFU.EX2 R0, R0 ;  /* 0x0000000000007308 */ /* 0x000ee20000000800 */
[C---:B------:R-:W-:Y:S02]  /*4a60*/  FMUL.FTZ R69, R164.reuse, R69 ;  /* 0x00000045a4457220 */ /* 0x040fe40000410000 */
[C---:B------:R-:W-:Y:S02]  /*4a70*/  FMUL.FTZ R70, R3.reuse, R70 ;  /* 0x0000004603467220 */ /* 0x040fe40000410000 */
[C---:B------:R-:W-:Y:S02]  /*4a80*/  FMUL.FTZ R71, R3.reuse, R71 ;  /* 0x0000004703477220 */ /* 0x040fe40000410000 */
[C---:B------:R-:W-:Y:S02]  /*4a90*/  FMUL.FTZ R88, R164.reuse, R88 ;  /* 0x00000058a4587220 */ /* 0x040fe40000410000 */
[----:B------:R-:W-:Y:S01]  /*4aa0*/  FMUL.FTZ R89, R164, R89 ;  /* 0x00000059a4597220 */ /* 0x000fe20000410000 */
[----:B------:R-:W-:Y:S01]  /*4ab0*/  MUFU.EX2 R181, R181 ;  /* 0x000000b500b57308 */ /* 0x000fe20000000800 */
[C---:B------:R-:W-:Y:S02]  /*4ac0*/  FMUL.FTZ R90, R3.reuse, R90 ;  /* 0x0000005a035a7220 */ /* 0x040fe40000410000 */
[C---:B------:R-:W-:Y:S01]  /*4ad0*/  FMUL.FTZ R91, R3.reuse, R91 ;  /* 0x0000005b035b7220 */ /* 0x040fe20000410000 */
[----:B--2---:R-:W-:Y:S01]  /*4ae0*/  F2FP.PACK_AB R163, R182, R171 ;  /* 0x000000abb6a3723e */ /* 0x004fe200000000ff */
[C---:B------:R-:W-:Y:S02]  /*4af0*/  FMUL.FTZ R92, R2.reuse, R92 ;  /* 0x0000005c025c7220 */ /* 0x040fe40000410000 */
[C---:B------:R-:W-:Y:S02]  /*4b00*/  FMUL.FTZ R93, R2.reuse, R93 ;  /* 0x0000005d025d7220 */ /* 0x040fe40000410000 */
[----:B------:R-:W-:Y:S01]  /*4b10*/  FMUL.FTZ R96, R2, R96 ;  /* 0x0000006002607220 */ /* 0x000fe20000410000 */
[----:B------:R-:W2:Y:S01]  /*4b20*/  MUFU.EX2 R184, R184 ;  /* 0x000000b800b87308 */ /* 0x000ea20000000800 */
[-C--:B-1----:R-:W-:Y:S05]  /*4b30*/  HMMA.16816.F32 R8, R160, R172.reuse, R8 ;  /* 0x000000aca008723c */ /* 0x082fea0000001808 */
[C---:B---3--:R-:W-:Y:S02]  /*4b40*/  FMUL.FTZ R14, R0.reuse, R158 ;  /* 0x0000009e000e7220 */ /* 0x048fe40000410000 */
[C---:B------:R-:W-:Y:S02]  /*4b50*/  FMUL.FTZ R15, R0.reuse, R159 ;  /* 0x0000009f000f7220 */ /* 0x040fe40000410000 */
[----:B------:R-:W-:Y:S03]  /*4b60*/  MUFU.EX2 R183, R183 ;  /* 0x000000b700b77308 */ /* 0x000fe60000000800 */
[C---:B------:R-:W-:Y:S02]  /*4b70*/  FMUL.FTZ R18, R0.reuse, R154 ;  /* 0x0000009a00127220 */ /* 0x040fe40000410000 */
[C---:B------:R-:W-:Y:S02]  /*4b80*/  FMUL.FTZ R19, R0.reuse, R155 ;  /* 0x0000009b00137220 */ /* 0x040fe40000410000 */
[----:B------:R-:W1:Y:S01]  /*4b90*/  LDSM.16.MT88.4 R152, [R213+0xa000] ;  /* 0x00a00000d598783b */ /* 0x000e620000004200 */
[C---:B------:R-:W-:Y:S02]  /*4ba0*/  FMUL.FTZ R94, R0.reuse, R94 ;  /* 0x0000005e005e7220 */ /* 0x040fe40000410000 */
[----:B------:R-:W3:Y:S01]  /*4bb0*/  MUFU.EX2 R186, R186 ;  /* 0x000000ba00ba7308 */ /* 0x000ee20000000800 */
[----:B------:R-:W-:Y:S02]  /*4bc0*/  FMUL.FTZ R95, R0, R95 ;  /* 0x0000005f005f7220 */ /* 0x000fe40000410000 */
[----:B------:R-:W-:Y:S01]  /*4bd0*/  FMUL.FTZ R97, R2, R97 ;  /* 0x0000006102617220 */ /* 0x000fe20000410000 */
[----:B--2---:R-:W-:Y:S01]  /*4be0*/  F2FP.PACK_AB R156, R184, R181 ;  /* 0x000000b5b89c723e */ /* 0x004fe200000000ff */
[C---:B------:R-:W-:Y:S02]  /*4bf0*/  FMUL.FTZ R98, R0.reuse, R98 ;  /* 0x0000006200627220 */ /* 0x040fe40000410000 */
[----:B------:R-:W-:Y:S02]  /*4c00*/  FMUL.FTZ R99, R0, R99 ;  /* 0x0000006300637220 */ /* 0x000fe40000410000 */
[C---:B------:R-:W-:Y:S01]  /*4c10*/  FMUL.FTZ R100, R164.reuse, R100 ;  /* 0x00000064a4647220 */ /* 0x040fe20000410000 */
[----:B------:R-:W-:Y:S01]  /*4c20*/  MUFU.EX2 R185, R185 ;  /* 0x000000b900b97308 */ /* 0x000fe20000000800 */
[----:B------:R-:W-:Y:S02]  /*4c30*/  FMUL.FTZ R101, R164, R101 ;  /* 0x00000065a4657220 */ /* 0x000fe40000410000 */
[C---:B------:R-:W-:Y:S02]  /*4c40*/  FMUL.FTZ R102, R3.reuse, R102 ;  /* 0x0000006603667220 */ /* 0x040fe40000410000 */
[----:B------:R-:W-:Y:S02]  /*4c50*/  FMUL.FTZ R103, R3, R103 ;  /* 0x0000006703677220 */ /* 0x000fe40000410000 */
[--C-:B------:R-:W-:Y:S02]  /*4c60*/  FFMA.FTZ R192, R32, c[0x0][0x23c], -R194.reuse ;  /* 0x00008f0020c07a23 */ /* 0x100fe400000108c2 */
[C---:B------:R-:W-:Y:S01]  /*4c70*/  FMUL.FTZ R32, R164.reuse, R144 ;  /* 0x00000090a4207220 */ /* 0x040fe20000410000 */
[----:B------:R-:W2:Y:S01]  /*4c80*/  MUFU.EX2 R188, R188 ;  /* 0x000000bc00bc7308 */ /* 0x000ea20000000800 */
[--C-:B------:R-:W-:Y:S02]  /*4c90*/  FFMA.FTZ R195, R33, c[0x0][0x23c], -R194.reuse ;  /* 0x00008f0021c37a23 */ /* 0x100fe400000108c2 */
[----:B------:R-:W-:Y:S01]  /*4ca0*/  FMUL.FTZ R33, R164, R145 ;  /* 0x00000091a4217220 */ /* 0x000fe20000410000 */
[----:B---3--:R-:W-:Y:S01]  /*4cb0*/  F2FP.PACK_AB R157, R186, R183 ;  /* 0x000000b7ba9d723e */ /* 0x008fe200000000ff */
[C---:B------:R-:W-:Y:S02]  /*4cc0*/  FMUL.FTZ R116, R2.reuse, R116 ;  /* 0x0000007402747220 */ /* 0x040fe40000410000 */
[----:B------:R-:W-:Y:S02]  /*4cd0*/  FMUL.FTZ R117, R2, R117 ;  /* 0x0000007502757220 */ /* 0x000fe40000410000 */
[C---:B------:R-:W-:Y:S01]  /*4ce0*/  FMUL.FTZ R118, R0.reuse, R118 ;  /* 0x0000007600767220 */ /* 0x040fe20000410000 */
[----:B------:R-:W-:Y:S01]  /*4cf0*/  MUFU.EX2 R187, R187 ;  /* 0x000000bb00bb7308 */ /* 0x000fe20000000800 */
[----:B------:R-:W-:Y:S02]  /*4d00*/  FMUL.FTZ R119, R0, R119 ;  /* 0x0000007700777220 */ /* 0x000fe40000410000 */
[C---:B------:R-:W-:Y:S02]  /*4d10*/  FMUL.FTZ R120, R2.reuse, R120 ;  /* 0x0000007802787220 */ /* 0x040fe40000410000 */
[----:B------:R-:W-:Y:S02]  /*4d20*/  FMUL.FTZ R121, R2, R121 ;  /* 0x0000007902797220 */ /* 0x000fe40000410000 */
[C---:B------:R-:W-:Y:S02]  /*4d30*/  FMUL.FTZ R122, R0.reuse, R122 ;  /* 0x0000007a007a7220 */ /* 0x040fe40000410000 */
[----:B------:R-:W-:Y:S01]  /*4d40*/  FMUL.FTZ R123, R0, R123 ;  /* 0x0000007b007b7220 */ /* 0x000fe20000410000 */
[----:B------:R-:W3:Y:S01]  /*4d50*/  MUFU.EX2 R190, R190 ;  /* 0x000000be00be7308 */ /* 0x000ee20000000800 */
[C---:B------:R-:W-:Y:S02]  /*4d60*/  FMUL.FTZ R124, R164.reuse, R124 ;  /* 0x0000007ca47c7220 */ /* 0x040fe40000410000 */
[----:B------:R-:W-:Y:S01]  /*4d70*/  FMUL.FTZ R125, R164, R125 ;  /* 0x0000007da47d7220 */ /* 0x000fe20000410000 */
[----:B--2---:R-:W-:Y:S01]  /*4d80*/  F2FP.PACK_AB R158, R188, R185 ;  /* 0x000000b9bc9e723e */ /* 0x004fe200000000ff */
[C---:B------:R-:W-:Y:S02]  /*4d90*/  FMUL.FTZ R126, R3.reuse, R126 ;  /* 0x0000007e037e7220 */ /* 0x040fe40000410000 */
[C---:B------:R-:W-:Y:S02]  /*4da0*/  FMUL.FTZ R127, R3.reuse, R127 ;  /* 0x0000007f037f7220 */ /* 0x040fe40000410000 */
[--C-:B------:R-:W-:Y:S01]  /*4db0*/  FFMA.FTZ R196, R26, c[0x0][0x23c], -R189.reuse ;  /* 0x00008f001ac47a23 */ /* 0x100fe200000108bd */
[----:B------:R-:W-:Y:S01]  /*4dc0*/  MUFU.EX2 R210, R210 ;  /* 0x000000d200d27308 */ /* 0x000fe20000000800 */
[----:B------:R-:W-:Y:S02]  /*4dd0*/  FMUL.FTZ R26, R3, R142 ;  /* 0x0000008e031a7220 */ /* 0x000fe40000410000 */
[----:B------:R-:W-:Y:S02]  /*4de0*/  FFMA.FTZ R197, R27, c[0x0][0x23c], -R189 ;  /* 0x00008f001bc57a23 */ /* 0x000fe400000108bd */
[----:B------:R-:W-:Y:S02]  /*4df0*/  FMUL.FTZ R27, R3, R143 ;  /* 0x0000008f031b7220 */ /* 0x000fe40000410000 */
[--C-:B------:R-:W-:Y:S02]  /*4e00*/  FFMA.FTZ R198, R28, c[0x0][0x23c], -R191.reuse ;  /* 0x00008f001cc67a23 */ /* 0x100fe400000108bf */
[----:B------:R-:W-:Y:S01]  /*4e10*/  FFMA.FTZ R199, R29, c[0x0][0x23c], -R191 ;  /* 0x00008f001dc77a23 */ /* 0x000fe200000108bf */
[----:B------:R-:W2:Y:S01]  /*4e20*/  MUFU.EX2 R211, R211 ;  /* 0x000000d300d37308 */ /* 0x000ea20000000800 */
[--C-:B------:R-:W-:Y:S02]  /*4e30*/  FFMA.FTZ R200, R30, c[0x0][0x23c], -R189.reuse ;  /* 0x00008f001ec87a23 */ /* 0x100fe400000108bd */
[----:B------:R-:W-:Y:S01]  /*4e40*/  FFMA.FTZ R201, R31, c[0x0][0x23c], -R189 ;  /* 0x00008f001fc97a23 */ /* 0x000fe200000108bd */
[----:B---3--:R-:W-:Y:S01]  /*4e50*/  F2FP.PACK_AB R159, R190, R187 ;  /* 0x000000bbbe9f723e */ /* 0x008fe200000000ff */
[--C-:B------:R-:W-:Y:S02]  /*4e60*/  FFMA.FTZ R236, R44, c[0x0][0x23c], -R191.reuse ;  /* 0x00008f002cec7a23 */ /* 0x100fe400000108bf */
[----:B------:R-:W-:Y:S02]  /*4e70*/  FFMA.FTZ R241, R45, c[0x0][0x23c], -R191 ;  /* 0x00008f002df17a23 */ /* 0x000fe400000108bf */
[--C-:B------:R-:W-:Y:S01]  /*4e80*/  FFMA.FTZ R238, R46, c[0x0][0x23c], -R189.reuse ;  /* 0x00008f002eee7a23 */ /* 0x100fe200000108bd */
[----:B------:R-:W-:Y:S01]  /*4e90*/  MUFU.EX2 R234, R234 ;  /* 0x000000ea00ea7308 */ /* 0x000fe20000000800 */
[C---:B------:R-:W-:Y:S04]  /*4ea0*/  HMMA.16816.F32 R12, R156.reuse, R172, R12 ;  /* 0x000000ac9c0c723c */ /* 0x040fe8000000180c */
[--C-:B------:R-:W-:Y:S02]  /*4eb0*/  FFMA.FTZ R243, R47, c[0x0][0x23c], -R189.reuse ;  /* 0x00008f002ff37a23 */ /* 0x100fe400000108bd */
[----:B------:R-:W-:Y:S02]  /*4ec0*/  FFMA.FTZ R189, R63, c[0x0][0x23c], -R189 ;  /* 0x00008f003fbd7a23 */ /* 0x000fe400000108bd */
[-C--:B------:R-:W-:Y:S01]  /*4ed0*/  HMMA.16816.F32 R16, R156, R174.reuse, R16 ;  /* 0x000000ae9c10723c */ /* 0x080fe20000001810 */
[----:B------:R-:W3:Y:S03]  /*4ee0*/  MUFU.EX2 R239, R239 ;  /* 0x000000ef00ef7308 */ /* 0x000ee60000000800 */
[C---:B------:R-:W-:Y:S01]  /*4ef0*/  FMUL.FTZ R72, R164.reuse, R72 ;  /* 0x00000048a4487220 */ /* 0x040fe20000410000 */
[----:B--2---:R-:W-:Y:S01]  /*4f00*/  F2FP.PACK_AB R44, R211, R210 ;  /* 0x000000d2d32c723e */ /* 0x004fe200000000ff */
[C---:B------:R-:W-:Y:S02]  /*4f10*/  FMUL.FTZ R73, R164.reuse, R73 ;  /* 0x00000049a4497220 */ /* 0x040fe40000410000 */
[C---:B------:R-:W-:Y:S01]  /*4f20*/  HMMA.16816.F32 R68, R160.reuse, R174, R68 ;  /* 0x000000aea044723c */ /* 0x040fe20000001844 */
[----:B------:R-:W2:Y:S02]  /*4f30*/  LDSM.16.MT88.4 R172, [R212+0xa000] ;  /* 0x00a00000d4ac783b */ /* 0x000ea40000004200 */
[----:B------:R-:W-:Y:S01]  /*4f40*/  MUFU.EX2 R236, R236 ;  /* 0x000000ec00ec7308 */ /* 0x000fe20000000800 */
[C---:B------:R-:W-:Y:S02]  /*4f50*/  FMUL.FTZ R74, R3.reuse, R74 ;  /* 0x0000004a034a7220 */ /* 0x040fe40000410000 */
[----:B------:R-:W-:Y:S02]  /*4f60*/  FMUL.FTZ R75, R3, R75 ;  /* 0x0000004b034b7220 */ /* 0x000fe40000410000 */
[C---:B------:R-:W-:Y:S04]  /*4f70*/  FMUL.FTZ R84, R164.reuse, R84 ;  /* 0x00000054a4547220 */ /* 0x040fe80000410000 */
[----:B------:R-:W-:Y:S01]  /*4f80*/  FMUL.FTZ R85, R164, R85 ;  /* 0x00000055a4557220 */ /* 0x000fe20000410000 */
[-C--:B------:R-:W-:Y:S01]  /*4f90*/  HMMA.16816.F32 R72, R160, R176.reuse, R72 ;  /* 0x000000b0a048723c */ /* 0x080fe20000001848 */
[----:B------:R-:W4:Y:S02]  /*4fa0*/  MUFU.EX2 R241, R241 ;  /* 0x000000f100f17308 */ /* 0x000f240000000800 */
[C---:B------:R-:W-:Y:S01]  /*4fb0*/  FMUL.FTZ R76, R2.reuse, R76 ;  /* 0x0000004c024c7220 */ /* 0x040fe20000410000 */
[----:B---3--:R-:W-:Y:S01]  /*4fc0*/  F2FP.PACK_AB R45, R239, R234 ;  /* 0x000000eaef2d723e */ /* 0x008fe200000000ff */
[----:B------:R-:W-:Y:S02]  /*4fd0*/  FMUL.FTZ R77, R2, R77 ;  /* 0x0000004d024d7220 */ /* 0x000fe40000410000 */
[C---:B------:R-:W-:Y:S02]  /*4fe0*/  FMUL.FTZ R78, R0.reuse, R78 ;  /* 0x0000004e004e7220 */ /* 0x040fe40000410000 */
[----:B------:R-:W-:Y:S02]  /*4ff0*/  FMUL.FTZ R79, R0, R79 ;  /* 0x0000004f004f7220 */ /* 0x000fe40000410000 */
[----:B------:R-:W-:Y:S01]  /*5000*/  MUFU.EX2 R238, R238 ;  /* 0x000000ee00ee7308 */ /* 0x000fe20000000800 */
[C---:B------:R-:W-:Y:S02]  /*5010*/  FMUL.FTZ R86, R3.reuse, R86 ;  /* 0x0000005603567220 */ /* 0x040fe40000410000 */
[----:B------:R-:W-:Y:S02]  /*5020*/  FMUL.FTZ R87, R3, R87 ;  /* 0x0000005703577220 */ /* 0x000fe40000410000 */
[C---:B------:R-:W-:Y:S04]  /*5030*/  HMMA.16816.F32 R76, R156.reuse, R176, R76 ;  /* 0x000000b09c4c723c */ /* 0x040fe8000000184c */
[C---:B------:R-:W-:Y:S01]  /*5040*/  FMUL.FTZ R80, R2.reuse, R80 ;  /* 0x0000005002507220 */ /* 0x040fe20000410000 */
[----:B------:R-:W3:Y:S01]  /*5050*/  MUFU.EX2 R243, R243 ;  /* 0x000000f300f37308 */ /* 0x000ee20000000800 */
[----:B------:R-:W-:Y:S02]  /*5060*/  FMUL.FTZ R81, R2, R81 ;  /* 0x0000005102517220 */ /* 0x000fe40000410000 */
[C---:B------:R-:W-:Y:S01]  /*5070*/  FMUL.FTZ R82, R0.reuse, R82 ;  /* 0x0000005200527220 */ /* 0x040fe20000410000 */
[----:B----4-:R-:W-:Y:S03]  /*5080*/  F2FP.PACK_AB R46, R241, R236 ;  /* 0x000000ecf12e723e */ /* 0x010fe600000000ff */
[----:B------:R-:W-:Y:S02]  /*5090*/  FMUL.FTZ R83, R0, R83 ;  /* 0x0000005300537220 */ /* 0x000fe40000410000 */
[--C-:B------:R-:W-:Y:S01]  /*50a0*/  FFMA.FTZ R176, R20, c[0x0][0x23c], -R194.reuse ;  /* 0x00008f0014b07a23 */ /* 0x100fe200000108c2 */
[----:B------:R-:W-:Y:S01]  /*50b0*/  MUFU.EX2 R192, R192 ;  /* 0x000000c000c07308 */ /* 0x000fe20000000800 */
[C---:B------:R-:W-:Y:S02]  /*50c0*/  FMUL.FTZ R20, R164.reuse, R148 ;  /* 0x00000094a4147220 */ /* 0x040fe40000410000 */
[--C-:B------:R-:W-:Y:S01]  /*50d0*/  FFMA.FTZ R177, R21, c[0x0][0x23c], -R194.reuse ;  /* 0x00008f0015b17a23 */ /* 0x100fe200000108c2 */
[-C--:B------:R-:W-:Y:S03]  /*50e0*/  HMMA.16816.F32 R80, R156, R178.reuse, R80 ;  /* 0x000000b29c50723c */ /* 0x080fe60000001850 */
[----:B------:R-:W-:Y:S02]  /*50f0*/  FMUL.FTZ R21, R164, R149 ;  /* 0x00000095a4157220 */ /* 0x000fe40000410000 */
[C---:B------:R-:W-:Y:S01]  /*5100*/  FMUL.FTZ R104, R2.reuse, R104 ;  /* 0x0000006802687220 */ /* 0x040fe20000410000 */
[----:B------:R-:W-:Y:S01]  /*5110*/  MUFU.EX2 R176, R176 ;  /* 0x000000b000b07308 */ /* 0x000fe20000000800 */
[----:B------:R-:W-:Y:S01]  /*5120*/  FMUL.FTZ R105, R2, R105 ;  /* 0x0000006902697220 */ /* 0x000fe20000410000 */
[C---:B------:R-:W-:Y:S04]  /*5130*/  HMMA.16816.F32 R84, R160.reuse, R178, R84 ;  /* 0x000000b2a054723c */ /* 0x040fe80000001854 */
[----:B---3--:R-:W-:Y:S01]  /*5140*/  F2FP.PACK_AB R47, R243, R238 ;  /* 0x000000eef32f723e */ /* 0x008fe200000000ff */
[----:B------:R-:W-:Y:S02]  /*5150*/  FMUL.FTZ R106, R0, R106 ;  /* 0x0000006a006a7220 */ /* 0x000fe40000410000 */
[--C-:B------:R-:W-:Y:S01]  /*5160*/  FFMA.FTZ R178, R22, c[0x0][0x23c], -R193.reuse ;  /* 0x00008f0016b27a23 */ /* 0x100fe200000108c1 */
[-C--:B-1----:R-:W-:Y:S01]  /*5170*/  HMMA.16816.F32 R88, R160, R152.reuse, R88 ;  /* 0x00000098a058723c */ /* 0x082fe20000001858 */
[----:B------:R-:W1:Y:S03]  /*5180*/  MUFU.EX2 R177, R177 ;  /* 0x000000b100b17308 */ /* 0x000e660000000800 */
[----:B------:R-:W-:Y:S02]  /*5190*/  FMUL.FTZ R22, R3, R150 ;  /* 0x0000009603167220 */ /* 0x000fe40000410000 */
[--C-:B------:R-:W-:Y:S02]  /*51a0*/  FFMA.FTZ R179, R23, c[0x0][0x23c], -R193.reuse ;  /* 0x00008f0017b37a23 */ /* 0x100fe400000108c1 */
[C---:B------:R-:W-:Y:S03]  /*51b0*/  HMMA.16816.F32 R92, R156.reuse, R152, R92 ;  /* 0x000000989c5c723c */ /* 0x040fe6000000185c */
[----:B------:R-:W-:Y:S01]  /*51c0*/  MUFU.EX2 R178, R178 ;  /* 0x000000b200b27308 */ /* 0x000fe20000000800 */
[C---:B------:R-:W-:Y:S02]  /*51d0*/  FMUL.FTZ R23, R3.reuse, R151 ;  /* 0x0000009703177220 */ /* 0x040fe40000410000 */
[----:B------:R-:W3:Y:S01]  /*51e0*/  LDSM.16.MT88.4 R148, [R213+0xb000] ;  /* 0x00b00000d594783b */ /* 0x000ee20000004200 */
[----:B------:R-:W-:Y:S01]  /*51f0*/  FMUL.FTZ R107, R0, R107 ;  /* 0x0000006b006b7220 */ /* 0x000fe20000410000 */
[-C--:B------:R-:W-:Y:S04]  /*5200*/  HMMA.16816.F32 R96, R156, R154.reuse, R96 ;  /* 0x0000009a9c60723c */ /* 0x080fe80000001860 */
[C---:B------:R-:W-:Y:S01]  /*5210*/  FMUL.FTZ R108, R2.reuse, R108 ;  /* 0x0000006c026c7220 */ /* 0x040fe20000410000 */
[----:B------:R-:W4:Y:S01]  /*5220*/  MUFU.EX2 R179, R179 ;  /* 0x000000b300b37308 */ /* 0x000f220000000800 */
[----:B------:R-:W-:Y:S02]  /*5230*/  FMUL.FTZ R109, R2, R109 ;  /* 0x0000006d026d7220 */ /* 0x000fe40000410000 */
[C---:B------:R-:W-:Y:S01]  /*5240*/  HMMA.16816.F32 R100, R160.reuse, R154, R100 ;  /* 0x0000009aa064723c */ /* 0x040fe20000001864 */
[----:B------:R-:W-:Y:S03]  /*5250*/  LDSM.16.MT88.4 R152, [R213+0xa400] ;  /* 0x00a40000d598783b */ /* 0x000fe60000004200 */
[C---:B------:R-:W-:Y:S02]  /*5260*/  FMUL.FTZ R110, R0.reuse, R110 ;  /* 0x0000006e006e7220 */ /* 0x040fe40000410000 */
[----:B------:R-:W-:Y:S01]  /*5270*/  FMUL.FTZ R111, R0, R111 ;  /* 0x0000006f006f7220 */ /* 0x000fe20000410000 */
[----:B------:R-:W5:Y:S01]  /*5280*/  MUFU.EX2 R195, R195 ;  /* 0x000000c300c37308 */ /* 0x000f620000000800 */
[-C--:B--2---:R-:W-:Y:S04]  /*5290*/  HMMA.16816.F32 R20, R160, R172.reuse, R20 ;  /* 0x000000aca014723c */ /* 0x084fe80000001814 */
[C---:B------:R-:W-:Y:S02]  /*52a0*/  FMUL.FTZ R112, R164.reuse, R112 ;  /* 0x00000070a4707220 */ /* 0x040fe40000410000 */
[----:B------:R-:W-:Y:S02]  /*52b0*/  FMUL.FTZ R113, R164, R113 ;  /* 0x00000071a4717220 */ /* 0x000fe40000410000 */
[C---:B------:R-:W-:Y:S01]  /*52c0*/  HMMA.16816.F32 R104, R156.reuse, R172, R104 ;  /* 0x000000ac9c68723c */ /* 0x040fe20000001868 */
[----:B------:R-:W-:Y:S03]  /*52d0*/  MUFU.EX2 R196, R196 ;  /* 0x000000c400c47308 */ /* 0x000fe60000000800 */
[C---:B------:R-:W-:Y:S02]  /*52e0*/  FMUL.FTZ R114, R3.reuse, R114 ;  /* 0x0000007203727220 */ /* 0x040fe40000410000 */
[C---:B------:R-:W-:Y:S02]  /*52f0*/  FMUL.FTZ R115, R3.reuse, R115 ;  /* 0x0000007303737220 */ /* 0x040fe40000410000 */
[-C--:B------:R-:W-:Y:S03]  /*5300*/  HMMA.16816.F32 R108, R156, R174.reuse, R108 ;  /* 0x000000ae9c6c723c */ /* 0x080fe6000000186c */
[----:B------:R-:W-:Y:S01]  /*5310*/  MUFU.EX2 R197, R197 ;  /* 0x000000c500c57308 */ /* 0x000fe20000000800 */
[--C-:B------:R-:W-:Y:S02]  /*5320*/  FFMA.FTZ R172, R34, c[0x0][0x23c], -R193.reuse ;  /* 0x00008f0022ac7a23 */ /* 0x100fe400000108c1 */
[----:B------:R-:W-:Y:S02]  /*5330*/  FMUL.FTZ R34, R3, R146 ;  /* 0x0000009203227220 */ /* 0x000fe40000410000 */
[C---:B------:R-:W-:Y:S04]  /*5340*/  HMMA.16816.F32 R112, R160.reuse, R174, R112 ;  /* 0x000000aea070723c */ /* 0x040fe80000001870 */
[----:B------:R-:W-:Y:S01]  /*5350*/  FFMA.FTZ R173, R35, c[0x0][0x23c], -R193 ;  /* 0x00008f0023ad7a23 */ /* 0x000fe200000108c1 */
[----:B------:R-:W-:Y:S01]  /*5360*/  MUFU.EX2 R172, R172 ;  /* 0x000000ac00ac7308 */ /* 0x000fe20000000800 */
[----:B------:R-:W-:Y:S02]  /*5370*/  FMUL.FTZ R35, R3, R147 ;  /* 0x0000009303237220 */ /* 0x000fe40000410000 */
[----:B------:R-:W2:Y:S01]  /*5380*/  LDSM.16.MT88.4 R144, [R212+0xb000] ;  /* 0x00b00000d490783b */ /* 0x000ea20000004200 */
[--C-:B------:R-:W-:Y:S03]  /*5390*/  FFMA.FTZ R174, R24, c[0x0][0x23c], -R191.reuse ;  /* 0x00008f0018ae7a23 */ /* 0x100fe600000108bf */
[C---:B------:R-:W-:Y:S01]  /*53a0*/  FMUL.FTZ R24, R164.reuse, R140 ;  /* 0x0000008ca4187220 */ /* 0x040fe20000410000 */
[-C--:B---3--:R-:W-:Y:S02]  /*53b0*/  HMMA.16816.F32 R32, R160, R148.reuse, R32 ;  /* 0x00000094a020723c */ /* 0x088fe40000001820 */
[----:B------:R-:W3:Y:S01]  /*53c0*/  MUFU.EX2 R173, R173 ;  /* 0x000000ad00ad7308 */ /* 0x000ee20000000800 */
[----:B------:R-:W-:Y:S02]  /*53d0*/  FFMA.FTZ R175, R25, c[0x0][0x23c], -R191 ;  /* 0x00008f0019af7a23 */ /* 0x000fe400000108bf */
[----:B------:R-:W-:Y:S02]  /*53e0*/  FMUL.FTZ R25, R164, R141 ;  /* 0x0000008da4197220 */ /* 0x000fe40000410000 */
[----:B------:R-:W3:Y:S01]  /*53f0*/  LDSM.16.MT88.4 R140, [R213+0x9400] ;  /* 0x00940000d58c783b */ /* 0x000ee20000004200 */
[C---:B------:R-:W-:Y:S04]  /*5400*/  HMMA.16816.F32 R116, R156.reuse, R148, R116 ;  /* 0x000000949c74723c */ /* 0x040fe80000001874 */
[C---:B------:R-:W-:Y:S01]  /*5410*/  FMUL.FTZ R128, R2.reuse, R128 ;  /* 0x0000008002807220 */ /* 0x040fe20000410000 */
[----:B------:R-:W-:Y:S01]  /*5420*/  MUFU.EX2 R174, R174 ;  /* 0x000000ae00ae7308 */ /* 0x000fe20000000800 */
[----:B------:R-:W-:Y:S02]  /*5430*/  FMUL.FTZ R129, R2, R129 ;  /* 0x0000008102817220 */ /* 0x000fe40000410000 */
[-C--:B------:R-:W-:Y:S04]  /*5440*/  HMMA.16816.F32 R120, R156, R150.reuse, R120 ;  /* 0x000000969c78723c */ /* 0x080fe80000001878 */
[C---:B------:R-:W-:Y:S02]  /*5450*/  FMUL.FTZ R130, R0.reuse, R130 ;  /* 0x0000008200827220 */ /* 0x040fe40000410000 */
[----:B------:R-:W-:Y:S01]  /*5460*/  FMUL.FTZ R131, R0, R131 ;  /* 0x0000008300837220 */ /* 0x000fe20000410000 */
[----:B------:R-:W3:Y:S01]  /*5470*/  MUFU.EX2 R175, R175 ;  /* 0x000000af00af7308 */ /* 0x000ee20000000800 */
[C---:B------:R-:W-:Y:S01]  /*5480*/  HMMA.16816.F32 R124, R160.reuse, R150, R124 ;  /* 0x00000096a07c723c */ /* 0x040fe2000000187c */
[----:B------:R-:W3:Y:S03]  /*5490*/  LDSM.16.MT88.4 R148, [R212+0x9400] ;  /* 0x00940000d494783b */ /* 0x000ee60000004200 */
[C---:B------:R-:W-:Y:S02]  /*54a0*/  FMUL.FTZ R132, R2.reuse, R132 ;  /* 0x0000008402847220 */ /* 0x040fe40000410000 */
[----:B------:R-:W-:Y:S02]  /*54b0*/  FMUL.FTZ R133, R2, R133 ;  /* 0x0000008502857220 */ /* 0x000fe40000410000 */
[C---:B------:R-:W-:Y:S01]  /*54c0*/  FMUL.FTZ R134, R0.reuse, R134 ;  /* 0x0000008600867220 */ /* 0x040fe20000410000 */
[----:B------:R-:W-:Y:S01]  /*54d0*/  MUFU.EX2 R198, R198 ;  /* 0x000000c600c67308 */ /* 0x000fe20000000800 */
[-C--:B--2---:R-:W-:Y:S03]  /*54e0*/  HMMA.16816.F32 R24, R160, R144.reuse, R24 ;  /* 0x00000090a018723c */ /* 0x084fe60000001818 */
[----:B------:R-:W-:Y:S02]  /*54f0*/  FMUL.FTZ R135, R0, R135 ;  /* 0x0000008700877220 */ /* 0x000fe40000410000 */
[C---:B------:R-:W-:Y:S01]  /*5500*/  FMUL.FTZ R28, R164.reuse, R136 ;  /* 0x00000088a41c7220 */ /* 0x040fe20000410000 */
[----:B-1----:R-:W-:Y:S01]  /*5510*/  F2FP.PACK_AB R136, R177, R176 ;  /* 0x000000b0b188723e */ /* 0x002fe200000000ff */
[----:B------:R-:W-:Y:S01]  /*5520*/  FMUL.FTZ R29, R164, R137 ;  /* 0x00000089a41d7220 */ /* 0x000fe20000410000 */
[C---:B------:R-:W-:Y:S01]  /*5530*/  HMMA.16816.F32 R128, R156.reuse, R144, R128 ;  /* 0x000000909c80723c */ /* 0x040fe20000001880 */
[----:B------:R-:W1:Y:S03]  /*5540*/  MUFU.EX2 R199, R199 ;  /* 0x000000c700c77308 */ /* 0x000e660000000800 */
[----:B----4-:R-:W-:Y:S01]  /*5550*/  F2FP.PACK_AB R137, R179, R178 ;  /* 0x000000b2b389723e */ /* 0x010fe200000000ff */
[----:B------:R-:W-:Y:S01]  /*5560*/  FMUL.FTZ R30, R3, R138 ;  /* 0x0000008a031e7220 */ /* 0x000fe20000410000 */
[----:B-----5:R-:W-:Y:S01]  /*5570*/  F2FP.PACK_AB R138, R195, R192 ;  /* 0x000000c0c38a723e */ /* 0x020fe200000000ff */
[----:B------:R-:W-:Y:S01]  /*5580*/  FMUL.FTZ R31, R3, R139 ;  /* 0x0000008b031f7220 */ /* 0x000fe20000410000 */
[-C--:B------:R-:W-:Y:S03]  /*5590*/  HMMA.16816.F32 R132, R156, R146.reuse, R132 ;  /* 0x000000929c84723c */ /* 0x080fe60000001884 */
[----:B------:R-:W-:Y:S01]  /*55a0*/  MUFU.EX2 R200, R200 ;  /* 0x000000c800c87308 */ /* 0x000fe20000000800 */
[----:B---3--:R-:W-:Y:S01]  /*55b0*/  F2FP.PACK_AB R139, R173, R172 ;  /* 0x000000acad8b723e */ /* 0x008fe200000000ff */
[--C-:B------:R-:W-:Y:S01]  /*55c0*/  FFMA.FTZ R64, R64, c[0x0][0x23c], -R194.reuse ;  /* 0x00008f0040407a23 */ /* 0x100fe200000108c2 */
[----:B------:R-:W-:Y:S01]  /*55d0*/  F2FP.PACK_AB R144, R175, R174 ;  /* 0x000000aeaf90723e */ /* 0x000fe200000000ff */
[----:B------:R-:W-:Y:S01]  /*55e0*/  FFMA.FTZ R194, R65, c[0x0][0x23c], -R194 ;  /* 0x00008f0041c27a23 */ /* 0x000fe200000108c2 */
[----:B------:R-:W-:Y:S04]  /*55f0*/  HMMA.16816.F32 R28, R160, R146, R28 ;  /* 0x00000092a01c723c */ /* 0x000fe8000000181c */
[----:B------:R-:W-:Y:S01]  /*5600*/  F2FP.PACK_AB R145, R197, R196 ;  /* 0x000000c4c591723e */ /* 0x000fe200000000ff */
[----:B------:R-:W2:Y:S01]  /*5610*/  MUFU.EX2 R201, R201 ;  /* 0x000000c900c97308 */ /* 0x000ea20000000800 */
[--C-:B------:R-:W-:Y:S02]  /*5620*/  FFMA.FTZ R66, R66, c[0x0][0x23c], -R193.reuse ;  /* 0x00008f0042427a23 */ /* 0x100fe400000108c1 */
[-C--:B------:R-:W-:Y:S05]  /*5630*/  HMMA.16816.F32 R8, R136, R140.reuse, R8 ;  /* 0x0000008c8808723c */ /* 0x080fea0000001808 */
[----:B-1----:R-:W-:Y:S01]  /*5640*/  F2FP.PACK_AB R146, R199, R198 ;  /* 0x000000c6c792723e */ /* 0x002fe200000000ff */
[----:B------:R-:W-:Y:S01]  /*5650*/  FFMA.FTZ R193, R67, c[0x0][0x23c], -R193 ;  /* 0x00008f0043c17a23 */ /* 0x000fe200000108c1 */
[----:B------:R1:W-:Y:S01]  /*5660*/  MUFU.EX2 R65, R194 ;  /* 0x000000c200417308 */ /* 0x0003e20000000800 */
[----:B------:R-:W-:Y:S04]  /*5670*/  FFMA.FTZ R67, R56, c[0x0][0x23c], -R191 ;  /* 0x00008f0038437a23 */ /* 0x000fe800000108bf */
[----:B------:R-:W-:Y:S02]  /*5680*/  FFMA.FTZ R169, R164, R237, R169 ;  /* 0x000000eda4a97223 */ /* 0x000fe400000100a9 */
[----:B------:R-:W-:Y:S01]  /*5690*/  FFMA.FTZ R5, R3, R232, R5 ;  /* 0x000000e803057223 */ /* 0x000fe20000010005 */
[----:B------:R-:W-:Y:S01]  /*56a0*/  MOV R3, R168 ;  /* 0x000000a800037202 */ /* 0x000fe20000000f00 */
[----:B------:R-:W-:Y:S01]  /*56b0*/  FFMA.FTZ R181, R2, R235, R181 ;  /* 0x000000eb02b57223 */ /* 0x000fe200000100b5 */
[----:B------:R-:W-:Y:S01]  /*56c0*/  MUFU.EX2 R202, R202 ;  /* 0x000000ca00ca7308 */ /* 0x000fe20000000800 */
[----:B------:R-:W-:Y:S01]  /*56d0*/  FFMA.FTZ R183, R0, R233, R183 ;  /* 0x000000e900b77223 */ /* 0x000fe200000100b7 */
[----:B------:R-:W-:Y:S01]  /*56e0*/  MOV R0, R165 ;  /* 0x000000a500007202 */ /* 0x000fe20000000f00 */
[----:B------:R-:W-:Y:S01]  /*56f0*/  FADD.FTZ R170, R170, R169 ;  /* 0x000000a9aaaa7221 */ /* 0x000fe20000010000 */
[----:B--2---:R-:W-:Y:S01]  /*5700*/  F2FP.PACK_AB R147, R201, R200 ;  /* 0x000000c8c993723e */ /* 0x004fe200000000ff */
[----:B------:R-:W-:Y:S01]  /*5710*/  FADD.FTZ R6, R6, R5 ;  /* 0x0000000506067221 */ /* 0x000fe20000010000 */
[----:B------:R-:W-:Y:S01]  /*5720*/  MOV R2, R167 ;  /* 0x000000a700027202 */ /* 0x000fe20000000f00 */
[----:B------:R-:W-:Y:S01]  /*5730*/  FADD.FTZ R184, R184, R181 ;  /* 0x000000b5b8b87221 */ /* 0x000fe20000010000 */
[----:B------:R-:W-:Y:S01]  /*5740*/  MOV R169, R166 ;  /* 0x000000a600a97202 */ /* 0x000fe20000000f00 */
[----:B------:R-:W-:Y:S01]  /*5750*/  FADD.FTZ R186, R186, R183 ;  /* 0x000000b7baba7221 */ /* 0x000fe20000010000 */
[----:B------:R-:W2:Y:S01]  /*5760*/  MUFU.EX2 R203, R203 ;  /* 0x000000cb00cb7308 */ /* 0x000ea20000000800 */
[C---:B------:R-:W-:Y:S04]  /*5770*/  HMMA.16816.F32 R12, R144.reuse, R140, R12 ;  /* 0x0000008c900c723c */ /* 0x040fe8000000180c */
[--C-:B-1----:R-:W-:Y:S02]  /*5780*/  FFMA.FTZ R194, R57, c[0x0][0x23c], -R191.reuse ;  /* 0x00008f0039c27a23 */ /* 0x102fe400000108bf */
[----:B------:R-:W-:Y:S01]  /*5790*/  LDSM.16.MT88.4 R56, [R213+0xac00] ;  /* 0x00ac0000d538783b */ /* 0x000fe20000004200 */
[----:B------:R-:W-:Y:S01]  /*57a0*/  FFMA.FTZ R191, R61, c[0x0][0x23c], -R191 ;  /* 0x00008f003dbf7a23 */ /* 0x000fe200000108bf */
[-C--:B------:R-:W-:Y:S01]  /*57b0*/  HMMA.16816.F32 R16, R144, R142.reuse, R16 ;  /* 0x0000008e9010723c */ /* 0x080fe20000001810 */
[----:B------:R-:W-:Y:S03]  /*57c0*/  MUFU.EX2 R204, R204 ;  /* 0x000000cc00cc7308 */ /* 0x000fe60000000800 */
[----:B------:R-:W-:Y:S02]  /*57d0*/  FADD.FTZ R7, R7, R170 ;  /* 0x000000aa07077221 */ /* 0x000fe40000010000 */
[----:B------:R-:W-:Y:S01]  /*57e0*/  LDSM.16.MT88.4 R60, [R212+0xac00] ;  /* 0x00ac0000d43c783b */ /* 0x000fe20000004200 */
[----:B------:R-:W-:Y:S01]  /*57f0*/  FADD.FTZ R171, R171, R6 ;  /* 0x00000006abab7221 */ /* 0x000fe20000010000 */
[C---:B------:R-:W-:Y:S03]  /*5800*/  HMMA.16816.F32 R68, R136.reuse, R142, R68 ;  /* 0x0000008e8844723c */ /* 0x040fe60000001844 */
[----:B------:R-:W1:Y:S01]  /*5810*/  MUFU.EX2 R205, R205 ;  /* 0x000000cd00cd7308 */ /* 0x000e620000000800 */
[----:B------:R-:W-:Y:S02]  /*5820*/  FADD.FTZ R185, R185, R184 ;  /* 0x000000b8b9b97221 */ /* 0x000fe40000010000 */
[----:B------:R-:W3:Y:S01]  /*5830*/  LDSM.16.MT88.4 R140, [R212+0xa400] ;  /* 0x00a40000d48c783b */ /* 0x000ee20000004200 */
[----:B------:R-:W-:Y:S01]  /*5840*/  FADD.FTZ R187, R187, R186 ;  /* 0x000000babbbb7221 */ /* 0x000fe20000010000 */
[-C--:B------:R-:W-:Y:S04]  /*5850*/  HMMA.16816.F32 R72, R136, R148.reuse, R72 ;  /* 0x000000948848723c */ /* 0x080fe80000001848 */
[----:B------:R-:W-:Y:S01]  /*5860*/  FADD.FTZ R7, R180, R7 ;  /* 0x00000007b4077221 */ /* 0x000fe20000010000 */
[----:B------:R-:W-:Y:S01]  /*5870*/  MUFU.EX2 R206, R206 ;  /* 0x000000ce00ce7308 */ /* 0x000fe20000000800 */
[----:B------:R-:W-:Y:S02]  /*5880*/  FADD.FTZ R171, R182, R171 ;  /* 0x000000abb6ab7221 */ /* 0x000fe40000010000 */
[C---:B------:R-:W-:Y:S04]  /*5890*/  HMMA.16816.F32 R76, R144.reuse, R148, R76 ;  /* 0x00000094904c723c */ /* 0x040fe8000000184c */
[----:B------:R-:W-:Y:S02]  /*58a0*/  FADD.FTZ R185, R188, R185 ;  /* 0x000000b9bcb97221 */ /* 0x000fe40000010000 */
[----:B------:R-:W-:Y:S01]  /*58b0*/  FADD.FTZ R187, R190, R187 ;  /* 0x000000bbbebb7221 */ /* 0x000fe20000010000 */
[----:B------:R-:W4:Y:S01]  /*58c0*/  MUFU.EX2 R207, R207 ;  /* 0x000000cf00cf7308 */ /* 0x000f220000000800 */
[-C--:B------:R-:W-:Y:S04]  /*58d0*/  HMMA.16816.F32 R80, R144, R150.reuse, R80 ;  /* 0x000000969050723c */ /* 0x080fe80000001850 */
[----:B------:R-:W-:Y:S02]  /*58e0*/  FADD.FTZ R176, R176, R7 ;  /* 0x00000007b0b07221 */ /* 0x000fe40000010000 */
[----:B------:R-:W-:Y:S02]  /*58f0*/  FADD.FTZ R178, R178, R171 ;  /* 0x000000abb2b27221 */ /* 0x000fe40000010000 */
[C---:B------:R-:W-:Y:S01]  /*5900*/  HMMA.16816.F32 R84, R136.reuse, R150, R84 ;  /* 0x000000968854723c */ /* 0x040fe20000001854 */
[----:B------:R-:W-:Y:S03]  /*5910*/  MUFU.EX2 R208, R208 ;  /* 0x000000d000d07308 */ /* 0x000fe60000000800 */
[----:B------:R-:W-:Y:S02]  /*5920*/  FADD.FTZ R174, R174, R185 ;  /* 0x000000b9aeae7221 */ /* 0x000fe40000010000 */
[----:B------:R-:W-:Y:S02]  /*5930*/  FADD.FTZ R196, R196, R187 ;  /* 0x000000bbc4c47221 */ /* 0x000fe40000010000 */
[-C--:B------:R-:W-:Y:S03]  /*5940*/  HMMA.16816.F32 R88, R136, R152.reuse, R88 ;  /* 0x000000988858723c */ /* 0x080fe60000001858 */
[----:B------:R-:W5:Y:S01]  /*5950*/  MUFU.EX2 R209, R209 ;  /* 0x000000d100d17308 */ /* 0x000f620000000800 */
[----:B------:R-:W-:Y:S02]  /*5960*/  FADD.FTZ R177, R177, R176 ;  /* 0x000000b0b1b17221 */ /* 0x000fe40000010000 */
[----:B------:R-:W-:Y:S02]  /*5970*/  FADD.FTZ R179, R179, R178 ;  /* 0x000000b2b3b37221 */ /* 0x000fe40000010000 */
[C---:B------:R-:W-:Y:S04]  /*5980*/  HMMA.16816.F32 R92, R144.reuse, R152, R92 ;  /* 0x00000098905c723c */ /* 0x040fe8000000185c */
[----:B------:R-:W-:Y:S01]  /*5990*/  FADD.FTZ R175, R175, R174 ;  /* 0x000000aeafaf7221 */ /* 0x000fe20000010000 */
[----:B------:R-:W-:Y:S01]  /*59a0*/  MUFU.EX2 R240, R240 ;  /* 0x000000f000f07308 */ /* 0x000fe20000000800 */
[----:B------:R-:W-:Y:S02]  /*59b0*/  FADD.FTZ R197, R197, R196 ;  /* 0x000000c4c5c57221 */ /* 0x000fe40000010000 */
[-C--:B------:R-:W-:Y:S04]  /*59c0*/  HMMA.16816.F32 R96, R144, R154.reuse, R96 ;  /* 0x0000009a9060723c */ /* 0x080fe80000001860 */
[----:B------:R-:W-:Y:S02]  /*59d0*/  FADD.FTZ R192, R192, R177 ;  /* 0x000000b1c0c07221 */ /* 0x000fe40000010000 */
[----:B------:R-:W-:Y:S01]  /*59e0*/  FADD.FTZ R172, R172, R179 ;  /* 0x000000b3acac7221 */ /* 0x000fe20000010000 */
[----:B------:R-:W1:Y:S01]  /*59f0*/  MUFU.EX2 R245, R245 ;  /* 0x000000f500f57308 */ /* 0x000e620000000800 */
[C---:B------:R-:W-:Y:S04]  /*5a00*/  HMMA.16816.F32 R100, R136.reuse, R154, R100 ;  /* 0x0000009a8864723c */ /* 0x040fe80000001864 */
[----:B------:R-:W-:Y:S02]  /*5a10*/  FADD.FTZ R198, R198, R175 ;  /* 0x000000afc6c67221 */ /* 0x000fe40000010000 */
[----:B------:R-:W-:Y:S02]  /*5a20*/  FADD.FTZ R200, R200, R197 ;  /* 0x000000c5c8c87221 */ /* 0x000fe40000010000 */
[-C--:B---3--:R-:W-:Y:S01]  /*5a30*/  HMMA.16816.F32 R20, R136, R140.reuse, R20 ;  /* 0x0000008c8814723c */ /* 0x088fe20000001814 */
[----:B------:R-:W-:Y:S03]  /*5a40*/  MUFU.EX2 R242, R242 ;  /* 0x000000f200f27308 */ /* 0x000fe60000000800 */
[----:B------:R-:W-:Y:S02]  /*5a50*/  FADD.FTZ R195, R195, R192 ;  /* 0x000000c0c3c37221 */ /* 0x000fe40000010000 */
[----:B------:R-:W-:Y:S02]  /*5a60*/  FADD.FTZ R173, R173, R172 ;  /* 0x000000acadad7221 */ /* 0x000fe40000010000 */
[C---:B------:R-:W-:Y:S03]  /*5a70*/  HMMA.16816.F32 R104, R144.reuse, R140, R104 ;  /* 0x0000008c9068723c */ /* 0x040fe60000001868 */
[----:B------:R-:W3:Y:S01]  /*5a80*/  MUFU.EX2 R247, R247 ;  /* 0x000000f700f77308 */ /* 0x000ee20000000800 */
[----:B------:R-:W-:Y:S02]  /*5a90*/  FADD.FTZ R199, R199, R198 ;  /* 0x000000c6c7c77221 */ /* 0x000fe40000010000 */
[----:B------:R-:W-:Y:S02]  /*5aa0*/  FADD.FTZ R201, R201, R200 ;  /* 0x000000c8c9c97221 */ /* 0x000fe40000010000 */
[-C--:B------:R-:W-:Y:S04]  /*5ab0*/  HMMA.16816.F32 R108, R144, R142.reuse, R108 ;  /* 0x0000008e906c723c */ /* 0x080fe8000000186c */
[----:B------:R-:W-:Y:S01]  /*5ac0*/  FADD.FTZ R210, R210, R199 ;  /* 0x000000c7d2d27221 */ /* 0x000fe20000010000 */
[----:B------:R-:W1:Y:S01]  /*5ad0*/  MUFU.EX2 R64, R64 ;  /* 0x0000004000407308 */ /* 0x000e620000000800 */
[----:B------:R-:W-:Y:S02]  /*5ae0*/  FADD.FTZ R234, R234, R201 ;  /* 0x000000c9eaea7221 */ /* 0x000fe40000010000 */
[C---:B------:R-:W-:Y:S01]  /*5af0*/  HMMA.16816.F32 R112, R136.reuse, R142, R112 ;  /* 0x0000008e8870723c */ /* 0x040fe20000001870 */
[----:B------:R-:W3:Y:S03]  /*5b00*/  LDSM.16.MT88.4 R140, [R212+0x9800] ;  /* 0x00980000d48c783b */ /* 0x000ee60000004200 */
[----:B------:R-:W-:Y:S02]  /*5b10*/  FADD.FTZ R211, R211, R210 ;  /* 0x000000d2d3d37221 */ /* 0x000fe40000010000 */
[----:B------:R-:W-:Y:S01]  /*5b20*/  FADD.FTZ R239, R239, R234 ;  /* 0x000000eaefef7221 */ /* 0x000fe20000010000 */
[----:B------:R-:W-:Y:S01]  /*5b30*/  MUFU.EX2 R66, R66 ;  /* 0x0000004200427308 */ /* 0x000fe20000000800 */
[-C--:B------:R-:W-:Y:S04]  /*5b40*/  HMMA.16816.F32 R32, R136, R36.reuse, R32 ;  /* 0x000000248820723c */ /* 0x080fe80000001820 */
[----:B------:R-:W-:Y:S02]  /*5b50*/  FADD.FTZ R236, R236, R211 ;  /* 0x000000d3ecec7221 */ /* 0x000fe40000010000 */
[----:B------:R-:W-:Y:S02]  /*5b60*/  FADD.FTZ R238, R238, R239 ;  /* 0x000000efeeee7221 */ /* 0x000fe40000010000 */
[C---:B------:R-:W-:Y:S01]  /*5b70*/  HMMA.16816.F32 R116, R144.reuse, R36, R116 ;  /* 0x000000249074723c */ /* 0x040fe20000001874 */
[----:B------:R-:W3:Y:S03]  /*5b80*/  MUFU.EX2 R193, R193 ;  /* 0x000000c100c17308 */ /* 0x000ee60000000800 */
[----:B------:R-:W-:Y:S02]  /*5b90*/  FADD.FTZ R236, R241, R236 ;  /* 0x000000ecf1ec7221 */ /* 0x000fe40000010000 */
[----:B------:R-:W-:Y:S01]  /*5ba0*/  FADD.FTZ R243, R243, R238 ;  /* 0x000000eef3f37221 */ /* 0x000fe20000010000 */
[----:B--2---:R-:W-:Y:S01]  /*5bb0*/  F2FP.PACK_AB R36, R203, R202 ;  /* 0x000000cacb24723e */ /* 0x004fe200000000ff */
[-C--:B------:R-:W-:Y:S03]  /*5bc0*/  HMMA.16816.F32 R120, R144, R38.reuse, R120 ;  /* 0x000000269078723c */ /* 0x080fe60000001878 */
[----:B------:R-:W-:Y:S01]  /*5bd0*/  MUFU.EX2 R67, R67 ;  /* 0x0000004300437308 */ /* 0x000fe20000000800 */
[----:B-1----:R-:W-:Y:S01]  /*5be0*/  F2FP.PACK_AB R37, R205, R204 ;  /* 0x000000cccd25723e */ /* 0x002fe200000000ff */
[----:B------:R-:W-:Y:S02]  /*5bf0*/  FADD.FTZ R202, R202, R195 ;  /* 0x000000c3caca7221 */ /* 0x000fe40000010000 */
[----:B------:R-:W-:Y:S01]  /*5c00*/  FADD.FTZ R204, R204, R173 ;  /* 0x000000adcccc7221 */ /* 0x000fe20000010000 */
[C---:B------:R-:W-:Y:S04]  /*5c10*/  HMMA.16816.F32 R124, R136.reuse, R38, R124 ;  /* 0x00000026887c723c */ /* 0x040fe8000000187c */
[----:B------:R-:W-:Y:S01]  /*5c20*/  FADD.FTZ R203, R203, R202 ;  /* 0x000000cacbcb7221 */ /* 0x000fe20000010000 */
[----:B------:R-:W1:Y:S01]  /*5c30*/  MUFU.EX2 R194, R194 ;  /* 0x000000c200c27308 */ /* 0x000e620000000800 */
[----:B------:R-:W-:Y:S01]  /*5c40*/  FADD.FTZ R205, R205, R204 ;  /* 0x000000cccdcd7221 */ /* 0x000fe20000010000 */
[----:B----4-:R-:W-:Y:S01]  /*5c50*/  F2FP.PACK_AB R38, R207, R206 ;  /* 0x000000cecf26723e */ /* 0x010fe200000000ff */
[-C--:B------:R-:W-:Y:S04]  /*5c60*/  HMMA.16816.F32 R24, R136, R48.reuse, R24 ;  /* 0x000000308818723c */ /* 0x080fe80000001818 */
[----:B-----5:R-:W-:Y:S01]  /*5c70*/  F2FP.PACK_AB R39, R209, R208 ;  /* 0x000000d0d127723e */ /* 0x020fe200000000ff */
[----:B------:R-:W-:Y:S02]  /*5c80*/  FADD.FTZ R206, R206, R203 ;  /* 0x000000cbcece7221 */ /* 0x000fe40000010000 */
[----:B------:R-:W-:Y:S01]  /*5c90*/  MUFU.EX2 R244, R244 ;  /* 0x000000f400f47308 */ /* 0x000fe20000000800 */
[C---:B------:R-:W-:Y:S04]  /*5ca0*/  HMMA.16816.F32 R128, R144.reuse, R48, R128 ;  /* 0x000000309080723c */ /* 0x040fe80000001880 */
[----:B------:R-:W-:Y:S02]  /*5cb0*/  FADD.FTZ R208, R208, R205 ;  /* 0x000000cdd0d07221 */ /* 0x000fe40000010000 */
[----:B------:R-:W-:Y:S02]  /*5cc0*/  FADD.FTZ R207, R207, R206 ;  /* 0x000000cecfcf7221 */ /* 0x000fe40000010000 */
[-C--:B------:R-:W-:Y:S01]  /*5cd0*/  HMMA.16816.F32 R132, R144, R50.reuse, R132 ;  /* 0x000000329084723c */ /* 0x080fe20000001884 */
[----:B------:R-:W2:Y:S03]  /*5ce0*/  MUFU.EX2 R249, R249 ;  /* 0x000000f900f97308 */ /* 0x000ea60000000800 */
[----:B------:R-:W-:Y:S04]  /*5cf0*/  FADD.FTZ R209, R209, R208 ;  /* 0x000000d0d1d17221 */ /* 0x000fe80000010000 */
[----:B------:R-:W-:Y:S01]  /*5d00*/  HMMA.16816.F32 R28, R136, R50, R28 ;  /* 0x00000032881c723c */ /* 0x000fe2000000181c */
[----:B------:R-:W4:Y:S02]  /*5d10*/  LDSM.16.MT88.4 R48, [R213+0xa800] ;  /* 0x00a80000d530783b */ /* 0x000f240000004200 */
[----:B------:R-:W-:Y:S04]  /*5d20*/  MUFU.EX2 R246, R246 ;  /* 0x000000f600f67308 */ /* 0x000fe80000000800 */
[----:B------:R-:W-:Y:S01]  /*5d30*/  F2FP.PACK_AB R136, R245, R240 ;  /* 0x000000f0f588723e */ /* 0x000fe200000000ff */
[-C--:B------:R-:W-:Y:S05]  /*5d40*/  HMMA.16816.F32 R8, R36, R40.reuse, R8 ;  /* 0x000000282408723c */ /* 0x080fea0000001808 */
[----:B---3--:R-:W-:Y:S01]  /*5d50*/  F2FP.PACK_AB R137, R247, R242 ;  /* 0x000000f2f789723e */ /* 0x008fe200000000ff */
[----:B------:R-:W3:Y:S01]  /*5d60*/  MUFU.EX2 R191, R191 ;  /* 0x000000bf00bf7308 */ /* 0x000ee20000000800 */
[----:B------:R-:W-:Y:S01]  /*5d70*/  F2FP.PACK_AB R138, R65, R64 ;  /* 0x00000040418a723e */ /* 0x000fe200000000ff */
[C---:B------:R-:W-:Y:S04]  /*5d80*/  HMMA.16816.F32 R12, R44.reuse, R40, R12 ;  /* 0x000000282c0c723c */ /* 0x040fe8000000180c */
[----:B------:R-:W-:Y:S01]  /*5d90*/  F2FP.PACK_AB R139, R193, R66 ;  /* 0x00000042c18b723e */ /* 0x000fe200000000ff */
[----:B------:R-:W-:Y:S02]  /*5da0*/  FADD.FTZ R240, R240, R207 ;  /* 0x000000cff0f07221 */ /* 0x000fe40000010000 */
[----:B------:R-:W-:Y:S01]  /*5db0*/  FADD.FTZ R242, R242, R209 ;  /* 0x000000d1f2f27221 */ /* 0x000fe20000010000 */
[-C--:B------:R-:W-:Y:S01]  /*5dc0*/  HMMA.16816.F32 R16, R44, R42.reuse, R16 ;  /* 0x0000002a2c10723c */ /* 0x080fe20000001810 */
[----:B------:R-:W-:Y:S03]  /*5dd0*/  MUFU.EX2 R248, R248 ;  /* 0x000000f800f87308 */ /* 0x000fe60000000800 */
[----:B------:R-:W-:Y:S02]  /*5de0*/  FADD.FTZ R245, R245, R240 ;  /* 0x000000f0f5f57221 */ /* 0x000fe40000010000 */
[----:B------:R-:W-:Y:S02]  /*5df0*/  FADD.FTZ R247, R247, R242 ;  /* 0x000000f2f7f77221 */ /* 0x000fe40000010000 */
[C---:B------:R-:W-:Y:S01]  /*5e00*/  HMMA.16816.F32 R68, R36.reuse, R42, R68 ;  /* 0x0000002a2444723c */ /* 0x040fe20000001844 */
[----:B------:R-:W5:Y:S02]  /*5e10*/  LDSM.16.MT88.4 R40, [R212+0xa800] ;  /* 0x00a80000d428783b */ /* 0x000f640000004200 */
[----:B------:R-:W1:Y:S01]  /*5e20*/  MUFU.EX2 R189, R189 ;  /* 0x000000bd00bd7308 */ /* 0x000e620000000800 */
[----:B------:R-:W-:Y:S02]  /*5e30*/  FADD.FTZ R64, R64, R245 ;  /* 0x000000f540407221 */ /* 0x000fe40000010000 */
[----:B------:R-:W-:Y:S02]  /*5e40*/  FADD.FTZ R66, R66, R247 ;  /* 0x000000f742427221 */ /* 0x000fe40000010000 */
[-C--:B------:R-:W-:Y:S04]  /*5e50*/  HMMA.16816.F32 R72, R36, R140.reuse, R72 ;  /* 0x0000008c2448723c */ /* 0x080fe80000001848 */
[----:B------:R-:W-:Y:S02]  /*5e60*/  FADD.FTZ R237, R65, R64 ;  /* 0x0000004041ed7221 */ /* 0x000fe40000010000 */
[----:B------:R-:W-:Y:S02]  /*5e70*/  FADD.FTZ R232, R193, R66 ;  /* 0x00000042c1e87221 */ /* 0x000fe40000010000 */
[C---:B------:R-:W-:Y:S08]  /*5e80*/  HMMA.16816.F32 R76, R44.reuse, R140, R76 ;  /* 0x0000008c2c4c723c */ /* 0x040ff0000000184c */
[-C--:B------:R-:W-:Y:S08]  /*5e90*/  HMMA.16816.F32 R80, R44, R142.reuse, R80 ;  /* 0x0000008e2c50723c */ /* 0x080ff00000001850 */
[C---:B------:R-:W-:Y:S08]  /*5ea0*/  HMMA.16816.F32 R84, R36.reuse, R142, R84 ;  /* 0x0000008e2454723c */ /* 0x040ff00000001854 */
[-C--:B----4-:R-:W-:Y:S08]  /*5eb0*/  HMMA.16816.F32 R88, R36, R48.reuse, R88 ;  /* 0x000000302458723c */ /* 0x090ff00000001858 */
[C---:B------:R-:W-:Y:S08]  /*5ec0*/  HMMA.16816.F32 R92, R44.reuse, R48, R92 ;  /* 0x000000302c5c723c */ /* 0x040ff0000000185c */
[-C--:B------:R-:W-:Y:S08]  /*5ed0*/  HMMA.16816.F32 R96, R44, R50.reuse, R96 ;  /* 0x000000322c60723c */ /* 0x080ff00000001860 */
[C---:B------:R-:W-:Y:S01]  /*5ee0*/  HMMA.16816.F32 R100, R36.reuse, R50, R100 ;  /* 0x000000322464723c */ /* 0x040fe20000001864 */
[----:B------:R-:W4:Y:S07]  /*5ef0*/  LDSM.16.MT88.4 R48, [R212+0xb800] ;  /* 0x00b80000d430783b */ /* 0x000f2e0000004200 */
[-C--:B-----5:R-:W-:Y:S08]  /*5f00*/  HMMA.16816.F32 R20, R36, R40.reuse, R20 ;  /* 0x000000282414723c */ /* 0x0a0ff00000001814 */
[C---:B------:R-:W-:Y:S08]  /*5f10*/  HMMA.16816.F32 R104, R44.reuse, R40, R104 ;  /* 0x000000282c68723c */ /* 0x040ff00000001868 */
[-C--:B------:R-:W-:Y:S08]  /*5f20*/  HMMA.16816.F32 R108, R44, R42.reuse, R108 ;  /* 0x0000002a2c6c723c */ /* 0x080ff0000000186c */
[C---:B------:R-:W-:Y:S01]  /*5f30*/  HMMA.16816.F32 R112, R36.reuse, R42, R112 ;  /* 0x0000002a2470723c */ /* 0x040fe20000001870 */
[----:B------:R-:W5:Y:S07]  /*5f40*/  LDSM.16.MT88.4 R40, [R213+0x9c00] ;  /* 0x009c0000d528783b */ /* 0x000f6e0000004200 */
[-C--:B------:R-:W-:Y:S08]  /*5f50*/  HMMA.16816.F32 R32, R36, R52.reuse, R32 ;  /* 0x000000342420723c */ /* 0x080ff00000001820 */
[C---:B------:R-:W-:Y:S08]  /*5f60*/  HMMA.16816.F32 R116, R44.reuse, R52, R116 ;  /* 0x000000342c74723c */ /* 0x040ff00000001874 */
[-C--:B------:R-:W-:Y:S08]  /*5f70*/  HMMA.16816.F32 R120, R44, R54.reuse, R120 ;  /* 0x000000362c78723c */ /* 0x080ff00000001878 */
[C---:B------:R-:W-:Y:S01]  /*5f80*/  HMMA.16816.F32 R124, R36.reuse, R54, R124 ;  /* 0x00000036247c723c */ /* 0x040fe2000000187c */
[----:B------:R-:W2:Y:S07]  /*5f90*/  LDSM.16.MT88.4 R52, [R212+0x9c00] ;  /* 0x009c0000d434783b */ /* 0x000eae0000004200 */
[-C--:B----4-:R-:W-:Y:S08]  /*5fa0*/  HMMA.16816.F32 R24, R36, R48.reuse, R24 ;  /* 0x000000302418723c */ /* 0x090ff00000001818 */
[C---:B------:R-:W-:Y:S08]  /*5fb0*/  HMMA.16816.F32 R128, R44.reuse, R48, R128 ;  /* 0x000000302c80723c */ /* 0x040ff00000001880 */
[-C--:B------:R-:W-:Y:S01]  /*5fc0*/  HMMA.16816.F32 R132, R44, R50.reuse, R132 ;  /* 0x000000322c84723c */ /* 0x080fe20000001884 */
[----:B------:R-:W4:Y:S07]  /*5fd0*/  LDSM.16.MT88.4 R44, [R213+0xbc00] ;  /* 0x00bc0000d52c783b */ /* 0x000f2e0000004200 */
[----:B------:R-:W-:Y:S07]  /*5fe0*/  HMMA.16816.F32 R28, R36, R50, R28 ;  /* 0x00000032241c723c */ /* 0x000fee000000181c */
[----:B-1----:R-:W-:Y:S01]  /*5ff0*/  F2FP.PACK_AB R36, R194, R67 ;  /* 0x00000043c224723e */ /* 0x002fe200000000ff */
[-C--:B-----5:R-:W-:Y:S01]  /*6000*/  HMMA.16816.F32 R160, R136, R40.reuse, R8 ;  /* 0x0000002888a0723c */ /* 0x0a0fe20000001808 */
[----:B------:R-:W1:Y:S04]  /*6010*/  LDSM.16.MT88.4 R8, [R212+0xbc00] ;  /* 0x00bc0000d408783b */ /* 0x000e680000004200 */
[----:B--2---:R-:W-:Y:S01]  /*6020*/  F2FP.PACK_AB R37, R249, R244 ;  /* 0x000000f4f925723e */ /* 0x004fe200000000ff */
[----:B------:R-:W-:Y:S01]  /*6030*/  FADD.FTZ R67, R67, R236 ;  /* 0x000000ec43437221 */ /* 0x000fe20000010000 */
[----:B---3--:R-:W-:Y:S01]  /*6040*/  F2FP.PACK_AB R38, R191, R246 ;  /* 0x000000f6bf26723e */ /* 0x008fe200000000ff */
[----:B------:R-:W-:Y:S01]  /*6050*/  FADD.FTZ R244, R244, R243 ;  /* 0x000000f3f4f47221 */ /* 0x000fe20000010000 */
[----:B------:R-:W-:Y:S03]  /*6060*/  F2FP.PACK_AB R39, R189, R248 ;  /* 0x000000f8bd27723e */ /* 0x000fe600000000ff */
        /* <DEDUP_REMOVED lines=21> */
[-C--:B----4-:R-:W-:Y:S08]  /*61c0*/  HMMA.16816.F32 R144, R136, R44.reuse, R32 ;  /* 0x0000002c8890723c */ /* 0x090ff00000001820 */
[C---:B------:R-:W-:Y:S08]  /*61d0*/  HMMA.16816.F32 R116, R36.reuse, R44, R116 ;  /* 0x0000002c2474723c */ /* 0x040ff00000001874 */
[-C--:B------:R-:W-:Y:S08]  /*61e0*/  HMMA.16816.F32 R120, R36, R46.reuse, R120 ;  /* 0x0000002e2478723c */ /* 0x080ff00000001878 */
[C---:B------:R-:W-:Y:S08]  /*61f0*/  HMMA.16816.F32 R124, R136.reuse, R46, R124 ;  /* 0x0000002e887c723c */ /* 0x040ff0000000187c */
[-C--:B-1----:R-:W-:Y:S08]  /*6200*/  HMMA.16816.F32 R140, R136, R8.reuse, R24 ;  /* 0x00000008888c723c */ /* 0x082ff00000001818 */
[C---:B------:R-:W-:Y:S08]  /*6210*/  HMMA.16816.F32 R128, R36.reuse, R8, R128 ;  /* 0x000000082480723c */ /* 0x040ff00000001880 */
[-C--:B------:R-:W-:Y:S08]  /*6220*/  HMMA.16816.F32 R132, R36, R10.reuse, R132 ;  /* 0x0000000a2484723c */ /* 0x080ff00000001884 */
[----:B------:R-:W-:Y:S01]  /*6230*/  HMMA.16816.F32 R136, R136, R10, R28 ;  /* 0x0000000a8888723c */ /* 0x000fe2000000181c */
[----:B------:R-:W-:-:S07]  /*6240*/  @P0 BRA `(.L_x_29) ;  /* 0xffffd3b000000947 */ /* 0x000fce000383ffff */
.L_x_28:
[----:B------:R-:W1:Y:S01]  /*6250*/  SHFL.BFLY PT, R0, R237, 0x2, 0x1f ;  /* 0x0c401f00ed007f89 */ /* 0x000e6200000e0000 */
[----:B------:R-:W-:Y:S01]  /*6260*/  ULDC.U8 UR4, c[0x0][0x329] ;  /* 0x0000ca4000047ab9 */ /* 0x000fe20000000000 */
[----:B------:R-:W-:Y:S01]  /*6270*/  MOV R12, 0x3f800000 ;  /* 0x3f800000000c7802 */ /* 0x000fe20000000f00 */
[----:B------:R-:W-:Y:S01]  /*6280*/  ULDC.U8 UR5, c[0x0][0x328] ;  /* 0x0000ca0000057ab9 */ /* 0x000fe20000000000 */
[----:B------:R-:W2:Y:S01]  /*6290*/  SHFL.BFLY PT, R3, R232, 0x2, 0x1f ;  /* 0x0c401f00e8037f89 */ /* 0x000ea200000e0000 */
[----:B------:R-:W-:Y:S01]  /*62a0*/  ISETP.NE.AND P0, PT, RZ, UR4, PT ;  /* 0x00000004ff007c0c */ /* 0x000fe2000bf05270 */
[----:B------:R-:W-:Y:S01]  /*62b0*/  BSSY B0, `(.L_x_32) ;  /* 0x000015c000007945 */ /* 0x000fe20003800000 */
[----:B------:R-:W-:Y:S01]  /*62c0*/  ISETP.NE.AND P1, PT, RZ, UR5, PT ;  /* 0x00000005ff007c0c */ /* 0x000fe2000bf25270 */
[----:B------:R-:W3:Y:S04]  /*62d0*/  SHFL.BFLY PT, R2, R233, 0x2, 0x1f ;  /* 0x0c401f00e9027f89 */ /* 0x000ee800000e0000 */
[----:B------:R-:W4:Y:S04]  /*62e0*/  SHFL.BFLY PT, R4, R235, 0x2, 0x1f ;  /* 0x0c401f00eb047f89 */ /* 0x000f2800000e0000 */
[----:B------:R-:W5:Y:S02]  /*62f0*/  S2R R5, SR_TID.X ;  /* 0x0000000000057919 */ /* 0x000f640000002100 */
[----:B------:R-:W-:-:S05]  /*6300*/  @P0 MOV R10, c[0x0][0x210] ;  /* 0x00008400000a0a02 */ /* 0x000fca0000000f00 */
[----:B------:R-:W-:Y:S02]  /*6310*/  @P0 IMAD R10, R10, c[0x0][0x214], RZ ;  /* 0x000085000a0a0a24 */ /* 0x000fe400078e02ff */
[----:B-1----:R-:W-:Y:S02]  /*6320*/  FADD.FTZ R11, R0, R237 ;  /* 0x000000ed000b7221 */ /* 0x002fe40000010000 */
[----:B--2---:R-:W-:-:S03]  /*6330*/  FADD.FTZ R0, R3, R232 ;  /* 0x000000e803007221 */ /* 0x004fc60000010000 */
[----:B------:R-:W1:Y:S01]  /*6340*/  SHFL.BFLY PT, R8, R11, 0x1, 0x1f ;  /* 0x0c201f000b087f89 */ /* 0x000e6200000e0000 */
[----:B---3--:R-:W-:-:S03]  /*6350*/  FADD.FTZ R3, R2, R233 ;  /* 0x000000e902037221 */ /* 0x008fc60000010000 */
[----:B------:R-:W2:Y:S01]  /*6360*/  SHFL.BFLY PT, R7, R0, 0x1, 0x1f ;  /* 0x0c201f0000077f89 */ /* 0x000ea200000e0000 */
[----:B----4-:R-:W-:-:S03]  /*6370*/  FADD.FTZ R9, R4, R235 ;  /* 0x000000eb04097221 */ /* 0x010fc60000010000 */
[----:B------:R-:W3:Y:S01]  /*6380*/  SHFL.BFLY PT, R4, R3, 0x1, 0x1f ;  /* 0x0c201f0003047f89 */ /* 0x000ee200000e0000 */
[----:B-----5:R-:W-:-:S03]  /*6390*/  SHF.R.S32.HI R14, RZ, 0x1f, R5 ;  /* 0x0000001fff0e7819 */ /* 0x020fc60000011405 */
[----:B------:R-:W4:Y:S01]  /*63a0*/  SHFL.BFLY PT, R6, R9, 0x1, 0x1f ;  /* 0x0c201f0009067f89 */ /* 0x000f2200000e0000 */
[-C--:B------:R-:W-:Y:S01]  /*63b0*/  LEA.HI R2, R14, R5.reuse, RZ, 0x2 ;  /* 0x000000050e027211 */ /* 0x080fe200078f10ff */
[----:B-1----:R-:W-:Y:S01]  /*63c0*/  FADD.FTZ R8, R11, R8 ;  /* 0x000000080b087221 */ /* 0x002fe20000010000 */
[----:B------:R-:W-:Y:S01]  /*63d0*/  MOV R11, 0x3f800000 ;  /* 0x3f800000000b7802 */ /* 0x000fe20000000f00 */
[----:B--2---:R-:W-:Y:S01]  /*63e0*/  FADD.FTZ R7, R0, R7 ;  /* 0x0000000700077221 */ /* 0x004fe20000010000 */
[----:B------:R-:W-:Y:S02]  /*63f0*/  LOP3.LUT R0, R2, 0xfffffffc, RZ, 0xc0, !PT ;  /* 0xfffffffc02007812 */ /* 0x000fe400078ec0ff */
[----:B------:R-:W-:Y:S01]  /*6400*/  SHF.R.S32.HI R2, RZ, 0x2, R2 ;  /* 0x00000002ff027819 */ /* 0x000fe20000011402 */
[----:B---3--:R-:W-:Y:S01]  /*6410*/  FADD.FTZ R4, R3, R4 ;  /* 0x0000000403047221 */ /* 0x008fe20000010000 */
[----:B------:R-:W-:Y:S02]  /*6420*/  FSETP.NE.FTZ.AND P5, PT, R7, RZ, PT ;  /* 0x000000ff0700720b */ /* 0x000fe40003fb5000 */
[----:B------:R-:W-:Y:S01]  /*6430*/  LEA.HI R3, R14, R5, RZ, 0x5 ;  /* 0x000000050e037211 */ /* 0x000fe200078f28ff */
[----:B----4-:R-:W-:Y:S01]  /*6440*/  FADD.FTZ R6, R9, R6 ;  /* 0x0000000609067221 */ /* 0x010fe20000010000 */
[----:B------:R-:W-:-:S02]  /*6450*/  FSETP.NE.FTZ.AND P3, PT, R4, RZ, PT ;  /* 0x000000ff0400720b */ /* 0x000fc40003f75000 */
[----:B------:R-:W-:Y:S02]  /*6460*/  @!P0 MOV R9, c[0x0][0x214] ;  /* 0x0000850000098a02 */ /* 0x000fe40000000f00 */
[----:B------:R-:W-:Y:S02]  /*6470*/  FSETP.NE.FTZ.AND P4, PT, R6, RZ, PT ;  /* 0x000000ff0600720b */ /* 0x000fe40003f95000 */
[----:B------:R-:W-:Y:S02]  /*6480*/  @!P0 SEL R10, R9, c[0x0][0x234], !P1 ;  /* 0x00008d00090a8a07 */ /* 0x000fe40004800000 */
[----:B------:R-:W-:Y:S01]  /*6490*/  MOV R9, 0x3f800000 ;  /* 0x3f80000000097802 */ /* 0x000fe20000000f00 */
[----:B------:R-:W1:Y:S01]  /*64a0*/  @P5 MUFU.RCP R12, R7 ;  /* 0x00000007000c5308 */ /* 0x000e620000001000 */
[----:B------:R-:W-:Y:S02]  /*64b0*/  FSETP.NE.FTZ.AND P6, PT, R8, RZ, PT ;  /* 0x000000ff0800720b */ /* 0x000fe40003fd5000 */
[----:B------:R-:W-:-:S02]  /*64c0*/  IADD3 R0, -R0, R5, RZ ;  /* 0x0000000500007210 */ /* 0x000fc40007ffe1ff */
[----:B------:R-:W-:Y:S02]  /*64d0*/  MOV R5, 0x3f800000 ;  /* 0x3f80000000057802 */ /* 0x000fe40000000f00 */
[----:B------:R-:W-:Y:S01]  /*64e0*/  SHF.R.S32.HI R15, RZ, 0x5, R3 ;  /* 0x00000005ff0f7819 */ /* 0x000fe20000011403 */
[----:B------:R-:W2:Y:S01]  /*64f0*/  @P3 MUFU.RCP R9, R4 ;  /* 0x0000000400093308 */ /* 0x000ea20000001000 */
[----:B------:R-:W-:Y:S01]  /*6500*/  ISETP.NE.OR P1, PT, RZ, UR4, !P1 ;  /* 0x00000004ff007c0c */ /* 0x000fe2000cf25670 */
[----:B-1----:R-:W-:-:S06]  /*6510*/  FMUL.FTZ R162, R12, R162 ;  /* 0x000000a20ca27220 */ /* 0x002fcc0000410000 */
[----:B------:R-:W1:Y:S01]  /*6520*/  @P4 MUFU.RCP R5, R6 ;  /* 0x0000000600054308 */ /* 0x000e620000001000 */
[C---:B------:R-:W-:Y:S02]  /*6530*/  FMUL.FTZ R163, R12.reuse, R163 ;  /* 0x000000a30ca37220 */ /* 0x040fe40000410000 */
[C---:B------:R-:W-:Y:S02]  /*6540*/  FMUL.FTZ R70, R12.reuse, R70 ;  /* 0x000000460c467220 */ /* 0x040fe40000410000 */
[----:B------:R-:W-:Y:S01]  /*6550*/  FMUL.FTZ R71, R12, R71 ;  /* 0x000000470c477220 */ /* 0x000fe20000410000 */
[----:B------:R-:W-:Y:S01]  /*6560*/  F2FP.PACK_AB R162, R163, R162 ;  /* 0x000000a2a3a2723e */ /* 0x000fe200000000ff */
[C---:B--2---:R-:W-:Y:S01]  /*6570*/  FMUL.FTZ R159, R9.reuse, R159 ;  /* 0x0000009f099f7220 */ /* 0x044fe20000410000 */
[----:B------:R-:W2:Y:S01]  /*6580*/  @P6 MUFU.RCP R11, R8 ;  /* 0x00000008000b6308 */ /* 0x000ea20000001000 */
[----:B------:R-:W-:Y:S01]  /*6590*/  FMUL.FTZ R158, R9, R158 ;  /* 0x0000009e099e7220 */ /* 0x000fe20000410000 */
[----:B------:R-:W-:Y:S01]  /*65a0*/  F2FP.PACK_AB R70, R71, R70 ;  /* 0x000000464746723e */ /* 0x000fe200000000ff */
[----:B------:R-:W-:-:S02]  /*65b0*/  FMUL.FTZ R155, R9, R155 ;  /* 0x0000009b099b7220 */ /* 0x000fc40000410000 */
[----:B------:R-:W-:Y:S01]  /*65c0*/  FMUL.FTZ R154, R9, R154 ;  /* 0x0000009a099a7220 */ /* 0x000fe20000410000 */
[----:B------:R-:W-:Y:S01]  /*65d0*/  F2FP.PACK_AB R158, R159, R158 ;  /* 0x0000009e9f9e723e */ /* 0x000fe200000000ff */
[C---:B------:R-:W-:Y:S01]  /*65e0*/  FMUL.FTZ R79, R9.reuse, R79 ;  /* 0x0000004f094f7220 */ /* 0x040fe20000410000 */
[----:B------:R-:W3:Y:S01]  /*65f0*/  @P6 MUFU.LG2 R8, R8 ;  /* 0x0000000800086308 */ /* 0x000ee20000000c00 */
[----:B------:R-:W-:Y:S01]  /*6600*/  FMUL.FTZ R78, R9, R78 ;  /* 0x0000004e094e7220 */ /* 0x000fe20000410000 */
[----:B------:R-:W-:Y:S01]  /*6610*/  F2FP.PACK_AB R154, R155, R154 ;  /* 0x0000009a9b9a723e */ /* 0x000fe200000000ff */
[C---:B------:R-:W-:Y:S02]  /*6620*/  FMUL.FTZ R83, R9.reuse, R83 ;  /* 0x0000005309537220 */ /* 0x040fe40000410000 */
[----:B------:R-:W-:Y:S01]  /*6630*/  FMUL.FTZ R82, R9, R82 ;  /* 0x0000005209527220 */ /* 0x000fe20000410000 */
[----:B------:R-:W-:Y:S01]  /*6640*/  F2FP.PACK_AB R78, R79, R78 ;  /* 0x0000004e4f4e723e */ /* 0x000fe200000000ff */
[C---:B------:R-:W-:Y:S01]  /*6650*/  FMUL.FTZ R95, R9.reuse, R95 ;  /* 0x0000005f095f7220 */ /* 0x040fe20000410000 */
[----:B------:R-:W4:Y:S01]  /*6660*/  @P5 MUFU.LG2 R7, R7 ;  /* 0x0000000700075308 */ /* 0x000f220000000c00 */
[----:B------:R-:W-:Y:S01]  /*6670*/  FMUL.FTZ R94, R9, R94 ;  /* 0x0000005e095e7220 */ /* 0x000fe20000410000 */
[----:B------:R-:W-:Y:S01]  /*6680*/  F2FP.PACK_AB R82, R83, R82 ;  /* 0x000000525352723e */ /* 0x000fe200000000ff */
[----:B------:R-:W-:-:S02]  /*6690*/  FMUL.FTZ R99, R9, R99 ;  /* 0x0000006309637220 */ /* 0x000fc40000410000 */
[----:B------:R-:W-:Y:S01]  /*66a0*/  FMUL.FTZ R98, R9, R98 ;  /* 0x0000006209627220 */ /* 0x000fe20000410000 */
[----:B------:R-:W-:Y:S01]  /*66b0*/  F2FP.PACK_AB R94, R95, R94 ;  /* 0x0000005e5f5e723e */ /* 0x000fe200000000ff */
[C---:B------:R-:W-:Y:S01]  /*66c0*/  FMUL.FTZ R107, R9.reuse, R107 ;  /* 0x0000006b096b7220 */ /* 0x040fe20000410000 */
[----:B------:R-:W5:Y:S01]  /*66d0*/  @P4 MUFU.LG2 R6, R6 ;  /* 0x0000000600064308 */ /* 0x000f620000000c00 */
[----:B------:R-:W-:Y:S01]  /*66e0*/  FMUL.FTZ R106, R9, R106 ;  /* 0x0000006a096a7220 */ /* 0x000fe20000410000 */
[----:B------:R-:W-:Y:S01]  /*66f0*/  F2FP.PACK_AB R98, R99, R98 ;  /* 0x000000626362723e */ /* 0x000fe200000000ff */
[C---:B------:R-:W-:Y:S02]  /*6700*/  FMUL.FTZ R111, R9.reuse, R111 ;  /* 0x0000006f096f7220 */ /* 0x040fe40000410000 */
[----:B------:R-:W-:Y:S01]  /*6710*/  FMUL.FTZ R110, R9, R110 ;  /* 0x0000006e096e7220 */ /* 0x000fe20000410000 */
[----:B------:R-:W-:Y:S01]  /*6720*/  F2FP.PACK_AB R106, R107, R106 ;  /* 0x0000006a6b6a723e */ /* 0x000fe200000000ff */
[C---:B------:R-:W-:Y:S01]  /*6730*/  FMUL.FTZ R119, R9.reuse, R119 ;  /* 0x0000007709777220 */ /* 0x040fe20000410000 */
[----:B------:R-:W1:Y:S01]  /*6740*/  @P3 MUFU.LG2 R4, R4 ;  /* 0x0000000400043308 */ /* 0x000e620000000c00 */
        /* <DEDUP_REMOVED lines=13> */
[C---:B------:R-:W-:Y:S01]  /*6820*/  FMUL.FTZ R75, R12.reuse, R75 ;  /* 0x0000004b0c4b7220 */ /* 0x040fe20000410000 */
[----:B------:R-:W-:Y:S01]  /*6830*/  LEA.HI R9, R9, R2, RZ, 0x3 ;  /* 0x0000000209097211 */ /* 0x000fe200078f18ff */
[C---:B------:R-:W-:Y:S01]  /*6840*/  FMUL.FTZ R86, R12.reuse, R86 ;  /* 0x000000560c567220 */ /* 0x040fe20000410000 */
[----:B------:R-:W-:Y:S01]  /*6850*/  F2FP.PACK_AB R134, R135, R134 ;  /* 0x000000868786723e */ /* 0x000fe200000000ff */
[C---:B------:R-:W-:Y:S01]  /*6860*/  FMUL.FTZ R87, R12.reuse, R87 ;  /* 0x000000570c577220 */ /* 0x040fe20000410000 */
[----:B------:R-:W-:Y:S01]  /*6870*/  LOP3.LUT R9, R9, 0xfffffff8, RZ, 0xc0, !PT ;  /* 0xfffffff809097812 */ /* 0x000fe200078ec0ff */
[C---:B------:R-:W-:Y:S01]  /*6880*/  FMUL.FTZ R90, R12.reuse, R90 ;  /* 0x0000005a0c5a7220 */ /* 0x040fe20000410000 */
[----:B------:R-:W-:Y:S01]  /*6890*/  F2FP.PACK_AB R74, R75, R74 ;  /* 0x0000004a4b4a723e */ /* 0x000fe200000000ff */
[----:B------:R-:W-:Y:S01]  /*68a0*/  FMUL.FTZ R91, R12, R91 ;  /* 0x0000005b0c5b7220 */ /* 0x000fe20000410000 */
[----:B------:R-:W-:Y:S01]  /*68b0*/  IADD3 R9, R2, -R9, RZ ;  /* 0x8000000902097210 */ /* 0x000fe20007ffe0ff */
[C---:B------:R-:W-:Y:S01]  /*68c0*/  FMUL.FTZ R102, R12.reuse, R102 ;  /* 0x000000660c667220 */ /* 0x040fe20000410000 */
[----:B------:R-:W-:Y:S01]  /*68d0*/  F2FP.PACK_AB R86, R87, R86 ;  /* 0x000000565756723e */ /* 0x000fe200000000ff */
        /* <DEDUP_REMOVED lines=19> */
[----:B------:R-:W-:Y:S01]  /*6a10*/  LEA.HI R12, R9, R9, RZ, 0x1 ;  /* 0x00000009090c7211 */ /* 0x000fe200078f08ff */
[----:B-1----:R-:W-:Y:S01]  /*6a20*/  FMUL.FTZ R156, R5, R156 ;  /* 0x0000009c059c7220 */ /* 0x002fe20000410000 */
[----:B------:R-:W-:Y:S01]  /*6a30*/  F2FP.PACK_AB R142, R143, R142 ;  /* 0x0000008e8f8e723e */ /* 0x000fe200000000ff */
[C---:B------:R-:W-:Y:S01]  /*6a40*/  FMUL.FTZ R157, R5.reuse, R157 ;  /* 0x0000009d059d7220 */ /* 0x040fe20000410000 */
[----:B------:R-:W-:Y:S01]  /*6a50*/  SHF.R.S32.HI R13, RZ, 0x1, R12 ;  /* 0x00000001ff0d7819 */ /* 0x000fe2000001140c */
[C---:B------:R-:W-:Y:S01]  /*6a60*/  FMUL.FTZ R152, R5.reuse, R152 ;  /* 0x0000009805987220 */ /* 0x040fe20000410000 */
        /* <DEDUP_REMOVED lines=9> */
[C---:B------:R-:W-:Y:S01]  /*6b00*/  FMUL.FTZ R81, R5.reuse, R81 ;  /* 0x0000005105517220 */ /* 0x040fe20000410000 */
[----:B------:R-:W-:Y:S01]  /*6b10*/  LEA R9, R12, R9, 0x4 ;  /* 0x000000090c097211 */ /* 0x000fe200078e20ff */
[----:B------:R-:W-:Y:S01]  /*6b20*/  FMUL.FTZ R92, R5, R92 ;  /* 0x0000005c055c7220 */ /* 0x000fe20000410000 */
[----:B------:R-:W-:Y:S01]  /*6b30*/  LOP3.LUT R12, R13, 0x1, RZ, 0xc0, !PT ;  /* 0x000000010d0c7812 */ /* 0x000fe200078ec0ff */
[C---:B------:R-:W-:Y:S01]  /*6b40*/  FMUL.FTZ R93, R5.reuse, R93 ;  /* 0x0000005d055d7220 */ /* 0x040fe20000410000 */
[----:B------:R-:W-:Y:S01]  /*6b50*/  LEA.HI R14, R14, R14, RZ, 0x1d ;  /* 0x0000000e0e0e7211 */ /* 0x000fe200078fe8ff */
[C---:B------:R-:W-:Y:S01]  /*6b60*/  FMUL.FTZ R96, R5.reuse, R96 ;  /* 0x0000006005607220 */ /* 0x040fe20000410000 */
[----:B------:R-:W-:Y:S01]  /*6b70*/  ISETP.NE.U32.AND P2, PT, R12, 0x1, PT ;  /* 0x000000010c00780c */ /* 0x000fe20003f45070 */
[----:B------:R-:W-:Y:S01]  /*6b80*/  FMUL.FTZ R97, R5, R97 ;  /* 0x0000006105617220 */ /* 0x000fe20000410000 */
[----:B------:R-:W-:Y:S01]  /*6b90*/  LEA R9, R9, R14, 0x1 ;  /* 0x0000000e09097211 */ /* 0x000fe200078e08ff */
[----:B------:R-:W-:Y:S01]  /*6ba0*/  FMUL.FTZ R104, R5, R104 ;  /* 0x0000006805687220 */ /* 0x000fe20000410000 */
[----:B------:R-:W-:Y:S01]  /*6bb0*/  F2FP.PACK_AB R156, R157, R156 ;  /* 0x0000009c9d9c723e */ /* 0x000fe200000000ff */
[----:B------:R-:W-:Y:S01]  /*6bc0*/  FMUL.FTZ R105, R5, R105 ;  /* 0x0000006905697220 */ /* 0x000fe20000410000 */
[----:B------:R-:W-:Y:S01]  /*6bd0*/  SHF.L.U32 R9, R9, 0x1, RZ ;  /* 0x0000000109097819 */ /* 0x000fe200000006ff */
[----:B------:R-:W-:Y:S01]  /*6be0*/  FMUL.FTZ R108, R5, R108 ;  /* 0x0000006c056c7220 */ /* 0x000fe20000410000 */
[----:B------:R-:W-:Y:S01]  /*6bf0*/  F2FP.PACK_AB R152, R153, R152 ;  /* 0x000000989998723e */ /* 0x000fe200000000ff */
[----:B------:R-:W-:Y:S01]  /*6c00*/  FMUL.FTZ R109, R5, R109 ;  /* 0x0000006d056d7220 */ /* 0x000fe20000410000 */
[----:B------:R-:W-:Y:S01]  /*6c10*/  IADD3 R17, R9, -0x10, RZ ;  /* 0xfffffff009117810 */ /* 0x000fe20007ffe0ff */
[C---:B------:R-:W-:Y:S01]  /*6c20*/  FMUL.FTZ R116, R5.reuse, R116 ;  /* 0x0000007405747220 */ /* 0x040fe20000410000 */
[----:B------:R-:W-:Y:S01]  /*6c30*/  STS [R9+0x200], R162 ;  /* 0x000200a209007388 */ /* 0x000fe20000000800 */
[----:B------:R-:W-:Y:S01]  /*6c40*/  FMUL.FTZ R117, R5, R117 ;  /* 0x0000007505757220 */ /* 0x000fe20000410000 */
[----:B------:R-:W-:Y:S01]  /*6c50*/  @P2 IADD3 R17, R9, 0x10, RZ ;  /* 0x0000001009112810 */ /* 0x000fe20007ffe0ff */
[----:B------:R-:W-:Y:S01]  /*6c60*/  FMUL.FTZ R120, R5, R120 ;  /* 0x0000007805787220 */ /* 0x000fe20000410000 */
[----:B------:R-:W-:Y:S01]  /*6c70*/  LOP3.LUT P2, RZ, R13, 0x2, RZ, 0xc0, !PT ;  /* 0x000000020dff7812 */ /* 0x000fe2000784c0ff */
[----:B------:R-:W-:Y:S01]  /*6c80*/  FMUL.FTZ R121, R5, R121 ;  /* 0x0000007905797220 */ /* 0x000fe20000410000 */
[----:B------:R-:W-:Y:S01]  /*6c90*/  F2FP.PACK_AB R76, R77, R76 ;  /* 0x0000004c4d4c723e */ /* 0x000fe200000000ff */
        /* <DEDUP_REMOVED lines=8> */
[----:B--2---:R-:W-:Y:S01]  /*6d20*/  FMUL.FTZ R160, R11, R160 ;  /* 0x000000a00ba07220 */ /* 0x004fe20000410000 */
[----:B------:R-:W-:Y:S01]  /*6d30*/  F2FP.PACK_AB R108, R109, R108 ;  /* 0x0000006c6d6c723e */ /* 0x000fe200000000ff */
[----:B------:R-:W-:Y:S01]  /*6d40*/  FMUL.FTZ R161, R11, R161 ;  /* 0x000000a10ba17220 */ /* 0x000fe20000410000 */
[----:B------:R-:W-:Y:S01]  /*6d50*/  F2FP.PACK_AB R132, R5, R132 ;  /* 0x000000840584723e */ /* 0x000fe200000000ff */
[C---:B------:R-:W-:Y:S01]  /*6d60*/  FMUL.FTZ R68, R11.reuse, R68 ;  /* 0x000000440b447220 */ /* 0x040fe20000410000 */
[----:B------:R-:W-:Y:S01]  /*6d70*/  MOV R5, 0x20 ;  /* 0x0000002000057802 */ /* 0x000fe20000000f00 */
[----:B------:R-:W-:Y:S01]  /*6d80*/  FMUL.FTZ R69, R11, R69 ;  /* 0x000000450b457220 */ /* 0x000fe20000410000 */
[----:B------:R-:W-:Y:S01]  /*6d90*/  F2FP.PACK_AB R160, R161, R160 ;  /* 0x000000a0a1a0723e */ /* 0x000fe200000000ff */
[----:B------:R-:W-:Y:S01]  /*6da0*/  FMUL.FTZ R72, R11, R72 ;  /* 0x000000480b487220 */ /* 0x000fe20000410000 */
[----:B------:R-:W-:Y:S01]  /*6db0*/  SEL R12, R5, 0xffffffe0, !P2 ;  /* 0xffffffe0050c7807 */ /* 0x000fe20005000000 */
[----:B------:R-:W-:Y:S01]  /*6dc0*/  FMUL.FTZ R73, R11, R73 ;  /* 0x000000490b497220 */ /* 0x000fe20000410000 */
[----:B------:R-:W-:Y:S01]  /*6dd0*/  F2FP.PACK_AB R68, R69, R68 ;  /* 0x000000444544723e */ /* 0x000fe200000000ff */
[----:B------:R-:W-:Y:S01]  /*6de0*/  FMUL.FTZ R84, R11, R84 ;  /* 0x000000540b547220 */ /* 0x000fe20000410000 */
[----:B------:R-:W-:Y:S01]  /*6df0*/  IADD3 R19, R9, R12, RZ ;  /* 0x0000000c09137210 */ /* 0x000fe20007ffe0ff */
[----:B------:R-:W-:Y:S01]  /*6e00*/  FMUL.FTZ R85, R11, R85 ;  /* 0x000000550b557220 */ /* 0x000fe20000410000 */
[----:B------:R-:W-:Y:S01]  /*6e10*/  F2FP.PACK_AB R72, R73, R72 ;  /* 0x000000484948723e */ /* 0x000fe200000000ff */
[C---:B------:R-:W-:Y:S01]  /*6e20*/  FMUL.FTZ R88, R11.reuse, R88 ;  /* 0x000000580b587220 */ /* 0x040fe20000410000 */
[----:B------:R-:W-:Y:S01]  /*6e30*/  STS [R9], R160 ;  /* 0x000000a009007388 */ /* 0x000fe20000000800 */
[----:B------:R-:W-:Y:S01]  /*6e40*/  FMUL.FTZ R89, R11, R89 ;  /* 0x000000590b597220 */ /* 0x000fe20000410000 */
[----:B------:R-:W-:Y:S01]  /*6e50*/  F2FP.PACK_AB R84, R85, R84 ;  /* 0x000000545554723e */ /* 0x000fe200000000ff */
[C---:B------:R-:W-:Y:S01]  /*6e60*/  FMUL.FTZ R100, R11.reuse, R100 ;  /* 0x000000640b647220 */ /* 0x040fe20000410000 */
[----:B------:R-:W-:Y:S01]  /*6e70*/  IADD3 R13, R12, R17, RZ ;  /* 0x000000110c0d7210 */ /* 0x000fe20007ffe0ff */
[C---:B------:R-:W-:Y:S01]  /*6e80*/  FMUL.FTZ R101, R11.reuse, R101 ;  /* 0x000000650b657220 */ /* 0x040fe20000410000 */
[----:B------:R1:W-:Y:S01]  /*6e90*/  STS [R17], R68 ;  /* 0x0000004411007388 */ /* 0x0003e20000000800 */
[----:B------:R-:W-:Y:S01]  /*6ea0*/  FMUL.FTZ R148, R11, R148 ;  /* 0x000000940b947220 */ /* 0x000fe20000410000 */
[----:B------:R-:W-:Y:S01]  /*6eb0*/  F2FP.PACK_AB R88, R89, R88 ;  /* 0x000000585958723e */ /* 0x000fe200000000ff */
[C---:B------:R-:W-:Y:S01]  /*6ec0*/  FMUL.FTZ R149, R11.reuse, R149 ;  /* 0x000000950b957220 */ /* 0x040fe20000410000 */
[----:B------:R-:W-:Y:S01]  /*6ed0*/  STS [R17+0x200], R70 ;  /* 0x0002004611007388 */ /* 0x000fe20000000800 */
        /* <DEDUP_REMOVED lines=18> */
[----:B------:R-:W-:Y:S01]  /*7000*/  FMUL.FTZ R11, R11, R137 ;  /* 0x000000890b0b7220 */ /* 0x000fe20000410000 */
[----:B------:R-:W-:Y:S01]  /*7010*/  STS [R19], R72 ;  /* 0x0000004813007388 */ /* 0x000fe20000000800 */
[----:B------:R-:W-:Y:S01]  /*7020*/  F2FP.PACK_AB R116, R117, R116 ;  /* 0x000000747574723e */ /* 0x000fe200000000ff */
[----:B---3--:R-:W-:Y:S01]  /*7030*/  @P6 FMUL.FTZ R65, R8, 0.69314718246459960938 ;  /* 0x3f31721808416820 */ /* 0x008fe20000410000 */
[----:B------:R-:W-:Y:S01]  /*7040*/  F2FP.PACK_AB R120, R121, R120 ;  /* 0x000000787978723e */ /* 0x000fe200000000ff */
[----:B------:R-:W-:Y:S01]  /*7050*/  STS [R19+0x200], R74 ;  /* 0x0002004a13007388 */ /* 0x000fe20000000800 */
[----:B------:R-:W-:Y:S01]  /*7060*/  F2FP.PACK_AB R140, R141, R140 ;  /* 0x0000008c8d8c723e */ /* 0x000fe200000000ff */
[----:B-1----:R-:W-:Y:S01]  /*7070*/  CS2R R68, SRZ ;  /* 0x0000000000447805 */ /* 0x002fe2000001ff00 */
[----:B------:R-:W-:Y:S01]  /*7080*/  F2FP.PACK_AB R136, R11, R136 ;  /* 0x000000880b88723e */ /* 0x000fe200000000ff */
[----:B------:R-:W-:Y:S01]  /*7090*/  STS [R13], R84 ;  /* 0x000000540d007388 */ /* 0x000fe20000000800 */
[----:B------:R-:W-:Y:S01]  /*70a0*/  F2FP.PACK_AB R138, R139, R138 ;  /* 0x0000008a8b8a723e */ /* 0x000fe200000000ff */
[----:B----4-:R-:W-:Y:S01]  /*70b0*/  @P5 FMUL.FTZ R66, R7, 0.69314718246459960938 ;  /* 0x3f31721807425820 */ /* 0x010fe20000410000 */
[----:B------:R-:W-:Y:S01]  /*70c0*/  F2FP.PACK_AB R128, R129, R128 ;  /* 0x000000808180723e */ /* 0x000fe200000000ff */
[----:B------:R-:W-:Y:S01]  /*70d0*/  STS [R13+0x200], R86 ;  /* 0x000200560d007388 */ /* 0x000fe20000000800 */
[----:B------:R-:W-:Y:S01]  /*70e0*/  @P0 MOV R12, 0x1 ;  /* 0x00000001000c0802 */ /* 0x000fe20000000f00 */
[----:B------:R-:W-:Y:S01]  /*70f0*/  @!P0 IMAD R12, R10, c[0x0][0x1c0], RZ ;  /* 0x000070000a0c8a24 */ /* 0x000fe200078e02ff */
[----:B------:R-:W-:Y:S01]  /*7100*/  LOP3.LUT P2, RZ, R230, 0x3, RZ, 0xc0, !PT ;  /* 0x00000003e6ff7812 */ /* 0x000fe2000784c0ff */
[----:B------:R-:W-:Y:S01]  /*7110*/  STS [R19+0x1000], R76 ;  /* 0x0010004c13007388 */ /* 0x000fe20000000800 */
[----:B-----5:R-:W-:-:S02]  /*7120*/  @P4 FMUL.FTZ R7, R6, 0.69314718246459960938 ;  /* 0x3f31721806074820 */ /* 0x020fc40000410000 */
[----:B------:R-:W-:Y:S01]  /*7130*/  @P3 FMUL.FTZ R6, R4, 0.69314718246459960938 ;  /* 0x3f31721804063820 */ /* 0x000fe20000410000 */
[----:B------:R-:W-:Y:S04]  /*7140*/  STS [R19+0x1200], R78 ;  /* 0x0012004e13007388 */ /* 0x000fe80000000800 */
        /* <DEDUP_REMOVED lines=23> */
[----:B------:R1:W-:Y:S04]  /*72c0*/  STS [R9+0x5200], R118 ;  /* 0x0052007609007388 */ /* 0x0003e80000000800 */
        /* <DEDUP_REMOVED lines=10> */
[----:B------:R-:W-:Y:S06]  /*7370*/  BAR.SYNC.DEFER_BLOCKING 0x0 ;  /* 0x0000000000007b1d */ /* 0x000fec0000010000 */
[----:B------:R-:W3:Y:S04]  /*7380*/  S2R R11, SR_CTAID.Y ;  /* 0x00000000000b7919 */ /* 0x000ee80000002600 */
[----:B------:R-:W4:Y:S04]  /*7390*/  S2R R5, SR_CTAID.X ;  /* 0x0000000000057919 */ /* 0x000f280000002500 */
[----:B-1----:R-:W1:Y:S01]  /*73a0*/  S2R R9, SR_CTAID.Z ;  /* 0x0000000000097919 */ /* 0x002e620000002700 */
[----:B--2---:R-:W-:Y:S01]  /*73b0*/  MOV R13, 0x7f800000 ;  /* 0x7f800000000d7802 */ /* 0x004fe20000000f00 */
[----:B------:R-:W-:-:S02]  /*73c0*/  @P6 FFMA.FTZ R13, R168, c[0x0][0x238], R65 ;  /* 0x00008e00a80d6a23 */ /* 0x000fc40000010041 */
[----:B------:R2:W2:Y:S04]  /*73d0*/  LDS.128 R56, [R223] ;  /* 0x00000000df387984 */ /* 0x0004a80000000c00 */
[----:B------:R2:W2:Y:S01]  /*73e0*/  LDS.128 R52, [R223+0x800] ;  /* 0x00080000df347984 */ /* 0x0004a20000000c00 */
[C---:B---3--:R-:W-:Y:S01]  /*73f0*/  IMAD R64, R11.reuse, R12, RZ ;  /* 0x0000000c0b407224 */ /* 0x048fe200078e02ff */
[----:B------:R-:W-:Y:S02]  /*7400*/  @P0 MOV R12, c[0x0][0x210] ;  /* 0x00008400000c0a02 */ /* 0x000fe40000000f00 */
[----:B------:R3:W2:Y:S01]  /*7410*/  LDS.128 R48, [R223+0x1000] ;  /* 0x00100000df307984 */ /* 0x0006a20000000c00 */
[----:B------:R-:W-:Y:S01]  /*7420*/  @!P0 MOV R12, 0x1 ;  /* 0x00000001000c8802 */ /* 0x000fe20000000f00 */
[----:B------:R-:W-:Y:S01]  /*7430*/  @!P1 IMAD R14, R11, c[0x0][0x214], RZ ;  /* 0x000085000b0e9a24 */ /* 0x000fe200078e02ff */
[----:B------:R-:W-:Y:S01]  /*7440*/  SEL R64, R64, RZ, P1 ;  /* 0x000000ff40407207 */ /* 0x000fe20000800000 */
[----:B------:R3:W2:Y:S02]  /*7450*/  LDS.128 R44, [R223+0x1800] ;  /* 0x00180000df2c7984 */ /* 0x0006a40000000c00 */
[----:B----4-:R-:W-:Y:S01]  /*7460*/  IMAD R8, R5, R12, RZ ;  /* 0x0000000c05087224 */ /* 0x010fe200078e02ff */
[----:B------:R-:W-:Y:S01]  /*7470*/  @!P1 MOV R68, R14 ;  /* 0x0000000e00449202 */ /* 0x000fe20000000f00 */
[----:B------:R3:W4:Y:S01]  /*7480*/  LDS.128 R40, [R223+0x2000] ;  /* 0x00200000df287984 */ /* 0x0007220000000c00 */
[----:B-1----:R-:W-:Y:S01]  /*7490*/  IMAD R65, R9, R10, R64 ;  /* 0x0000000a09417224 */ /* 0x002fe200078e0240 */
[----:B------:R-:W-:-:S02]  /*74a0*/  @!P1 SHF.R.S32.HI R69, RZ, 0x1f, R14 ;  /* 0x0000001fff459819 */ /* 0x000fc4000001140e */
[----:B------:R3:W1:Y:S01]  /*74b0*/  LDS.128 R36, [R223+0x2800] ;  /* 0x00280000df247984 */ /* 0x0006620000000c00 */
[----:B------:R-:W-:Y:S02]  /*74c0*/  SHF.L.U32 R8, R8, 0x7, RZ ;  /* 0x0000000708087819 */ /* 0x000fe400000006ff */
[----:B------:R-:W-:Y:S01]  /*74d0*/  MOV R64, 0x7f800000 ;  /* 0x7f80000000407802 */ /* 0x000fe20000000f00 */
[----:B------:R3:W1:Y:S01]  /*74e0*/  LDS.128 R32, [R223+0x3000] ;  /* 0x00300000df207984 */ /* 0x0006620000000c00 */
[--C-:B------:R-:W-:Y:S01]  /*74f0*/  IADD3 R4, P1, P0, R8, R68, R65.reuse ;  /* 0x0000004408047210 */ /* 0x100fe2000783e041 */
[----:B------:R-:W-:Y:S01]  /*7500*/  @P5 FFMA.FTZ R64, R167, c[0x0][0x238], R66 ;  /* 0x00008e00a7405a23 */ /* 0x000fe20000010042 */
[----:B------:R-:W-:Y:S01]  /*7510*/  SHF.R.S32.HI R8, RZ, 0x1f, R8 ;  /* 0x0000001fff087819 */ /* 0x000fe20000011408 */
[----:B------:R3:W1:Y:S01]  /*7520*/  LDS.128 R28, [R223+0x3800] ;  /* 0x00380000df1c7984 */ /* 0x0006620000000c00 */
[----:B------:R-:W-:Y:S02]  /*7530*/  SHF.R.S32.HI R65, RZ, 0x1f, R65 ;  /* 0x0000001fff417819 */ /* 0x000fe40000011441 */
[----:B------:R-:W-:Y:S01]  /*7540*/  MOV R10, 0x7f800000 ;  /* 0x7f800000000a7802 */ /* 0x000fe20000000f00 */
[----:B------:R3:W1:Y:S01]  /*7550*/  LDS.128 R24, [R223+0x4000] ;  /* 0x00400000df187984 */ /* 0x0006620000000c00 */
[----:B------:R-:W-:Y:S01]  /*7560*/  MOV R14, 0x7f800000 ;  /* 0x7f800000000e7802 */ /* 0x000fe20000000f00 */
[----:B------:R-:W-:Y:S01]  /*7570*/  @P4 FFMA.FTZ R10, R166, c[0x0][0x238], R7 ;  /* 0x00008e00a60a4a23 */ /* 0x000fe20000010007 */
[----:B------:R-:W-:Y:S01]  /*7580*/  IADD3.X R8, R8, R69, R65, P1, P0 ;  /* 0x0000004508087210 */ /* 0x000fe20000fe0441 */
[----:B------:R3:W1:Y:S01]  /*7590*/  LDS.128 R20, [R223+0x4800] ;  /* 0x00480000df147984 */ /* 0x0006620000000c00 */
[----:B------:R-:W-:-:S03]  /*75a0*/  @P3 FFMA.FTZ R14, R165, c[0x0][0x238], R6 ;  /* 0x00008e00a50e3a23 */ /* 0x000fc60000010006 */
[----:B------:R3:W1:Y:S04]  /*75b0*/  LDS.128 R16, [R223+0x5000] ;  /* 0x00500000df107984 */ /* 0x0006680000000c00 */
[----:B------:R3:W1:Y:S01]  /*75c0*/  LDS.128 R60, [R223+0x5800] ;  /* 0x00580000df3c7984 */ /* 0x0006620000000c00 */
[----:B------:R-:W-:Y:S05]  /*75d0*/  @P2 BRA `(.L_x_33) ;  /* 0x0000029000002947 */ /* 0x000fea0003800000 */
[----:B------:R-:W-:Y:S01]  /*75e0*/  SHF.R.S32.HI R66, RZ, 0x1f, R15 ;  /* 0x0000001fff427819 */ /* 0x000fe2000001140f */
[----:B------:R-:W-:Y:S01]  /*75f0*/  IMAD.MOV.U32 R6, RZ, RZ, c[0x0][0x214] ;  /* 0x00008500ff067624 */ /* 0x000fe200078e00ff */
[----:B------:R-:W-:Y:S02]  /*7600*/  SHF.R.S32.HI R69, RZ, 0x1f, R230 ;  /* 0x0000001fff457819 */ /* 0x000fe400000114e6 */
[----:B------:R-:W-:Y:S01]  /*7610*/  LEA.HI R66, R66, R15, RZ, 0x2 ;  /* 0x0000000f42427211 */ /* 0x000fe200078f10ff */
[----:B------:R-:W-:Y:S01]  /*7620*/  IMAD R6, R5, -0x80, R6 ;  /* 0xffffff8005067824 */ /* 0x000fe200078e0206 */
[----:B------:R-:W-:-:S02]  /*7630*/  LEA.HI R69, R69, R230, RZ, 0x2 ;  /* 0x000000e645457211 */ /* 0x000fc400078f10ff */
        /* <DEDUP_REMOVED lines=13> */
[----:B------:R-:W-:Y:S01]  /*7710*/  @!P5 IMAD R65, R65, R12, RZ ;  /* 0x0000000c4141d224 */ /* 0x000fe200078e02ff */
[----:B------:R-:W-:Y:S01]  /*7720*/  @!P6 LEA.HI.X.SX32 R6, R69, R8, 0x1, P0 ;  /* 0x000000084506e211 */ /* 0x000fe200000f0eff */
        /* <DEDUP_REMOVED lines=20> */
.L_x_33:
[----:B------:R-:W-:Y:S05]  /*7870*/  BSYNC B0 ;  /* 0x0000000000007941 */ /* 0x000fea0003800000 */
.L_x_32:
[----:B------:R-:W-:Y:S01]  /*7880*/  IMAD.SHL.U32 R6, R0, 0x8, RZ ;  /* 0x0000000800067824 */ /* 0x000fe200078e00ff */
[----:B------:R-:W-:Y:S01]  /*7890*/  SHF.R.S32.HI R4, RZ, 0x1f, R11 ;  /* 0x0000001fff047819 */ /* 0x000fe2000001140b */
[----:B------:R-:W-:Y:S01]  /*78a0*/  ULDC.64 UR4, c[0x0][0x1e8] ;  /* 0x00007a0000047ab9 */ /* 0x000fe20000000a00 */
[----:B------:R-:W-:Y:S01]  /*78b0*/  SHF.R.S32.HI R0, RZ, 0x1f, R9 ;  /* 0x0000001fff007819 */ /* 0x000fe20000011409 */
[----:B------:R-:W-:Y:S01]  /*78c0*/  USHF.L.U32 UR7, UR4, 0x6, URZ ;  /* 0x0000000604077899 */ /* 0x000fe2000800063f */
[----:B------:R-:W-:Y:S01]  /*78d0*/  SHF.R.S32.HI R7, RZ, 0x1f, R6 ;  /* 0x0000001fff077819 */ /* 0x000fe20000011406 */
[----:B------:R-:W-:Y:S01]  /*78e0*/  IMAD R4, R4, c[0x0][0x1e0], RZ ;  /* 0x0000780004047a24 */ /* 0x000fe200078e02ff */
[----:B------:R-:W-:Y:S01]  /*78f0*/  SHF.R.S32.HI R3, RZ, 0x1f, R2 ;  /* 0x0000001fff037819 */ /* 0x000fe20000011402 */
[----:B------:R-:W-:Y:S01]  /*7900*/  IMAD R0, R0, c[0x0][0x1f0], RZ ;  /* 0x00007c0000007a24 */ /* 0x000fe200078e02ff */
[----:B------:R-:W-:Y:S01]  /*7910*/  UMOV UR6, 0x6 ;  /* 0x0000000600067882 */ /* 0x000fe20000000000 */
[C---:B------:R-:W-:Y:S01]  /*7920*/  IMAD R4, R11.reuse, c[0x0][0x1e4], R4 ;  /* 0x000079000b047a24 */ /* 0x040fe200078e0204 */
[----:B------:R-:W-:Y:S01]  /*7930*/  USHF.L.U64.HI UR5, UR4, UR6, UR5 ;  /* 0x0000000604057299 */ /* 0x000fe20008010205 */
[----:B------:R-:W-:-:S04]  /*7940*/  IMAD.WIDE.U32 R6, R11, c[0x0][0x1e0], R6 ;  /* 0x000078000b067a25 */ /* 0x000fc800078e0006 */
[----:B------:R-:W-:Y:S02]  /*7950*/  IMAD.IADD R7, R7, 0x1, R4 ;  /* 0x0000000107077824 */ /* 0x000fe400078e0204 */
[C---:B------:R-:W-:Y:S02]  /*7960*/  IMAD R0, R9.reuse, c[0x0][0x1f4], R0 ;  /* 0x00007d0009007a24 */ /* 0x040fe400078e0200 */
[----:B------:R-:W-:-:S04]  /*7970*/  IMAD.WIDE.U32 R6, R9, c[0x0][0x1f0], R6 ;  /* 0x00007c0009067a25 */ /* 0x000fc800078e0006 */
[----:B------:R-:W-:Y:S01]  /*7980*/  IMAD.WIDE R4, R5, 0x80, R2 ;  /* 0x0000008005047825 */ /* 0x000fe200078e0202 */
[----:B------:R-:W-:-:S03]  /*7990*/  IADD3 R7, R7, R0, RZ ;  /* 0x0000000007077210 */ /* 0x000fc60007ffe0ff */
[----:B------:R-:W-:-:S04]  /*79a0*/  IMAD R2, R5, c[0x0][0x1e8], RZ ;  /* 0x00007a0005027a24 */ /* 0x000fc800078e02ff */
[C---:B------:R-:W-:Y:S02]  /*79b0*/  IMAD R2, R4.reuse, c[0x0][0x1ec], R2 ;  /* 0x00007b0004027a24 */ /* 0x040fe400078e0202 */
[----:B------:R-:W-:-:S04]  /*79c0*/  IMAD.WIDE.U32 R4, R4, c[0x0][0x1e8], R6 ;  /* 0x00007a0004047a25 */ /* 0x000fc800078e0006 */
[----:B------:R-:W-:Y:S01]  /*79d0*/  IMAD.IADD R2, R5, 0x1, R2 ;  /* 0x0000000105027824 */ /* 0x000fe200078e0202 */
[----:B------:R-:W-:-:S04]  /*79e0*/  LEA R6, P0, R4, c[0x0][0x1d0], 0x1 ;  /* 0x0000740004067a11 */ /* 0x000fc800078008ff */
[----:B------:R-:W-:Y:S02]  /*79f0*/  LEA.HI.X R7, R4, c[0x0][0x1d4], R2, 0x1, P0 ;  /* 0x0000750004077a11 */ /* 0x000fe400000f0c02 */
[----:B------:R-:W-:-:S03]  /*7a00*/  IADD3 R4, P0, R6, UR7, RZ ;  /* 0x0000000706047c10 */ /* 0x000fc6000ff1e0ff */
[----:B--2---:R-:W-:Y:S01]  /*7a10*/  STG.E.128 [R6.64], R56 ;  /* 0x0000003806007986 */ /* 0x004fe2000c101d08 */
[----:B------:R-:W-:Y:S02]  /*7a20*/  IADD3.X R5, R7, UR5, RZ, P0, !PT ;  /* 0x0000000507057c10 */ /* 0x000fe400087fe4ff */
[----:B------:R-:W-:Y:S01]  /*7a30*/  IADD3 R2, P0, R4, UR7, RZ ;  /* 0x0000000704027c10 */ /* 0x000fe2000ff1e0ff */
[----:B----4-:R-:W-:Y:S03]  /*7a40*/  STG.E.128 [R6.64+0x40], R40 ;  /* 0x0000402806007986 */ /* 0x010fe6000c101d08 */
[----:B------:R-:W-:Y:S01]  /*7a50*/  IADD3.X R3, R5, UR5, RZ, P0, !PT ;  /* 0x0000000505037c10 */ /* 0x000fe200087fe4ff */
[----:B-1----:R-:W-:Y:S01]  /*7a60*/  STG.E.128 [R6.64+0x80], R24 ;  /* 0x0000801806007986 */ /* 0x002fe2000c101d08 */
[----:B------:R-:W-:-:S03]  /*7a70*/  IADD3 R8, P0, R2, UR7, RZ ;  /* 0x0000000702087c10 */ /* 0x000fc6000ff1e0ff */
[----:B------:R-:W-:Y:S01]  /*7a80*/  STG.E.128 [R4.64], R52 ;  /* 0x0000003404007986 */ /* 0x000fe2000c101d08 */
[----:B------:R-:W-:-:S03]  /*7a90*/  IADD3.X R9, R3, UR5, RZ, P0, !PT ;  /* 0x0000000503097c10 */ /* 0x000fc600087fe4ff */
[----:B------:R-:W-:Y:S04]  /*7aa0*/  STG.E.128 [R4.64+0x40], R36 ;  /* 0x0000402404007986 */ /* 0x000fe8000c101d08 */
[----:B------:R-:W-:Y:S04]  /*7ab0*/  STG.E.128 [R4.64+0x80], R20 ;  /* 0x0000801404007986 */ /* 0x000fe8000c101d08 */
[----:B------:R-:W-:Y:S04]  /*7ac0*/  STG.E.128 [R2.64], R48 ;  /* 0x0000003002007986 */ /* 0x000fe8000c101d08 */
[----:B------:R-:W-:Y:S04]  /*7ad0*/  STG.E.128 [R2.64+0x40], R32 ;  /* 0x0000402002007986 */ /* 0x000fe8000c101d08 */
[----:B------:R-:W-:Y:S04]  /*7ae0*/  STG.E.128 [R2.64+0x80], R16 ;  /* 0x0000801002007986 */ /* 0x000fe8000c101d08 */
[----:B------:R-:W-:Y:S04]  /*7af0*/  STG.E.128 [R8.64], R44 ;  /* 0x0000002c08007986 */ /* 0x000fe8000c101d08 */
[----:B------:R-:W-:Y:S04]  /*7b00*/  STG.E.128 [R8.64+0x40], R28 ;  /* 0x0000401c08007986 */ /* 0x000fe8000c101d08 */
[----:B------:R-:W-:Y:S01]  /*7b10*/  STG.E.128 [R8.64+0x80], R60 ;  /* 0x0000803c08007986 */ /* 0x000fe2000c101d08 */
[----:B------:R-:W-:Y:S05]  /*7b20*/  EXIT ;  /* 0x000000000000794d */ /* 0x000fea0003800000 */
.L_x_34:
        /* <DEDUP_REMOVED lines=13> */
.L_x_1026:


//--------------------- .text._ZN5flash16flash_fwd_kernelI23Flash_fwd_kernel_traitsILi96ELi128ELi64ELi4ELb0ELb0EN7cutlass6half_tE19Flash_kernel_traitsILi96ELi128ELi64ELi4ES3_EELb0ELb0ELb0ELb0ELb0ELb0ELb0ELb0EEEvNS_16Flash_fwd_paramsE --------------------------
	.section	.text._ZN5flash16flash_fwd_kernelI23Flash_fwd_kernel_traitsILi96ELi128ELi64ELi4ELb0ELb0EN7cutlass6half_tE19Flash_kernel_traitsILi96ELi128ELi64ELi4ES3_EELb0ELb0ELb0ELb0ELb0ELb0ELb0ELb0EEEvNS_16Flash_fwd_paramsE,"ax",@progbits
	.sectioninfo	@"SHI_REGISTERS=255"
	.align	128
        .global         _ZN5flash16flash_fwd_kernelI23Flash_fwd_kernel_traitsILi96ELi128ELi64ELi4ELb0ELb0EN7cutlass6half_tE19Flash_kernel_traitsILi96ELi128ELi64ELi4ES3_EELb0ELb0ELb0ELb0ELb0ELb0ELb0ELb0EEEvNS_16Flash_fwd_paramsE
        .type           _ZN5flash16flash_fwd_kernelI23Flash_fwd_kernel_traitsILi96ELi128ELi64ELi4ELb0ELb0EN7cutlass6half_tE19Flash_kernel_traitsILi96ELi128ELi64ELi4ES3_EELb0ELb0ELb0ELb0ELb0ELb0ELb0ELb0EEEvNS_16Flash_fwd_paramsE,@function
        .size           _ZN5flash16flash_fwd_kernelI23Flash_fwd_kernel_traitsILi96ELi128ELi64ELi4ELb0ELb0EN7cutlass6half_tE19Flash_kernel_traitsILi96ELi128ELi64ELi4ES3_EELb0ELb0ELb0ELb0ELb0ELb0ELb0ELb0EEEvNS_16Flash_fwd_paramsE,(.L_x_1027 - _ZN5flash16flash_fwd_kernelI23Flash_fwd_kernel_traitsILi96ELi128ELi64ELi4ELb0ELb0EN7cutlass6half_tE19Flash_kernel_traitsILi96ELi128ELi64ELi4ES3_EELb0ELb0ELb0ELb0ELb0ELb0ELb0ELb0EEEvNS_16Flash_fwd_paramsE)
        .other          _ZN5flash16flash_fwd_kernelI23Flash_fwd_kernel_traitsILi96ELi128ELi64ELi4ELb0ELb0EN7cutlass6half_tE19Flash_kernel_traitsILi96ELi128ELi64ELi4ES3_EELb0ELb0ELb0ELb0ELb0ELb0ELb0ELb0EEEvNS_16Flash_fwd_paramsE,@"STO_CUDA_ENTRY STV_DEFAULT"
_ZN5flash16flash_fwd_kernelI23Flash_fwd_kernel_traitsILi96ELi128ELi64ELi4ELb0ELb0EN7cutlass6half_tE19Flash_kernel_traitsILi96ELi128ELi64ELi4ES3_EELb0ELb0ELb0ELb0ELb0ELb0ELb0ELb0EEEvNS_16Flash_fwd_paramsE:
.text._ZN5flash16flash_fwd_kernelI23Flash_fwd_kernel_traitsILi96ELi128ELi64ELi4ELb0ELb0EN7cutlass6half_tE19Flash_kernel_traitsILi96ELi128ELi64ELi4ES3_EELb0ELb0ELb0ELb0ELb0ELb0ELb0ELb0EEEvNS_16Flash_fwd_paramsE:
        /* <DEDUP_REMOVED lines=35> */
.L_x_35:
[----:B---34-:R-:W-:Y:S02]  /*0230*/  MOV R0, c[0x0][0x218] ;  /* 0x0000860000007a02 */ /* 0x018fe40000000f00 */
.L_x_36:
        /* <DEDUP_REMOVED lines=44> */
.L_x_38:
[----:B------:R-:W-:Y:S02]  /*0500*/  IABS R4, c[0x0][0x1c8] ;  /* 0x0000720000047a13 */ /* 0x000fe40000000000 */
[----:B------:R-:W-:Y:S02]  /*0510*/  IABS R5, R13 ;  /* 0x0000000d00057213 */ /* 0x000fe40000000000 */
[----:B------:R-:W1:Y:S01]  /*0520*/  I2F.RP R2, R4 ;  /* 0x0000000400027306 */ /* 0x000e620000209400 */
[----:B------:R-:W-:-:S07]  /*0530*/  SHF.R.S32.HI R7, RZ, 0x1f, R13 ;  /* 0x0000001fff077819 */ /* 0x000fce000001140d */
[----:B-1----:R-:W1:Y:S02]  /*0540*/  MUFU.RCP R2, R2 ;  /* 0x0000000200027308 */ /* 0x002e640000001000 */
[----:B-1----:R-:W-:-:S06]  /*0550*/  IADD3 R2, R2, 0xffffffe, RZ ;  /* 0x0ffffffe02027810 */ /* 0x002fcc0007ffe0ff */
[----:B------:R-:W1:Y:S02]  /*0560*/  F2I.FTZ.U32.TRUNC.NTZ R3, R2 ;  /* 0x0000000200037305 */ /* 0x000e64000021f000 */
[----:B-1----:R-:W-:Y:S02]  /*0570*/  IMAD.MOV R0, RZ, RZ, -R3 ;  /* 0x000000ffff007224 */ /* 0x002fe400078e0a03 */
[----:B------:R-:W-:Y:S02]  /*0580*/  IMAD.MOV.U32 R2, RZ, RZ, RZ ;  /* 0x000000ffff027224 */ /* 0x000fe400078e00ff */
[----:B------:R-:W-:-:S04]  /*0590*/  IMAD R0, R0, R4, RZ ;  /* 0x0000000400007224 */ /* 0x000fc800078e02ff */
[----:B------:R-:W-:-:S04]  /*05a0*/  IMAD.HI.U32 R0, R3, R0, R2 ;  /* 0x0000000003007227 */ /* 0x000fc800078e0002 */
[----:B------:R-:W-:-:S04]  /*05b0*/  IMAD.MOV.U32 R3, RZ, RZ, R5 ;  /* 0x000000ffff037224 */ /* 0x000fc800078e0005 */
        /* <DEDUP_REMOVED lines=30> */
.L_x_39:
[----:B------:R-:W-:Y:S01]  /*07a0*/  SHF.R.S32.HI R5, RZ, 0x1f, R148 ;  /* 0x0000001fff057819 */ /* 0x000fe20000011494 */
[----:B------:R-:W-:Y:S01]  /*07b0*/  IMAD.IADD R251, R15, 0x1, -R251 ;  /* 0x000000010ffb7824 */ /* 0x000fe200078e0afb */
[----:B------:R-:W-:Y:S01]  /*07c0*/  SHF.R.S32.HI R6, RZ, 0x1f, R8 ;  /* 0x0000001fff067819 */ /* 0x000fe20000011408 */
[----:B------:R-:W-:Y:S01]  /*07d0*/  IMAD R15, R7, c[0x0][0x1a8], RZ ;  /* 0x00006a00070f7a24 */ /* 0x000fe200078e02ff */
[CC--:B------:R-:W-:Y:S01]  /*07e0*/  LEA.HI R3, R5.reuse, R148.reuse, RZ, 0x2 ;  /* 0x0000009405037211 */ /* 0x0c0fe200078f10ff */
[----:B------:R-:W-:Y:S01]  /*07f0*/  BSSY B0, `(.L_x_40) ;  /* 0x0000061000007945 */ /* 0x000fe20003800000 */
        /* <DEDUP_REMOVED lines=8> */
[----:B------:R-:W-:Y:S01]  /*0880*/  LEA.HI R3, R3, R244, RZ, 0x1 ;  /* 0x000000f403037211 */ /* 0x000fe200078f08ff */
[----:B------:R-:W-:Y:S01]  /*0890*/  IMAD.SHL.U32 R236, R2, 0x8, RZ ;  /* 0x0000000802ec7824 */ /* 0x000fe200078e00ff */
[----:B------:R-:W-:Y:S02]  /*08a0*/  LEA.HI R19, R5, R148, RZ, 0x5 ;  /* 0x0000009405137211 */ /* 0x000fe400078f28ff */
[----:B------:R-:W-:-:S02]  /*08b0*/  LOP3.LUT R0, R0, 0xc0, RZ, 0xc0, !PT ;  /* 0x000000c000007812 */ /* 0x000fc400078ec0ff */
[----:B------:R-:W-:Y:S02]  /*08c0*/  LOP3.LUT R3, R3, 0x7fffffe, RZ, 0xc0, !PT ;  /* 0x07fffffe03037812 */ /* 0x000fe400078ec0ff */
[----:B------:R-:W-:Y:S02]  /*08d0*/  LOP3.LUT R4, R0, 0x18, R236, 0xf8, !PT ;  /* 0x0000001800047812 */ /* 0x000fe400078ef8ec */
[----:B------:R-:W-:Y:S01]  /*08e0*/  SHF.R.U32.HI R2, RZ, 0x3, R0 ;  /* 0x00000003ff027819 */ /* 0x000fe20000011600 */
[----:B------:R-:W-:Y:S01]  /*08f0*/  IMAD.IADD R3, R244, 0x1, -R3 ;  /* 0x00000001f4037824 */ /* 0x000fe200078e0a03 */
[----:B------:R-:W-:Y:S02]  /*0900*/  LOP3.LUT R0, R22, 0xfffffff0, RZ, 0xc0, !PT ;  /* 0xfffffff016007812 */ /* 0x000fe400078ec0ff */
[----:B------:R-:W-:Y:S02]  /*0910*/  SHF.R.S32.HI R23, RZ, 0x5, R19 ;  /* 0x00000005ff177819 */ /* 0x000fe40000011413 */
[----:B------:R-:W-:Y:S01]  /*0920*/  LOP3.LUT R4, R4, R2, RZ, 0x3c, !PT ;  /* 0x0000000204047212 */ /* 0x000fe200078e3cff */
[----:B------:R-:W-:Y:S01]  /*0930*/  IMAD.IADD R18, R148, 0x1, -R0 ;  /* 0x0000000194127824 */ /* 0x000fe200078e0a00 */
[----:B------:R-:W-:Y:S01]  /*0940*/  IADD3 R2, P0, R236, R9, RZ ;  /* 0x00000009ec027210 */ /* 0x000fe20007f1e0ff */
[----:B------:R-:W-:Y:S01]  /*0950*/  IMAD R0, R23, 0x8, R3 ;  /* 0x0000000817007824 */ /* 0x000fe200078e0203 */
[----:B------:R-:W-:-:S02]  /*0960*/  SHF.R.S32.HI R237, RZ, 0x1f, R236 ;  /* 0x0000001fffed7819 */ /* 0x000fc400000114ec */
[----:B------:R-:W-:Y:S01]  /*0970*/  LEA.HI R20, R18, R18, RZ, 0x1 ;  /* 0x0000001212147211 */ /* 0x000fe200078f08ff */
[----:B------:R-:W-:Y:S01]  /*0980*/  IMAD.U32 R222, R0, 0x20, R4 ;  /* 0x0000002000de7824 */ /* 0x000fe200078e0004 */
[----:B------:R-:W-:Y:S01]  /*0990*/  SHF.R.S32.HI R245, RZ, 0x1f, R244 ;  /* 0x0000001ffff57819 */ /* 0x000fe200000114f4 */
[----:B------:R-:W-:Y:S01]  /*09a0*/  IMAD.X R3, R237, 0x1, R10, P0 ;  /* 0x00000001ed037824 */ /* 0x000fe200000e060a */
[----:B------:R-:W-:Y:S01]  /*09b0*/  SHF.R.S32.HI R7, RZ, 0x1, R20 ;  /* 0x00000001ff077819 */ /* 0x000fe20000011414 */
[----:B------:R-:W-:Y:S01]  /*09c0*/  IMAD.WIDE.U32 R4, R244, c[0x0][0x198], R236 ;  /* 0x00006600f4047a25 */ /* 0x000fe200078e00ec */
[----:B------:R-:W-:Y:S02]  /*09d0*/  SHF.R.S32.HI R0, RZ, 0x1f, R20 ;  /* 0x0000001fff007819 */ /* 0x000fe40000011414 */
[----:B------:R-:W-:Y:S01]  /*09e0*/  IADD3 R249, R236, 0x20, RZ ;  /* 0x00000020ecf97810 */ /* 0x000fe20007ffe0ff */
[----:B------:R-:W-:Y:S01]  /*09f0*/  IMAD.WIDE.U32 R12, R13, c[0x0][0x1a8], R2 ;  /* 0x00006a000d0c7a25 */ /* 0x000fe200078e0002 */
[----:B------:R-:W-:-:S02]  /*0a00*/  LEA.HI R0, R0, R7, RZ, 0x2 ;  /* 0x0000000700007211 */ /* 0x000fc400078f10ff */
[----:B------:R-:W-:Y:S01]  /*0a10*/  IADD3 R4, P1, R16, R4, RZ ;  /* 0x0000000410047210 */ /* 0x000fe20007f3e0ff */
[----:B------:R-:W-:Y:S01]  /*0a20*/  IMAD R10, R245, c[0x0][0x1a0], RZ ;  /* 0x00006800f50a7a24 */ /* 0x000fe200078e02ff */
[----:B------:R-:W-:Y:S01]  /*0a30*/  LOP3.LUT R0, R0, 0xfffffffc, RZ, 0xc0, !PT ;  /* 0xfffffffc00007812 */ /* 0x000fe200078ec0ff */
[----:B------:R-:W-:Y:S01]  /*0a40*/  IMAD.WIDE.U32 R2, R244, c[0x0][0x1a0], R236 ;  /* 0x00006800f4027a25 */ /* 0x000fe200078e00ec */
[----:B------:R-:W-:-:S03]  /*0a50*/  IADD3 R250, R236, 0x40, RZ ;  /* 0x00000040ecfa7810 */ /* 0x000fc60007ffe0ff */
[----:B------:R-:W-:Y:S01]  /*0a60*/  IMAD.IADD R16, R7, 0x1, -R0 ;  /* 0x0000000107107824 */ /* 0x000fe200078e0a00 */
[----:B------:R-:W-:Y:S01]  /*0a70*/  IADD3 R2, P0, R11, R2, RZ ;  /* 0x000000020b027210 */ /* 0x000fe20007f1e0ff */
[----:B------:R-:W-:Y:S02]  /*0a80*/  IMAD R0, R244, c[0x0][0x1a4], R10 ;  /* 0x00006900f4007a24 */ /* 0x000fe400078e020a */
[----:B------:R-:W-:Y:S02]  /*0a90*/  IMAD R9, R245, c[0x0][0x198], RZ ;  /* 0x00006600f5097a24 */ /* 0x000fe400078e02ff */
[----:B------:R-:W-:Y:S01]  /*0aa0*/  IMAD R7, R6, c[0x0][0x1b0], RZ ;  /* 0x00006c0006077a24 */ /* 0x000fe200078e02ff */
[----:B------:R-:W-:Y:S01]  /*0ab0*/  IADD3.X R3, R14, R3, R0, P0, !PT ;  /* 0x000000030e037210 */ /* 0x000fe200007fe400 */
[----:B------:R-:W-:Y:S01]  /*0ac0*/  IMAD R9, R244, c[0x0][0x19c], R9 ;  /* 0x00006700f4097a24 */ /* 0x000fe200078e0209 */
[----:B------:R-:W-:Y:S01]  /*0ad0*/  LOP3.LUT R0, R19, 0xffffffe0, RZ, 0xc0, !PT ;  /* 0xffffffe013007812 */ /* 0x000fe200078ec0ff */
[----:B------:R-:W-:Y:S01]  /*0ae0*/  IMAD R6, R6, c[0x0][0x1b8], RZ ;  /* 0x00006e0006067a24 */ /* 0x000fe200078e02ff */
[----:B------:R-:W-:Y:S01]  /*0af0*/  ISETP.GE.AND P0, PT, R244, R251, PT ;  /* 0x000000fbf400720c */ /* 0x000fe20003f06270 */
[----:B------:R-:W-:Y:S01]  /*0b00*/  IMAD R7, R8, c[0x0][0x1b4], R7 ;  /* 0x00006d0008077a24 */ /* 0x000fe200078e0207 */
[----:B------:R-:W-:Y:S01]  /*0b10*/  IADD3.X R5, R17, R5, R9, P1, !PT ;  /* 0x0000000511057210 */ /* 0x000fe20000ffe409 */
[----:B------:R-:W-:Y:S01]  /*0b20*/  IMAD.IADD R0, R148, 0x1, -R0 ;  /* 0x0000000194007824 */ /* 0x000fe200078e0a00 */
[----:B------:R-:W-:Y:S01]  /*0b30*/  LOP3.LUT P1, RZ, R16, 0x2, RZ, 0xc0, !PT ;  /* 0x0000000210ff7812 */ /* 0x000fe2000782c0ff */
[----:B------:R-:W-:-:S02]  /*0b40*/  IMAD R6, R8, c[0x0][0x1bc], R6 ;  /* 0x00006f0008067a24 */ /* 0x000fc400078e0206 */
[C---:B------:R-:W-:Y:S01]  /*0b50*/  IMAD.WIDE.U32 R242, R8.reuse, c[0x0][0x1b0], R4 ;  /* 0x00006c0008f27a25 */ /* 0x040fe200078e0004 */
[----:B------:R1:W-:Y:S03]  /*0b60*/  STL [R1+0x4], R0 ;  /* 0x0000040001007387 */ /* 0x0003e60000100800 */
[----:B------:R-:W-:Y:S02]  /*0b70*/  IMAD.MOV.U32 R4, RZ, RZ, 0x10 ;  /* 0x00000010ff047424 */ /* 0x000fe400078e00ff */
[----:B------:R-:W-:-:S03]  /*0b80*/  IMAD.WIDE.U32 R240, R8, c[0x0][0x1b8], R2 ;  /* 0x00006e0008f07a25 */ /* 0x000fc600078e0002 */
[----:B------:R-:W-:Y:S01]  /*0b90*/  SEL R4, R4, 0xfffffff0, !P1 ;  /* 0xfffffff004047807 */ /* 0x000fe20004800000 */
[----:B------:R-:W-:-:S04]  /*0ba0*/  IMAD.WIDE R246, R246, 0x80, R244 ;  /* 0x00000080f6f67825 */ /* 0x000fc800078e02f4 */
[----:B------:R-:W-:Y:S02]  /*0bb0*/  IMAD.SHL.U32 R222, R222, 0x2, RZ ;  /* 0x00000002dede7824 */ /* 0x000fe400078e00ff */
[----:B------:R-:W-:Y:S02]  /*0bc0*/  IMAD.IADD R11, R13, 0x1, R15 ;  /* 0x000000010d0b7824 */ /* 0x000fe400078e020f */
[----:B------:R-:W-:Y:S02]  /*0bd0*/  IMAD.IADD R239, R243, 0x1, R7 ;  /* 0x00000001f3ef7824 */ /* 0x000fe400078e0207 */
[----:B------:R-:W-:Y:S01]  /*0be0*/  IMAD.IADD R235, R241, 0x1, R6 ;  /* 0x00000001f1eb7824 */ /* 0x000fe200078e0206 */
[----:B------:R-:W-:Y:S05]  /*0bf0*/  @P0 BRA `(.L_x_41) ;  /* 0x0000020000000947 */ /* 0x000fea0003800000 */
[----:B------:R-:W-:Y:S01]  /*0c00*/  ISETP.GE.AND P4, PT, R236, c[0x0][0x220], PT ;  /* 0x00008800ec007a0c */ /* 0x000fe20003f86270 */
[----:B-1----:R-:W-:Y:S01]  /*0c10*/  IMAD R0, R247, c[0x0][0x190], RZ ;  /* 0x00006400f7007a24 */ /* 0x002fe200078e02ff */
[----:B------:R-:W-:Y:S01]  /*0c20*/  ISETP.GE.AND P3, PT, R249, c[0x0][0x220], PT ;  /* 0x00008800f9007a0c */ /* 0x000fe20003f66270 */
[----:B------:R-:W-:Y:S01]  /*0c30*/  IMAD.MOV.U32 R10, RZ, RZ, R12 ;  /* 0x000000ffff0a7224 */ /* 0x000fe200078e000c */
[----:B------:R-:W-:Y:S01]  /*0c40*/  ISETP.GE.AND P2, PT, R250, c[0x0][0x220], PT ;  /* 0x00008800fa007a0c */ /* 0x000fe20003f46270 */
[----:B------:R-:W-:-:S02]  /*0c50*/  IMAD R0, R246, c[0x0][0x194], R0 ;  /* 0x00006500f6007a24 */ /* 0x000fc400078e0200 */
[----:B------:R-:W-:-:S04]  /*0c60*/  IMAD.WIDE.U32 R8, R246, c[0x0][0x190], R10 ;  /* 0x00006400f6087a25 */ /* 0x000fc800078e000a */
[----:B------:R-:W-:Y:S02]  /*0c70*/  IMAD.IADD R0, R9, 0x1, R0 ;  /* 0x0000000109007824 */ /* 0x000fe400078e0200 */
[C---:B------:R-:W-:Y:S01]  /*0c80*/  @!P4 LEA R6, P1, R8.reuse, c[0x0][0x160], 0x1 ;  /* 0x000058000806ca11 */ /* 0x040fe200078208ff */
[----:B------:R1:W-:Y:S01]  /*0c90*/  @P4 STS [R222], RZ ;  /* 0x000000ffde004388 */ /* 0x0003e20000000800 */
[C---:B------:R-:W-:Y:S02]  /*0ca0*/  @!P3 LEA R2, P0, R8.reuse, c[0x0][0x160], 0x1 ;  /* 0x000058000802ba11 */ /* 0x040fe400078008ff */
[C-C-:B------:R-:W-:Y:S01]  /*0cb0*/  @!P4 LEA.HI.X R7, R8.reuse, c[0x0][0x164], R0.reuse, 0x1, P1 ;  /* 0x000059000807ca11 */ /* 0x140fe200008f0c00 */
[----:B------:R1:W-:Y:S01]  /*0cc0*/  @P4 STS [R222+0x4], RZ ;  /* 0x000004ffde004388 */ /* 0x0003e20000000800 */
[----:B------:R-:W-:-:S03]  /*0cd0*/  @!P3 LEA.HI.X R3, R8, c[0x0][0x164], R0, 0x1, P0 ;  /* 0x000059000803ba11 */ /* 0x000fc600000f0c00 */
[----:B------:R1:W-:Y:S04]  /*0ce0*/  @P4 STS.64 [R222+0x8], RZ ;  /* 0x000008ffde004388 */ /* 0x0003e80000000a00 */
[----:B------:R-:W-:Y:S01]  /*0cf0*/  @!PT LDS RZ, [RZ] ;  /* 0x00000000fffff984 */ /* 0x000fe20000000800 */
[----:B------:R-:W-:Y:S01]  /*0d00*/  @!PT LDS RZ, [RZ] ;  /* 0x00000000fffff984 */ /* 0x000fe20000000800 */
[----:B------:R-:W-:Y:S01]  /*0d10*/  @!PT LDS RZ, [RZ] ;  /* 0x00000000fffff984 */ /* 0x000fe20000000800 */
[----:B------:R1:W-:Y:S04]  /*0d20*/  @!P4 LDGSTS.E.BYPASS.LTC128B.128 [R222], [R6.64] ;  /* 0x0000000006decfae */ /* 0x0003e8000b901d4a */
[----:B------:R1:W-:Y:S04]  /*0d30*/  @P3 STS.128 [R222+0x2000], RZ ;  /* 0x002000ffde003388 */ /* 0x0003e80000000c00 */
[----:B------:R-:W-:Y:S01]  /*0d40*/  @!PT LDS RZ, [RZ] ;  /* 0x00000000fffff984 */ /* 0x000fe20000000800 */
[----:B------:R-:W-:Y:S01]  /*0d50*/  @!PT LDS RZ, [RZ] ;  /* 0x00000000fffff984 */ /* 0x000fe20000000800 */
[----:B------:R-:W-:Y:S01]  /*0d60*/  @!PT LDS RZ, [RZ] ;  /* 0x00000000fffff984 */ /* 0x000fe20000000800 */
[----:B------:R1:W-:Y:S04]  /*0d70*/  @!P3 LDGSTS.E.BYPASS.LTC128B.128 [R222+0x2000], [R2.64+0x40] ;  /* 0x0200004002debfae */ /* 0x0003e8000b901d4a */
[----:B------:R1:W-:Y:S01]  /*0d80*/  @P2 STS.128 [R222+0x4000], RZ ;  /* 0x004000ffde002388 */ /* 0x0003e20000000c00 */
[----:B------:R-:W-:Y:S05]  /*0d90*/  @P2 BRA `(.L_x_41) ;  /* 0x0000006000002947 */ /* 0x000fea0003800000 */
[----:B-1----:R-:W-:-:S04]  /*0da0*/  LEA R2, P0, R8, c[0x0][0x160], 0x1 ;  /* 0x0000580008027a11 */ /* 0x002fc800078008ff */
[----:B------:R-:W-:-:S05]  /*0db0*/  LEA.HI.X R3, R8, c[0x0][0x164], R0, 0x1, P0 ;  /* 0x0000590008037a11 */ /* 0x000fca00000f0c00 */
[----:B------:R-:W-:Y:S01]  /*0dc0*/  @!PT LDS RZ, [RZ] ;  /* 0x00000000fffff984 */ /* 0x000fe20000000800 */
[----:B------:R-:W-:Y:S01]  /*0dd0*/  @!PT LDS RZ, [RZ] ;  /* 0x00000000fffff984 */ /* 0x000fe20000000800 */
[----:B------:R-:W-:Y:S01]  /*0de0*/  @!PT LDS RZ, [RZ] ;  /* 0x00000000fffff984 */ /* 0x000fe20000000800 */
[----:B------:R1:W-:Y:S04]  /*0df0*/  LDGSTS.E.BYPASS.LTC128B.128 [R222+0x4000], [R2.64+0x80] ;  /* 0x0400008002de7fae */ /* 0x0003e8000b901d4a */
.L_x_41:
[----:B------:R-:W-:Y:S05]  /*0e00*/  BSYNC B0 ;  /* 0x0000000000007941 */ /* 0x000fea0003800000 */
.L_x_40:
[----:B------:R-:W-:Y:S01]  /*0e10*/  IADD3 R14, R244, 0x20, RZ ;  /* 0x00000020f40e7810 */ /* 0x000fe20007ffe0ff */
[----:B------:R-:W-:Y:S03]  /*0e20*/  BSSY B0, `(.L_x_42) ;  /* 0x0000025000007945 */ /* 0x000fe60003800000 */
[----:B------:R-:W-:Y:S01]  /*0e30*/  ISETP.GE.AND P0, PT, R14, R251, PT ;  /* 0x000000fb0e00720c */ /* 0x000fe20003f06270 */
[----:B------:R2:W-:-:S12]  /*0e40*/  STL [R1], R14 ;  /* 0x0000000e01007387 */ /* 0x0005d80000100800 */
[----:B------:R-:W-:Y:S05]  /*0e50*/  @P0 BRA `(.L_x_43) ;  /* 0x0000021000000947 */ /* 0x000fea0003800000 */
[----:B------:R-:W-:Y:S01]  /*0e60*/  IADD3 R5, P0, R246, 0x20, RZ ;  /* 0x00000020f6057810 */ /* 0x000fe20007f1e0ff */
[----:B-1----:R-:W-:Y:S01]  /*0e70*/  IMAD.MOV.U32 R2, RZ, RZ, R12 ;  /* 0x000000ffff027224 */ /* 0x002fe200078e000c */
[----:B------:R-:W-:Y:S01]  /*0e80*/  ISETP.GE.AND P3, PT, R236, c[0x0][0x220], PT ;  /* 0x00008800ec007a0c */ /* 0x000fe20003f66270 */
[----:B------:R-:W-:Y:S01]  /*0e90*/  IMAD.MOV.U32 R3, RZ, RZ, R11 ;  /* 0x000000ffff037224 */ /* 0x000fe200078e000b */
[----:B------:R-:W-:Y:S01]  /*0ea0*/  ISETP.GE.AND P2, PT, R249, c[0x0][0x220], PT ;  /* 0x00008800f9007a0c */ /* 0x000fe20003f46270 */
[----:B------:R-:W-:Y:S01]  /*0eb0*/  IMAD.X R0, RZ, RZ, R247, P0 ;  /* 0x000000ffff007224 */ /* 0x000fe200000e06f7 */
[----:B------:R-:W-:Y:S01]  /*0ec0*/  ISETP.GE.AND P0, PT, R250, c[0x0][0x220], PT ;  /* 0x00008800fa007a0c */ /* 0x000fe20003f06270 */
[----:B------:R-:W-:-:S04]  /*0ed0*/  IMAD.WIDE.U32 R2, R5, c[0x0][0x190], R2 ;  /* 0x0000640005027a25 */ /* 0x000fc800078e0002 */
[----:B------:R-:W-:-:S04]  /*0ee0*/  IMAD R0, R0, c[0x0][0x190], RZ ;  /* 0x0000640000007a24 */ /* 0x000fc800078e02ff */
[----:B------:R-:W-:Y:S01]  /*0ef0*/  IMAD R0, R5, c[0x0][0x194], R0 ;  /* 0x0000650005007a24 */ /* 0x000fe200078e0200 */
[C---:B------:R-:W-:Y:S01]  /*0f00*/  @!P3 LEA R8, P4, R2.reuse, c[0x0][0x160], 0x1 ;  /* 0x000058000208ba11 */ /* 0x040fe200078808ff */
[----:B------:R1:W-:Y:S01]  /*0f10*/  @P3 STS.128 [R222+0x800], RZ ;  /* 0x000800ffde003388 */ /* 0x0003e20000000c00 */
[----:B------:R-:W-:Y:S01]  /*0f20*/  @!P2 LEA R6, P1, R2, c[0x0][0x160], 0x1 ;  /* 0x000058000206aa11 */ /* 0x000fe200078208ff */
[----:B------:R-:W-:-:S05]  /*0f30*/  IMAD.IADD R0, R3, 0x1, R0 ;  /* 0x0000000103007824 */ /* 0x000fca00078e0200 */
[C-C-:B------:R-:W-:Y:S02]  /*0f40*/  @!P3 LEA.HI.X R9, R2.reuse, c[0x0][0x164], R0.reuse, 0x1, P4 ;  /* 0x000059000209ba11 */ /* 0x140fe400020f0c00 */
[----:B------:R-:W-:-:S03]  /*0f50*/  @!P2 LEA.HI.X R7, R2, c[0x0][0x164], R0, 0x1, P1 ;  /* 0x000059000207aa11 */ /* 0x000fc600008f0c00 */
[----:B------:R-:W-:Y:S01]  /*0f60*/  @!PT LDS RZ, [RZ] ;  /* 0x00000000fffff984 */ /* 0x000fe20000000800 */
[----:B------:R-:W-:Y:S01]  /*0f70*/  @!PT LDS RZ, [RZ] ;  /* 0x00000000fffff984 */ /* 0x000fe20000000800 */
[----:B------:R-:W-:Y:S01]  /*0f80*/  @!PT LDS RZ, [RZ] ;  /* 0x00000000fffff984 */ /* 0x000fe20000000800 */
[----:B------:R1:W-:Y:S04]  /*0f90*/  @!P3 LDGSTS.E.BYPASS.LTC128B.128 [R222+0x800], [R8.64] ;  /* 0x0080000008debfae */ /* 0x0003e8000b901d4a */
        /* <DEDUP_REMOVED lines=13> */
.L_x_43:
[----:B------:R-:W-:Y:S05]  /*1070*/  BSYNC B0 ;  /* 0x0000000000007941 */ /* 0x000fea0003800000 */
.L_x_42:
[----:B-1----:R-:W-:Y:S01]  /*1080*/  IADD3 R0, R244, 0x40, RZ ;  /* 0x00000040f4007810 */ /* 0x002fe20007ffe0ff */
[----:B------:R-:W-:Y:S03]  /*1090*/  BSSY B0, `(.L_x_44) ;  /* 0x0000025000007945 */ /* 0x000fe60003800000 */
[----:B------:R-:W-:Y:S01]  /*10a0*/  ISETP.GE.AND P0, PT, R0, R251, PT ;  /* 0x000000fb0000720c */ /* 0x000fe20003f06270 */
[----:B------:R1:W-:-:S12]  /*10b0*/  STL [R1+0xc], R0 ;  /* 0x00000c0001007387 */ /* 0x0003d80000100800 */
[----:B------:R-:W-:Y:S05]  /*10c0*/  @P0 BRA `(.L_x_45) ;  /* 0x0000021000000947 */ /* 0x000fea0003800000 */
[----:B------:R-:W-:Y:S01]  /*10d0*/  IADD3 R5, P0, R246, 0x40, RZ ;  /* 0x00000040f6057810 */ /* 0x000fe20007f1e0ff */
[----:B------:R-:W-:Y:S01]  /*10e0*/  IMAD.MOV.U32 R2, RZ, RZ, R12 ;  /* 0x000000ffff027224 */ /* 0x000fe200078e000c */
[----:B------:R-:W-:Y:S01]  /*10f0*/  ISETP.GE.AND P3, PT, R236, c[0x0][0x220], PT ;  /* 0x00008800ec007a0c */ /* 0x000fe20003f66270 */
[----:B------:R-:W-:Y:S01]  /*1100*/  IMAD.MOV.U32 R3, RZ, RZ, R11 ;  /* 0x000000ffff037224 */ /* 0x000fe200078e000b */
[----:B------:R-:W-:Y:S01]  /*1110*/  ISETP.GE.AND P2, PT, R249, c[0x0][0x220], PT ;  /* 0x00008800f9007a0c */ /* 0x000fe20003f46270 */
[----:B-1----:R-:W-:Y:S01]  /*1120*/  IMAD.X R0, RZ, RZ, R247, P0 ;  /* 0x000000ffff007224 */ /* 0x002fe200000e06f7 */
        /* <DEDUP_REMOVED lines=27> */
.L_x_45:
[----:B------:R-:W-:Y:S05]  /*12e0*/  BSYNC B0 ;  /* 0x0000000000007941 */ /* 0x000fea0003800000 */
.L_x_44:
[----:B-1----:R-:W-:Y:S01]  /*12f0*/  IADD3 R0, R244, 0x60, RZ ;  /* 0x00000060f4007810 */ /* 0x002fe20007ffe0ff */
[----:B------:R-:W-:Y:S01]  /*1300*/  UMOV UR7, 0x6 ;  /* 0x0000000600077882 */ /* 0x000fe20000000000 */
[----:B------:R-:W-:Y:S01]  /*1310*/  BSSY B0, `(.L_x_46) ;  /* 0x0000028000007945 */ /* 0x000fe20003800000 */
[----:B------:R-:W-:Y:S01]  /*1320*/  ULDC.64 UR4, c[0x0][0x198] ;  /* 0x0000660000047ab9 */ /* 0x000fe20000000a00 */
[----:B------:R-:W-:Y:S01]  /*1330*/  ISETP.GE.AND P0, PT, R0, R251, PT ;  /* 0x000000fb0000720c */ /* 0x000fe20003f06270 */
[----:B------:R1:W-:Y:S01]  /*1340*/  STL [R1+0x8], R0 ;  /* 0x0000080001007387 */ /* 0x0003e20000100800 */
[----:B------:R-:W-:Y:S02]  /*1350*/  USHF.L.U64.HI UR7, UR4, UR7, UR5 ;  /* 0x0000000704077299 */ /* 0x000fe40008010205 */
[----:B------:R-:W-:-:S09]  /*1360*/  USHF.L.U32 UR8, UR4, 0x6, URZ ;  /* 0x0000000604087899 */ /* 0x000fd2000800063f */
        /* <DEDUP_REMOVED lines=34> */
.L_x_47:
[----:B------:R-:W-:Y:S05]  /*1590*/  BSYNC B0 ;  /* 0x0000000000007941 */ /* 0x000fea0003800000 */
.L_x_46:
[----:B------:R-:W-:Y:S01]  /*15a0*/  LEA.HI.SX32 R37, R223, 0xffffffff, 0x1a ;  /* 0xffffffffdf257811 */ /* 0x000fe200078fd2ff */
[----:B------:R-:W-:Y:S01]  /*15b0*/  BSSY B0, `(.L_x_48) ;  /* 0x0000025000007945 */ /* 0x000fe20003800000 */
[----:B------:R-:W-:Y:S02]  /*15c0*/  MOV R238, R242 ;  /* 0x000000f200ee7202 */ /* 0x000fe40000000f00 */
[----:B------:R-:W-:Y:S01]  /*15d0*/  SHF.R.S32.HI R5, RZ, 0x1f, R37 ;  /* 0x0000001fff057819 */ /* 0x000fe20000011425 */
[C---:B------:R-:W-:Y:S02]  /*15e0*/  IMAD R10, R37.reuse, -0x40, R36 ;  /* 0xffffffc0250a7824 */ /* 0x040fe400078e0224 */
[C---:B-1----:R-:W-:Y:S02]  /*15f0*/  IMAD R0, R37.reuse, UR7, RZ ;  /* 0x0000000725007c24 */ /* 0x042fe4000f8e02ff */
[----:B------:R-:W-:Y:S01]  /*1600*/  IMAD.WIDE.U32 R2, R37, UR8, R238 ;  /* 0x0000000825027c25 */ /* 0x000fe2000f8e00ee */
[----:B------:R-:W-:-:S03]  /*1610*/  ISETP.GE.AND P0, PT, R244, R10, PT ;  /* 0x0000000af400720c */ /* 0x000fc60003f06270 */
[----:B------:R-:W-:-:S05]  /*1620*/  IMAD R0, R5, UR8, R0 ;  /* 0x0000000805007c24 */ /* 0x000fca000f8e0200 */
[----:B------:R-:W-:-:S05]  /*1630*/  IADD3 R0, R3, R0, RZ ;  /* 0x0000000003007210 */ /* 0x000fca0007ffe0ff */
[----:B------:R-:W-:Y:S05]  /*1640*/  @P0 BRA `(.L_x_49) ;  /* 0x000001b000000947 */ /* 0x000fea0003800000 */
[----:B------:R-:W-:Y:S02]  /*1650*/  ISETP.GE.AND P3, PT, R236, c[0x0][0x220], PT ;  /* 0x00008800ec007a0c */ /* 0x000fe40003f66270 */
[----:B------:R-:W-:Y:S02]  /*1660*/  ISETP.GE.AND P2, PT, R249, c[0x0][0x220], PT ;  /* 0x00008800f9007a0c */ /* 0x000fe40003f46270 */
[----:B------:R-:W-:-:S09]  /*1670*/  ISETP.GE.AND P0, PT, R250, c[0x0][0x220], PT ;  /* 0x00008800fa007a0c */ /* 0x000fd20003f06270 */
[C---:B------:R-:W-:Y:S01]  /*1680*/  @!P3 LEA R8, P4, R2.reuse, c[0x0][0x168], 0x1 ;  /* 0x00005a000208ba11 */ /* 0x040fe200078808ff */
[----:B------:R1:W-:Y:S01]  /*1690*/  @P3 STS [R222+0x6000], RZ ;  /* 0x006000ffde003388 */ /* 0x0003e20000000800 */
        /* <DEDUP_REMOVED lines=22> */
.L_x_49:
[----:B------:R-:W-:Y:S05]  /*1800*/  BSYNC B0 ;  /* 0x0000000000007941 */ /* 0x000fea0003800000 */
.L_x_48:
[----:B------:R-:W-:Y:S01]  /*1810*/  ISETP.GE.AND P0, PT, R14, R10, PT ;  /* 0x0000000a0e00720c */ /* 0x000fe20003f06270 */
[----:B------:R-:W-:Y:S01]  /*1820*/  UMOV UR6, 0x5 ;  /* 0x0000000500067882 */ /* 0x000fe20000000000 */
[----:B------:R-:W-:Y:S01]  /*1830*/  BSSY B0, `(.L_x_50) ;  /* 0x0000020000007945 */ /* 0x000fe20003800000 */
[----:B------:R-:W-:Y:S02]  /*1840*/  ULDC UR5, c[0x0][0x19c] ;  /* 0x0000670000057ab9 */ /* 0x000fe40000000800 */
[----:B------:R-:W-:Y:S02]  /*1850*/  USHF.L.U32 UR9, UR4, 0x5, URZ ;  /* 0x0000000504097899 */ /* 0x000fe4000800063f */
[----:B------:R-:W-:-:S06]  /*1860*/  USHF.L.U64.HI UR5, UR4, UR6, UR5 ;  /* 0x0000000604057299 */ /* 0x000fcc0008010205 */
[----:B------:R-:W-:Y:S05]  /*1870*/  @P0 BRA `(.L_x_51) ;  /* 0x000001b000000947 */ /* 0x000fea0003800000 */
[----:B------:R-:W-:Y:S02]  /*1880*/  ISETP.GE.AND P3, PT, R236, c[0x0][0x220], PT ;  /* 0x00008800ec007a0c */ /* 0x000fe40003f66270 */
[----:B------:R-:W-:Y:S02]  /*1890*/  ISETP.GE.AND P2, PT, R249, c[0x0][0x220], PT ;  /* 0x00008800f9007a0c */ /* 0x000fe40003f46270 */
[----:B------:R-:W-:Y:S02]  /*18a0*/  IADD3 R2, P1, R2, UR9, RZ ;  /* 0x0000000902027c10 */ /* 0x000fe4000ff3e0ff */
[----:B------:R-:W-:Y:S02]  /*18b0*/  ISETP.GE.AND P0, PT, R250, c[0x0][0x220], PT ;  /* 0x00008800fa007a0c */ /* 0x000fe40003f06270 */
[----:B------:R-:W-:-:S05]  /*18c0*/  IADD3.X R0, R0, UR5, RZ, P1, !PT ;  /* 0x0000000500007c10 */ /* 0x000fca0008ffe4ff */
[C---:B-1----:R-:W-:Y:S01]  /*18d0*/  @!P3 LEA R8, P4, R2.reuse, c[0x0][0x168], 0x1 ;  /* 0x00005a000208ba11 */ /* 0x042fe200078808ff */
[----:B------:R1:W-:Y:S01]  /*18e0*/  @P3 STS.128 [R222+0x6800], RZ ;  /* 0x006800ffde003388 */ /* 0x0003e20000000c00 */
[C---:B------:R-:W-:Y:S02]  /*18f0*/  @!P2 LEA R6, P1, R2.reuse, c[0x0][0x168], 0x1 ;  /* 0x00005a000206aa11 */ /* 0x040fe400078208ff */
        /* <DEDUP_REMOVED lines=19> */
.L_x_51:
[----:B------:R-:W-:Y:S05]  /*1a30*/  BSYNC B0 ;  /* 0x0000000000007941 */ /* 0x000fea0003800000 */
.L_x_50:
[----:B------:R-:W0:Y:S01]  /*1a40*/  LDGDEPBAR ;  /* 0x00000000000079af */ /* 0x000e220000000000 */
[----:B------:R-:W-:Y:S01]  /*1a50*/  ISETP.GE.AND P1, PT, R244, R10, PT ;  /* 0x0000000af400720c */ /* 0x000fe20003f26270 */
[----:B------:R-:W-:Y:S01]  /*1a60*/  IMAD R0, R5, c[0x0][0x1a0], RZ ;  /* 0x0000680005007a24 */ /* 0x000fe200078e02ff */
[----:B------:R-:W-:Y:S01]  /*1a70*/  BSSY B0, `(.L_x_52) ;  /* 0x0000029000007945 */ /* 0x000fe20003800000 */
[----:B------:R-:W-:-:S04]  /*1a80*/  IMAD.WIDE.U32 R2, R37, c[0x0][0x1a0], RZ ;  /* 0x0000680025027a25 */ /* 0x000fc800078e00ff */
[----:B------:R-:W-:Y:S01]  /*1a90*/  IMAD R5, R37, c[0x0][0x1a4], R0 ;  /* 0x0000690025057a24 */ /* 0x000fe200078e0200 */
[----:B------:R-:W-:-:S04]  /*1aa0*/  LEA R0, P0, R2, R240, 0x6 ;  /* 0x000000f002007211 */ /* 0x000fc800078030ff */
[----:B------:R-:W-:-:S04]  /*1ab0*/  IADD3 R5, R3, R5, RZ ;  /* 0x0000000503057210 */ /* 0x000fc80007ffe0ff */
[----:B------:R-:W-:Y:S01]  /*1ac0*/  LEA.HI.X R5, R2, R235, R5, 0x6, P0 ;  /* 0x000000eb02057211 */ /* 0x000fe200000f3405 */
[----:B------:R-:W-:-:S04]  /*1ad0*/  DEPBAR.LE SB0, 0x0 ;  /* 0x000080000000791a */ /* 0x000fc80000000000 */
[----:B------:R-:W-:Y:S06]  /*1ae0*/  BAR.SYNC.DEFER_BLOCKING 0x0 ;  /* 0x0000000000007b1d */ /* 0x000fec0000010000 */
[----:B------:R3:W-:Y:S04]  /*1af0*/  @P1 STS [R222+0x9000], RZ ;  /* 0x009000ffde001388 */ /* 0x0007e80000000800 */
[----:B------:R3:W-:Y:S04]  /*1b00*/  @P1 STS [R222+0x9004], RZ ;  /* 0x009004ffde001388 */ /* 0x0007e80000000800 */
[----:B------:R3:W-:Y:S04]  /*1b10*/  @P1 STS.64 [R222+0x9008], RZ ;  /* 0x009008ffde001388 */ /* 0x0007e80000000a00 */
[----:B------:R3:W-:Y:S04]  /*1b20*/  @P1 STS.128 [R222+0xa000], RZ ;  /* 0x00a000ffde001388 */ /* 0x0007e80000000c00 */
[----:B------:R3:W-:Y:S01]  /*1b30*/  @P1 STS.128 [R222+0xb000], RZ ;  /* 0x00b000ffde001388 */ /* 0x0007e20000000c00 */
[----:B------:R-:W-:Y:S05]  /*1b40*/  @P1 BRA `(.L_x_53) ;  /* 0x000001b000001947 */ /* 0x000fea0003800000 */
[----:B------:R-:W-:Y:S02]  /*1b50*/  ISETP.GE.AND P3, PT, R236, c[0x0][0x220], PT ;  /* 0x00008800ec007a0c */ /* 0x000fe40003f66270 */
[----:B------:R-:W-:-:S02]  /*1b60*/  ISETP.GE.AND P2, PT, R249, c[0x0][0x220], PT ;  /* 0x00008800f9007a0c */ /* 0x000fc40003f46270 */
[----:B------:R-:W-:-:S09]  /*1b70*/  ISETP.GE.AND P0, PT, R250, c[0x0][0x220], PT ;  /* 0x00008800fa007a0c */ /* 0x000fd20003f06270 */
[C---:B-1----:R-:W-:Y:S01]  /*1b80*/  @!P3 LEA R6, P4, R0.reuse, c[0x0][0x170], 0x1 ;  /* 0x00005c000006ba11 */ /* 0x042fe200078808ff */
        /* <DEDUP_REMOVED lines=23> */
.L_x_53:
[----:B------:R-:W-:Y:S05]  /*1d00*/  BSYNC B0 ;  /* 0x0000000000007941 */ /* 0x000fea0003800000 */
.L_x_52:
[----:B------:R-:W-:Y:S01]  /*1d10*/  ISETP.GE.AND P0, PT, R14, R10, PT ;  /* 0x0000000a0e00720c */ /* 0x000fe20003f06270 */
[----:B------:R-:W-:Y:S01]  /*1d20*/  BSSY B0, `(.L_x_54) ;  /* 0x0000023000007945 */ /* 0x000fe20003800000 */
[----:B------:R-:W-:-:S11]  /*1d30*/  MOV R17, 0x20 ;  /* 0x0000002000117802 */ /* 0x000fd60000000f00 */
[----:B------:R4:W-:Y:S04]  /*1d40*/  @P0 STS.128 [R222+0x9800], RZ ;  /* 0x009800ffde000388 */ /* 0x0009e80000000c00 */
[----:B------:R4:W-:Y:S04]  /*1d50*/  @P0 STS.128 [R222+0xa800], RZ ;  /* 0x00a800ffde000388 */ /* 0x0009e80000000c00 */
[----:B------:R4:W-:Y:S01]  /*1d60*/  @P0 STS.128 [R222+0xb800], RZ ;  /* 0x00b800ffde000388 */ /* 0x0009e20000000c00 */
[----:B------:R-:W-:Y:S05]  /*1d70*/  @P0 BRA `(.L_x_55) ;  /* 0x000001d000000947 */ /* 0x000fea0003800000 */
[----:B------:R-:W-:Y:S01]  /*1d80*/  ISETP.GE.AND P3, PT, R236, c[0x0][0x220], PT ;  /* 0x00008800ec007a0c */ /* 0x000fe20003f66270 */
[----:B-1----:R-:W-:Y:S01]  /*1d90*/  IMAD.WIDE.U32 R2, R17, c[0x0][0x1a0], RZ ;  /* 0x0000680011027a25 */ /* 0x002fe200078e00ff */
[----:B------:R-:W-:-:S03]  /*1da0*/  ISETP.GE.AND P2, PT, R249, c[0x0][0x220], PT ;  /* 0x00008800f9007a0c */ /* 0x000fc60003f46270 */
[----:B------:R-:W-:Y:S01]  /*1db0*/  IMAD R6, R17, c[0x0][0x1a4], RZ ;  /* 0x0000690011067a24 */ /* 0x000fe200078e02ff */
[----:B------:R-:W-:-:S04]  /*1dc0*/  IADD3 R0, P0, R0, R2, RZ ;  /* 0x0000000200007210 */ /* 0x000fc80007f1e0ff */
[----:B------:R-:W-:Y:S02]  /*1dd0*/  IADD3.X R5, R5, R3, R6, P0, !PT ;  /* 0x0000000305057210 */ /* 0x000fe400007fe406 */
[----:B------:R-:W-:Y:S01]  /*1de0*/  ISETP.GE.AND P0, PT, R250, c[0x0][0x220], PT ;  /* 0x00008800fa007a0c */ /* 0x000fe20003f06270 */
[----:B------:R1:W-:Y:S01]  /*1df0*/  @P3 STS.128 [R222+0x9800], RZ ;  /* 0x009800ffde003388 */ /* 0x0003e20000000c00 */
[C---:B------:R-:W-:Y:S02]  /*1e00*/  @!P3 LEA R6, P4, R0.reuse, c[0x0][0x170], 0x1 ;  /* 0x00005c000006ba11 */ /* 0x040fe400078808ff */
        /* <DEDUP_REMOVED lines=20> */
.L_x_55:
[----:B------:R-:W-:Y:S05]  /*1f50*/  BSYNC B0 ;  /* 0x0000000000007941 */ /* 0x000fea0003800000 */
.L_x_54:
[----:B-1----:R-:W-:Y:S01]  /*1f60*/  LOP3.LUT R2, R24, 0xfffffff8, RZ, 0xc0, !PT ;  /* 0xfffffff818027812 */ /* 0x002fe200078ec0ff */
[----:B------:R-:W-:Y:S01]  /*1f70*/  IMAD.SHL.U32 R5, R16, 0x40, RZ ;  /* 0x0000004010057824 */ /* 0x000fe200078e00ff */
[----:B------:R-:W-:Y:S01]  /*1f80*/  SHF.R.S32.HI R8, RZ, 0x4, R22 ;  /* 0x00000004ff087819 */ /* 0x000fe20000011416 */
[----:B------:R-:W0:Y:S01]  /*1f90*/  LDGDEPBAR ;  /* 0x00000000000079af */ /* 0x000e220000000000 */
[----:B------:R-:W-:Y:S01]  /*1fa0*/  LOP3.LUT R3, R20, 0x7fffffe, RZ, 0xc0, !PT ;  /* 0x07fffffe14037812 */ /* 0x000fe200078ec0ff */
[----:B------:R-:W-:Y:S01]  /*1fb0*/  IMAD.IADD R2, R148, 0x1, -R2 ;  /* 0x0000000194027824 */ /* 0x000fe200078e0a02 */
[----:B------:R-:W-:Y:S02]  /*1fc0*/  LEA.HI R6, R22, R8, RZ, 0x1 ;  /* 0x0000000816067211 */ /* 0x000fe400078f08ff */
[----:B------:R-:W-:Y:S01]  /*1fd0*/  SHF.R.S32.HI R7, RZ, 0x1f, R18 ;  /* 0x0000001fff077819 */ /* 0x000fe20000011412 */
[----:B------:R-:W-:Y:S01]  /*1fe0*/  IMAD.IADD R39, R18, 0x1, -R3 ;  /* 0x0000000112277824 */ /* 0x000fe200078e0a03 */
[----:B------:R-:W-:-:S02]  /*1ff0*/  LEA.HI R0, R2, R2, RZ, 0x1 ;  /* 0x0000000202007211 */ /* 0x000fc400078f08ff */
[----:B------:R-:W-:Y:S02]  /*2000*/  LOP3.LUT R6, R6, 0xfffffffe, RZ, 0xc0, !PT ;  /* 0xfffffffe06067812 */ /* 0x000fe400078ec0ff */
[----:B------:R-:W-:Y:S02]  /*2010*/  LOP3.LUT R3, R0, 0x3fffffe, RZ, 0xc0, !PT ;  /* 0x03fffffe00037812 */ /* 0x000fe400078ec0ff */
[----:B------:R-:W-:Y:S01]  /*2020*/  SHF.R.S32.HI R16, RZ, 0x1, R0 ;  /* 0x00000001ff107819 */ /* 0x000fe20000011400 */
[----:B------:R-:W-:Y:S01]  /*2030*/  IMAD.IADD R8, R8, 0x1, -R6 ;  /* 0x0000000108087824 */ /* 0x000fe200078e0a06 */
[----:B------:R-:W-:Y:S01]  /*2040*/  LEA.HI R7, R7, R18, RZ, 0x3 ;  /* 0x0000001207077211 */ /* 0x000fe200078f18ff */
[----:B------:R-:W-:Y:S01]  /*2050*/  IMAD.IADD R9, R2, 0x1, -R3 ;  /* 0x0000000102097824 */ /* 0x000fe200078e0a03 */
[----:B------:R-:W-:Y:S01]  /*2060*/  LOP3.LUT R2, R5, 0xc0, RZ, 0xc0, !PT ;  /* 0x000000c005027812 */ /* 0x000fe200078ec0ff */
[C---:B------:R-:W-:Y:S01]  /*2070*/  IMAD.SHL.U32 R0, R16.reuse, 0x40, RZ ;  /* 0x0000004010007824 */ /* 0x040fe200078e00ff */
[----:B------:R-:W-:Y:S01]  /*2080*/  LOP3.LUT P0, RZ, R16, 0x2, RZ, 0xc0, !PT ;  /* 0x0000000210ff7812 */ /* 0x000fe2000780c0ff */
[----:B------:R-:W-:-:S02]  /*2090*/  IMAD.SHL.U32 R3, R7, 0x20, RZ ;  /* 0x0000002007037824 */ /* 0x000fc400078e00ff */
[----:B------:R-:W-:Y:S01]  /*20a0*/  IMAD.SHL.U32 R5, R8, 0x8, RZ ;  /* 0x0000000808057824 */ /* 0x000fe200078e00ff */
[----:B------:R-:W-:Y:S01]  /*20b0*/  LOP3.LUT R0, R0, 0xc0, RZ, 0xc0, !PT ;  /* 0x000000c000007812 */ /* 0x000fe200078ec0ff */
[----:B------:R-:W-:Y:S01]  /*20c0*/  IMAD.SHL.U32 R7, R21, 0x8, RZ ;  /* 0x0000000815077824 */ /* 0x000fe200078e00ff */
[----:B------:R-:W-:Y:S02]  /*20d0*/  LOP3.LUT R38, R3, 0xffffff00, RZ, 0xc0, !PT ;  /* 0xffffff0003267812 */ /* 0x000fe400078ec0ff */
[----:B------:R-:W-:Y:S02]  /*20e0*/  LOP3.LUT R6, R2, 0x8, R5, 0xf8, !PT ;  /* 0x0000000802067812 */ /* 0x000fe400078ef805 */
[----:B------:R-:W-:Y:S01]  /*20f0*/  LOP3.LUT R5, R0, 0x8, R7, 0xf8, !PT ;  /* 0x0000000800057812 */ /* 0x000fe200078ef807 */
[----:B------:R-:W-:Y:S01]  /*2100*/  IMAD R7, R8, 0x8, R9 ;  /* 0x0000000808077824 */ /* 0x000fe200078e0209 */
[----:B------:R-:W-:Y:S01]  /*2110*/  SHF.R.U32.HI R3, RZ, 0x3, R2 ;  /* 0x00000003ff037819 */ /* 0x000fe20000011602 */
[----:B------:R-:W-:Y:S01]  /*2120*/  IMAD R2, R23, 0x200, R38 ;  /* 0x0000020017027824 */ /* 0x000fe200078e0226 */
[----:B------:R-:W-:-:S02]  /*2130*/  SHF.R.U32.HI R0, RZ, 0x3, R0 ;  /* 0x00000003ff007819 */ /* 0x000fc40000011600 */
[----:B------:R-:W-:Y:S01]  /*2140*/  LOP3.LUT R150, R6, R3, RZ, 0x3c, !PT ;  /* 0x0000000306967212 */ /* 0x000fe200078e3cff */
[----:B------:R-:W-:Y:S01]  /*2150*/  IMAD R2, R39, 0x20, R2 ;  /* 0x0000002027027824 */ /* 0x000fe200078e0202 */
[----:B------:R-:W-:Y:S01]  /*2160*/  LOP3.LUT R0, R5, R0, RZ, 0x3c, !PT ;  /* 0x0000000005007212 */ /* 0x000fe200078e3cff */
[----:B------:R-:W-:Y:S02]  /*2170*/  IMAD R6, R39, 0x20, R38 ;  /* 0x0000002027067824 */ /* 0x000fe400078e0226 */
[----:B------:R-:W-:Y:S02]  /*2180*/  IMAD.IADD R2, R150, 0x1, R2 ;  /* 0x0000000196027824 */ /* 0x000fe400078e0202 */
[----:B------:R-:W-:Y:S02]  /*2190*/  IMAD.U32 R0, R7, 0x20, R0 ;  /* 0x0000002007007824 */ /* 0x000fe400078e0000 */
[----:B------:R-:W-:Y:S02]  /*21a0*/  IMAD.SHL.U32 R220, R2, 0x2, RZ ;  /* 0x0000000202dc7824 */ /* 0x000fe400078e00ff */
[----:B------:R-:W-:Y:S01]  /*21b0*/  IMAD.SHL.U32 R217, R0, 0x2, RZ ;  /* 0x0000000200d97824 */ /* 0x000fe200078e00ff */
[----:B------:R-:W-:Y:S01]  /*21c0*/  SEL R0, R17, 0xffffffe0, !P0 ;  /* 0xffffffe011007807 */ /* 0x000fe20004000000 */
[----:B------:R-:W-:Y:S01]  /*21d0*/  IMAD R221, R4, 0x2, R220 ;  /* 0x0000000204dd7824 */ /* 0x000fe200078e02dc */
[----:B------:R-:W-:Y:S03]  /*21e0*/  LDSM.16.M88.4 R8, [R220+0x1000] ;  /* 0x00100000dc08783b */ /* 0x000fe60000000200 */
[----:B------:R-:W-:Y:S01]  /*21f0*/  IMAD.IADD R219, R217, 0x1, R0 ;  /* 0x00000001d9db7824 */ /* 0x000fe200078e0200 */
[----:B--2---:R-:W1:Y:S01]  /*2200*/  LDSM.16.M88.4 R12, [R217+0x6000] ;  /* 0x00600000d90c783b */ /* 0x004e620000000200 */
[----:B------:R-:W-:-:S03]  /*2210*/  IMAD.SHL.U32 R0, R148, 0x2, RZ ;  /* 0x0000000294007824 */ /* 0x000fc600078e00ff */
[----:B------:R-:W2:Y:S02]  /*2220*/  LDSM.16.M88.4 R24, [R217+0x6400] ;  /* 0x00640000d918783b */ /* 0x000ea40000000200 */
[----:B------:R-:W-:Y:S02]  /*2230*/  LOP3.LUT R0, R0, 0x6, RZ, 0xc0, !PT ;  /* 0x0000000600007812 */ /* 0x000fe400078ec0ff */
[----:B------:R-:W5:Y:S03]  /*2240*/  LDSM.16.M88.4 R28, [R217+0x6800] ;  /* 0x00680000d91c783b */ /* 0x000f660000000200 */
[----:B------:R-:W-:Y:S01]  /*2250*/  IMAD R0, R37, 0x40, R0 ;  /* 0x0000004025007824 */ /* 0x000fe200078e0200 */
[----:B------:R-:W3:Y:S04]  /*2260*/  LDSM.16.M88.4 R48, [R217+0x6c00] ;  /* 0x006c0000d930783b */ /* 0x000ee80000000200 */
[----:B------:R-:W4:Y:S01]  /*2270*/  LDSM.16.M88.4 R20, [R220] ;  /* 0x00000000dc14783b */ /* 0x000f220000000200 */
[----:B------:R-:W-:-:S02]  /*2280*/  IADD3 R2, R0, 0x1, RZ ;  /* 0x0000000100027810 */ /* 0x000fc40007ffe0ff */
[-C--:B------:R-:W-:Y:S01]  /*2290*/  ISETP.GE.AND P1, PT, R0, R36.reuse, PT ;  /* 0x000000240000720c */ /* 0x080fe20003f26270 */
[----:B------:R-:W-:Y:S01]  /*22a0*/  LDSM.16.M88.4 R16, [R221+0x1000] ;  /* 0x00100000dd10783b */ /* 0x000fe20000000200 */
[-C--:B------:R-:W-:Y:S02]  /*22b0*/  ISETP.GE.AND P5, PT, R2, R36.reuse, PT ;  /* 0x000000240200720c */ /* 0x080fe40003fa6270 */
[C---:B------:R-:W-:Y:S01]  /*22c0*/  IADD3 R2, R0.reuse, 0x10, RZ ;  /* 0x0000001000027810 */ /* 0x040fe20007ffe0ff */
[----:B------:R-:W3:Y:S01]  /*22d0*/  LDSM.16.M88.4 R52, [R219+0x6000] ;  /* 0x00600000db34783b */ /* 0x000ee20000000200 */
[----:B------:R-:W-:Y:S02]  /*22e0*/  IADD3 R5, R0, 0x8, RZ ;  /* 0x0000000800057810 */ /* 0x000fe40007ffe0ff */
[----:B------:R-:W-:Y:S01]  /*22f0*/  ISETP.GE.AND P4, PT, R2, R36, PT ;  /* 0x000000240200720c */ /* 0x000fe20003f86270 */
[----:B------:R-:W3:Y:S01]  /*2300*/  LDSM.16.M88.4 R40, [R219+0x6800] ;  /* 0x00680000db28783b */ /* 0x000ee20000000200 */
[----:B------:R-:W-:-:S02]  /*2310*/  IADD3 R2, R0, 0x18, RZ ;  /* 0x0000001800027810 */ /* 0x000fc40007ffe0ff */
[----:B------:R-:W-:Y:S01]  /*2320*/  IADD3 R3, R0, 0x9, RZ ;  /* 0x0000000900037810 */ /* 0x000fe20007ffe0ff */
[----:B------:R-:W3:Y:S01]  /*2330*/  LDSM.16.M88.4 R44, [R219+0x6400] ;  /* 0x00640000db2c783b */ /* 0x000ee20000000200 */
[-C--:B------:R-:W-:Y:S02]  /*2340*/  ISETP.GE.AND P2, PT, R2, R36.reuse, PT ;  /* 0x000000240200720c */ /* 0x080fe40003f46270 */
[C---:B------:R-:W-:Y:S01]  /*2350*/  IADD3 R2, R0.reuse, 0x19, RZ ;  /* 0x0000001900027810 */ /* 0x040fe20007ffe0ff */
[----:B------:R-:W4:Y:S01]  /*2360*/  LDSM.16.M88.4 R32, [R219+0x6c00] ;  /* 0x006c0000db20783b */ /* 0x000f220000000200 */
[-C--:B------:R-:W-:Y:S02]  /*2370*/  ISETP.GE.AND P0, PT, R5, R36.reuse, PT ;  /* 0x000000240500720c */ /* 0x080fe40003f06270 */
[----:B------:R-:W-:Y:S01]  /*2380*/  ISETP.GE.AND P6, PT, R3, R36, PT ;  /* 0x000000240300720c */ /* 0x000fe20003fc6270 */
[----:B-1----:R-:W-:Y:S01]  /*2390*/  HMMA.16816.F32 R64, R8, R12, RZ ;  /* 0x0000000c0840723c */ /* 0x002fe200000018ff */
[----:B------:R-:W-:Y:S01]  /*23a0*/  LDSM.16.M88.4 R56, [R217+0x7400] ;  /* 0x00740000d938783b */ /* 0x000fe20000000200 */
[----:B------:R-:W-:-:S03]  /*23b0*/  IADD3 R5, R0, 0x11, RZ ;  /* 0x0000001100057810 */ /* 0x000fc60007ffe0ff */
[----:B------:R-:W-:Y:S01]  /*23c0*/  LDSM.16.M88.4 R88, [R217+0x7800] ;  /* 0x00780000d958783b */ /* 0x000fe20000000200 */
[----:B------:R-:W-:Y:S02]  /*23d0*/  ISETP.GE.AND P3, PT, R5, R36, PT ;  /* 0x000000240500720c */ /* 0x000fe40003f66270 */
[C---:B------:R-:W-:Y:S01]  /*23e0*/  HMMA.16816.F32 R80, R8.reuse, R14, RZ ;  /* 0x0000000e0850723c */ /* 0x040fe200000018ff */
[----:B------:R-:W-:Y:S07]  /*23f0*/  LDSM.16.M88.4 R96, [R217+0x7c00] ;  /* 0x007c0000d960783b */ /* 0x000fee0000000200 */
[C---:B--2---:R-:W-:Y:S08]  /*2400*/  HMMA.16816.F32 R60, R8.reuse, R24, RZ ;  /* 0x00000018083c723c */ /* 0x044ff000000018ff */
[C---:B-----5:R-:W-:Y:S08]  /*2410*/  HMMA.16816.F32 R68, R8.reuse, R28, RZ ;  /* 0x0000001c0844723c */ /* 0x060ff000000018ff */
[C---:B---3--:R-:W-:Y:S08]  /*2420*/  HMMA.16816.F32 R72, R8.reuse, R48, RZ ;  /* 0x000000300848723c */ /* 0x048ff000000018ff */
[C---:B------:R-:W-:Y:S08]  /*2430*/  HMMA.16816.F32 R76, R8.reuse, R26, RZ ;  /* 0x0000001a084c723c */ /* 0x040ff000000018ff */
[C---:B------:R-:W-:Y:S08]  /*2440*/  HMMA.16816.F32 R100, R8.reuse, R30, RZ ;  /* 0x0000001e0864723c */ /* 0x040ff000000018ff */
[----:B------:R-:W-:Y:S01]  /*2450*/  HMMA.16816.F32 R92, R8, R50, RZ ;  /* 0x00000032085c723c */ /* 0x000fe200000018ff */
[----:B------:R-:W1:Y:S07]  /*2460*/  LDSM.16.M88.4 R8, [R221] ;  /* 0x00000000dd08783b */ /* 0x000e6e0000000200 */
[C---:B----4-:R-:W-:Y:S08]  /*2470*/  HMMA.16816.F32 R128, R20.reuse, R12, RZ ;  /* 0x0000000c1480723c */ /* 0x050ff000000018ff */
[C---:B------:R-:W-:Y:S01]  /*2480*/  HMMA.16816.F32 R132, R20.reuse, R14, RZ ;  /* 0x0000000e1484723c */ /* 0x040fe200000018ff */
[----:B------:R-:W2:Y:S07]  /*2490*/  LDSM.16.M88.4 R12, [R220+0x3000] ;  /* 0x00300000dc0c783b */ /* 0x000eae0000000200 */
[C---:B------:R-:W-:Y:S08]  /*24a0*/  HMMA.16816.F32 R116, R20.reuse, R24, RZ ;  /* 0x000000181474723c */ /* 0x040ff000000018ff */
[C---:B------:R-:W-:Y:S01]  /*24b0*/  HMMA.16816.F32 R124, R20.reuse, R26, RZ ;  /* 0x0000001a147c723c */ /* 0x040fe200000018ff */
[----:B------:R-:W3:Y:S07]  /*24c0*/  LDSM.16.M88.4 R24, [R217+0x7000] ;  /* 0x00700000d918783b */ /* 0x000eee0000000200 */
[C---:B------:R-:W-:Y:S08]  /*24d0*/  HMMA.16816.F32 R112, R20.reuse, R28, RZ ;  /* 0x0000001c1470723c */ /* 0x040ff000000018ff */
[C---:B------:R-:W-:Y:S08]  /*24e0*/  HMMA.16816.F32 R120, R20.reuse, R30, RZ ;  /* 0x0000001e1478723c */ /* 0x040ff000000018ff */
[C---:B------:R-:W-:Y:S08]  /*24f0*/  HMMA.16816.F32 R104, R20.reuse, R48, RZ ;  /* 0x000000301468723c */ /* 0x040ff000000018ff */
[----:B------:R-:W-:Y:S01]  /*2500*/  HMMA.16816.F32 R108, R20, R50, RZ ;  /* 0x00000032146c723c */ /* 0x000fe200000018ff */
[----:B------:R-:W4:Y:S07]  /*2510*/  LDSM.16.M88.4 R20, [R220+0x2000] ;  /* 0x00200000dc14783b */ /* 0x000f2e0000000200 */
        /* <DEDUP_REMOVED lines=18> */
[----:B------:R-:W5:Y:S03]  /*2640*/  LDSM.16.M88.4 R32, [R219+0x7400] ;  /* 0x00740000db20783b */ /* 0x000f660000000200 */
[C---:B--2---:R-:W-:Y:S01]  /*2650*/  HMMA.16816.F32 R132, R12.reuse, R56, R28 ;  /* 0x000000380c84723c */ /* 0x044fe2000000181c */
[----:B------:R-:W2:Y:S07]  /*2660*/  LDSM.16.M88.4 R28, [R219+0x7800] ;  /* 0x00780000db1c783b */ /* 0x000eae0000000200 */
[C---:B---3--:R-:W-:Y:S08]  /*2670*/  HMMA.16816.F32 R52, R12.reuse, R24, R84 ;  /* 0x000000180c34723c */ /* 0x048ff00000001854 */
[C---:B------:R-:W-:Y:S08]  /*2680*/  HMMA.16816.F32 R136, R12.reuse, R88, R64 ;  /* 0x000000580c88723c */ /* 0x040ff00000001840 */
[C---:B------:R-:W-:Y:S08]  /*2690*/  HMMA.16816.F32 R144, R12.reuse, R96, R68 ;  /* 0x000000600c90723c */ /* 0x040ff00000001844 */
[C---:B------:R-:W-:Y:S08]  /*26a0*/  HMMA.16816.F32 R112, R12.reuse, R26, R80 ;  /* 0x0000001a0c70723c */ /* 0x040ff00000001850 */
[C---:B------:R-:W-:Y:S08]  /*26b0*/  HMMA.16816.F32 R124, R12.reuse, R58, R76 ;  /* 0x0000003a0c7c723c */ /* 0x040ff0000000184c */
[C---:B------:R-:W-:Y:S08]  /*26c0*/  HMMA.16816.F32 R108, R12.reuse, R90, R72 ;  /* 0x0000005a0c6c723c */ /* 0x040ff00000001848 */
[----:B------:R-:W-:Y:S01]  /*26d0*/  HMMA.16816.F32 R104, R12, R98, R60 ;  /* 0x000000620c68723c */ /* 0x000fe2000000183c */
[----:B------:R-:W3:Y:S07]  /*26e0*/  LDSM.16.M88.4 R12, [R221+0x2000] ;  /* 0x00200000dd0c783b */ /* 0x000eee0000000200 */
[C---:B----4-:R-:W-:Y:S01]  /*26f0*/  HMMA.16816.F32 R100, R20.reuse, R24, R48 ;  /* 0x000000181464723c */ /* 0x050fe20000001830 */
[----:B------:R-:W-:Y:S07]  /*2700*/  LDSM.16.M88.4 R48, [R217+0x8800] ;  /* 0x00880000d930783b */ /* 0x000fee0000000200 */
[C---:B------:R-:W-:Y:S01]  /*2710*/  HMMA.16816.F32 R84, R20.reuse, R26, R16 ;  /* 0x0000001a1454723c */ /* 0x040fe20000001810 */
[----:B------:R-:W4:Y:S04]  /*2720*/  LDSM.16.M88.4 R24, [R219+0x7c00] ;  /* 0x007c0000db18783b */ /* 0x000f280000000200 */
[----:B------:R-:W-:Y:S03]  /*2730*/  LDSM.16.M88.4 R16, [R220+0x5000] ;  /* 0x00500000dc10783b */ /* 0x000fe60000000200 */
[C---:B------:R-:W-:Y:S08]  /*2740*/  HMMA.16816.F32 R72, R20.reuse, R88, R128 ;  /* 0x000000581448723c */ /* 0x040ff00000001880 */
[C---:B------:R-:W-:Y:S08]  /*2750*/  HMMA.16816.F32 R80, R20.reuse, R56, R92 ;  /* 0x000000381450723c */ /* 0x040ff0000000185c */
[C---:B------:R-:W-:Y:S01]  /*2760*/  HMMA.16816.F32 R76, R20.reuse, R58, R44 ;  /* 0x0000003a144c723c */ /* 0x040fe2000000182c */
[----:B------:R-:W2:Y:S04]  /*2770*/  LDSM.16.M88.4 R56, [R217+0x8000] ;  /* 0x00800000d938783b */ /* 0x000ea80000000200 */
[----:B------:R-:W-:Y:S03]  /*2780*/  LDSM.16.M88.4 R44, [R217+0x8c00] ;  /* 0x008c0000d92c783b */ /* 0x000fe60000000200 */
[C---:B------:R-:W-:Y:S08]  /*2790*/  HMMA.16816.F32 R64, R20.reuse, R96, R140 ;  /* 0x000000601440723c */ /* 0x040ff0000000188c */
[C---:B------:R-:W-:Y:S08]  /*27a0*/  HMMA.16816.F32 R60, R20.reuse, R98, R116 ;  /* 0x00000062143c723c */ /* 0x040ff00000001874 */
[----:B------:R-:W-:Y:S01]  /*27b0*/  HMMA.16816.F32 R68, R20, R90, R120 ;  /* 0x0000005a1444723c */ /* 0x000fe20000001878 */
[----:B------:R-:W4:Y:S07]  /*27c0*/  LDSM.16.M88.4 R20, [R220+0x4000] ;  /* 0x00400000dc14783b */ /* 0x000f2e0000000200 */
[C---:B-1----:R-:W-:Y:S01]  /*27d0*/  HMMA.16816.F32 R88, R8.reuse, R40, R52 ;  /* 0x000000280858723c */ /* 0x042fe20000001834 */
[----:B------:R-:W1:Y:S07]  /*27e0*/  LDSM.16.M88.4 R52, [R217+0x8400] ;  /* 0x00840000d934783b */ /* 0x000e6e0000000200 */
[C---:B-----5:R-:W-:Y:S08]  /*27f0*/  HMMA.16816.F32 R128, R8.reuse, R34, R124 ;  /* 0x000000220880723c */ /* 0x060ff0000000187c */
[----:B--2---:R-:W-:Y:S08]  /*2800*/  HMMA.16816.F32 R124, R8, R30, R108 ;  /* 0x0000001e087c723c */ /* 0x004ff0000000186c */
[C---:B---3--:R-:W-:Y:S08]  /*2810*/  HMMA.16816.F32 R108, R12.reuse, R40, R100 ;  /* 0x000000280c6c723c */ /* 0x048ff00000001864 */
[-C--:B------:R-:W-:Y:S08]  /*2820*/  HMMA.16816.F32 R100, R12, R42.reuse, R84 ;  /* 0x0000002a0c64723c */ /* 0x080ff00000001854 */
[----:B------:R-:W-:Y:S08]  /*2830*/  HMMA.16816.F32 R112, R8, R42, R112 ;  /* 0x0000002a0870723c */ /* 0x000ff00000001870 */
[----:B------:R-:W-:Y:S08]  /*2840*/  HMMA.16816.F32 R84, R12, R28, R72 ;  /* 0x0000001c0c54723c */ /* 0x000ff00000001848 */
[C---:B------:R-:W-:Y:S08]  /*2850*/  HMMA.16816.F32 R132, R8.reuse, R32, R132 ;  /* 0x000000200884723c */ /* 0x040ff00000001884 */
[C---:B------:R-:W-:Y:S08]  /*2860*/  HMMA.16816.F32 R136, R8.reuse, R28, R136 ;  /* 0x0000001c0888723c */ /* 0x040ff00000001888 */
[C---:B----4-:R-:W-:Y:S08]  /*2870*/  HMMA.16816.F32 R120, R8.reuse, R24, R144 ;  /* 0x000000180878723c */ /* 0x050ff00000001890 */
[----:B------:R-:W-:Y:S01]  /*2880*/  HMMA.16816.F32 R116, R8, R26, R104 ;  /* 0x0000001a0874723c */ /* 0x000fe20000001868 */
[----:B------:R-:W-:Y:S07]  /*2890*/  LDSM.16.M88.4 R8, [R221+0x5000] ;  /* 0x00500000dd08783b */ /* 0x000fee0000000200 */
[C---:B------:R-:W-:Y:S08]  /*28a0*/  HMMA.16816.F32 R92, R12.reuse, R34, R76 ;  /* 0x000000220c5c723c */ /* 0x040ff0000000184c */
[C---:B------:R-:W-:Y:S08]  /*28b0*/  HMMA.16816.F32 R72, R12.reuse, R24, R64 ;  /* 0x000000180c48723c */ /* 0x040ff00000001840 */
[C---:B------:R-:W-:Y:S01]  /*28c0*/  HMMA.16816.F32 R40, R12.reuse, R26, R60 ;  /* 0x0000001a0c28723c */ /* 0x040fe2000000183c */
[----:B------:R-:W2:Y:S07]  /*28d0*/  LDSM.16.M88.4 R24, [R219+0x8000] ;  /* 0x00800000db18783b */ /* 0x000eae0000000200 */
[C---:B------:R-:W-:Y:S08]  /*28e0*/  HMMA.16816.F32 R96, R12.reuse, R32, R80 ;  /* 0x000000200c60723c */ /* 0x040ff00000001850 */
[----:B------:R-:W-:Y:S01]  /*28f0*/  HMMA.16816.F32 R76, R12, R30, R68 ;  /* 0x0000001e0c4c723c */ /* 0x000fe20000001844 */
[----:B------:R-:W3:Y:S04]  /*2900*/  LDSM.16.M88.4 R12, [R221+0x4000] ;  /* 0x00400000dd0c783b */ /* 0x000ee80000000200 */
[----:B------:R-:W4:Y:S03]  /*2910*/  LDSM.16.M88.4 R28, [R219+0x8400] ;  /* 0x00840000db1c783b */ /* 0x000f260000000200 */
[-C--:B------:R-:W-:Y:S08]  /*2920*/  HMMA.16816.F32 R64, R16, R56.reuse, R88 ;  /* 0x000000381040723c */ /* 0x080ff00000001858 */
[----:B------:R-:W-:Y:S08]  /*2930*/  HMMA.16816.F32 R32, R20, R56, R108 ;  /* 0x000000381420723c */ /* 0x000ff0000000186c */
[C---:B------:R-:W-:Y:S08]  /*2940*/  HMMA.16816.F32 R68, R16.reuse, R58, R112 ;  /* 0x0000003a1044723c */ /* 0x040ff00000001870 */
[C---:B-1----:R-:W-:Y:S08]  /*2950*/  HMMA.16816.F32 R80, R16.reuse, R52, R132 ;  /* 0x000000341050723c */ /* 0x042ff00000001884 */
[C---:B------:R-:W-:Y:S08]  /*2960*/  HMMA.16816.F32 R104, R16.reuse, R54, R128 ;  /* 0x000000361068723c */ /* 0x040ff00000001880 */
[C---:B------:R-:W-:Y:S08]  /*2970*/  HMMA.16816.F32 R136, R16.reuse, R48, R136 ;  /* 0x000000301088723c */ /* 0x040ff00000001888 */
        /* <DEDUP_REMOVED lines=11> */
[----:B------:R-:W5:Y:S01]  /*2a30*/  LDSM.16.M88.4 R20, [R219+0x8c00] ;  /* 0x008c0000db14783b */ /* 0x000f620000000200 */
[----:B------:R-:W-:-:S06]  /*2a40*/  DEPBAR.LE SB0, 0x0 ;  /* 0x000080000000791a */ /* 0x000fcc0000000000 */
[-C--:B--2---:R-:W-:Y:S08]  /*2a50*/  HMMA.16816.F32 R72, R8, R24.reuse, R64 ;  /* 0x000000180848723c */ /* 0x084ff00000001840 */
[----:B---3--:R-:W-:Y:S08]  /*2a60*/  HMMA.16816.F32 R32, R12, R24, R32 ;  /* 0x000000180c20723c */ /* 0x008ff00000001820 */
[-C--:B------:R-:W-:Y:S08]  /*2a70*/  HMMA.16816.F32 R52, R8, R26.reuse, R68 ;  /* 0x0000001a0834723c */ /* 0x080ff00000001844 */
[----:B------:R-:W-:Y:S01]  /*2a80*/  HMMA.16816.F32 R24, R12, R26, R56 ;  /* 0x0000001a0c18723c */ /* 0x000fe20000001838 */
[----:B------:R-:W-:-:S02]  /*2a90*/  FSEL R69, R74, -INF , !P1 ;  /* 0xff8000004a457808 */ /* 0x000fc40004800000 */
[----:B------:R-:W-:Y:S02]  /*2aa0*/  FSEL R39, R72, -INF , !P1 ;  /* 0xff80000048277808 */ /* 0x000fe40004800000 */
[----:B------:R-:W-:Y:S02]  /*2ab0*/  FSEL R37, R73, -INF , !P5 ;  /* 0xff80000049257808 */ /* 0x000fe40006800000 */
[----:B------:R-:W-:Y:S01]  /*2ac0*/  FSEL R68, R75, -INF , !P5 ;  /* 0xff8000004b447808 */ /* 0x000fe20006800000 */
[----:B----4-:R-:W-:Y:S01]  /*2ad0*/  HMMA.16816.F32 R60, R12, R28, R60 ;  /* 0x0000001c0c3c723c */ /* 0x010fe2000000183c */
[----:B------:R-:W-:Y:S02]  /*2ae0*/  FSEL R74, R34, -INF , !P1 ;  /* 0xff800000224a7808 */ /* 0x000fe40004800000 */
[----:B------:R-:W-:Y:S02]  /*2af0*/  FSEL R71, R32, -INF , !P1 ;  /* 0xff80000020477808 */ /* 0x000fe40004800000 */
[----:B------:R-:W-:-:S02]  /*2b00*/  ISETP.GE.AND P1, PT, R2, R36, PT ;  /* 0x000000240200720c */ /* 0x000fc40003f26270 */
[----:B------:R-:W-:Y:S01]  /*2b10*/  IADD3 R2, R0, 0x20, RZ ;  /* 0x0000002000027810 */ /* 0x000fe20007ffe0ff */
[----:B------:R-:W-:Y:S01]  /*2b20*/  HMMA.16816.F32 R44, R8, R28, R80 ;  /* 0x0000001c082c723c */ /* 0x000fe20000001850 */
[----:B------:R-:W-:Y:S02]  /*2b30*/  FSEL R73, R35, -INF , !P5 ;  /* 0xff80000023497808 */ /* 0x000fe40006800000 */
[----:B------:R-:W-:Y:S02]  /*2b40*/  FSEL R70, R33, -INF , !P5 ;  /* 0xff80000021467808 */ /* 0x000fe40006800000 */
[----:B------:R-:W-:Y:S02]  /*2b50*/  ISETP.GE.AND P5, PT, R2, R36, PT ;  /* 0x000000240200720c */ /* 0x000fe40003fa6270 */
[----:B------:R-:W-:Y:S01]  /*2b60*/  IADD3 R2, R0, 0x21, RZ ;  /* 0x0000002100027810 */ /* 0x000fe20007ffe0ff */
[----:B-1----:R-:W-:Y:S01]  /*2b70*/  HMMA.16816.F32 R56, R12, R16, R84 ;  /* 0x000000100c38723c */ /* 0x002fe20000001854 */
[----:B------:R-:W-:-:S02]  /*2b80*/  FSEL R54, R54, -INF , !P0 ;  /* 0xff80000036367808 */ /* 0x000fc40004000000 */
[----:B------:R-:W-:Y:S02]  /*2b90*/  FSEL R52, R52, -INF , !P0 ;  /* 0xff80000034347808 */ /* 0x000fe40004000000 */
[----:B------:R-:W-:Y:S02]  /*2ba0*/  FSEL R80, R26, -INF , !P0 ;  /* 0xff8000001a507808 */ /* 0x000fe40004000000 */
[----:B------:R-:W-:Y:S01]  /*2bb0*/  FSEL R72, R24, -INF , !P0 ;  /* 0xff80000018487808 */ /* 0x000fe20004000000 */
[----:B------:R-:W-:Y:S01]  /*2bc0*/  HMMA.16816.F32 R40, R8, R16, R136 ;  /* 0x000000100828723c */ /* 0x000fe20000001888 */
[----:B------:R-:W-:Y:S02]  /*2bd0*/  ISETP.GE.AND P0, PT, R2, R36, PT ;  /* 0x000000240200720c */ /* 0x000fe40003f06270 */
[----:B------:R-:W-:Y:S02]  /*2be0*/  IADD3 R2, R0, 0x28, RZ ;  /* 0x0000002800027810 */ /* 0x000fe40007ffe0ff */
[----:B------:R-:W-:-:S02]  /*2bf0*/  FSEL R38, R53, -INF , !P6 ;  /* 0xff80000035267808 */ /* 0x000fc40007000000 */
[----:B------:R-:W-:Y:S01]  /*2c00*/  FSEL R75, R27, -INF , !P6 ;  /* 0xff8000001b4b7808 */ /* 0x000fe20007000000 */
[-C--:B------:R-:W-:Y:S01]  /*2c10*/  HMMA.16816.F32 R64, R8, R30.reuse, R104 ;  /* 0x0000001e0840723c */ /* 0x080fe20000001868 */
[----:B------:R-:W-:Y:S02]  /*2c20*/  FSEL R53, R25, -INF , !P6 ;  /* 0xff80000019357808 */ /* 0x000fe40007000000 */
[----:B------:R-:W-:Y:S02]  /*2c30*/  FSEL R55, R55, -INF , !P6 ;  /* 0xff80000037377808 */ /* 0x000fe40007000000 */
[----:B------:R-:W-:Y:S02]  /*2c40*/  ISETP.GE.AND P6, PT, R2, R36, PT ;  /* 0x000000240200720c */ /* 0x000fe40003fc6270 */
[----:B------:R-:W-:Y:S01]  /*2c50*/  IADD3 R2, R0, 0x29, RZ ;  /* 0x0000002900027810 */ /* 0x000fe20007ffe0ff */
[----:B------:R-:W-:Y:S01]  /*2c60*/  HMMA.16816.F32 R48, R12, R30, R88 ;  /* 0x0000001e0c30723c */ /* 0x000fe20000001858 */
[----:B------:R-:W-:-:S02]  /*2c70*/  FSEL R149, R62, -INF , !P4 ;  /* 0xff8000003e957808 */ /* 0x000fc40006000000 */
[----:B------:R-:W-:Y:S02]  /*2c80*/  FSEL R62, R44, -INF , !P4 ;  /* 0xff8000002c3e7808 */ /* 0x000fe40006000000 */
[----:B------:R-:W-:Y:S02]  /*2c90*/  FSEL R137, R60, -INF , !P4 ;  /* 0xff8000003c897808 */ /* 0x000fe40006000000 */
[----:B------:R-:W-:Y:S01]  /*2ca0*/  FSEL R47, R47, -INF , !P3 ;  /* 0xff8000002f2f7808 */ /* 0x000fe20005800000 */
[----:B------:R-:W-:Y:S01]  /*2cb0*/  HMMA.16816.F32 R32, R8, R18, R124 ;  /* 0x000000120820723c */ /* 0x000fe2000000187c */
[----:B------:R-:W-:Y:S02]  /*2cc0*/  FSEL R148, R63, -INF , !P3 ;  /* 0xff8000003f947808 */ /* 0x000fe40005800000 */
[----:B------:R-:W-:Y:S02]  /*2cd0*/  FSEL R133, R61, -INF , !P3 ;  /* 0xff8000003d857808 */ /* 0x000fe40005800000 */
[----:B------:R-:W-:-:S02]  /*2ce0*/  FSEL R186, R58, -INF , !P5 ;  /* 0xff8000003aba7808 */ /* 0x000fc40006800000 */
[----:B------:R-:W-:Y:S01]  /*2cf0*/  FSEL R126, R46, -INF , !P4 ;  /* 0xff8000002e7e7808 */ /* 0x000fe20006000000 */
[C---:B-----5:R-:W-:Y:S01]  /*2d00*/  HMMA.16816.F32 R28, R8.reuse, R20, R120 ;  /* 0x00000014081c723c */ /* 0x060fe20000001878 */
[----:B------:R-:W-:Y:S02]  /*2d10*/  ISETP.GE.AND P4, PT, R2, R36, PT ;  /* 0x000000240200720c */ /* 0x000fe40003f86270 */
[----:B------:R-:W-:Y:S02]  /*2d20*/  IADD3 R2, R0, 0x30, RZ ;  /* 0x0000003000027810 */ /* 0x000fe40007ffe0ff */
[----:B------:R-:W-:Y:S02]  /*2d30*/  FSEL R46, R45, -INF , !P3 ;  /* 0xff8000002d2e7808 */ /* 0x000fe40005800000 */
[----:B------:R-:W-:Y:S01]  /*2d40*/  FSEL R175, R42, -INF , !P5 ;  /* 0xff8000002aaf7808 */ /* 0x000fe20006800000 */
[----:B------:R-:W-:Y:S01]  /*2d50*/  HMMA.16816.F32 R24, R8, R22, R116 ;  /* 0x000000160818723c */ /* 0x000fe20000001874 */
[----:B------:R-:W-:-:S02]  /*2d60*/  FSEL R167, R40, -INF , !P5 ;  /* 0xff80000028a77808 */ /* 0x000fc40006800000 */
[----:B------:R-:W-:Y:S02]  /*2d70*/  FSEL R178, R56, -INF , !P5 ;  /* 0xff80000038b27808 */ /* 0x000fe40006800000 */
[----:B------:R-:W-:Y:S02]  /*2d80*/  ISETP.GE.AND P3, PT, R2, R36, PT ;  /* 0x000000240200720c */ /* 0x000fe40003f66270 */
[----:B------:R-:W-:Y:S01]  /*2d90*/  ISETP.GE.AND P5, PT, R36, 0x41, PT ;  /* 0x000000412400780c */ /* 0x000fe20003fa6270 */
[----:B------:R-:W-:Y:S01]  /*2da0*/  HMMA.16816.F32 R16, R12, R18, R96 ;  /* 0x000000120c10723c */ /* 0x000fe20000001860 */
[----:B------:R-:W-:Y:S02]  /*2db0*/  IADD3 R2, R0, 0x31, RZ ;  /* 0x0000003100027810 */ /* 0x000fe40007ffe0ff */
[----:B------:R-:W-:Y:S02]  /*2dc0*/  FSEL R125, R66, -INF , !P2 ;  /* 0xff800000427d7808 */ /* 0x000fe40005000000 */
[----:B------:R-:W-:-:S02]  /*2dd0*/  FSEL R45, R64, -INF , !P2 ;  /* 0xff800000402d7808 */ /* 0x000fc40005000000 */
[----:B------:R-:W-:Y:S01]  /*2de0*/  FSEL R139, R50, -INF , !P2 ;  /* 0xff800000328b7808 */ /* 0x000fe20005000000 */
[C---:B------:R-:W-:Y:S01]  /*2df0*/  HMMA.16816.F32 R8, R12.reuse, R20, R92 ;  /* 0x000000140c08723c */ /* 0x040fe2000000185c */
[----:B------:R-:W-:Y:S02]  /*2e00*/  FSEL R132, R48, -INF , !P2 ;  /* 0xff80000030847808 */ /* 0x000fe40005000000 */
[----:B------:R-:W-:Y:S02]  /*2e10*/  ISETP.GE.AND P2, PT, R2, R36, PT ;  /* 0x000000240200720c */ /* 0x000fe40003f46270 */
[C---:B------:R-:W-:Y:S02]  /*2e20*/  IADD3 R2, R0.reuse, 0x38, RZ ;  /* 0x0000003800027810 */ /* 0x040fe40007ffe0ff */
[----:B------:R-:W-:Y:S01]  /*2e30*/  IADD3 R0, R0, 0x39, RZ ;  /* 0x0000003900007810 */ /* 0x000fe20007ffe0ff */
[----:B------:R-:W-:Y:S01]  /*2e40*/  HMMA.16816.F32 R12, R12, R22, R76 ;  /* 0x000000160c0c723c */ /* 0x000fe2000000184c */
        /* <DEDUP_REMOVED lines=8> */
[-C--:B------:R-:W-:Y:S02]  /*2ed0*/  ISETP.GE.AND P1, PT, R2, R36.reuse, PT ;  /* 0x000000240200720c */ /* 0x080fe40003f26270 */
[----:B------:R-:W-:Y:S01]  /*2ee0*/  ISETP.GE.AND P0, PT, R0, R36, PT ;  /* 0x000000240000720c */ /* 0x000fe20003f06270 */
[----:B------:R-:W-:Y:S01]  /*2ef0*/  IMAD.IADD R0, R150, 0x1, R6 ;  /* 0x0000000196007824 */ /* 0x000fe200078e0206 */
        /* <DEDUP_REMOVED lines=23> */
[----:B------:R-:W-:Y:S01]  /*3070*/  FSEL R199, R13, -INF , !P0 ;  /* 0xff8000000dc77808 */ /* 0x000fe20004000000 */
[----:B------:R-:W-:Y:S06]  /*3080*/  BAR.SYNC.DEFER_BLOCKING 0x0 ;  /* 0x0000000000007b1d */ /* 0x000fec0000010000 */
[----:B------:R-:W-:Y:S05]  /*3090*/  @!P5 BRA `(.L_x_56) ;  /* 0x000003b00000d947 */ /* 0x000fea0003800000 */
[----:B------:R-:W-:Y:S01]  /*30a0*/  LEA.HI.SX32 R2, R223, 0xfffffffe, 0x1a ;  /* 0xfffffffedf027811 */ /* 0x000fe200078fd2ff */
[----:B------:R-:W-:Y:S01]  /*30b0*/  BSSY B0, `(.L_x_57) ;  /* 0x0000038000007945 */ /* 0x000fe20003800000 */
[----:B------:R-:W-:-:S02]  /*30c0*/  ISETP.GE.AND P4, PT, R236, c[0x0][0x220], PT ;  /* 0x00008800ec007a0c */ /* 0x000fc40003f86270 */
[----:B------:R-:W-:Y:S01]  /*30d0*/  SHF.R.S32.HI R6, RZ, 0x1f, R2 ;  /* 0x0000001fff067819 */ /* 0x000fe20000011402 */
[C---:B------:R-:W-:Y:S01]  /*30e0*/  IMAD R5, R2.reuse, UR7, RZ ;  /* 0x0000000702057c24 */ /* 0x040fe2000f8e02ff */
[----:B------:R-:W-:Y:S01]  /*30f0*/  ISETP.GE.AND P3, PT, R249, c[0x0][0x220], PT ;  /* 0x00008800f9007a0c */ /* 0x000fe20003f66270 */
[----:B------:R-:W-:Y:S01]  /*3100*/  IMAD.WIDE.U32 R2, R2, UR8, R238 ;  /* 0x0000000802027c25 */ /* 0x000fe2000f8e00ee */
[----:B------:R-:W-:-:S03]  /*3110*/  ISETP.GE.AND P1, PT, R250, c[0x0][0x220], PT ;  /* 0x00008800fa007a0c */ /* 0x000fc60003f26270 */
[----:B------:R-:W-:-:S04]  /*3120*/  IMAD R5, R6, UR8, R5 ;  /* 0x0000000806057c24 */ /* 0x000fc8000f8e0205 */
[----:B------:R-:W-:Y:S01]  /*3130*/  IMAD.IADD R5, R3, 0x1, R5 ;  /* 0x0000000103057824 */ /* 0x000fe200078e0205 */
[C---:B------:R-:W-:Y:S01]  /*3140*/  @!P4 LEA R14, P6, R2.reuse, c[0x0][0x168], 0x1 ;  /* 0x00005a00020eca11 */ /* 0x040fe200078c08ff */
[----:B------:R1:W-:Y:S02]  /*3150*/  @P4 STS [R222+0x6000], RZ ;  /* 0x006000ffde004388 */ /* 0x0003e40000000800 */
[C---:B------:R-:W-:Y:S02]  /*3160*/  @!P3 LEA R12, P2, R2.reuse, c[0x0][0x168], 0x1 ;  /* 0x00005a00020cba11 */ /* 0x040fe400078408ff */
[C---:B------:R-:W-:Y:S01]  /*3170*/  @!P1 LEA R10, P0, R2.reuse, c[0x0][0x168], 0x1 ;  /* 0x00005a00020a9a11 */ /* 0x040fe200078008ff */
[----:B------:R1:W-:Y:S01]  /*3180*/  @P4 STS [R222+0x6004], RZ ;  /* 0x006004ffde004388 */ /* 0x0003e20000000800 */
[C-C-:B------:R-:W-:Y:S02]  /*3190*/  @!P4 LEA.HI.X R15, R2.reuse, c[0x0][0x16c], R5.reuse, 0x1, P6 ;  /* 0x00005b00020fca11 */ /* 0x140fe400030f0c05 */
[C---:B------:R-:W-:Y:S01]  /*31a0*/  IADD3 R3, P6, R2.reuse, UR9, RZ ;  /* 0x0000000902037c10 */ /* 0x040fe2000ffde0ff */
[----:B------:R1:W-:Y:S01]  /*31b0*/  @P4 STS.64 [R222+0x6008], RZ ;  /* 0x006008ffde004388 */ /* 0x0003e20000000a00 */
[----:B------:R-:W-:-:S02]  /*31c0*/  @!P3 LEA.HI.X R13, R2, c[0x0][0x16c], R5, 0x1, P2 ;  /* 0x00005b00020dba11 */ /* 0x000fc400010f0c05 */
[----:B------:R-:W-:Y:S01]  /*31d0*/  @!P1 LEA.HI.X R11, R2, c[0x0][0x16c], R5, 0x1, P0 ;  /* 0x00005b00020b9a11 */ /* 0x000fe200000f0c05 */
[----:B------:R-:W-:Y:S01]  /*31e0*/  @!PT LDS RZ, [RZ] ;  /* 0x00000000fffff984 */ /* 0x000fe20000000800 */
[----:B------:R-:W-:Y:S01]  /*31f0*/  @!PT LDS RZ, [RZ] ;  /* 0x00000000fffff984 */ /* 0x000fe20000000800 */
[----:B------:R-:W-:Y:S01]  /*3200*/  @!PT LDS RZ, [RZ] ;  /* 0x00000000fffff984 */ /* 0x000fe20000000800 */
[----:B------:R1:W-:Y:S01]  /*3210*/  @!P4 LDGSTS.E.BYPASS.LTC128B.128 [R222+0x6000], [R14.64] ;  /* 0x060000000edecfae */ /* 0x0003e2000b901d4a */
[----:B------:R-:W-:Y:S02]  /*3220*/  @!P4 LEA R8, P2, R3, c[0x0][0x168], 0x1 ;  /* 0x00005a000308ca11 */ /* 0x000fe400078408ff */
[----:B------:R-:W-:Y:S01]  /*3230*/  IADD3.X R2, R5, UR5, RZ, P6, !PT ;  /* 0x0000000505027c10 */ /* 0x000fe2000b7fe4ff */
[----:B------:R1:W-:Y:S01]  /*3240*/  @P3 STS.128 [R222+0x7000], RZ ;  /* 0x007000ffde003388 */ /* 0x0003e20000000c00 */
[C---:B------:R-:W-:Y:S02]  /*3250*/  @!P3 LEA R6, P0, R3.reuse, c[0x0][0x168], 0x1 ;  /* 0x00005a000306ba11 */ /* 0x040fe400078008ff */
[C-C-:B------:R-:W-:Y:S01]  /*3260*/  @!P4 LEA.HI.X R9, R3.reuse, c[0x0][0x16c], R2.reuse, 0x1, P2 ;  /* 0x00005b000309ca11 */ /* 0x140fe200010f0c02 */
[----:B------:R-:W-:Y:S01]  /*3270*/  @!PT LDS RZ, [RZ] ;  /* 0x00000000fffff984 */ /* 0x000fe20000000800 */
[----:B------:R-:W-:Y:S01]  /*3280*/  @!PT LDS RZ, [RZ] ;  /* 0x00000000fffff984 */ /* 0x000fe20000000800 */
[----:B------:R-:W-:Y:S01]  /*3290*/  @!PT LDS RZ, [RZ] ;  /* 0x00000000fffff984 */ /* 0x000fe20000000800 */
[----:B------:R1:W-:Y:S01]  /*32a0*/  @!P3 LDGSTS.E.BYPASS.LTC128B.128 [R222+0x7000], [R12.64+0x40] ;  /* 0x070000400cdebfae */ /* 0x0003e2000b901d4a */
[----:B------:R-:W-:-:S03]  /*32b0*/  @!P3 LEA.HI.X R7, R3, c[0x0][0x16c], R2, 0x1, P0 ;  /* 0x00005b000307ba11 */ /* 0x000fc600000f0c02 */
[----:B------:R1:W-:Y:S04]  /*32c0*/  @P1 STS.128 [R222+0x8000], RZ ;  /* 0x008000ffde001388 */ /* 0x0003e80000000c00 */
[----:B------:R-:W-:Y:S01]  /*32d0*/  @!PT LDS RZ, [RZ] ;  /* 0x00000000fffff984 */ /* 0x000fe20000000800 */
[----:B------:R-:W-:Y:S01]  /*32e0*/  @!PT LDS RZ, [RZ] ;  /* 0x00000000fffff984 */ /* 0x000fe20000000800 */
[----:B------:R-:W-:Y:S01]  /*32f0*/  @!PT LDS RZ, [RZ] ;  /* 0x00000000fffff984 */ /* 0x000fe20000000800 */
[----:B------:R1:W-:Y:S04]  /*3300*/  @!P1 LDGSTS.E.BYPASS.LTC128B.128 [R222+0x8000], [R10.64+0x80] ;  /* 0x080000800ade9fae */ /* 0x0003e8000b901d4a */
[----:B------:R1:W-:Y:S04]  /*3310*/  @P4 STS.128 [R222+0x6800], RZ ;  /* 0x006800ffde004388 */ /* 0x0003e80000000c00 */
        /* <DEDUP_REMOVED lines=17> */
.L_x_58:
[----:B------:R-:W-:Y:S05]  /*3430*/  BSYNC B0 ;  /* 0x0000000000007941 */ /* 0x000fea0003800000 */
.L_x_57:
[----:B------:R-:W0:Y:S02]  /*3440*/  LDGDEPBAR ;  /* 0x00000000000079af */ /* 0x000e240000000000 */
.L_x_56:
[----:B------:R-:W-:Y:S02]  /*3450*/  FMNMX.FTZ R2, R39, R37, !PT ;  /* 0x0000002527027209 */ /* 0x000fe40007810000 */
[----:B------:R-:W-:Y:S02]  /*3460*/  FMNMX.FTZ R5, R71, R70, !PT ;  /* 0x0000004647057209 */ /* 0x000fe40007810000 */
[----:B------:R-:W-:Y:S02]  /*3470*/  FMNMX.FTZ R2, R52, R2, !PT ;  /* 0x0000000234027209 */ /* 0x000fe40007810000 */
[----:B------:R-:W-:Y:S02]  /*3480*/  FMNMX.FTZ R5, R72, R5, !PT ;  /* 0x0000000548057209 */ /* 0x000fe40007810000 */
[----:B------:R-:W-:Y:S02]  /*3490*/  FMNMX.FTZ R2, R38, R2, !PT ;  /* 0x0000000226027209 */ /* 0x000fe40007810000 */
[----:B------:R-:W-:-:S02]  /*34a0*/  SHF.L.U32 R216, R0, 0x1, RZ ;  /* 0x0000000100d87819 */ /* 0x000fc400000006ff */
        /* <DEDUP_REMOVED lines=29> */
[----:B-1----:R-:W1:Y:S01]  /*3680*/  SHFL.BFLY PT, R7, R134, 0x2, 0x1f ;  /* 0x0c401f0086077f89 */ /* 0x002e6200000e0000 */
        /* <DEDUP_REMOVED lines=44> */
[----:B-1----:R-:W-:Y:S02]  /*3950*/  FMNMX.FTZ R7, R3, R7, !PT ;  /* 0x0000000703077209 */ /* 0x002fe40007810000 */
[----:B--2---:R-:W-:Y:S01]  /*3960*/  FMNMX.FTZ R3, R6, R8, !PT ;  /* 0x0000000806037209 */ /* 0x004fe20007810000 */
[--C-:B------:R-:W-:Y:S01]  /*3970*/  FFMA.FTZ R6, R52, c[0x0][0x23c], -R12.reuse ;  /* 0x00008f0034067a23 */ /* 0x100fe2000001080c */
[----:B------:R-:W1:Y:S02]  /*3980*/  SHFL.BFLY PT, R8, R5, 0x2, 0x1f ;  /* 0x0c401f0005087f89 */ /* 0x000e6400000e0000 */
[----:B------:R-:W-:Y:S01]  /*3990*/  FSETP.NEU.FTZ.AND P0, PT, R3, -INF , PT ;  /* 0xff8000000300780b */ /* 0x000fe20003f1d000 */
[----:B------:R2:W-:Y:S01]  /*39a0*/  MUFU.EX2 R151, R6 ;  /* 0x0000000600977308 */ /* 0x0005e20000000800 */
[----:B------:R-:W4:Y:S01]  /*39b0*/  SHFL.BFLY PT, R9, R7, 0x1, 0x1f ;  /* 0x0c201f0007097f89 */ /* 0x000f2200000e0000 */
[----:B---3--:R-:W-:-:S06]  /*39c0*/  FFMA.FTZ R2, R37, c[0x0][0x23c], -R12 ;  /* 0x00008f0025027a23 */ /* 0x008fcc000001080c */
[----:B------:R3:W-:Y:S01]  /*39d0*/  MUFU.EX2 R209, R2 ;  /* 0x0000000200d17308 */ /* 0x0007e20000000800 */
[----:B--2---:R-:W-:Y:S02]  /*39e0*/  FFMA.FTZ R6, R38, c[0x0][0x23c], -R12 ;  /* 0x00008f0026067a23 */ /* 0x004fe4000001080c */
[----:B------:R-:W-:Y:S05]  /*39f0*/  LDSM.16.MT88.4 R36, [R218+0xb000] ;  /* 0x00b00000da24783b */ /* 0x000fea0000004200 */
[----:B------:R2:W-:Y:S01]  /*3a00*/  MUFU.EX2 R156, R6 ;  /* 0x00000006009c7308 */ /* 0x0005e20000000800 */
[----:B-1----:R-:W-:Y:S01]  /*3a10*/  FMNMX.FTZ R5, R5, R8, !PT ;  /* 0x0000000805057209 */ /* 0x002fe20007810000 */
[----:B---3--:R-:W-:Y:S01]  /*3a20*/  FMUL.FTZ R2, R3, c[0x0][0x23c] ;  /* 0x00008f0003027a20 */ /* 0x008fe20000410000 */
[----:B----4-:R-:W-:-:S04]  /*3a30*/  FMNMX.FTZ R136, R7, R9, !PT ;  /* 0x0000000907887209 */ /* 0x010fc80007810000 */
[----:B------:R-:W-:Y:S02]  /*3a40*/  FSEL R2, R2, RZ, P0 ;  /* 0x000000ff02027208 */ /* 0x000fe40000000000 */
[----:B------:R-:W-:-:S03]  /*3a50*/  FSETP.NEU.FTZ.AND P0, PT, R136, -INF , PT ;  /* 0xff8000008800780b */ /* 0x000fc60003f1d000 */
[--C-:B------:R-:W-:Y:S02]  /*3a60*/  FFMA.FTZ R0, R68, c[0x0][0x23c], -R2.reuse ;  /* 0x00008f0044007a23 */ /* 0x100fe40000010802 */
[--C-:B--2---:R-:W-:Y:S02]  /*3a70*/  FFMA.FTZ R6, R69, c[0x0][0x23c], -R2.reuse ;  /* 0x00008f0045067a23 */ /* 0x104fe40000010802 */
[----:B------:R1:W-:Y:S01]  /*3a80*/  MUFU.EX2 R207, R0 ;  /* 0x0000000000cf7308 */ /* 0x0003e20000000800 */
[----:B------:R-:W-:-:S07]  /*3a90*/  FFMA.FTZ R4, R55, c[0x0][0x23c], -R2 ;  /* 0x00008f0037047a23 */ /* 0x000fce0000010802 */
[----:B------:R2:W-:Y:S01]  /*3aa0*/  MUFU.EX2 R210, R6 ;  /* 0x0000000600d27308 */ /* 0x0005e20000000800 */
[----:B-1----:R-:W-:-:S07]  /*3ab0*/  FFMA.FTZ R0, R54, c[0x0][0x23c], -R2 ;  /* 0x00008f0036007a23 */ /* 0x002fce0000010802 */
[----:B------:R-:W-:Y:S01]  /*3ac0*/  MUFU.EX2 R183, R4 ;  /* 0x0000000400b77308 */ /* 0x000fe20000000800 */
[----:B--2---:R-:W1:Y:S07]  /*3ad0*/  SHFL.BFLY PT, R6, R5, 0x1, 0x1f ;  /* 0x0c201f0005067f89 */ /* 0x004e6e00000e0000 */
[----:B------:R2:W3:Y:S02]  /*3ae0*/  MUFU.EX2 R150, R0 ;  /* 0x0000000000967308 */ /* 0x0004e40000000800 */
[----:B--2---:R-:W-:Y:S01]  /*3af0*/  FMUL.FTZ R0, R136, c[0x0][0x23c] ;  /* 0x00008f0088007a20 */ /* 0x004fe20000410000 */
[----:B---3--:R-:W-:-:S04]  /*3b00*/  F2FP.PACK_AB R7, R183, R150 ;  /* 0x00000096b707723e */ /* 0x008fc800000000ff */
[----:B------:R-:W-:Y:S02]  /*3b10*/  FSEL R0, R0, RZ, P0 ;  /* 0x000000ff00007208 */ /* 0x000fe40000000000 */
[----:B-1----:R-:W-:Y:S02]  /*3b20*/  FMNMX.FTZ R135, R5, R6, !PT ;  /* 0x0000000605877209 */ /* 0x002fe40007810000 */
[----:B------:R-:W-:Y:S01]  /*3b30*/  F2FP.PACK_AB R6, R156, R151 ;  /* 0x000000979c06723e */ /* 0x000fe200000000ff */
[--C-:B------:R-:W-:Y:S01]  /*3b40*/  FFMA.FTZ R4, R71, c[0x0][0x23c], -R0.reuse ;  /* 0x00008f0047047a23 */ /* 0x100fe20000010800 */
[C---:B------:R-:W-:Y:S01]  /*3b50*/  FSETP.NEU.FTZ.AND P0, PT, R135.reuse, -INF , PT ;  /* 0xff8000008700780b */ /* 0x040fe20003f1d000 */
[----:B------:R-:W-:Y:S01]  /*3b60*/  FMUL.FTZ R8, R135, c[0x0][0x23c] ;  /* 0x00008f0087087a20 */ /* 0x000fe20000410000 */
[----:B------:R-:W-:Y:S01]  /*3b70*/  F2FP.PACK_AB R5, R207, R210 ;  /* 0x000000d2cf05723e */ /* 0x000fe200000000ff */
[----:B------:R1:W-:Y:S01]  /*3b80*/  MUFU.EX2 R15, R4 ;  /* 0x00000004000f7308 */ /* 0x0003e20000000800 */
[----:B------:R-:W-:-:S02]  /*3b90*/  FFMA.FTZ R9, R72, c[0x0][0x23c], -R0 ;  /* 0x00008f0048097a23 */ /* 0x000fc40000010800 */
[----:B------:R-:W-:Y:S01]  /*3ba0*/  FSEL R13, R8, RZ, P0 ;  /* 0x000000ff080d7208 */ /* 0x000fe20000000000 */
[----:B------:R-:W-:-:S04]  /*3bb0*/  FFMA.FTZ R8, R53, c[0x0][0x23c], -R0 ;  /* 0x00008f0035087a23 */ /* 0x000fc80000010800 */
[----:B------:R2:W-:Y:S01]  /*3bc0*/  MUFU.EX2 R233, R8 ;  /* 0x0000000800e97308 */ /* 0x0005e20000000800 */
[----:B-1----:R-:W-:-:S07]  /*3bd0*/  FFMA.FTZ R4, R70, c[0x0][0x23c], -R0 ;  /* 0x00008f0046047a23 */ /* 0x002fce0000010800 */
[----:B------:R-:W1:Y:S01]  /*3be0*/  MUFU.EX2 R211, R9 ;  /* 0x0000000900d37308 */ /* 0x000e620000000800 */
[----:B--2---:R-:W-:-:S07]  /*3bf0*/  FFMA.FTZ R8, R74, c[0x0][0x23c], -R13 ;  /* 0x00008f004a087a23 */ /* 0x004fce000001080d */
[----:B------:R2:W-:Y:S08]  /*3c00*/  MUFU.EX2 R14, R4 ;  /* 0x00000004000e7308 */ /* 0x0005f00000000800 */
[----:B------:R3:W-:Y:S01]  /*3c10*/  MUFU.EX2 R234, R8 ;  /* 0x0000000800ea7308 */ /* 0x0007e20000000800 */
[----:B-1----:R-:W-:Y:S02]  /*3c20*/  F2FP.PACK_AB R10, R233, R211 ;  /* 0x000000d3e90a723e */ /* 0x002fe400000000ff */
[----:B--2---:R-:W-:-:S07]  /*3c30*/  F2FP.PACK_AB R4, R209, R208 ;  /* 0x000000d0d104723e */ /* 0x004fce00000000ff */
[----:B------:R-:W-:Y:S01]  /*3c40*/  HMMA.16816.F32 R112, R4, R24, RZ ;  /* 0x000000180470723c */ /* 0x000fe200000018ff */
[----:B---3--:R-:W-:-:S04]  /*3c50*/  FFMA.FTZ R8, R73, c[0x0][0x23c], -R13 ;  /* 0x00008f0049087a23 */ /* 0x008fc8000001080d */
[----:B------:R1:W2:Y:S03]  /*3c60*/  MUFU.EX2 R232, R8 ;  /* 0x0000000800e87308 */ /* 0x0002a60000000800 */
[C---:B------:R-:W-:Y:S08]  /*3c70*/  HMMA.16816.F32 R108, R4.reuse, R16, RZ ;  /* 0x00000010046c723c */ /* 0x040ff000000018ff */
[----:B------:R-:W-:Y:S01]  /*3c80*/  HMMA.16816.F32 R104, R4, R20, RZ ;  /* 0x000000140468723c */ /* 0x000fe200000018ff */
[----:B-1----:R-:W-:Y:S01]  /*3c90*/  FFMA.FTZ R8, R80, c[0x0][0x23c], -R13 ;  /* 0x00008f0050087a23 */ /* 0x002fe2000001080d */
[----:B--2---:R-:W-:-:S06]  /*3ca0*/  F2FP.PACK_AB R9, R232, R234 ;  /* 0x000000eae809723e */ /* 0x004fcc00000000ff */
[C---:B------:R-:W-:Y:S01]  /*3cb0*/  HMMA.16816.F32 R100, R4.reuse, R28, RZ ;  /* 0x0000001c0464723c */ /* 0x040fe200000018ff */
[----:B------:R1:W-:Y:S07]  /*3cc0*/  MUFU.EX2 R212, R8 ;  /* 0x0000000800d47308 */ /* 0x0003ee0000000800 */
[C---:B------:R-:W-:Y:S08]  /*3cd0*/  HMMA.16816.F32 R96, R4.reuse, R32, RZ ;  /* 0x000000200460723c */ /* 0x040ff000000018ff */
[----:B------:R-:W-:Y:S01]  /*3ce0*/  HMMA.16816.F32 R92, R4, R36, RZ ;  /* 0x00000024045c723c */ /* 0x000fe200000018ff */
[----:B-1----:R-:W-:-:S04]  /*3cf0*/  FFMA.FTZ R8, R75, c[0x0][0x23c], -R13 ;  /* 0x00008f004b087a23 */ /* 0x002fc8000001080d */
[----:B------:R1:W2:Y:S03]  /*3d00*/  MUFU.EX2 R182, R8 ;  /* 0x0000000800b67308 */ /* 0x0002a60000000800 */
[C---:B------:R-:W-:Y:S08]  /*3d10*/  HMMA.16816.F32 R88, R4.reuse, R26, RZ ;  /* 0x0000001a0458723c */ /* 0x040ff000000018ff */
[----:B------:R-:W-:Y:S01]  /*3d20*/  HMMA.16816.F32 R84, R4, R18, RZ ;  /* 0x000000120454723c */ /* 0x000fe200000018ff */
[----:B-1----:R-:W-:-:S02]  /*3d30*/  F2FP.PACK_AB R8, R14, R15 ;  /* 0x0000000f0e08723e */ /* 0x002fc400000000ff */
[----:B--2---:R-:W-:-:S05]  /*3d40*/  F2FP.PACK_AB R11, R182, R212 ;  /* 0x000000d4b60b723e */ /* 0x004fca00000000ff */
[C---:B------:R-:W-:Y:S08]  /*3d50*/  HMMA.16816.F32 R80, R4.reuse, R22, RZ ;  /* 0x000000160450723c */ /* 0x040ff000000018ff */
[C---:B------:R-:W-:Y:S08]  /*3d60*/  HMMA.16816.F32 R76, R4.reuse, R30, RZ ;  /* 0x0000001e044c723c */ /* 0x040ff000000018ff */
[C---:B------:R-:W-:Y:S08]  /*3d70*/  HMMA.16816.F32 R72, R4.reuse, R34, RZ ;  /* 0x000000220448723c */ /* 0x040ff000000018ff */
[----:B------:R-:W-:Y:S07]  /*3d80*/  HMMA.16816.F32 R64, R4, R38, RZ ;  /* 0x000000260440723c */ /* 0x000fee00000018ff */
[--C-:B------:R-:W-:Y:S01]  /*3d90*/  FFMA.FTZ R4, R62, c[0x0][0x23c], -R12.reuse ;  /* 0x00008f003e047a23 */ /* 0x100fe2000001080c */
[C---:B------:R-:W-:Y:S03]  /*3da0*/  HMMA.16816.F32 R68, R8.reuse, R24, RZ ;  /* 0x000000180844723c */ /* 0x040fe600000018ff */
[----:B------:R1:W-:Y:S05]  /*3db0*/  MUFU.EX2 R181, R4 ;  /* 0x0000000400b57308 */ /* 0x0003ea0000000800 */
        /* <DEDUP_REMOVED lines=10> */
[----:B------:R-:W1:Y:S01]  /*3e60*/  LDSM.16.MT88.4 R20, [R218+0x9400] ;  /* 0x00940000da14783b */ /* 0x000e620000004200 */
[----:B------:R3:W4:Y:S06]  /*3e70*/  MUFU.EX2 R157, R4 ;  /* 0x00000004009d7308 */ /* 0x00072c0000000800 */
[C---:B------:R-:W-:Y:S08]  /*3e80*/  HMMA.16816.F32 R52, R8.reuse, R28, RZ ;  /* 0x0000001c0834723c */ /* 0x040ff000000018ff */
[----:B------:R-:W-:Y:S01]  /*3e90*/  HMMA.16816.F32 R140, R8, R30, RZ ;  /* 0x0000001e088c723c */ /* 0x000fe200000018ff */
[----:B------:R-:W5:Y:S01]  /*3ea0*/  LDSM.16.MT88.4 R28, [R218+0xa400] ;  /* 0x00a40000da1c783b */ /* 0x000f620000004200 */
[----:B---3--:R-:W-:-:S04]  /*3eb0*/  FFMA.FTZ R4, R44, c[0x0][0x23c], -R12 ;  /* 0x00008f002c047a23 */ /* 0x008fc8000001080c */
[----:B------:R3:W1:Y:S02]  /*3ec0*/  MUFU.EX2 R205, R4 ;  /* 0x0000000400cd7308 */ /* 0x0006640000000800 */
[C---:B------:R-:W-:Y:S08]  /*3ed0*/  HMMA.16816.F32 R48, R8.reuse, R32, RZ ;  /* 0x000000200830723c */ /* 0x040ff000000018ff */
[----:B------:R-:W-:Y:S01]  /*3ee0*/  HMMA.16816.F32 R144, R8, R34, RZ ;  /* 0x000000220890723c */ /* 0x000fe200000018ff */
[----:B------:R-:W1:Y:S01]  /*3ef0*/  LDSM.16.MT88.4 R32, [R216+0xb400] ;  /* 0x00b40000d820783b */ /* 0x000e620000004200 */
[----:B---3--:R-:W-:-:S06]  /*3f00*/  FFMA.FTZ R4, R126, c[0x0][0x23c], -R2 ;  /* 0x00008f007e047a23 */ /* 0x008fcc0000010802 */
[----:B------:R-:W-:Y:S01]  /*3f10*/  HMMA.16816.F32 R152, R8, R38, RZ ;  /* 0x000000260898723c */ /* 0x000fe200000018ff */
[----:B------:R3:W-:Y:S02]  /*3f20*/  MUFU.EX2 R252, R4 ;  /* 0x0000000400fc7308 */ /* 0x0007e40000000800 */
[----:B---3--:R-:W-:-:S05]  /*3f30*/  FFMA.FTZ R4, R47, c[0x0][0x23c], -R2 ;  /* 0x00008f002f047a23 */ /* 0x008fca0000010802 */
[----:B------:R-:W-:Y:S01]  /*3f40*/  HMMA.16816.F32 R44, R8, R36, RZ ;  /* 0x00000024082c723c */ /* 0x000fe200000018ff */
[----:B------:R-:W3:Y:S06]  /*3f50*/  MUFU.EX2 R40, R4 ;  /* 0x0000000400287308 */ /* 0x000eec0000000800 */
[----:B------:R-:W-:Y:S01]  /*3f60*/  FFMA.FTZ R8, R132, c[0x0][0x23c], -R0 ;  /* 0x00008f0084087a23 */ /* 0x000fe20000010800 */
[----:B----4-:R-:W-:Y:S01]  /*3f70*/  MOV R10, R157 ;  /* 0x0000009d000a7202 */ /* 0x010fe20000000f00 */
[----:B------:R-:W-:Y:S01]  /*3f80*/  IMAD.MOV.U32 R36, RZ, RZ, R151 ;  /* 0x000000ffff247224 */ /* 0x000fe200078e0097 */
[----:B------:R-:W-:Y:S01]  /*3f90*/  MOV R9, R210 ;  /* 0x000000d200097202 */ /* 0x000fe20000000f00 */
[----:B------:R4:W-:Y:S01]  /*3fa0*/  MUFU.EX2 R231, R8 ;  /* 0x0000000800e77308 */ /* 0x0009e20000000800 */
[----:B-1----:R-:W-:-:S02]  /*3fb0*/  F2FP.PACK_AB R6, R205, R10 ;  /* 0x0000000acd06723e */ /* 0x002fc400000000ff */
[----:B------:R-:W-:Y:S01]  /*3fc0*/  MOV R11, R208 ;  /* 0x000000d0000b7202 */ /* 0x000fe20000000f00 */
[----:B---3--:R-:W-:Y:S02]  /*3fd0*/  IMAD.MOV.U32 R37, RZ, RZ, R40 ;  /* 0x000000ffff257224 */ /* 0x008fe400078e0028 */
[----:B------:R-:W1:Y:S01]  /*3fe0*/  LDSM.16.MT88.4 R40, [R218+0xb400] ;  /* 0x00b40000da28783b */ /* 0x000e620000004200 */
[----:B------:R-:W-:Y:S02]  /*3ff0*/  FFMA.FTZ R4, R125, c[0x0][0x23c], -R2 ;  /* 0x00008f007d047a23 */ /* 0x000fe40000010802 */
[----:B------:R-:W-:Y:S02]  /*4000*/  F2FP.PACK_AB R5, R37, R252 ;  /* 0x000000fc2505723e */ /* 0x000fe400000000ff */
[----:B------:R3:W-:Y:S01]  /*4010*/  MUFU.EX2 R206, R4 ;  /* 0x0000000400ce7308 */ /* 0x0007e20000000800 */
[----:B------:R-:W-:Y:S01]  /*4020*/  MOV R132, R37 ;  /* 0x0000002500847202 */ /* 0x000fe20000000f00 */
[----:B----4-:R-:W-:-:S06]  /*4030*/  FFMA.FTZ R8, R127, c[0x0][0x23c], -R0 ;  /* 0x00008f007f087a23 */ /* 0x010fcc0000010800 */
[----:B------:R4:W-:Y:S01]  /*4040*/  MUFU.EX2 R228, R8 ;  /* 0x0000000800e47308 */ /* 0x0009e20000000800 */
[----:B---3--:R-:W-:-:S07]  /*4050*/  FFMA.FTZ R4, R124, c[0x0][0x23c], -R2 ;  /* 0x00008f007c047a23 */ /* 0x008fce0000010802 */
[----:B------:R3:W1:Y:S01]  /*4060*/  MUFU.EX2 R204, R4 ;  /* 0x0000000400cc7308 */ /* 0x0006620000000800 */
[----:B----4-:R-:W-:-:S07]  /*4070*/  FFMA.FTZ R8, R149, c[0x0][0x23c], -R13 ;  /* 0x00008f0095087a23 */ /* 0x010fce000001080d */
[----:B------:R4:W-:Y:S01]  /*4080*/  MUFU.EX2 R226, R8 ;  /* 0x0000000800e27308 */ /* 0x0009e20000000800 */
[----:B---3--:R-:W-:Y:S01]  /*4090*/  FFMA.FTZ R4, R137, c[0x0][0x23c], -R0 ;  /* 0x00008f0089047a23 */ /* 0x008fe20000010800 */
[----:B-1----:R-:W-:Y:S02]  /*40a0*/  F2FP.PACK_AB R7, R204, R206 ;  /* 0x000000cecc07723e */ /* 0x002fe400000000ff */
[----:B------:R-:W-:-:S04]  /*40b0*/  MOV R137, R156 ;  /* 0x0000009c00897202 */ /* 0x000fc80000000f00 */
[----:B------:R1:W-:Y:S01]  /*40c0*/  MUFU.EX2 R230, R4 ;  /* 0x0000000400e67308 */ /* 0x0003e20000000800 */
[----:B----4-:R-:W-:-:S07]  /*40d0*/  FFMA.FTZ R8, R148, c[0x0][0x23c], -R13 ;  /* 0x00008f0094087a23 */ /* 0x010fce000001080d */
[----:B------:R3:W-:Y:S01]  /*40e0*/  MUFU.EX2 R227, R8 ;  /* 0x0000000800e37308 */ /* 0x0007e20000000800 */
[----:B-1----:R-:W-:Y:S01]  /*40f0*/  FFMA.FTZ R4, R133, c[0x0][0x23c], -R0 ;  /* 0x00008f0085047a23 */ /* 0x002fe20000010800 */
[----:B------:R-:W-:-:S06]  /*4100*/  MOV R133, R150 ;  /* 0x0000009600857202 */ /* 0x000fcc0000000f00 */
[----:B------:R1:W4:Y:S01]  /*4110*/  MUFU.EX2 R229, R4 ;  /* 0x0000000400e57308 */ /* 0x0003220000000800 */
[----:B---3--:R-:W-:Y:S01]  /*4120*/  FFMA.FTZ R8, R139, c[0x0][0x23c], -R13 ;  /* 0x00008f008b087a23 */ /* 0x008fe2000001080d */
[----:B------:R-:W-:-:S06]  /*4130*/  MOV R139, R204 ;  /* 0x000000cc008b7202 */ /* 0x000fcc0000000f00 */
[----:B------:R3:W-:Y:S01]  /*4140*/  MUFU.EX2 R225, R8 ;  /* 0x0000000800e17308 */ /* 0x0007e20000000800 */
[----:B-1----:R-:W-:-:S07]  /*4150*/  F2FP.PACK_AB R4, R180, R181 ;  /* 0x000000b5b404723e */ /* 0x002fce00000000ff */
[----:B--2---:R-:W-:Y:S01]  /*4160*/  HMMA.16816.F32 R160, R4, R24, R112 ;  /* 0x0000001804a0723c */ /* 0x004fe20000001870 */
[----:B---3--:R-:W-:Y:S01]  /*4170*/  FFMA.FTZ R8, R138, c[0x0][0x23c], -R13 ;  /* 0x00008f008a087a23 */ /* 0x008fe2000001080d */
[----:B------:R-:W-:-:S03]  /*4180*/  MOV R138, R205 ;  /* 0x000000cd008a7202 */ /* 0x000fc60000000f00 */
[----:B------:R1:W2:Y:S03]  /*4190*/  MUFU.EX2 R224, R8 ;  /* 0x0000000800e07308 */ /* 0x0002a60000000800 */
[C---:B------:R-:W-:Y:S08]  /*41a0*/  HMMA.16816.F32 R168, R4.reuse, R20, R108 ;  /* 0x0000001404a8723c */ /* 0x040ff0000000186c */
[----:B------:R-:W-:Y:S01]  /*41b0*/  HMMA.16816.F32 R156, R4, R16, R104 ;  /* 0x00000010049c723c */ /* 0x000fe20000001868 */
[----:B-1----:R-:W-:Y:S01]  /*41c0*/  FFMA.FTZ R8, R167, c[0x0][0x23c], -R12 ;  /* 0x00008f00a7087a23 */ /* 0x002fe2000001080c */
[----:B------:R-:W-:-:S06]  /*41d0*/  MOV R167, R207 ;  /* 0x000000cf00a77202 */ /* 0x000fcc0000000f00 */
[C---:B-----5:R-:W-:Y:S01]  /*41e0*/  HMMA.16816.F32 R124, R4.reuse, R28, R100 ;  /* 0x0000001c047c723c */ /* 0x060fe20000001864 */
[----:B------:R1:W-:Y:S07]  /*41f0*/  MUFU.EX2 R215, R8 ;  /* 0x0000000800d77308 */ /* 0x0003ee0000000800 */
[C---:B------:R-:W-:Y:S08]  /*4200*/  HMMA.16816.F32 R112, R4.reuse, R32, R96 ;  /* 0x000000200470723c */ /* 0x040ff00000001860 */
[----:B------:R-:W-:Y:S01]  /*4210*/  HMMA.16816.F32 R108, R4, R40, R92 ;  /* 0x00000028046c723c */ /* 0x000fe2000000185c */
[----:B-1----:R-:W-:Y:S01]  /*4220*/  FFMA.FTZ R8, R166, c[0x0][0x23c], -R12 ;  /* 0x00008f00a6087a23 */ /* 0x002fe2000001080c */
[----:B------:R-:W-:-:S03]  /*4230*/  MOV R166, R211 ;  /* 0x000000d300a67202 */ /* 0x000fc60000000f00 */
[----:B------:R1:W3:Y:S03]  /*4240*/  MUFU.EX2 R214, R8 ;  /* 0x0000000800d67308 */ /* 0x0002e60000000800 */
[C---:B------:R-:W-:Y:S08]  /*4250*/  HMMA.16816.F32 R148, R4.reuse, R26, R88 ;  /* 0x0000001a0494723c */ /* 0x040ff00000001858 */
[----:B------:R-:W-:Y:S01]  /*4260*/  HMMA.16816.F32 R104, R4, R22, R84 ;  /* 0x000000160468723c */ /* 0x000fe20000001854 */
[----:B-1----:R-:W-:-:S02]  /*4270*/  FFMA.FTZ R8, R164, c[0x0][0x23c], -R12 ;  /* 0x00008f00a4087a23 */ /* 0x002fc4000001080c */
[----:B------:R-:W-:-:S05]  /*4280*/  IMAD.MOV.U32 R164, RZ, RZ, R212 ;  /* 0x000000ffffa47224 */ /* 0x000fca00078e00d4 */
[C---:B------:R-:W-:Y:S01]  /*4290*/  HMMA.16816.F32 R100, R4.reuse, R18, R80 ;  /* 0x000000120464723c */ /* 0x040fe20000001850 */
[----:B------:R1:W-:Y:S07]  /*42a0*/  MUFU.EX2 R213, R8 ;  /* 0x0000000800d57308 */ /* 0x0003ee0000000800 */
[C---:B------:R-:W-:Y:S07]  /*42b0*/  HMMA.16816.F32 R96, R4.reuse, R30, R76 ;  /* 0x0000001e0460723c */ /* 0x040fee000000184c */
[----:B------:R-:W-:Y:S01]  /*42c0*/  MOV R79, R183 ;  /* 0x000000b7004f7202 */ /* 0x000fe20000000f00 */
[----:B------:R-:W-:Y:S01]  /*42d0*/  HMMA.16816.F32 R92, R4, R34, R72 ;  /* 0x00000022045c723c */ /* 0x000fe20000001848 */
[----:B-1----:R-:W-:Y:S01]  /*42e0*/  FFMA.FTZ R8, R165, c[0x0][0x23c], -R12 ;  /* 0x00008f00a5087a23 */ /* 0x002fe2000001080c */
[----:B------:R-:W-:Y:S01]  /*42f0*/  MOV R77, R181 ;  /* 0x000000b5004d7202 */ /* 0x000fe20000000f00 */
[----:B------:R-:W-:Y:S01]  /*4300*/  IMAD.MOV.U32 R78, RZ, RZ, R182 ;  /* 0x000000ffff4e7224 */ /* 0x000fe200078e00b6 */
[----:B------:R-:W-:Y:S01]  /*4310*/  MOV R76, R180 ;  /* 0x000000b4004c7202 */ /* 0x000fe20000000f00 */
[----:B------:R1:W-:Y:S01]  /*4320*/  MUFU.EX2 R212, R8 ;  /* 0x0000000800d47308 */ /* 0x0003e20000000800 */
[----:B------:R-:W-:-:S02]  /*4330*/  IMAD.MOV.U32 R165, RZ, RZ, R79 ;  /* 0x000000ffffa57224 */ /* 0x000fc400078e004f */
[----:B------:R-:W-:Y:S07]  /*4340*/  HMMA.16816.F32 R88, R4, R42, R64 ;  /* 0x0000002a0458723c */ /* 0x000fee0000001840 */
[----:B----4-:R-:W-:Y:S02]  /*4350*/  F2FP.PACK_AB R4, R229, R230 ;  /* 0x000000e6e504723e */ /* 0x010fe400000000ff */
[----:B------:R-:W-:Y:S02]  /*4360*/  F2FP.PACK_AB R5, R227, R226 ;  /* 0x000000e2e305723e */ /* 0x000fe400000000ff */
[----:B------:R-:W-:Y:S01]  /*4370*/  F2FP.PACK_AB R6, R228, R231 ;  /* 0x000000e7e406723e */ /* 0x000fe200000000ff */
[----:B-1----:R-:W-:Y:S01]  /*4380*/  FFMA.FTZ R8, R175, c[0x0][0x23c], -R2 ;  /* 0x00008f00af087a23 */ /* 0x002fe20000010802 */
[----:B--2---:R-:W-:-:S03]  /*4390*/  F2FP.PACK_AB R7, R224, R225 ;  /* 0x000000e1e007723e */ /* 0x004fc600000000ff */
[----:B------:R1:W-:Y:S04]  /*43a0*/  MUFU.EX2 R211, R8 ;  /* 0x0000000800d37308 */ /* 0x0003e80000000800 */
[C---:B------:R-:W-:Y:S08]  /*43b0*/  HMMA.16816.F32 R80, R4.reuse, R20, R60 ;  /* 0x000000140450723c */ /* 0x040ff0000000183c */
[----:B------:R-:W-:Y:S01]  /*43c0*/  HMMA.16816.F32 R60, R4, R26, R128 ;  /* 0x0000001a043c723c */ /* 0x000fe20000001880 */
[----:B-1----:R-:W-:-:S06]  /*43d0*/  FFMA.FTZ R8, R173, c[0x0][0x23c], -R2 ;  /* 0x00008f00ad087a23 */ /* 0x002fcc0000010802 */
[----:B------:R-:W-:Y:S01]  /*43e0*/  IMAD.MOV.U32 R130, RZ, RZ, R133 ;  /* 0x000000ffff827224 */ /* 0x000fe200078e0085 */
[----:B------:R1:W2:Y:S01]  /*43f0*/  MUFU.EX2 R210, R8 ;  /* 0x0000000800d27308 */ /* 0x0002a20000000800 */
[----:B------:R-:W-:Y:S01]  /*4400*/  IMAD.MOV.U32 R133, RZ, RZ, R209 ;  /* 0x000000ffff857224 */ /* 0x000fe200078e00d1 */
[----:B------:R-:W-:Y:S01]  /*4410*/  HMMA.16816.F32 R84, R4, R24, R68 ;  /* 0x000000180454723c */ /* 0x000fe20000001844 */
[----:B------:R-:W-:Y:S01]  /*4420*/  IMAD.MOV.U32 R129, RZ, RZ, R206 ;  /* 0x000000ffff817224 */ /* 0x000fe200078e00ce */
[----:B------:R-:W-:Y:S01]  /*4430*/  MOV R131, R36 ;  /* 0x0000002400837202 */ /* 0x000fe20000000f00 */
[----:B------:R-:W4:Y:S01]  /*4440*/  LDSM.16.MT88.4 R24, [R216+0x9800] ;  /* 0x00980000d818783b */ /* 0x000f220000004200 */
[----:B------:R-:W-:-:S03]  /*4450*/  MOV R128, R137 ;  /* 0x0000008900807202 */ /* 0x000fc60000000f00 */
[----:B------:R-:W-:Y:S01]  /*4460*/  LDSM.16.MT88.4 R36, [R218+0xb800] ;  /* 0x00b80000da24783b */ /* 0x000fe20000004200 */
[----:B------:R-:W-:Y:S01]  /*4470*/  HMMA.16816.F32 R64, R4, R32, R48 ;  /* 0x000000200440723c */ /* 0x000fe20000001830 */
[----:B-1----:R-:W-:-:S07]  /*4480*/  FFMA.FTZ R8, R172, c[0x0][0x23c], -R2 ;  /* 0x00008f00ac087a23 */ /* 0x002fce0000010802 */
[C---:B------:R-:W-:Y:S01]  /*4490*/  HMMA.16816.F32 R72, R4.reuse, R16, R56 ;  /* 0x000000100448723c */ /* 0x040fe20000001838 */
[----:B------:R1:W-:Y:S07]  /*44a0*/  MUFU.EX2 R208, R8 ;  /* 0x0000000800d07308 */ /* 0x0003ee0000000800 */
[C---:B------:R-:W-:Y:S08]  /*44b0*/  HMMA.16816.F32 R68, R4.reuse, R28, R52 ;  /* 0x0000001c0444723c */ /* 0x040ff00000001834 */
[----:B------:R-:W-:Y:S01]  /*44c0*/  HMMA.16816.F32 R180, R4, R40, R44 ;  /* 0x0000002804b4723c */ /* 0x000fe2000000182c */
[----:B-1----:R-:W-:-:S04]  /*44d0*/  FFMA.FTZ R8, R174, c[0x0][0x23c], -R2 ;  /* 0x00008f00ae087a23 */ /* 0x002fc80000010802 */
[----:B------:R1:W5:Y:S03]  /*44e0*/  MUFU.EX2 R209, R8 ;  /* 0x0000000800d17308 */ /* 0x0003660000000800 */
[C---:B------:R-:W-:Y:S01]  /*44f0*/  HMMA.16816.F32 R48, R4.reuse, R18, R116 ;  /* 0x000000120430723c */ /* 0x040fe20000001874 */
[----:B------:R-:W2:Y:S07]  /*4500*/  LDSM.16.MT88.4 R16, [R218+0x9800] ;  /* 0x00980000da10783b */ /* 0x000eae0000004200 */
[----:B------:R-:W-:Y:S01]  /*4510*/  HMMA.16816.F32 R52, R4, R22, R120 ;  /* 0x000000160434723c */ /* 0x000fe20000001878 */
[----:B------:R-:W4:Y:S01]  /*4520*/  LDSM.16.MT88.4 R20, [R216+0xa800] ;  /* 0x00a80000d814783b */ /* 0x000f220000004200 */
[----:B-1----:R-:W-:-:S05]  /*4530*/  FFMA.FTZ R8, R178, c[0x0][0x23c], -R0 ;  /* 0x00008f00b2087a23 */ /* 0x002fca0000010800 */
[----:B------:R-:W-:Y:S01]  /*4540*/  MOV R123, R77 ;  /* 0x0000004d007b7202 */ /* 0x000fe20000000f00 */
[----:B------:R-:W-:Y:S01]  /*4550*/  HMMA.16816.F32 R44, R4, R30, R140 ;  /* 0x0000001e042c723c */ /* 0x000fe2000000188c */
[----:B------:R-:W1:Y:S01]  /*4560*/  LDSM.16.MT88.4 R28, [R218+0xa800] ;  /* 0x00a80000da1c783b */ /* 0x000e620000004200 */
[----:B------:R3:W-:Y:S01]  /*4570*/  MUFU.EX2 R207, R8 ;  /* 0x0000000800cf7308 */ /* 0x0007e20000000800 */
[----:B------:R-:W-:-:S05]  /*4580*/  IMAD.MOV.U32 R122, RZ, RZ, R76 ;  /* 0x000000ffff7a7224 */ /* 0x000fca00078e004c */
[C---:B------:R-:W-:Y:S01]  /*4590*/  HMMA.16816.F32 R56, R4.reuse, R34, R144 ;  /* 0x000000220438723c */ /* 0x040fe20000001890 */
[----:B------:R-:W1:Y:S07]  /*45a0*/  LDSM.16.MT88.4 R32, [R216+0xb800] ;  /* 0x00b80000d820783b */ /* 0x000e6e0000004200 */
[----:B------:R-:W-:Y:S01]  /*45b0*/  HMMA.16816.F32 R40, R4, R42, R152 ;  /* 0x0000002a0428723c */ /* 0x000fe20000001898 */
[----:B------:R-:W-:Y:S01]  /*45c0*/  LDSM.16.MT88.4 R152, [R216+0x9c00] ;  /* 0x009c0000d898783b */ /* 0x000fe20000004200 */
[----:B---3--:R-:W-:-:S04]  /*45d0*/  FFMA.FTZ R8, R179, c[0x0][0x23c], -R0 ;  /* 0x00008f00b3087a23 */ /* 0x008fc80000010800 */
[----:B------:R3:W1:Y:S01]  /*45e0*/  MUFU.EX2 R206, R8 ;  /* 0x0000000800ce7308 */ /* 0x0006620000000800 */
[----:B------:R-:W-:Y:S02]  /*45f0*/  F2FP.PACK_AB R4, R214, R215 ;  /* 0x000000d7d604723e */ /* 0x000fe400000000ff */
[----:B--2---:R-:W-:Y:S02]  /*4600*/  F2FP.PACK_AB R5, R210, R211 ;  /* 0x000000d3d205723e */ /* 0x004fe400000000ff */
[----:B------:R-:W-:Y:S02]  /*4610*/  F2FP.PACK_AB R6, R212, R213 ;  /* 0x000000d5d406723e */ /* 0x000fe400000000ff */
[----:B-----5:R-:W-:-:S07]  /*4620*/  F2FP.PACK_AB R7, R209, R208 ;  /* 0x000000d0d107723e */ /* 0x020fce00000000ff */
[----:B----4-:R-:W-:Y:S01]  /*4630*/  HMMA.16816.F32 R140, R4, R24, R160 ;  /* 0x00000018048c723c */ /* 0x010fe200000018a0 */
[----:B---3--:R-:W-:-:S04]  /*4640*/  FFMA.FTZ R8, R176, c[0x0][0x23c], -R0 ;  /* 0x00008f00b0087a23 */ /* 0x008fc80000010800 */
[----:B------:R2:W-:Y:S03]  /*4650*/  MUFU.EX2 R205, R8 ;  /* 0x0000000800cd7308 */ /* 0x0005e60000000800 */
[C---:B------:R-:W-:Y:S08]  /*4660*/  HMMA.16816.F32 R168, R4.reuse, R16, R168 ;  /* 0x0000001004a8723c */ /* 0x040ff000000018a8 */
[----:B------:R-:W-:Y:S01]  /*4670*/  HMMA.16816.F32 R172, R4, R20, R156 ;  /* 0x0000001404ac723c */ /* 0x000fe2000000189c */
[----:B--2---:R-:W-:-:S07]  /*4680*/  FFMA.FTZ R8, R177, c[0x0][0x23c], -R0 ;  /* 0x00008f00b1087a23 */ /* 0x004fce0000010800 */
[C---:B-1----:R-:W-:Y:S01]  /*4690*/  HMMA.16816.F32 R124, R4.reuse, R28, R124 ;  /* 0x0000001c047c723c */ /* 0x042fe2000000187c */
[----:B------:R1:W-:Y:S07]  /*46a0*/  MUFU.EX2 R204, R8 ;  /* 0x0000000800cc7308 */ /* 0x0003ee0000000800 */
[C---:B------:R-:W-:Y:S08]  /*46b0*/  HMMA.16816.F32 R112, R4.reuse, R32, R112 ;  /* 0x000000200470723c */ /* 0x040ff00000001870 */
[----:B------:R-:W-:Y:S01]  /*46c0*/  HMMA.16816.F32 R176, R4, R36, R108 ;  /* 0x0000002404b0723c */ /* 0x000fe2000000186c */
[----:B------:R-:W-:Y:S01]  /*46d0*/  LDSM.16.MT88.4 R108, [R218+0xac00] ;  /* 0x00ac0000da6c783b */ /* 0x000fe20000004200 */
[----:B-1----:R-:W-:-:S04]  /*46e0*/  FFMA.FTZ R8, R186, c[0x0][0x23c], -R13 ;  /* 0x00008f00ba087a23 */ /* 0x002fc8000001080d */
[----:B------:R1:W-:Y:S02]  /*46f0*/  MUFU.EX2 R186, R8 ;  /* 0x0000000800ba7308 */ /* 0x0003e40000000800 */
[C---:B------:R-:W-:Y:S08]  /*4700*/  HMMA.16816.F32 R148, R4.reuse, R26, R148 ;  /* 0x0000001a0494723c */ /* 0x040ff00000001894 */
[----:B------:R-:W-:Y:S01]  /*4710*/  HMMA.16816.F32 R100, R4, R22, R100 ;  /* 0x000000160464723c */ /* 0x000fe20000001864 */
[----:B-1----:R-:W-:-:S02]  /*4720*/  FFMA.FTZ R8, R187, c[0x0][0x23c], -R13 ;  /* 0x00008f00bb087a23 */ /* 0x002fc4000001080d */
[----:B------:R-:W-:-:S05]  /*4730*/  IMAD.MOV.U32 R187, RZ, RZ, R139 ;  /* 0x000000ffffbb7224 */ /* 0x000fca00078e008b */
[C---:B------:R-:W-:Y:S01]  /*4740*/  HMMA.16816.F32 R116, R4.reuse, R34, R92 ;  /* 0x000000220474723c */ /* 0x040fe2000000185c */
[----:B------:R1:W2:Y:S07]  /*4750*/  MUFU.EX2 R139, R8 ;  /* 0x00000008008b7308 */ /* 0x0002ae0000000800 */
[----:B------:R-:W-:Y:S01]  /*4760*/  HMMA.16816.F32 R144, R4, R38, R88 ;  /* 0x000000260490723c */ /* 0x000fe20000001858 */
[----:B-1----:R-:W-:Y:S01]  /*4770*/  FFMA.FTZ R8, R184, c[0x0][0x23c], -R13 ;  /* 0x00008f00b8087a23 */ /* 0x002fe2000001080d */
[----:B------:R-:W-:-:S03]  /*4780*/  MOV R184, R138 ;  /* 0x0000008a00b87202 */ /* 0x000fc60000000f00 */
[----:B------:R1:W-:Y:S02]  /*4790*/  MUFU.EX2 R138, R8 ;  /* 0x00000008008a7308 */ /* 0x0003e40000000800 */
[----:B-1----:R-:W-:Y:S01]  /*47a0*/  FFMA.FTZ R8, R185, c[0x0][0x23c], -R13 ;  /* 0x00008f00b9087a23 */ /* 0x002fe2000001080d */
[----:B------:R-:W-:Y:S02]  /*47b0*/  MOV R185, R129 ;  /* 0x0000008100b97202 */ /* 0x000fe40000000f00 */
[----:B------:R-:W-:-:S03]  /*47c0*/  MOV R129, R78 ;  /* 0x0000004e00817202 */ /* 0x000fc60000000f00 */
[----:B------:R1:W3:Y:S01]  /*47d0*/  MUFU.EX2 R137, R8 ;  /* 0x0000000800897308 */ /* 0x0002e20000000800 */
[C---:B------:R-:W-:Y:S08]  /*47e0*/  HMMA.16816.F32 R76, R4.reuse, R18, R104 ;  /* 0x00000012044c723c */ /* 0x040ff00000001868 */
[----:B------:R-:W-:Y:S01]  /*47f0*/  HMMA.16816.F32 R104, R4, R30, R96 ;  /* 0x0000001e0468723c */ /* 0x000fe20000001860 */
[----:B------:R-:W-:Y:S01]  /*4800*/  LDSM.16.MT88.4 R96, [R216+0xac00] ;  /* 0x00ac0000d860783b */ /* 0x000fe20000004200 */
[----:B-1----:R-:W-:Y:S01]  /*4810*/  FFMA.FTZ R8, R188, c[0x0][0x23c], -R12 ;  /* 0x00008f00bc087a23 */ /* 0x002fe2000001080c */
[----:B------:R-:W-:Y:S01]  /*4820*/  MOV R188, R10 ;  /* 0x0000000a00bc7202 */ /* 0x000fe20000000f00 */
[----:B------:R-:W-:Y:S01]  /*4830*/  IMAD.MOV.U32 R10, RZ, RZ, R11 ;  /* 0x000000ffff0a7224 */ /* 0x000fe200078e000b */
[----:B------:R-:W-:-:S02]  /*4840*/  MOV R11, R133 ;  /* 0x00000085000b7202 */ /* 0x000fc40000000f00 */
[----:B------:R1:W-:Y:S01]  /*4850*/  MUFU.EX2 R133, R8 ;  /* 0x0000000800857308 */ /* 0x0003e20000000800 */
[----:B------:R-:W-:Y:S02]  /*4860*/  F2FP.PACK_AB R4, R206, R207 ;  /* 0x000000cfce04723e */ /* 0x000fe400000000ff */
[----:B--2---:R-:W-:Y:S02]  /*4870*/  F2FP.PACK_AB R5, R139, R186 ;  /* 0x000000ba8b05723e */ /* 0x004fe400000000ff */
[----:B------:R-:W-:Y:S02]  /*4880*/  F2FP.PACK_AB R6, R204, R205 ;  /* 0x000000cdcc06723e */ /* 0x000fe400000000ff */
[----:B---3--:R-:W-:-:S07]  /*4890*/  F2FP.PACK_AB R7, R137, R138 ;  /* 0x0000008a8907723e */ /* 0x008fce00000000ff */
[----:B------:R-:W-:Y:S01]  /*48a0*/  HMMA.16816.F32 R160, R4, R24, R84 ;  /* 0x0000001804a0723c */ /* 0x000fe20000001854 */
[----:B-1----:R-:W-:Y:S01]  /*48b0*/  FFMA.FTZ R8, R189, c[0x0][0x23c], -R12 ;  /* 0x00008f00bd087a23 */ /* 0x002fe2000001080c */
[----:B------:R-:W-:-:S03]  /*48c0*/  MOV R189, R132 ;  /* 0x0000008400bd7202 */ /* 0x000fc60000000f00 */
[----:B------:R1:W2:Y:S03]  /*48d0*/  MUFU.EX2 R132, R8 ;  /* 0x0000000800847308 */ /* 0x0002a60000000800 */
[C---:B------:R-:W-:Y:S08]  /*48e0*/  HMMA.16816.F32 R84, R4.reuse, R20, R72 ;  /* 0x000000140454723c */ /* 0x040ff00000001848 */
[----:B------:R-:W-:Y:S01]  /*48f0*/  HMMA.16816.F32 R52, R4, R18, R52 ;  /* 0x000000120434723c */ /* 0x000fe20000001834 */
[----:B-1----:R-:W-:Y:S01]  /*4900*/  FFMA.FTZ R8, R190, c[0x0][0x23c], -R12 ;  /* 0x00008f00be087a23 */ /* 0x002fe2000001080c */
[----:B------:R-:W-:-:S06]  /*4910*/  MOV R190, R165 ;  /* 0x000000a500be7202 */ /* 0x000fcc0000000f00 */
[C---:B------:R-:W-:Y:S01]  /*4920*/  HMMA.16816.F32 R56, R4.reuse, R34, R56 ;  /* 0x000000220438723c */ /* 0x040fe20000001838 */
[----:B------:R1:W-:Y:S06]  /*4930*/  MUFU.EX2 R21, R8 ;  /* 0x0000000800157308 */ /* 0x0003ec0000000800 */
[----:B------:R-:W-:Y:S01]  /*4940*/  IMAD.MOV.U32 R35, RZ, RZ, R234 ;  /* 0x000000ffff237224 */ /* 0x000fe200078e00ea */
[----:B------:R-:W-:Y:S01]  /*4950*/  HMMA.16816.F32 R60, R4, R26, R60 ;  /* 0x0000001a043c723c */ /* 0x000fe2000000183c */
[----:B------:R-:W-:-:S07]  /*4960*/  MOV R34, R232 ;  /* 0x000000e800227202 */ /* 0x000fce0000000f00 */
[----:B------:R-:W-:Y:S01]  /*4970*/  HMMA.16816.F32 R24, R4, R16, R80 ;  /* 0x000000100418723c */ /* 0x000fe20000001850 */
[----:B------:R-:W3:Y:S01]  /*4980*/  LDSM.16.MT88.4 R80, [R218+0x9c00] ;  /* 0x009c0000da50783b */ /* 0x000ee20000004200 */
[----:B-1----:R-:W-:Y:S01]  /*4990*/  FFMA.FTZ R8, R191, c[0x0][0x23c], -R12 ;  /* 0x00008f00bf087a23 */ /* 0x002fe2000001080c */
[----:B------:R-:W-:-:S03]  /*49a0*/  MOV R191, R233 ;  /* 0x000000e900bf7202 */ /* 0x000fc60000000f00 */
[----:B------:R1:W4:Y:S02]  /*49b0*/  MUFU.EX2 R233, R8 ;  /* 0x0000000800e97308 */ /* 0x0003240000000800 */
[C---:B------:R-:W-:Y:S07]  /*49c0*/  HMMA.16816.F32 R64, R4.reuse, R32, R64 ;  /* 0x000000200440723c */ /* 0x040fee0000001840 */
[----:B------:R-:W-:Y:S01]  /*49d0*/  IMAD.MOV.U32 R33, RZ, RZ, R166 ;  /* 0x000000ffff217224 */ /* 0x000fe200078e00a6 */
[----:B------:R-:W-:Y:S01]  /*49e0*/  MOV R32, R167 ;  /* 0x000000a700207202 */ /* 0x000fe20000000f00 */
[----:B------:R-:W-:Y:S04]  /*49f0*/  HMMA.16816.F32 R48, R4, R22, R48 ;  /* 0x000000160430723c */ /* 0x000fe80000001830 */
[----:B------:R-:W-:-:S02]  /*4a00*/  FADD.FTZ R9, R9, R32 ;  /* 0x0000002009097221 */ /* 0x000fc40000010000 */
[----:B-1----:R-:W-:Y:S01]  /*4a10*/  FFMA.FTZ R8, R192, c[0x0][0x23c], -R2 ;  /* 0x00008f00c0087a23 */ /* 0x002fe20000010802 */
[----:B------:R-:W-:Y:S01]  /*4a20*/  MOV R192, R164 ;  /* 0x000000a400c07202 */ /* 0x000fe20000000f00 */
[C---:B------:R-:W-:Y:S01]  /*4a30*/  HMMA.16816.F32 R156, R4.reuse, R28, R68 ;  /* 0x0000001c049c723c */ /* 0x040fe20000001844 */
[----:B------:R-:W-:Y:S01]  /*4a40*/  MOV R22, R123 ;  /* 0x0000007b00167202 */ /* 0x000fe20000000f00 */
[----:B------:R1:W-:Y:S01]  /*4a50*/  MUFU.EX2 R20, R8 ;  /* 0x0000000800147308 */ /* 0x0003e20000000800 */
[----:B------:R-:W-:Y:S02]  /*4a60*/  IMAD.MOV.U32 R23, RZ, RZ, R122 ;  /* 0x000000ffff177224 */ /* 0x000fe400078e007a */
[----:B------:R-:W-:Y:S02]  /*4a70*/  LDSM.16.MT88.4 R120, [R216+0xbc00] ;  /* 0x00bc0000d878783b */ /* 0x000fe40000004200 */
[----:B------:R-:W-:Y:S01]  /*4a80*/  IMAD.MOV.U32 R29, RZ, RZ, R128 ;  /* 0x000000ffff1d7224 */ /* 0x000fe200078e0080 */
[----:B------:R-:W-:Y:S01]  /*4a90*/  HMMA.16816.F32 R44, R4, R30, R44 ;  /* 0x0000001e042c723c */ /* 0x000fe2000000182c */
[----:B------:R-:W-:-:S02]  /*4aa0*/  MOV R28, R129 ;  /* 0x00000081001c7202 */ /* 0x000fc40000000f00 */
[----:B--2---:R-:W-:-:S04]  /*4ab0*/  F2FP.PACK_AB R128, R132, R133 ;  /* 0x000000858480723e */ /* 0x004fc800000000ff */
[----:B------:R-:W-:Y:S01]  /*4ac0*/  IMAD.MOV.U32 R31, RZ, RZ, R130 ;  /* 0x000000ffff1f7224 */ /* 0x000fe200078e0082 */
[C---:B------:R-:W-:Y:S01]  /*4ad0*/  HMMA.16816.F32 R164, R4.reuse, R36, R180 ;  /* 0x0000002404a4723c */ /* 0x040fe200000018b4 */
[----:B------:R-:W-:Y:S01]  /*4ae0*/  MOV R30, R131 ;  /* 0x00000083001e7202 */ /* 0x000fe20000000f00 */
[--C-:B-1----:R-:W-:Y:S01]  /*4af0*/  FFMA.FTZ R8, R194, c[0x0][0x23c], -R2.reuse ;  /* 0x00008f00c2087a23 */ /* 0x102fe20000010802 */
[----:B------:R-:W-:Y:S01]  /*4b00*/  MOV R194, R10 ;  /* 0x0000000a00c27202 */ /* 0x000fe20000000f00 */
[----:B------:R-:W-:Y:S01]  /*4b10*/  FADD.FTZ R9, R31, R9 ;  /* 0x000000091f097221 */ /* 0x000fe20000010000 */
[----:B----4-:R-:W-:Y:S01]  /*4b20*/  F2FP.PACK_AB R130, R233, R21 ;  /* 0x00000015e982723e */ /* 0x010fe200000000ff */
[----:B------:R1:W2:Y:S02]  /*4b30*/  MUFU.EX2 R19, R8 ;  /* 0x0000000800137308 */ /* 0x0002a40000000800 */
[----:B------:R-:W-:Y:S01]  /*4b40*/  HMMA.16816.F32 R40, R4, R38, R40 ;  /* 0x000000260428723c */ /* 0x000fe20000001828 */
[----:B------:R-:W4:Y:S01]  /*4b50*/  LDSM.16.MT88.4 R4, [R218+0xbc00] ;  /* 0x00bc0000da04783b */ /* 0x000f220000004200 */
[--C-:B-1----:R-:W-:Y:S01]  /*4b60*/  FFMA.FTZ R8, R193, c[0x0][0x23c], -R2.reuse ;  /* 0x00008f00c1087a23 */ /* 0x102fe20000010802 */
[----:B------:R-:W-:Y:S01]  /*4b70*/  MOV R193, R11 ;  /* 0x0000000b00c17202 */ /* 0x000fe20000000f00 */
[----:B------:R-:W-:Y:S01]  /*4b80*/  FFMA.FTZ R2, R195, c[0x0][0x23c], -R2 ;  /* 0x00008f00c3027a23 */ /* 0x000fe20000010802 */
[----:B------:R-:W-:Y:S01]  /*4b90*/  MOV R195, R14 ;  /* 0x0000000e00c37202 */ /* 0x000fe20000000f00 */
[----:B------:R1:W-:Y:S01]  /*4ba0*/  MUFU.EX2 R18, R8 ;  /* 0x0000000800127308 */ /* 0x0003e20000000800 */
[----:B--2---:R-:W-:-:S07]  /*4bb0*/  F2FP.PACK_AB R129, R19, R20 ;  /* 0x000000141381723e */ /* 0x004fce00000000ff */
[----:B------:R2:W5:Y:S01]  /*4bc0*/  MUFU.EX2 R234, R2 ;  /* 0x0000000200ea7308 */ /* 0x0005620000000800 */
[----:B-1----:R-:W-:Y:S01]  /*4bd0*/  MOV R8, R15 ;  /* 0x0000000f00087202 */ /* 0x002fe20000000f00 */
[----:B--2---:R-:W-:Y:S01]  /*4be0*/  FFMA.FTZ R2, R197, c[0x0][0x23c], -R0 ;  /* 0x00008f00c5027a23 */ /* 0x004fe20000010800 */
[----:B-----5:R-:W-:-:S05]  /*4bf0*/  F2FP.PACK_AB R131, R234, R18 ;  /* 0x00000012ea83723e */ /* 0x020fca00000000ff */
[----:B------:R1:W-:Y:S02]  /*4c00*/  MUFU.EX2 R17, R2 ;  /* 0x0000000200117308 */ /* 0x0003e40000000800 */
[C---:B---3--:R-:W-:Y:S08]  /*4c10*/  HMMA.16816.F32 R72, R128.reuse, R80, R168 ;  /* 0x000000508048723c */ /* 0x048ff000000018a8 */
[----:B------:R-:W-:Y:S01]  /*4c20*/  HMMA.16816.F32 R92, R128, R98, R100 ;  /* 0x00000062805c723c */ /* 0x000fe20000001864 */
[----:B-1----:R-:W-:-:S04]  /*4c30*/  FFMA.FTZ R2, R196, c[0x0][0x23c], -R0 ;  /* 0x00008f00c4027a23 */ /* 0x002fc80000010800 */
[----:B------:R1:W2:Y:S03]  /*4c40*/  MUFU.EX2 R16, R2 ;  /* 0x0000000200107308 */ /* 0x0002a60000000800 */
[C---:B------:R-:W-:Y:S08]  /*4c50*/  HMMA.16816.F32 R100, R128.reuse, R108, R124 ;  /* 0x0000006c8064723c */ /* 0x040ff0000000187c */
[----:B----4-:R-:W-:Y:S01]  /*4c60*/  HMMA.16816.F32 R124, R128, R4, R176 ;  /* 0x00000004807c723c */ /* 0x010fe200000018b0 */
[--C-:B-1----:R-:W-:Y:S01]  /*4c70*/  FFMA.FTZ R2, R198, c[0x0][0x23c], -R0.reuse ;  /* 0x00008f00c6027a23 */ /* 0x102fe20000010800 */
[----:B--2---:R-:W-:Y:S01]  /*4c80*/  F2FP.PACK_AB R168, R16, R17 ;  /* 0x0000001110a8723e */ /* 0x004fe200000000ff */
[----:B------:R-:W-:-:S05]  /*4c90*/  FFMA.FTZ R0, R199, c[0x0][0x23c], -R0 ;  /* 0x00008f00c7007a23 */ /* 0x000fca0000010800 */
[C---:B------:R-:W-:Y:S01]  /*4ca0*/  HMMA.16816.F32 R140, R128.reuse, R152, R140 ;  /* 0x00000098808c723c */ /* 0x040fe2000000188c */
[----:B------:R1:W-:Y:S07]  /*4cb0*/  MUFU.EX2 R15, R2 ;  /* 0x00000002000f7308 */ /* 0x0003ee0000000800 */
[C---:B------:R-:W-:Y:S01]  /*4cc0*/  HMMA.16816.F32 R148, R128.reuse, R154, R148 ;  /* 0x0000009a8094723c */ /* 0x040fe20000001894 */
[----:B------:R2:W3:Y:S07]  /*4cd0*/  MUFU.EX2 R14, R0 ;  /* 0x00000000000e7308 */ /* 0x0004ee0000000800 */
[----:B------:R-:W-:Y:S01]  /*4ce0*/  HMMA.16816.F32 R76, R128, R82, R76 ;  /* 0x00000052804c723c */ /* 0x000fe2000000184c */
[----:B-1----:R-:W-:-:S04]  /*4cf0*/  FADD.FTZ R2, R35, R34 ;  /* 0x0000002223027221 */ /* 0x002fc80000010000 */
[----:B------:R-:W-:-:S03]  /*4d00*/  FADD.FTZ R2, R192, R2 ;  /* 0x00000002c0027221 */ /* 0x000fc60000010000 */
[C---:B------:R-:W-:Y:S01]  /*4d10*/  HMMA.16816.F32 R88, R128.reuse, R96, R172 ;  /* 0x000000608058723c */ /* 0x040fe200000018ac */
[----:B--2---:R-:W-:Y:S01]  /*4d20*/  FFMA.FTZ R0, R201, c[0x0][0x23c], -R13 ;  /* 0x00008f00c9007a23 */ /* 0x004fe2000001080d */
[----:B---3--:R-:W-:Y:S01]  /*4d30*/  F2FP.PACK_AB R170, R14, R15 ;  /* 0x0000000f0eaa723e */ /* 0x008fe200000000ff */
[----:B------:R-:W-:Y:S02]  /*4d40*/  FADD.FTZ R2, R28, R2 ;  /* 0x000000021c027221 */ /* 0x000fe40000010000 */
[----:B------:R1:W-:Y:S02]  /*4d50*/  MUFU.EX2 R12, R0 ;  /* 0x00000000000c7308 */ /* 0x0003e40000000800 */
[----:B------:R-:W-:Y:S01]  /*4d60*/  FADD.FTZ R2, R226, R2 ;  /* 0x00000002e2027221 */ /* 0x000fe20000010000 */
[----:B------:R-:W-:Y:S03]  /*4d70*/  HMMA.16816.F32 R104, R128, R110, R104 ;  /* 0x0000006e8068723c */ /* 0x000fe60000001868 */
[----:B------:R-:W-:-:S05]  /*4d80*/  FADD.FTZ R2, R227, R2 ;  /* 0x00000002e3027221 */ /* 0x000fca0000010000 */
[----:B------:R-:W-:Y:S01]  /*4d90*/  HMMA.16816.F32 R112, R128, R120, R112 ;  /* 0x000000788070723c */ /* 0x000fe20000001870 */
[----:B-1----:R-:W-:-:S07]  /*4da0*/  FFMA.FTZ R0, R203, c[0x0][0x23c], -R13 ;  /* 0x00008f00cb007a23 */ /* 0x002fce000001080d */
[C---:B------:R-:W-:Y:S01]  /*4db0*/  HMMA.16816.F32 R116, R128.reuse, R122, R116 ;  /* 0x0000007a8074723c */ /* 0x040fe20000001874 */
[----:B------:R1:W2:Y:S07]  /*4dc0*/  MUFU.EX2 R11, R0 ;  /* 0x00000000000b7308 */ /* 0x0002ae0000000800 */
[----:B------:R-:W-:Y:S01]  /*4dd0*/  HMMA.16816.F32 R128, R128, R6, R144 ;  /* 0x000000068080723c */ /* 0x000fe20000001890 */
[----:B-1----:R-:W-:Y:S01]  /*4de0*/  FFMA.FTZ R0, R200, c[0x0][0x23c], -R13 ;  /* 0x00008f00c8007a23 */ /* 0x002fe2000001080d */
[----:B--2---:R-:W-:-:S03]  /*4df0*/  F2FP.PACK_AB R169, R11, R12 ;  /* 0x0000000c0ba9723e */ /* 0x004fc600000000ff */
[----:B------:R1:W-:Y:S02]  /*4e00*/  MUFU.EX2 R10, R0 ;  /* 0x00000000000a7308 */ /* 0x0003e40000000800 */
[----:B-1----:R-:W-:-:S06]  /*4e10*/  FFMA.FTZ R0, R202, c[0x0][0x23c], -R13 ;  /* 0x00008f00ca007a23 */ /* 0x002fcc000001080d */
[----:B------:R1:W2:Y:S02]  /*4e20*/  MUFU.EX2 R232, R0 ;  /* 0x0000000000e87308 */ /* 0x0002a40000000800 */
[----:B-1----:R-:W-:Y:S01]  /*4e30*/  FADD.FTZ R0, R8, R195 ;  /* 0x000000c308007221 */ /* 0x002fe20000010000 */
[----:B--2---:R-:W-:Y:S01]  /*4e40*/  F2FP.PACK_AB R171, R232, R10 ;  /* 0x0000000ae8ab723e */ /* 0x004fe200000000ff */
[----:B------:R-:W-:Y:S02]  /*4e50*/  FADD.FTZ R8, R194, R193 ;  /* 0x000000c1c2087221 */ /* 0x000fe40000010000 */
[----:B------:R-:W-:Y:S02]  /*4e60*/  FADD.FTZ R0, R33, R0 ;  /* 0x0000000021007221 */ /* 0x000fe40000010000 */
[----:B------:R-:W-:Y:S02]  /*4e70*/  FADD.FTZ R8, R30, R8 ;  /* 0x000000081e087221 */ /* 0x000fe40000010000 */
[----:B------:R-:W-:Y:S01]  /*4e80*/  FADD.FTZ R0, R191, R0 ;  /* 0x00000000bf007221 */ /* 0x000fe20000010000 */
[----:B------:R-:W-:Y:S03]  /*4e90*/  HMMA.16816.F32 R164, R168, R4, R164 ;  /* 0x00000004a8a4723c */ /* 0x000fe600000018a4 */
[----:B------:R-:W-:-:S04]  /*4ea0*/  FADD.FTZ R0, R230, R0 ;  /* 0x00000000e6007221 */ /* 0x000fc80000010000 */
        /* <DEDUP_REMOVED lines=55> */
[----:B------:R-:W-:Y:S02]  /*5220*/  FADD.FTZ R232, R232, R4 ;  /* 0x00000004e8e87221 */ /* 0x000fe40000010000 */
[----:B------:R-:W-:Y:S02]  /*5230*/  FADD.FTZ R233, R233, R2 ;  /* 0x00000002e9e97221 */ /* 0x000fe40000010000 */
[----:B------:R-:W-:Y:S01]  /*5240*/  FADD.FTZ R234, R234, R0 ;  /* 0x00000000eaea7221 */ /* 0x000fe20000010000 */
[----:B------:R-:W-:Y:S05]  /*5250*/  @!P5 BRA `(.L_x_59) ;  /* 0x000032900000d947 */ /* 0x000fea0003800000 */
[----:B------:R-:W-:Y:S01]  /*5260*/  LEA.HI.SX32 R223, R223, 0xfffffffe, 0x1a ;  /* 0xfffffffedfdf7811 */ /* 0x000fe200078fd2ff */
[----:B------:R-:W-:Y:S01]  /*5270*/  IMAD.MOV.U32 R137, RZ, RZ, R135 ;  /* 0x000000ffff897224 */ /* 0x000fe200078e0087 */
[----:B------:R-:W-:Y:S01]  /*5280*/  MOV R139, R3 ;  /* 0x00000003008b7202 */ /* 0x000fe20000000f00 */
[----:B------:R-:W-:Y:S01]  /*5290*/  IMAD.MOV.U32 R132, RZ, RZ, R136 ;  /* 0x000000ffff847224 */ /* 0x000fe200078e0088 */
[----:B------:R-:W-:Y:S01]  /*52a0*/  ISETP.GE.AND P4, PT, R236, c[0x0][0x220], PT ;  /* 0x00008800ec007a0c */ /* 0x000fe20003f86270 */
[----:B------:R-:W-:Y:S01]  /*52b0*/  IMAD.MOV.U32 R138, RZ, RZ, R134 ;  /* 0x000000ffff8a7224 */ /* 0x000fe200078e0086 */
[----:B------:R-:W-:-:S02]  /*52c0*/  ISETP.GE.AND P3, PT, R249, c[0x0][0x220], PT ;  /* 0x00008800f9007a0c */ /* 0x000fc40003f66270 */
[----:B------:R-:W-:Y:S02]  /*52d0*/  ISETP.GE.AND P2, PT, R250, c[0x0][0x220], PT ;  /* 0x00008800fa007a0c */ /* 0x000fe40003f46270 */
[----:B------:R-:W-:Y:S01]  /*52e0*/  MOV R252, c[0x0][0x1a0] ;  /* 0x0000680000fc7a02 */ /* 0x000fe20000000f00 */
[----:B------:R-:W-:Y:S05]  /*52f0*/  BRA `(.L_x_60) ;  /* 0x0000038000007947 */ /* 0x000fea0003800000 */
.L_x_62:
[----:B------:R1:W-:Y:S01]  /*5300*/  @P4 STS [R222+0x6000], RZ ;  /* 0x006000ffde004388 */ /* 0x0003e20000000800 */
[----:B------:R-:W-:Y:S03]  /*5310*/  IADD3 R0, R223, -0x1, RZ ;  /* 0xffffffffdf007810 */ /* 0x000fe60007ffe0ff */
[----:B------:R1:W-:Y:S01]  /*5320*/  @P4 STS [R222+0x6004], RZ ;  /* 0x006004ffde004388 */ /* 0x0003e20000000800 */
[----:B------:R-:W-:Y:S01]  /*5330*/  SHF.R.S32.HI R133, RZ, 0x1f, R0 ;  /* 0x0000001fff857819 */ /* 0x000fe20000011400 */
[C---:B------:R-:W-:Y:S02]  /*5340*/  IMAD.WIDE.U32 R2, R0.reuse, c[0x0][0x198], RZ ;  /* 0x0000660000027a25 */ /* 0x040fe400078e00ff */
[----:B------:R1:W-:Y:S02]  /*5350*/  @P4 STS.64 [R222+0x6008], RZ ;  /* 0x006008ffde004388 */ /* 0x0003e40000000a00 */
[----:B------:R-:W-:Y:S04]  /*5360*/  IMAD R133, R133, c[0x0][0x198], RZ ;  /* 0x0000660085857a24 */ /* 0x000fe800078e02ff */
[----:B------:R-:W-:Y:S01]  /*5370*/  IMAD R133, R0, c[0x0][0x19c], R133 ;  /* 0x0000670000857a24 */ /* 0x000fe200078e0285 */
[----:B------:R-:W-:Y:S03]  /*5380*/  LEA R0, P1, R2, R242, 0x6 ;  /* 0x000000f202007211 */ /* 0x000fe600078230ff */
[----:B------:R-:W-:Y:S01]  /*5390*/  IMAD.IADD R3, R3, 0x1, R133 ;  /* 0x0000000103037824 */ /* 0x000fe200078e0285 */
[C---:B------:R-:W-:Y:S02]  /*53a0*/  @!P4 LEA R180, P0, R0.reuse, c[0x0][0x168], 0x1 ;  /* 0x00005a0000b4ca11 */ /* 0x040fe400078008ff */
[----:B------:R-:W-:Y:S02]  /*53b0*/  @!P3 LEA R176, P6, R0, c[0x0][0x168], 0x1 ;  /* 0x00005a0000b0ba11 */ /* 0x000fe400078c08ff */
[----:B------:R-:W-:Y:S02]  /*53c0*/  LEA.HI.X R3, R2, R239, R3, 0x6, P1 ;  /* 0x000000ef02037211 */ /* 0x000fe400008f3403 */
[C---:B------:R-:W-:Y:S02]  /*53d0*/  IADD3 R2, P1, R0.reuse, UR9, RZ ;  /* 0x0000000900027c10 */ /* 0x040fe4000ff3e0ff */
[C-C-:B------:R-:W-:Y:S02]  /*53e0*/  @!P4 LEA.HI.X R181, R0.reuse, c[0x0][0x16c], R3.reuse, 0x1, P0 ;  /* 0x00005b0000b5ca11 */ /* 0x140fe400000f0c03 */
[C-C-:B------:R-:W-:Y:S02]  /*53f0*/  @!P3 LEA.HI.X R177, R0.reuse, c[0x0][0x16c], R3.reuse, 0x1, P6 ;  /* 0x00005b0000b1ba11 */ /* 0x140fe400030f0c03 */
[----:B------:R-:W-:Y:S01]  /*5400*/  @!P2 LEA R174, P0, R0, c[0x0][0x168], 0x1 ;  /* 0x00005a0000aeaa11 */ /* 0x000fe200078008ff */
[----:B------:R-:W-:Y:S01]  /*5410*/  @!PT LDS RZ, [RZ] ;  /* 0x00000000fffff984 */ /* 0x000fe20000000800 */
[----:B------:R-:W-:Y:S01]  /*5420*/  @!PT LDS RZ, [RZ] ;  /* 0x00000000fffff984 */ /* 0x000fe20000000800 */
[----:B------:R-:W-:Y:S01]  /*5430*/  @!PT LDS RZ, [RZ] ;  /* 0x00000000fffff984 */ /* 0x000fe20000000800 */
[----:B------:R1:W-:Y:S01]  /*5440*/  @!P4 LDGSTS.E.BYPASS.LTC128B.128 [R222+0x6000], [R180.64] ;  /* 0x06000000b4decfae */ /* 0x0003e2000b901d4a */
[----:B------:R-:W-:Y:S02]  /*5450*/  @!P4 LEA R178, P6, R2, c[0x0][0x168], 0x1 ;  /* 0x00005a0002b2ca11 */ /* 0x000fe400078c08ff */
[----:B------:R-:W-:Y:S01]  /*5460*/  @!P2 LEA.HI.X R175, R0, c[0x0][0x16c], R3, 0x1, P0 ;  /* 0x00005b0000afaa11 */ /* 0x000fe200000f0c03 */
[----:B------:R1:W-:Y:S01]  /*5470*/  @P3 STS.128 [R222+0x7000], RZ ;  /* 0x007000ffde003388 */ /* 0x0003e20000000c00 */
[C---:B------:R-:W-:Y:S02]  /*5480*/  @!P2 LEA R134, P0, R2.reuse, c[0x0][0x168], 0x1 ;  /* 0x00005a000286aa11 */ /* 0x040fe400078008ff */
[----:B------:R-:W-:Y:S01]  /*5490*/  IADD3.X R3, R3, UR5, RZ, P1, !PT ;  /* 0x0000000503037c10 */ /* 0x000fe20008ffe4ff */
[----:B------:R-:W-:Y:S01]  /*54a0*/  @!PT LDS RZ, [RZ] ;  /* 0x00000000fffff984 */ /* 0x000fe20000000800 */
[----:B------:R-:W-:Y:S01]  /*54b0*/  @!PT LDS RZ, [RZ] ;  /* 0x00000000fffff984 */ /* 0x000fe20000000800 */
[----:B------:R-:W-:Y:S01]  /*54c0*/  @!PT LDS RZ, [RZ] ;  /* 0x00000000fffff984 */ /* 0x000fe20000000800 */
[----:B------:R1:W-:Y:S01]  /*54d0*/  @!P3 LDGSTS.E.BYPASS.LTC128B.128 [R222+0x7000], [R176.64+0x40] ;  /* 0x07000040b0debfae */ /* 0x0003e2000b901d4a */
[C---:B------:R-:W-:Y:S02]  /*54e0*/  @!P3 LEA R172, P1, R2.reuse, c[0x0][0x168], 0x1 ;  /* 0x00005a0002acba11 */ /* 0x040fe400078208ff */
[C-C-:B------:R-:W-:Y:S01]  /*54f0*/  @!P4 LEA.HI.X R179, R2.reuse, c[0x0][0x16c], R3.reuse, 0x1, P6 ;  /* 0x00005b0002b3ca11 */ /* 0x140fe200030f0c03 */
[----:B------:R1:W-:Y:S01]  /*5500*/  @P2 STS.128 [R222+0x8000], RZ ;  /* 0x008000ffde002388 */ /* 0x0003e20000000c00 */
[C-C-:B------:R-:W-:Y:S02]  /*5510*/  @!P3 LEA.HI.X R173, R2.reuse, c[0x0][0x16c], R3.reuse, 0x1, P1 ;  /* 0x00005b0002adba11 */ /* 0x140fe400008f0c03 */
[----:B------:R-:W-:Y:S01]  /*5520*/  @!P2 LEA.HI.X R135, R2, c[0x0][0x16c], R3, 0x1, P0 ;  /* 0x00005b000287aa11 */ /* 0x000fe200000f0c03 */
        /* <DEDUP_REMOVED lines=18> */
[----:B------:R1:W-:Y:S04]  /*5650*/  @!P2 LDGSTS.E.BYPASS.LTC128B.128 [R222+0x8800], [R134.64+0x80] ;  /* 0x0880008086deafae */ /* 0x0003e8000b901d4a */
[----:B------:R-:W0:Y:S01]  /*5660*/  LDGDEPBAR ;  /* 0x00000000000079af */ /* 0x000e220000000000 */
[----:B------:R-:W-:-:S05]  /*5670*/  BRA `(.L_x_61) ;  /* 0x00000c1000007947 */ /* 0x000fca0003800000 */
.L_x_60:
[----:B------:R-:W-:Y:S04]  /*5680*/  DEPBAR.LE SB0, 0x0 ;  /* 0x000080000000791a */ /* 0x000fe80000000000 */
[----:B------:R-:W-:Y:S01]  /*5690*/  BAR.SYNC.DEFER_BLOCKING 0x0 ;  /* 0x0000000000007b1d */ /* 0x000fe20000010000 */
[----:B------:R-:W-:Y:S01]  /*56a0*/  SHF.R.S32.HI R0, RZ, 0x1f, R223 ;  /* 0x0000001fff007819 */ /* 0x000fe200000114df */
[C---:B------:R-:W-:Y:S04]  /*56b0*/  IMAD.WIDE.U32 R4, R223.reuse, c[0x0][0x1a0], RZ ;  /* 0x00006800df047a25 */ /* 0x040fe800078e00ff */
[----:B------:R-:W-:Y:S02]  /*56c0*/  IMAD R0, R0, c[0x0][0x1a0], RZ ;  /* 0x0000680000007a24 */ /* 0x000fe400078e02ff */
[----:B------:R-:W-:Y:S02]  /*56d0*/  IMAD.MOV.U32 R6, RZ, RZ, c[0x0][0x1a4] ;  /* 0x00006900ff067624 */ /* 0x000fe400078e00ff */
[----:B------:R-:W-:Y:S01]  /*56e0*/  IMAD R2, R223, c[0x0][0x1a4], R0 ;  /* 0x00006900df027a24 */ /* 0x000fe200078e0200 */
[----:B------:R-:W-:Y:S03]  /*56f0*/  LEA R0, P0, R4, R240, 0x6 ;  /* 0x000000f004007211 */ /* 0x000fe600078030ff */
[----:B------:R-:W-:Y:S01]  /*5700*/  IMAD.IADD R3, R5, 0x1, R2 ;  /* 0x0000000105037824 */ /* 0x000fe200078e0202 */
[C---:B------:R-:W-:Y:S02]  /*5710*/  @!P4 LEA R16, P1, R0.reuse, c[0x0][0x170], 0x1 ;  /* 0x00005c000010ca11 */ /* 0x040fe400078208ff */
[----:B------:R-:W-:Y:S02]  /*5720*/  @!P2 LEA R10, P5, R0, c[0x0][0x170], 0x1 ;  /* 0x00005c00000aaa11 */ /* 0x000fe400078a08ff */
[----:B------:R-:W-:Y:S02]  /*5730*/  LEA.HI.X R3, R4, R235, R3, 0x6, P0 ;  /* 0x000000eb04037211 */ /* 0x000fe400000f3403 */
[C---:B------:R-:W-:Y:S02]  /*5740*/  @!P3 LEA R12, P0, R0.reuse, c[0x0][0x170], 0x1 ;  /* 0x00005c00000cba11 */ /* 0x040fe400078008ff */
[C-C-:B------:R-:W-:Y:S01]  /*5750*/  @!P4 LEA.HI.X R17, R0.reuse, c[0x0][0x174], R3.reuse, 0x1, P1 ;  /* 0x00005d000011ca11 */ /* 0x140fe200008f0c03 */
[----:B------:R-:W-:Y:S01]  /*5760*/  @P4 STS [R222+0x9000], RZ ;  /* 0x009000ffde004388 */ /* 0x000fe20000000800 */
[C-C-:B------:R-:W-:Y:S02]  /*5770*/  @!P3 LEA.HI.X R13, R0.reuse, c[0x0][0x174], R3.reuse, 0x1, P0 ;  /* 0x00005d00000dba11 */ /* 0x140fe400000f0c03 */
[----:B------:R-:W-:Y:S02]  /*5780*/  @!P2 LEA.HI.X R11, R0, c[0x0][0x174], R3, 0x1, P5 ;  /* 0x00005d00000baa11 */ /* 0x000fe400028f0c03 */
[C---:B------:R-:W-:Y:S01]  /*5790*/  LEA R2, P6, R252.reuse, R0, 0x5 ;  /* 0x00000000fc027211 */ /* 0x040fe200078c28ff */
[----:B------:R-:W-:Y:S01]  /*57a0*/  @P4 STS [R222+0x9004], RZ ;  /* 0x009004ffde004388 */ /* 0x000fe20000000800 */
[----:B------:R-:W-:Y:S02]  /*57b0*/  ISETP.GT.AND P5, PT, R223, RZ, PT ;  /* 0x000000ffdf00720c */ /* 0x000fe40003fa4270 */
[----:B------:R-:W-:Y:S02]  /*57c0*/  LEA.HI.X R4, R252, R3, R6, 0x5, P6 ;  /* 0x00000003fc047211 */ /* 0x000fe400030f2c06 */
[C---:B------:R-:W-:Y:S01]  /*57d0*/  @!P4 LEA R14, P6, R2.reuse, c[0x0][0x170], 0x1 ;  /* 0x00005c00020eca11 */ /* 0x040fe200078c08ff */
[----:B------:R-:W-:Y:S01]  /*57e0*/  @P4 STS.64 [R222+0x9008], RZ ;  /* 0x009008ffde004388 */ /* 0x000fe20000000a00 */
[C---:B------:R-:W-:Y:S02]  /*57f0*/  @!P3 LEA R8, P1, R2.reuse, c[0x0][0x170], 0x1 ;  /* 0x00005c000208ba11 */ /* 0x040fe400078208ff */
[C-C-:B------:R-:W-:Y:S02]  /*5800*/  @!P4 LEA.HI.X R15, R2.reuse, c[0x0][0x174], R4.reuse, 0x1, P6 ;  /* 0x00005d00020fca11 */ /* 0x140fe400030f0c04 */
[C-C-:B------:R-:W-:Y:S01]  /*5810*/  @!P3 LEA.HI.X R9, R2.reuse, c[0x0][0x174], R4.reuse, 0x1, P1 ;  /* 0x00005d000209ba11 */ /* 0x140fe200008f0c04 */
[----:B------:R-:W-:Y:S01]  /*5820*/  @!PT LDS RZ, [RZ] ;  /* 0x00000000fffff984 */ /* 0x000fe20000000800 */
[----:B------:R-:W-:Y:S01]  /*5830*/  @!PT LDS RZ, [RZ] ;  /* 0x00000000fffff984 */ /* 0x000fe20000000800 */
[----:B------:R-:W-:Y:S01]  /*5840*/  @!PT LDS RZ, [RZ] ;  /* 0x00000000fffff984 */ /* 0x000fe20000000800 */
[----:B------:R1:W-:Y:S01]  /*5850*/  @!P4 LDGSTS.E.BYPASS.LTC128B.128 [R222+0x9000], [R16.64] ;  /* 0x0900000010decfae */ /* 0x0003e2000b901d4a */
[C---:B------:R-:W-:Y:S04]  /*5860*/  @!P2 LEA R6, P0, R2.reuse, c[0x0][0x170], 0x1 ;  /* 0x00005c000206aa11 */ /* 0x040fe800078008ff */
[----:B------:R-:W-:Y:S01]  /*5870*/  @!P2 LEA.HI.X R7, R2, c[0x0][0x174], R4, 0x1, P0 ;  /* 0x00005d000207aa11 */ /* 0x000fe200000f0c04 */
[----:B------:R-:W-:Y:S06]  /*5880*/  @P3 STS.128 [R222+0xa000], RZ ;  /* 0x00a000ffde003388 */ /* 0x000fec0000000c00 */
[----:B------:R-:W-:Y:S01]  /*5890*/  @!PT LDS RZ, [RZ] ;  /* 0x00000000fffff984 */ /* 0x000fe20000000800 */
[----:B------:R-:W-:Y:S01]  /*58a0*/  @!PT LDS RZ, [RZ] ;  /* 0x00000000fffff984 */ /* 0x000fe20000000800 */
[----:B------:R-:W-:Y:S01]  /*58b0*/  @!PT LDS RZ, [RZ] ;  /* 0x00000000fffff984 */ /* 0x000fe20000000800 */
[----:B------:R2:W-:Y:S06]  /*58c0*/  @!P3 LDGSTS.E.BYPASS.LTC128B.128 [R222+0xa000], [R12.64+0x40] ;  /* 0x0a0000400cdebfae */ /* 0x0005ec000b901d4a */
        /* <DEDUP_REMOVED lines=9> */
[----:B------:R2:W-:Y:S06]  /*5960*/  @!P4 LDGSTS.E.BYPASS.LTC128B.128 [R222+0x9800], [R14.64] ;  /* 0x098000000edecfae */ /* 0x0005ec000b901d4a */
        /* <DEDUP_REMOVED lines=10> */
[----:B------:R-:W-:Y:S06]  /*5a10*/  LDSM.16.M88.4 R64, [R220] ;  /* 0x00000000dc40783b */ /* 0x000fec0000000200 */
[----:B-1----:R-:W4:Y:S06]  /*5a20*/  LDSM.16.M88.4 R16, [R217+0x6000] ;  /* 0x00600000d910783b */ /* 0x002f2c0000000200 */
[----:B------:R-:W3:Y:S06]  /*5a30*/  LDSM.16.M88.4 R60, [R220+0x1000] ;  /* 0x00100000dc3c783b */ /* 0x000eec0000000200 */
[----:B------:R-:W1:Y:S06]  /*5a40*/  LDSM.16.M88.4 R32, [R217+0x6400] ;  /* 0x00640000d920783b */ /* 0x000e6c0000000200 */
[----:B------:R-:W0:Y:S06]  /*5a50*/  LDGDEPBAR ;  /* 0x00000000000079af */ /* 0x000e2c0000000000 */
[----:B------:R-:W5:Y:S06]  /*5a60*/  LDSM.16.M88.4 R48, [R217+0x6800] ;  /* 0x00680000d930783b */ /* 0x000f6c0000000200 */
[----:B------:R-:W1:Y:S06]  /*5a70*/  LDSM.16.M88.4 R172, [R217+0x6c00] ;  /* 0x006c0000d9ac783b */ /* 0x000e6c0000000200 */
[----:B------:R-:W-:Y:S01]  /*5a80*/  LDSM.16.M88.4 R176, [R221] ;  /* 0x00000000ddb0783b */ /* 0x000fe20000000200 */
[-C--:B----4-:R-:W-:Y:S05]  /*5a90*/  HMMA.16816.F32 R4, R64, R16.reuse, RZ ;  /* 0x000000104004723c */ /* 0x090fea00000018ff */
[----:B------:R-:W4:Y:S03]  /*5aa0*/  LDSM.16.M88.4 R180, [R219+0x6000] ;  /* 0x00600000dbb4783b */ /* 0x000f260000000200 */
[C---:B---3--:R-:W-:Y:S03]  /*5ab0*/  HMMA.16816.F32 R8, R60.reuse, R16, RZ ;  /* 0x000000103c08723c */ /* 0x048fe600000018ff */
[----:B------:R-:W3:Y:S06]  /*5ac0*/  LDSM.16.M88.4 R184, [R221+0x1000] ;  /* 0x00100000ddb8783b */ /* 0x000eec0000000200 */
[----:B------:R-:W3:Y:S01]  /*5ad0*/  LDSM.16.M88.4 R188, [R219+0x6400] ;  /* 0x00640000dbbc783b */ /* 0x000ee20000000200 */
[-C--:B--2---:R-:W-:Y:S05]  /*5ae0*/  HMMA.16816.F32 R12, R60, R18.reuse, RZ ;  /* 0x000000123c0c723c */ /* 0x084fea00000018ff */
[----:B------:R-:W2:Y:S03]  /*5af0*/  LDSM.16.M88.4 R192, [R219+0x6800] ;  /* 0x00680000dbc0783b */ /* 0x000ea60000000200 */
[C---:B------:R-:W-:Y:S03]  /*5b00*/  HMMA.16816.F32 R16, R64.reuse, R18, RZ ;  /* 0x000000124010723c */ /* 0x040fe600000018ff */
[----:B------:R-:W2:Y:S05]  /*5b10*/  LDSM.16.M88.4 R196, [R219+0x6c00] ;  /* 0x006c0000dbc4783b */ /* 0x000eaa0000000200 */
[-C--:B-1----:R-:W-:Y:S01]  /*5b20*/  HMMA.16816.F32 R20, R64, R32.reuse, RZ ;  /* 0x000000204014723c */ /* 0x082fe200000018ff */
[----:B------:R-:W-:Y:S06]  /*5b30*/  LDSM.16.M88.4 R200, [R217+0x7000] ;  /* 0x00700000d9c8783b */ /* 0x000fec0000000200 */
[----:B------:R-:W-:Y:S01]  /*5b40*/  LDSM.16.M88.4 R204, [R220+0x3000] ;  /* 0x00300000dccc783b */ /* 0x000fe20000000200 */
[C---:B------:R-:W-:Y:S05]  /*5b50*/  HMMA.16816.F32 R24, R60.reuse, R32, RZ ;  /* 0x000000203c18723c */ /* 0x040fea00000018ff */
[----:B------:R-:W-:Y:S03]  /*5b60*/  LDSM.16.M88.4 R208, [R219+0x7800] ;  /* 0x00780000dbd0783b */ /* 0x000fe60000000200 */
[-C--:B------:R-:W-:Y:S03]  /*5b70*/  HMMA.16816.F32 R28, R60, R34.reuse, RZ ;  /* 0x000000223c1c723c */ /* 0x080fe600000018ff */
[----:B------:R-:W-:Y:S05]  /*5b80*/  LDSM.16.M88.4 R212, [R219+0x7c00] ;  /* 0x007c0000dbd4783b */ /* 0x000fea0000000200 */
[C---:B------:R-:W-:Y:S08]  /*5b90*/  HMMA.16816.F32 R32, R64.reuse, R34, RZ ;  /* 0x000000224020723c */ /* 0x040ff000000018ff */
[-C--:B-----5:R-:W-:Y:S08]  /*5ba0*/  HMMA.16816.F32 R36, R64, R48.reuse, RZ ;  /* 0x000000304024723c */ /* 0x0a0ff000000018ff */
[C---:B------:R-:W-:Y:S08]  /*5bb0*/  HMMA.16816.F32 R40, R60.reuse, R48, RZ ;  /* 0x000000303c28723c */ /* 0x040ff000000018ff */
[-C--:B------:R-:W-:Y:S08]  /*5bc0*/  HMMA.16816.F32 R44, R60, R50.reuse, RZ ;  /* 0x000000323c2c723c */ /* 0x080ff000000018ff */
[C---:B------:R-:W-:Y:S08]  /*5bd0*/  HMMA.16816.F32 R48, R64.reuse, R50, RZ ;  /* 0x000000324030723c */ /* 0x040ff000000018ff */
[-C--:B------:R-:W-:Y:S08]  /*5be0*/  HMMA.16816.F32 R52, R64, R172.reuse, RZ ;  /* 0x000000ac4034723c */ /* 0x080ff000000018ff */
[C---:B------:R-:W-:Y:S08]  /*5bf0*/  HMMA.16816.F32 R56, R60.reuse, R172, RZ ;  /* 0x000000ac3c38723c */ /* 0x040ff000000018ff */
[-C--:B------:R-:W-:Y:S08]  /*5c00*/  HMMA.16816.F32 R60, R60, R174.reuse, RZ ;  /* 0x000000ae3c3c723c */ /* 0x080ff000000018ff */
[----:B------:R-:W-:Y:S01]  /*5c10*/  HMMA.16816.F32 R64, R64, R174, RZ ;  /* 0x000000ae4040723c */ /* 0x000fe200000018ff */
[----:B------:R-:W1:Y:S07]  /*5c20*/  LDSM.16.M88.4 R172, [R220+0x2000] ;  /* 0x00200000dcac783b */ /* 0x000e6e0000000200 */
[-C--:B----4-:R-:W-:Y:S08]  /*5c30*/  HMMA.16816.F32 R4, R176, R180.reuse, R4 ;  /* 0x000000b4b004723c */ /* 0x090ff00000001804 */
[C---:B---3--:R-:W-:Y:S08]  /*5c40*/  HMMA.16816.F32 R8, R184.reuse, R180, R8 ;  /* 0x000000b4b808723c */ /* 0x048ff00000001808 */
[-C--:B------:R-:W-:Y:S08]  /*5c50*/  HMMA.16816.F32 R12, R184, R182.reuse, R12 ;  /* 0x000000b6b80c723c */ /* 0x080ff0000000180c */
[C---:B------:R-:W-:Y:S01]  /*5c60*/  HMMA.16816.F32 R16, R176.reuse, R182, R16 ;  /* 0x000000b6b010723c */ /* 0x040fe20000001810 */
[----:B------:R-:W3:Y:S07]  /*5c70*/  LDSM.16.M88.4 R180, [R217+0x7400] ;  /* 0x00740000d9b4783b */ /* 0x000eee0000000200 */
        /* <DEDUP_REMOVED lines=13> */
[----:B------:R-:W2:Y:S07]  /*5d50*/  LDSM.16.M88.4 R184, [R217+0x7800] ;  /* 0x00780000d9b8783b */ /* 0x000eae0000000200 */
[----:B------:R-:W-:Y:S01]  /*5d60*/  HMMA.16816.F32 R64, R176, R198, R64 ;  /* 0x000000c6b040723c */ /* 0x000fe20000001840 */
[----:B------:R-:W4:Y:S06]  /*5d70*/  LDSM.16.M88.4 R176, [R221+0x2000] ;  /* 0x00200000ddb0783b */ /* 0x000f2c0000000200 */
[----:B------:R-:W5:Y:S01]  /*5d80*/  LDSM.16.M88.4 R196, [R221+0x3000] ;  /* 0x00300000ddc4783b */ /* 0x000f620000000200 */
[-C--:B-1----:R-:W-:Y:S08]  /*5d90*/  HMMA.16816.F32 R4, R172, R200.reuse, R4 ;  /* 0x000000c8ac04723c */ /* 0x082ff00000001804 */
[C---:B------:R-:W-:Y:S08]  /*5da0*/  HMMA.16816.F32 R8, R204.reuse, R200, R8 ;  /* 0x000000c8cc08723c */ /* 0x040ff00000001808 */
[-C--:B------:R-:W-:Y:S08]  /*5db0*/  HMMA.16816.F32 R12, R204, R202.reuse, R12 ;  /* 0x000000cacc0c723c */ /* 0x080ff0000000180c */
[C---:B------:R-:W-:Y:S01]  /*5dc0*/  HMMA.16816.F32 R16, R172.reuse, R202, R16 ;  /* 0x000000caac10723c */ /* 0x040fe20000001810 */
[----:B------:R-:W1:Y:S07]  /*5dd0*/  LDSM.16.M88.4 R200, [R219+0x7400] ;  /* 0x00740000dbc8783b */ /* 0x000e6e0000000200 */
[-C--:B---3--:R-:W-:Y:S08]  /*5de0*/  HMMA.16816.F32 R20, R172, R180.reuse, R20 ;  /* 0x000000b4ac14723c */ /* 0x088ff00000001814 */
        /* <DEDUP_REMOVED lines=14> */
[----:B------:R-:W2:Y:S06]  /*5ed0*/  LDSM.16.M88.4 R172, [R220+0x4000] ;  /* 0x00400000dcac783b */ /* 0x000eac0000000200 */
[----:B------:R-:W3:Y:S01]  /*5ee0*/  LDSM.16.M88.4 R188, [R217+0x8400] ;  /* 0x00840000d9bc783b */ /* 0x000ee20000000200 */
[-C--:B----4-:R-:W-:Y:S08]  /*5ef0*/  HMMA.16816.F32 R4, R176, R192.reuse, R4 ;  /* 0x000000c0b004723c */ /* 0x090ff00000001804 */
[C---:B-----5:R-:W-:Y:S08]  /*5f00*/  HMMA.16816.F32 R8, R196.reuse, R192, R8 ;  /* 0x000000c0c408723c */ /* 0x060ff00000001808 */
[-C--:B------:R-:W-:Y:S08]  /*5f10*/  HMMA.16816.F32 R12, R196, R194.reuse, R12 ;  /* 0x000000c2c40c723c */ /* 0x080ff0000000180c */
[C---:B------:R-:W-:Y:S01]  /*5f20*/  HMMA.16816.F32 R16, R176.reuse, R194, R16 ;  /* 0x000000c2b010723c */ /* 0x040fe20000001810 */
[----:B------:R-:W4:Y:S07]  /*5f30*/  LDSM.16.M88.4 R192, [R217+0x8800] ;  /* 0x00880000d9c0783b */ /* 0x000f2e0000000200 */
[-C--:B-1----:R-:W-:Y:S08]  /*5f40*/  HMMA.16816.F32 R20, R176, R200.reuse, R20 ;  /* 0x000000c8b014723c */ /* 0x082ff00000001814 */
        /* <DEDUP_REMOVED lines=12> */
[----:B------:R-:W1:Y:S07]  /*6010*/  LDSM.16.M88.4 R196, [R217+0x8c00] ;  /* 0x008c0000d9c4783b */ /* 0x000e6e0000000200 */
[----:B------:R-:W-:Y:S01]  /*6020*/  HMMA.16816.F32 R64, R176, R214, R64 ;  /* 0x000000d6b040723c */ /* 0x000fe20000001840 */
[----:B------:R-:W5:Y:S06]  /*6030*/  LDSM.16.M88.4 R176, [R221+0x4000] ;  /* 0x00400000ddb0783b */ /* 0x000f6c0000000200 */
[----:B------:R-:W1:Y:S01]  /*6040*/  LDSM.16.M88.4 R212, [R219+0x8800] ;  /* 0x00880000dbd4783b */ /* 0x000e620000000200 */
[-C--:B--2---:R-:W-:Y:S08]  /*6050*/  HMMA.16816.F32 R4, R172, R180.reuse, R4 ;  /* 0x000000b4ac04723c */ /* 0x084ff00000001804 */
[C---:B------:R-:W-:Y:S08]  /*6060*/  HMMA.16816.F32 R8, R184.reuse, R180, R8 ;  /* 0x000000b4b808723c */ /* 0x040ff00000001808 */
[-C--:B------:R-:W-:Y:S08]  /*6070*/  HMMA.16816.F32 R12, R184, R182.reuse, R12 ;  /* 0x000000b6b80c723c */ /* 0x080ff0000000180c */
[C---:B------:R-:W-:Y:S01]  /*6080*/  HMMA.16816.F32 R16, R172.reuse, R182, R16 ;  /* 0x000000b6ac10723c */ /* 0x040fe20000001810 */
[----:B------:R-:W2:Y:S01]  /*6090*/  LDSM.16.M88.4 R180, [R219+0x8c00] ;  /* 0x008c0000dbb4783b */ /* 0x000ea20000000200 */
[----:B------:R-:W-:Y:S05]  /*60a0*/  DEPBAR.LE SB0, 0x0 ;  /* 0x000080000000791a */ /* 0x000fea0000000000 */
[----:B------:R-:W-:Y:S01]  /*60b0*/  BAR.SYNC.DEFER_BLOCKING 0x0 ;  /* 0x0000000000007b1d */ /* 0x000fe20000010000 */
[-C--:B---3--:R-:W-:Y:S08]  /*60c0*/  HMMA.16816.F32 R20, R172, R188.reuse, R20 ;  /* 0x000000bcac14723c */ /* 0x088ff00000001814 */
        /* <DEDUP_REMOVED lines=26> */
[----:B------:R-:W-:Y:S01]  /*6270*/  HMMA.16816.F32 R64, R176, R182, R64 ;  /* 0x000000b6b040723c */ /* 0x000fe20000001840 */
[----:B------:R-:W-:-:S07]  /*6280*/  @P5 BRA `(.L_x_62) ;  /* 0xfffff07000005947 */ /* 0x000fce000383ffff */
.L_x_61:
[----:B------:R-:W-:Y:S01]  /*6290*/  FMNMX.FTZ R0, R4, R132, !PT ;  /* 0x0000008404007209 */ /* 0x000fe20007810000 */
[----:B-1----:R-:W-:Y:S01]  /*62a0*/  LDSM.16.MT88.4 R176, [R218+0x9000] ;  /* 0x00900000dab0783b */ /* 0x002fe20000004200 */
[----:B------:R-:W-:Y:S02]  /*62b0*/  IADD3 R223, R223, -0x1, RZ ;  /* 0xffffffffdfdf7810 */ /* 0x000fe40007ffe0ff */
        /* <DEDUP_REMOVED lines=547> */
.L_x_59:
[----:B------:R-:W2:Y:S01]  /*84f0*/  LDL R172, [R1+0x4] ;  /* 0x0000040001ac7983 */ /* 0x000ea20000100800 */
        /* <DEDUP_REMOVED lines=147> */
[----:B------:R-:W-:Y:S01]  /*8e30*/  FMUL.FTZ R146, R4, R146 ;  /* 0x0000009204927220 */ /* 0x000fe20000410000 */
        /* <DEDUP_REMOVED lines=112> */
[----:B------:R-:W-:Y:S01]  /*9540*/  STS [R5+0x4200], R13 ;  /* 0x0042000d05007388 */ /* 0x000fe20000000800 */
[----:B----4-:R-:W-:-:S03]  /*9550*/  MOV R17, 0x7f800000 ;  /* 0x7f80000000117802 */ /* 0x010fc60000000f00 */
[----:B------:R1:W-:Y:S04]  /*9560*/  STS [R4+0x4000], R9 ;  /* 0x0040000904007388 */ /* 0x0003e80000000800 */
[----:B------:R-:W-:Y:S01]  /*9570*/  STS [R4+0x4200], R8 ;  /* 0x0042000804007388 */ /* 0x000fe20000000800 */
[----:B---3--:R-:W-:Y:S01]  /*9580*/  @P1 MOV R0, 0x1 ;  /* 0x0000000100001802 */ /* 0x008fe20000000f00 */
[----:B------:R-:W-:Y:S02]  /*9590*/  @!P1 IMAD R0, R10, c[0x0][0x1c0], RZ ;  /* 0x000070000a009a24 */ /* 0x000fe400078e02ff */
[----:B------:R-:W-:Y:S01]  /*95a0*/  STS [R5+0x5000], R12 ;  /* 0x0050000c05007388 */ /* 0x000fe20000000800 */
[----:B-----5:R-:W-:-:S03]  /*95b0*/  MOV R16, 0x7f800000 ;  /* 0x7f80000000107802 */ /* 0x020fc60000000f00 */
[----:B------:R3:W-:Y:S01]  /*95c0*/  STS [R5+0x5200], R11 ;  /* 0x0052000b05007388 */ /* 0x0007e20000000800 */
[----:B--2---:R-:W-:Y:S03]  /*95d0*/  @P5 MUFU.LG2 R15, R50 ;  /* 0x00000032000f5308 */ /* 0x004fe60000000c00 */
[----:B------:R2:W-:Y:S04]  /*95e0*/  STS [R4+0x5000], R7 ;  /* 0x0050000704007388 */ /* 0x0005e80000000800 */
[----:B------:R4:W-:Y:S01]  /*95f0*/  STS [R4+0x5200], R6 ;  /* 0x0052000604007388 */ /* 0x0009e20000000800 */
[----:B------:R-:W-:Y:S03]  /*9600*/  @P4 MUFU.LG2 R14, R132 ;  /* 0x00000084000e4308 */ /* 0x000fe60000000c00 */
[----:B------:R-:W-:Y:S06]  /*9610*/  BAR.SYNC.DEFER_BLOCKING 0x0 ;  /* 0x0000000000007b1d */ /* 0x000fec0000010000 */
[----:B------:R-:W5:Y:S04]  /*9620*/  S2R R26, SR_CTAID.Y ;  /* 0x00000000001a7919 */ /* 0x000f680000002600 */
[----:B-1----:R-:W1:Y:S01]  /*9630*/  S2R R9, SR_CTAID.X ;  /* 0x0000000000097919 */ /* 0x002e620000002500 */
[----:B---3--:R-:W-:Y:S03]  /*9640*/  @P3 MUFU.LG2 R11, R133 ;  /* 0x00000085000b3308 */ /* 0x008fe60000000c00 */
[----:B------:R-:W3:Y:S05]  /*9650*/  S2R R19, SR_CTAID.Z ;  /* 0x0000000000137919 */ /* 0x000eea0000002700 */
[----:B--2---:R-:W2:Y:S01]  /*9660*/  @P6 MUFU.LG2 R7, R49 ;  /* 0x0000003100076308 */ /* 0x004ea20000000c00 */
[----:B----4-:R-:W-:Y:S01]  /*9670*/  @P1 MOV R6, c[0x0][0x210] ;  /* 0x0000840000061a02 */ /* 0x010fe20000000f00 */
[----:B------:R4:W4:Y:S01]  /*9680*/  LDS.128 R32, [R222] ;  /* 0x00000000de207984 */ /* 0x0009220000000c00 */
[----:B------:R-:W-:-:S03]  /*9690*/  @!P1 MOV R6, 0x1 ;  /* 0x0000000100069802 */ /* 0x000fc60000000f00 */
[----:B------:R2:W4:Y:S01]  /*96a0*/  LDS.128 R44, [R222+0x800] ;  /* 0x00080000de2c7984 */ /* 0x0005220000000c00 */
[----:B-----5:R-:W-:Y:S01]  /*96b0*/  @!P0 SHF.R.S32.HI R4, RZ, 0x1f, R26 ;  /* 0x0000001fff048819 */ /* 0x020fe2000001141a */
[C---:B------:R-:W-:Y:S02]  /*96c0*/  @!P2 IMAD R2, R26.reuse, c[0x0][0x214], RZ ;  /* 0x000085001a02aa24 */ /* 0x040fe400078e02ff */
[----:B------:R4:W4:Y:S01]  /*96d0*/  LDS.128 R56, [R222+0x1000] ;  /* 0x00100000de387984 */ /* 0x0009220000000c00 */
[----:B------:R-:W-:Y:S02]  /*96e0*/  IMAD R0, R26, R0, RZ ;  /* 0x000000001a007224 */ /* 0x000fe400078e02ff */
[----:B------:R-:W-:Y:S01]  /*96f0*/  @!P0 IMAD R4, R4, c[0x0][0x1e0], RZ ;  /* 0x0000780004048a24 */ /* 0x000fe200078e02ff */
[----:B------:R4:W4:Y:S01]  /*9700*/  LDS.128 R68, [R222+0x1800] ;  /* 0x00180000de447984 */ /* 0x0009220000000c00 */
[----:B------:R-:W-:Y:S01]  /*9710*/  @!P2 SEL R2, R2, R248, !P0 ;  /* 0x000000f80202a207 */ /* 0x000fe20004000000 */
[----:B------:R-:W-:Y:S01]  /*9720*/  @!P0 IMAD.WIDE.U32 R12, R26, c[0x0][0x1e0], RZ ;  /* 0x000078001a0c8a25 */ /* 0x000fe200078e00ff */
[----:B------:R-:W-:Y:S01]  /*9730*/  SEL R0, R0, RZ, P2 ;  /* 0x000000ff00007207 */ /* 0x000fe20001000000 */
[----:B------:R4:W4:Y:S02]  /*9740*/  LDS.128 R28, [R222+0x2000] ;  /* 0x00200000de1c7984 */ /* 0x0009240000000c00 */
[----:B------:R-:W-:Y:S01]  /*9750*/  @!P0 IMAD R8, R26, c[0x0][0x1e4], R4 ;  /* 0x000079001a088a24 */ /* 0x000fe200078e0204 */
[----:B------:R-:W-:Y:S01]  /*9760*/  @!P0 MOV R137, R12 ;  /* 0x0000000c00898202 */ /* 0x000fe20000000f00 */
[----:B------:R4:W4:Y:S01]  /*9770*/  LDS.128 R40, [R222+0x2800] ;  /* 0x00280000de287984 */ /* 0x0009220000000c00 */
[----:B------:R-:W-:Y:S01]  /*9780*/  CS2R R4, SRZ ;  /* 0x0000000000047805 */ /* 0x000fe2000001ff00 */
[----:B---3--:R-:W-:Y:S01]  /*9790*/  IMAD R0, R19, R10, R0 ;  /* 0x0000000a13007224 */ /* 0x008fe200078e0200 */
[----:B------:R-:W-:Y:S01]  /*97a0*/  @!P2 SHF.R.S32.HI R5, RZ, 0x1f, R2 ;  /* 0x0000001fff05a819 */ /* 0x000fe20000011402 */
[----:B------:R3:W3:Y:S01]  /*97b0*/  LDS.128 R52, [R222+0x3000] ;  /* 0x00300000de347984 */ /* 0x0006e20000000c00 */
[----:B------:R-:W-:Y:S01]  /*97c0*/  @!P2 MOV R4, R2 ;  /* 0x000000020004a202 */ /* 0x000fe20000000f00 */
[----:B-1----:R-:W-:Y:S01]  /*97d0*/  IMAD R2, R9, R6, RZ ;  /* 0x0000000609027224 */ /* 0x002fe200078e02ff */
[----:B------:R-:W-:Y:S01]  /*97e0*/  LOP3.LUT P2, RZ, R172, 0x3, RZ, 0xc0, !PT ;  /* 0x00000003acff7812 */ /* 0x000fe2000784c0ff */
[----:B------:R1:W1:Y:S01]  /*97f0*/  LDS.128 R64, [R222+0x3800] ;  /* 0x00380000de407984 */ /* 0x0002620000000c00 */
[----:B--2---:R-:W-:Y:S01]  /*9800*/  @P6 FMUL.FTZ R7, R7, 0.69314718246459960938 ;  /* 0x3f31721807076820 */ /* 0x004fe20000410000 */
[----:B------:R-:W-:Y:S01]  /*9810*/  @!P0 IADD3 R138, R13, R8, RZ ;  /* 0x000000080d8a8210 */ /* 0x000fe20007ffe0ff */
[----:B------:R-:W-:Y:S01]  /*9820*/  @P5 FMUL.FTZ R8, R15, 0.69314718246459960938 ;  /* 0x3f3172180f085820 */ /* 0x000fe20000410000 */
[----:B------:R2:W1:Y:S01]  /*9830*/  LDS.128 R20, [R222+0x4000] ;  /* 0x00400000de147984 */ /* 0x0004620000000c00 */
[----:B------:R-:W-:Y:S01]  /*9840*/  SHF.L.U32 R9, R2, 0x7, RZ ;  /* 0x0000000702097819 */ /* 0x000fe200000006ff */
[----:B------:R-:W-:Y:S01]  /*9850*/  @P6 FFMA.FTZ R18, R136, c[0x0][0x238], R7 ;  /* 0x00008e0088126a23 */ /* 0x000fe20000010007 */
[----:B------:R-:W-:Y:S01]  /*9860*/  MOV R13, 0x7f800000 ;  /* 0x7f800000000d7802 */ /* 0x000fe20000000f00 */
[----:B------:R2:W1:Y:S01]  /*9870*/  LDS.128 R36, [R222+0x4800] ;  /* 0x00480000de247984 */ /* 0x0004620000000c00 */
[--C-:B------:R-:W-:Y:S01]  /*9880*/  IADD3 R10, P1, P0, R9, R4, R0.reuse ;  /* 0x00000004090a7210 */ /* 0x100fe2000783e000 */
[----:B------:R-:W-:Y:S01]  /*9890*/  @P4 FMUL.FTZ R7, R14, 0.69314718246459960938 ;  /* 0x3f3172180e074820 */ /* 0x000fe20000410000 */
[----:B------:R-:W-:Y:S01]  /*98a0*/  SHF.R.S32.HI R4, RZ, 0x1f, R9 ;  /* 0x0000001fff047819 */ /* 0x000fe20000011409 */
[----:B------:R2:W1:Y:S01]  /*98b0*/  LDS.128 R48, [R222+0x5000] ;  /* 0x00500000de307984 */ /* 0x0004620000000c00 */
[----:B------:R-:W-:Y:S01]  /*98c0*/  @P3 FMUL.FTZ R2, R11, 0.69314718246459960938 ;  /* 0x3f3172180b023820 */ /* 0x000fe20000410000 */
[----:B------:R-:W-:Y:S01]  /*98d0*/  SHF.R.S32.HI R0, RZ, 0x1f, R0 ;  /* 0x0000001fff007819 */ /* 0x000fe20000011400 */
[----:B------:R-:W-:Y:S01]  /*98e0*/  @P5 FFMA.FTZ R17, R135, c[0x0][0x238], R8 ;  /* 0x00008e0087115a23 */ /* 0x000fe20000010008 */
[----:B------:R2:W1:Y:S01]  /*98f0*/  LDS.128 R60, [R222+0x5800] ;  /* 0x00580000de3c7984 */ /* 0x0004620000000c00 */
        /* <DEDUP_REMOVED lines=43> */
.L_x_64:
[----:B------:R-:W-:Y:S05]  /*9bb0*/  BSYNC B0 ;  /* 0x0000000000007941 */ /* 0x000fea0003800000 */
.L_x_63:
[----:B--2---:R-:W-:Y:S01]  /*9bc0*/  IADD3 R2, P0, R236, R137, RZ ;  /* 0x00000089ec027210 */ /* 0x004fe20007f1e0ff */
        /* <DEDUP_REMOVED lines=9> */
[----:B------:R-:W-:Y:S01]  /*9c60*/  IMAD R0, R247, c[0x0][0x1e8], RZ ;  /* 0x00007a00f7007a24 */ /* 0x000fe200078e02ff */
[----:B------:R-:W-:Y:S01]  /*9c70*/  ISETP.GE.AND P3, PT, R236, c[0x0][0x220], PT ;  /* 0x00008800ec007a0c */ /* 0x000fe20003f66270 */
[----:B------:R-:W-:Y:S01]  /*9c80*/  IMAD.MOV.U32 R6, RZ, RZ, R8 ;  /* 0x000000ffff067224 */ /* 0x000fe200078e0008 */
[----:B------:R-:W-:Y:S01]  /*9c90*/  ISETP.GE.AND P2, PT, R249, c[0x0][0x220], PT ;  /* 0x00008800f9007a0c */ /* 0x000fe20003f46270 */
[----:B------:R-:W-:Y:S01]  /*9ca0*/  IMAD R0, R246, c[0x0][0x1ec], R0 ;  /* 0x00007b00f6007a24 */ /* 0x000fe200078e0200 */
[----:B------:R-:W-:Y:S01]  /*9cb0*/  ISETP.GE.AND P1, PT, R250, c[0x0][0x220], PT ;  /* 0x00008800fa007a0c */ /* 0x000fe20003f26270 */
[----:B------:R-:W-:-:S04]  /*9cc0*/  IMAD.WIDE.U32 R4, R246, c[0x0][0x1e8], R6 ;  /* 0x00007a00f6047a25 */ /* 0x000fc800078e0006 */
[----:B------:R-:W-:Y:S01]  /*9cd0*/  IMAD.IADD R0, R5, 0x1, R0 ;  /* 0x0000000105007824 */ /* 0x000fe200078e0200 */
[----:B------:R-:W-:-:S04]  /*9ce0*/  LEA R2, P0, R4, c[0x0][0x1d0], 0x1 ;  /* 0x0000740004027a11 */ /* 0x000fc800078008ff */
[----:B------:R-:W-:-:S05]  /*9cf0*/  LEA.HI.X R3, R4, c[0x0][0x1d4], R0, 0x1, P0 ;  /* 0x0000750004037a11 */ /* 0x000fca00000f0c00 */
[----:B----4-:R2:W-:Y:S04]  /*9d00*/  @!P3 STG.E.128 [R2.64], R32 ;  /* 0x000000200200b986 */ /* 0x0105e8000c101d0a */
[----:B------:R2:W-:Y:S04]  /*9d10*/  @!P2 STG.E.128 [R2.64+0x40], R28 ;  /* 0x0000401c0200a986 */ /* 0x0005e8000c101d0a */
[----:B-1----:R2:W-:Y:S02]  /*9d20*/  @!P1 STG.E.128 [R2.64+0x80], R20 ;  /* 0x0000801402009986 */ /* 0x0025e4000c101d0a */
.L_x_66:
[----:B------:R-:W-:Y:S05]  /*9d30*/  BSYNC B0 ;  /* 0x0000000000007941 */ /* 0x000fea0003800000 */
.L_x_65:
[----:B------:R-:W5:Y:S01]  /*9d40*/  LDL.LU R0, [R1] ;  /* 0x0000000001007983 */ /* 0x000f620000300800 */
[----:B------:R-:W-:Y:S01]  /*9d50*/  BSSY B0, `(.L_x_67) ;  /* 0x0000013000007945 */ /* 0x000fe20003800000 */
[----:B-----5:R-:W-:-:S13]  /*9d60*/  ISETP.GE.AND P0, PT, R0, R251, PT ;  /* 0x000000fb0000720c */ /* 0x020fda0003f06270 */
[----:B------:R-:W-:Y:S05]  /*9d70*/  @P0 BRA `(.L_x_68) ;  /* 0x0000010000000947 */ /* 0x000fea0003800000 */
[----:B------:R-:W-:Y:S01]  /*9d80*/  IADD3 R10, P0, R246, 0x20, RZ ;  /* 0x00000020f60a7810 */ /* 0x000fe20007f1e0ff */
[----:B--2---:R-:W-:Y:S01]  /*9d90*/  IMAD.MOV.U32 R2, RZ, RZ, R8 ;  /* 0x000000ffff027224 */ /* 0x004fe200078e0008 */
[----:B------:R-:W-:Y:S02]  /*9da0*/  MOV R3, R7 ;  /* 0x0000000700037202 */ /* 0x000fe40000000f00 */
[----:B------:R-:W-:Y:S01]  /*9db0*/  ISETP.GE.AND P2, PT, R236, c[0x0][0x220], PT ;  /* 0x00008800ec007a0c */ /* 0x000fe20003f46270 */
[----:B------:R-:W-:Y:S01]  /*9dc0*/  IMAD.X R0, RZ, RZ, R247, P0 ;  /* 0x000000ffff007224 */ /* 0x000fe200000e06f7 */
[----:B------:R-:W-:Y:S01]  /*9dd0*/  ISETP.GE.AND P1, PT, R249, c[0x0][0x220], PT ;  /* 0x00008800f9007a0c */ /* 0x000fe20003f26270 */
[----:B------:R-:W-:Y:S01]  /*9de0*/  IMAD.WIDE.U32 R4, R10, c[0x0][0x1e8], R2 ;  /* 0x00007a000a047a25 */ /* 0x000fe200078e0002 */
[----:B------:R-:W-:-:S03]  /*9df0*/  ISETP.GE.AND P0, PT, R250, c[0x0][0x220], PT ;  /* 0x00008800fa007a0c */ /* 0x000fc60003f06270 */
[----:B------:R-:W-:Y:S01]  /*9e00*/  IMAD R0, R0, c[0x0][0x1e8], RZ ;  /* 0x00007a0000007a24 */ /* 0x000fe200078e02ff */
[----:B------:R-:W-:-:S03]  /*9e10*/  LEA R2, P3, R4, c[0x0][0x1d0], 0x1 ;  /* 0x0000740004027a11 */ /* 0x000fc600078608ff */
[----:B------:R-:W-:-:S04]  /*9e20*/  IMAD R0, R10, c[0x0][0x1ec], R0 ;  /* 0x00007b000a007a24 */ /* 0x000fc800078e0200 */
[----:B------:R-:W-:-:S05]  /*9e30*/  IMAD.IADD R0, R5, 0x1, R0 ;  /* 0x0000000105007824 */ /* 0x000fca00078e0200 */
[----:B------:R-:W-:-:S05]  /*9e40*/  LEA.HI.X R3, R4, c[0x0][0x1d4], R0, 0x1, P3 ;  /* 0x0000750004037a11 */ /* 0x000fca00018f0c00 */
[----:B----4-:R2:W-:Y:S04]  /*9e50*/  @!P2 STG.E.128 [R2.64], R44 ;  /* 0x0000002c0200a986 */ /* 0x0105e8000c101d0a */
[----:B------:R2:W-:Y:S04]  /*9e60*/  @!P1 STG.E.128 [R2.64+0x40], R40 ;  /* 0x0000402802009986 */ /* 0x0005e8000c101d0a */
[----:B-1----:R2:W-:Y:S02]  /*9e70*/  @!P0 STG.E.128 [R2.64+0x80], R36 ;  /* 0x0000802402008986 */ /* 0x0025e4000c101d0a */
.L_x_68:
[----:B------:R-:W-:Y:S05]  /*9e80*/  BSYNC B0 ;  /* 0x0000000000007941 */ /* 0x000fea0003800000 */
.L_x_67:
[----:B------:R-:W5:Y:S01]  /*9e90*/  LDL.LU R0, [R1+0xc] ;  /* 0x00000c0001007983 */ /* 0x000f620000300800 */
        /* <DEDUP_REMOVED lines=17> */
[----:B---3--:R2:W-:Y:S04]  /*9fb0*/  @!P1 STG.E.128 [R2.64+0x40], R52 ;  /* 0x0000403402009986 */ /* 0x0085e8000c101d0a */
[----:B-1----:R2:W-:Y:S02]  /*9fc0*/  @!P0 STG.E.128 [R2.64+0x80], R48 ;  /* 0x0000803002008986 */ /* 0x0025e4000c101d0a */
.L_x_70:
[----:B------:R-:W-:Y:S05]  /*9fd0*/  BSYNC B0 ;  /* 0x0000000000007941 */ /* 0x000fea0003800000 */
.L_x_69:
[----:B------:R-:W5:Y:S02]  /*9fe0*/  LDL.LU R0, [R1+0x8] ;  /* 0x0000080001007983 */ /* 0x000f640000300800 */
[----:B-----5:R-:W-:-:S13]  /*9ff0*/  ISETP.GE.AND P0, PT, R0, R251, PT ;  /* 0x000000fb0000720c */ /* 0x020fda0003f06270 */
[----:B------:R-:W-:Y:S05]  /*a000*/  @P0 EXIT ;  /* 0x000000000000094d */ /* 0x000fea0003800000 */
[----:B------:R-:W-:Y:S01]  /*a010*/  IADD3 R6, P0, R246, 0x60, RZ ;  /* 0x00000060f6067810 */ /* 0x000fe20007f1e0ff */
[----:B--2---:R-:W-:Y:S01]  /*a020*/  IMAD.MOV.U32 R2, RZ, RZ, R8 ;  /* 0x000000ffff027224 */ /* 0x004fe200078e0008 */
[----:B------:R-:W-:Y:S02]  /*a030*/  MOV R3, R7 ;  /* 0x0000000700037202 */ /* 0x000fe40000000f00 */
[----:B------:R-:W-:Y:S01]  /*a040*/  ISETP.GE.AND P1, PT, R236, c[0x0][0x220], PT ;  /* 0x00008800ec007a0c */ /* 0x000fe20003f26270 */
[----:B------:R-:W-:Y:S01]  /*a050*/  IMAD.X R0, RZ, RZ, R247, P0 ;  /* 0x000000ffff007224 */ /* 0x000fe200000e06f7 */
[----:B------:R-:W-:Y:S01]  /*a060*/  ISETP.GE.AND P0, PT, R249, c[0x0][0x220], PT ;  /* 0x00008800f9007a0c */ /* 0x000fe20003f06270 */
[----:B------:R-:W-:-:S04]  /*a070*/  IMAD.WIDE.U32 R4, R6, c[0x0][0x1e8], R2 ;  /* 0x00007a0006047a25 */ /* 0x000fc800078e0002 */
[----:B------:R-:W-:Y:S01]  /*a080*/  IMAD R0, R0, c[0x0][0x1e8], RZ ;  /* 0x00007a0000007a24 */ /* 0x000fe200078e02ff */
[----:B------:R-:W-:-:S03]  /*a090*/  LEA R2, P2, R4, c[0x0][0x1d0], 0x1 ;  /* 0x0000740004027a11 */ /* 0x000fc600078408ff */
[----:B------:R-:W-:-:S04]  /*a0a0*/  IMAD R0, R6, c[0x0][0x1ec], R0 ;  /* 0x00007b0006007a24 */ /* 0x000fc800078e0200 */
[----:B------:R-:W-:-:S05]  /*a0b0*/  IMAD.IADD R0, R5, 0x1, R0 ;  /* 0x0000000105007824 */ /* 0x000fca00078e0200 */
[----:B------:R-:W-:-:S05]  /*a0c0*/  LEA.HI.X R3, R4, c[0x0][0x1d4], R0, 0x1, P2 ;  /* 0x0000750004037a11 */ /* 0x000fca00010f0c00 */
[----:B-1----:R1:W-:Y:S01]  /*a0d0*/  @!P0 STG.E.128 [R2.64+0x40], R64 ;  /* 0x0000404002008986 */ /* 0x0023e2000c101d0a */
[----:B------:R-:W-:-:S03]  /*a0e0*/  ISETP.GE.AND P0, PT, R250, c[0x0][0x220], PT ;  /* 0x00008800fa007a0c */ /* 0x000fc60003f06270 */
[----:B----4-:R1:W-:Y:S10]  /*a0f0*/  @!P1 STG.E.128 [R2.64], R68 ;  /* 0x0000004402009986 */ /* 0x0103f4000c101d0a */
[----:B------:R-:W-:Y:S05]  /*a100*/  @P0 EXIT ;  /* 0x000000000000094d */ /* 0x000fea0003800000 */
[----:B------:R-:W-:Y:S01]  /*a110*/  STG.E.128 [R2.64+0x80], R60 ;  /* 0x0000803c02007986 */ /* 0x000fe2000c101d0a */
[----:B------:R-:W-:Y:S05]  /*a120*/  EXIT ;  /* 0x000000000000794d */ /* 0x000fea0003800000 */
.L_x_37:
[----:B------:R-:W2:Y:S01]  /*a130*/  LDC.U8 R2, c[0x0][0x329] ;  /* 0x0000ca40ff027b82 */ /* 0x000ea20000000000 */
[----:B------:R-:W-:Y:S01]  /*a140*/  ISETP.NE.AND P3, PT, R248, -0x1, PT ;  /* 0xfffffffff800780c */ /* 0x000fe20003f65270 */
[----:B------:R-:W-:Y:S01]  /*a150*/  BSSY B0, `(.L_x_71) ;  /* 0x0000043000007945 */ /* 0x000fe20003800000 */
[----:B------:R-:W-:-:S02]  /*a160*/  SHF.R.S32.HI R10, RZ, 0x1f, R148 ;  /* 0x0000001fff0a7819 */ /* 0x000fc40000011494 */
[----:B------:R-:W-:Y:S02]  /*a170*/  IADD3 R15, -R251, R15, RZ ;  /* 0x0000000ffb0f7210 */ /* 0x000fe40007ffe1ff */
[----:B------:R-:W-:Y:S01]  /*a180*/  LEA.HI R10, R10, R148, RZ, 0x2 ;  /* 0x000000940a0a7211 */ /* 0x000fe200078f10ff */
[----:B------:R-:W3:Y:S03]  /*a190*/  LDC.U8 R3, c[0x0][0x328] ;  /* 0x0000ca00ff037b82 */ /* 0x000ee60000000000 */
[----:B------:R-:W-:Y:S02]  /*a1a0*/  LOP3.LUT R8, R10, 0xfffffffc, RZ, 0xc0, !PT ;  /* 0xfffffffc0a087812 */ /* 0x000fe400078ec0ff */
[----:B------:R-:W-:Y:S02]  /*a1b0*/  SHF.R.S32.HI R10, RZ, 0x2, R10 ;  /* 0x00000002ff0a7819 */ /* 0x000fe4000001140a */
[----:B-1----:R-:W-:Y:S01]  /*a1c0*/  @!P3 SHF.R.S32.HI R5, RZ, 0x1f, R12 ;  /* 0x0000001fff05b819 */ /* 0x002fe2000001140c */
[----:B------:R-:W-:Y:S01]  /*a1d0*/  IMAD.IADD R20, R148, 0x1, -R8 ;  /* 0x0000000194147824 */ /* 0x000fe200078e0a08 */
[----:B------:R-:W-:-:S02]  /*a1e0*/  SHF.R.S32.HI R8, RZ, 0x1f, R13 ;  /* 0x0000001fff087819 */ /* 0x000fc4000001140d */
[----:B------:R-:W-:Y:S01]  /*a1f0*/  SHF.R.S32.HI R11, RZ, 0x1f, R10 ;  /* 0x0000001fff0b7819 */ /* 0x000fe2000001140a */
[----:B------:R-:W-:Y:S02]  /*a200*/  @!P3 IMAD R6, R5, c[0x0][0x1e0], RZ ;  /* 0x000078000506ba24 */ /* 0x000fe400078e02ff */
[----:B------:R-:W-:Y:S01]  /*a210*/  IMAD.SHL.U32 R14, R20, 0x8, RZ ;  /* 0x00000008140e7824 */ /* 0x000fe200078e00ff */
[----:B--2---:R-:W-:Y:S01]  /*a220*/  ISETP.NE.AND P1, PT, R2, RZ, PT ;  /* 0x000000ff0200720c */ /* 0x004fe20003f25270 */
[----:B------:R-:W-:Y:S02]  /*a230*/  @!P3 IMAD R6, R12, c[0x0][0x1e4], R6 ;  /* 0x000079000c06ba24 */ /* 0x000fe400078e0206 */
[----:B------:R-:W-:Y:S01]  /*a240*/  IMAD R8, R8, c[0x0][0x1f0], RZ ;  /* 0x00007c0008087a24 */ /* 0x000fe200078e02ff */
[C---:B------:R-:W-:Y:S02]  /*a250*/  IADD3 R24, R14.reuse, 0x20, RZ ;  /* 0x000000200e187810 */ /* 0x040fe40007ffe0ff */
[----:B------:R-:W-:Y:S01]  /*a260*/  IADD3 R23, R14, 0x40, RZ ;  /* 0x000000400e177810 */ /* 0x000fe20007ffe0ff */
[----:B------:R-:W-:Y:S01]  /*a270*/  IMAD R8, R13, c[0x0][0x1f4], R8 ;  /* 0x00007d000d087a24 */ /* 0x000fe200078e0208 */
[----:B---3--:R-:W-:-:S04]  /*a280*/  ISETP.NE.AND P0, PT, R3, RZ, PT ;  /* 0x000000ff0300720c */ /* 0x008fc80003f05270 */
[----:B------:R-:W-:Y:S01]  /*a290*/  ISETP.NE.OR P2, PT, R2, RZ, !P0 ;  /* 0x000000ff0200720c */ /* 0x000fe20004745670 */
[----:B------:R-:W-:Y:S02]  /*a2a0*/  @P1 IMAD.MOV.U32 R0, RZ, RZ, c[0x0][0x210] ;  /* 0x00008400ff001624 */ /* 0x000fe400078e00ff */
[----:B------:R-:W-:Y:S02]  /*a2b0*/  @!P1 IMAD.MOV.U32 R4, RZ, RZ, c[0x0][0x214] ;  /* 0x00008500ff049624 */ /* 0x000fe400078e00ff */
[----:B------:R-:W-:Y:S02]  /*a2c0*/  @P1 IMAD R0, R0, c[0x0][0x214], RZ ;  /* 0x0000850000001a24 */ /* 0x000fe400078e02ff */
[----:B------:R-:W-:Y:S01]  /*a2d0*/  @P3 IMAD.WIDE.U32 R2, R248, c[0x0][0x1e8], RZ ;  /* 0x00007a00f8023a25 */ /* 0x000fe200078e00ff */
[----:B------:R-:W-:Y:S02]  /*a2e0*/  @!P1 SEL R0, R4, c[0x0][0x234], !P0 ;  /* 0x00008d0004009a07 */ /* 0x000fe40004000000 */
[----:B------:R-:W-:Y:S01]  /*a2f0*/  ISETP.NE.OR P0, PT, R248, -0x1, P2 ;  /* 0xfffffffff800780c */ /* 0x000fe20001705670 */
[----:B------:R-:W-:-:S02]  /*a300*/  @P1 IMAD.MOV.U32 R4, RZ, RZ, 0x1 ;  /* 0x00000001ff041424 */ /* 0x000fc400078e00ff */
[----:B------:R-:W-:Y:S02]  /*a310*/  @!P1 IMAD R4, R0, c[0x0][0x1c0], RZ ;  /* 0x0000700000049a24 */ /* 0x000fe400078e02ff */
[----:B------:R-:W-:Y:S02]  /*a320*/  @P3 IMAD R7, R248, c[0x0][0x1ec], R3 ;  /* 0x00007b00f8073a24 */ /* 0x000fe400078e0203 */
[C---:B------:R-:W-:Y:S02]  /*a330*/  IMAD R3, R12.reuse, R4, RZ ;  /* 0x000000040c037224 */ /* 0x040fe400078e02ff */
[----:B------:R-:W-:-:S03]  /*a340*/  @!P3 IMAD.WIDE.U32 R4, R12, c[0x0][0x1e0], RZ ;  /* 0x000078000c04ba25 */ /* 0x000fc600078e00ff */
[----:B------:R-:W-:Y:S01]  /*a350*/  SEL R3, R3, RZ, P2 ;  /* 0x000000ff03037207 */ /* 0x000fe20001000000 */
[----:B------:R-:W-:Y:S01]  /*a360*/  @!P0 IMAD R248, R12, c[0x0][0x214], RZ ;  /* 0x000085000cf88a24 */ /* 0x000fe200078e02ff */
[----:B------:R-:W-:Y:S01]  /*a370*/  @!P3 MOV R2, R4 ;  /* 0x000000040002b202 */ /* 0x000fe20000000f00 */
[----:B------:R-:W-:Y:S02]  /*a380*/  @!P3 IMAD.IADD R7, R5, 0x1, R6 ;  /* 0x000000010507b824 */ /* 0x000fe400078e0206 */
[----:B------:R-:W-:Y:S01]  /*a390*/  IMAD R6, R13, R0, R3 ;  /* 0x000000000d067224 */ /* 0x000fe200078e0203 */
[----:B------:R-:W-:Y:S01]  /*a3a0*/  IADD3 R4, P0, R14, R2, RZ ;  /* 0x000000020e047210 */ /* 0x000fe20007f1e0ff */
[----:B------:R-:W-:Y:S01]  /*a3b0*/  @P1 IMAD.MOV.U32 R19, RZ, RZ, c[0x0][0x210] ;  /* 0x00008400ff131624 */ /* 0x000fe200078e00ff */
[----:B------:R-:W-:Y:S01]  /*a3c0*/  CS2R R2, SRZ ;  /* 0x0000000000027805 */ /* 0x000fe2000001ff00 */
[----:B------:R-:W-:Y:S01]  /*a3d0*/  @!P1 IMAD.MOV.U32 R19, RZ, RZ, 0x1 ;  /* 0x00000001ff139424 */ /* 0x000fe200078e00ff */
[----:B------:R-:W-:-:S02]  /*a3e0*/  @!P2 SHF.R.S32.HI R3, RZ, 0x1f, R248 ;  /* 0x0000001fff03a819 */ /* 0x000fc400000114f8 */
[----:B------:R-:W-:Y:S01]  /*a3f0*/  @!P2 MOV R2, R248 ;  /* 0x000000f80002a202 */ /* 0x000fe20000000f00 */
[----:B------:R-:W-:Y:S01]  /*a400*/  IMAD R0, R251, R19, RZ ;  /* 0x00000013fb007224 */ /* 0x000fe200078e02ff */
[----:B------:R-:W-:Y:S02]  /*a410*/  ISETP.GE.AND P2, PT, R10, R15, PT ;  /* 0x0000000f0a00720c */ /* 0x000fe40003f46270 */
[----:B------:R-:W-:Y:S02]  /*a420*/  LEA.HI.X.SX32 R5, R14, R7, 0x1, P0 ;  /* 0x000000070e057211 */ /* 0x000fe400000f0eff */
[----:B------:R-:W-:-:S03]  /*a430*/  IADD3 R22, P1, P0, R0, R2, R6 ;  /* 0x0000000200167210 */ /* 0x000fc6000783e006 */
[----:B------:R-:W-:Y:S01]  /*a440*/  IMAD.WIDE.U32 R12, R13, c[0x0][0x1f0], R4 ;  /* 0x00007c000d0c7a25 */ /* 0x000fe200078e0004 */
[----:B------:R-:W-:Y:S02]  /*a450*/  SHF.R.S32.HI R4, RZ, 0x1f, R0 ;  /* 0x0000001fff047819 */ /* 0x000fe40000011400 */
[----:B------:R-:W-:Y:S01]  /*a460*/  SHF.R.S32.HI R0, RZ, 0x1f, R6 ;  /* 0x0000001fff007819 */ /* 0x000fe20000011406 */
[----:B------:R-:W-:-:S03]  /*a470*/  IMAD.WIDE R6, R246, 0x80, R10 ;  /* 0x00000080f6067825 */ /* 0x000fc600078e020a */
[----:B------:R-:W-:Y:S01]  /*a480*/  IADD3.X R21, R4, R3, R0, P1, P0 ;  /* 0x0000000304157210 */ /* 0x000fe20000fe0400 */
[----:B------:R-:W-:Y:S01]  /*a490*/  IMAD.IADD R9, R8, 0x1, R13 ;  /* 0x0000000108097824 */ /* 0x000fe200078e020d */
[----:B------:R-:W-:Y:S05]  /*a4a0*/  @P2 BRA `(.L_x_72) ;  /* 0x000000d000002947 */ /* 0x000fea0003800000 */
[----:B------:R-:W-:Y:S01]  /*a4b0*/  IMAD R0, R7, c[0x0][0x1e8], RZ ;  /* 0x00007a0007007a24 */ /* 0x000fe200078e02ff */
[----:B------:R-:W-:Y:S01]  /*a4c0*/  ISETP.GE.AND P2, PT, R14, c[0x0][0x220], PT ;  /* 0x000088000e007a0c */ /* 0x000fe20003f46270 */
[----:B------:R-:W-:Y:S01]  /*a4d0*/  IMAD.MOV.U32 R8, RZ, RZ, R12 ;  /* 0x000000ffff087224 */ /* 0x000fe200078e000c */
[----:B------:R-:W-:Y:S01]  /*a4e0*/  ISETP.GE.AND P1, PT, R24, c[0x0][0x220], PT ;  /* 0x0000880018007a0c */ /* 0x000fe20003f26270 */
[C---:B------:R-:W-:Y:S01]  /*a4f0*/  IMAD R0, R6.reuse, c[0x0][0x1ec], R0 ;  /* 0x00007b0006007a24 */ /* 0x040fe200078e0200 */
[----:B------:R-:W-:Y:S01]  /*a500*/  ISETP.GE.AND P0, PT, R23, c[0x0][0x220], PT ;  /* 0x0000880017007a0c */ /* 0x000fe20003f06270 */
[----:B------:R-:W-:-:S04]  /*a510*/  IMAD.WIDE.U32 R4, R6, c[0x0][0x1e8], R8 ;  /* 0x00007a0006047a25 */ /* 0x000fc800078e0008 */
[----:B------:R-:W-:Y:S01]  /*a520*/  IMAD.IADD R0, R5, 0x1, R0 ;  /* 0x0000000105007824 */ /* 0x000fe200078e0200 */
[----:B------:R-:W-:-:S04]  /*a530*/  LEA R2, P3, R4, c[0x0][0x1d0], 0x1 ;  /* 0x0000740004027a11 */ /* 0x000fc800078608ff */
[----:B------:R-:W-:-:S05]  /*a540*/  LEA.HI.X R3, R4, c[0x0][0x1d4], R0, 0x1, P3 ;  /* 0x0000750004037a11 */ /* 0x000fca00018f0c00 */
[----:B------:R1:W-:Y:S04]  /*a550*/  @!P2 STG.E.128 [R2.64], RZ ;  /* 0x000000ff0200a986 */ /* 0x0003e8000c101d0a */
[----:B------:R1:W-:Y:S04]  /*a560*/  @!P1 STG.E.128 [R2.64+0x40], RZ ;  /* 0x000040ff02009986 */ /* 0x0003e8000c101d0a */
[----:B------:R1:W-:Y:S02]  /*a570*/  @!P0 STG.E.128 [R2.64+0x80], RZ ;  /* 0x000080ff02008986 */ /* 0x0003e4000c101d0a */
.L_x_72:
[----:B------:R-:W-:Y:S05]  /*a580*/  BSYNC B0 ;  /* 0x0000000000007941 */ /* 0x000fea0003800000 */
.L_x_71:
[----:B------:R-:W-:Y:S01]  /*a590*/  IADD3 R18, R10, 0x20, RZ ;  /* 0x000000200a127810 */ /* 0x000fe20007ffe0ff */
[----:B------:R-:W-:Y:S03]  /*a5a0*/  BSSY B0, `(.L_x_73) ;  /* 0x0000013000007945 */ /* 0x000fe60003800000 */
[----:B------:R-:W-:-:S13]  /*a5b0*/  ISETP.GE.AND P0, PT, R18, R15, PT ;  /* 0x0000000f1200720c */ /* 0x000fda0003f06270 */
[----:B------:R-:W-:Y:S05]  /*a5c0*/  @P0 BRA `(.L_x_74) ;  /* 0x0000010000000947 */ /* 0x000fea0003800000 */
[----:B------:R-:W-:Y:S01]  /*a5d0*/  IADD3 R0, P0, R6, 0x20, RZ ;  /* 0x0000002006007810 */ /* 0x000fe20007f1e0ff */
[----:B------:R-:W-:Y:S01]  /*a5e0*/  IMAD.MOV.U32 R4, RZ, RZ, R12 ;  /* 0x000000ffff047224 */ /* 0x000fe200078e000c */
[----:B------:R-:W-:Y:S02]  /*a5f0*/  MOV R5, R9 ;  /* 0x0000000900057202 */ /* 0x000fe40000000f00 */
[----:B------:R-:W-:Y:S01]  /*a600*/  ISETP.GE.AND P2, PT, R14, c[0x0][0x220], PT ;  /* 0x000088000e007a0c */ /* 0x000fe20003f46270 */
[----:B-1----:R-:W-:Y:S01]  /*a610*/  IMAD.X R2, RZ, RZ, R7, P0 ;  /* 0x000000ffff027224 */ /* 0x002fe200000e0607 */
[----:B------:R-:W-:Y:S01]  /*a620*/  ISETP.GE.AND P1, PT, R24, c[0x0][0x220], PT ;  /* 0x0000880018007a0c */ /* 0x000fe20003f26270 */
[----:B------:R-:W-:Y:S01]  /*a630*/  IMAD.WIDE.U32 R4, R0, c[0x0][0x1e8], R4 ;  /* 0x00007a0000047a25 */ /* 0x000fe200078e0004 */
[----:B------:R-:W-:-:S03]  /*a640*/  ISETP.GE.AND P0, PT, R23, c[0x0][0x220], PT ;  /* 0x0000880017007a0c */ /* 0x000fc60003f06270 */
[----:B------:R-:W-:-:S04]  /*a650*/  IMAD R2, R2, c[0x0][0x1e8], RZ ;  /* 0x00007a0002027a24 */ /* 0x000fc800078e02ff */
[----:B------:R-:W-:Y:S01]  /*a660*/  IMAD R0, R0, c[0x0][0x1ec], R2 ;  /* 0x00007b0000007a24 */ /* 0x000fe200078e0202 */
[----:B------:R-:W-:-:S03]  /*a670*/  LEA R2, P3, R4, c[0x0][0x1d0], 0x1 ;  /* 0x0000740004027a11 */ /* 0x000fc600078608ff */
[----:B------:R-:W-:-:S05]  /*a680*/  IMAD.IADD R0, R5, 0x1, R0 ;  /* 0x0000000105007824 */ /* 0x000fca00078e0200 */
[----:B------:R-:W-:-:S05]  /*a690*/  LEA.HI.X R3, R4, c[0x0][0x1d4], R0, 0x1, P3 ;  /* 0x0000750004037a11 */ /* 0x000fca00018f0c00 */
[----:B------:R1:W-:Y:S04]  /*a6a0*/  @!P2 STG.E.128 [R2.64], RZ ;  /* 0x000000ff0200a986 */ /* 0x0003e8000c101d0a */
[----:B------:R1:W-:Y:S04]  /*a6b0*/  @!P1 STG.E.128 [R2.64+0x40], RZ ;  /* 0x000040ff02009986 */ /* 0x0003e8000c101d0a */
[----:B------:R1:W-:Y:S02]  /*a6c0*/  @!P0 STG.E.128 [R2.64+0x80], RZ ;  /* 0x000080ff02008986 */ /* 0x0003e4000c101d0a */
.L_x_74:
[----:B------:R-:W-:Y:S05]  /*a6d0*/  BSYNC B0 ;  /* 0x0000000000007941 */ /* 0x000fea0003800000 */
.L_x_73:
        /* <DEDUP_REMOVED lines=20> */
.L_x_76:
[----:B------:R-:W-:Y:S05]  /*a820*/  BSYNC B0 ;  /* 0x0000000000007941 */ /* 0x000fea0003800000 */
.L_x_75:
[----:B------:R-:W-:Y:S01]  /*a830*/  IADD3 R17, R10, 0x60, RZ ;  /* 0x000000600a117810 */ /* 0x000fe20007ffe0ff */
[----:B------:R-:W-:Y:S03]  /*a840*/  BSSY B0, `(.L_x_77) ;  /* 0x0000013000007945 */ /* 0x000fe60003800000 */
[----:B------:R-:W-:-:S13]  /*a850*/  ISETP.GE.AND P0, PT, R17, R15, PT ;  /* 0x0000000f1100720c */ /* 0x000fda0003f06270 */
[----:B------:R-:W-:Y:S05]  /*a860*/  @P0 BRA `(.L_x_78) ;  /* 0x0000010000000947 */ /* 0x000fea0003800000 */
[----:B------:R-:W-:Y:S01]  /*a870*/  IADD3 R0, P0, R6, 0x60, RZ ;  /* 0x0000006006007810 */ /* 0x000fe20007f1e0ff */
[----:B-1----:R-:W-:Y:S01]  /*a880*/  IMAD.MOV.U32 R2, RZ, RZ, R12 ;  /* 0x000000ffff027224 */ /* 0x002fe200078e000c */
        /* <DEDUP_REMOVED lines=11> */
[----:B------:R1:W-:Y:S04]  /*a940*/  @!P2 STG.E.128 [R2.64], RZ ;  /* 0x000000ff0200a986 */ /* 0x0003e8000c101d0a */
[----:B------:R1:W-:Y:S04]  /*a950*/  @!P1 STG.E.128 [R2.64+0x40], RZ ;  /* 0x000040ff02009986 */ /* 0x0003e8000c101d0a */
[----:B------:R1:W-:Y:S02]  /*a960*/  @!P0 STG.E.128 [R2.64+0x80], RZ ;  /* 0x000080ff02008986 */ /* 0x0003e4000c101d0a */
.L_x_78:
[----:B------:R-:W-:Y:S05]  /*a970*/  BSYNC B0 ;  /* 0x0000000000007941 */ /* 0x000fea0003800000 */
.L_x_77:
[----:B------:R-:W-:-:S04]  /*a980*/  ISETP.NE.AND P6, PT, R20, RZ, PT ;  /* 0x000000ff1400720c */ /* 0x000fc80003fc5270 */
        /* <DEDUP_REMOVED lines=34> */
.L_x_79:
        /* <DEDUP_REMOVED lines=13> */
.L_x_1027:


//--------------------- .text._ZN5flash16flash_fwd_kernelI23Flash_fwd_kernel_traitsILi96ELi128ELi64ELi4ELb0ELb0EN7cutlass6half_tE19Flash_kernel_traitsILi96ELi128ELi64ELi4ES3_EELb0ELb0ELb0ELb1ELb0ELb0ELb0ELb0EEEvNS_16Flash_fwd_paramsE --------------------------
	.section	.text._ZN5flash16flash_fwd_kernelI23Flash_fwd_kernel_traitsILi96ELi128ELi64ELi4ELb0ELb0EN7cutlass6half_tE19Flash_kernel_traitsILi96ELi128ELi64ELi4ES3_EELb0ELb0ELb0ELb1ELb0ELb0ELb0ELb0EEEvNS_16Flash_fwd_paramsE,"ax",@progbits
	.sectioninfo	@"SHI_REGISTERS=255"
	.align	128
        .global         _ZN5flash16flash_fwd_kernelI23Flash_fwd_kernel_traitsILi96ELi128ELi64ELi4ELb0ELb0EN7cutlass6half_tE19Flash_kernel_traitsILi96ELi128ELi64ELi4ES3_EELb0ELb0ELb0ELb1ELb0ELb0ELb0ELb0EEEvNS_16Flash_fwd_paramsE
        .type           _ZN5flash16flash_fwd_kernelI23Flash_fwd_kernel_traitsILi96ELi128ELi64ELi4ELb0ELb0EN7cutlass6half_tE19Flash_kernel_traitsILi96ELi128ELi64ELi4ES3_EELb0ELb0ELb0ELb1ELb0ELb0ELb0ELb0EEEvNS_16Flash_fwd_paramsE,@function
        .size           _ZN5flash16flash_fwd_kernelI23Flash_fwd_kernel_traitsILi96ELi128ELi64ELi4ELb0ELb0EN7cutlass6half_tE19Flash_kernel_traitsILi96ELi128ELi64ELi4ES3_EELb0ELb0ELb0ELb1ELb0ELb0ELb0ELb0EEEvNS_16Flash_fwd_paramsE,(.L_x_1028 - _ZN5flash16flash_fwd_kernelI23Flash_fwd_kernel_traitsILi96ELi128ELi64ELi4ELb0ELb0EN7cutlass6half_tE19Flash_kernel_traitsILi96ELi128ELi64ELi4ES3_EELb0ELb0ELb0ELb1ELb0ELb0ELb0ELb0EEEvNS_16Flash_fwd_paramsE)
        .other          _ZN5flash16flash_fwd_kernelI23Flash_fwd_kernel_traitsILi96ELi128ELi64ELi4ELb0ELb0EN7cutlass6half_tE19Flash_kernel_traitsILi96ELi128ELi64ELi4ES3_EELb0ELb0ELb0ELb1ELb0ELb0ELb0ELb0EEEvNS_16Flash_fwd_paramsE,@"STO_CUDA_ENTRY STV_DEFAULT"
_ZN5flash16flash_fwd_kernelI23Flash_fwd_kernel_traitsILi96ELi128ELi64ELi4ELb0ELb0EN7cutlass6half_tE19Flash_kernel_traitsILi96ELi128ELi64ELi4ES3_EELb0ELb0ELb0ELb1ELb0ELb0ELb0ELb0EEEvNS_16Flash_fwd_paramsE:
.text._ZN5flash16flash_fwd_kernelI23Flash_fwd_kernel_traitsILi96ELi128ELi64ELi4ELb0ELb0EN7cutlass6half_tE19Flash_kernel_traitsILi96ELi128ELi64ELi4ES3_EELb0ELb0ELb0ELb1ELb0ELb0ELb0ELb0EEEvNS_16Flash_fwd_paramsE:
        /* <DEDUP_REMOVED lines=35> */
.L_x_80:
[----:B---34-:R-:W-:Y:S02]  /*0230*/  MOV R0, c[0x0][0x218] ;  /* 0x0000860000007a02 */ /* 0x018fe40000000f00 */
.L_x_81:
        /* <DEDUP_REMOVED lines=12> */
[----:B------:R-:W-:-:S13]  /*0300*/  ISETP.GE.AND P0, PT, R132, 0x1, PT ;  /* 0x000000018400780c */ /* 0x000fda0003f06270 */
[----:B------:R-:W-:Y:S05]  /*0310*/  @!P0 BRA `(.L_x_82) ;  /* 0x0000bf6000008947 */ /* 0x000fea0003800000 */
[----:B------:R-:W-:Y:S02]  /*0320*/  ISETP.NE.AND P1, PT, R252, -0x1, PT ;  /* 0xfffffffffc00780c */ /* 0x000fe40003f25270 */
[----:B------:R-:W-:Y:S02]  /*0330*/  ISETP.NE.AND P0, PT, R8, -0x1, PT ;  /* 0xffffffff0800780c */ /* 0x000fe40003f05270 */
[----:B------:R-:W-:-:S09]  /*0340*/  SHF.R.S32.HI R19, RZ, 0x1f, R18 ;  /* 0x0000001fff137819 */ /* 0x000fd20000011412 */
        /* <DEDUP_REMOVED lines=25> */
.L_x_83:
        /* <DEDUP_REMOVED lines=10> */
[----:B------:R-:W-:Y:S02]  /*0580*/  IMAD.MOV.U32 R2, RZ, RZ, R4 ;  /* 0x000000ffff027224 */ /* 0x000fe400078e0004 */
[----:B------:R-:W-:Y:S02]  /*0590*/  @P0 IMAD.IADD R4, R7, 0x1, R8 ;  /* 0x0000000107040824 */ /* 0x000fe400078e0208 */
[----:B------:R-:W-:-:S05]  /*05a0*/  IMAD.HI.U32 R0, R0, R2, RZ ;  /* 0x0000000200007227 */ /* 0x000fca00078e00ff */
[----:B------:R-:W-:-:S05]  /*05b0*/  IADD3 R3, -R0, RZ, RZ ;  /* 0x000000ff00037210 */ /* 0x000fca0007ffe1ff */
[----:B------:R-:W-:-:S05]  /*05c0*/  IMAD R2, R5, R3, R2 ;  /* 0x0000000305027224 */ /* 0x000fca00078e0202 */
[----:B------:R-:W-:-:S13]  /*05d0*/  ISETP.GT.U32.AND P2, PT, R5, R2, PT ;  /* 0x000000020500720c */ /* 0x000fda0003f44070 */
[----:B------:R-:W-:Y:S01]  /*05e0*/  @!P2 IMAD.IADD R2, R2, 0x1, -R5 ;  /* 0x000000010202a824 */ /* 0x000fe200078e0a05 */
[----:B------:R-:W-:Y:S02]  /*05f0*/  @!P2 IADD3 R0, R0, 0x1, RZ ;  /* 0x000000010000a810 */ /* 0x000fe40007ffe0ff */
[----:B------:R-:W-:Y:S02]  /*0600*/  ISETP.NE.AND P2, PT, RZ, c[0x0][0x1c8], PT ;  /* 0x00007200ff007a0c */ /* 0x000fe40003f45270 */
[----:B------:R-:W-:Y:S02]  /*0610*/  ISETP.GE.U32.AND P3, PT, R2, R5, PT ;  /* 0x000000050200720c */ /* 0x000fe40003f66070 */
        /* <DEDUP_REMOVED lines=21> */
.L_x_84:
[----:B------:R-:W-:Y:S01]  /*0770*/  SHF.R.S32.HI R4, RZ, 0x1f, R196 ;  /* 0x0000001fff047819 */ /* 0x000fe200000114c4 */
[----:B------:R-:W-:Y:S01]  /*0780*/  IMAD.IADD R26, R203, 0x1, -R234 ;  /* 0x00000001cb1a7824 */ /* 0x000fe200078e0aea */
[----:B------:R-:W-:Y:S02]  /*0790*/  BSSY B0, `(.L_x_85) ;  /* 0x0000066000007945 */ /* 0x000fe40003800000 */
[CC--:B------:R-:W-:Y:S02]  /*07a0*/  LEA.HI R3, R4.reuse, R196.reuse, RZ, 0x2 ;  /* 0x000000c404037211 */ /* 0x0c0fe400078f10ff */
[----:B------:R-:W-:Y:S01]  /*07b0*/  LEA.HI R24, R4, R196, RZ, 0x3 ;  /* 0x000000c404187211 */ /* 0x000fe200078f18ff */
[----:B------:R1:W-:Y:S01]  /*07c0*/  STL [R1+0x8], R26 ;  /* 0x0000081a01007387 */ /* 0x0003e20000100800 */
        /* <DEDUP_REMOVED lines=12> */
[----:B------:R-:W-:Y:S01]  /*0890*/  SHF.R.S32.HI R135, RZ, 0x5, R20 ;  /* 0x00000005ff877819 */ /* 0x000fe20000011414 */
[----:B------:R-:W-:Y:S01]  /*08a0*/  IMAD.IADD R2, R248, 0x1, -R2 ;  /* 0x00000001f8027824 */ /* 0x000fe200078e0a02 */
[----:B------:R-:W-:Y:S02]  /*08b0*/  SHF.R.U32.HI R0, RZ, 0x3, R0 ;  /* 0x00000003ff007819 */ /* 0x000fe40000011600 */
[----:B------:R-:W-:Y:S01]  /*08c0*/  LOP3.LUT R4, R23, 0xfffffff0, RZ, 0xc0, !PT ;  /* 0xfffffff017047812 */ /* 0x000fe200078ec0ff */
[----:B------:R-:W-:Y:S01]  /*08d0*/  IMAD R2, R135, 0x8, R2 ;  /* 0x0000000887027824 */ /* 0x000fe200078e0202 */
[----:B------:R-:W-:-:S02]  /*08e0*/  LOP3.LUT R0, R3, R0, RZ, 0x3c, !PT ;  /* 0x0000000003007212 */ /* 0x000fc400078e3cff */
[----:B------:R-:W-:Y:S01]  /*08f0*/  SHF.R.S32.HI R249, RZ, 0x1f, R248 ;  /* 0x0000001ffff97819 */ /* 0x000fe200000114f8 */
[----:B------:R-:W-:Y:S01]  /*0900*/  IMAD.IADD R16, R196, 0x1, -R4 ;  /* 0x00000001c4107824 */ /* 0x000fe200078e0a04 */
[----:B------:R-:W-:Y:S01]  /*0910*/  SHF.R.S32.HI R241, RZ, 0x1f, R240 ;  /* 0x0000001ffff17819 */ /* 0x000fe200000114f0 */
[----:B------:R-:W-:Y:S01]  /*0920*/  IMAD.U32 R226, R2, 0x20, R0 ;  /* 0x0000002002e27824 */ /* 0x000fe200078e0000 */
[----:B------:R-:W-:Y:S01]  /*0930*/  IADD3 R205, R240, 0x20, RZ ;  /* 0x00000020f0cd7810 */ /* 0x000fe20007ffe0ff */
[----:B------:R-:W-:Y:S01]  /*0940*/  IMAD R0, R249, c[0x0][0x198], RZ ;  /* 0x00006600f9007a24 */ /* 0x000fe200078e02ff */
[----:B------:R-:W-:Y:S01]  /*0950*/  LEA.HI R21, R16, R16, RZ, 0x1 ;  /* 0x0000001010157211 */ /* 0x000fe200078f08ff */
[----:B------:R-:W-:Y:S01]  /*0960*/  IMAD.WIDE.U32 R4, R248, c[0x0][0x198], R240 ;  /* 0x00006600f8047a25 */ /* 0x000fe200078e00f0 */
[----:B------:R-:W-:Y:S01]  /*0970*/  IADD3 R204, R240, 0x40, RZ ;  /* 0x00000040f0cc7810 */ /* 0x000fe20007ffe0ff */
[----:B------:R1:W-:Y:S01]  /*0980*/  STL [R1], R205 ;  /* 0x000000cd01007387 */ /* 0x0003e20000100800 */
[--C-:B------:R-:W-:Y:S01]  /*0990*/  SHF.R.S32.HI R6, RZ, 0x1, R21.reuse ;  /* 0x00000001ff067819 */ /* 0x100fe20000011415 */
[C---:B------:R-:W-:Y:S01]  /*09a0*/  IMAD R7, R248.reuse, c[0x0][0x19c], R0 ;  /* 0x00006700f8077a24 */ /* 0x040fe200078e0200 */
[----:B------:R-:W-:Y:S01]  /*09b0*/  IADD3 R4, P0, R13, R4, RZ ;  /* 0x000000040d047210 */ /* 0x000fe20007f1e0ff */
[----:B------:R-:W-:Y:S01]  /*09c0*/  IMAD R10, R249, c[0x0][0x1a0], RZ ;  /* 0x00006800f90a7a24 */ /* 0x000fe200078e02ff */
[----:B------:R-:W-:Y:S01]  /*09d0*/  SHF.R.S32.HI R9, RZ, 0x1f, R21 ;  /* 0x0000001fff097819 */ /* 0x000fe20000011415 */
[----:B------:R-:W-:Y:S01]  /*09e0*/  IMAD.WIDE.U32 R2, R248, c[0x0][0x1a0], R240 ;  /* 0x00006800f8027a25 */ /* 0x000fe200078e00f0 */
[----:B------:R-:W-:Y:S01]  /*09f0*/  IADD3.X R5, R14, R5, R7, P0, !PT ;  /* 0x000000050e057210 */ /* 0x000fe200007fe407 */
[----:B------:R1:W-:Y:S01]  /*0a00*/  STL [R1+0x4], R204 ;  /* 0x000004cc01007387 */ /* 0x0003e20000100800 */
[----:B------:R-:W-:Y:S01]  /*0a10*/  SHF.R.S32.HI R0, RZ, 0x1f, R8 ;  /* 0x0000001fff007819 */ /* 0x000fe20000011408 */
[----:B------:R-:W-:Y:S01]  /*0a20*/  IMAD R7, R248, c[0x0][0x1a4], R10 ;  /* 0x00006900f8077a24 */ /* 0x000fe200078e020a */
[----:B------:R-:W-:Y:S01]  /*0a30*/  IADD3 R2, P0, R11, R2, RZ ;  /* 0x000000020b027210 */ /* 0x000fe20007f1e0ff */
[----:B------:R-:W-:Y:S01]  /*0a40*/  IMAD.WIDE.U32 R246, R8, c[0x0][0x1b0], R4 ;  /* 0x00006c0008f67a25 */ /* 0x000fe200078e0004 */
[----:B------:R-:W-:-:S02]  /*0a50*/  LEA.HI R9, R9, R6, RZ, 0x2 ;  /* 0x0000000609097211 */ /* 0x000fc400078f10ff */
[----:B------:R-:W-:Y:S01]  /*0a60*/  IADD3.X R3, R12, R3, R7, P0, !PT ;  /* 0x000000030c037210 */ /* 0x000fe200007fe407 */
[----:B------:R-:W-:Y:S01]  /*0a70*/  IMAD.MOV.U32 R5, RZ, RZ, 0x10 ;  /* 0x00000010ff057424 */ /* 0x000fe200078e00ff */
[----:B------:R-:W-:Y:S01]  /*0a80*/  LOP3.LUT R10, R9, 0xfffffffc, RZ, 0xc0, !PT ;  /* 0xfffffffc090a7812 */ /* 0x000fe200078ec0ff */
[----:B------:R-:W-:Y:S01]  /*0a90*/  IMAD R9, R0, c[0x0][0x1b0], RZ ;  /* 0x00006c0000097a24 */ /* 0x000fe200078e02ff */
[----:B------:R-:W-:Y:S01]  /*0aa0*/  LOP3.LUT R4, R20, 0xffffffe0, RZ, 0xc0, !PT ;  /* 0xffffffe014047812 */ /* 0x000fe200078ec0ff */
[----:B------:R-:W-:Y:S01]  /*0ab0*/  IMAD.WIDE.U32 R244, R8, c[0x0][0x1b8], R2 ;  /* 0x00006e0008f47a25 */ /* 0x000fe200078e0002 */
[----:B------:R-:W-:-:S03]  /*0ac0*/  IADD3 R2, P0, R240, R15, RZ ;  /* 0x0000000ff0027210 */ /* 0x000fc60007f1e0ff */
[----:B------:R-:W-:Y:S02]  /*0ad0*/  IMAD R0, R0, c[0x0][0x1b8], RZ ;  /* 0x00006e0000007a24 */ /* 0x000fe400078e02ff */
[----:B------:R-:W-:Y:S01]  /*0ae0*/  IMAD.X R3, R241, 0x1, R17, P0 ;  /* 0x00000001f1037824 */ /* 0x000fe200000e0611 */
[----:B------:R-:W-:Y:S01]  /*0af0*/  ISETP.GE.AND P0, PT, R248, R26, PT ;  /* 0x0000001af800720c */ /* 0x000fe20003f06270 */
[----:B------:R-:W-:Y:S02]  /*0b00*/  IMAD.IADD R14, R6, 0x1, -R10 ;  /* 0x00000001060e7824 */ /* 0x000fe400078e0a0a */
[----:B------:R-:W-:Y:S02]  /*0b10*/  IMAD R6, R8, c[0x0][0x1bc], R0 ;  /* 0x00006f0008067a24 */ /* 0x000fe400078e0200 */
[----:B------:R-:W-:Y:S01]  /*0b20*/  IMAD R0, R19, c[0x0][0x1a8], RZ ;  /* 0x00006a0013007a24 */ /* 0x000fe200078e02ff */
[----:B------:R-:W-:Y:S01]  /*0b30*/  LOP3.LUT P1, RZ, R14, 0x2, RZ, 0xc0, !PT ;  /* 0x000000020eff7812 */ /* 0x000fe2000782c0ff */
[----:B------:R-:W-:-:S02]  /*0b40*/  IMAD R9, R8, c[0x0][0x1b4], R9 ;  /* 0x00006d0008097a24 */ /* 0x000fc400078e0209 */
[C---:B------:R-:W-:Y:S02]  /*0b50*/  IMAD R0, R18.reuse, c[0x0][0x1ac], R0 ;  /* 0x00006b0012007a24 */ /* 0x040fe400078e0200 */
[----:B------:R-:W-:-:S04]  /*0b60*/  IMAD.WIDE.U32 R12, R18, c[0x0][0x1a8], R2 ;  /* 0x00006a00120c7a25 */ /* 0x000fc800078e0002 */
[----:B------:R-:W-:Y:S01]  /*0b70*/  IMAD.IADD R41, R196, 0x1, -R4 ;  /* 0x00000001c4297824 */ /* 0x000fe200078e0a04 */
[----:B------:R-:W-:Y:S01]  /*0b80*/  SEL R4, R5, 0xfffffff0, !P1 ;  /* 0xfffffff005047807 */ /* 0x000fe20004800000 */
[----:B------:R-:W-:-:S04]  /*0b90*/  IMAD.WIDE R250, R250, 0x80, R248 ;  /* 0x00000080fafa7825 */ /* 0x000fc800078e02f8 */
[----:B------:R-:W-:Y:S02]  /*0ba0*/  IMAD.SHL.U32 R226, R226, 0x2, RZ ;  /* 0x00000002e2e27824 */ /* 0x000fe400078e00ff */
[----:B------:R-:W-:Y:S02]  /*0bb0*/  IMAD.IADD R11, R13, 0x1, R0 ;  /* 0x000000010d0b7824 */ /* 0x000fe400078e0200 */
[----:B------:R-:W-:Y:S02]  /*0bc0*/  IMAD.IADD R243, R247, 0x1, R9 ;  /* 0x00000001f7f37824 */ /* 0x000fe400078e0209 */
[----:B------:R-:W-:Y:S01]  /*0bd0*/  IMAD.IADD R239, R245, 0x1, R6 ;  /* 0x00000001f5ef7824 */ /* 0x000fe200078e0206 */
[----:B------:R-:W-:Y:S05]  /*0be0*/  @P0 BRA `(.L_x_86) ;  /* 0x0000020000000947 */ /* 0x000fea0003800000 */
[----:B-1----:R-:W-:Y:S01]  /*0bf0*/  ISETP.GE.AND P4, PT, R240, c[0x0][0x220], PT ;  /* 0x00008800f0007a0c */ /* 0x002fe20003f86270 */
[----:B------:R-:W-:Y:S01]  /*0c00*/  IMAD R0, R251, c[0x0][0x190], RZ ;  /* 0x00006400fb007a24 */ /* 0x000fe200078e02ff */
        /* <DEDUP_REMOVED lines=30> */
.L_x_86:
[----:B-1----:R-:W-:Y:S05]  /*0df0*/  BSYNC B0 ;  /* 0x0000000000007941 */ /* 0x002fea0003800000 */
.L_x_85:
[----:B------:R-:W-:Y:S01]  /*0e00*/  IADD3 R15, R248, 0x20, RZ ;  /* 0x00000020f80f7810 */ /* 0x000fe20007ffe0ff */
        /* <DEDUP_REMOVED lines=31> */
[----:B--2---:R-:W-:-:S04]  /*1000*/  LEA R6, P0, R2, c[0x0][0x160], 0x1 ;  /* 0x0000580002067a11 */ /* 0x004fc800078008ff */
[----:B------:R-:W-:-:S05]  /*1010*/  LEA.HI.X R7, R2, c[0x0][0x164], R0, 0x1, P0 ;  /* 0x0000590002077a11 */ /* 0x000fca00000f0c00 */
[----:B------:R-:W-:Y:S01]  /*1020*/  @!PT LDS RZ, [RZ] ;  /* 0x00000000fffff984 */ /* 0x000fe20000000800 */
[----:B------:R-:W-:Y:S01]  /*1030*/  @!PT LDS RZ, [RZ] ;  /* 0x00000000fffff984 */ /* 0x000fe20000000800 */
[----:B------:R-:W-:Y:S01]  /*1040*/  @!PT LDS RZ, [RZ] ;  /* 0x00000000fffff984 */ /* 0x000fe20000000800 */
[----:B------:R2:W-:Y:S04]  /*1050*/  LDGSTS.E.BYPASS.LTC128B.128 [R226+0x4800], [R6.64+0x80] ;  /* 0x0480008006e27fae */ /* 0x0005e8000b901d4a */
.L_x_88:
[----:B------:R-:W-:Y:S05]  /*1060*/  BSYNC B0 ;  /* 0x0000000000007941 */ /* 0x000fea0003800000 */
.L_x_87:
        /* <DEDUP_REMOVED lines=10> */
[----:B---3--:R-:W-:Y:S01]  /*1110*/  IMAD.X R0, RZ, RZ, R251, P0 ;  /* 0x000000ffff007224 */ /* 0x008fe200000e06fb */
[----:B------:R-:W-:Y:S01]  /*1120*/  ISETP.GE.AND P0, PT, R204, c[0x0][0x220], PT ;  /* 0x00008800cc007a0c */ /* 0x000fe20003f06270 */
[----:B------:R-:W-:-:S04]  /*1130*/  IMAD.WIDE.U32 R2, R5, c[0x0][0x190], R2 ;  /* 0x0000640005027a25 */ /* 0x000fc800078e0002 */
[----:B------:R-:W-:-:S04]  /*1140*/  IMAD R0, R0, c[0x0][0x190], RZ ;  /* 0x0000640000007a24 */ /* 0x000fc800078e02ff */
[----:B------:R-:W-:Y:S01]  /*1150*/  IMAD R0, R5, c[0x0][0x194], R0 ;  /* 0x0000650005007a24 */ /* 0x000fe200078e0200 */
[C---:B--2---:R-:W-:Y:S01]  /*1160*/  @!P3 LEA R8, P4, R2.reuse, c[0x0][0x160], 0x1 ;  /* 0x000058000208ba11 */ /* 0x044fe200078808ff */
        /* <DEDUP_REMOVED lines=22> */
.L_x_90:
[----:B------:R-:W-:Y:S05]  /*12d0*/  BSYNC B0 ;  /* 0x0000000000007941 */ /* 0x000fea0003800000 */
.L_x_89:
[----:B------:R-:W-:Y:S01]  /*12e0*/  IADD3 R2, R248, 0x60, RZ ;  /* 0x00000060f8027810 */ /* 0x000fe20007ffe0ff */
[----:B------:R-:W-:Y:S01]  /*12f0*/  UMOV UR7, 0x6 ;  /* 0x0000000600077882 */ /* 0x000fe20000000000 */
[----:B---3--:R-:W-:Y:S01]  /*1300*/  IADD3 R0, R132, 0x3f, RZ ;  /* 0x0000003f84007810 */ /* 0x008fe20007ffe0ff */
[----:B------:R-:W-:Y:S01]  /*1310*/  ULDC.64 UR4, c[0x0][0x198] ;  /* 0x0000660000047ab9 */ /* 0x000fe20000000a00 */
[----:B------:R-:W-:Y:S01]  /*1320*/  ISETP.GE.AND P0, PT, R2, R26, PT ;  /* 0x0000001a0200720c */ /* 0x000fe20003f06270 */
[----:B------:R3:W-:Y:S01]  /*1330*/  STL [R1+0x14], R2 ;  /* 0x0000140201007387 */ /* 0x0007e20000100800 */
[----:B------:R-:W-:Y:S01]  /*1340*/  USHF.L.U64.HI UR7, UR4, UR7, UR5 ;  /* 0x0000000704077299 */ /* 0x000fe20008010205 */
[----:B------:R-:W-:Y:S01]  /*1350*/  BSSY B0, `(.L_x_91) ;  /* 0x0000026000007945 */ /* 0x000fe20003800000 */
[----:B------:R-:W-:Y:S01]  /*1360*/  USHF.L.U32 UR8, UR4, 0x6, URZ ;  /* 0x0000000604087899 */ /* 0x000fe2000800063f */
[----:B---3--:R-:W-:-:S04]  /*1370*/  SHF.R.S32.HI R2, RZ, 0x1f, R0 ;  /* 0x0000001fff027819 */ /* 0x008fc80000011400 */
[----:B------:R-:W-:-:S04]  /*1380*/  LEA.HI R227, R2, R0, RZ, 0x6 ;  /* 0x0000000002e37211 */ /* 0x000fc800078f30ff */
        /* <DEDUP_REMOVED lines=8> */
[----:B--2---:R-:W-:-:S04]  /*1410*/  IMAD.WIDE.U32 R8, R5, c[0x0][0x190], R2 ;  /* 0x0000640005087a25 */ /* 0x004fc800078e0002 */
        /* <DEDUP_REMOVED lines=25> */
.L_x_92:
[----:B------:R-:W-:Y:S05]  /*15b0*/  BSYNC B0 ;  /* 0x0000000000007941 */ /* 0x000fea0003800000 */
.L_x_91:
[----:B------:R-:W-:Y:S01]  /*15c0*/  LEA.HI.SX32 R40, R227, 0xffffffff, 0x1a ;  /* 0xffffffffe3287811 */ /* 0x000fe200078fd2ff */
[----:B------:R-:W-:Y:S01]  /*15d0*/  BSSY B0, `(.L_x_93) ;  /* 0x0000025000007945 */ /* 0x000fe20003800000 */
[----:B------:R-:W-:Y:S02]  /*15e0*/  MOV R242, R246 ;  /* 0x000000f600f27202 */ /* 0x000fe40000000f00 */
[----:B------:R-:W-:Y:S01]  /*15f0*/  SHF.R.S32.HI R5, RZ, 0x1f, R40 ;  /* 0x0000001fff057819 */ /* 0x000fe20000011428 */
[C---:B------:R-:W-:Y:S02]  /*1600*/  IMAD R10, R40.reuse, -0x40, R132 ;  /* 0xffffffc0280a7824 */ /* 0x040fe400078e0284 */
[C---:B------:R-:W-:Y:S02]  /*1610*/  IMAD R0, R40.reuse, UR7, RZ ;  /* 0x0000000728007c24 */ /* 0x040fe4000f8e02ff */
[----:B--2---:R-:W-:Y:S01]  /*1620*/  IMAD.WIDE.U32 R2, R40, UR8, R242 ;  /* 0x0000000828027c25 */ /* 0x004fe2000f8e00f2 */
        /* <DEDUP_REMOVED lines=31> */
.L_x_94:
[----:B------:R-:W-:Y:S05]  /*1820*/  BSYNC B0 ;  /* 0x0000000000007941 */ /* 0x000fea0003800000 */
.L_x_93:
        /* <DEDUP_REMOVED lines=12> */
[C---:B--2---:R-:W-:Y:S01]  /*18f0*/  @!P3 LEA R8, P4, R2.reuse, c[0x0][0x168], 0x1 ;  /* 0x00005a000208ba11 */ /* 0x044fe200078808ff */
        /* <DEDUP_REMOVED lines=21> */
.L_x_96:
[----:B------:R-:W-:Y:S05]  /*1a50*/  BSYNC B0 ;  /* 0x0000000000007941 */ /* 0x000fea0003800000 */
.L_x_95:
[----:B------:R-:W-:Y:S01]  /*1a60*/  ISETP.NE.U32.AND P2, PT, RZ, c[0x0][0x318], PT ;  /* 0x0000c600ff007a0c */ /* 0x000fe20003f45070 */
[----:B------:R-:W0:Y:S03]  /*1a70*/  LDGDEPBAR ;  /* 0x00000000000079af */ /* 0x000e260000000000 */
[----:B------:R-:W-:-:S13]  /*1a80*/  ISETP.NE.AND.EX P2, PT, RZ, c[0x0][0x31c], PT, P2 ;  /* 0x0000c700ff007a0c */ /* 0x000fda0003f45320 */
[----:B------:R-:W-:Y:S01]  /*1a90*/  @P2 SHF.R.S32.HI R0, RZ, 0x1f, R25 ;  /* 0x0000001fff002819 */ /* 0x000fe20000011419 */
[----:B------:R-:W-:-:S04]  /*1aa0*/  @P2 IMAD.WIDE.U32 R2, R25, c[0x0][0x320], R18 ;  /* 0x0000c80019022a25 */ /* 0x000fc800078e0012 */
[----:B------:R-:W-:Y:S01]  /*1ab0*/  @P2 IMAD R0, R0, c[0x0][0x320], RZ ;  /* 0x0000c80000002a24 */ /* 0x000fe200078e02ff */
[----:B--2---:R-:W-:Y:S01]  /*1ac0*/  @P2 LEA R6, P0, R2, c[0x0][0x318], 0x2 ;  /* 0x0000c60002062a11 */ /* 0x004fe200078010ff */
[----:B------:R-:W-:-:S04]  /*1ad0*/  DEPBAR.LE SB0, 0x0 ;  /* 0x000080000000791a */ /* 0x000fc80000000000 */
[----:B------:R-:W-:-:S04]  /*1ae0*/  @P2 IMAD R0, R25, c[0x0][0x324], R0 ;  /* 0x0000c90019002a24 */ /* 0x000fc800078e0200 */
[----:B------:R-:W-:-:S05]  /*1af0*/  @P2 IMAD.IADD R0, R3, 0x1, R0 ;  /* 0x0000000103002824 */ /* 0x000fca00078e0200 */
[----:B------:R-:W-:-:S05]  /*1b00*/  @P2 LEA.HI.X R7, R2, c[0x0][0x31c], R0, 0x2, P0 ;  /* 0x0000c70002072a11 */ /* 0x000fca00000f1400 */
[----:B------:R2:W3:Y:S04]  /*1b10*/  @P2 LDG.E R6, [R6.64] ;  /* 0x0000000a06062981 */ /* 0x0004e8000c1e1900 */
[----:B------:R-:W-:Y:S01]  /*1b20*/  BAR.SYNC.DEFER_BLOCKING 0x0 ;  /* 0x0000000000007b1d */ /* 0x000fe20000010000 */
[----:B------:R-:W-:Y:S01]  /*1b30*/  ISETP.GE.AND P1, PT, R248, R10, PT ;  /* 0x0000000af800720c */ /* 0x000fe20003f26270 */
[----:B------:R-:W-:Y:S01]  /*1b40*/  IMAD R0, R5, c[0x0][0x1a0], RZ ;  /* 0x0000680005007a24 */ /* 0x000fe200078e02ff */
[----:B------:R-:W-:Y:S01]  /*1b50*/  MOV R133, RZ ;  /* 0x000000ff00857202 */ /* 0x000fe20000000f00 */
[C---:B------:R-:W-:Y:S02]  /*1b60*/  IMAD.WIDE.U32 R2, R40.reuse, c[0x0][0x1a0], RZ ;  /* 0x0000680028027a25 */ /* 0x040fe400078e00ff */
[----:B------:R-:W-:Y:S02]  /*1b70*/  BSSY B0, `(.L_x_97) ;  /* 0x0000028000007945 */ /* 0x000fe40003800000 */
[----:B------:R-:W-:Y:S01]  /*1b80*/  IMAD R5, R40, c[0x0][0x1a4], R0 ;  /* 0x0000690028057a24 */ /* 0x000fe200078e0200 */
[----:B------:R-:W-:-:S03]  /*1b90*/  LEA R0, P0, R2, R244, 0x6 ;  /* 0x000000f402007211 */ /* 0x000fc600078030ff */
[----:B------:R-:W-:-:S05]  /*1ba0*/  IMAD.IADD R5, R3, 0x1, R5 ;  /* 0x0000000103057824 */ /* 0x000fca00078e0205 */
[----:B------:R-:W-:Y:S01]  /*1bb0*/  LEA.HI.X R5, R2, R239, R5, 0x6, P0 ;  /* 0x000000ef02057211 */ /* 0x000fe200000f3405 */
[----:B--2---:R-:W3:Y:S01]  /*1bc0*/  @P2 MUFU.RCP R7, c[0x0][0x238] ;  /* 0x00008e0000072b08 */ /* 0x004ee20000001000 */
[----:B------:R2:W-:Y:S04]  /*1bd0*/  @P1 STS [R226+0x9000], RZ ;  /* 0x009000ffe2001388 */ /* 0x0005e80000000800 */
[----:B------:R2:W-:Y:S04]  /*1be0*/  @P1 STS [R226+0x9004], RZ ;  /* 0x009004ffe2001388 */ /* 0x0005e80000000800 */
[----:B------:R2:W-:Y:S04]  /*1bf0*/  @P1 STS.64 [R226+0x9008], RZ ;  /* 0x009008ffe2001388 */ /* 0x0005e80000000a00 */
[----:B------:R2:W-:Y:S04]  /*1c00*/  @P1 STS.128 [R226+0xa000], RZ ;  /* 0x00a000ffe2001388 */ /* 0x0005e80000000c00 */
[----:B------:R2:W-:Y:S01]  /*1c10*/  @P1 STS.128 [R226+0xb000], RZ ;  /* 0x00b000ffe2001388 */ /* 0x0005e20000000c00 */
[----:B---3--:R-:W-:Y:S01]  /*1c20*/  @P2 FMUL.FTZ R133, R6, R7 ;  /* 0x0000000706852220 */ /* 0x008fe20000410000 */
[----:B------:R-:W-:Y:S05]  /*1c30*/  @P1 BRA `(.L_x_98) ;  /* 0x000001b000001947 */ /* 0x000fea0003800000 */
[----:B--2---:R-:W-:Y:S02]  /*1c40*/  ISETP.GE.AND P3, PT, R240, c[0x0][0x220], PT ;  /* 0x00008800f0007a0c */ /* 0x004fe40003f66270 */
[----:B------:R-:W-:-:S02]  /*1c50*/  ISETP.GE.AND P2, PT, R205, c[0x0][0x220], PT ;  /* 0x00008800cd007a0c */ /* 0x000fc40003f46270 */
        /* <DEDUP_REMOVED lines=25> */
.L_x_98:
[----:B--2---:R-:W-:Y:S05]  /*1df0*/  BSYNC B0 ;  /* 0x0000000000007941 */ /* 0x004fea0003800000 */
.L_x_97:
        /* <DEDUP_REMOVED lines=8> */
[----:B------:R-:W-:Y:S01]  /*1e80*/  IMAD.WIDE.U32 R2, R36, c[0x0][0x1a0], RZ ;  /* 0x0000680024027a25 */ /* 0x000fe200078e00ff */
        /* <DEDUP_REMOVED lines=21> */
[----:B---3--:R-:W-:-:S04]  /*1fe0*/  LEA R2, P0, R0, c[0x0][0x170], 0x1 ;  /* 0x00005c0000027a11 */ /* 0x008fc800078008ff */
[----:B------:R-:W-:-:S05]  /*1ff0*/  LEA.HI.X R3, R0, c[0x0][0x174], R5, 0x1, P0 ;  /* 0x00005d0000037a11 */ /* 0x000fca00000f0c05 */
[----:B------:R-:W-:Y:S01]  /*2000*/  @!PT LDS RZ, [RZ] ;  /* 0x00000000fffff984 */ /* 0x000fe20000000800 */
[----:B------:R-:W-:Y:S01]  /*2010*/  @!PT LDS RZ, [RZ] ;  /* 0x00000000fffff984 */ /* 0x000fe20000000800 */
[----:B------:R-:W-:Y:S01]  /*2020*/  @!PT LDS RZ, [RZ] ;  /* 0x00000000fffff984 */ /* 0x000fe20000000800 */
[----:B------:R3:W-:Y:S04]  /*2030*/  LDGSTS.E.BYPASS.LTC128B.128 [R226+0xb800], [R2.64+0x80] ;  /* 0x0b80008002e27fae */ /* 0x0007e8000b901d4a */
.L_x_100:
[----:B------:R-:W-:Y:S05]  /*2040*/  BSYNC B0 ;  /* 0x0000000000007941 */ /* 0x000fea0003800000 */
.L_x_99:
[----:B---3--:R-:W-:Y:S01]  /*2050*/  LOP3.LUT R2, R24, 0xfffffff8, RZ, 0xc0, !PT ;  /* 0xfffffff818027812 */ /* 0x008fe200078ec0ff */
        /* <DEDUP_REMOVED lines=32> */
[----:B------:R-:W-:Y:S02]  /*2260*/  IMAD.SHL.U32 R6, R196, 0x2, RZ ;  /* 0x00000002c4067824 */ /* 0x000fe400078e00ff */
[----:B------:R-:W-:Y:S02]  /*2270*/  IMAD.IADD R2, R191, 0x1, R2 ;  /* 0x00000001bf027824 */ /* 0x000fe400078e0202 */
[----:B------:R-:W-:Y:S01]  /*2280*/  IMAD.U32 R0, R7, 0x20, R0 ;  /* 0x0000002007007824 */ /* 0x000fe200078e0000 */
[----:B------:R-:W-:Y:S01]  /*2290*/  LOP3.LUT R6, R6, 0x6, RZ, 0xc0, !PT ;  /* 0x0000000606067812 */ /* 0x000fe200078ec0ff */
[----:B------:R-:W-:Y:S02]  /*22a0*/  IMAD.SHL.U32 R224, R2, 0x2, RZ ;  /* 0x0000000202e07824 */ /* 0x000fe400078e00ff */
[----:B------:R-:W-:Y:S01]  /*22b0*/  IMAD.SHL.U32 R221, R0, 0x2, RZ ;  /* 0x0000000200dd7824 */ /* 0x000fe200078e00ff */
[----:B------:R-:W-:Y:S01]  /*22c0*/  SEL R0, R36, 0xffffffe0, !P0 ;  /* 0xffffffe024007807 */ /* 0x000fe20004000000 */
[----:B------:R-:W-:Y:S01]  /*22d0*/  IMAD R225, R4, 0x2, R224 ;  /* 0x0000000204e17824 */ /* 0x000fe200078e02e0 */
[----:B-1----:R-:W-:Y:S01]  /*22e0*/  LDSM.16.M88.4 R12, [R224] ;  /* 0x00000000e00c783b */ /* 0x002fe20000000200 */
[----:B------:R-:W-:-:S02]  /*22f0*/  IMAD R6, R40, 0x40, R6 ;  /* 0x0000004028067824 */ /* 0x000fc400078e0206 */
[----:B------:R-:W-:Y:S01]  /*2300*/  IMAD.IADD R223, R221, 0x1, R0 ;  /* 0x00000001dddf7824 */ /* 0x000fe200078e0200 */
[----:B------:R-:W1:Y:S01]  /*2310*/  LDSM.16.M88.4 R16, [R221+0x6000] ;  /* 0x00600000dd10783b */ /* 0x000e620000000200 */
[----:B------:R-:W-:Y:S02]  /*2320*/  SHF.R.S32.HI R0, RZ, 0x1f, R41 ;  /* 0x0000001fff007819 */ /* 0x000fe40000011429 */
[----:B------:R-:W-:Y:S01]  /*2330*/  IADD3 R134, R6, 0x11, RZ ;  /* 0x0000001106867810 */ /* 0x000fe20007ffe0ff */
[----:B------:R-:W3:Y:S01]  /*2340*/  LDSM.16.M88.4 R8, [R224+0x1000] ;  /* 0x00100000e008783b */ /* 0x000ee20000000200 */
[----:B------:R-:W-:Y:S02]  /*2350*/  LEA.HI R0, R0, R41, RZ, 0x2 ;  /* 0x0000002900007211 */ /* 0x000fe400078f10ff */
[----:B------:R-:W-:Y:S01]  /*2360*/  IADD3 R7, R6, 0x18, RZ ;  /* 0x0000001806077810 */ /* 0x000fe20007ffe0ff */
[----:B------:R-:W4:Y:S01]  /*2370*/  LDSM.16.M88.4 R28, [R221+0x6400] ;  /* 0x00640000dd1c783b */ /* 0x000f220000000200 */
[----:B------:R-:W-:-:S02]  /*2380*/  SHF.R.S32.HI R42, RZ, 0x2, R0 ;  /* 0x00000002ff2a7819 */ /* 0x000fc40000011400 */
[C---:B------:R-:W-:Y:S01]  /*2390*/  IADD3 R148, R6.reuse, 0x28, RZ ;  /* 0x0000002806947810 */ /* 0x040fe20007ffe0ff */
[----:B------:R-:W5:Y:S01]  /*23a0*/  LDSM.16.M88.4 R24, [R221+0x6800] ;  /* 0x00680000dd18783b */ /* 0x000f620000000200 */
[C---:B------:R-:W-:Y:S01]  /*23b0*/  IADD3 R149, R6.reuse, 0x29, RZ ;  /* 0x0000002906957810 */ /* 0x040fe20007ffe0ff */
[----:B------:R-:W-:Y:S01]  /*23c0*/  IMAD R0, R135, 0x10, R42 ;  /* 0x0000001087007824 */ /* 0x000fe200078e022a */
[C---:B------:R-:W-:Y:S01]  /*23d0*/  IADD3 R150, R6.reuse, 0x30, RZ ;  /* 0x0000003006967810 */ /* 0x040fe20007ffe0ff */
[----:B------:R-:W2:Y:S01]  /*23e0*/  LDSM.16.M88.4 R32, [R221+0x6c00] ;  /* 0x006c0000dd20783b */ /* 0x000ea20000000200 */
[----:B------:R-:W-:Y:S01]  /*23f0*/  IADD3 R157, R6, 0x31, RZ ;  /* 0x00000031069d7810 */ /* 0x000fe20007ffe0ff */
[----:B------:R-:W-:Y:S01]  /*2400*/  IMAD.IADD R234, R234, 0x1, R0 ;  /* 0x00000001eaea7824 */ /* 0x000fe200078e0200 */
[C---:B------:R-:W-:Y:S01]  /*2410*/  IADD3 R156, R6.reuse, 0x38, RZ ;  /* 0x00000038069c7810 */ /* 0x040fe20007ffe0ff */
[----:B------:R-:W-:Y:S01]  /*2420*/  LDSM.16.M88.4 R36, [R223+0x6000] ;  /* 0x00600000df24783b */ /* 0x000fe20000000200 */
[----:B------:R-:W-:-:S02]  /*2430*/  IADD3 R151, R6, 0x39, RZ ;  /* 0x0000003906977810 */ /* 0x000fc40007ffe0ff */
[----:B------:R-:W-:Y:S01]  /*2440*/  IADD3 R0, R132, R234, -R203 ;  /* 0x000000ea84007210 */ /* 0x000fe20007ffe8cb */
[----:B------:R-:W-:Y:S01]  /*2450*/  LDSM.16.M88.4 R44, [R223+0x6400] ;  /* 0x00640000df2c783b */ /* 0x000fe20000000200 */
[-C--:B------:R-:W-:Y:S02]  /*2460*/  ISETP.GE.AND P1, PT, R6, R132.reuse, PT ;  /* 0x000000840600720c */ /* 0x080fe40003f26270 */
[-C--:B------:R-:W-:Y:S01]  /*2470*/  ISETP.GE.AND P2, PT, R7, R132.reuse, PT ;  /* 0x000000840700720c */ /* 0x080fe20003f46270 */
[----:B------:R-:W-:Y:S01]  /*2480*/  LDSM.16.M88.4 R56, [R223+0x6800] ;  /* 0x00680000df38783b */ /* 0x000fe20000000200 */
[----:B------:R-:W-:Y:S01]  /*2490*/  IMAD.IADD R2, R0, 0x1, -R6 ;  /* 0x0000000100027824 */ /* 0x000fe200078e0a06 */
[----:B------:R-:W-:Y:S02]  /*24a0*/  ISETP.GE.AND P3, PT, R134, R132, PT ;  /* 0x000000848600720c */ /* 0x000fe40003f66270 */
[----:B------:R-:W-:Y:S02]  /*24b0*/  LDSM.16.M88.4 R52, [R223+0x6c00] ;  /* 0x006c0000df34783b */ /* 0x000fe40000000200 */
[----:B------:R-:W-:-:S02]  /*24c0*/  IABS R2, R2 ;  /* 0x0000000200027213 */ /* 0x000fc40000000000 */
[----:B------:R-:W-:Y:S03]  /*24d0*/  LDSM.16.M88.4 R20, [R225] ;  /* 0x00000000e114783b */ /* 0x000fe60000000200 */
[----:B------:R-:W-:Y:S01]  /*24e0*/  IMAD.MOV.U32 R3, RZ, RZ, R2 ;  /* 0x000000ffff037224 */ /* 0x000fe200078e0002 */
[-C--:B-1----:R-:W-:Y:S01]  /*24f0*/  HMMA.16816.F32 R116, R12, R16.reuse, RZ ;  /* 0x000000100c74723c */ /* 0x082fe200000018ff */
[----:B------:R-:W-:Y:S02]  /*2500*/  LDSM.16.M88.4 R60, [R221+0x7800] ;  /* 0x00780000dd3c783b */ /* 0x000fe40000000200 */
[----:B------:R1:W-:Y:S02]  /*2510*/  I2F R158, R3 ;  /* 0x00000003009e7306 */ /* 0x0003e40000201400 */
[----:B------:R-:W-:Y:S03]  /*2520*/  LDSM.16.M88.4 R48, [R221+0x7c00] ;  /* 0x007c0000dd30783b */ /* 0x000fe60000000200 */
[C---:B---3--:R-:W-:Y:S01]  /*2530*/  HMMA.16816.F32 R92, R8.reuse, R16, RZ ;  /* 0x00000010085c723c */ /* 0x048fe200000018ff */
[----:B------:R-:W-:Y:S07]  /*2540*/  STL [R1+0x10], R42 ;  /* 0x0000102a01007387 */ /* 0x000fee0000100800 */
[-C--:B------:R-:W-:Y:S08]  /*2550*/  HMMA.16816.F32 R88, R8, R18.reuse, RZ ;  /* 0x000000120858723c */ /* 0x080ff000000018ff */
[----:B------:R-:W-:Y:S01]  /*2560*/  HMMA.16816.F32 R136, R12, R18, RZ ;  /* 0x000000120c88723c */ /* 0x000fe200000018ff */
[----:B------:R-:W3:Y:S07]  /*2570*/  LDSM.16.M88.4 R16, [R225+0x1000] ;  /* 0x00100000e110783b */ /* 0x000eee0000000200 */
[C---:B----4-:R-:W-:Y:S08]  /*2580*/  HMMA.16816.F32 R84, R8.reuse, R28, RZ ;  /* 0x0000001c0854723c */ /* 0x050ff000000018ff */
[C---:B------:R-:W-:Y:S08]  /*2590*/  HMMA.16816.F32 R80, R8.reuse, R30, RZ ;  /* 0x0000001e0850723c */ /* 0x040ff000000018ff */
[C---:B-----5:R-:W-:Y:S08]  /*25a0*/  HMMA.16816.F32 R76, R8.reuse, R24, RZ ;  /* 0x00000018084c723c */ /* 0x060ff000000018ff */
[C---:B--2---:R-:W-:Y:S08]  /*25b0*/  HMMA.16816.F32 R64, R8.reuse, R32, RZ ;  /* 0x000000200840723c */ /* 0x044ff000000018ff */
[C---:B------:R-:W-:Y:S08]  /*25c0*/  HMMA.16816.F32 R68, R8.reuse, R26, RZ ;  /* 0x0000001a0844723c */ /* 0x040ff000000018ff */
[----:B------:R-:W-:Y:S01]  /*25d0*/  HMMA.16816.F32 R72, R8, R34, RZ ;  /* 0x000000220848723c */ /* 0x000fe200000018ff */
[----:B------:R-:W-:Y:S07]  /*25e0*/  LDSM.16.M88.4 R8, [R224+0x3000] ;  /* 0x00300000e008783b */ /* 0x000fee0000000200 */
[C---:B------:R-:W-:Y:S08]  /*25f0*/  HMMA.16816.F32 R96, R12.reuse, R28, RZ ;  /* 0x0000001c0c60723c */ /* 0x040ff000000018ff */
[C---:B------:R-:W-:Y:S01]  /*2600*/  HMMA.16816.F32 R104, R12.reuse, R30, RZ ;  /* 0x0000001e0c68723c */ /* 0x040fe200000018ff */
[----:B------:R-:W2:Y:S07]  /*2610*/  LDSM.16.M88.4 R28, [R221+0x7000] ;  /* 0x00700000dd1c783b */ /* 0x000eae0000000200 */
[C---:B------:R-:W-:Y:S08]  /*2620*/  HMMA.16816.F32 R112, R12.reuse, R24, RZ ;  /* 0x000000180c70723c */ /* 0x040ff000000018ff */
[C---:B------:R-:W-:Y:S01]  /*2630*/  HMMA.16816.F32 R140, R12.reuse, R26, RZ ;  /* 0x0000001a0c8c723c */ /* 0x040fe200000018ff */
[----:B------:R-:W4:Y:S07]  /*2640*/  LDSM.16.M88.4 R24, [R221+0x7400] ;  /* 0x00740000dd18783b */ /* 0x000f2e0000000200 */
[C---:B------:R-:W-:Y:S08]  /*2650*/  HMMA.16816.F32 R108, R12.reuse, R32, RZ ;  /* 0x000000200c6c723c */ /* 0x040ff000000018ff */
[----:B------:R-:W-:Y:S01]  /*2660*/  HMMA.16816.F32 R128, R12, R34, RZ ;  /* 0x000000220c80723c */ /* 0x000fe200000018ff */
[----:B------:R-:W5:Y:S07]  /*2670*/  LDSM.16.M88.4 R12, [R224+0x2000] ;  /* 0x00200000e00c783b */ /* 0x000f6e0000000200 */
[C---:B---3--:R-:W-:Y:S08]  /*2680*/  HMMA.16816.F32 R124, R16.reuse, R36, R92 ;  /* 0x00000024107c723c */ /* 0x048ff0000000185c */
        /* <DEDUP_REMOVED lines=9> */
[----:B------:R-:W-:Y:S08]  /*2720*/  HMMA.16816.F32 R44, R20, R56, R112 ;  /* 0x00000038142c723c */ /* 0x000ff00000001870 */
[C---:B--2---:R-:W-:Y:S08]  /*2730*/  HMMA.16816.F32 R76, R8.reuse, R28, R124 ;  /* 0x0000001c084c723c */ /* 0x044ff0000000187c */
[C---:B----4-:R-:W-:Y:S08]  /*2740*/  HMMA.16816.F32 R92, R8.reuse, R24, R92 ;  /* 0x00000018085c723c */ /* 0x050ff0000000185c */
[C---:B------:R-:W-:Y:S08]  /*2750*/  HMMA.16816.F32 R120, R8.reuse, R60, R120 ;  /* 0x0000003c0878723c */ /* 0x040ff00000001878 */
[C---:B------:R-:W-:Y:S08]  /*2760*/  HMMA.16816.F32 R100, R8.reuse, R48, R100 ;  /* 0x000000300864723c */ /* 0x040ff00000001864 */
[C---:B------:R-:W-:Y:S08]  /*2770*/  HMMA.16816.F32 R84, R8.reuse, R30, R84 ;  /* 0x0000001e0854723c */ /* 0x040ff00000001854 */
[C---:B------:R-:W-:Y:S08]  /*2780*/  HMMA.16816.F32 R88, R8.reuse, R26, R88 ;  /* 0x0000001a0858723c */ /* 0x040ff00000001858 */
[C---:B------:R-:W-:Y:S08]  /*2790*/  HMMA.16816.F32 R80, R8.reuse, R62, R80 ;  /* 0x0000003e0850723c */ /* 0x040ff00000001850 */
[----:B------:R-:W-:Y:S01]  /*27a0*/  HMMA.16816.F32 R72, R8, R50, R72 ;  /* 0x000000320848723c */ /* 0x000fe20000001848 */
[----:B------:R-:W-:Y:S07]  /*27b0*/  LDSM.16.M88.4 R8, [R225+0x3000] ;  /* 0x00300000e108783b */ /* 0x000fee0000000200 */
[C---:B-----5:R-:W-:Y:S08]  /*27c0*/  HMMA.16816.F32 R64, R12.reuse, R24, R64 ;  /* 0x000000180c40723c */ /* 0x060ff00000001840 */
[----:B------:R-:W-:Y:S01]  /*27d0*/  HMMA.16816.F32 R104, R12, R26, R16 ;  /* 0x0000001a0c68723c */ /* 0x000fe20000001810 */
[----:B------:R-:W2:Y:S04]  /*27e0*/  LDSM.16.M88.4 R24, [R223+0x7800] ;  /* 0x00780000df18783b */ /* 0x000ea80000000200 */
[----:B------:R-:W3:Y:S03]  /*27f0*/  LDSM.16.M88.4 R16, [R223+0x7000] ;  /* 0x00700000df10783b */ /* 0x000ee60000000200 */
[C---:B------:R-:W-:Y:S07]  /*2800*/  HMMA.16816.F32 R56, R20.reuse, R58, R140 ;  /* 0x0000003a1438723c */ /* 0x040fee000000188c */
[C---:B------:R-:W-:Y:S01]  /*2810*/  IADD3 R143, R6.reuse, 0x1, RZ ;  /* 0x00000001068f7810 */ /* 0x040fe20007ffe0ff */
[----:B------:R-:W-:Y:S01]  /*2820*/  HMMA.16816.F32 R68, R20, R36, R116 ;  /* 0x000000241444723c */ /* 0x000fe20000001874 */
[----:B------:R-:W-:-:S02]  /*2830*/  IADD3 R142, R6, 0x8, RZ ;  /* 0x00000008068e7810 */ /* 0x000fc40007ffe0ff */
[----:B------:R-:W-:Y:S01]  /*2840*/  IADD3 R141, R6, 0x9, RZ ;  /* 0x00000009068d7810 */ /* 0x000fe20007ffe0ff */
[----:B------:R-:W-:Y:S01]  /*2850*/  IMAD.IADD R5, R0, 0x1, -R143 ;  /* 0x0000000100057824 */ /* 0x000fe200078e0a8f */
[----:B------:R-:W-:Y:S02]  /*2860*/  IADD3 R140, R6, 0x10, RZ ;  /* 0x00000010068c7810 */ /* 0x000fe40007ffe0ff */
[-C--:B------:R-:W-:Y:S01]  /*2870*/  ISETP.GE.AND P0, PT, R143, R132.reuse, PT ;  /* 0x000000848f00720c */ /* 0x080fe20003f06270 */
[C---:B------:R-:W-:Y:S01]  /*2880*/  HMMA.16816.F32 R32, R20.reuse, R38, R136 ;  /* 0x000000261420723c */ /* 0x040fe20000001888 */
[----:B------:R-:W-:Y:S01]  /*2890*/  IABS R2, R5 ;  /* 0x0000000500027213 */ /* 0x000fe20000000000 */
[----:B------:R-:W-:Y:S01]  /*28a0*/  IMAD.IADD R5, R0, 0x1, -R142 ;  /* 0x0000000100057824 */ /* 0x000fe200078e0a8e */
[-C--:B------:R-:W-:Y:S02]  /*28b0*/  ISETP.GE.AND P5, PT, R142, R132.reuse, PT ;  /* 0x000000848e00720c */ /* 0x080fe40003fa6270 */
[-C--:B------:R-:W-:Y:S01]  /*28c0*/  ISETP.GE.AND P6, PT, R141, R132.reuse, PT ;  /* 0x000000848d00720c */ /* 0x080fe20003fc6270 */
[----:B-1----:R-:W-:Y:S01]  /*28d0*/  IMAD.MOV.U32 R3, RZ, RZ, R2 ;  /* 0x000000ffff037224 */ /* 0x002fe200078e0002 */
[----:B------:R-:W-:Y:S01]  /*28e0*/  IABS R2, R5 ;  /* 0x0000000500027213 */ /* 0x000fe20000000000 */
[----:B------:R-:W-:Y:S01]  /*28f0*/  IMAD.IADD R5, R0, 0x1, -R141 ;  /* 0x0000000100057824 */ /* 0x000fe200078e0a8d */
[----:B------:R-:W-:Y:S01]  /*2900*/  HMMA.16816.F32 R36, R20, R52, R108 ;  /* 0x000000341424723c */ /* 0x000fe2000000186c */
[----:B------:R1:W-:Y:S01]  /*2910*/  I2F R159, R3 ;  /* 0x00000003009f7306 */ /* 0x0003e20000201400 */
[----:B------:R-:W-:-:S06]  /*2920*/  ISETP.GE.AND P4, PT, R140, R132, PT ;  /* 0x000000848c00720c */ /* 0x000fcc0003f86270 */
[----:B------:R-:W-:Y:S01]  /*2930*/  HMMA.16816.F32 R52, R20, R54, R128 ;  /* 0x000000361434723c */ /* 0x000fe20000001880 */
[----:B------:R-:W-:Y:S07]  /*2940*/  LDSM.16.M88.4 R20, [R223+0x7400] ;  /* 0x00740000df14783b */ /* 0x000fee0000000200 */
[----:B------:R-:W-:Y:S01]  /*2950*/  HMMA.16816.F32 R96, R12, R62, R56 ;  /* 0x0000003e0c60723c */ /* 0x000fe20000001838 */
[----:B-1----:R-:W-:Y:S01]  /*2960*/  IMAD.MOV.U32 R3, RZ, RZ, R2 ;  /* 0x000000ffff037224 */ /* 0x002fe200078e0002 */
[----:B------:R-:W-:Y:S01]  /*2970*/  IABS R2, R5 ;  /* 0x0000000500027213 */ /* 0x000fe20000000000 */
[----:B------:R-:W-:-:S02]  /*2980*/  IMAD.IADD R5, R0, 0x1, -R140 ;  /* 0x0000000100057824 */ /* 0x000fc400078e0a8c */
[----:B------:R1:W-:Y:S03]  /*2990*/  I2F R176, R3 ;  /* 0x0000000300b07306 */ /* 0x0003e60000201400 */
[----:B--2---:R-:W-:Y:S07]  /*29a0*/  HMMA.16816.F32 R56, R8, R24, R120 ;  /* 0x000000180838723c */ /* 0x004fee0000001878 */
[C---:B------:R-:W-:Y:S01]  /*29b0*/  IADD3 R120, R6.reuse, 0x19, RZ ;  /* 0x0000001906787810 */ /* 0x040fe20007ffe0ff */
[----:B------:R-:W-:Y:S01]  /*29c0*/  HMMA.16816.F32 R68, R12, R28, R68 ;  /* 0x0000001c0c44723c */ /* 0x000fe20000001844 */
[----:B------:R-:W-:-:S02]  /*29d0*/  IADD3 R122, R6, 0x20, RZ ;  /* 0x00000020067a7810 */ /* 0x000fc40007ffe0ff */
[----:B------:R-:W-:Y:S01]  /*29e0*/  IADD3 R123, R6, 0x21, RZ ;  /* 0x00000021067b7810 */ /* 0x000fe20007ffe0ff */
[----:B-1----:R-:W-:Y:S01]  /*29f0*/  IMAD.MOV.U32 R3, RZ, RZ, R2 ;  /* 0x000000ffff037224 */ /* 0x002fe200078e0002 */
[----:B------:R-:W-:Y:S01]  /*2a00*/  IABS R2, R5 ;  /* 0x0000000500027213 */ /* 0x000fe20000000000 */
[C---:B------:R-:W-:Y:S02]  /*2a10*/  IMAD.IADD R5, R0.reuse, 0x1, -R134 ;  /* 0x0000000100057824 */ /* 0x040fe400078e0a86 */
[C---:B------:R-:W-:Y:S01]  /*2a20*/  HMMA.16816.F32 R28, R12.reuse, R30, R32 ;  /* 0x0000001e0c1c723c */ /* 0x040fe20000001820 */
[----:B------:R1:W-:Y:S01]  /*2a30*/  I2F R177, R3 ;  /* 0x0000000300b17306 */ /* 0x0003e20000201400 */
[----:B------:R-:W2:Y:S06]  /*2a40*/  LDSM.16.M88.4 R32, [R223+0x7c00] ;  /* 0x007c0000df20783b */ /* 0x000eac0000000200 */
[C---:B------:R-:W-:Y:S08]  /*2a50*/  HMMA.16816.F32 R136, R12.reuse, R48, R36 ;  /* 0x000000300c88723c */ /* 0x040ff00000001824 */
[----:B------:R-:W-:Y:S01]  /*2a60*/  HMMA.16816.F32 R36, R12, R60, R44 ;  /* 0x0000003c0c24723c */ /* 0x000fe2000000182c */
[----:B-1----:R-:W-:Y:S01]  /*2a70*/  IMAD.MOV.U32 R3, RZ, RZ, R2 ;  /* 0x000000ffff037224 */ /* 0x002fe200078e0002 */
[----:B------:R-:W-:Y:S01]  /*2a80*/  IABS R2, R5 ;  /* 0x0000000500027213 */ /* 0x000fe20000000000 */
[----:B------:R-:W-:-:S02]  /*2a90*/  IMAD.IADD R5, R0, 0x1, -R7 ;  /* 0x0000000100057824 */ /* 0x000fc400078e0a07 */
[----:B------:R1:W-:Y:S03]  /*2aa0*/  I2F R178, R3 ;  /* 0x0000000300b27306 */ /* 0x0003e60000201400 */
[----:B------:R-:W-:Y:S01]  /*2ab0*/  HMMA.16816.F32 R108, R12, R50, R52 ;  /* 0x000000320c6c723c */ /* 0x000fe20000001834 */
[----:B------:R-:W4:Y:S07]  /*2ac0*/  LDSM.16.M88.4 R12, [R225+0x2000] ;  /* 0x00200000e10c783b */ /* 0x000f2e0000000200 */
[----:B---3--:R-:W-:Y:S01]  /*2ad0*/  HMMA.16816.F32 R112, R8, R16, R76 ;  /* 0x000000100870723c */ /* 0x008fe2000000184c */
[----:B-1----:R-:W-:Y:S01]  /*2ae0*/  IMAD.MOV.U32 R3, RZ, RZ, R2 ;  /* 0x000000ffff037224 */ /* 0x002fe200078e0002 */
[----:B------:R-:W-:Y:S01]  /*2af0*/  IABS R2, R5 ;  /* 0x0000000500027213 */ /* 0x000fe20000000000 */
[----:B------:R-:W-:-:S05]  /*2b00*/  IMAD.IADD R5, R0, 0x1, -R123 ;  /* 0x0000000100057824 */ /* 0x000fca00078e0a7b */
[C---:B------:R-:W-:Y:S01]  /*2b10*/  HMMA.16816.F32 R128, R8.reuse, R18, R84 ;  /* 0x000000120880723c */ /* 0x040fe20000001854 */
[----:B------:R1:W-:Y:S07]  /*2b20*/  I2F R185, R3 ;  /* 0x0000000300b97306 */ /* 0x0003ee0000201400 */
[C---:B--2---:R-:W-:Y:S01]  /*2b30*/  HMMA.16816.F32 R48, R8.reuse, R34, R72 ;  /* 0x000000220830723c */ /* 0x044fe20000001848 */
[----:B------:R2:W-:Y:S07]  /*2b40*/  I2F R188, R2 ;  /* 0x0000000200bc7306 */ /* 0x0005ee0000201400 */
[----:B------:R-:W-:Y:S01]  /*2b50*/  HMMA.16816.F32 R124, R8, R20, R92 ;  /* 0x00000014087c723c */ /* 0x000fe2000000185c */
[----:B-1----:R-:W-:-:S05]  /*2b60*/  IMAD.IADD R3, R0, 0x1, -R120 ;  /* 0x0000000100037824 */ /* 0x002fca00078e0a78 */
[----:B------:R-:W-:Y:S02]  /*2b70*/  IABS R3, R3 ;  /* 0x0000000300037213 */ /* 0x000fe40000000000 */
[C---:B------:R-:W-:Y:S01]  /*2b80*/  HMMA.16816.F32 R116, R8.reuse, R22, R88 ;  /* 0x000000160874723c */ /* 0x040fe20000001858 */
[C---:B--2---:R-:W-:Y:S01]  /*2b90*/  IMAD.IADD R2, R0.reuse, 0x1, -R122 ;  /* 0x0000000100027824 */ /* 0x044fe200078e0a7a */
[----:B------:R1:W-:Y:S04]  /*2ba0*/  I2F R186, R3 ;  /* 0x0000000300ba7306 */ /* 0x0003e80000201400 */
[----:B------:R-:W-:Y:S02]  /*2bb0*/  IABS R2, R2 ;  /* 0x0000000200027213 */ /* 0x000fe40000000000 */
[C---:B------:R-:W-:Y:S08]  /*2bc0*/  HMMA.16816.F32 R100, R8.reuse, R32, R100 ;  /* 0x000000200864723c */ /* 0x040ff00000001864 */
[----:B------:R-:W-:Y:S01]  /*2bd0*/  HMMA.16816.F32 R52, R8, R26, R80 ;  /* 0x0000001a0834723c */ /* 0x000fe20000001850 */
[----:B------:R-:W-:Y:S01]  /*2be0*/  LDSM.16.M88.4 R8, [R224+0x5000] ;  /* 0x00500000e008783b */ /* 0x000fe20000000200 */
[----:B-1----:R-:W-:Y:S01]  /*2bf0*/  IMAD.MOV.U32 R3, RZ, RZ, R2 ;  /* 0x000000ffff037224 */ /* 0x002fe200078e0002 */
[----:B------:R-:W-:Y:S01]  /*2c00*/  IABS R2, R5 ;  /* 0x0000000500027213 */ /* 0x000fe20000000000 */
[----:B------:R-:W-:-:S02]  /*2c10*/  IMAD.IADD R5, R0, 0x1, -R148 ;  /* 0x0000000100057824 */ /* 0x000fc400078e0a94 */
[----:B------:R1:W-:Y:S02]  /*2c20*/  I2F R184, R3 ;  /* 0x0000000300b87306 */ /* 0x0003e40000201400 */
[C---:B----4-:R-:W-:Y:S08]  /*2c30*/  HMMA.16816.F32 R60, R12.reuse, R20, R64 ;  /* 0x000000140c3c723c */ /* 0x050ff00000001840 */
[----:B------:R-:W-:Y:S01]  /*2c40*/  HMMA.16816.F32 R72, R12, R22, R104 ;  /* 0x000000160c48723c */ /* 0x000fe20000001868 */
[----:B------:R-:W2:Y:S01]  /*2c50*/  LDSM.16.M88.4 R20, [R221+0x8400] ;  /* 0x00840000dd14783b */ /* 0x000ea20000000200 */
[----:B-1----:R-:W-:Y:S01]  /*2c60*/  IMAD.MOV.U32 R3, RZ, RZ, R2 ;  /* 0x000000ffff037224 */ /* 0x002fe200078e0002 */
[----:B------:R-:W-:Y:S01]  /*2c70*/  IABS R2, R5 ;  /* 0x0000000500027213 */ /* 0x000fe20000000000 */
[----:B------:R-:W-:-:S04]  /*2c80*/  IMAD.IADD R5, R0, 0x1, -R149 ;  /* 0x0000000100057824 */ /* 0x000fc800078e0a95 */
[C---:B------:R-:W-:Y:S01]  /*2c90*/  HMMA.16816.F32 R44, R12.reuse, R16, R68 ;  /* 0x000000100c2c723c */ /* 0x040fe20000001844 */
[----:B------:R1:W-:Y:S06]  /*2ca0*/  I2F R195, R3 ;  /* 0x0000000300c37306 */ /* 0x0003ec0000201400 */
[C---:B------:R-:W-:Y:S01]  /*2cb0*/  IADD3 R17, R0.reuse, 0x8, RZ ;  /* 0x0000000800117810 */ /* 0x040fe20007ffe0ff */
[C---:B------:R-:W-:Y:S01]  /*2cc0*/  HMMA.16816.F32 R40, R12.reuse, R18, R28 ;  /* 0x000000120c28723c */ /* 0x040fe2000000181c */
[C---:B------:R-:W-:Y:S01]  /*2cd0*/  IADD3 R16, R0.reuse, 0x40, RZ ;  /* 0x0000004000107810 */ /* 0x040fe20007ffe0ff */
[----:B------:R-:W3:Y:S05]  /*2ce0*/  LDSM.16.M88.4 R28, [R221+0x8000] ;  /* 0x00800000dd1c783b */ /* 0x000eea0000000200 */
[----:B------:R-:W-:Y:S01]  /*2cf0*/  IADD3 R18, R0, 0x48, RZ ;  /* 0x0000004800127810 */ /* 0x000fe20007ffe0ff */
[----:B------:R-:W-:Y:S01]  /*2d00*/  HMMA.16816.F32 R84, R12, R32, R136 ;  /* 0x000000200c54723c */ /* 0x000fe20000001888 */
[----:B-1----:R-:W-:Y:S01]  /*2d10*/  IMAD.MOV.U32 R3, RZ, RZ, R2 ;  /* 0x000000ffff037224 */ /* 0x002fe200078e0002 */
[----:B------:R-:W-:-:S02]  /*2d20*/  IABS R2, R5 ;  /* 0x0000000500027213 */ /* 0x000fc40000000000 */
[C---:B------:R-:W-:Y:S01]  /*2d30*/  IADD3 R5, R0.reuse, -R150, RZ ;  /* 0x8000009600057210 */ /* 0x040fe20007ffe0ff */
[----:B------:R1:W-:Y:S03]  /*2d40*/  I2F R194, R3 ;  /* 0x0000000300c27306 */ /* 0x0003e60000201400 */
[----:B------:R-:W-:Y:S01]  /*2d50*/  HMMA.16816.F32 R76, R12, R24, R36 ;  /* 0x000000180c4c723c */ /* 0x000fe20000001824 */
[----:B------:R-:W4:Y:S07]  /*2d60*/  LDSM.16.M88.4 R36, [R221+0x8800] ;  /* 0x00880000dd24783b */ /* 0x000f2e0000000200 */
[----:B--2---:R-:W-:Y:S01]  /*2d70*/  HMMA.16816.F32 R160, R8, R22, R116 ;  /* 0x0000001608a0723c */ /* 0x004fe20000001874 */
[----:B-1----:R-:W-:Y:S01]  /*2d80*/  IMAD.MOV.U32 R3, RZ, RZ, R2 ;  /* 0x000000ffff037224 */ /* 0x002fe200078e0002 */
[----:B------:R-:W-:Y:S01]  /*2d90*/  IABS R2, R5 ;  /* 0x0000000500027213 */ /* 0x000fe20000000000 */
[----:B------:R-:W-:-:S05]  /*2da0*/  IMAD.IADD R5, R0, 0x1, -R157 ;  /* 0x0000000100057824 */ /* 0x000fca00078e0a9d */
[C---:B------:R-:W-:Y:S01]  /*2db0*/  HMMA.16816.F32 R80, R12.reuse, R26, R96 ;  /* 0x0000001a0c50723c */ /* 0x040fe20000001860 */
[----:B------:R1:W-:Y:S01]  /*2dc0*/  I2F R193, R3 ;  /* 0x0000000300c17306 */ /* 0x0003e20000201400 */
[----:B------:R-:W-:Y:S06]  /*2dd0*/  LDSM.16.M88.4 R24, [R223+0x8000] ;  /* 0x00800000df18783b */ /* 0x000fec0000000200 */
[----:B------:R-:W-:Y:S01]  /*2de0*/  HMMA.16816.F32 R88, R12, R34, R108 ;  /* 0x000000220c58723c */ /* 0x000fe2000000186c */
[----:B------:R-:W2:Y:S04]  /*2df0*/  LDSM.16.M88.4 R12, [R224+0x4000] ;  /* 0x00400000e00c783b */ /* 0x000ea80000000200 */
[----:B------:R-:W5:Y:S03]  /*2e00*/  LDSM.16.M88.4 R32, [R221+0x8c00] ;  /* 0x008c0000dd20783b */ /* 0x000f660000000200 */
[----:B---3--:R-:W-:Y:S01]  /*2e10*/  HMMA.16816.F32 R92, R8, R28, R112 ;  /* 0x0000001c085c723c */ /* 0x008fe20000001870 */
[----:B-1----:R-:W-:Y:S01]  /*2e20*/  IMAD.MOV.U32 R3, RZ, RZ, R2 ;  /* 0x000000ffff037224 */ /* 0x002fe200078e0002 */
[----:B------:R-:W-:Y:S01]  /*2e30*/  IABS R2, R5 ;  /* 0x0000000500027213 */ /* 0x000fe20000000000 */
[----:B------:R-:W-:-:S02]  /*2e40*/  IMAD.IADD R5, R0, 0x1, -R156 ;  /* 0x0000000100057824 */ /* 0x000fc400078e0a9c */
[----:B------:R1:W-:Y:S03]  /*2e50*/  I2F R190, R3 ;  /* 0x0000000300be7306 */ /* 0x0003e60000201400 */
[C---:B------:R-:W-:Y:S08]  /*2e60*/  HMMA.16816.F32 R152, R8.reuse, R20, R124 ;  /* 0x000000140898723c */ /* 0x040ff0000000187c */
[----:B----4-:R-:W-:Y:S01]  /*2e70*/  HMMA.16816.F32 R164, R8, R36, R56 ;  /* 0x0000002408a4723c */ /* 0x010fe20000001838 */
[----:B-1----:R-:W-:Y:S01]  /*2e80*/  IMAD.MOV.U32 R3, RZ, RZ, R2 ;  /* 0x000000ffff037224 */ /* 0x002fe200078e0002 */
[----:B------:R-:W-:Y:S01]  /*2e90*/  IABS R2, R5 ;  /* 0x0000000500027213 */ /* 0x000fe20000000000 */
[----:B------:R-:W-:-:S05]  /*2ea0*/  IMAD.IADD R5, R18, 0x1, -R120 ;  /* 0x0000000112057824 */ /* 0x000fca00078e0a78 */
[C---:B------:R-:W-:Y:S01]  /*2eb0*/  HMMA.16816.F32 R128, R8.reuse, R30, R128 ;  /* 0x0000001e0880723c */ /* 0x040fe20000001880 */
[----:B------:R1:W-:Y:S07]  /*2ec0*/  I2F R189, R3 ;  /* 0x0000000300bd7306 */ /* 0x0003ee0000201400 */
[----:B------:R-:W-:Y:S01]  /*2ed0*/  HMMA.16816.F32 R168, R8, R38, R52 ;  /* 0x0000002608a8723c */ /* 0x000fe20000001834 */
[----:B------:R3:W-:Y:S07]  /*2ee0*/  I2F R139, R2 ;  /* 0x00000002008b7306 */ /* 0x0007ee0000201400 */
[----:B--2---:R-:W-:Y:S01]  /*2ef0*/  HMMA.16816.F32 R60, R12, R20, R60 ;  /* 0x000000140c3c723c */ /* 0x004fe2000000183c */
[----:B-1----:R-:W-:-:S05]  /*2f00*/  IMAD.IADD R3, R0, 0x1, -R151 ;  /* 0x0000000100037824 */ /* 0x002fca00078e0a97 */
[----:B------:R-:W-:Y:S02]  /*2f10*/  IABS R3, R3 ;  /* 0x0000000300037213 */ /* 0x000fe40000000000 */
[----:B------:R-:W-:Y:S01]  /*2f20*/  HMMA.16816.F32 R56, R12, R22, R72 ;  /* 0x000000160c38723c */ /* 0x000fe20000001848 */
[--C-:B---3--:R-:W-:Y:S01]  /*2f30*/  IMAD.IADD R2, R17, 0x1, -R6.reuse ;  /* 0x0000000111027824 */ /* 0x108fe200078e0a06 */
[----:B------:R1:W-:Y:S01]  /*2f40*/  I2F R137, R3 ;  /* 0x0000000300897306 */ /* 0x0003e20000201400 */
[----:B------:R-:W2:Y:S03]  /*2f50*/  LDSM.16.M88.4 R20, [R225+0x5000] ;  /* 0x00500000e114783b */ /* 0x000ea60000000200 */
[----:B------:R-:W-:Y:S02]  /*2f60*/  IABS R2, R2 ;  /* 0x0000000200027213 */ /* 0x000fe40000000000 */
[C---:B-----5:R-:W-:Y:S02]  /*2f70*/  HMMA.16816.F32 R172, R8.reuse, R32, R100 ;  /* 0x0000002008ac723c */ /* 0x060fe40000001864 */
[----:B------:R3:W-:Y:S06]  /*2f80*/  I2F R136, R2 ;  /* 0x0000000200887306 */ /* 0x0007ec0000201400 */
[----:B------:R-:W-:Y:S01]  /*2f90*/  HMMA.16816.F32 R180, R8, R34, R48 ;  /* 0x0000002208b4723c */ /* 0x000fe20000001830 */
[----:B------:R-:W4:Y:S01]  /*2fa0*/  LDSM.16.M88.4 R8, [R225+0x4000] ;  /* 0x00400000e108783b */ /* 0x000f220000000200 */
[----:B-1----:R-:W-:-:S05]  /*2fb0*/  IMAD.IADD R3, R16, 0x1, -R6 ;  /* 0x0000000110037824 */ /* 0x002fca00078e0a06 */
[----:B------:R-:W-:Y:S01]  /*2fc0*/  IABS R0, R3 ;  /* 0x0000000300007213 */ /* 0x000fe20000000000 */
[----:B------:R-:W-:Y:S01]  /*2fd0*/  IMAD.IADD R3, R18, 0x1, -R6 ;  /* 0x0000000112037824 */ /* 0x000fe200078e0a06 */
[C---:B------:R-:W-:Y:S03]  /*2fe0*/  HMMA.16816.F32 R68, R12.reuse, R28, R44 ;  /* 0x0000001c0c44723c */ /* 0x040fe6000000182c */
[----:B---3--:R-:W-:Y:S01]  /*2ff0*/  IMAD.MOV.U32 R2, RZ, RZ, R0 ;  /* 0x000000ffff027224 */ /* 0x008fe200078e0000 */
[----:B------:R-:W-:Y:S01]  /*3000*/  IABS R0, R3 ;  /* 0x0000000300007213 */ /* 0x000fe20000000000 */
[--C-:B------:R-:W-:Y:S02]  /*3010*/  IMAD.IADD R3, R17, 0x1, -R143.reuse ;  /* 0x0000000111037824 */ /* 0x100fe400078e0a8f */
[----:B------:R1:W3:Y:S01]  /*3020*/  I2F R121, R2 ;  /* 0x0000000200797306 */ /* 0x0002e20000201400 */
[C---:B------:R-:W-:Y:S08]  /*3030*/  HMMA.16816.F32 R52, R12.reuse, R36, R76 ;  /* 0x000000240c34723c */ /* 0x040ff0000000184c */
[----:B------:R-:W-:Y:S01]  /*3040*/  HMMA.16816.F32 R44, R12, R38, R80 ;  /* 0x000000260c2c723c */ /* 0x000fe20000001850 */
[----:B------:R-:W5:Y:S01]  /*3050*/  LDSM.16.M88.4 R36, [R223+0x8400] ;  /* 0x00840000df24783b */ /* 0x000f620000000200 */
[----:B-1----:R-:W-:Y:S01]  /*3060*/  IMAD.MOV.U32 R2, RZ, RZ, R0 ;  /* 0x000000ffff027224 */ /* 0x002fe200078e0000 */
[----:B------:R-:W-:Y:S01]  /*3070*/  IABS R0, R3 ;  /* 0x0000000300007213 */ /* 0x000fe20000000000 */
[----:B------:R-:W-:-:S04]  /*3080*/  IMAD.IADD R3, R16, 0x1, -R143 ;  /* 0x0000000110037824 */ /* 0x000fc800078e0a8f */
[----:B--2---:R-:W-:Y:S01]  /*3090*/  HMMA.16816.F32 R48, R20, R24, R92 ;  /* 0x000000181430723c */ /* 0x004fe2000000185c */
[----:B------:R1:W-:Y:S07]  /*30a0*/  I2F R105, R2 ;  /* 0x0000000200697306 */ /* 0x0003ee0000201400 */
[C---:B------:R-:W-:Y:S08]  /*30b0*/  HMMA.16816.F32 R64, R12.reuse, R30, R40 ;  /* 0x0000001e0c40723c */ /* 0x040ff00000001828 */
[----:B------:R-:W-:Y:S01]  /*30c0*/  HMMA.16816.F32 R40, R12, R32, R84 ;  /* 0x000000200c28723c */ /* 0x000fe20000001854 */
[----:B-1----:R-:W-:Y:S01]  /*30d0*/  IMAD.MOV.U32 R2, RZ, RZ, R0 ;  /* 0x000000ffff027224 */ /* 0x002fe200078e0000 */
[----:B------:R-:W-:Y:S01]  /*30e0*/  IABS R0, R3 ;  /* 0x0000000300007213 */ /* 0x000fe20000000000 */
[----:B------:R-:W-:-:S02]  /*30f0*/  IMAD.IADD R3, R18, 0x1, -R143 ;  /* 0x0000000112037824 */ /* 0x000fc400078e0a8f */
[----:B------:R1:W-:Y:S03]  /*3100*/  I2F R118, R2 ;  /* 0x0000000200767306 */ /* 0x0003e60000201400 */
[----:B------:R-:W-:Y:S01]  /*3110*/  HMMA.16816.F32 R12, R12, R34, R88 ;  /* 0x000000220c0c723c */ /* 0x000fe20000001858 */
[----:B------:R-:W2:Y:S01]  /*3120*/  LDSM.16.M88.4 R32, [R223+0x8800] ;  /* 0x00880000df20783b */ /* 0x000ea20000000200 */
[----:B---3--:R-:W-:-:S05]  /*3130*/  FFMA.FTZ R6, R121, -R133, R48 ;  /* 0x8000008579067223 */ /* 0x008fca0000010030 */
[----:B------:R-:W-:Y:S01]  /*3140*/  FSEL R88, R6, -INF , !P1 ;  /* 0xff80000006587808 */ /* 0x000fe20004800000 */
[----:B----4-:R-:W-:Y:S01]  /*3150*/  HMMA.16816.F32 R28, R8, R24, R68 ;  /* 0x00000018081c723c */ /* 0x010fe20000001844 */
[----:B------:R-:W3:Y:S01]  /*3160*/  LDSM.16.M88.4 R68, [R223+0x8c00] ;  /* 0x008c0000df44783b */ /* 0x000ee20000000200 */
[----:B------:R-:W-:-:S04]  /*3170*/  DEPBAR.LE SB0, 0x0 ;  /* 0x000080000000791a */ /* 0x000fc80000000000 */
[----:B-1----:R-:W-:Y:S01]  /*3180*/  IMAD.MOV.U32 R2, RZ, RZ, R0 ;  /* 0x000000ffff027224 */ /* 0x002fe200078e0000 */
[----:B------:R-:W-:Y:S01]  /*3190*/  IABS R0, R3 ;  /* 0x0000000300007213 */ /* 0x000fe20000000000 */
[C---:B------:R-:W-:Y:S01]  /*31a0*/  IMAD.IADD R3, R17.reuse, 0x1, -R142 ;  /* 0x0000000111037824 */ /* 0x040fe200078e0a8e */
[C---:B-----5:R-:W-:Y:S01]  /*31b0*/  HMMA.16816.F32 R72, R8.reuse, R36, R60 ;  /* 0x000000240848723c */ /* 0x060fe2000000183c */
[----:B------:R1:W4:Y:S07]  /*31c0*/  I2F R116, R2 ;  /* 0x0000000200747306 */ /* 0x00032e0000201400 */
[C---:B------:R-:W-:Y:S08]  /*31d0*/  HMMA.16816.F32 R64, R8.reuse, R26, R64 ;  /* 0x0000001a0840723c */ /* 0x040ff00000001840 */
[----:B------:R-:W-:Y:S01]  /*31e0*/  HMMA.16816.F32 R80, R8, R38, R56 ;  /* 0x000000260850723c */ /* 0x000fe20000001838 */
[----:B-1----:R-:W-:Y:S01]  /*31f0*/  IMAD.MOV.U32 R2, RZ, RZ, R0 ;  /* 0x000000ffff027224 */ /* 0x002fe200078e0000 */
[----:B------:R-:W-:Y:S01]  /*3200*/  IABS R0, R3 ;  /* 0x0000000300007213 */ /* 0x000fe20000000000 */
[----:B------:R-:W-:-:S02]  /*3210*/  IMAD.IADD R3, R17, 0x1, -R141 ;  /* 0x0000000111037824 */ /* 0x000fc400078e0a8d */
[----:B------:R1:W-:Y:S01]  /*3220*/  I2F R113, R2 ;  /* 0x0000000200717306 */ /* 0x0003e20000201400 */
[----:B----4-:R-:W-:Y:S02]  /*3230*/  FFMA.FTZ R6, R116, -R133, R49 ;  /* 0x8000008574067223 */ /* 0x010fe40000010031 */
[C---:B--2---:R-:W-:Y:S03]  /*3240*/  HMMA.16816.F32 R100, R8.reuse, R32, R52 ;  /* 0x000000200864723c */ /* 0x044fe60000001834 */
[----:B------:R-:W-:Y:S02]  /*3250*/  FSEL R84, R6, -INF , !P0 ;  /* 0xff80000006547808 */ /* 0x000fe40004000000 */
[----:B------:R2:W-:Y:S03]  /*3260*/  I2F R117, R0 ;  /* 0x0000000000757306 */ /* 0x0005e60000201400 */
[----:B---3--:R-:W-:Y:S01]  /*3270*/  HMMA.16816.F32 R108, R8, R70, R12 ;  /* 0x00000046086c723c */ /* 0x008fe2000000180c */
[----:B-1----:R-:W-:-:S07]  /*3280*/  IMAD.IADD R2, R16, 0x1, -R142 ;  /* 0x0000000110027824 */ /* 0x002fce00078e0a8e */
[----:B------:R-:W-:Y:S01]  /*3290*/  HMMA.16816.F32 R12, R20, R26, R128 ;  /* 0x0000001a140c723c */ /* 0x000fe20000001880 */
[----:B------:R-:W-:Y:S01]  /*32a0*/  IABS R2, R2 ;  /* 0x0000000200027213 */ /* 0x000fe20000000000 */
[----:B--2---:R-:W-:-:S03]  /*32b0*/  IMAD.IADD R0, R18, 0x1, -R142 ;  /* 0x0000000112007824 */ /* 0x004fc600078e0a8e */
[----:B------:R1:W-:Y:S03]  /*32c0*/  I2F R114, R2 ;  /* 0x0000000200727306 */ /* 0x0003e60000201400 */
[----:B------:R-:W-:Y:S01]  /*32d0*/  HMMA.16816.F32 R144, R8, R34, R44 ;  /* 0x000000220890723c */ /* 0x000fe2000000182c */
[----:B------:R-:W-:-:S07]  /*32e0*/  IABS R0, R0 ;  /* 0x0000000000007213 */ /* 0x000fce0000000000 */
[----:B------:R-:W-:Y:S01]  /*32f0*/  HMMA.16816.F32 R124, R8, R68, R40 ;  /* 0x00000044087c723c */ /* 0x000fe20000001828 */
[----:B-1----:R-:W-:Y:S01]  /*3300*/  IMAD.MOV.U32 R2, RZ, RZ, R0 ;  /* 0x000000ffff027224 */ /* 0x002fe200078e0000 */
[----:B------:R-:W-:Y:S01]  /*3310*/  IABS R0, R3 ;  /* 0x0000000300007213 */ /* 0x000fe20000000000 */
[----:B------:R-:W-:-:S05]  /*3320*/  IMAD.IADD R3, R16, 0x1, -R141 ;  /* 0x0000000110037824 */ /* 0x000fca00078e0a8d */
[----:B------:R-:W-:Y:S01]  /*3330*/  HMMA.16816.F32 R24, R20, R36, R152 ;  /* 0x000000241418723c */ /* 0x000fe20000001898 */
[----:B------:R1:W2:Y:S01]  /*3340*/  I2F R106, R2 ;  /* 0x00000002006a7306 */ /* 0x0002a20000201400 */
[-C--:B------:R-:W-:Y:S02]  /*3350*/  FFMA.FTZ R9, R176, -R133.reuse, R64 ;  /* 0x80000085b0097223 */ /* 0x080fe40000010040 */
[----:B------:R-:W-:-:S03]  /*3360*/  FFMA.FTZ R8, R158, -R133, R28 ;  /* 0x800000859e087223 */ /* 0x000fc6000001001c */
[----:B------:R-:W-:Y:S01]  /*3370*/  FSEL R95, R9, -INF , !P5 ;  /* 0xff800000095f7808 */ /* 0x000fe20006800000 */
[----:B------:R-:W-:Y:S01]  /*3380*/  HMMA.16816.F32 R44, R20, R32, R164 ;  /* 0x00000020142c723c */ /* 0x000fe200000018a4 */
[----:B------:R-:W-:-:S05]  /*3390*/  FFMA.FTZ R9, R178, -R133, R72 ;  /* 0x80000085b2097223 */ /* 0x000fca0000010048 */
[----:B------:R-:W-:Y:S02]  /*33a0*/  FSEL R143, R9, -INF , !P4 ;  /* 0xff800000098f7808 */ /* 0x000fe40006000000 */
[C---:B------:R-:W-:Y:S01]  /*33b0*/  HMMA.16816.F32 R52, R20.reuse, R34, R168 ;  /* 0x000000221434723c */ /* 0x040fe200000018a8 */
[----:B-1----:R-:W-:Y:S01]  /*33c0*/  IMAD.MOV.U32 R2, RZ, RZ, R0 ;  /* 0x000000ffff027224 */ /* 0x002fe200078e0000 */
[----:B------:R-:W-:Y:S01]  /*33d0*/  IABS R0, R3 ;  /* 0x0000000300007213 */ /* 0x000fe20000000000 */
[----:B------:R-:W-:Y:S02]  /*33e0*/  IMAD.IADD R3, R18, 0x1, -R141 ;  /* 0x0000000112037824 */ /* 0x000fe400078e0a8d */
[----:B------:R1:W3:Y:S01]  /*33f0*/  I2F R115, R2 ;  /* 0x0000000200737306 */ /* 0x0002e20000201400 */
[----:B--2---:R-:W-:Y:S02]  /*3400*/  FFMA.FTZ R6, R106, -R133, R14 ;  /* 0x800000856a067223 */ /* 0x004fe4000001000e */
[----:B------:R-:W-:Y:S03]  /*3410*/  HMMA.16816.F32 R32, R20, R70, R180 ;  /* 0x000000461420723c */ /* 0x000fe600000018b4 */
[----:B------:R-:W-:Y:S01]  /*3420*/  FSEL R86, R6, -INF , !P5 ;  /* 0xff80000006567808 */ /* 0x000fe20006800000 */
[----:B-1----:R-:W-:Y:S01]  /*3430*/  IMAD.MOV.U32 R2, RZ, RZ, R0 ;  /* 0x000000ffff027224 */ /* 0x002fe200078e0000 */
[----:B------:R-:W-:Y:S01]  /*3440*/  IABS R0, R3 ;  /* 0x0000000300007213 */ /* 0x000fe20000000000 */
[----:B------:R-:W-:-:S02]  /*3450*/  IMAD.IADD R3, R17, 0x1, -R140 ;  /* 0x0000000111037824 */ /* 0x000fc400078e0a8c */
[----:B------:R1:W-:Y:S01]  /*3460*/  I2F R107, R2 ;  /* 0x00000002006b7306 */ /* 0x0003e20000201400 */
[----:B---3--:R-:W-:-:S05]  /*3470*/  FFMA.FTZ R6, R115, -R133, R67 ;  /* 0x8000008573067223 */ /* 0x008fca0000010043 */
[----:B------:R-:W-:Y:S01]  /*3480*/  FSEL R116, R6, -INF , !P6 ;  /* 0xff80000006747808 */ /* 0x000fe20007000000 */
[----:B------:R-:W-:Y:S02]  /*3490*/  IMAD.IADD R6, R17, 0x1, -R150 ;  /* 0x0000000111067824 */ /* 0x000fe400078e0a96 */
[----:B-1----:R-:W-:Y:S01]  /*34a0*/  IMAD.MOV.U32 R2, RZ, RZ, R0 ;  /* 0x000000ffff027224 */ /* 0x002fe200078e0000 */
[----:B------:R-:W-:Y:S01]  /*34b0*/  IABS R0, R3 ;  /* 0x0000000300007213 */ /* 0x000fe20000000000 */
[--C-:B------:R-:W-:Y:S02]  /*34c0*/  IMAD.IADD R3, R16, 0x1, -R140.reuse ;  /* 0x0000000110037824 */ /* 0x100fe400078e0a8c */
[----:B------:R1:W-:Y:S02]  /*34d0*/  I2F R99, R2 ;  /* 0x0000000200637306 */ /* 0x0003e40000201400 */
[----:B-1----:R-:W-:Y:S02]  /*34e0*/  MOV R2, R0 ;  /* 0x0000000000027202 */ /* 0x002fe40000000f00 */
[----:B------:R-:W-:Y:S01]  /*34f0*/  IABS R0, R3 ;  /* 0x0000000300007213 */ /* 0x000fe20000000000 */
[----:B------:R-:W-:-:S03]  /*3500*/  IMAD.IADD R3, R18, 0x1, -R140 ;  /* 0x0000000112037824 */ /* 0x000fc600078e0a8c */
[----:B------:R1:W-:Y:S02]  /*3510*/  I2F R112, R2 ;  /* 0x0000000200707306 */ /* 0x0003e40000201400 */
[----:B-1----:R-:W-:Y:S01]  /*3520*/  IMAD.MOV.U32 R2, RZ, RZ, R0 ;  /* 0x000000ffff027224 */ /* 0x002fe200078e0000 */
[----:B------:R-:W-:Y:S01]  /*3530*/  IABS R0, R3 ;  /* 0x0000000300007213 */ /* 0x000fe20000000000 */
[----:B------:R-:W-:-:S04]  /*3540*/  IMAD.IADD R3, R17, 0x1, -R134 ;  /* 0x0000000111037824 */ /* 0x000fc800078e0a86 */
[----:B------:R1:W-:Y:S02]  /*3550*/  I2F R98, R2 ;  /* 0x0000000200627306 */ /* 0x0003e40000201400 */
[----:B-1----:R-:W-:Y:S01]  /*3560*/  IMAD.MOV.U32 R2, RZ, RZ, R0 ;  /* 0x000000ffff027224 */ /* 0x002fe200078e0000 */
[----:B------:R-:W-:Y:S01]  /*3570*/  IABS R0, R3 ;  /* 0x0000000300007213 */ /* 0x000fe20000000000 */
[----:B------:R-:W-:-:S04]  /*3580*/  IMAD.IADD R3, R17, 0x1, -R7 ;  /* 0x0000000111037824 */ /* 0x000fc800078e0a07 */
[----:B------:R1:W-:Y:S08]  /*3590*/  I2F R97, R2 ;  /* 0x0000000200617306 */ /* 0x0003f00000201400 */
[----:B------:R2:W-:Y:S01]  /*35a0*/  I2F R104, R0 ;  /* 0x0000000000687306 */ /* 0x0005e20000201400 */
[----:B-1----:R-:W-:-:S05]  /*35b0*/  IMAD.IADD R2, R16, 0x1, -R134 ;  /* 0x0000000110027824 */ /* 0x002fca00078e0a86 */
[----:B------:R-:W-:Y:S01]  /*35c0*/  IABS R2, R2 ;  /* 0x0000000200027213 */ /* 0x000fe20000000000 */
[----:B--2---:R-:W-:-:S03]  /*35d0*/  IMAD.IADD R0, R18, 0x1, -R134 ;  /* 0x0000000112007824 */ /* 0x004fc600078e0a86 */
[----:B------:R1:W-:Y:S02]  /*35e0*/  I2F R96, R2 ;  /* 0x0000000200607306 */ /* 0x0003e40000201400 */
[----:B------:R-:W-:-:S05]  /*35f0*/  IABS R0, R0 ;  /* 0x0000000000007213 */ /* 0x000fca0000000000 */
[----:B-1----:R-:W-:Y:S01]  /*3600*/  IMAD.MOV.U32 R2, RZ, RZ, R0 ;  /* 0x000000ffff027224 */ /* 0x002fe200078e0000 */
[----:B------:R-:W-:Y:S01]  /*3610*/  IABS R0, R3 ;  /* 0x0000000300007213 */ /* 0x000fe20000000000 */
[--C-:B------:R-:W-:Y:S02]  /*3620*/  IMAD.IADD R3, R16, 0x1, -R7.reuse ;  /* 0x0000000110037824 */ /* 0x100fe400078e0a07 */
[----:B------:R1:W-:Y:S02]  /*3630*/  I2F R19, R2 ;  /* 0x0000000200137306 */ /* 0x0003e40000201400 */
[----:B-1----:R-:W-:Y:S01]  /*3640*/  IMAD.MOV.U32 R2, RZ, RZ, R0 ;  /* 0x000000ffff027224 */ /* 0x002fe200078e0000 */
[----:B------:R-:W-:Y:S01]  /*3650*/  IABS R0, R3 ;  /* 0x0000000300007213 */ /* 0x000fe20000000000 */
[----:B------:R-:W-:-:S04]  /*3660*/  IMAD.IADD R3, R18, 0x1, -R7 ;  /* 0x0000000112037824 */ /* 0x000fc800078e0a07 */
[----:B------:R1:W-:Y:S01]  /*3670*/  I2F R92, R2 ;  /* 0x00000002005c7306 */ /* 0x0003e20000201400 */
[----:B------:R-:W-:-:S05]  /*3680*/  FFMA.FTZ R7, R136, -R133, R30 ;  /* 0x8000008588077223 */ /* 0x000fca000001001e */
[----:B------:R-:W-:Y:S01]  /*3690*/  FSEL R121, R7, -INF , !P1 ;  /* 0xff80000007797808 */ /* 0x000fe20004800000 */
[----:B------:R-:W-:-:S05]  /*36a0*/  FFMA.FTZ R7, R118, -R133, R31 ;  /* 0x8000008576077223 */ /* 0x000fca000001001f */
[----:B------:R-:W-:Y:S01]  /*36b0*/  FSEL R119, R7, -INF , !P0 ;  /* 0xff80000007777808 */ /* 0x000fe20004000000 */
[----:B------:R-:W-:Y:S02]  /*36c0*/  FFMA.FTZ R7, R114, -R133, R12 ;  /* 0x8000008572077223 */ /* 0x000fe4000001000c */
[----:B-1----:R-:W-:Y:S01]  /*36d0*/  IMAD.MOV.U32 R2, RZ, RZ, R0 ;  /* 0x000000ffff027224 */ /* 0x002fe200078e0000 */
[----:B------:R-:W-:Y:S01]  /*36e0*/  IABS R0, R3 ;  /* 0x0000000300007213 */ /* 0x000fe20000000000 */
[----:B------:R-:W-:Y:S02]  /*36f0*/  IMAD.IADD R3, R17, 0x1, -R120 ;  /* 0x0000000111037824 */ /* 0x000fe400078e0a78 */
[----:B------:R1:W-:Y:S02]  /*3700*/  I2F R91, R2 ;  /* 0x00000002005b7306 */ /* 0x0003e40000201400 */
[----:B-1----:R-:W-:Y:S01]  /*3710*/  IMAD.MOV.U32 R2, RZ, RZ, R0 ;  /* 0x000000ffff027224 */ /* 0x002fe200078e0000 */
[----:B------:R-:W-:-:S02]  /*3720*/  IABS R0, R3 ;  /* 0x0000000300007213 */ /* 0x000fc40000000000 */
[----:B------:R-:W-:-:S03]  /*3730*/  SHF.R.S32.HI R3, RZ, 0x1f, R135 ;  /* 0x0000001fff037819 */ /* 0x000fc60000011487 */
[----:B------:R1:W-:Y:S08]  /*3740*/  I2F R89, R2 ;  /* 0x0000000200597306 */ /* 0x0003f00000201400 */
[----:B------:R2:W3:Y:S01]  /*3750*/  I2F R85, R0 ;  /* 0x0000000000557306 */ /* 0x0004e20000201400 */
[----:B-1----:R-:W-:-:S05]  /*3760*/  IMAD.IADD R2, R16, 0x1, -R120 ;  /* 0x0000000110027824 */ /* 0x002fca00078e0a78 */
[----:B------:R-:W-:Y:S02]  /*3770*/  IABS R2, R2 ;  /* 0x0000000200027213 */ /* 0x000fe40000000000 */
[----:B--2---:R-:W-:Y:S01]  /*3780*/  LEA.HI R0, R3, R135, RZ, 0x2 ;  /* 0x0000008703007211 */ /* 0x004fe200078f10ff */
[----:B---3--:R-:W-:Y:S02]  /*3790*/  FFMA.FTZ R14, R85, -R133, R83 ;  /* 0x80000085550e7223 */ /* 0x008fe40000010053 */
[----:B------:R-:W-:Y:S01]  /*37a0*/  IMAD.MOV.U32 R3, RZ, RZ, R2 ;  /* 0x000000ffff037224 */ /* 0x000fe200078e0002 */
[----:B------:R-:W-:Y:S02]  /*37b0*/  LOP3.LUT R2, R0, 0xfffffffc, RZ, 0xc0, !PT ;  /* 0xfffffffc00027812 */ /* 0x000fe400078ec0ff */
[----:B------:R-:W-:Y:S01]  /*37c0*/  IABS R0, R5 ;  /* 0x0000000500007213 */ /* 0x000fe20000000000 */
[----:B------:R1:W-:Y:S01]  /*37d0*/  I2F R78, R3 ;  /* 0x00000003004e7306 */ /* 0x0003e20000201400 */
[----:B------:R-:W-:-:S02]  /*37e0*/  IMAD.IADD R5, R16, 0x1, -R123 ;  /* 0x0000000110057824 */ /* 0x000fc400078e0a7b */
[----:B------:R-:W-:-:S05]  /*37f0*/  IMAD.IADD R2, R135, 0x1, -R2 ;  /* 0x0000000187027824 */ /* 0x000fca00078e0a02 */
[----:B------:R2:W-:Y:S01]  /*3800*/  STL [R1+0x1c], R2 ;  /* 0x00001c0201007387 */ /* 0x0005e20000100800 */
[----:B-1----:R-:W-:Y:S02]  /*3810*/  IMAD.IADD R3, R17, 0x1, -R122 ;  /* 0x0000000111037824 */ /* 0x002fe400078e0a7a */
[----:B--2---:R-:W-:-:S03]  /*3820*/  IMAD.MOV.U32 R2, RZ, RZ, R0 ;  /* 0x000000ffff027224 */ /* 0x004fc600078e0000 */
[----:B------:R-:W-:Y:S01]  /*3830*/  IABS R0, R3 ;  /* 0x0000000300007213 */ /* 0x000fe20000000000 */
[----:B------:R-:W-:Y:S01]  /*3840*/  IMAD.IADD R3, R17, 0x1, -R123 ;  /* 0x0000000111037824 */ /* 0x000fe200078e0a7b */
[----:B------:R1:W2:Y:S08]  /*3850*/  I2F R76, R2 ;  /* 0x00000002004c7306 */ /* 0x0002b00000201400 */
[----:B------:R3:W-:Y:S01]  /*3860*/  I2F R63, R0 ;  /* 0x00000000003f7306 */ /* 0x0007e20000201400 */
[----:B-1----:R-:W-:-:S05]  /*3870*/  IMAD.IADD R2, R16, 0x1, -R122 ;  /* 0x0000000110027824 */ /* 0x002fca00078e0a7a */
[----:B------:R-:W-:Y:S01]  /*3880*/  IABS R2, R2 ;  /* 0x0000000200027213 */ /* 0x000fe20000000000 */
[----:B---3--:R-:W-:-:S03]  /*3890*/  IMAD.IADD R0, R18, 0x1, -R122 ;  /* 0x0000000112007824 */ /* 0x008fc600078e0a7a */
[----:B------:R1:W-:Y:S02]  /*38a0*/  I2F R61, R2 ;  /* 0x00000002003d7306 */ /* 0x0003e40000201400 */
[----:B------:R-:W-:-:S06]  /*38b0*/  IABS R0, R0 ;  /* 0x0000000000007213 */ /* 0x000fcc0000000000 */
[----:B------:R3:W-:Y:S01]  /*38c0*/  I2F R59, R0 ;  /* 0x00000000003b7306 */ /* 0x0007e20000201400 */
[----:B-1----:R-:W-:Y:S01]  /*38d0*/  IABS R2, R3 ;  /* 0x0000000300027213 */ /* 0x002fe20000000000 */
[-C--:B------:R-:W-:Y:S01]  /*38e0*/  FFMA.FTZ R3, R105, -R133.reuse, R50 ;  /* 0x8000008569037223 */ /* 0x080fe20000010032 */
[----:B------:R-:W-:Y:S01]  /*38f0*/  FSEL R105, R8, -INF , !P1 ;  /* 0xff80000008697808 */ /* 0x000fe20004800000 */
[----:B------:R-:W-:-:S04]  /*3900*/  FFMA.FTZ R8, R159, -R133, R29 ;  /* 0x800000859f087223 */ /* 0x000fc8000001001d */
[----:B------:R1:W4:Y:S01]  /*3910*/  I2F R79, R2 ;  /* 0x00000002004f7306 */ /* 0x0003220000201400 */
[C---:B------:R-:W-:Y:S01]  /*3920*/  HMMA.16816.F32 R28, R20.reuse, R38, R160 ;  /* 0x00000026141c723c */ /* 0x040fe200000018a0 */
[----:B------:R-:W-:Y:S01]  /*3930*/  FSEL R90, R3, -INF , !P1 ;  /* 0xff800000035a7808 */ /* 0x000fe20004800000 */
[----:B------:R-:W-:Y:S01]  /*3940*/  IMAD.IADD R3, R18, 0x1, -R123 ;  /* 0x0000000112037824 */ /* 0x000fe200078e0a7b */
[----:B---3--:R-:W-:Y:S01]  /*3950*/  IABS R0, R5 ;  /* 0x0000000500007213 */ /* 0x008fe20000000000 */
[-C--:B------:R-:W-:Y:S01]  /*3960*/  FFMA.FTZ R5, R113, -R133.reuse, R51 ;  /* 0x8000008571057223 */ /* 0x080fe20000010033 */
[----:B------:R-:W-:Y:S01]  /*3970*/  FSEL R94, R8, -INF , !P0 ;  /* 0xff800000085e7808 */ /* 0x000fe20004000000 */
[-C--:B------:R-:W-:Y:S01]  /*3980*/  FFMA.FTZ R8, R117, -R133.reuse, R66 ;  /* 0x8000008575087223 */ /* 0x080fe20000010042 */
[----:B------:R-:W-:Y:S01]  /*3990*/  FSEL R66, R7, -INF , !P5 ;  /* 0xff80000007427808 */ /* 0x000fe20006800000 */
[-C--:B------:R-:W-:Y:S01]  /*39a0*/  FFMA.FTZ R7, R177, -R133.reuse, R65 ;  /* 0x80000085b1077223 */ /* 0x080fe20000010041 */
[----:B------:R-:W-:Y:S01]  /*39b0*/  FSEL R87, R5, -INF , !P0 ;  /* 0xff80000005577808 */ /* 0x000fe20004000000 */
[----:B------:R-:W-:Y:S01]  /*39c0*/  IMAD.IADD R5, R18, 0x1, -R148 ;  /* 0x0000000112057824 */ /* 0x000fe200078e0a94 */
[----:B------:R-:W-:Y:S01]  /*39d0*/  FSEL R118, R8, -INF , !P5 ;  /* 0xff80000008767808 */ /* 0x000fe20006800000 */
[----:B------:R-:W-:Y:S01]  /*39e0*/  FFMA.FTZ R8, R112, -R133, R74 ;  /* 0x8000008570087223 */ /* 0x000fe2000001004a */
[----:B------:R-:W-:Y:S01]  /*39f0*/  HMMA.16816.F32 R48, R20, R68, R172 ;  /* 0x000000441430723c */ /* 0x000fe200000018ac */
[----:B------:R-:W-:Y:S01]  /*3a00*/  FSEL R93, R7, -INF , !P6 ;  /* 0xff800000075d7808 */ /* 0x000fe20007000000 */
[----:B-1----:R-:W-:Y:S01]  /*3a10*/  IMAD.MOV.U32 R2, RZ, RZ, R0 ;  /* 0x000000ffff027224 */ /* 0x002fe200078e0000 */
[----:B------:R-:W-:Y:S01]  /*3a20*/  IABS R0, R3 ;  /* 0x0000000300007213 */ /* 0x000fe20000000000 */
[----:B------:R-:W-:Y:S01]  /*3a30*/  IMAD.IADD R3, R17, 0x1, -R148 ;  /* 0x0000000111037824 */ /* 0x000fe200078e0a94 */
[----:B------:R-:W-:Y:S01]  /*3a40*/  FSEL R155, R8, -INF , !P4 ;  /* 0xff800000089b7808 */ /* 0x000fe20006000000 */
[----:B------:R1:W3:Y:S01]  /*3a50*/  I2F R77, R2 ;  /* 0x00000002004d7306 */ /* 0x0002e20000201400 */
[-C--:B------:R-:W-:Y:S01]  /*3a60*/  FFMA.FTZ R7, R98, -R133.reuse, R24 ;  /* 0x8000008562077223 */ /* 0x080fe20000010018 */
[-C--:B------:R-:W-:Y:S01]  /*3a70*/  ISETP.GE.AND P1, PT, R120, R132.reuse, PT ;  /* 0x000000847800720c */ /* 0x080fe20003f26270 */
[----:B------:R-:W-:Y:S01]  /*3a80*/  FFMA.FTZ R24, R186, -R133, R81 ;  /* 0x80000085ba187223 */ /* 0x000fe20000010051 */
[----:B------:R-:W-:Y:S01]  /*3a90*/  IABS R3, R3 ;  /* 0x0000000300037213 */ /* 0x000fe20000000000 */
[-C--:B------:R-:W-:Y:S01]  /*3aa0*/  FFMA.FTZ R10, R89, -R133.reuse, R30 ;  /* 0x80000085590a7223 */ /* 0x080fe2000001001e */
[----:B------:R-:W-:Y:S01]  /*3ab0*/  ISETP.GE.AND P5, PT, R123, R132, PT ;  /* 0x000000847b00720c */ /* 0x000fe20003fa6270 */
[-C--:B--2---:R-:W-:Y:S01]  /*3ac0*/  FFMA.FTZ R8, R76, -R133.reuse, R31 ;  /* 0x800000854c087223 */ /* 0x084fe2000001001f */
[----:B------:R-:W2:Y:S01]  /*3ad0*/  I2F R64, R0 ;  /* 0x0000000000407306 */ /* 0x000ea20000201400 */
[----:B------:R-:W-:Y:S01]  /*3ae0*/  FSEL R140, R24, -INF , !P1 ;  /* 0xff800000188c7808 */ /* 0x000fe20004800000 */
[-C--:B------:R-:W-:Y:S01]  /*3af0*/  FFMA.FTZ R31, R195, -R133.reuse, R101 ;  /* 0x80000085c31f7223 */ /* 0x080fe20000010065 */
[----:B------:R-:W-:Y:S01]  /*3b00*/  FSEL R134, R10, -INF , !P2 ;  /* 0xff8000000a867808 */ /* 0x000fe20005000000 */
[-C--:B----4-:R-:W-:Y:S01]  /*3b10*/  FFMA.FTZ R24, R79, -R133.reuse, R103 ;  /* 0x800000854f187223 */ /* 0x090fe20000010067 */
[----:B------:R-:W-:Y:S01]  /*3b20*/  FSEL R138, R8, -INF , !P1 ;  /* 0xff800000088a7808 */ /* 0x000fe20004800000 */
[-C--:B------:R-:W-:Y:S01]  /*3b30*/  FFMA.FTZ R11, R91, -R133.reuse, R28 ;  /* 0x800000855b0b7223 */ /* 0x080fe2000001001c */
[----:B------:R-:W-:Y:S01]  /*3b40*/  FSEL R120, R7, -INF , !P4 ;  /* 0xff80000007787808 */ /* 0x000fe20006000000 */
[----:B-1----:R-:W-:Y:S01]  /*3b50*/  IMAD.IADD R2, R16, 0x1, -R148 ;  /* 0x0000000110027824 */ /* 0x002fe200078e0a94 */
[----:B------:R1:W4:Y:S01]  /*3b60*/  I2F R62, R3 ;  /* 0x00000003003e7306 */ /* 0x0003220000201400 */
[-C--:B---3--:R-:W-:Y:S01]  /*3b70*/  FFMA.FTZ R23, R77, -R133.reuse, R45 ;  /* 0x800000854d177223 */ /* 0x088fe2000001002d */
[----:B------:R-:W-:Y:S01]  /*3b80*/  FSEL R173, R31, -INF , !P5 ;  /* 0xff8000001fad7808 */ /* 0x000fe20006800000 */
[-C--:B------:R-:W-:Y:S01]  /*3b90*/  FFMA.FTZ R7, R185, -R133.reuse, R73 ;  /* 0x80000085b9077223 */ /* 0x080fe20000010049 */
[----:B------:R-:W-:Y:S01]  /*3ba0*/  FSEL R177, R24, -INF , !P5 ;  /* 0xff80000018b17808 */ /* 0x000fe20006800000 */
[-C--:B------:R-:W-:Y:S01]  /*3bb0*/  FFMA.FTZ R12, R78, -R133.reuse, R29 ;  /* 0x800000854e0c7223 */ /* 0x080fe2000001001d */
[----:B------:R-:W-:Y:S01]  /*3bc0*/  FSEL R169, R23, -INF , !P5 ;  /* 0xff80000017a97808 */ /* 0x000fe20006800000 */
[-C--:B--2---:R-:W-:Y:S01]  /*3bd0*/  FFMA.FTZ R22, R64, -R133.reuse, R47 ;  /* 0x8000008540167223 */ /* 0x084fe2000001002f */
[----:B------:R-:W-:Y:S01]  /*3be0*/  IABS R0, R2 ;  /* 0x0000000200007213 */ /* 0x000fe20000000000 */
[-C--:B------:R-:W-:Y:S01]  /*3bf0*/  FFMA.FTZ R9, R61, -R133.reuse, R44 ;  /* 0x800000853d097223 */ /* 0x080fe2000001002c */
[----:B------:R-:W-:Y:S01]  /*3c00*/  FSEL R142, R7, -INF , !P3 ;  /* 0xff800000078e7808 */ /* 0x000fe20005800000 */
[-C--:B------:R-:W-:Y:S01]  /*3c10*/  FFMA.FTZ R7, R59, -R133.reuse, R46 ;  /* 0x800000853b077223 */ /* 0x080fe2000001002e */
[----:B------:R-:W-:Y:S01]  /*3c20*/  MOV R2, R0 ;  /* 0x0000000000027202 */ /* 0x000fe20000000f00 */
[----:B------:R-:W-:Y:S01]  /*3c30*/  FFMA.FTZ R30, R194, -R133, R144 ;  /* 0x80000085c21e7223 */ /* 0x000fe20000010090 */
[----:B------:R-:W-:Y:S01]  /*3c40*/  IABS R0, R5 ;  /* 0x0000000500007213 */ /* 0x000fe20000000000 */
[----:B------:R-:W-:Y:S01]  /*3c50*/  IMAD.IADD R5, R17, 0x1, -R149 ;  /* 0x0000000111057824 */ /* 0x000fe200078e0a95 */
[----:B------:R2:W-:Y:S01]  /*3c60*/  I2F R60, R2 ;  /* 0x00000002003c7306 */ /* 0x0005e20000201400 */
[-C--:B-1----:R-:W-:Y:S01]  /*3c70*/  FFMA.FTZ R3, R107, -R133.reuse, R13 ;  /* 0x800000856b037223 */ /* 0x082fe2000001000d */
[----:B------:R-:W-:Y:S01]  /*3c80*/  FSEL R170, R22, -INF , !P5 ;  /* 0xff80000016aa7808 */ /* 0x000fe20006800000 */
[----:B------:R-:W-:Y:S01]  /*3c90*/  FFMA.FTZ R13, R63, -R133, R102 ;  /* 0x800000853f0d7223 */ /* 0x000fe20000010066 */
[----:B------:R-:W-:Y:S01]  /*3ca0*/  IABS R5, R5 ;  /* 0x0000000500057213 */ /* 0x000fe20000000000 */
[-C--:B------:R-:W-:Y:S01]  /*3cb0*/  FFMA.FTZ R29, R193, -R133.reuse, R145 ;  /* 0x80000085c11d7223 */ /* 0x080fe20000010091 */
[----:B------:R-:W-:Y:S01]  /*3cc0*/  FSEL R65, R3, -INF , !P6 ;  /* 0xff80000003417808 */ /* 0x000fe20007000000 */
[-C--:B------:R-:W-:Y:S01]  /*3cd0*/  FFMA.FTZ R28, R190, -R133.reuse, R124 ;  /* 0x80000085be1c7223 */ /* 0x080fe2000001007c */
[----:B------:R1:W-:Y:S01]  /*3ce0*/  I2F R58, R0 ;  /* 0x00000000003a7306 */ /* 0x0003e20000201400 */
[----:B------:R-:W-:Y:S01]  /*3cf0*/  IMAD.MOV.U32 R3, RZ, RZ, R5 ;  /* 0x000000ffff037224 */ /* 0x000fe200078e0005 */
[----:B------:R-:W-:Y:S01]  /*3d00*/  ISETP.GE.AND P5, PT, R132, 0x41, PT ;  /* 0x000000418400780c */ /* 0x000fe20003fa6270 */
[----:B------:R-:W-:Y:S01]  /*3d10*/  IMAD.IADD R5, R18, 0x1, -R149 ;  /* 0x0000000112057824 */ /* 0x000fe200078e0a95 */
[----:B------:R-:W-:Y:S01]  /*3d20*/  ISETP.GE.AND P0, PT, R122, R132, PT ;  /* 0x000000847a00720c */ /* 0x000fe20003f06270 */
[-C--:B----4-:R-:W-:Y:S01]  /*3d30*/  FFMA.FTZ R20, R62, -R133.reuse, R146 ;  /* 0x800000853e147223 */ /* 0x090fe20000010092 */
[----:B------:R-:W-:Y:S01]  /*3d40*/  FSEL R46, R11, -INF , !P2 ;  /* 0xff8000000b2e7808 */ /* 0x000fe20005000000 */
[-C--:B--2---:R-:W-:Y:S01]  /*3d50*/  FFMA.FTZ R2, R99, -R133.reuse, R15 ;  /* 0x8000008563027223 */ /* 0x084fe2000001000f */
[----:B------:R2:W-:Y:S01]  /*3d60*/  I2F R57, R3 ;  /* 0x0000000300397306 */ /* 0x0005e20000201400 */
[----:B------:R-:W-:Y:S01]  /*3d70*/  FFMA.FTZ R15, R92, -R133, R82 ;  /* 0x800000855c0f7223 */ /* 0x000fe20000010052 */
[----:B------:R-:W-:-:S02]  /*3d80*/  FSEL R152, R14, -INF , !P1 ;  /* 0xff8000000e987808 */ /* 0x000fc40004800000 */
[----:B------:R-:W-:Y:S02]  /*3d90*/  FSEL R67, R2, -INF , !P6 ;  /* 0xff80000002437808 */ /* 0x000fe40007000000 */
[----:B------:R-:W-:Y:S01]  /*3da0*/  FSEL R153, R15, -INF , !P2 ;  /* 0xff8000000f997808 */ /* 0x000fe20005000000 */
[----:B-1----:R-:W-:Y:S01]  /*3db0*/  IMAD.IADD R0, R16, 0x1, -R149 ;  /* 0x0000000110007824 */ /* 0x002fe200078e0a95 */
[----:B------:R-:W-:Y:S02]  /*3dc0*/  FSEL R44, R12, -INF , !P1 ;  /* 0xff8000000c2c7808 */ /* 0x000fe40004800000 */
[----:B------:R-:W-:Y:S02]  /*3dd0*/  FSEL R192, R13, -INF , !P0 ;  /* 0xff8000000dc07808 */ /* 0x000fe40004000000 */
[----:B------:R-:W-:Y:S02]  /*3de0*/  IABS R2, R0 ;  /* 0x0000000000027213 */ /* 0x000fe40000000000 */
[----:B------:R-:W-:Y:S01]  /*3df0*/  IABS R0, R5 ;  /* 0x0000000500007213 */ /* 0x000fe20000000000 */
[-C--:B------:R-:W-:Y:S01]  /*3e00*/  FFMA.FTZ R5, R97, -R133.reuse, R26 ;  /* 0x8000008561057223 */ /* 0x080fe2000001001a */
[----:B------:R-:W-:Y:S01]  /*3e10*/  FSEL R176, R9, -INF , !P0 ;  /* 0xff80000009b07808 */ /* 0x000fe20004000000 */
[----:B--2---:R-:W-:Y:S01]  /*3e20*/  IMAD.MOV.U32 R3, RZ, RZ, R2 ;  /* 0x000000ffff037224 */ /* 0x004fe200078e0002 */
[----:B------:R-:W-:Y:S01]  /*3e30*/  BAR.SYNC.DEFER_BLOCKING 0x0 ;  /* 0x0000000000007b1d */ /* 0x000fe20000010000 */
[----:B------:R-:W-:Y:S01]  /*3e40*/  IMAD.MOV.U32 R2, RZ, RZ, R0 ;  /* 0x000000ffff027224 */ /* 0x000fe200078e0000 */
[----:B------:R-:W-:Y:S01]  /*3e50*/  IABS R0, R6 ;  /* 0x0000000600007213 */ /* 0x000fe20000000000 */
[-C--:B------:R-:W-:Y:S01]  /*3e60*/  FFMA.FTZ R6, R104, -R133.reuse, R75 ;  /* 0x8000008568067223 */ /* 0x080fe2000001004b */
[----:B------:R-:W-:Y:S01]  /*3e70*/  FSEL R129, R5, -INF , !P4 ;  /* 0xff80000005817808 */ /* 0x000fe20006000000 */
[-C--:B------:R-:W-:Y:S01]  /*3e80*/  FFMA.FTZ R5, R96, -R133.reuse, R25 ;  /* 0x8000008560057223 */ /* 0x080fe20000010019 */
[----:B------:R1:W2:Y:S01]  /*3e90*/  I2F R56, R3 ;  /* 0x0000000300387306 */ /* 0x0002a20000201400 */
[-C--:B------:R-:W-:Y:S01]  /*3ea0*/  FFMA.FTZ R25, R184, -R133.reuse, R100 ;  /* 0x80000085b8197223 */ /* 0x080fe20000010064 */
[----:B------:R-:W-:Y:S01]  /*3eb0*/  FSEL R154, R6, -INF , !P3 ;  /* 0xff800000069a7808 */ /* 0x000fe20005800000 */
[----:B------:R-:W-:Y:S01]  /*3ec0*/  IMAD.IADD R6, R16, 0x1, -R156 ;  /* 0x0000000110067824 */ /* 0x000fe200078e0a9c */
[----:B------:R-:W-:Y:S01]  /*3ed0*/  FSEL R117, R5, -INF , !P3 ;  /* 0xff80000005757808 */ /* 0x000fe20005800000 */
[----:B------:R-:W-:Y:S01]  /*3ee0*/  IMAD.IADD R5, R17, 0x1, -R151 ;  /* 0x0000000111057824 */ /* 0x000fe200078e0a97 */
[----:B------:R-:W-:Y:S01]  /*3ef0*/  FSEL R185, R25, -INF , !P0 ;  /* 0xff80000019b97808 */ /* 0x000fe20004000000 */
[----:B------:R-:W-:Y:S01]  /*3f00*/  IMAD R26, R187, 0x20, R179 ;  /* 0x00000020bb1a7824 */ /* 0x000fe200078e02b3 */
[----:B------:R3:W4:Y:S01]  /*3f10*/  I2F R43, R2 ;  /* 0x00000002002b7306 */ /* 0x0007220000201400 */
[----:B------:R-:W-:Y:S01]  /*3f20*/  FSEL R184, R7, -INF , !P0 ;  /* 0xff80000007b87808 */ /* 0x000fe20004000000 */
[----:B------:R-:W-:Y:S01]  /*3f30*/  FFMA.FTZ R25, R137, -R133, R109 ;  /* 0x8000008589197223 */ /* 0x000fe2000001006d */
[----:B------:R-:W-:-:S02]  /*3f40*/  ISETP.GE.AND P6, PT, R148, R132, PT ;  /* 0x000000849400720c */ /* 0x000fc40003fc6270 */
[-C--:B------:R-:W-:Y:S02]  /*3f50*/  ISETP.GE.AND P4, PT, R149, R132.reuse, PT ;  /* 0x000000849500720c */ /* 0x080fe40003f86270 */
[-C--:B------:R-:W-:Y:S01]  /*3f60*/  ISETP.GE.AND P1, PT, R156, R132.reuse, PT ;  /* 0x000000849c00720c */ /* 0x080fe20003f26270 */
[----:B-1----:R-:W-:Y:S01]  /*3f70*/  IMAD.IADD R3, R16, 0x1, -R150 ;  /* 0x0000000110037824 */ /* 0x002fe200078e0a96 */
[----:B------:R1:W-:Y:S01]  /*3f80*/  I2F R42, R0 ;  /* 0x00000000002a7306 */ /* 0x0003e20000201400 */
[----:B--2---:R-:W-:Y:S01]  /*3f90*/  FFMA.FTZ R12, R56, -R133, R53 ;  /* 0x80000085380c7223 */ /* 0x004fe20000010035 */
[-C--:B------:R-:W-:Y:S02]  /*3fa0*/  ISETP.GE.AND P0, PT, R151, R132.reuse, PT ;  /* 0x000000849700720c */ /* 0x080fe40003f06270 */
[----:B------:R-:W-:Y:S02]  /*3fb0*/  IABS R3, R3 ;  /* 0x0000000300037213 */ /* 0x000fe40000000000 */
[----:B------:R-:W-:Y:S01]  /*3fc0*/  FSEL R174, R30, -INF , !P6 ;  /* 0xff8000001eae7808 */ /* 0x000fe20007000000 */
[-C--:B---3--:R-:W-:Y:S01]  /*3fd0*/  FFMA.FTZ R2, R19, -R133.reuse, R27 ;  /* 0x8000008513027223 */ /* 0x088fe2000001001b */
[----:B------:R-:W-:Y:S01]  /*3fe0*/  FSEL R178, R20, -INF , !P6 ;  /* 0xff80000014b27808 */ /* 0x000fe20007000000 */
[-C--:B------:R-:W-:Y:S01]  /*3ff0*/  FFMA.FTZ R19, R188, -R133.reuse, R80 ;  /* 0x80000085bc137223 */ /* 0x080fe20000010050 */
[----:B------:R-:W-:Y:S01]  /*4000*/  FSEL R175, R29, -INF , !P4 ;  /* 0xff8000001daf7808 */ /* 0x000fe20006000000 */
[-C--:B------:R-:W-:Y:S01]  /*4010*/  FFMA.FTZ R27, R189, -R133.reuse, R125 ;  /* 0x80000085bd1b7223 */ /* 0x080fe2000001007d */
[----:B------:R-:W-:Y:S01]  /*4020*/  FSEL R128, R2, -INF , !P3 ;  /* 0xff80000002807808 */ /* 0x000fe20005800000 */
[----:B------:R-:W-:Y:S01]  /*4030*/  IMAD.MOV.U32 R2, RZ, RZ, R3 ;  /* 0x000000ffff027224 */ /* 0x000fe200078e0003 */
[----:B------:R-:W-:Y:S01]  /*4040*/  FSEL R141, R19, -INF , !P2 ;  /* 0xff800000138d7808 */ /* 0x000fe20005000000 */
[----:B------:R-:W-:Y:S01]  /*4050*/  IMAD.IADD R3, R17, 0x1, -R157 ;  /* 0x0000000111037824 */ /* 0x000fe200078e0a9d */
[-C--:B------:R-:W-:Y:S01]  /*4060*/  ISETP.GE.AND P3, PT, R150, R132.reuse, PT ;  /* 0x000000849600720c */ /* 0x080fe20003f66270 */
[----:B-1----:R-:W-:Y:S01]  /*4070*/  IMAD.IADD R0, R18, 0x1, -R150 ;  /* 0x0000000112007824 */ /* 0x002fe200078e0a96 */
[----:B------:R1:W2:Y:S01]  /*4080*/  I2F R41, R2 ;  /* 0x0000000200297306 */ /* 0x0002a20000201400 */
[-C--:B------:R-:W-:Y:S01]  /*4090*/  FFMA.FTZ R19, R60, -R133.reuse, R52 ;  /* 0x800000853c137223 */ /* 0x080fe20000010034 */
[----:B------:R-:W-:Y:S01]  /*40a0*/  ISETP.GE.AND P2, PT, R157, R132, PT ;  /* 0x000000849d00720c */ /* 0x000fe20003f46270 */
[----:B----4-:R-:W-:Y:S01]  /*40b0*/  FFMA.FTZ R7, R43, -R133, R55 ;  /* 0x800000852b077223 */ /* 0x010fe20000010037 */
[----:B------:R-:W-:-:S02]  /*40c0*/  IABS R0, R0 ;  /* 0x0000000000007213 */ /* 0x000fc40000000000 */
[----:B------:R-:W-:Y:S02]  /*40d0*/  FSEL R168, R12, -INF , !P4 ;  /* 0xff8000000ca87808 */ /* 0x000fe40006000000 */
[----:B------:R-:W-:Y:S02]  /*40e0*/  FSEL R172, R7, -INF , !P4 ;  /* 0xff80000007ac7808 */ /* 0x000fe40006000000 */
[----:B------:R-:W-:Y:S02]  /*40f0*/  FSEL R196, R28, -INF , !P3 ;  /* 0xff8000001cc47808 */ /* 0x000fe40005800000 */
[----:B------:R-:W-:Y:S02]  /*4100*/  FSEL R195, R27, -INF , !P2 ;  /* 0xff8000001bc37808 */ /* 0x000fe40005000000 */
[----:B------:R-:W-:Y:S01]  /*4110*/  FSEL R198, R25, -INF , !P0 ;  /* 0xff80000019c67808 */ /* 0x000fe20004000000 */
[----:B-1----:R-:W-:Y:S01]  /*4120*/  IMAD.MOV.U32 R2, RZ, RZ, R0 ;  /* 0x000000ffff027224 */ /* 0x002fe200078e0000 */
[----:B------:R-:W-:Y:S01]  /*4130*/  IABS R0, R3 ;  /* 0x0000000300007213 */ /* 0x000fe20000000000 */
[----:B------:R-:W-:-:S02]  /*4140*/  IMAD.IADD R3, R17, 0x1, -R156 ;  /* 0x0000000111037824 */ /* 0x000fc400078e0a9c */
[----:B------:R1:W-:Y:S01]  /*4150*/  I2F R40, R2 ;  /* 0x0000000200287306 */ /* 0x0003e20000201400 */
[-C--:B------:R-:W-:Y:S02]  /*4160*/  FFMA.FTZ R17, R57, -R133.reuse, R147 ;  /* 0x8000008539117223 */ /* 0x080fe40000010093 */
[----:B--2---:R-:W-:-:S03]  /*4170*/  FFMA.FTZ R11, R41, -R133, R48 ;  /* 0x80000085290b7223 */ /* 0x004fc60000010030 */
[----:B------:R-:W-:Y:S02]  /*4180*/  FSEL R179, R17, -INF , !P4 ;  /* 0xff80000011b37808 */ /* 0x000fe40006000000 */
[----:B------:R-:W-:Y:S01]  /*4190*/  FSEL R186, R11, -INF , !P3 ;  /* 0xff8000000bba7808 */ /* 0x000fe20005800000 */
[----:B-1----:R-:W-:Y:S01]  /*41a0*/  IMAD.MOV.U32 R2, RZ, RZ, R0 ;  /* 0x000000ffff027224 */ /* 0x002fe200078e0000 */
[----:B------:R-:W-:Y:S01]  /*41b0*/  IABS R0, R3 ;  /* 0x0000000300007213 */ /* 0x000fe20000000000 */
[----:B------:R-:W-:Y:S02]  /*41c0*/  IMAD.IADD R3, R16, 0x1, -R157 ;  /* 0x0000000110037824 */ /* 0x000fe400078e0a9d */
[----:B------:R1:W2:Y:S02]  /*41d0*/  I2F R39, R2 ;  /* 0x0000000200277306 */ /* 0x0002a40000201400 */
[----:B-1----:R-:W-:Y:S01]  /*41e0*/  IMAD.MOV.U32 R2, RZ, RZ, R0 ;  /* 0x000000ffff027224 */ /* 0x002fe200078e0000 */
[----:B------:R-:W-:Y:S01]  /*41f0*/  IABS R0, R5 ;  /* 0x0000000500007213 */ /* 0x000fe20000000000 */
[----:B--2---:R-:W-:Y:S01]  /*4200*/  FFMA.FTZ R15, R39, -R133, R127 ;  /* 0x80000085270f7223 */ /* 0x004fe2000001007f */
[----:B------:R-:W-:-:S03]  /*4210*/  IABS R5, R3 ;  /* 0x0000000300057213 */ /* 0x000fc60000000000 */
[----:B------:R1:W2:Y:S01]  /*4220*/  I2F R38, R2 ;  /* 0x0000000200267306 */ /* 0x0002a20000201400 */
[----:B------:R-:W-:Y:S01]  /*4230*/  IABS R3, R6 ;  /* 0x0000000600037213 */ /* 0x000fe20000000000 */
[----:B------:R-:W-:Y:S01]  /*4240*/  IMAD.IADD R6, R18, 0x1, -R156 ;  /* 0x0000000112067824 */ /* 0x000fe200078e0a9c */
[----:B------:R-:W-:-:S05]  /*4250*/  FSEL R200, R15, -INF , !P2 ;  /* 0xff8000000fc87808 */ /* 0x000fca0005000000 */
[----:B------:R-:W3:Y:S01]  /*4260*/  I2F R37, R0 ;  /* 0x0000000000257306 */ /* 0x000ee20000201400 */
[----:B-1----:R-:W-:-:S07]  /*4270*/  IMAD.IADD R2, R16, 0x1, -R151 ;  /* 0x0000000110027824 */ /* 0x002fce00078e0a97 */
[----:B------:R1:W4:Y:S01]  /*4280*/  I2F R10, R5 ;  /* 0x00000005000a7306 */ /* 0x0003220000201400 */
[-C--:B------:R-:W-:Y:S02]  /*4290*/  FFMA.FTZ R16, R42, -R133.reuse, R126 ;  /* 0x800000852a107223 */ /* 0x080fe4000001007e */
[----:B--2---:R-:W-:-:S03]  /*42a0*/  FFMA.FTZ R14, R38, -R133, R110 ;  /* 0x80000085260e7223 */ /* 0x004fc6000001006e */
[----:B------:R-:W-:Y:S01]  /*42b0*/  FSEL R199, R16, -INF , !P3 ;  /* 0xff80000010c77808 */ /* 0x000fe20005800000 */
[-C--:B---3--:R-:W-:Y:S01]  /*42c0*/  FFMA.FTZ R13, R37, -R133.reuse, R111 ;  /* 0x80000085250d7223 */ /* 0x088fe2000001006f */
[----:B------:R-:W-:Y:S01]  /*42d0*/  IABS R0, R2 ;  /* 0x0000000200007213 */ /* 0x000fe20000000000 */
[----:B------:R-:W-:Y:S01]  /*42e0*/  IMAD.MOV.U32 R2, RZ, RZ, R3 ;  /* 0x000000ffff027224 */ /* 0x000fe200078e0003 */
[----:B------:R-:W-:Y:S01]  /*42f0*/  FSEL R201, R14, -INF , !P1 ;  /* 0xff8000000ec97808 */ /* 0x000fe20004800000 */
[C---:B------:R-:W-:Y:S01]  /*4300*/  IMAD.IADD R3, R18.reuse, 0x1, -R157 ;  /* 0x0000000112037824 */ /* 0x040fe200078e0a9d */
[----:B------:R2:W3:Y:S01]  /*4310*/  I2F R8, R0 ;  /* 0x0000000000087306 */ /* 0x0004e20000201400 */
[----:B------:R-:W-:Y:S01]  /*4320*/  FSEL R202, R13, -INF , !P0 ;  /* 0xff8000000dca7808 */ /* 0x000fe20004000000 */
[----:B-1----:R-:W-:Y:S02]  /*4330*/  IMAD.IADD R5, R18, 0x1, -R151 ;  /* 0x0000000112057824 */ /* 0x002fe400078e0a97 */
[----:B------:R-:W-:-:S04]  /*4340*/  FFMA.FTZ R18, R58, -R133, R54 ;  /* 0x800000853a127223 */ /* 0x000fc80000010036 */
[----:B------:R-:W1:Y:S01]  /*4350*/  I2F R36, R2 ;  /* 0x0000000200247306 */ /* 0x000e620000201400 */
[----:B----4-:R-:W-:Y:S01]  /*4360*/  FFMA.FTZ R10, R10, -R133, R49 ;  /* 0x800000850a0a7223 */ /* 0x010fe20000010031 */
[----:B------:R-:W-:-:S04]  /*4370*/  FSEL R171, R18, -INF , !P6 ;  /* 0xff80000012ab7808 */ /* 0x000fc80007000000 */
[----:B------:R-:W-:Y:S01]  /*4380*/  FSEL R187, R10, -INF , !P2 ;  /* 0xff8000000abb7808 */ /* 0x000fe20005000000 */
[----:B--2---:R-:W-:Y:S02]  /*4390*/  IMAD.IADD R0, R191, 0x1, R26 ;  /* 0x00000001bf007824 */ /* 0x004fe400078e021a */
[-C--:B------:R-:W-:Y:S01]  /*43a0*/  FFMA.FTZ R26, R139, -R133.reuse, R108 ;  /* 0x800000858b1a7223 */ /* 0x080fe2000001006c */
[----:B------:R-:W-:Y:S01]  /*43b0*/  FSEL R139, R19, -INF , !P6 ;  /* 0xff800000138b7808 */ /* 0x000fe20007000000 */
[----:B---3--:R-:W-:-:S03]  /*43c0*/  FFMA.FTZ R8, R8, -R133, R33 ;  /* 0x8000008508087223 */ /* 0x008fc60000010021 */
[----:B------:R-:W-:Y:S01]  /*43d0*/  FSEL R197, R26, -INF , !P1 ;  /* 0xff8000001ac57808 */ /* 0x000fe20004800000 */
[----:B-1----:R-:W-:Y:S01]  /*43e0*/  FFMA.FTZ R9, R36, -R133, R32 ;  /* 0x8000008524097223 */ /* 0x002fe20000010020 */
[----:B------:R-:W-:Y:S02]  /*43f0*/  IABS R2, R3 ;  /* 0x0000000300027213 */ /* 0x000fe40000000000 */
[----:B------:R-:W-:Y:S02]  /*4400*/  FSEL R189, R8, -INF , !P0 ;  /* 0xff80000008bd7808 */ /* 0x000fe40004000000 */
[----:B------:R-:W-:Y:S01]  /*4410*/  FSEL R188, R9, -INF , !P1 ;  /* 0xff80000009bc7808 */ /* 0x000fe20004800000 */
[----:B------:R-:W-:Y:S01]  /*4420*/  IMAD.MOV.U32 R3, RZ, RZ, R2 ;  /* 0x000000ffff037224 */ /* 0x000fe200078e0002 */
[----:B------:R-:W-:Y:S01]  /*4430*/  IABS R2, R6 ;  /* 0x0000000600027213 */ /* 0x000fe20000000000 */
[----:B------:R-:W-:Y:S02]  /*4440*/  FFMA.FTZ R6, R40, -R133, R50 ;  /* 0x8000008528067223 */ /* 0x000fe40000010032 */
[----:B------:R1:W2:Y:S03]  /*4450*/  I2F R21, R3 ;  /* 0x0000000300157306 */ /* 0x0002a60000201400 */
[----:B------:R-:W-:Y:S01]  /*4460*/  FSEL R190, R6, -INF , !P3 ;  /* 0xff80000006be7808 */ /* 0x000fe20005800000 */
[----:B-1----:R-:W-:Y:S01]  /*4470*/  IMAD.MOV.U32 R3, RZ, RZ, R2 ;  /* 0x000000ffff037224 */ /* 0x002fe200078e0002 */
[----:B------:R-:W-:Y:S01]  /*4480*/  IABS R2, R5 ;  /* 0x0000000500027213 */ /* 0x000fe20000000000 */
[----:B--2---:R-:W-:-:S04]  /*4490*/  FFMA.FTZ R5, R21, -R133, R51 ;  /* 0x8000008515057223 */ /* 0x004fc80000010033 */
[----:B------:R-:W1:Y:S01]  /*44a0*/  I2F R3, R3 ;  /* 0x0000000300037306 */ /* 0x000e620000201400 */
[----:B------:R-:W-:-:S07]  /*44b0*/  FSEL R193, R5, -INF , !P2 ;  /* 0xff80000005c17808 */ /* 0x000fce0005000000 */
[----:B------:R-:W2:Y:S01]  /*44c0*/  I2F R2, R2 ;  /* 0x0000000200027306 */ /* 0x000ea20000201400 */
[----:B-1----:R-:W-:-:S05]  /*44d0*/  FFMA.FTZ R3, R3, -R133, R34 ;  /* 0x8000008503037223 */ /* 0x002fca0000010022 */
[----:B------:R-:W-:Y:S01]  /*44e0*/  FSEL R191, R3, -INF , !P1 ;  /* 0xff80000003bf7808 */ /* 0x000fe20004800000 */
[----:B--2---:R-:W-:-:S05]  /*44f0*/  FFMA.FTZ R2, R2, -R133, R35 ;  /* 0x8000008502027223 */ /* 0x004fca0000010023 */
[----:B------:R-:W-:Y:S01]  /*4500*/  FSEL R194, R2, -INF , !P0 ;  /* 0xff80000002c27808 */ /* 0x000fe20004000000 */
[----:B------:R-:W-:Y:S05]  /*4510*/  @!P5 BRA `(.L_x_101) ;  /* 0x000003b00000d947 */ /* 0x000fea0003800000 */
[----:B------:R-:W-:Y:S01]  /*4520*/  LEA.HI.SX32 R2, R227, 0xfffffffe, 0x1a ;  /* 0xfffffffee3027811 */ /* 0x000fe200078fd2ff */
[----:B------:R-:W-:Y:S01]  /*4530*/  BSSY B0, `(.L_x_102) ;  /* 0x0000038000007945 */ /* 0x000fe20003800000 */
[----:B------:R-:W-:Y:S02]  /*4540*/  ISETP.GE.AND P4, PT, R240, c[0x0][0x220], PT ;  /* 0x00008800f0007a0c */ /* 0x000fe40003f86270 */
        /* <DEDUP_REMOVED lines=48> */
[----:B------:R-:W-:-:S04]  /*4850*/  LEA R2, P0, R3, c[0x0][0x168], 0x1 ;  /* 0x00005a0003027a11 */ /* 0x000fc800078008ff */
[----:B------:R-:W-:-:S05]  /*4860*/  LEA.HI.X R3, R3, c[0x0][0x16c], R5, 0x1, P0 ;  /* 0x00005b0003037a11 */ /* 0x000fca00000f0c05 */
[----:B------:R-:W-:Y:S01]  /*4870*/  @!PT LDS RZ, [RZ] ;  /* 0x00000000fffff984 */ /* 0x000fe20000000800 */
[----:B------:R-:W-:Y:S01]  /*4880*/  @!PT LDS RZ, [RZ] ;  /* 0x00000000fffff984 */ /* 0x000fe20000000800 */
[----:B------:R-:W-:Y:S01]  /*4890*/  @!PT LDS RZ, [RZ] ;  /* 0x00000000fffff984 */ /* 0x000fe20000000800 */
[----:B------:R2:W-:Y:S04]  /*48a0*/  LDGSTS.E.BYPASS.LTC128B.128 [R226+0x8800], [R2.64+0x80] ;  /* 0x0880008002e27fae */ /* 0x0005e8000b901d4a */
.L_x_103:
[----:B------:R-:W-:Y:S05]  /*48b0*/  BSYNC B0 ;  /* 0x0000000000007941 */ /* 0x000fea0003800000 */
.L_x_102:
[----:B------:R-:W0:Y:S02]  /*48c0*/  LDGDEPBAR ;  /* 0x00000000000079af */ /* 0x000e240000000000 */
.L_x_101:
[----:B--2---:R-:W-:Y:S02]  /*48d0*/  FMNMX.FTZ R2, R88, R84, !PT ;  /* 0x0000005458027209 */ /* 0x004fe40007810000 */
        /* <DEDUP_REMOVED lines=20> */
[----:B------:R-:W-:Y:S01]  /*4a20*/  FMNMX.FTZ R2, R129, R2, !PT ;  /* 0x0000000281027209 */ /* 0x000fe20007810000 */
[----:B------:R-:W-:Y:S01]  /*4a30*/  LDSM.16.MT88.4 R36, [R222+0xb000] ;  /* 0x00b00000de24783b */ /* 0x000fe20000004200 */
        /* <DEDUP_REMOVED lines=67> */
[----:B--2---:R-:W-:-:S07]  /*4e70*/  FFMA.FTZ R6, R65, c[0x0][0x23c], -R12 ;  /* 0x00008f0041067a23 */ /* 0x004fce000001080c */
        /* <DEDUP_REMOVED lines=74> */
[----:B---3--:R-:W-:-:S04]  /*5320*/  FFMA.FTZ R4, R44, c[0x0][0x23c], -R12 ;  /* 0x00008f002c047a23 */ /* 0x008fc8000001080c */
[----:B------:R3:W5:Y:S03]  /*5330*/  MUFU.EX2 R204, R4 ;  /* 0x0000000400cc7308 */ /* 0x0007660000000800 */
[C---:B------:R-:W-:Y:S01]  /*5340*/  HMMA.16816.F32 R144, R8.reuse, R34, RZ ;  /* 0x000000220890723c */ /* 0x040fe200000018ff */
[----:B------:R-:W-:Y:S07]  /*5350*/  LDSM.16.MT88.4 R32, [R220+0xb400] ;  /* 0x00b40000dc20783b */ /* 0x000fee0000004200 */
[----:B------:R-:W-:Y:S01]  /*5360*/  HMMA.16816.F32 R44, R8, R36, RZ ;  /* 0x00000024082c723c */ /* 0x000fe200000018ff */
[----:B---3--:R-:W-:-:S07]  /*5370*/  FFMA.FTZ R4, R129, c[0x0][0x23c], -R2 ;  /* 0x00008f0081047a23 */ /* 0x008fce0000010802 */
[----:B------:R-:W-:Y:S01]  /*5380*/  HMMA.16816.F32 R148, R8, R38, RZ ;  /* 0x000000260894723c */ /* 0x000fe200000018ff */
[----:B------:R-:W-:Y:S01]  /*5390*/  MOV R37, R158 ;  /* 0x0000009e00257202 */ /* 0x000fe20000000f00 */
[----:B------:R3:W-:Y:S01]  /*53a0*/  MUFU.EX2 R231, R4 ;  /* 0x0000000400e77308 */ /* 0x0007e20000000800 */
[----:B------:R-:W-:-:S04]  /*53b0*/  MOV R36, R157 ;  /* 0x0000009d00247202 */ /* 0x000fc80000000f00 */
[----:B------:R-:W-:Y:S02]  /*53c0*/  IMAD.MOV.U32 R39, RZ, RZ, R156 ;  /* 0x000000ffff277224 */ /* 0x000fe400078e009c */
[----:B---3--:R-:W-:Y:S02]  /*53d0*/  FFMA.FTZ R4, R128, c[0x0][0x23c], -R2 ;  /* 0x00008f0080047a23 */ /* 0x008fe40000010802 */
[----:B------:R-:W-:Y:S01]  /*53e0*/  HMMA.16816.F32 R128, R8, R30, RZ ;  /* 0x0000001e0880723c */ /* 0x000fe200000018ff */
[----:B------:R-:W3:Y:S01]  /*53f0*/  LDSM.16.MT88.4 R28, [R222+0xa400] ;  /* 0x00a40000de1c783b */ /* 0x000ee20000004200 */
[----:B------:R1:W1:Y:S05]  /*5400*/  MUFU.EX2 R208, R4 ;  /* 0x0000000400d07308 */ /* 0x00026a0000000800 */
[----:B------:R-:W-:Y:S01]  /*5410*/  FFMA.FTZ R8, R141, c[0x0][0x23c], -R0 ;  /* 0x00008f008d087a23 */ /* 0x000fe20000010800 */
[----:B----4-:R-:W-:Y:S01]  /*5420*/  MOV R11, R161 ;  /* 0x000000a1000b7202 */ /* 0x010fe20000000f00 */
[----:B------:R-:W-:Y:S01]  /*5430*/  IMAD.MOV.U32 R10, RZ, RZ, R205 ;  /* 0x000000ffff0a7224 */ /* 0x000fe200078e00cd */
[----:B------:R-:W-:Y:S01]  /*5440*/  MOV R9, R160 ;  /* 0x000000a000097202 */ /* 0x000fe20000000f00 */
[----:B------:R4:W-:Y:S01]  /*5450*/  MUFU.EX2 R235, R8 ;  /* 0x0000000800eb7308 */ /* 0x0009e20000000800 */
[----:B-----5:R-:W-:Y:S01]  /*5460*/  F2FP.PACK_AB R6, R204, R11 ;  /* 0x0000000bcc06723e */ /* 0x020fe200000000ff */
[----:B-1----:R-:W-:Y:S01]  /*5470*/  FFMA.FTZ R4, R134, c[0x0][0x23c], -R2 ;  /* 0x00008f0086047a23 */ /* 0x002fe20000010802 */
[----:B------:R-:W-:Y:S01]  /*5480*/  F2FP.PACK_AB R5, R208, R231 ;  /* 0x000000e7d005723e */ /* 0x000fe200000000ff */
[----:B------:R-:W-:-:S02]  /*5490*/  IMAD.MOV.U32 R134, RZ, RZ, R40 ;  /* 0x000000ffff867224 */ /* 0x000fc400078e0028 */
[----:B------:R-:W1:Y:S02]  /*54a0*/  LDSM.16.MT88.4 R40, [R222+0xb400] ;  /* 0x00b40000de28783b */ /* 0x000e640000004200 */
[----:B------:R5:W-:Y:S01]  /*54b0*/  MUFU.EX2 R233, R4 ;  /* 0x0000000400e97308 */ /* 0x000be20000000800 */
[----:B----4-:R-:W-:-:S07]  /*54c0*/  FFMA.FTZ R8, R140, c[0x0][0x23c], -R0 ;  /* 0x00008f008c087a23 */ /* 0x010fce0000010800 */
[----:B------:R4:W-:Y:S01]  /*54d0*/  MUFU.EX2 R228, R8 ;  /* 0x0000000800e47308 */ /* 0x0009e20000000800 */
[----:B-----5:R-:W-:Y:S02]  /*54e0*/  FFMA.FTZ R4, R138, c[0x0][0x23c], -R2 ;  /* 0x00008f008a047a23 */ /* 0x020fe40000010802 */
[----:B------:R-:W-:-:S05]  /*54f0*/  IMAD.MOV.U32 R138, RZ, RZ, R159 ;  /* 0x000000ffff8a7224 */ /* 0x000fca00078e009f */
[----:B------:R5:W2:Y:S01]  /*5500*/  MUFU.EX2 R232, R4 ;  /* 0x0000000400e87308 */ /* 0x000aa20000000800 */
[----:B----4-:R-:W-:-:S07]  /*5510*/  FFMA.FTZ R8, R155, c[0x0][0x23c], -R13 ;  /* 0x00008f009b087a23 */ /* 0x010fce000001080d */
[----:B------:R4:W-:Y:S01]  /*5520*/  MUFU.EX2 R218, R8 ;  /* 0x0000000800da7308 */ /* 0x0009e20000000800 */
[----:B-----5:R-:W-:Y:S01]  /*5530*/  FFMA.FTZ R4, R143, c[0x0][0x23c], -R0 ;  /* 0x00008f008f047a23 */ /* 0x020fe20000010800 */
[----:B--2---:R-:W-:-:S06]  /*5540*/  F2FP.PACK_AB R7, R232, R233 ;  /* 0x000000e9e807723e */ /* 0x004fcc00000000ff */
[----:B------:R2:W-:Y:S01]  /*5550*/  MUFU.EX2 R230, R4 ;  /* 0x0000000400e67308 */ /* 0x0005e20000000800 */
[----:B----4-:R-:W-:-:S07]  /*5560*/  FFMA.FTZ R8, R154, c[0x0][0x23c], -R13 ;  /* 0x00008f009a087a23 */ /* 0x010fce000001080d */
[----:B------:R4:W-:Y:S01]  /*5570*/  MUFU.EX2 R219, R8 ;  /* 0x0000000800db7308 */ /* 0x0009e20000000800 */
[----:B--2---:R-:W-:-:S07]  /*5580*/  FFMA.FTZ R4, R142, c[0x0][0x23c], -R0 ;  /* 0x00008f008e047a23 */ /* 0x004fce0000010800 */
[----:B------:R2:W5:Y:S01]  /*5590*/  MUFU.EX2 R229, R4 ;  /* 0x0000000400e57308 */ /* 0x0005620000000800 */
[----:B----4-:R-:W-:-:S07]  /*55a0*/  FFMA.FTZ R8, R153, c[0x0][0x23c], -R13 ;  /* 0x00008f0099087a23 */ /* 0x010fce000001080d */
[----:B------:R4:W-:Y:S01]  /*55b0*/  MUFU.EX2 R217, R8 ;  /* 0x0000000800d97308 */ /* 0x0009e20000000800 */
[----:B--2---:R-:W-:-:S07]  /*55c0*/  F2FP.PACK_AB R4, R209, R134 ;  /* 0x00000086d104723e */ /* 0x004fce00000000ff */
[----:B------:R-:W-:Y:S01]  /*55d0*/  HMMA.16816.F32 R164, R4, R24, R112 ;  /* 0x0000001804a4723c */ /* 0x000fe20000001870 */
[----:B----4-:R-:W-:-:S04]  /*55e0*/  FFMA.FTZ R8, R152, c[0x0][0x23c], -R13 ;  /* 0x00008f0098087a23 */ /* 0x010fc8000001080d */
[----:B------:R2:W4:Y:S03]  /*55f0*/  MUFU.EX2 R216, R8 ;  /* 0x0000000800d87308 */ /* 0x0005260000000800 */
[C---:B------:R-:W-:Y:S08]  /*5600*/  HMMA.16816.F32 R160, R4.reuse, R20, R108 ;  /* 0x0000001404a0723c */ /* 0x040ff0000000186c */
[----:B------:R-:W-:Y:S01]  /*5610*/  HMMA.16816.F32 R156, R4, R16, R104 ;  /* 0x00000010049c723c */ /* 0x000fe20000001868 */
[----:B--2---:R-:W-:-:S07]  /*5620*/  FFMA.FTZ R8, R176, c[0x0][0x23c], -R12 ;  /* 0x00008f00b0087a23 */ /* 0x004fce000001080c */
[C---:B---3--:R-:W-:Y:S01]  /*5630*/  HMMA.16816.F32 R140, R4.reuse, R28, R100 ;  /* 0x0000001c048c723c */ /* 0x048fe20000001864 */
[----:B------:R2:W-:Y:S07]  /*5640*/  MUFU.EX2 R215, R8 ;  /* 0x0000000800d77308 */ /* 0x0005ee0000000800 */
[C---:B------:R-:W-:Y:S08]  /*5650*/  HMMA.16816.F32 R112, R4.reuse, R32, R96 ;  /* 0x000000200470723c */ /* 0x040ff00000001860 */
[----:B-1----:R-:W-:Y:S01]  /*5660*/  HMMA.16816.F32 R108, R4, R40, R92 ;  /* 0x00000028046c723c */ /* 0x002fe2000000185c */
[----:B--2---:R-:W-:Y:S01]  /*5670*/  FFMA.FTZ R8, R169, c[0x0][0x23c], -R12 ;  /* 0x00008f00a9087a23 */ /* 0x004fe2000001080c */
[----:B------:R-:W-:-:S03]  /*5680*/  MOV R169, R204 ;  /* 0x000000cc00a97202 */ /* 0x000fc60000000f00 */
[----:B------:R1:W2:Y:S03]  /*5690*/  MUFU.EX2 R214, R8 ;  /* 0x0000000800d67308 */ /* 0x0002a60000000800 */
[C---:B------:R-:W-:Y:S08]  /*56a0*/  HMMA.16816.F32 R152, R4.reuse, R26, R88 ;  /* 0x0000001a0498723c */ /* 0x040ff00000001858 */
[----:B------:R-:W-:Y:S01]  /*56b0*/  HMMA.16816.F32 R100, R4, R22, R84 ;  /* 0x000000160464723c */ /* 0x000fe20000001854 */
[----:B-1----:R-:W-:-:S07]  /*56c0*/  FFMA.FTZ R8, R139, c[0x0][0x23c], -R12 ;  /* 0x00008f008b087a23 */ /* 0x002fce000001080c */
[C---:B------:R-:W-:Y:S01]  /*56d0*/  HMMA.16816.F32 R104, R4.reuse, R18, R80 ;  /* 0x000000120468723c */ /* 0x040fe20000001850 */
[----:B------:R1:W-:Y:S07]  /*56e0*/  MUFU.EX2 R213, R8 ;  /* 0x0000000800d57308 */ /* 0x0003ee0000000800 */
[C---:B------:R-:W-:Y:S08]  /*56f0*/  HMMA.16816.F32 R96, R4.reuse, R30, R76 ;  /* 0x0000001e0460723c */ /* 0x040ff0000000184c */
[----:B------:R-:W-:Y:S01]  /*5700*/  HMMA.16816.F32 R92, R4, R34, R72 ;  /* 0x00000022045c723c */ /* 0x000fe20000001848 */
[----:B-1----:R-:W-:Y:S01]  /*5710*/  FFMA.FTZ R8, R168, c[0x0][0x23c], -R12 ;  /* 0x00008f00a8087a23 */ /* 0x002fe2000001080c */
[----:B------:R-:W-:-:S03]  /*5720*/  MOV R168, R212 ;  /* 0x000000d400a87202 */ /* 0x000fc60000000f00 */
[----:B------:R1:W-:Y:S03]  /*5730*/  MUFU.EX2 R212, R8 ;  /* 0x0000000800d47308 */ /* 0x0003e60000000800 */
[----:B------:R-:W-:Y:S07]  /*5740*/  HMMA.16816.F32 R88, R4, R42, R64 ;  /* 0x0000002a0458723c */ /* 0x000fee0000001840 */
[----:B-----5:R-:W-:-:S02]  /*5750*/  F2FP.PACK_AB R4, R229, R230 ;  /* 0x000000e6e504723e */ /* 0x020fc400000000ff */
[----:B------:R-:W-:Y:S02]  /*5760*/  F2FP.PACK_AB R5, R219, R218 ;  /* 0x000000dadb05723e */ /* 0x000fe400000000ff */
[----:B------:R-:W-:Y:S02]  /*5770*/  F2FP.PACK_AB R6, R228, R235 ;  /* 0x000000ebe406723e */ /* 0x000fe400000000ff */
[----:B----4-:R-:W-:Y:S01]  /*5780*/  F2FP.PACK_AB R7, R216, R217 ;  /* 0x000000d9d807723e */ /* 0x010fe200000000ff */
[----:B-1----:R-:W-:-:S06]  /*5790*/  FFMA.FTZ R8, R184, c[0x0][0x23c], -R2 ;  /* 0x00008f00b8087a23 */ /* 0x002fcc0000010802 */
[C---:B------:R-:W-:Y:S08]  /*57a0*/  HMMA.16816.F32 R84, R4.reuse, R24, R68 ;  /* 0x000000180454723c */ /* 0x040ff00000001844 */
[C---:B------:R-:W-:Y:S08]  /*57b0*/  HMMA.16816.F32 R68, R4.reuse, R28, R52 ;  /* 0x0000001c0444723c */ /* 0x040ff00000001834 */
[C---:B------:R-:W-:Y:S07]  /*57c0*/  HMMA.16816.F32 R52, R4.reuse, R22, R120 ;  /* 0x000000160434723c */ /* 0x040fee0000001878 */
[----:B------:R-:W-:Y:S01]  /*57d0*/  MOV R120, R211 ;  /* 0x000000d300787202 */ /* 0x000fe20000000f00 */
[----:B------:R-:W-:Y:S01]  /*57e0*/  HMMA.16816.F32 R180, R4, R40, R44 ;  /* 0x0000002804b4723c */ /* 0x000fe2000000182c */
[----:B------:R1:W-:Y:S01]  /*57f0*/  MUFU.EX2 R211, R8 ;  /* 0x0000000800d37308 */ /* 0x0003e20000000800 */
[----:B------:R-:W-:Y:S01]  /*5800*/  MOV R123, R39 ;  /* 0x00000027007b7202 */ /* 0x000fe20000000f00 */
[----:B------:R-:W-:Y:S01]  /*5810*/  IMAD.MOV.U32 R122, RZ, RZ, R36 ;  /* 0x000000ffff7a7224 */ /* 0x000fe200078e0024 */
[----:B------:R-:W-:-:S02]  /*5820*/  MOV R121, R37 ;  /* 0x0000002500797202 */ /* 0x000fc40000000f00 */
[----:B------:R-:W-:Y:S02]  /*5830*/  LDSM.16.MT88.4 R36, [R222+0xb800] ;  /* 0x00b80000de24783b */ /* 0x000fe40000004200 */
[C---:B------:R-:W-:Y:S02]  /*5840*/  HMMA.16816.F32 R44, R4.reuse, R30, R128 ;  /* 0x0000001e042c723c */ /* 0x040fe40000001880 */
[----:B------:R-:W-:Y:S05]  /*5850*/  LDSM.16.MT88.4 R28, [R222+0xa800] ;  /* 0x00a80000de1c783b */ /* 0x000fea0000004200 */
[----:B------:R-:W-:Y:S01]  /*5860*/  MOV R129, R208 ;  /* 0x000000d000817202 */ /* 0x000fe20000000f00 */
[----:B------:R-:W-:Y:S01]  /*5870*/  IMAD.MOV.U32 R130, RZ, RZ, R209 ;  /* 0x000000ffff827224 */ /* 0x000fe200078e00d1 */
[----:B------:R-:W-:Y:S01]  /*5880*/  MOV R131, R134 ;  /* 0x0000008600837202 */ /* 0x000fe20000000f00 */
[----:B-1----:R-:W-:Y:S01]  /*5890*/  FFMA.FTZ R8, R170, c[0x0][0x23c], -R2 ;  /* 0x00008f00aa087a23 */ /* 0x002fe20000010802 */
[----:B------:R-:W-:Y:S01]  /*58a0*/  MOV R134, R207 ;  /* 0x000000cf00867202 */ /* 0x000fe20000000f00 */
[----:B------:R-:W-:Y:S01]  /*58b0*/  IMAD.MOV.U32 R170, RZ, RZ, R210 ;  /* 0x000000ffffaa7224 */ /* 0x000fe200078e00d2 */
[C---:B------:R-:W-:Y:S01]  /*58c0*/  HMMA.16816.F32 R64, R4.reuse, R32, R48 ;  /* 0x000000200440723c */ /* 0x040fe20000001830 */
[----:B------:R1:W3:Y:S07]  /*58d0*/  MUFU.EX2 R210, R8 ;  /* 0x0000000800d27308 */ /* 0x0002ee0000000800 */
[C---:B------:R-:W-:Y:S01]  /*58e0*/  HMMA.16816.F32 R80, R4.reuse, R20, R60 ;  /* 0x000000140450723c */ /* 0x040fe2000000183c */
[----:B------:R-:W-:Y:S07]  /*58f0*/  LDSM.16.MT88.4 R20, [R220+0xa800] ;  /* 0x00a80000dc14783b */ /* 0x000fee0000004200 */
[----:B------:R-:W-:Y:S01]  /*5900*/  HMMA.16816.F32 R72, R4, R16, R56 ;  /* 0x000000100448723c */ /* 0x000fe20000001838 */
[----:B-1----:R-:W-:Y:S01]  /*5910*/  FFMA.FTZ R8, R171, c[0x0][0x23c], -R2 ;  /* 0x00008f00ab087a23 */ /* 0x002fe20000010802 */
[----:B------:R-:W-:-:S02]  /*5920*/  MOV R171, R138 ;  /* 0x0000008a00ab7202 */ /* 0x000fc40000000f00 */
[----:B------:R-:W-:Y:S01]  /*5930*/  MOV R138, R206 ;  /* 0x000000ce008a7202 */ /* 0x000fe20000000f00 */
[----:B------:R1:W-:Y:S03]  /*5940*/  MUFU.EX2 R208, R8 ;  /* 0x0000000800d07308 */ /* 0x0003e60000000800 */
[C---:B------:R-:W-:Y:S01]  /*5950*/  HMMA.16816.F32 R48, R4.reuse, R18, R116 ;  /* 0x000000120430723c */ /* 0x040fe20000001874 */
[----:B------:R-:W4:Y:S07]  /*5960*/  LDSM.16.MT88.4 R16, [R222+0x9800] ;  /* 0x00980000de10783b */ /* 0x000f2e0000004200 */
[----:B------:R-:W-:Y:S01]  /*5970*/  HMMA.16816.F32 R60, R4, R26, R124 ;  /* 0x0000001a043c723c */ /* 0x000fe2000000187c */
[----:B------:R-:W5:Y:S01]  /*5980*/  LDSM.16.MT88.4 R24, [R220+0x9800] ;  /* 0x00980000dc18783b */ /* 0x000f620000004200 */
[----:B-1----:R-:W-:-:S06]  /*5990*/  FFMA.FTZ R8, R172, c[0x0][0x23c], -R2 ;  /* 0x00008f00ac087a23 */ /* 0x002fcc0000010802 */
[C---:B------:R-:W-:Y:S01]  /*59a0*/  HMMA.16816.F32 R56, R4.reuse, R34, R144 ;  /* 0x000000220438723c */ /* 0x040fe20000001890 */
[----:B------:R1:W1:Y:S01]  /*59b0*/  MUFU.EX2 R209, R8 ;  /* 0x0000000800d17308 */ /* 0x0002620000000800 */
[----:B------:R-:W5:Y:S06]  /*59c0*/  LDSM.16.MT88.4 R32, [R220+0xb800] ;  /* 0x00b80000dc20783b */ /* 0x000f6c0000004200 */
[----:B------:R-:W-:Y:S07]  /*59d0*/  HMMA.16816.F32 R40, R4, R42, R148 ;  /* 0x0000002a0428723c */ /* 0x000fee0000001894 */
[----:B--2---:R-:W-:Y:S01]  /*59e0*/  F2FP.PACK_AB R4, R214, R215 ;  /* 0x000000d7d604723e */ /* 0x004fe200000000ff */
[----:B-1----:R-:W-:Y:S01]  /*59f0*/  FFMA.FTZ R8, R185, c[0x0][0x23c], -R0 ;  /* 0x00008f00b9087a23 */ /* 0x002fe20000010800 */
[----:B---3--:R-:W-:-:S02]  /*5a00*/  F2FP.PACK_AB R5, R210, R211 ;  /* 0x000000d3d205723e */ /* 0x008fc400000000ff */
[----:B------:R-:W-:Y:S01]  /*5a10*/  F2FP.PACK_AB R6, R212, R213 ;  /* 0x000000d5d406723e */ /* 0x000fe200000000ff */
[----:B------:R1:W-:Y:S01]  /*5a20*/  MUFU.EX2 R207, R8 ;  /* 0x0000000800cf7308 */ /* 0x0003e20000000800 */
[----:B------:R-:W-:-:S07]  /*5a30*/  F2FP.PACK_AB R7, R209, R208 ;  /* 0x000000d0d107723e */ /* 0x000fce00000000ff */
[----:B----4-:R-:W-:Y:S01]  /*5a40*/  HMMA.16816.F32 R124, R4, R16, R160 ;  /* 0x00000010047c723c */ /* 0x010fe200000018a0 */
[----:B-1----:R-:W-:-:S07]  /*5a50*/  FFMA.FTZ R8, R173, c[0x0][0x23c], -R0 ;  /* 0x00008f00ad087a23 */ /* 0x002fce0000010800 */
[C---:B-----5:R-:W-:Y:S01]  /*5a60*/  HMMA.16816.F32 R144, R4.reuse, R24, R164 ;  /* 0x000000180490723c */ /* 0x060fe200000018a4 */
[----:B------:R-:W-:Y:S01]  /*5a70*/  LDSM.16.MT88.4 R164, [R222+0xac00] ;  /* 0x00ac0000dea4783b */ /* 0x000fe20000004200 */
[----:B------:R1:W2:Y:S06]  /*5a80*/  MUFU.EX2 R206, R8 ;  /* 0x0000000800ce7308 */ /* 0x0002ac0000000800 */
[C---:B------:R-:W-:Y:S01]  /*5a90*/  HMMA.16816.F32 R160, R4.reuse, R20, R156 ;  /* 0x0000001404a0723c */ /* 0x040fe2000000189c */
[----:B------:R-:W-:Y:S07]  /*5aa0*/  LDSM.16.MT88.4 R156, [R220+0x9c00] ;  /* 0x009c0000dc9c783b */ /* 0x000fee0000004200 */
[----:B------:R-:W-:Y:S01]  /*5ab0*/  HMMA.16816.F32 R112, R4, R32, R112 ;  /* 0x000000200470723c */ /* 0x000fe20000001870 */
[----:B-1----:R-:W-:-:S04]  /*5ac0*/  FFMA.FTZ R8, R174, c[0x0][0x23c], -R0 ;  /* 0x00008f00ae087a23 */ /* 0x002fc80000010800 */
[----:B------:R1:W-:Y:S03]  /*5ad0*/  MUFU.EX2 R205, R8 ;  /* 0x0000000800cd7308 */ /* 0x0003e60000000800 */
[C---:B------:R-:W-:Y:S08]  /*5ae0*/  HMMA.16816.F32 R152, R4.reuse, R26, R152 ;  /* 0x0000001a0498723c */ /* 0x040ff00000001898 */
[----:B------:R-:W-:Y:S01]  /*5af0*/  HMMA.16816.F32 R76, R4, R18, R100 ;  /* 0x00000012044c723c */ /* 0x000fe20000001864 */
[----:B-1----:R-:W-:-:S07]  /*5b00*/  FFMA.FTZ R8, R175, c[0x0][0x23c], -R0 ;  /* 0x00008f00af087a23 */ /* 0x002fce0000010800 */
[C---:B------:R-:W-:Y:S01]  /*5b10*/  HMMA.16816.F32 R104, R4.reuse, R22, R104 ;  /* 0x000000160468723c */ /* 0x040fe20000001868 */
[----:B------:R1:W-:Y:S07]  /*5b20*/  MUFU.EX2 R204, R8 ;  /* 0x0000000800cc7308 */ /* 0x0003ee0000000800 */
[C---:B------:R-:W-:Y:S08]  /*5b30*/  HMMA.16816.F32 R172, R4.reuse, R28, R140 ;  /* 0x0000001c04ac723c */ /* 0x040ff0000000188c */
[----:B------:R-:W-:Y:S01]  /*5b40*/  HMMA.16816.F32 R116, R4, R34, R92 ;  /* 0x000000220474723c */ /* 0x000fe2000000185c */
[----:B-1----:R-:W-:-:S04]  /*5b50*/  FFMA.FTZ R8, R192, c[0x0][0x23c], -R13 ;  /* 0x00008f00c0087a23 */ /* 0x002fc8000001080d */
[----:B------:R1:W-:Y:S03]  /*5b60*/  MUFU.EX2 R192, R8 ;  /* 0x0000000800c07308 */ /* 0x0003e60000000800 */
[----:B------:R-:W-:Y:S01]  /*5b70*/  HMMA.16816.F32 R140, R4, R38, R88 ;  /* 0x00000026048c723c */ /* 0x000fe20000001858 */
[----:B-1----:R-:W-:-:S04]  /*5b80*/  FFMA.FTZ R8, R177, c[0x0][0x23c], -R13 ;  /* 0x00008f00b1087a23 */ /* 0x002fc8000001080d */
[----:B------:R1:W3:Y:S02]  /*5b90*/  MUFU.EX2 R185, R8 ;  /* 0x0000000800b97308 */ /* 0x0002e40000000800 */
[----:B-1----:R-:W-:-:S06]  /*5ba0*/  FFMA.FTZ R8, R178, c[0x0][0x23c], -R13 ;  /* 0x00008f00b2087a23 */ /* 0x002fcc000001080d */
[----:B------:R1:W-:Y:S02]  /*5bb0*/  MUFU.EX2 R184, R8 ;  /* 0x0000000800b87308 */ /* 0x0003e40000000800 */
[----:B-1----:R-:W-:Y:S02]  /*5bc0*/  FFMA.FTZ R8, R179, c[0x0][0x23c], -R13 ;  /* 0x00008f00b3087a23 */ /* 0x002fe4000001080d */
[C---:B------:R-:W-:Y:S04]  /*5bd0*/  HMMA.16816.F32 R176, R4.reuse, R36, R108 ;  /* 0x0000002404b0723c */ /* 0x040fe8000000186c */
[----:B------:R1:W4:Y:S04]  /*5be0*/  MUFU.EX2 R139, R8 ;  /* 0x00000008008b7308 */ /* 0x0003280000000800 */
[----:B------:R-:W-:Y:S01]  /*5bf0*/  HMMA.16816.F32 R108, R4, R30, R96 ;  /* 0x0000001e046c723c */ /* 0x000fe20000001860 */
[----:B------:R-:W5:Y:S06]  /*5c00*/  LDSM.16.MT88.4 R96, [R220+0xac00] ;  /* 0x00ac0000dc60783b */ /* 0x000f6c0000004200 */
[----:B--2---:R-:W-:-:S02]  /*5c10*/  F2FP.PACK_AB R4, R206, R207 ;  /* 0x000000cfce04723e */ /* 0x004fc400000000ff */
[----:B---3--:R-:W-:Y:S01]  /*5c20*/  F2FP.PACK_AB R5, R185, R192 ;  /* 0x000000c0b905723e */ /* 0x008fe200000000ff */
[----:B-1----:R-:W-:Y:S01]  /*5c30*/  FFMA.FTZ R8, R186, c[0x0][0x23c], -R12 ;  /* 0x00008f00ba087a23 */ /* 0x002fe2000001080c */
[----:B------:R-:W-:Y:S02]  /*5c40*/  MOV R186, R169 ;  /* 0x000000a900ba7202 */ /* 0x000fe40000000f00 */
[----:B------:R-:W-:Y:S02]  /*5c50*/  MOV R169, R138 ;  /* 0x0000008a00a97202 */ /* 0x000fe40000000f00 */
[----:B------:R1:W-:Y:S01]  /*5c60*/  MUFU.EX2 R138, R8 ;  /* 0x00000008008a7308 */ /* 0x0003e20000000800 */
[----:B------:R-:W-:Y:S02]  /*5c70*/  F2FP.PACK_AB R6, R204, R205 ;  /* 0x000000cdcc06723e */ /* 0x000fe400000000ff */
[----:B----4-:R-:W-:-:S07]  /*5c80*/  F2FP.PACK_AB R7, R139, R184 ;  /* 0x000000b88b07723e */ /* 0x010fce00000000ff */
[----:B------:R-:W-:Y:S01]  /*5c90*/  HMMA.16816.F32 R148, R4, R24, R84 ;  /* 0x000000180494723c */ /* 0x000fe20000001854 */
[----:B-1----:R-:W-:Y:S02]  /*5ca0*/  FFMA.FTZ R8, R187, c[0x0][0x23c], -R12 ;  /* 0x00008f00bb087a23 */ /* 0x002fe4000001080c */
[----:B------:R-:W-:Y:S01]  /*5cb0*/  IMAD.MOV.U32 R187, RZ, RZ, R11 ;  /* 0x000000ffffbb7224 */ /* 0x000fe200078e000b */
[----:B------:R-:W-:-:S04]  /*5cc0*/  MOV R11, R134 ;  /* 0x00000086000b7202 */ /* 0x000fc80000000f00 */
[C---:B------:R-:W-:Y:S01]  /*5cd0*/  HMMA.16816.F32 R84, R4.reuse, R20, R72 ;  /* 0x000000140454723c */ /* 0x040fe20000001848 */
[----:B------:R1:W2:Y:S07]  /*5ce0*/  MUFU.EX2 R134, R8 ;  /* 0x0000000800867308 */ /* 0x0002ae0000000800 */
[C---:B------:R-:W-:Y:S08]  /*5cf0*/  HMMA.16816.F32 R52, R4.reuse, R18, R52 ;  /* 0x000000120434723c */ /* 0x040ff00000001834 */
[----:B------:R-:W-:Y:S01]  /*5d00*/  HMMA.16816.F32 R56, R4, R34, R56 ;  /* 0x000000220438723c */ /* 0x000fe20000001838 */
[----:B-1----:R-:W-:Y:S01]  /*5d10*/  FFMA.FTZ R8, R188, c[0x0][0x23c], -R12 ;  /* 0x00008f00bc087a23 */ /* 0x002fe2000001080c */
[----:B--2---:R-:W-:Y:S01]  /*5d20*/  F2FP.PACK_AB R128, R134, R138 ;  /* 0x0000008a8680723e */ /* 0x004fe200000000ff */
[----:B------:R-:W-:-:S02]  /*5d30*/  IMAD.MOV.U32 R188, RZ, RZ, R131 ;  /* 0x000000ffffbc7224 */ /* 0x000fc400078e0083 */
[----:B------:R1:W-:Y:S02]  /*5d40*/  MUFU.EX2 R21, R8 ;  /* 0x0000000800157308 */ /* 0x0003e40000000800 */
[----:B------:R-:W-:Y:S01]  /*5d50*/  IMAD.MOV.U32 R34, RZ, RZ, R238 ;  /* 0x000000ffff227224 */ /* 0x000fe200078e00ee */
[----:B------:R-:W-:Y:S01]  /*5d60*/  HMMA.16816.F32 R60, R4, R26, R60 ;  /* 0x0000001a043c723c */ /* 0x000fe2000000183c */
[----:B------:R-:W-:-:S07]  /*5d70*/  MOV R35, R11 ;  /* 0x0000000b00237202 */ /* 0x000fce0000000f00 */
[----:B------:R-:W-:Y:S01]  /*5d80*/  HMMA.16816.F32 R24, R4, R16, R80 ;  /* 0x000000100418723c */ /* 0x000fe20000001850 */
[----:B------:R-:W2:Y:S01]  /*5d90*/  LDSM.16.MT88.4 R80, [R222+0x9c00] ;  /* 0x009c0000de50783b */ /* 0x000ea20000004200 */
[----:B-1----:R-:W-:Y:S01]  /*5da0*/  FFMA.FTZ R8, R189, c[0x0][0x23c], -R12 ;  /* 0x00008f00bd087a23 */ /* 0x002fe2000001080c */
[----:B------:R-:W-:-:S05]  /*5db0*/  MOV R189, R237 ;  /* 0x000000ed00bd7202 */ /* 0x000fca0000000f00 */
[C---:B------:R-:W-:Y:S01]  /*5dc0*/  HMMA.16816.F32 R44, R4.reuse, R30, R44 ;  /* 0x0000001e042c723c */ /* 0x040fe2000000182c */
[----:B------:R1:W3:Y:S06]  /*5dd0*/  MUFU.EX2 R237, R8 ;  /* 0x0000000800ed7308 */ /* 0x0002ec0000000800 */
[----:B------:R-:W-:Y:S01]  /*5de0*/  IMAD.MOV.U32 R31, RZ, RZ, R120 ;  /* 0x000000ffff1f7224 */ /* 0x000fe200078e0078 */
[----:B------:R-:W-:Y:S01]  /*5df0*/  HMMA.16816.F32 R64, R4, R32, R64 ;  /* 0x000000200440723c */ /* 0x000fe20000001840 */
[----:B------:R-:W-:-:S06]  /*5e00*/  MOV R30, R121 ;  /* 0x00000079001e7202 */ /* 0x000fcc0000000f00 */
[----:B------:R-:W-:Y:S01]  /*5e10*/  MOV R33, R123 ;  /* 0x0000007b00217202 */ /* 0x000fe20000000f00 */
[C---:B------:R-:W-:Y:S01]  /*5e20*/  HMMA.16816.F32 R48, R4.reuse, R22, R48 ;  /* 0x000000160430723c */ /* 0x040fe20000001830 */
[----:B-1----:R-:W-:Y:S01]  /*5e30*/  FFMA.FTZ R8, R190, c[0x0][0x23c], -R2 ;  /* 0x00008f00be087a23 */ /* 0x002fe20000010802 */
[----:B------:R-:W-:Y:S01]  /*5e40*/  MOV R190, R122 ;  /* 0x0000007a00be7202 */ /* 0x000fe20000000f00 */
[----:B------:R-:W-:Y:S02]  /*5e50*/  IMAD.MOV.U32 R32, RZ, RZ, R168 ;  /* 0x000000ffff207224 */ /* 0x000fe400078e00a8 */
[----:B------:R1:W-:Y:S02]  /*5e60*/  MUFU.EX2 R20, R8 ;  /* 0x0000000800147308 */ /* 0x0003e40000000800 */
[----:B------:R-:W-:Y:S01]  /*5e70*/  MOV R23, R129 ;  /* 0x0000008100177202 */ /* 0x000fe20000000f00 */
[----:B------:R-:W-:Y:S01]  /*5e80*/  HMMA.16816.F32 R120, R4, R36, R180 ;  /* 0x000000240478723c */ /* 0x000fe200000018b4 */
[----:B------:R-:W-:-:S02]  /*5e90*/  MOV R22, R130 ;  /* 0x0000008200167202 */ /* 0x000fc40000000f00 */
[----:B---3--:R-:W-:-:S04]  /*5ea0*/  F2FP.PACK_AB R130, R237, R21 ;  /* 0x00000015ed82723e */ /* 0x008fc800000000ff */
[----:B------:R-:W-:Y:S01]  /*5eb0*/  MOV R183, R14 ;  /* 0x0000000e00b77202 */ /* 0x000fe20000000f00 */
[----:B------:R-:W-:Y:S01]  /*5ec0*/  HMMA.16816.F32 R100, R4, R28, R68 ;  /* 0x0000001c0464723c */ /* 0x000fe20000001844 */
[----:B-1----:R-:W-:Y:S01]  /*5ed0*/  FFMA.FTZ R8, R193, c[0x0][0x23c], -R2 ;  /* 0x00008f00c1087a23 */ /* 0x002fe20000010802 */
[----:B------:R-:W-:-:S06]  /*5ee0*/  MOV R193, R169 ;  /* 0x000000a900c17202 */ /* 0x000fcc0000000f00 */
[----:B------:R-:W-:Y:S01]  /*5ef0*/  HMMA.16816.F32 R40, R4, R38, R40 ;  /* 0x000000260428723c */ /* 0x000fe20000001828 */
[----:B------:R1:W3:Y:S01]  /*5f00*/  MUFU.EX2 R19, R8 ;  /* 0x0000000800137308 */ /* 0x0002e20000000800 */
[----:B------:R-:W4:Y:S01]  /*5f10*/  LDSM.16.MT88.4 R4, [R222+0xbc00] ;  /* 0x00bc0000de04783b */ /* 0x000f220000004200 */
[----:B------:R-:W-:Y:S01]  /*5f20*/  FADD.FTZ R9, R9, R193 ;  /* 0x000000c109097221 */ /* 0x000fe20000010000 */
[----:B------:R-:W-:Y:S02]  /*5f30*/  MOV R28, R170 ;  /* 0x000000aa001c7202 */ /* 0x000fe40000000f00 */
[----:B------:R-:W-:Y:S01]  /*5f40*/  MOV R29, R171 ;  /* 0x000000ab001d7202 */ /* 0x000fe20000000f00 */
[----:B------:R-:W-:Y:S01]  /*5f50*/  FADD.FTZ R9, R30, R9 ;  /* 0x000000091e097221 */ /* 0x000fe20000010000 */
[----:B------:R-:W2:Y:S01]  /*5f60*/  LDSM.16.MT88.4 R168, [R220+0xbc00] ;  /* 0x00bc0000dca8783b */ /* 0x000ea20000004200 */
[--C-:B-1----:R-:W-:Y:S01]  /*5f70*/  FFMA.FTZ R8, R191, c[0x0][0x23c], -R2.reuse ;  /* 0x00008f00bf087a23 */ /* 0x102fe20000010802 */
[----:B------:R-:W-:Y:S01]  /*5f80*/  MOV R191, R10 ;  /* 0x0000000a00bf7202 */ /* 0x000fe20000000f00 */
[----:B------:R-:W-:Y:S01]  /*5f90*/  FFMA.FTZ R2, R194, c[0x0][0x23c], -R2 ;  /* 0x00008f00c2027a23 */ /* 0x000fe20000010802 */
[----:B------:R-:W-:Y:S01]  /*5fa0*/  MOV R194, R15 ;  /* 0x0000000f00c27202 */ /* 0x000fe20000000f00 */
[----:B------:R1:W-:Y:S01]  /*5fb0*/  MUFU.EX2 R18, R8 ;  /* 0x0000000800127308 */ /* 0x0003e20000000800 */
[----:B---3--:R-:W-:-:S07]  /*5fc0*/  F2FP.PACK_AB R129, R19, R20 ;  /* 0x000000141381723e */ /* 0x008fce00000000ff */
[----:B------:R3:W3:Y:S01]  /*5fd0*/  MUFU.EX2 R238, R2 ;  /* 0x0000000200ee7308 */ /* 0x0006e20000000800 */
[----:B-1----:R-:W-:Y:S01]  /*5fe0*/  MOV R8, R236 ;  /* 0x000000ec00087202 */ /* 0x002fe20000000f00 */
[----:B---3--:R-:W-:Y:S01]  /*5ff0*/  FFMA.FTZ R2, R196, c[0x0][0x23c], -R0 ;  /* 0x00008f00c4027a23 */ /* 0x008fe20000010800 */
[----:B------:R-:W-:-:S05]  /*6000*/  F2FP.PACK_AB R131, R238, R18 ;  /* 0x00000012ee83723e */ /* 0x000fca00000000ff */
[----:B------:R1:W-:Y:S02]  /*6010*/  MUFU.EX2 R17, R2 ;  /* 0x0000000200117308 */ /* 0x0003e40000000800 */
[C---:B-----5:R-:W-:Y:S08]  /*6020*/  HMMA.16816.F32 R88, R128.reuse, R96, R160 ;  /* 0x000000608058723c */ /* 0x060ff000000018a0 */
[----:B------:R-:W-:Y:S01]  /*6030*/  HMMA.16816.F32 R160, R128, R164, R172 ;  /* 0x000000a480a0723c */ /* 0x000fe200000018ac */
[----:B-1----:R-:W-:-:S04]  /*6040*/  FFMA.FTZ R2, R195, c[0x0][0x23c], -R0 ;  /* 0x00008f00c3027a23 */ /* 0x002fc80000010800 */
[----:B------:R1:W3:Y:S03]  /*6050*/  MUFU.EX2 R16, R2 ;  /* 0x0000000200107308 */ /* 0x0002e60000000800 */
[C---:B--2---:R-:W-:Y:S08]  /*6060*/  HMMA.16816.F32 R72, R128.reuse, R80, R124 ;  /* 0x000000508048723c */ /* 0x044ff0000000187c */
[----:B----4-:R-:W-:Y:S01]  /*6070*/  HMMA.16816.F32 R124, R128, R4, R176 ;  /* 0x00000004807c723c */ /* 0x010fe200000018b0 */
[--C-:B-1----:R-:W-:Y:S01]  /*6080*/  FFMA.FTZ R2, R197, c[0x0][0x23c], -R0.reuse ;  /* 0x00008f00c5027a23 */ /* 0x102fe20000010800 */
[----:B---3--:R-:W-:Y:S01]  /*6090*/  F2FP.PACK_AB R172, R16, R17 ;  /* 0x0000001110ac723e */ /* 0x008fe200000000ff */
[----:B------:R-:W-:-:S05]  /*60a0*/  FFMA.FTZ R0, R198, c[0x0][0x23c], -R0 ;  /* 0x00008f00c6007a23 */ /* 0x000fca0000010800 */
[C---:B------:R-:W-:Y:S01]  /*60b0*/  HMMA.16816.F32 R92, R128.reuse, R98, R104 ;  /* 0x00000062805c723c */ /* 0x040fe20000001868 */
[----:B------:R1:W-:Y:S07]  /*60c0*/  MUFU.EX2 R15, R2 ;  /* 0x00000002000f7308 */ /* 0x0003ee0000000800 */
[C---:B------:R-:W-:Y:S01]  /*60d0*/  HMMA.16816.F32 R104, R128.reuse, R166, R108 ;  /* 0x000000a68068723c */ /* 0x040fe2000000186c */
[----:B------:R2:W3:Y:S07]  /*60e0*/  MUFU.EX2 R14, R0 ;  /* 0x00000000000e7308 */ /* 0x0004ee0000000800 */
[----:B------:R-:W-:Y:S01]  /*60f0*/  HMMA.16816.F32 R144, R128, R156, R144 ;  /* 0x0000009c8090723c */ /* 0x000fe20000001890 */
[----:B-1----:R-:W-:-:S02]  /*6100*/  FADD.FTZ R2, R34, R8 ;  /* 0x0000000822027221 */ /* 0x002fc40000010000 */
[----:B------:R-:W-:Y:S02]  /*6110*/  FADD.FTZ R8, R191, R35 ;  /* 0x00000023bf087221 */ /* 0x000fe40000010000 */
[----:B------:R-:W-:Y:S02]  /*6120*/  FADD.FTZ R2, R33, R2 ;  /* 0x0000000221027221 */ /* 0x000fe40000010000 */
[----:B------:R-:W-:Y:S01]  /*6130*/  FADD.FTZ R8, R190, R8 ;  /* 0x00000008be087221 */ /* 0x000fe20000010000 */
        /* <DEDUP_REMOVED lines=19> */
[----:B--2---:R-:W-:-:S03]  /*6270*/  F2FP.PACK_AB R175, R236, R10 ;  /* 0x0000000aecaf723e */ /* 0x004fc600000000ff */
[----:B------:R-:W-:-:S04]  /*6280*/  FADD.FTZ R0, R32, R0 ;  /* 0x0000000020007221 */ /* 0x000fc80000010000 */
        /* <DEDUP_REMOVED lines=62> */
[----:B------:R-:W1:Y:S01]  /*6670*/  S2R R186, SR_TID.X ;  /* 0x0000000000ba7919 */ /* 0x000e620000002100 */
[----:B------:R-:W-:Y:S01]  /*6680*/  LEA.HI.SX32 R227, R227, 0xfffffffe, 0x1a ;  /* 0xfffffffee3e37811 */ /* 0x000fe200078fd2ff */
[----:B------:R-:W-:-:S02]  /*6690*/  IMAD.MOV.U32 R138, RZ, RZ, R136 ;  /* 0x000000ffff8a7224 */ /* 0x000fc400078e0088 */
[----:B------:R-:W2:Y:S01]  /*66a0*/  LDL R187, [R1] ;  /* 0x0000000001bb7983 */ /* 0x000ea20000100800 */
[----:B------:R-:W-:Y:S02]  /*66b0*/  IMAD.MOV.U32 R140, RZ, RZ, R3 ;  /* 0x000000ffff8c7224 */ /* 0x000fe400078e0003 */
[----:B------:R-:W-:Y:S01]  /*66c0*/  IMAD.MOV.U32 R139, RZ, RZ, R135 ;  /* 0x000000ffff8b7224 */ /* 0x000fe200078e0087 */
[----:B-1----:R-:W-:-:S05]  /*66d0*/  LOP3.LUT R186, R186, 0x3, RZ, 0xc0, !PT ;  /* 0x00000003baba7812 */ /* 0x002fca00078ec0ff */
[----:B------:R-:W-:Y:S02]  /*66e0*/  IMAD R234, R186, -0x2, R234 ;  /* 0xfffffffebaea7824 */ /* 0x000fe400078e02ea */
[----:B------:R-:W3:Y:S01]  /*66f0*/  LDL R186, [R1+0x4] ;  /* 0x0000040001ba7983 */ /* 0x000ee20000100800 */
[----:B------:R-:W-:Y:S02]  /*6700*/  ISETP.GE.AND P4, PT, R240, c[0x0][0x220], PT ;  /* 0x00008800f0007a0c */ /* 0x000fe40003f86270 */
[----:B------:R-:W-:Y:S01]  /*6710*/  IADD3 R234, R132, R234, -R203 ;  /* 0x000000ea84ea7210 */ /* 0x000fe20007ffe8cb */
[----:B------:R-:W-:Y:S01]  /*6720*/  IMAD.MOV.U32 R132, RZ, RZ, R137 ;  /* 0x000000ffff847224 */ /* 0x000fe200078e0089 */
[----:B--2---:R-:W-:Y:S02]  /*6730*/  ISETP.GE.AND P3, PT, R187, c[0x0][0x220], PT ;  /* 0x00008800bb007a0c */ /* 0x004fe40003f66270 */
[----:B---3--:R-:W-:Y:S01]  /*6740*/  ISETP.GE.AND P2, PT, R186, c[0x0][0x220], PT ;  /* 0x00008800ba007a0c */ /* 0x008fe20003f46270 */
[----:B------:R-:W-:Y:S05]  /*6750*/  BRA `(.L_x_105) ;  /* 0x0000038000007947 */ /* 0x000fea0003800000 */
.L_x_107:
[----:B------:R1:W-:Y:S01]  /*6760*/  @P4 STS [R226+0x6000], RZ ;  /* 0x006000ffe2004388 */ /* 0x0003e20000000800 */
[----:B------:R-:W-:Y:S03]  /*6770*/  IADD3 R0, R227, -0x1, RZ ;  /* 0xffffffffe3007810 */ /* 0x000fe60007ffe0ff */
[----:B------:R1:W-:Y:S01]  /*6780*/  @P4 STS [R226+0x6004], RZ ;  /* 0x006004ffe2004388 */ /* 0x0003e20000000800 */
[----:B------:R-:W-:Y:S01]  /*6790*/  SHF.R.S32.HI R134, RZ, 0x1f, R0 ;  /* 0x0000001fff867819 */ /* 0x000fe20000011400 */
[----:B------:R-:W-:Y:S02]  /*67a0*/  IMAD.WIDE.U32 R2, R0, c[0x0][0x198], RZ ;  /* 0x0000660000027a25 */ /* 0x000fe400078e00ff */
        /* <DEDUP_REMOVED lines=51> */
.L_x_105:
[----:B------:R-:W-:Y:S04]  /*6ae0*/  DEPBAR.LE SB0, 0x0 ;  /* 0x000080000000791a */ /* 0x000fe80000000000 */
[----:B------:R-:W-:Y:S01]  /*6af0*/  BAR.SYNC.DEFER_BLOCKING 0x0 ;  /* 0x0000000000007b1d */ /* 0x000fe20000010000 */
[----:B------:R-:W-:Y:S01]  /*6b00*/  SHF.R.S32.HI R0, RZ, 0x1f, R227 ;  /* 0x0000001fff007819 */ /* 0x000fe200000114e3 */
[C---:B------:R-:W-:Y:S04]  /*6b10*/  IMAD.WIDE.U32 R4, R227.reuse, c[0x0][0x1a0], RZ ;  /* 0x00006800e3047a25 */ /* 0x040fe800078e00ff */
[----:B------:R-:W-:Y:S02]  /*6b20*/  IMAD R0, R0, c[0x0][0x1a0], RZ ;  /* 0x0000680000007a24 */ /* 0x000fe400078e02ff */
[----:B------:R-:W-:Y:S02]  /*6b30*/  IMAD.MOV.U32 R6, RZ, RZ, c[0x0][0x1a0] ;  /* 0x00006800ff067624 */ /* 0x000fe400078e00ff */
[----:B------:R-:W-:Y:S01]  /*6b40*/  IMAD R2, R227, c[0x0][0x1a4], R0 ;  /* 0x00006900e3027a24 */ /* 0x000fe200078e0200 */
[----:B------:R-:W-:Y:S01]  /*6b50*/  LEA R0, P0, R4, R244, 0x6 ;  /* 0x000000f404007211 */ /* 0x000fe200078030ff */
[----:B------:R-:W-:Y:S02]  /*6b60*/  IMAD.MOV.U32 R7, RZ, RZ, c[0x0][0x1a4] ;  /* 0x00006900ff077624 */ /* 0x000fe400078e00ff */
        /* <DEDUP_REMOVED lines=185> */
.L_x_106:
[C---:B------:R-:W-:Y:S01]  /*7700*/  IMAD R2, R227.reuse, -0x40, R234 ;  /* 0xffffffc0e3027824 */ /* 0x040fe200078e02ea */
[----:B------:R-:W-:Y:S04]  /*7710*/  MOV R0, 0xffffffc0 ;  /* 0xffffffc000007802 */ /* 0x000fe80000000f00 */
[C---:B-1----:R-:W-:Y:S01]  /*7720*/  IADD3 R176, R2.reuse, -0x1, RZ ;  /* 0xffffffff02b07810 */ /* 0x042fe20007ffe0ff */
[----:B------:R-:W-:Y:S01]  /*7730*/  IMAD R0, R227, R0, 0x40 ;  /* 0x00000040e3007424 */ /* 0x000fe200078e0200 */
[----:B------:R-:W-:Y:S02]  /*7740*/  IADD3 R143, R2, -0x8, RZ ;  /* 0xfffffff8028f7810 */ /* 0x000fe40007ffe0ff */
[----:B------:R-:W-:Y:S02]  /*7750*/  ISETP.GE.AND P0, PT, R176, RZ, PT ;  /* 0x000000ffb000720c */ /* 0x000fe40003f06270 */
[----:B------:R-:W-:Y:S02]  /*7760*/  ISETP.GE.AND P1, PT, R143, RZ, PT ;  /* 0x000000ff8f00720c */ /* 0x000fe40003f26270 */
[C---:B------:R-:W-:Y:S02]  /*7770*/  IADD3 R141, R2.reuse, -0x10, RZ ;  /* 0xfffffff0028d7810 */ /* 0x040fe40007ffe0ff */
[C---:B------:R-:W-:Y:S02]  /*7780*/  IADD3 R137, R2.reuse, -0x11, RZ ;  /* 0xffffffef02897810 */ /* 0x040fe40007ffe0ff */
[C---:B------:R-:W-:Y:S02]  /*7790*/  IADD3 R135, R2.reuse, -0x19, RZ ;  /* 0xffffffe702877810 */ /* 0x040fe40007ffe0ff */
[C---:B------:R-:W-:Y:S02]  /*77a0*/  IADD3 R142, R2.reuse, -0x9, RZ ;  /* 0xfffffff7028e7810 */ /* 0x040fe40007ffe0ff */
[C---:B------:R-:W-:Y:S02]  /*77b0*/  IADD3 R178, R2.reuse, 0x48, RZ ;  /* 0x0000004802b27810 */ /* 0x040fe40007ffe0ff */
[C---:B------:R-:W-:Y:S02]  /*77c0*/  @!P0 IADD3 R176, -R2.reuse, 0x1, RZ ;  /* 0x0000000102b08810 */ /* 0x040fe40007ffe1ff */
[----:B------:R-:W-:Y:S02]  /*77d0*/  ISETP.GE.AND P0, PT, R141, RZ, PT ;  /* 0x000000ff8d00720c */ /* 0x000fe40003f06270 */
[----:B------:R1:W-:Y:S01]  /*77e0*/  I2F R198, R176 ;  /* 0x000000b000c67306 */ /* 0x0003e20000201400 */
[----:B------:R-:W-:Y:S02]  /*77f0*/  @!P1 IADD3 R143, -R2, 0x8, RZ ;  /* 0x00000008028f9810 */ /* 0x000fe40007ffe1ff */
[----:B------:R-:W-:Y:S02]  /*7800*/  ISETP.GE.AND P1, PT, R137, RZ, PT ;  /* 0x000000ff8900720c */ /* 0x000fe40003f26270 */
[----:B------:R-:W-:Y:S02]  /*7810*/  ISETP.GE.AND P6, PT, R142, RZ, PT ;  /* 0x000000ff8e00720c */ /* 0x000fe40003fc6270 */
[C---:B------:R-:W-:Y:S02]  /*7820*/  IADD3 R177, R2.reuse, 0x47, RZ ;  /* 0x0000004702b17810 */ /* 0x040fe40007ffe0ff */
[C---:B------:R-:W-:Y:S01]  /*7830*/  IADD3 R136, R2.reuse, -0x18, RZ ;  /* 0xffffffe802887810 */ /* 0x040fe20007ffe0ff */
[----:B------:R-:W-:Y:S01]  /*7840*/  I2F R197, R143 ;  /* 0x0000008f00c57306 */ /* 0x000fe20000201400 */
[----:B------:R-:W-:Y:S02]  /*7850*/  @!P0 IADD3 R141, -R2, 0x10, RZ ;  /* 0x00000010028d8810 */ /* 0x000fe40007ffe1ff */
[----:B------:R-:W-:Y:S02]  /*7860*/  ISETP.GE.AND P0, PT, R135, RZ, PT ;  /* 0x000000ff8700720c */ /* 0x000fe40003f06270 */
[----:B------:R-:W-:Y:S02]  /*7870*/  IADD3 R0, R234, R0, RZ ;  /* 0x00000000ea007210 */ /* 0x000fe40007ffe0ff */
[----:B------:R-:W-:Y:S02]  /*7880*/  @!P1 IADD3 R137, -R2, 0x11, RZ ;  /* 0x0000001102899810 */ /* 0x000fe40007ffe1ff */
[----:B------:R-:W-:Y:S01]  /*7890*/  ISETP.GE.AND P1, PT, R178, RZ, PT ;  /* 0x000000ffb200720c */ /* 0x000fe20003f26270 */
[----:B------:R2:W-:Y:S01]  /*78a0*/  I2F R195, R141 ;  /* 0x0000008d00c37306 */ /* 0x0005e20000201400 */
[C---:B------:R-:W-:Y:S02]  /*78b0*/  IADD3 R181, R2.reuse, -0x21, RZ ;  /* 0xffffffdf02b57810 */ /* 0x040fe40007ffe0ff */
[----:B------:R-:W-:Y:S02]  /*78c0*/  @!P6 IADD3 R142, -R2, 0x9, RZ ;  /* 0x00000009028ee810 */ /* 0x000fe40007ffe1ff */
[----:B------:R-:W-:Y:S02]  /*78d0*/  ISETP.GE.AND P6, PT, R136, RZ, PT ;  /* 0x000000ff8800720c */ /* 0x000fe40003fc6270 */
[C---:B------:R-:W-:Y:S02]  /*78e0*/  @!P0 IADD3 R135, -R2.reuse, 0x19, RZ ;  /* 0x0000001902878810 */ /* 0x040fe40007ffe1ff */
[----:B------:R-:W-:Y:S01]  /*78f0*/  ISETP.GE.AND P0, PT, R177, RZ, PT ;  /* 0x000000ffb100720c */ /* 0x000fe20003f06270 */
[----:B------:R-:W-:Y:S01]  /*7900*/  I2F R196, R142 ;  /* 0x0000008e00c47306 */ /* 0x000fe20000201400 */
[----:B------:R-:W-:Y:S02]  /*7910*/  IADD3 R183, R2, -0x38, RZ ;  /* 0xffffffc802b77810 */ /* 0x000fe40007ffe0ff */
[----:B------:R-:W-:Y:S02]  /*7920*/  @!P1 IADD3 R178, -R0, -0x8, RZ ;  /* 0xfffffff800b29810 */ /* 0x000fe40007ffe1ff */
[----:B------:R-:W-:Y:S02]  /*7930*/  ISETP.GE.AND P1, PT, R181, RZ, PT ;  /* 0x000000ffb500720c */ /* 0x000fe40003f26270 */
[C---:B------:R-:W-:Y:S02]  /*7940*/  IADD3 R179, R2.reuse, -0x20, RZ ;  /* 0xffffffe002b37810 */ /* 0x040fe40007ffe0ff */
[C---:B------:R-:W-:Y:S01]  /*7950*/  IADD3 R182, R2.reuse, 0x3f, RZ ;  /* 0x0000003f02b67810 */ /* 0x040fe20007ffe0ff */
[----:B------:R3:W-:Y:S01]  /*7960*/  I2F R194, R137 ;  /* 0x0000008900c27306 */ /* 0x0007e20000201400 */
[----:B------:R-:W-:Y:S02]  /*7970*/  @!P6 IADD3 R136, -R2, 0x18, RZ ;  /* 0x000000180288e810 */ /* 0x000fe40007ffe1ff */
[----:B------:R-:W-:Y:S02]  /*7980*/  @!P0 IADD3 R177, -R0, -0x7, RZ ;  /* 0xfffffff900b18810 */ /* 0x000fe40007ffe1ff */
[----:B------:R-:W-:Y:S02]  /*7990*/  ISETP.GE.AND P0, PT, R183, RZ, PT ;  /* 0x000000ffb700720c */ /* 0x000fe40003f06270 */
[----:B------:R-:W-:Y:S02]  /*79a0*/  ISETP.GE.AND P6, PT, R179, RZ, PT ;  /* 0x000000ffb300720c */ /* 0x000fe40003fc6270 */
[----:B------:R-:W-:Y:S01]  /*79b0*/  @!P1 IADD3 R181, -R2, 0x21, RZ ;  /* 0x0000002102b59810 */ /* 0x000fe20007ffe1ff */
[----:B------:R-:W-:Y:S01]  /*79c0*/  I2F R203, R178 ;  /* 0x000000b200cb7306 */ /* 0x000fe20000201400 */
[----:B------:R-:W-:Y:S02]  /*79d0*/  ISETP.GE.AND P1, PT, R182, RZ, PT ;  /* 0x000000ffb600720c */ /* 0x000fe40003f26270 */
[C---:B------:R-:W-:Y:S02]  /*79e0*/  IADD3 R186, R2.reuse, -0x39, RZ ;  /* 0xffffffc702ba7810 */ /* 0x040fe40007ffe0ff */
[C---:B------:R-:W-:Y:S02]  /*79f0*/  IADD3 R180, R2.reuse, -0x28, RZ ;  /* 0xffffffd802b47810 */ /* 0x040fe40007ffe0ff */
[C---:B------:R-:W-:Y:S02]  /*7a00*/  IADD3 R185, R2.reuse, 0x38, RZ ;  /* 0x0000003802b97810 */ /* 0x040fe40007ffe0ff */
[----:B------:R-:W-:Y:S01]  /*7a10*/  @!P0 IADD3 R183, -R2, 0x38, RZ ;  /* 0x0000003802b78810 */ /* 0x000fe20007ffe1ff */
[----:B------:R-:W-:Y:S01]  /*7a20*/  I2F R178, R177 ;  /* 0x000000b100b27306 */ /* 0x000fe20000201400 */
[----:B------:R-:W-:Y:S02]  /*7a30*/  ISETP.GE.AND P0, PT, R186, RZ, PT ;  /* 0x000000ffba00720c */ /* 0x000fe40003f06270 */
[----:B------:R-:W-:Y:S02]  /*7a40*/  @!P6 IADD3 R179, -R2, 0x20, RZ ;  /* 0x0000002002b3e810 */ /* 0x000fe40007ffe1ff */
[----:B------:R-:W-:Y:S02]  /*7a50*/  ISETP.GE.AND P6, PT, R180, RZ, PT ;  /* 0x000000ffb400720c */ /* 0x000fe40003fc6270 */
[----:B------:R-:W-:Y:S02]  /*7a60*/  @!P1 IADD3 R182, -R0, 0x1, RZ ;  /* 0x0000000100b69810 */ /* 0x000fe40007ffe1ff */
[----:B------:R-:W-:Y:S01]  /*7a70*/  ISETP.GE.AND P1, PT, R185, RZ, PT ;  /* 0x000000ffb900720c */ /* 0x000fe20003f26270 */
[----:B------:R-:W-:Y:S01]  /*7a80*/  I2F R202, R183 ;  /* 0x000000b700ca7306 */ /* 0x000fe20000201400 */
[C---:B------:R-:W-:Y:S02]  /*7a90*/  IADD3 R189, R2.reuse, 0x37, RZ ;  /* 0x0000003702bd7810 */ /* 0x040fe40007ffe0ff */
[C---:B------:R-:W-:Y:S02]  /*7aa0*/  IADD3 R184, R2.reuse, -0x29, RZ ;  /* 0xffffffd702b87810 */ /* 0x040fe40007ffe0ff */
[C---:B------:R-:W-:Y:S02]  /*7ab0*/  IADD3 R190, R2.reuse, -0x31, RZ ;  /* 0xffffffcf02be7810 */ /* 0x040fe40007ffe0ff */
[C---:B------:R-:W-:Y:S02]  /*7ac0*/  @!P0 IADD3 R186, -R2.reuse, 0x39, RZ ;  /* 0x0000003902ba8810 */ /* 0x040fe40007ffe1ff */
[----:B------:R-:W-:Y:S01]  /*7ad0*/  ISETP.GE.AND P0, PT, R189, RZ, PT ;  /* 0x000000ffbd00720c */ /* 0x000fe20003f06270 */
[----:B------:R-:W-:Y:S01]  /*7ae0*/  I2F R182, R182 ;  /* 0x000000b600b67306 */ /* 0x000fe20000201400 */
[----:B------:R-:W-:Y:S02]  /*7af0*/  @!P6 IADD3 R180, -R2, 0x28, RZ ;  /* 0x0000002802b4e810 */ /* 0x000fe40007ffe1ff */
[----:B------:R-:W-:Y:S02]  /*7b00*/  ISETP.GE.AND P6, PT, R184, RZ, PT ;  /* 0x000000ffb800720c */ /* 0x000fe40003fc6270 */
[----:B------:R-:W-:Y:S02]  /*7b10*/  @!P1 IADD3 R185, -R0, 0x8, RZ ;  /* 0x0000000800b99810 */ /* 0x000fe40007ffe1ff */
[----:B------:R-:W-:Y:S02]  /*7b20*/  ISETP.GE.AND P1, PT, R190, RZ, PT ;  /* 0x000000ffbe00720c */ /* 0x000fe40003f26270 */
[C---:B------:R-:W-:Y:S01]  /*7b30*/  IADD3 R134, R2.reuse, 0x8, RZ ;  /* 0x0000000802867810 */ /* 0x040fe20007ffe0ff */
[----:B------:R-:W-:Y:S01]  /*7b40*/  I2F R179, R179 ;  /* 0x000000b300b37306 */ /* 0x000fe20000201400 */
[C---:B------:R-:W-:Y:S02]  /*7b50*/  IADD3 R187, R2.reuse, -0x30, RZ ;  /* 0xffffffd002bb7810 */ /* 0x040fe40007ffe0ff */
[----:B------:R-:W-:Y:S02]  /*7b60*/  IADD3 R191, R2, 0x2f, RZ ;  /* 0x0000002f02bf7810 */ /* 0x000fe40007ffe0ff */
[----:B------:R-:W-:Y:S02]  /*7b70*/  @!P0 IADD3 R189, -R0, 0x9, RZ ;  /* 0x0000000900bd8810 */ /* 0x000fe40007ffe1ff */
[----:B------:R-:W-:Y:S02]  /*7b80*/  ISETP.GE.AND P0, PT, R134, RZ, PT ;  /* 0x000000ff8600720c */ /* 0x000fe40003f06270 */
[C---:B------:R-:W-:Y:S01]  /*7b90*/  IADD3 R192, -R2.reuse, -0x8, RZ ;  /* 0xfffffff802c07810 */ /* 0x040fe20007ffe1ff */
[----:B------:R-:W-:Y:S01]  /*7ba0*/  I2F R185, R185 ;  /* 0x000000b900b97306 */ /* 0x000fe20000201400 */
[C---:B------:R-:W-:Y:S02]  /*7bb0*/  @!P6 IADD3 R184, -R2.reuse, 0x29, RZ ;  /* 0x0000002902b8e810 */ /* 0x040fe40007ffe1ff */
[----:B------:R-:W-:Y:S02]  /*7bc0*/  ISETP.GE.AND P6, PT, R187, RZ, PT ;  /* 0x000000ffbb00720c */ /* 0x000fe40003fc6270 */
[----:B------:R-:W-:Y:S02]  /*7bd0*/  @!P1 IADD3 R190, -R2, 0x31, RZ ;  /* 0x0000003102be9810 */ /* 0x000fe40007ffe1ff */
[----:B------:R-:W-:Y:S02]  /*7be0*/  ISETP.GE.AND P1, PT, R191, RZ, PT ;  /* 0x000000ffbf00720c */ /* 0x000fe40003f26270 */
[----:B------:R-:W-:Y:S01]  /*7bf0*/  SEL R192, R192, R134, !P0 ;  /* 0x00000086c0c07207 */ /* 0x000fe20004000000 */
[----:B------:R-:W-:Y:S01]  /*7c00*/  I2F R189, R189 ;  /* 0x000000bd00bd7306 */ /* 0x000fe20000201400 */
[C---:B-1----:R-:W-:Y:S02]  /*7c10*/  IADD3 R176, R2.reuse, 0x28, RZ ;  /* 0x0000002802b07810 */ /* 0x042fe40007ffe0ff */
[C---:B------:R-:W-:Y:S02]  /*7c20*/  IADD3 R193, -R2.reuse, -0x7, RZ ;  /* 0xfffffff902c17810 */ /* 0x040fe40007ffe1ff */
[C---:B--2---:R-:W-:Y:S02]  /*7c30*/  IADD3 R141, R2.reuse, 0x1f, RZ ;  /* 0x0000001f028d7810 */ /* 0x044fe40007ffe0ff */
[C---:B------:R-:W-:Y:S02]  /*7c40*/  @!P6 IADD3 R187, -R2.reuse, 0x30, RZ ;  /* 0x0000003002bbe810 */ /* 0x040fe40007ffe1ff */
[C---:B---3--:R-:W-:Y:S01]  /*7c50*/  IADD3 R137, R2.reuse, 0x18, RZ ;  /* 0x0000001802897810 */ /* 0x048fe20007ffe0ff */
[----:B------:R1:W-:Y:S01]  /*7c60*/  I2F R205, R192 ;  /* 0x000000c000cd7306 */ /* 0x0003e20000201400 */
[----:B------:R-:W-:Y:S02]  /*7c70*/  IADD3 R188, R2, 0x30, RZ ;  /* 0x0000003002bc7810 */ /* 0x000fe40007ffe0ff */
[----:B------:R-:W-:Y:S02]  /*7c80*/  @!P1 IADD3 R191, -R0, 0x11, RZ ;  /* 0x0000001100bf9810 */ /* 0x000fe40007ffe1ff */
[----:B------:R-:W-:Y:S02]  /*7c90*/  ISETP.GE.AND P6, PT, R188, RZ, PT ;  /* 0x000000ffbc00720c */ /* 0x000fe40003fc6270 */
[----:B------:R-:W-:Y:S02]  /*7ca0*/  ISETP.GE.AND P1, PT, R176, RZ, PT ;  /* 0x000000ffb000720c */ /* 0x000fe40003f26270 */
[C---:B------:R-:W-:Y:S01]  /*7cb0*/  IADD3 R3, R2.reuse, 0x7, RZ ;  /* 0x0000000702037810 */ /* 0x040fe20007ffe0ff */
[----:B------:R-:W-:Y:S01]  /*7cc0*/  I2F R181, R181 ;  /* 0x000000b500b57306 */ /* 0x000fe20000201400 */
[C---:B------:R-:W-:Y:S02]  /*7cd0*/  IADD3 R143, R2.reuse, 0x27, RZ ;  /* 0x00000027028f7810 */ /* 0x040fe40007ffe0ff */
[----:B------:R-:W-:Y:S02]  /*7ce0*/  IADD3 R142, R2, 0x20, RZ ;  /* 0x00000020028e7810 */ /* 0x000fe40007ffe0ff */
[----:B------:R-:W-:Y:S02]  /*7cf0*/  IABS R206, R2 ;  /* 0x0000000200ce7213 */ /* 0x000fe40000000000 */
[C---:B------:R-:W-:Y:S02]  /*7d00*/  @!P0 IADD3 R134, -R0.reuse, 0x38, RZ ;  /* 0x0000003800868810 */ /* 0x040fe40007ffe1ff */
[C---:B------:R-:W-:Y:S01]  /*7d10*/  @!P6 IADD3 R188, -R0.reuse, 0x10, RZ ;  /* 0x0000001000bce810 */ /* 0x040fe20007ffe1ff */
[----:B------:R-:W-:Y:S01]  /*7d20*/  I2F R180, R180 ;  /* 0x000000b400b47306 */ /* 0x000fe20000201400 */
[----:B------:R-:W-:Y:S02]  /*7d30*/  ISETP.GE.AND P6, PT, R3, RZ, PT ;  /* 0x000000ff0300720c */ /* 0x000fe40003fc6270 */
[C---:B------:R-:W-:Y:S02]  /*7d40*/  @!P1 IADD3 R176, -R0.reuse, 0x18, RZ ;  /* 0x0000001800b09810 */ /* 0x040fe40007ffe1ff */
[----:B------:R-:W-:Y:S02]  /*7d50*/  ISETP.GE.AND P1, PT, R143, RZ, PT ;  /* 0x000000ff8f00720c */ /* 0x000fe40003f26270 */
[----:B-1----:R-:W-:Y:S03]  /*7d60*/  SEL R192, R193, R3, !P6 ;  /* 0x00000003c1c07207 */ /* 0x002fe60007000000 */
[----:B------:R1:W-:Y:S04]  /*7d70*/  I2F R193, R136 ;  /* 0x0000008800c17306 */ /* 0x0003e80000201400 */
[C---:B------:R-:W-:Y:S04]  /*7d80*/  @!P6 IADD3 R3, -R0.reuse, 0x39, RZ ;  /* 0x000000390003e810 */ /* 0x040fe80007ffe1ff */
[----:B------:R-:W-:Y:S02]  /*7d90*/  @!P1 IADD3 R143, -R0, 0x19, RZ ;  /* 0x00000019008f9810 */ /* 0x000fe40007ffe1ff */
[----:B------:R-:W-:Y:S01]  /*7da0*/  I2F R204, R192 ;  /* 0x000000c000cc7306 */ /* 0x000fe20000201400 */
[----:B------:R-:W-:Y:S09]  /*7db0*/  ISETP.GE.AND P1, PT, R142, RZ, PT ;  /* 0x000000ff8e00720c */ /* 0x000ff20003f26270 */
[----:B------:R2:W-:Y:S04]  /*7dc0*/  I2F R192, R135 ;  /* 0x0000008700c07306 */ /* 0x0005e80000201400 */
[----:B------:R-:W-:Y:S02]  /*7dd0*/  @!P1 IADD3 R142, -R0, 0x20, RZ ;  /* 0x00000020008e9810 */ /* 0x000fe40007ffe1ff */
[----:B------:R-:W-:Y:S02]  /*7de0*/  ISETP.GE.AND P1, PT, R141, RZ, PT ;  /* 0x000000ff8d00720c */ /* 0x000fe40003f26270 */
[----:B-1----:R-:W-:Y:S02]  /*7df0*/  IADD3 R136, R2, 0x17, RZ ;  /* 0x0000001702887810 */ /* 0x002fe40007ffe0ff */
[----:B------:R-:W-:Y:S09]  /*7e00*/  I2F R206, R206 ;  /* 0x000000ce00ce7306 */ /* 0x000ff20000201400 */
[C---:B------:R-:W-:Y:S01]  /*7e10*/  @!P1 IADD3 R141, -R0.reuse, 0x21, RZ ;  /* 0x00000021008d9810 */ /* 0x040fe20007ffe1ff */
[----:B------:R-:W-:Y:S01]  /*7e20*/  I2F R199, R176 ;  /* 0x000000b000c77306 */ /* 0x000fe20000201400 */
[----:B------:R-:W-:Y:S02]  /*7e30*/  ISETP.GE.AND P1, PT, R137, RZ, PT ;  /* 0x000000ff8900720c */ /* 0x000fe40003f26270 */
[----:B--2---:R-:W-:Y:S07]  /*7e40*/  IABS R135, R0 ;  /* 0x0000000000877213 */ /* 0x004fee0000000000 */
[----:B------:R1:W-:Y:S04]  /*7e50*/  I2F R177, R135 ;  /* 0x0000008700b17306 */ /* 0x0003e80000201400 */
[----:B------:R-:W-:Y:S02]  /*7e60*/  @!P1 IADD3 R137, -R0, 0x28, RZ ;  /* 0x0000002800899810 */ /* 0x000fe40007ffe1ff */
[----:B------:R-:W-:Y:S04]  /*7e70*/  ISETP.GE.AND P1, PT, R136, RZ, PT ;  /* 0x000000ff8800720c */ /* 0x000fe80003f26270 */
[----:B------:R-:W-:Y:S09]  /*7e80*/  I2F R183, R141 ;  /* 0x0000008d00b77306 */ /* 0x000ff20000201400 */
[----:B------:R-:W-:Y:S01]  /*7e90*/  @!P1 IADD3 R136, -R0, 0x29, RZ ;  /* 0x0000002900889810 */ /* 0x000fe20007ffe1ff */
[----:B------:R-:W-:Y:S01]  /*7ea0*/  I2F R188, R188 ;  /* 0x000000bc00bc7306 */ /* 0x000fe20000201400 */
[C---:B-1----:R-:W-:Y:S02]  /*7eb0*/  IADD3 R135, R2.reuse, 0x10, RZ ;  /* 0x0000001002877810 */ /* 0x042fe40007ffe0ff */
[----:B------:R-:W-:Y:S02]  /*7ec0*/  IADD3 R2, R2, 0xf, RZ ;  /* 0x0000000f02027810 */ /* 0x000fe40007ffe0ff */
[----:B------:R-:W-:Y:S05]  /*7ed0*/  ISETP.GE.AND P1, PT, R135, RZ, PT ;  /* 0x000000ff8700720c */ /* 0x000fea0003f26270 */
[----:B------:R-:W-:Y:S10]  /*7ee0*/  I2F R176, R136 ;  /* 0x0000008800b07306 */ /* 0x000ff40000201400 */
[----:B------:R-:W-:Y:S01]  /*7ef0*/  I2F R200, R143 ;  /* 0x0000008f00c87306 */ /* 0x000fe20000201400 */
[----:B------:R-:W-:Y:S02]  /*7f00*/  @!P1 IADD3 R135, -R0, 0x30, RZ ;  /* 0x0000003000879810 */ /* 0x000fe40007ffe1ff */
[----:B------:R-:W-:Y:S07]  /*7f10*/  ISETP.GE.AND P1, PT, R2, RZ, PT ;  /* 0x000000ff0200720c */ /* 0x000fee0003f26270 */
[----:B------:R-:W-:Y:S06]  /*7f20*/  I2F R141, R135 ;  /* 0x00000087008d7306 */ /* 0x000fec0000201400 */
[----:B------:R-:W-:Y:S04]  /*7f30*/  @!P1 IADD3 R2, -R0, 0x31, RZ ;  /* 0x0000003100029810 */ /* 0x000fe80007ffe1ff */
[----:B------:R-:W-:Y:S10]  /*7f40*/  I2F R0, R2 ;  /* 0x0000000200007306 */ /* 0x000ff40000201400 */
[----:B------:R-:W-:Y:S10]  /*7f50*/  I2F R143, R134 ;  /* 0x00000086008f7306 */ /* 0x000ff40000201400 */
[----:B------:R-:W-:Y:S10]  /*7f60*/  I2F R191, R191 ;  /* 0x000000bf00bf7306 */ /* 0x000ff40000201400 */
[----:B------:R-:W-:Y:S10]  /*7f70*/  I2F R184, R184 ;  /* 0x000000b800b87306 */ /* 0x000ff40000201400 */
[----:B------:R-:W-:Y:S10]  /*7f80*/  I2F R187, R187 ;  /* 0x000000bb00bb7306 */ /* 0x000ff40000201400 */
[----:B------:R-:W-:Y:S10]  /*7f90*/  I2F R201, R186 ;  /* 0x000000ba00c97306 */ /* 0x000ff40000201400 */
[----:B------:R-:W-:Y:S10]  /*7fa0*/  I2F R186, R142 ;  /* 0x0000008e00ba7306 */ /* 0x000ff40000201400 */
[----:B------:R-:W-:Y:S10]  /*7fb0*/  I2F R142, R3 ;  /* 0x00000003008e7306 */ /* 0x000ff40000201400 */
[----:B------:R-:W1:Y:S02]  /*7fc0*/  I2F R190, R190 ;  /* 0x000000be00be7306 */ /* 0x000e640000201400 */
[-C--:B-1----:R-:W-:Y:S02]  /*7fd0*/  FFMA.FTZ R53, R190, -R133.reuse, R53 ;  /* 0x80000085be357223 */ /* 0x082fe40000010035 */
[-C--:B------:R-:W-:Y:S02]  /*7fe0*/  FFMA.FTZ R4, R206, -R133.reuse, R4 ;  /* 0x80000085ce047223 */ /* 0x080fe40000010004 */
[-C--:B------:R-:W-:Y:S02]  /*7ff0*/  FFMA.FTZ R5, R198, -R133.reuse, R5 ;  /* 0x80000085c6057223 */ /* 0x080fe40000010005 */
[-C--:B------:R-:W-:Y:S01]  /*8000*/  FFMA.FTZ R6, R205, -R133.reuse, R6 ;  /* 0x80000085cd067223 */ /* 0x080fe20000010006 */
[----:B------:R-:W-:Y:S01]  /*8010*/  FMNMX.FTZ R136, R4, R132, !PT ;  /* 0x0000008404887209 */ /* 0x000fe20007810000 */
[-C--:B------:R-:W-:Y:S02]  /*8020*/  FFMA.FTZ R16, R197, -R133.reuse, R16 ;  /* 0x80000085c5107223 */ /* 0x080fe40000010010 */
[-C--:B------:R-:W-:Y:S01]  /*8030*/  FFMA.FTZ R7, R204, -R133.reuse, R7 ;  /* 0x80000085cc077223 */ /* 0x080fe20000010007 */
[----:B------:R-:W-:Y:S01]  /*8040*/  FMNMX.FTZ R136, R5, R136, !PT ;  /* 0x0000008805887209 */ /* 0x000fe20007810000 */
[-C--:B------:R-:W-:Y:S01]  /*8050*/  FFMA.FTZ R17, R196, -R133.reuse, R17 ;  /* 0x80000085c4117223 */ /* 0x080fe20000010011 */
[----:B------:R-:W-:Y:S01]  /*8060*/  FMNMX.FTZ R135, R6, R138, !PT ;  /* 0x0000008a06877209 */ /* 0x000fe20007810000 */
[-C--:B------:R-:W-:Y:S01]  /*8070*/  FFMA.FTZ R18, R206, -R133.reuse, R18 ;  /* 0x80000085ce127223 */ /* 0x080fe20000010012 */
[----:B------:R-:W-:Y:S01]  /*8080*/  FMNMX.FTZ R136, R16, R136, !PT ;  /* 0x0000008810887209 */ /* 0x000fe20007810000 */
[----:B------:R-:W-:Y:S01]  /*8090*/  FFMA.FTZ R20, R195, -R133, R20 ;  /* 0x80000085c3147223 */ /* 0x000fe20000010014 */
        /* <DEDUP_REMOVED lines=9> */
[----:B------:R-:W-:Y:S01]  /*8130*/  FFMA.FTZ R32, R193, -R133, R32 ;  /* 0x80000085c1207223 */ /* 0x000fe20000010020 */
[----:B------:R-:W-:Y:S01]  /*8140*/  FMNMX.FTZ R2, R8, R139, !PT ;  /* 0x0000008b08027209 */ /* 0x000fe20007810000 */
        /* <DEDUP_REMOVED lines=22> */
[----:B------:R-:W1:Y:S01]  /*82b0*/  I2F R178, R137 ;  /* 0x0000008900b27306 */ /* 0x000e620000201400 */
[-C--:B------:R-:W-:Y:S01]  /*82c0*/  FFMA.FTZ R48, R180, -R133.reuse, R48 ;  /* 0x80000085b4307223 */ /* 0x080fe20000010030 */
[----:B------:R-:W-:Y:S01]  /*82d0*/  FMNMX.FTZ R2, R24, R2, !PT ;  /* 0x0000000218027209 */ /* 0x000fe20007810000 */
        /* <DEDUP_REMOVED lines=22> */
[-C--:B------:R-:W-:Y:S02]  /*8440*/  FFMA.FTZ R54, R180, -R133.reuse, R54 ;  /* 0x80000085b4367223 */ /* 0x080fe40000010036 */
        /* <DEDUP_REMOVED lines=8> */
[----:B------:R-:W-:Y:S01]  /*84d0*/  FFMA.FTZ R65, R201, -R133, R65 ;  /* 0x80000085c9417223 */ /* 0x000fe20000010041 */
[----:B------:R-:W-:Y:S01]  /*84e0*/  FMNMX.FTZ R3, R54, R3, !PT ;  /* 0x0000000336037209 */ /* 0x000fe20007810000 */
[----:B------:R-:W-:Y:S01]  /*84f0*/  FFMA.FTZ R15, R182, -R133, R15 ;  /* 0x80000085b60f7223 */ /* 0x000fe2000001000f */
[----:B------:R-:W-:Y:S01]  /*8500*/  FMNMX.FTZ R135, R64, R135, !PT ;  /* 0x0000008740877209 */ /* 0x000fe20007810000 */
[-C--:B-1----:R-:W-:Y:S01]  /*8510*/  FFMA.FTZ R44, R178, -R133.reuse, R44 ;  /* 0x80000085b22c7223 */ /* 0x082fe2000001002c */
        /* <DEDUP_REMOVED lines=11> */
[----:B------:R-:W1:Y:S01]  /*85d0*/  SHFL.BFLY PT, R137, R3, 0x2, 0x1f ;  /* 0x0c401f0003897f89 */ /* 0x000e6200000e0000 */
        /* <DEDUP_REMOVED lines=14> */
[-C--:B------:R-:W-:Y:S02]  /*86c0*/  FFMA.FTZ R47, R183, -R133.reuse, R47 ;  /* 0x80000085b72f7223 */ /* 0x080fe4000001002f */
[----:B------:R-:W2:Y:S01]  /*86d0*/  SHFL.BFLY PT, R136, R2, 0x2, 0x1f ;  /* 0x0c401f0002887f89 */ /* 0x000ea200000e0000 */
[----:B------:R-:W-:Y:S01]  /*86e0*/  FMNMX.FTZ R134, R31, R134, !PT ;  /* 0x000000861f867209 */ /* 0x000fe20007810000 */
[-C--:B------:R-:W-:Y:S02]  /*86f0*/  FFMA.FTZ R58, R178, -R133.reuse, R58 ;  /* 0x80000085b23a7223 */ /* 0x080fe4000001003a */
[-C--:B------:R-:W-:Y:S01]  /*8700*/  FFMA.FTZ R57, R0, -R133.reuse, R57 ;  /* 0x8000008500397223 */ /* 0x080fe20000010039 */
[----:B------:R-:W-:Y:S01]  /*8710*/  FMNMX.FTZ R134, R42, R134, !PT ;  /* 0x000000862a867209 */ /* 0x000fe20007810000 */
[----:B------:R-:W-:Y:S01]  /*8720*/  FFMA.FTZ R59, R176, -R133, R59 ;  /* 0x80000085b03b7223 */ /* 0x000fe2000001003b */
[----:B-1----:R-:W-:Y:S01]  /*8730*/  FMNMX.FTZ R137, R3, R137, !PT ;  /* 0x0000008903897209 */ /* 0x002fe20007810000 */
[-C--:B------:R-:W-:Y:S01]  /*8740*/  FFMA.FTZ R60, R143, -R133.reuse, R60 ;  /* 0x800000858f3c7223 */ /* 0x080fe2000001003c */
[----:B------:R-:W-:Y:S01]  /*8750*/  FMNMX.FTZ R134, R43, R134, !PT ;  /* 0x000000862b867209 */ /* 0x000fe20007810000 */
[----:B------:R-:W-:Y:S01]  /*8760*/  FFMA.FTZ R62, R141, -R133, R62 ;  /* 0x800000858d3e7223 */ /* 0x000fe2000001003e */
[----:B------:R-:W-:Y:S01]  /*8770*/  FMNMX.FTZ R135, R57, R135, !PT ;  /* 0x0000008739877209 */ /* 0x000fe20007810000 */
[----:B------:R-:W1:Y:S01]  /*8780*/  SHFL.BFLY PT, R142, R137, 0x1, 0x1f ;  /* 0x0c201f00898e7f89 */ /* 0x000e6200000e0000 */
[----:B------:R-:W-:Y:S01]  /*8790*/  FMNMX.FTZ R3, R46, R134, !PT ;  /* 0x000000862e037209 */ /* 0x000fe20007810000 */
[----:B------:R-:W-:Y:S01]  /*87a0*/  FFMA.FTZ R63, R0, -R133, R63 ;  /* 0x80000085003f7223 */ /* 0x000fe2000001003f */
[----:B------:R-:W-:Y:S02]  /*87b0*/  FMNMX.FTZ R135, R60, R135, !PT ;  /* 0x000000873c877209 */ /* 0x000fe40007810000 */
[----:B------:R-:W-:Y:S02]  /*87c0*/  FMNMX.FTZ R3, R47, R3, !PT ;  /* 0x000000032f037209 */ /* 0x000fe40007810000 */
[----:B------:R-:W-:Y:S01]  /*87d0*/  FMNMX.FTZ R135, R61, R135, !PT ;  /* 0x000000873d877209 */ /* 0x000fe20007810000 */
[----:B------:R-:W-:Y:S01]  /*87e0*/  LDSM.16.MT88.4 R176, [R220+0x9000] ;  /* 0x00900000dcb0783b */ /* 0x000fe20000004200 */
[----:B--2---:R-:W-:Y:S02]  /*87f0*/  FMNMX.FTZ R136, R2, R136, !PT ;  /* 0x0000008802887209 */ /* 0x004fe40007810000 */
[----:B------:R-:W-:Y:S05]  /*8800*/  FMNMX.FTZ R2, R58, R3, !PT ;  /* 0x000000033a027209 */ /* 0x000fea0007810000 */
[----:B------:R-:W2:Y:S01]  /*8810*/  SHFL.BFLY PT, R143, R135, 0x2, 0x1f ;  /* 0x0c401f00878f7f89 */ /* 0x000ea200000e0000 */
[----:B------:R-:W-:Y:S04]  /*8820*/  FMNMX.FTZ R2, R59, R2, !PT ;  /* 0x000000023b027209 */ /* 0x000fe80007810000 */
[----:B------:R-:W-:Y:S03]  /*8830*/  FMNMX.FTZ R0, R62, R2, !PT ;  /* 0x000000023e007209 */ /* 0x000fe60007810000 */
[----:B------:R-:W3:Y:S01]  /*8840*/  SHFL.BFLY PT, R134, R136, 0x1, 0x1f ;  /* 0x0c201f0088867f89 */ /* 0x000ee200000e0000 */
[----:B-1----:R-:W-:Y:S02]  /*8850*/  FMNMX.FTZ R137, R137, R142, !PT ;  /* 0x0000008e89897209 */ /* 0x002fe40007810000 */
[----:B------:R-:W-:Y:S02]  /*8860*/  FMNMX.FTZ R2, R63, R0, !PT ;  /* 0x000000003f027209 */ /* 0x000fe40007810000 */
[C---:B------:R-:W-:Y:S01]  /*8870*/  FSETP.NEU.FTZ.AND P0, PT, R137.reuse, -INF , PT ;  /* 0xff8000008900780b */ /* 0x040fe20003f1d000 */
[----:B------:R-:W-:Y:S02]  /*8880*/  FADD.FTZ R0, -R137, R132 ;  /* 0x0000008489007221 */ /* 0x000fe40000010100 */
[----:B------:R-:W-:Y:S02]  /*8890*/  SHFL.BFLY PT, R3, R2, 0x2, 0x1f ;  /* 0x0c401f0002037f89 */ /* 0x000fe400000e0000 */
[----:B------:R-:W-:Y:S01]  /*88a0*/  FMUL.FTZ R0, R0, c[0x0][0x23c] ;  /* 0x00008f0000007a20 */ /* 0x000fe20000410000 */
[----:B--2---:R-:W-:Y:S05]  /*88b0*/  FMNMX.FTZ R135, R135, R143, !PT ;  /* 0x0000008f87877209 */ /* 0x004fea0007810000 */
[----:B------:R-:W-:Y:S01]  /*88c0*/  LDSM.16.MT88.4 R180, [R222+0x9000] ;  /* 0x00900000deb4783b */ /* 0x000fe20000004200 */
[----:B---3--:R-:W-:Y:S07]  /*88d0*/  FMNMX.FTZ R136, R136, R134, !PT ;  /* 0x0000008688887209 */ /* 0x008fee0007810000 */
[----:B------:R-:W1:Y:S01]  /*88e0*/  SHFL.BFLY PT, R141, R135, 0x1, 0x1f ;  /* 0x0c201f00878d7f89 */ /* 0x000e6200000e0000 */
[----:B------:R2:W-:Y:S01]  /*88f0*/  MUFU.EX2 R134, R0 ;  /* 0x0000000000867308 */ /* 0x0005e20000000800 */
[----:B-1----:R-:W-:Y:S01]  /*8900*/  FMNMX.FTZ R135, R135, R141, !PT ;  /* 0x0000008d87877209 */ /* 0x002fe20007810000 */
[----:B--2---:R-:W-:Y:S02]  /*8910*/  FADD.FTZ R0, -R136, R138 ;  /* 0x0000008a88007221 */ /* 0x004fe40000010100 */
[----:B------:R-:W-:Y:S02]  /*8920*/  FMUL.FTZ R138, R137, c[0x0][0x23c] ;  /* 0x00008f00898a7a20 */ /* 0x000fe40000410000 */
[----:B------:R-:W-:Y:S01]  /*8930*/  FMUL.FTZ R132, R0, c[0x0][0x23c] ;  /* 0x00008f0000847a20 */ /* 0x000fe20000410000 */
[----:B------:R-:W-:Y:S01]  /*8940*/  FMNMX.FTZ R0, R2, R3, !PT ;  /* 0x0000000302007209 */ /* 0x000fe20007810000 */
[C---:B------:R-:W-:Y:S01]  /*8950*/  FADD.FTZ R2, -R135.reuse, R139 ;  /* 0x0000008b87027221 */ /* 0x040fe20000010100 */
[----:B------:R-:W-:Y:S01]  /*8960*/  FSEL R138, R138, RZ, P0 ;  /* 0x000000ff8a8a7208 */ /* 0x000fe20000000000 */
[C---:B------:R-:W-:Y:S01]  /*8970*/  FMUL.FTZ R139, R136.reuse, c[0x0][0x23c] ;  /* 0x00008f00888b7a20 */ /* 0x040fe20000410000 */
[----:B------:R-:W-:Y:S01]  /*8980*/  FSETP.NEU.FTZ.AND P0, PT, R136, -INF , PT ;  /* 0xff8000008800780b */ /* 0x000fe20003f1d000 */
[----:B------:R-:W1:Y:S01]  /*8990*/  SHFL.BFLY PT, R3, R0, 0x1, 0x1f ;  /* 0x0c201f0000037f89 */ /* 0x000e6200000e0000 */
[----:B------:R-:W-:Y:S01]  /*89a0*/  FMUL.FTZ R184, R135, c[0x0][0x23c] ;  /* 0x00008f0087b87a20 */ /* 0x000fe20000410000 */
[----:B------:R-:W-:Y:S01]  /*89b0*/  MUFU.EX2 R132, R132 ;  /* 0x0000008400847308 */ /* 0x000fe20000000800 */
[----:B------:R-:W-:Y:S01]  /*89c0*/  FSEL R139, R139, RZ, P0 ;  /* 0x000000ff8b8b7208 */ /* 0x000fe20000000000 */
[--C-:B------:R-:W-:Y:S01]  /*89d0*/  FFMA.FTZ R4, R4, c[0x0][0x23c], -R138.reuse ;  /* 0x00008f0004047a23 */ /* 0x100fe2000001088a */
[----:B------:R-:W-:Y:S01]  /*89e0*/  FSETP.NEU.FTZ.AND P0, PT, R135, -INF , PT ;  /* 0xff8000008700780b */ /* 0x000fe20003f1d000 */
[--C-:B------:R-:W-:Y:S02]  /*89f0*/  FFMA.FTZ R5, R5, c[0x0][0x23c], -R138.reuse ;  /* 0x00008f0005057a23 */ /* 0x100fe4000001088a */
[--C-:B------:R-:W-:Y:S01]  /*8a00*/  FFMA.FTZ R16, R16, c[0x0][0x23c], -R138.reuse ;  /* 0x00008f0010107a23 */ /* 0x100fe2000001088a */
[----:B------:R-:W-:Y:S01]  /*8a10*/  FSEL R184, R184, RZ, P0 ;  /* 0x000000ffb8b87208 */ /* 0x000fe20000000000 */
[----:B------:R-:W-:Y:S02]  /*8a20*/  FFMA.FTZ R17, R17, c[0x0][0x23c], -R138 ;  /* 0x00008f0011117a23 */ /* 0x000fe4000001088a */
[--C-:B------:R-:W-:Y:S01]  /*8a30*/  FFMA.FTZ R6, R6, c[0x0][0x23c], -R139.reuse ;  /* 0x00008f0006067a23 */ /* 0x100fe2000001088b */
[----:B------:R-:W-:Y:S01]  /*8a40*/  MUFU.EX2 R230, R4 ;  /* 0x0000000400e67308 */ /* 0x000fe20000000800 */
[--C-:B------:R-:W-:Y:S02]  /*8a50*/  FFMA.FTZ R7, R7, c[0x0][0x23c], -R139.reuse ;  /* 0x00008f0007077a23 */ /* 0x100fe4000001088b */
[--C-:B------:R-:W-:Y:S02]  /*8a60*/  FFMA.FTZ R18, R18, c[0x0][0x23c], -R139.reuse ;  /* 0x00008f0012127a23 */ /* 0x100fe4000001088b */
[----:B------:R-:W-:Y:S02]  /*8a70*/  FFMA.FTZ R19, R19, c[0x0][0x23c], -R139 ;  /* 0x00008f0013137a23 */ /* 0x000fe4000001088b */
[----:B------:R-:W-:Y:S02]  /*8a80*/  FMUL.FTZ R2, R2, c[0x0][0x23c] ;  /* 0x00008f0002027a20 */ /* 0x000fe40000410000 */
[--C-:B------:R-:W-:Y:S01]  /*8a90*/  FFMA.FTZ R12, R12, c[0x0][0x23c], -R184.reuse ;  /* 0x00008f000c0c7a23 */ /* 0x100fe200000108b8 */
[----:B------:R-:W2:Y:S01]  /*8aa0*/  MUFU.EX2 R231, R5 ;  /* 0x0000000500e77308 */ /* 0x000ea20000000800 */
[----:B-1----:R-:W-:Y:S01]  /*8ab0*/  FMNMX.FTZ R3, R0, R3, !PT ;  /* 0x0000000300037209 */ /* 0x002fe20007810000 */
[--C-:B------:R-:W-:Y:S02]  /*8ac0*/  FFMA.FTZ R13, R13, c[0x0][0x23c], -R184.reuse ;  /* 0x00008f000d0d7a23 */ /* 0x100fe400000108b8 */
[----:B------:R-:W-:Y:S01]  /*8ad0*/  FFMA.FTZ R8, R8, c[0x0][0x23c], -R184 ;  /* 0x00008f0008087a23 */ /* 0x000fe200000108b8 */
[C---:B------:R-:W-:Y:S01]  /*8ae0*/  FSETP.NEU.FTZ.AND P0, PT, R3.reuse, -INF , PT ;  /* 0xff8000000300780b */ /* 0x040fe20003f1d000 */
[C---:B------:R-:W-:Y:S02]  /*8af0*/  FMUL.FTZ R185, R3.reuse, c[0x0][0x23c] ;  /* 0x00008f0003b97a20 */ /* 0x040fe40000410000 */
[----:B------:R-:W-:Y:S02]  /*8b00*/  FADD.FTZ R0, -R3, R140 ;  /* 0x0000008c03007221 */ /* 0x000fe40000010100 */
[----:B------:R1:W-:Y:S01]  /*8b10*/  MUFU.EX2 R233, R16 ;  /* 0x0000001000e97308 */ /* 0x0003e20000000800 */
[----:B------:R-:W-:Y:S01]  /*8b20*/  FSEL R185, R185, RZ, P0 ;  /* 0x000000ffb9b97208 */ /* 0x000fe20000000000 */
[----:B------:R-:W-:Y:S02]  /*8b30*/  FMUL.FTZ R0, R0, c[0x0][0x23c] ;  /* 0x00008f0000007a20 */ /* 0x000fe40000410000 */
[----:B------:R-:W-:Y:S02]  /*8b40*/  FFMA.FTZ R9, R9, c[0x0][0x23c], -R184 ;  /* 0x00008f0009097a23 */ /* 0x000fe400000108b8 */
[--C-:B------:R-:W-:Y:S02]  /*8b50*/  FFMA.FTZ R14, R14, c[0x0][0x23c], -R185.reuse ;  /* 0x00008f000e0e7a23 */ /* 0x100fe400000108b9 */
[--C-:B------:R-:W-:Y:S02]  /*8b60*/  FFMA.FTZ R15, R15, c[0x0][0x23c], -R185.reuse ;  /* 0x00008f000f0f7a23 */ /* 0x100fe400000108b9 */
[----:B------:R-:W3:Y:S01]  /*8b70*/  MUFU.EX2 R232, R17 ;  /* 0x0000001100e87308 */ /* 0x000ee20000000800 */
[--C-:B------:R-:W-:Y:S02]  /*8b80*/  FFMA.FTZ R10, R10, c[0x0][0x23c], -R185.reuse ;  /* 0x00008f000a0a7a23 */ /* 0x100fe400000108b9 */
[----:B------:R-:W-:Y:S01]  /*8b90*/  FFMA.FTZ R11, R11, c[0x0][0x23c], -R185 ;  /* 0x00008f000b0b7a23 */ /* 0x000fe200000108b9 */
[----:B--2---:R-:W-:Y:S01]  /*8ba0*/  F2FP.PACK_AB R140, R231, R230 ;  /* 0x000000e6e78c723e */ /* 0x004fe200000000ff */
[C---:B------:R-:W-:Y:S02]  /*8bb0*/  FMUL.FTZ R4, R134.reuse, R148 ;  /* 0x0000009486047220 */ /* 0x040fe40000410000 */
[----:B------:R-:W-:Y:S02]  /*8bc0*/  FMUL.FTZ R5, R134, R149 ;  /* 0x0000009586057220 */ /* 0x000fe40000410000 */
[--C-:B------:R-:W-:Y:S01]  /*8bd0*/  FFMA.FTZ R36, R36, c[0x0][0x23c], -R138.reuse ;  /* 0x00008f0024247a23 */ /* 0x100fe2000001088a */
[----:B------:R2:W-:Y:S01]  /*8be0*/  MUFU.EX2 R218, R6 ;  /* 0x0000000600da7308 */ /* 0x0005e20000000800 */
[--C-:B------:R-:W-:Y:S02]  /*8bf0*/  FFMA.FTZ R37, R37, c[0x0][0x23c], -R138.reuse ;  /* 0x00008f0025257a23 */ /* 0x100fe4000001088a */
[--C-:B------:R-:W-:Y:S02]  /*8c00*/  FFMA.FTZ R38, R38, c[0x0][0x23c], -R139.reuse ;  /* 0x00008f0026267a23 */ /* 0x100fe4000001088b */
[----:B-1----:R-:W-:Y:S02]  /*8c10*/  FMUL.FTZ R16, R134, R156 ;  /* 0x0000009c86107220 */ /* 0x002fe40000410000 */
[--C-:B------:R-:W-:Y:S02]  /*8c20*/  FFMA.FTZ R39, R39, c[0x0][0x23c], -R139.reuse ;  /* 0x00008f0027277a23 */ /* 0x100fe4000001088b */
[--C-:B------:R-:W-:Y:S01]  /*8c30*/  FFMA.FTZ R48, R48, c[0x0][0x23c], -R138.reuse ;  /* 0x00008f0030307a23 */ /* 0x100fe2000001088a */
[----:B------:R-:W1:Y:S01]  /*8c40*/  MUFU.EX2 R219, R7 ;  /* 0x0000000700db7308 */ /* 0x000e620000000800 */
[----:B------:R-:W-:Y:S02]  /*8c50*/  FFMA.FTZ R49, R49, c[0x0][0x23c], -R138 ;  /* 0x00008f0031317a23 */ /* 0x000fe4000001088a */
[--C-:B------:R-:W-:Y:S01]  /*8c60*/  FFMA.FTZ R50, R50, c[0x0][0x23c], -R139.reuse ;  /* 0x00008f0032327a23 */ /* 0x100fe2000001088b */
[----:B---3--:R-:W-:Y:S01]  /*8c70*/  F2FP.PACK_AB R142, R232, R233 ;  /* 0x000000e9e88e723e */ /* 0x008fe200000000ff */
[----:B------:R-:W-:Y:S02]  /*8c80*/  FMUL.FTZ R17, R134, R157 ;  /* 0x0000009d86117220 */ /* 0x000fe40000410000 */
[----:B------:R-:W-:Y:S02]  /*8c90*/  FFMA.FTZ R51, R51, c[0x0][0x23c], -R139 ;  /* 0x00008f0033337a23 */ /* 0x000fe4000001088b */
[--C-:B------:R-:W-:Y:S01]  /*8ca0*/  FFMA.FTZ R40, R40, c[0x0][0x23c], -R184.reuse ;  /* 0x00008f0028287a23 */ /* 0x100fe200000108b8 */
[----:B------:R3:W-:Y:S01]  /*8cb0*/  MUFU.EX2 R228, R18 ;  /* 0x0000001200e47308 */ /* 0x0007e20000000800 */
[--C-:B------:R-:W-:Y:S02]  /*8cc0*/  FFMA.FTZ R41, R41, c[0x0][0x23c], -R184.reuse ;  /* 0x00008f0029297a23 */ /* 0x100fe400000108b8 */
[--C-:B------:R-:W-:Y:S02]  /*8cd0*/  FFMA.FTZ R42, R42, c[0x0][0x23c], -R185.reuse ;  /* 0x00008f002a2a7a23 */ /* 0x100fe400000108b9 */
[----:B--2---:R-:W-:Y:S02]  /*8ce0*/  FMUL.FTZ R6, R132, R150 ;  /* 0x0000009684067220 */ /* 0x004fe40000410000 */
[--C-:B------:R-:W-:Y:S02]  /*8cf0*/  FFMA.FTZ R43, R43, c[0x0][0x23c], -R185.reuse ;  /* 0x00008f002b2b7a23 */ /* 0x100fe400000108b9 */
[--C-:B------:R-:W-:Y:S01]  /*8d00*/  FFMA.FTZ R44, R44, c[0x0][0x23c], -R184.reuse ;  /* 0x00008f002c2c7a23 */ /* 0x100fe200000108b8 */
[----:B------:R-:W2:Y:S01]  /*8d10*/  MUFU.EX2 R229, R19 ;  /* 0x0000001300e57308 */ /* 0x000ea20000000800 */
[----:B------:R-:W-:Y:S02]  /*8d20*/  FFMA.FTZ R45, R45, c[0x0][0x23c], -R184 ;  /* 0x00008f002d2d7a23 */ /* 0x000fe400000108b8 */
[--C-:B------:R-:W-:Y:S01]  /*8d30*/  FFMA.FTZ R46, R46, c[0x0][0x23c], -R185.reuse ;  /* 0x00008f002e2e7a23 */ /* 0x100fe200000108b9 */
[----:B-1----:R-:W-:Y:S01]  /*8d40*/  F2FP.PACK_AB R141, R219, R218 ;  /* 0x000000dadb8d723e */ /* 0x002fe200000000ff */
[----:B------:R-:W-:Y:S02]  /*8d50*/  FMUL.FTZ R7, R132, R151 ;  /* 0x0000009784077220 */ /* 0x000fe40000410000 */
[----:B------:R-:W1:Y:S01]  /*8d60*/  LDSM.16.MT88.4 R148, [R220+0xa000] ;  /* 0x00a00000dc94783b */ /* 0x000e620000004200 */
[----:B------:R-:W-:Y:S02]  /*8d70*/  FFMA.FTZ R47, R47, c[0x0][0x23c], -R185 ;  /* 0x00008f002f2f7a23 */ /* 0x000fe400000108b9 */
[----:B------:R-:W4:Y:S01]  /*8d80*/  MUFU.EX2 R2, R2 ;  /* 0x0000000200027308 */ /* 0x000f220000000800 */
[--C-:B------:R-:W-:Y:S02]  /*8d90*/  FFMA.FTZ R52, R52, c[0x0][0x23c], -R138.reuse ;  /* 0x00008f0034347a23 */ /* 0x100fe4000001088a */
[--C-:B------:R-:W-:Y:S02]  /*8da0*/  FFMA.FTZ R53, R53, c[0x0][0x23c], -R138.reuse ;  /* 0x00008f0035357a23 */ /* 0x100fe4000001088a */
[----:B---3--:R-:W-:Y:S02]  /*8db0*/  FMUL.FTZ R18, R132, R158 ;  /* 0x0000009e84127220 */ /* 0x008fe40000410000 */
[--C-:B------:R-:W-:Y:S02]  /*8dc0*/  FFMA.FTZ R54, R54, c[0x0][0x23c], -R139.reuse ;  /* 0x00008f0036367a23 */ /* 0x100fe4000001088b */
[--C-:B------:R-:W-:Y:S01]  /*8dd0*/  FFMA.FTZ R55, R55, c[0x0][0x23c], -R139.reuse ;  /* 0x00008f0037377a23 */ /* 0x100fe2000001088b */
[----:B------:R-:W3:Y:S01]  /*8de0*/  MUFU.EX2 R0, R0 ;  /* 0x0000000000007308 */ /* 0x000ee20000000800 */
[C---:B------:R-:W-:Y:S02]  /*8df0*/  FMUL.FTZ R84, R134.reuse, R84 ;  /* 0x0000005486547220 */ /* 0x040fe40000410000 */
[----:B------:R-:W-:Y:S01]  /*8e00*/  FMUL.FTZ R85, R134, R85 ;  /* 0x0000005586557220 */ /* 0x000fe20000410000 */
[----:B--2---:R-:W-:Y:S01]  /*8e10*/  F2FP.PACK_AB R143, R229, R228 ;  /* 0x000000e4e58f723e */ /* 0x004fe200000000ff */
[C---:B------:R-:W-:Y:S02]  /*8e20*/  FMUL.FTZ R19, R132.reuse, R159 ;  /* 0x0000009f84137220 */ /* 0x040fe40000410000 */
[----:B------:R-:W-:Y:S01]  /*8e30*/  LDSM.16.MT88.4 R156, [R222+0x9400] ;  /* 0x00940000de9c783b */ /* 0x000fe20000004200 */
[----:B------:R-:W-:Y:S02]  /*8e40*/  FMUL.FTZ R86, R132, R86 ;  /* 0x0000005684567220 */ /* 0x000fe40000410000 */
[----:B------:R2:W-:Y:S01]  /*8e50*/  MUFU.EX2 R214, R12 ;  /* 0x0000000c00d67308 */ /* 0x0005e20000000800 */
[-C--:B------:R-:W-:Y:S05]  /*8e60*/  HMMA.16816.F32 R4, R140, R176.reuse, R4 ;  /* 0x000000b08c04723c */ /* 0x080fea0000001804 */
[C---:B------:R-:W-:Y:S02]  /*8e70*/  FMUL.FTZ R68, R134.reuse, R68 ;  /* 0x0000004486447220 */ /* 0x040fe40000410000 */
[----:B------:R-:W-:Y:S02]  /*8e80*/  FMUL.FTZ R69, R134, R69 ;  /* 0x0000004586457220 */ /* 0x000fe40000410000 */
[----:B------:R5:W-:Y:S03]  /*8e90*/  MUFU.EX2 R216, R13 ;  /* 0x0000000d00d87308 */ /* 0x000be60000000800 */
[C---:B------:R-:W-:Y:S02]  /*8ea0*/  FMUL.FTZ R70, R132.reuse, R70 ;  /* 0x0000004684467220 */ /* 0x040fe40000410000 */
[C---:B------:R-:W-:Y:S02]  /*8eb0*/  FMUL.FTZ R71, R132.reuse, R71 ;  /* 0x0000004784477220 */ /* 0x040fe40000410000 */
[----:B------:R-:W-:Y:S02]  /*8ec0*/  FMUL.FTZ R87, R132, R87 ;  /* 0x0000005784577220 */ /* 0x000fe40000410000 */
[C---:B----4-:R-:W-:Y:S01]  /*8ed0*/  FMUL.FTZ R88, R2.reuse, R88 ;  /* 0x0000005802587220 */ /* 0x050fe20000410000 */
[----:B------:R4:W-:Y:S01]  /*8ee0*/  MUFU.EX2 R210, R14 ;  /* 0x0000000e00d27308 */ /* 0x0009e20000000800 */
[----:B------:R-:W-:Y:S02]  /*8ef0*/  FMUL.FTZ R89, R2, R89 ;  /* 0x0000005902597220 */ /* 0x000fe40000410000 */
[----:B---3--:R-:W-:Y:S02]  /*8f00*/  FMUL.FTZ R90, R0, R90 ;  /* 0x0000005a005a7220 */ /* 0x008fe40000410000 */
[----:B--2---:R-:W-:Y:S02]  /*8f10*/  FMUL.FTZ R12, R2, R152 ;  /* 0x00000098020c7220 */ /* 0x004fe40000410000 */
[----:B------:R-:W-:Y:S02]  /*8f20*/  FMUL.FTZ R91, R0, R91 ;  /* 0x0000005b005b7220 */ /* 0x000fe40000410000 */
[C---:B------:R-:W-:Y:S01]  /*8f30*/  FMUL.FTZ R92, R2.reuse, R92 ;  /* 0x0000005c025c7220 */ /* 0x040fe20000410000 */
[----:B------:R2:W-:Y:S01]  /*8f40*/  MUFU.EX2 R212, R15 ;  /* 0x0000000f00d47308 */ /* 0x0005e20000000800 */
[----:B------:R-:W-:Y:S02]  /*8f50*/  FMUL.FTZ R93, R2, R93 ;  /* 0x0000005d025d7220 */ /* 0x000fe40000410000 */
[----:B------:R-:W-:Y:S02]  /*8f60*/  FMUL.FTZ R94, R0, R94 ;  /* 0x0000005e005e7220 */ /* 0x000fe40000410000 */
[----:B-----5:R-:W-:Y:S02]  /*8f70*/  FMUL.FTZ R13, R2, R153 ;  /* 0x00000099020d7220 */ /* 0x020fe40000410000 */
[----:B------:R-:W-:Y:S02]  /*8f80*/  FMUL.FTZ R95, R0, R95 ;  /* 0x0000005f005f7220 */ /* 0x000fe40000410000 */
[C---:B------:R-:W-:Y:S01]  /*8f90*/  FMUL.FTZ R96, R134.reuse, R96 ;  /* 0x0000006086607220 */ /* 0x040fe20000410000 */
[----:B------:R3:W-:Y:S01]  /*8fa0*/  MUFU.EX2 R215, R8 ;  /* 0x0000000800d77308 */ /* 0x0007e20000000800 */
[----:B------:R-:W-:Y:S02]  /*8fb0*/  FMUL.FTZ R97, R134, R97 ;  /* 0x0000006186617220 */ /* 0x000fe40000410000 */
[----:B------:R-:W-:Y:S02]  /*8fc0*/  FMUL.FTZ R98, R132, R98 ;  /* 0x0000006284627220 */ /* 0x000fe40000410000 */
[----:B----4-:R-:W-:Y:S02]  /*8fd0*/  FMUL.FTZ R14, R0, R154 ;  /* 0x0000009a000e7220 */ /* 0x010fe40000410000 */
[----:B------:R-:W-:Y:S02]  /*8fe0*/  FMUL.FTZ R99, R132, R99 ;  /* 0x0000006384637220 */ /* 0x000fe40000410000 */
[--C-:B------:R-:W-:Y:S01]  /*8ff0*/  FFMA.FTZ R32, R32, c[0x0][0x23c], -R138.reuse ;  /* 0x00008f0020207a23 */ /* 0x100fe2000001088a */
[----:B------:R-:W4:Y:S01]  /*9000*/  MUFU.EX2 R217, R9 ;  /* 0x0000000900d97308 */ /* 0x000f220000000800 */
[----:B------:R-:W-:Y:S02]  /*9010*/  FFMA.FTZ R33, R33, c[0x0][0x23c], -R138 ;  /* 0x00008f0021217a23 */ /* 0x000fe4000001088a */
[--C-:B------:R-:W-:Y:S02]  /*9020*/  FFMA.FTZ R34, R34, c[0x0][0x23c], -R139.reuse ;  /* 0x00008f0022227a23 */ /* 0x100fe4000001088b */
[----:B--2---:R-:W-:Y:S02]  /*9030*/  FMUL.FTZ R15, R0, R155 ;  /* 0x0000009b000f7220 */ /* 0x004fe40000410000 */
[----:B------:R-:W2:Y:S01]  /*9040*/  LDSM.16.MT88.4 R152, [R222+0xa000] ;  /* 0x00a00000de98783b */ /* 0x000ea20000004200 */
[----:B------:R-:W-:Y:S02]  /*9050*/  FFMA.FTZ R35, R35, c[0x0][0x23c], -R139 ;  /* 0x00008f0023237a23 */ /* 0x000fe4000001088b */
[----:B------:R5:W-:Y:S01]  /*9060*/  MUFU.EX2 R211, R10 ;  /* 0x0000000a00d37308 */ /* 0x000be20000000800 */
[C---:B------:R-:W-:Y:S02]  /*9070*/  FMUL.FTZ R100, R134.reuse, R100 ;  /* 0x0000006486647220 */ /* 0x040fe40000410000 */
[----:B------:R-:W-:Y:S02]  /*9080*/  FMUL.FTZ R101, R134, R101 ;  /* 0x0000006586657220 */ /* 0x000fe40000410000 */
[----:B---3--:R-:W-:Y:S02]  /*9090*/  FMUL.FTZ R8, R2, R144 ;  /* 0x0000009002087220 */ /* 0x008fe40000410000 */
[C---:B------:R-:W-:Y:S02]  /*90a0*/  FMUL.FTZ R102, R132.reuse, R102 ;  /* 0x0000006684667220 */ /* 0x040fe40000410000 */
[----:B------:R-:W-:Y:S01]  /*90b0*/  FMUL.FTZ R103, R132, R103 ;  /* 0x0000006784677220 */ /* 0x000fe20000410000 */
[----:B------:R-:W3:Y:S01]  /*90c0*/  MUFU.EX2 R213, R11 ;  /* 0x0000000b00d57308 */ /* 0x000ee20000000800 */
[C---:B------:R-:W-:Y:S02]  /*90d0*/  FMUL.FTZ R104, R2.reuse, R104 ;  /* 0x0000006802687220 */ /* 0x040fe40000410000 */
[C---:B------:R-:W-:Y:S01]  /*90e0*/  FMUL.FTZ R105, R2.reuse, R105 ;  /* 0x0000006902697220 */ /* 0x040fe20000410000 */
[----:B----4-:R-:W-:Y:S01]  /*90f0*/  F2FP.PACK_AB R144, R217, R215 ;  /* 0x000000d7d990723e */ /* 0x010fe200000000ff */
[----:B------:R-:W-:Y:S02]  /*9100*/  FMUL.FTZ R9, R2, R145 ;  /* 0x0000009102097220 */ /* 0x000fe40000410000 */
[C---:B------:R-:W-:Y:S02]  /*9110*/  FMUL.FTZ R106, R0.reuse, R106 ;  /* 0x0000006a006a7220 */ /* 0x040fe40000410000 */
[----:B------:R-:W-:Y:S01]  /*9120*/  FMUL.FTZ R107, R0, R107 ;  /* 0x0000006b006b7220 */ /* 0x000fe20000410000 */
[----:B------:R-:W-:Y:S01]  /*9130*/  MUFU.EX2 R193, R36 ;  /* 0x0000002400c17308 */ /* 0x000fe20000000800 */
[--C-:B------:R-:W-:Y:S02]  /*9140*/  FFMA.FTZ R24, R24, c[0x0][0x23c], -R184.reuse ;  /* 0x00008f0018187a23 */ /* 0x100fe400000108b8 */
[----:B------:R-:W-:Y:S02]  /*9150*/  FFMA.FTZ R25, R25, c[0x0][0x23c], -R184 ;  /* 0x00008f0019197a23 */ /* 0x000fe400000108b8 */
[----:B-----5:R-:W-:Y:S01]  /*9160*/  FMUL.FTZ R10, R0, R146 ;  /* 0x00000092000a7220 */ /* 0x020fe20000410000 */
[----:B------:R-:W-:Y:S01]  /*9170*/  F2FP.PACK_AB R146, R216, R214 ;  /* 0x000000d6d892723e */ /* 0x000fe200000000ff */
[--C-:B------:R-:W-:Y:S02]  /*9180*/  FFMA.FTZ R26, R26, c[0x0][0x23c], -R185.reuse ;  /* 0x00008f001a1a7a23 */ /* 0x100fe400000108b9 */
[----:B------:R-:W-:Y:S01]  /*9190*/  FFMA.FTZ R27, R27, c[0x0][0x23c], -R185 ;  /* 0x00008f001b1b7a23 */ /* 0x000fe200000108b9 */
[----:B------:R-:W-:Y:S01]  /*91a0*/  MUFU.EX2 R191, R37 ;  /* 0x0000002500bf7308 */ /* 0x000fe20000000800 */
[C---:B------:R-:W-:Y:S02]  /*91b0*/  FMUL.FTZ R108, R134.reuse, R108 ;  /* 0x0000006c866c7220 */ /* 0x040fe40000410000 */
[----:B------:R-:W-:Y:S01]  /*91c0*/  FMUL.FTZ R109, R134, R109 ;  /* 0x0000006d866d7220 */ /* 0x000fe20000410000 */
[----:B---3--:R-:W-:Y:S01]  /*91d0*/  F2FP.PACK_AB R145, R213, R211 ;  /* 0x000000d3d591723e */ /* 0x008fe200000000ff */
[----:B------:R-:W-:Y:S01]  /*91e0*/  FMUL.FTZ R11, R0, R147 ;  /* 0x00000093000b7220 */ /* 0x000fe20000410000 */
[----:B------:R-:W-:Y:S01]  /*91f0*/  F2FP.PACK_AB R147, R212, R210 ;  /* 0x000000d2d493723e */ /* 0x000fe200000000ff */
[C---:B------:R-:W-:Y:S02]  /*9200*/  FMUL.FTZ R110, R132.reuse, R110 ;  /* 0x0000006e846e7220 */ /* 0x040fe40000410000 */
[----:B------:R-:W-:Y:S01]  /*9210*/  FMUL.FTZ R111, R132, R111 ;  /* 0x0000006f846f7220 */ /* 0x000fe20000410000 */
[----:B------:R-:W-:Y:S01]  /*9220*/  MUFU.EX2 R189, R38 ;  /* 0x0000002600bd7308 */ /* 0x000fe20000000800 */
[C---:B------:R-:W-:Y:S02]  /*9230*/  FMUL.FTZ R112, R2.reuse, R112 ;  /* 0x0000007002707220 */ /* 0x040fe40000410000 */
[C---:B------:R-:W-:Y:S04]  /*9240*/  HMMA.16816.F32 R8, R144.reuse, R176, R8 ;  /* 0x000000b09008723c */ /* 0x040fe80000001808 */
[----:B------:R-:W-:Y:S02]  /*9250*/  FMUL.FTZ R113, R2, R113 ;  /* 0x0000007102717220 */ /* 0x000fe40000410000 */
[C---:B------:R-:W-:Y:S01]  /*9260*/  FMUL.FTZ R114, R0.reuse, R114 ;  /* 0x0000007200727220 */ /* 0x040fe20000410000 */
[----:B------:R3:W-:Y:S01]  /*9270*/  MUFU.EX2 R188, R39 ;  /* 0x0000002700bc7308 */ /* 0x0007e20000000800 */
[-C--:B------:R-:W-:Y:S04]  /*9280*/  HMMA.16816.F32 R12, R144, R178.reuse, R12 ;  /* 0x000000b2900c723c */ /* 0x080fe8000000180c */
[----:B------:R-:W-:Y:S02]  /*9290*/  FMUL.FTZ R115, R0, R115 ;  /* 0x0000007300737220 */ /* 0x000fe40000410000 */
[C---:B------:R-:W-:Y:S02]  /*92a0*/  FMUL.FTZ R116, R2.reuse, R116 ;  /* 0x0000007402747220 */ /* 0x040fe40000410000 */
[C---:B------:R-:W-:Y:S01]  /*92b0*/  HMMA.16816.F32 R16, R140.reuse, R178, R16 ;  /* 0x000000b28c10723c */ /* 0x040fe20000001810 */
[----:B------:R-:W-:Y:S03]  /*92c0*/  MUFU.EX2 R192, R48 ;  /* 0x0000003000c07308 */ /* 0x000fe60000000800 */
[----:B------:R-:W-:Y:S02]  /*92d0*/  FMUL.FTZ R117, R2, R117 ;  /* 0x0000007502757220 */ /* 0x000fe40000410000 */
[----:B------:R-:W-:Y:S02]  /*92e0*/  FMUL.FTZ R118, R0, R118 ;  /* 0x0000007600767220 */ /* 0x000fe40000410000 */
[-C--:B------:R-:W-:Y:S03]  /*92f0*/  HMMA.16816.F32 R68, R140, R180.reuse, R68 ;  /* 0x000000b48c44723c */ /* 0x080fe60000001844 */
[----:B------:R-:W-:Y:S01]  /*9300*/  MUFU.EX2 R190, R49 ;  /* 0x0000003100be7308 */ /* 0x000fe20000000800 */
[C---:B------:R-:W-:Y:S02]  /*9310*/  FMUL.FTZ R72, R2.reuse, R72 ;  /* 0x0000004802487220 */ /* 0x040fe40000410000 */
[----:B------:R-:W-:Y:S01]  /*9320*/  FMUL.FTZ R73, R2, R73 ;  /* 0x0000004902497220 */ /* 0x000fe20000410000 */
[----:B---3--:R-:W-:Y:S01]  /*9330*/  LDSM.16.MT88.4 R36, [R222+0xa400] ;  /* 0x00a40000de24783b */ /* 0x008fe20000004200 */
[C---:B------:R-:W-:Y:S04]  /*9340*/  FMUL.FTZ R74, R0.reuse, R74 ;  /* 0x0000004a004a7220 */ /* 0x040fe80000410000 */
[C---:B------:R-:W-:Y:S01]  /*9350*/  FMUL.FTZ R75, R0.reuse, R75 ;  /* 0x0000004b004b7220 */ /* 0x040fe20000410000 */
[----:B------:R-:W-:Y:S01]  /*9360*/  MUFU.EX2 R187, R50 ;  /* 0x0000003200bb7308 */ /* 0x000fe20000000800 */
[----:B------:R-:W-:Y:S02]  /*9370*/  FMUL.FTZ R119, R0, R119 ;  /* 0x0000007700777220 */ /* 0x000fe40000410000 */
[C---:B------:R-:W-:Y:S02]  /*9380*/  FMUL.FTZ R120, R134.reuse, R120 ;  /* 0x0000007886787220 */ /* 0x040fe40000410000 */
[----:B------:R-:W-:Y:S01]  /*9390*/  FMUL.FTZ R121, R134, R121 ;  /* 0x0000007986797220 */ /* 0x000fe20000410000 */
[C---:B------:R-:W-:Y:S04]  /*93a0*/  HMMA.16816.F32 R72, R144.reuse, R180, R72 ;  /* 0x000000b49048723c */ /* 0x040fe80000001848 */
[C---:B------:R-:W-:Y:S01]  /*93b0*/  FMUL.FTZ R76, R2.reuse, R76 ;  /* 0x0000004c024c7220 */ /* 0x040fe20000410000 */
[----:B------:R3:W-:Y:S01]  /*93c0*/  MUFU.EX2 R186, R51 ;  /* 0x0000003300ba7308 */ /* 0x0007e20000000800 */
[----:B------:R-:W-:Y:S02]  /*93d0*/  FMUL.FTZ R77, R2, R77 ;  /* 0x0000004d024d7220 */ /* 0x000fe40000410000 */
[C---:B------:R-:W-:Y:S04]  /*93e0*/  FMUL.FTZ R78, R0.reuse, R78 ;  /* 0x0000004e004e7220 */ /* 0x040fe80000410000 */
[----:B------:R-:W-:Y:S02]  /*93f0*/  FMUL.FTZ R79, R0, R79 ;  /* 0x0000004f004f7220 */ /* 0x000fe40000410000 */
[C---:B------:R-:W-:Y:S01]  /*9400*/  FMUL.FTZ R122, R132.reuse, R122 ;  /* 0x0000007a847a7220 */ /* 0x040fe20000410000 */
[----:B------:R-:W-:Y:S01]  /*9410*/  MUFU.EX2 R181, R42 ;  /* 0x0000002a00b57308 */ /* 0x000fe20000000800 */
[----:B------:R-:W-:Y:S02]  /*9420*/  FMUL.FTZ R123, R132, R123 ;  /* 0x0000007b847b7220 */ /* 0x000fe40000410000 */
[----:B------:R-:W-:Y:S01]  /*9430*/  FMUL.FTZ R124, R2, R124 ;  /* 0x0000007c027c7220 */ /* 0x000fe20000410000 */
[-C--:B------:R-:W-:Y:S03]  /*9440*/  HMMA.16816.F32 R76, R144, R182.reuse, R76 ;  /* 0x000000b6904c723c */ /* 0x080fe6000000184c */
[C---:B------:R-:W-:Y:S02]  /*9450*/  FMUL.FTZ R80, R134.reuse, R80 ;  /* 0x0000005086507220 */ /* 0x040fe40000410000 */
[----:B------:R-:W-:Y:S01]  /*9460*/  FMUL.FTZ R81, R134, R81 ;  /* 0x0000005186517220 */ /* 0x000fe20000410000 */
[----:B------:R-:W-:Y:S01]  /*9470*/  MUFU.EX2 R179, R43 ;  /* 0x0000002b00b37308 */ /* 0x000fe20000000800 */
[C---:B------:R-:W-:Y:S02]  /*9480*/  FMUL.FTZ R82, R132.reuse, R82 ;  /* 0x0000005284527220 */ /* 0x040fe40000410000 */
[----:B------:R-:W-:Y:S01]  /*9490*/  FMUL.FTZ R83, R132, R83 ;  /* 0x0000005384537220 */ /* 0x000fe20000410000 */
[----:B---3--:R-:W-:Y:S02]  /*94a0*/  LDSM.16.MT88.4 R48, [R220+0xb400] ;  /* 0x00b40000dc30783b */ /* 0x008fe40000004200 */
[----:B------:R-:W-:Y:S02]  /*94b0*/  FMUL.FTZ R125, R2, R125 ;  /* 0x0000007d027d7220 */ /* 0x000fe40000410000 */
[C---:B------:R-:W-:Y:S02]  /*94c0*/  FMUL.FTZ R126, R0.reuse, R126 ;  /* 0x0000007e007e7220 */ /* 0x040fe40000410000 */
[C---:B------:R-:W-:Y:S01]  /*94d0*/  HMMA.16816.F32 R80, R140.reuse, R182, R80 ;  /* 0x000000b68c50723c */ /* 0x040fe20000001850 */
[----:B------:R-:W-:Y:S03]  /*94e0*/  MUFU.EX2 R183, R40 ;  /* 0x0000002800b77308 */ /* 0x000fe60000000800 */
[----:B------:R-:W-:Y:S02]  /*94f0*/  FMUL.FTZ R127, R0, R127 ;  /* 0x0000007f007f7220 */ /* 0x000fe40000410000 */
[----:B------:R-:W-:Y:S02]  /*9500*/  FMUL.FTZ R128, R2, R128 ;  /* 0x0000008002807220 */ /* 0x000fe40000410000 */
[-C--:B-1----:R-:W-:Y:S03]  /*9510*/  HMMA.16816.F32 R84, R140, R148.reuse, R84 ;  /* 0x000000948c54723c */ /* 0x082fe60000001854 */
[----:B------:R1:W-:Y:S01]  /*9520*/  MUFU.EX2 R182, R41 ;  /* 0x0000002900b67308 */ /* 0x0003e20000000800 */
[--C-:B------:R-:W-:Y:S02]  /*9530*/  FFMA.FTZ R20, R20, c[0x0][0x23c], -R138.reuse ;  /* 0x00008f0014147a23 */ /* 0x100fe4000001088a */
[--C-:B------:R-:W-:Y:S02]  /*9540*/  FFMA.FTZ R21, R21, c[0x0][0x23c], -R138.reuse ;  /* 0x00008f0015157a23 */ /* 0x100fe4000001088a */
[C---:B------:R-:W-:Y:S04]  /*9550*/  HMMA.16816.F32 R88, R144.reuse, R148, R88 ;  /* 0x000000949058723c */ /* 0x040fe80000001858 */
[--C-:B------:R-:W-:Y:S01]  /*9560*/  FFMA.FTZ R22, R22, c[0x0][0x23c], -R139.reuse ;  /* 0x00008f0016167a23 */ /* 0x100fe2000001088b */
[----:B------:R3:W-:Y:S01]  /*9570*/  MUFU.EX2 R209, R20 ;  /* 0x0000001400d17308 */ /* 0x0007e20000000800 */
[----:B------:R-:W-:Y:S02]  /*9580*/  FFMA.FTZ R23, R23, c[0x0][0x23c], -R139 ;  /* 0x00008f0017177a23 */ /* 0x000fe4000001088b */
[-C--:B------:R-:W-:Y:S04]  /*9590*/  HMMA.16816.F32 R92, R144, R150.reuse, R92 ;  /* 0x00000096905c723c */ /* 0x080fe8000000185c */
[----:B------:R-:W-:Y:S02]  /*95a0*/  FMUL.FTZ R129, R2, R129 ;  /* 0x0000008102817220 */ /* 0x000fe40000410000 */
[C---:B------:R-:W-:Y:S01]  /*95b0*/  FMUL.FTZ R130, R0.reuse, R130 ;  /* 0x0000008200827220 */ /* 0x040fe20000410000 */
[----:B------:R4:W-:Y:S01]  /*95c0*/  MUFU.EX2 R208, R21 ;  /* 0x0000001500d07308 */ /* 0x0009e20000000800 */
[C---:B------:R-:W-:Y:S01]  /*95d0*/  HMMA.16816.F32 R96, R140.reuse, R150, R96 ;  /* 0x000000968c60723c */ /* 0x040fe20000001860 */
[----:B------:R-:W5:Y:S03]  /*95e0*/  LDSM.16.MT88.4 R148, [R220+0xb000] ;  /* 0x00b00000dc94783b */ /* 0x000f660000004200 */
[----:B------:R-:W-:Y:S02]  /*95f0*/  FMUL.FTZ R131, R0, R131 ;  /* 0x0000008300837220 */ /* 0x000fe40000410000 */
[--C-:B------:R-:W-:Y:S02]  /*9600*/  FFMA.FTZ R64, R64, c[0x0][0x23c], -R138.reuse ;  /* 0x00008f0040407a23 */ /* 0x100fe4000001088a */
[-C--:B--2---:R-:W-:Y:S01]  /*9610*/  HMMA.16816.F32 R100, R140, R152.reuse, R100 ;  /* 0x000000988c64723c */ /* 0x084fe20000001864 */
[----:B------:R2:W-:Y:S01]  /*9620*/  MUFU.EX2 R204, R22 ;  /* 0x0000001600cc7308 */ /* 0x0005e20000000800 */
[----:B-1----:R-:W-:Y:S02]  /*9630*/  LDSM.16.MT88.4 R40, [R222+0xb400] ;  /* 0x00b40000de28783b */ /* 0x002fe40000004200 */
[----:B------:R-:W-:Y:S02]  /*9640*/  FFMA.FTZ R138, R65, c[0x0][0x23c], -R138 ;  /* 0x00008f00418a7a23 */ /* 0x000fe4000001088a */
[----:B---3--:R-:W-:Y:S02]  /*9650*/  FMUL.FTZ R20, R2, R160 ;  /* 0x000000a002147220 */ /* 0x008fe40000410000 */
[--C-:B------:R-:W-:Y:S03]  /*9660*/  FFMA.FTZ R28, R28, c[0x0][0x23c], -R184.reuse ;  /* 0x00008f001c1c7a23 */ /* 0x100fe600000108b8 */
[----:B------:R1:W-:Y:S01]  /*9670*/  MUFU.EX2 R205, R23 ;  /* 0x0000001700cd7308 */ /* 0x0003e20000000800 */
[--C-:B------:R-:W-:Y:S02]  /*9680*/  FFMA.FTZ R29, R29, c[0x0][0x23c], -R184.reuse ;  /* 0x00008f001d1d7a23 */ /* 0x100fe400000108b8 */
[--C-:B------:R-:W-:Y:S02]  /*9690*/  FFMA.FTZ R30, R30, c[0x0][0x23c], -R185.reuse ;  /* 0x00008f001e1e7a23 */ /* 0x100fe400000108b9 */
[----:B----4-:R-:W-:Y:S02]  /*96a0*/  FMUL.FTZ R21, R2, R161 ;  /* 0x000000a102157220 */ /* 0x010fe40000410000 */
[----:B------:R-:W-:Y:S02]  /*96b0*/  FFMA.FTZ R31, R31, c[0x0][0x23c], -R185 ;  /* 0x00008f001f1f7a23 */ /* 0x000fe400000108b9 */
[--C-:B------:R-:W-:Y:S01]  /*96c0*/  FFMA.FTZ R66, R66, c[0x0][0x23c], -R139.reuse ;  /* 0x00008f0042427a23 */ /* 0x100fe2000001088b */
[----:B------:R3:W-:Y:S01]  /*96d0*/  MUFU.EX2 R207, R32 ;  /* 0x0000002000cf7308 */ /* 0x0007e20000000800 */
[----:B------:R-:W-:Y:S02]  /*96e0*/  FFMA.FTZ R139, R67, c[0x0][0x23c], -R139 ;  /* 0x00008f00438b7a23 */ /* 0x000fe4000001088b */
[--C-:B------:R-:W-:Y:S02]  /*96f0*/  FFMA.FTZ R56, R56, c[0x0][0x23c], -R184.reuse ;  /* 0x00008f0038387a23 */ /* 0x100fe400000108b8 */
[----:B--2---:R-:W-:Y:S02]  /*9700*/  FMUL.FTZ R22, R0, R162 ;  /* 0x000000a200167220 */ /* 0x004fe40000410000 */
[--C-:B------:R-:W-:Y:S02]  /*9710*/  FFMA.FTZ R57, R57, c[0x0][0x23c], -R184.reuse ;  /* 0x00008f0039397a23 */ /* 0x100fe400000108b8 */
[--C-:B------:R-:W-:Y:S01]  /*9720*/  FFMA.FTZ R58, R58, c[0x0][0x23c], -R185.reuse ;  /* 0x00008f003a3a7a23 */ /* 0x100fe200000108b9 */
[----:B------:R2:W-:Y:S01]  /*9730*/  MUFU.EX2 R206, R33 ;  /* 0x0000002100ce7308 */ /* 0x0005e20000000800 */
[--C-:B------:R-:W-:Y:S02]  /*9740*/  FFMA.FTZ R59, R59, c[0x0][0x23c], -R185.reuse ;  /* 0x00008f003b3b7a23 */ /* 0x100fe400000108b9 */
[--C-:B------:R-:W-:Y:S02]  /*9750*/  FFMA.FTZ R60, R60, c[0x0][0x23c], -R184.reuse ;  /* 0x00008f003c3c7a23 */ /* 0x100fe400000108b8 */
[----:B-1----:R-:W-:Y:S02]  /*9760*/  FMUL.FTZ R23, R0, R163 ;  /* 0x000000a300177220 */ /* 0x002fe40000410000 */
[----:B------:R-:W-:Y:S02]  /*9770*/  FFMA.FTZ R184, R61, c[0x0][0x23c], -R184 ;  /* 0x00008f003db87a23 */ /* 0x000fe400000108b8 */
[--C-:B------:R-:W-:Y:S01]  /*9780*/  FFMA.FTZ R62, R62, c[0x0][0x23c], -R185.reuse ;  /* 0x00008f003e3e7a23 */ /* 0x100fe200000108b9 */
[----:B------:R1:W-:Y:S01]  /*9790*/  MUFU.EX2 R202, R34 ;  /* 0x0000002200ca7308 */ /* 0x0003e20000000800 */
[----:B------:R-:W-:Y:S01]  /*97a0*/  FFMA.FTZ R185, R63, c[0x0][0x23c], -R185 ;  /* 0x00008f003fb97a23 */ /* 0x000fe200000108b9 */
[C---:B------:R-:W-:Y:S04]  /*97b0*/  HMMA.16816.F32 R20, R144.reuse, R152, R20 ;  /* 0x000000989014723c */ /* 0x040fe80000001814 */
[----:B---3--:R-:W-:Y:S02]  /*97c0*/  FMUL.FTZ R32, R134, R164 ;  /* 0x000000a486207220 */ /* 0x008fe40000410000 */
[----:B------:R-:W-:Y:S02]  /*97d0*/  FFMA.FTZ R2, R2, R237, R215 ;  /* 0x000000ed02027223 */ /* 0x000fe400000100d7 */
[-C--:B------:R-:W-:Y:S01]  /*97e0*/  HMMA.16816.F32 R104, R144, R154.reuse, R104 ;  /* 0x0000009a9068723c */ /* 0x080fe20000001868 */
[----:B------:R3:W-:Y:S03]  /*97f0*/  MUFU.EX2 R203, R35 ;  /* 0x0000002300cb7308 */ /* 0x0007e60000000800 */
[----:B--2---:R-:W-:Y:S02]  /*9800*/  FMUL.FTZ R33, R134, R165 ;  /* 0x000000a586217220 */ /* 0x004fe40000410000 */
[----:B------:R-:W-:Y:S02]  /*9810*/  FFMA.FTZ R0, R0, R238, R211 ;  /* 0x000000ee00007223 */ /* 0x000fe400000100d3 */
[----:B------:R-:W-:Y:S03]  /*9820*/  FADD.FTZ R2, R217, R2 ;  /* 0x00000002d9027221 */ /* 0x000fe60000010000 */
[----:B------:R2:W-:Y:S01]  /*9830*/  MUFU.EX2 R200, R24 ;  /* 0x0000001800c87308 */ /* 0x0005e20000000800 */
[----:B------:R-:W-:Y:S02]  /*9840*/  FADD.FTZ R0, R213, R0 ;  /* 0x00000000d5007221 */ /* 0x000fe40000010000 */
[C---:B-1----:R-:W-:Y:S07]  /*9850*/  FMUL.FTZ R34, R132.reuse, R166 ;  /* 0x000000a684227220 */ /* 0x042fee0000410000 */
[----:B------:R1:W4:Y:S01]  /*9860*/  MUFU.EX2 R201, R25 ;  /* 0x0000001900c97308 */ /* 0x0003220000000800 */
[----:B---3--:R-:W-:Y:S02]  /*9870*/  FMUL.FTZ R35, R132, R167 ;  /* 0x000000a784237220 */ /* 0x008fe40000410000 */
[----:B------:R-:W-:Y:S07]  /*9880*/  LDSM.16.MT88.4 R164, [R222+0xac00] ;  /* 0x00ac0000dea4783b */ /* 0x000fee0000004200 */
[----:B------:R-:W-:Y:S01]  /*9890*/  MUFU.EX2 R180, R44 ;  /* 0x0000002c00b47308 */ /* 0x000fe20000000800 */
[C---:B------:R-:W-:Y:S01]  /*98a0*/  HMMA.16816.F32 R32, R140.reuse, R154, R32 ;  /* 0x0000009a8c20723c */ /* 0x040fe20000001820 */
[----:B------:R-:W3:Y:S03]  /*98b0*/  LDSM.16.MT88.4 R152, [R222+0xb000] ;  /* 0x00b00000de98783b */ /* 0x000ee60000004200 */
[C---:B--2---:R-:W-:Y:S04]  /*98c0*/  FMUL.FTZ R24, R134.reuse, R168 ;  /* 0x000000a886187220 */ /* 0x044fe80000410000 */
[-C--:B-----5:R-:W-:Y:S01]  /*98d0*/  HMMA.16816.F32 R108, R140, R148.reuse, R108 ;  /* 0x000000948c6c723c */ /* 0x0a0fe2000000186c */
[----:B------:R2:W-:Y:S03]  /*98e0*/  MUFU.EX2 R199, R26 ;  /* 0x0000001a00c77308 */ /* 0x0005e60000000800 */
[----:B-1----:R-:W-:Y:S04]  /*98f0*/  FMUL.FTZ R25, R134, R169 ;  /* 0x000000a986197220 */ /* 0x002fe80000410000 */
[C---:B------:R-:W-:Y:S03]  /*9900*/  HMMA.16816.F32 R112, R144.reuse, R148, R112 ;  /* 0x000000949070723c */ /* 0x040fe60000001870 */
[----:B------:R1:W5:Y:S05]  /*9910*/  MUFU.EX2 R198, R27 ;  /* 0x0000001b00c67308 */ /* 0x00036a0000000800 */
[-C--:B------:R-:W-:Y:S05]  /*9920*/  HMMA.16816.F32 R116, R144, R150.reuse, R116 ;  /* 0x000000969074723c */ /* 0x080fea0000001874 */
[----:B------:R3:W-:Y:S01]  /*9930*/  MUFU.EX2 R197, R28 ;  /* 0x0000001c00c57308 */ /* 0x0007e20000000800 */
[C---:B--2---:R-:W-:Y:S09]  /*9940*/  FMUL.FTZ R26, R132.reuse, R170 ;  /* 0x000000aa841a7220 */ /* 0x044ff20000410000 */
[----:B------:R2:W2:Y:S01]  /*9950*/  MUFU.EX2 R196, R29 ;  /* 0x0000001d00c47308 */ /* 0x0004a20000000800 */
[----:B-1----:R-:W-:Y:S02]  /*9960*/  FMUL.FTZ R27, R132, R171 ;  /* 0x000000ab841b7220 */ /* 0x002fe40000410000 */
[----:B------:R-:W-:Y:S07]  /*9970*/  LDSM.16.MT88.4 R168, [R220+0xbc00] ;  /* 0x00bc0000dca8783b */ /* 0x000fee0000004200 */
[----:B------:R-:W-:Y:S01]  /*9980*/  MUFU.EX2 R178, R45 ;  /* 0x0000002d00b27308 */ /* 0x000fe20000000800 */
[C---:B------:R-:W-:Y:S01]  /*9990*/  HMMA.16816.F32 R24, R140.reuse, R150, R24 ;  /* 0x000000968c18723c */ /* 0x040fe20000001818 */
[----:B------:R-:W1:Y:S03]  /*99a0*/  LDSM.16.MT88.4 R148, [R220+0x9400] ;  /* 0x00940000dc94783b */ /* 0x000e660000004200 */
[C---:B---3--:R-:W-:Y:S04]  /*99b0*/  FMUL.FTZ R28, R134.reuse, R172 ;  /* 0x000000ac861c7220 */ /* 0x048fe80000410000 */
[-C--:B------:R-:W-:Y:S01]  /*99c0*/  HMMA.16816.F32 R120, R140, R152.reuse, R120 ;  /* 0x000000988c78723c */ /* 0x080fe20000001878 */
[----:B------:R3:W-:Y:S03]  /*99d0*/  MUFU.EX2 R195, R30 ;  /* 0x0000001e00c37308 */ /* 0x0007e60000000800 */
[C---:B--2---:R-:W-:Y:S02]  /*99e0*/  FMUL.FTZ R29, R134.reuse, R173 ;  /* 0x000000ad861d7220 */ /* 0x044fe40000410000 */
[----:B------:R-:W-:Y:S02]  /*99f0*/  FFMA.FTZ R134, R134, R235, R230 ;  /* 0x000000eb86867223 */ /* 0x000fe400000100e6 */
[C---:B------:R-:W-:Y:S03]  /*9a00*/  HMMA.16816.F32 R124, R144.reuse, R152, R124 ;  /* 0x00000098907c723c */ /* 0x040fe6000000187c */
[----:B------:R2:W1:Y:S05]  /*9a10*/  MUFU.EX2 R194, R31 ;  /* 0x0000001f00c27308 */ /* 0x00046a0000000800 */
[-C--:B------:R-:W-:Y:S05]  /*9a20*/  HMMA.16816.F32 R128, R144, R154.reuse, R128 ;  /* 0x0000009a9080723c */ /* 0x080fea0000001880 */
[----:B------:R-:W-:Y:S02]  /*9a30*/  MUFU.EX2 R177, R46 ;  /* 0x0000002e00b17308 */ /* 0x000fe40000000800 */
[----:B----4-:R-:W-:Y:S01]  /*9a40*/  F2FP.PACK_AB R144, R201, R200 ;  /* 0x000000c8c990723e */ /* 0x010fe200000000ff */
[----:B---3--:R-:W-:Y:S01]  /*9a50*/  FMUL.FTZ R30, R132, R174 ;  /* 0x000000ae841e7220 */ /* 0x008fe20000410000 */
[----:B-----5:R-:W-:Y:S03]  /*9a60*/  F2FP.PACK_AB R145, R198, R199 ;  /* 0x000000c7c691723e */ /* 0x020fe600000000ff */
[----:B------:R-:W-:Y:S03]  /*9a70*/  F2FP.PACK_AB R146, R196, R197 ;  /* 0x000000c5c492723e */ /* 0x000fe600000000ff */
[----:B------:R3:W-:Y:S01]  /*9a80*/  MUFU.EX2 R176, R47 ;  /* 0x0000002f00b07308 */ /* 0x0007e20000000800 */
[----:B--2---:R-:W-:Y:S01]  /*9a90*/  FMUL.FTZ R31, R132, R175 ;  /* 0x000000af841f7220 */ /* 0x004fe20000410000 */
[----:B-1----:R-:W-:Y:S08]  /*9aa0*/  F2FP.PACK_AB R147, R194, R195 ;  /* 0x000000c3c293723e */ /* 0x002ff000000000ff */
[----:B------:R-:W-:Y:S01]  /*9ab0*/  MUFU.EX2 R65, R54 ;  /* 0x0000003600417308 */ /* 0x000fe20000000800 */
[----:B------:R-:W-:Y:S01]  /*9ac0*/  HMMA.16816.F32 R28, R140, R154, R28 ;  /* 0x0000009a8c1c723c */ /* 0x000fe2000000181c */
[----:B------:R-:W1:Y:S06]  /*9ad0*/  LDSM.16.MT88.4 R152, [R220+0xa400] ;  /* 0x00a40000dc98783b */ /* 0x000e6c0000004200 */
[----:B------:R-:W-:Y:S02]  /*9ae0*/  F2FP.PACK_AB R140, R208, R209 ;  /* 0x000000d1d08c723e */ /* 0x000fe400000000ff */
[----:B------:R-:W-:Y:S01]  /*9af0*/  F2FP.PACK_AB R142, R206, R207 ;  /* 0x000000cfce8e723e */ /* 0x000fe200000000ff */
[----:B------:R-:W-:Y:S02]  /*9b00*/  MUFU.EX2 R138, R138 ;  /* 0x0000008a008a7308 */ /* 0x000fe40000000800 */
[----:B------:R-:W-:Y:S01]  /*9b10*/  F2FP.PACK_AB R141, R205, R204 ;  /* 0x000000cccd8d723e */ /* 0x000fe200000000ff */
[----:B---3--:R-:W-:Y:S01]  /*9b20*/  LDSM.16.MT88.4 R44, [R220+0xa800] ;  /* 0x00a80000dc2c783b */ /* 0x008fe20000004200 */
[----:B------:R-:W-:Y:S06]  /*9b30*/  F2FP.PACK_AB R143, R203, R202 ;  /* 0x000000cacb8f723e */ /* 0x000fec00000000ff */
[----:B------:R-:W-:Y:S01]  /*9b40*/  MUFU.EX2 R66, R66 ;  /* 0x0000004200427308 */ /* 0x000fe20000000800 */
[-C--:B------:R-:W-:Y:S08]  /*9b50*/  HMMA.16816.F32 R4, R140, R148.reuse, R4 ;  /* 0x000000948c04723c */ /* 0x080ff00000001804 */
[C---:B------:R-:W-:Y:S01]  /*9b60*/  HMMA.16816.F32 R8, R144.reuse, R148, R8 ;  /* 0x000000949008723c */ /* 0x040fe20000001808 */
[----:B------:R-:W2:Y:S07]  /*9b70*/  MUFU.EX2 R139, R139 ;  /* 0x0000008b008b7308 */ /* 0x000eae0000000800 */
[-C--:B------:R-:W-:Y:S03]  /*9b80*/  HMMA.16816.F32 R12, R144, R150.reuse, R12 ;  /* 0x00000096900c723c */ /* 0x080fe6000000180c */
[----:B------:R-:W-:Y:S05]  /*9b90*/  MUFU.EX2 R56, R56 ;  /* 0x0000003800387308 */ /* 0x000fea0000000800 */
[C---:B------:R-:W-:Y:S01]  /*9ba0*/  HMMA.16816.F32 R16, R140.reuse, R150, R16 ;  /* 0x000000968c10723c */ /* 0x040fe20000001810 */
[----:B------:R-:W3:Y:S04]  /*9bb0*/  LDSM.16.MT88.4 R148, [R220+0x9800] ;  /* 0x00980000dc94783b */ /* 0x000ee80000004200 */
[----:B------:R-:W-:Y:S03]  /*9bc0*/  MUFU.EX2 R57, R57 ;  /* 0x0000003900397308 */ /* 0x000fe60000000800 */
[-C--:B------:R-:W-:Y:S04]  /*9bd0*/  HMMA.16816.F32 R68, R140, R156.reuse, R68 ;  /* 0x0000009c8c44723c */ /* 0x080fe80000001844 */
[----:B--2---:R-:W-:Y:S03]  /*9be0*/  F2FP.PACK_AB R175, R139, R66 ;  /* 0x000000428baf723e */ /* 0x004fe600000000ff */
[----:B------:R-:W-:Y:S01]  /*9bf0*/  MUFU.EX2 R58, R58 ;  /* 0x0000003a003a7308 */ /* 0x000fe20000000800 */
[C---:B------:R-:W-:Y:S08]  /*9c00*/  HMMA.16816.F32 R72, R144.reuse, R156, R72 ;  /* 0x0000009c9048723c */ /* 0x040ff00000001848 */
[-C--:B------:R-:W-:Y:S01]  /*9c10*/  HMMA.16816.F32 R76, R144, R158.reuse, R76 ;  /* 0x0000009e904c723c */ /* 0x080fe2000000184c */
[----:B------:R-:W-:Y:S07]  /*9c20*/  MUFU.EX2 R59, R59 ;  /* 0x0000003b003b7308 */ /* 0x000fee0000000800 */
[C---:B------:R-:W-:Y:S01]  /*9c30*/  HMMA.16816.F32 R80, R140.reuse, R158, R80 ;  /* 0x0000009e8c50723c */ /* 0x040fe20000001850 */
[----:B------:R-:W-:Y:S02]  /*9c40*/  LDSM.16.MT88.4 R156, [R220+0x9c00] ;  /* 0x009c0000dc9c783b */ /* 0x000fe40000004200 */
[----:B------:R-:W-:Y:S05]  /*9c50*/  MUFU.EX2 R60, R60 ;  /* 0x0000003c003c7308 */ /* 0x000fea0000000800 */
[-C--:B-1----:R-:W-:Y:S05]  /*9c60*/  HMMA.16816.F32 R84, R140, R152.reuse, R84 ;  /* 0x000000988c54723c */ /* 0x082fea0000001854 */
[----:B------:R-:W-:Y:S03]  /*9c70*/  MUFU.EX2 R184, R184 ;  /* 0x000000b800b87308 */ /* 0x000fe60000000800 */
[C---:B------:R-:W-:Y:S07]  /*9c80*/  HMMA.16816.F32 R88, R144.reuse, R152, R88 ;  /* 0x000000989058723c */ /* 0x040fee0000001858 */
[----:B------:R-:W-:Y:S01]  /*9c90*/  MUFU.EX2 R62, R62 ;  /* 0x0000003e003e7308 */ /* 0x000fe20000000800 */
[-C--:B------:R-:W-:Y:S08]  /*9ca0*/  HMMA.16816.F32 R92, R144, R154.reuse, R92 ;  /* 0x0000009a905c723c */ /* 0x080ff0000000185c */
[C---:B------:R-:W-:Y:S01]  /*9cb0*/  HMMA.16816.F32 R96, R140.reuse, R154, R96 ;  /* 0x0000009a8c60723c */ /* 0x040fe20000001860 */
[----:B------:R-:W1:Y:S01]  /*9cc0*/  LDSM.16.MT88.4 R152, [R222+0x9800] ;  /* 0x00980000de98783b */ /* 0x000e620000004200 */
[----:B------:R-:W-:Y:S06]  /*9cd0*/  MUFU.EX2 R185, R185 ;  /* 0x000000b900b97308 */ /* 0x000fec0000000800 */
[-C--:B------:R-:W-:Y:S08]  /*9ce0*/  HMMA.16816.F32 R100, R140, R36.reuse, R100 ;  /* 0x000000248c64723c */ /* 0x080ff00000001864 */
[C---:B------:R-:W-:Y:S07]  /*9cf0*/  HMMA.16816.F32 R20, R144.reuse, R36, R20 ;  /* 0x000000249014723c */ /* 0x040fee0000001814 */
[----:B------:R-:W-:Y:S01]  /*9d00*/  F2FP.PACK_AB R36, R191, R193 ;  /* 0x000000c1bf24723e */ /* 0x000fe200000000ff */
[-C--:B------:R-:W-:Y:S04]  /*9d10*/  HMMA.16816.F32 R104, R144, R38.reuse, R104 ;  /* 0x000000269068723c */ /* 0x080fe80000001868 */
[----:B------:R-:W-:Y:S04]  /*9d20*/  F2FP.PACK_AB R37, R188, R189 ;  /* 0x000000bdbc25723e */ /* 0x000fe800000000ff */
[C---:B------:R-:W-:Y:S07]  /*9d30*/  HMMA.16816.F32 R32, R140.reuse, R38, R32 ;  /* 0x000000268c20723c */ /* 0x040fee0000001820 */
[----:B------:R-:W-:Y:S01]  /*9d40*/  F2FP.PACK_AB R38, R190, R192 ;  /* 0x000000c0be26723e */ /* 0x000fe200000000ff */
[-C--:B------:R-:W-:Y:S04]  /*9d50*/  HMMA.16816.F32 R108, R140, R48.reuse, R108 ;  /* 0x000000308c6c723c */ /* 0x080fe8000000186c */
[----:B------:R-:W-:Y:S04]  /*9d60*/  F2FP.PACK_AB R39, R186, R187 ;  /* 0x000000bbba27723e */ /* 0x000fe800000000ff */
[C---:B------:R-:W-:Y:S08]  /*9d70*/  HMMA.16816.F32 R112, R144.reuse, R48, R112 ;  /* 0x000000309070723c */ /* 0x040ff00000001870 */
[-C--:B------:R-:W-:Y:S08]  /*9d80*/  HMMA.16816.F32 R116, R144, R50.reuse, R116 ;  /* 0x000000329074723c */ /* 0x080ff00000001874 */
[C---:B------:R-:W-:Y:S01]  /*9d90*/  HMMA.16816.F32 R24, R140.reuse, R50, R24 ;  /* 0x000000328c18723c */ /* 0x040fe20000001818 */
[----:B------:R-:W2:Y:S07]  /*9da0*/  LDSM.16.MT88.4 R48, [R222+0xa800] ;  /* 0x00a80000de30783b */ /* 0x000eae0000004200 */
[-C--:B------:R-:W-:Y:S08]  /*9db0*/  HMMA.16816.F32 R120, R140, R40.reuse, R120 ;  /* 0x000000288c78723c */ /* 0x080ff00000001878 */
[C---:B------:R-:W-:Y:S07]  /*9dc0*/  HMMA.16816.F32 R124, R144.reuse, R40, R124 ;  /* 0x00000028907c723c */ /* 0x040fee000000187c */
[----:B------:R-:W-:Y:S01]  /*9dd0*/  F2FP.PACK_AB R40, R182, R183 ;  /* 0x000000b7b628723e */ /* 0x000fe200000000ff */
[-C--:B------:R-:W-:Y:S04]  /*9de0*/  HMMA.16816.F32 R128, R144, R42.reuse, R128 ;  /* 0x0000002a9080723c */ /* 0x080fe80000001880 */
[----:B------:R-:W-:Y:S04]  /*9df0*/  F2FP.PACK_AB R41, R179, R181 ;  /* 0x000000b5b329723e */ /* 0x000fe800000000ff */
[----:B------:R-:W-:Y:S01]  /*9e00*/  HMMA.16816.F32 R28, R140, R42, R28 ;  /* 0x0000002a8c1c723c */ /* 0x000fe2000000181c */
[----:B------:R-:W-:Y:S06]  /*9e10*/  MUFU.EX2 R142, R52 ;  /* 0x00000034008e7308 */ /* 0x000fec0000000800 */
[----:B------:R-:W-:Y:S01]  /*9e20*/  F2FP.PACK_AB R42, R178, R180 ;  /* 0x000000b4b22a723e */ /* 0x000fe200000000ff */
[-C--:B---3--:R-:W-:Y:S03]  /*9e30*/  HMMA.16816.F32 R4, R36, R148.reuse, R4 ;  /* 0x000000942404723c */ /* 0x088fe60000001804 */
[----:B------:R-:W3:Y:S02]  /*9e40*/  MUFU.EX2 R140, R53 ;  /* 0x00000035008c7308 */ /* 0x000ee40000000800 */
[----:B------:R-:W-:Y:S07]  /*9e50*/  F2FP.PACK_AB R43, R176, R177 ;  /* 0x000000b1b02b723e */ /* 0x000fee00000000ff */
[C---:B------:R-:W-:Y:S01]  /*9e60*/  HMMA.16816.F32 R8, R40.reuse, R148, R8 ;  /* 0x000000942808723c */ /* 0x040fe20000001808 */
[----:B------:R-:W4:Y:S07]  /*9e70*/  MUFU.EX2 R141, R64 ;  /* 0x00000040008d7308 */ /* 0x000f2e0000000800 */
[-C--:B------:R-:W-:Y:S03]  /*9e80*/  HMMA.16816.F32 R12, R40, R150.reuse, R12 ;  /* 0x00000096280c723c */ /* 0x080fe6000000180c */
[----:B------:R5:W2:Y:S01]  /*9e90*/  MUFU.EX2 R64, R55 ;  /* 0x0000003700407308 */ /* 0x000aa20000000800 */
[----:B---3--:R-:W-:Y:S04]  /*9ea0*/  F2FP.PACK_AB R172, R140, R142 ;  /* 0x0000008e8cac723e */ /* 0x008fe800000000ff */
[C---:B------:R-:W-:Y:S08]  /*9eb0*/  HMMA.16816.F32 R16, R36.reuse, R150, R16 ;  /* 0x000000962410723c */ /* 0x040ff00000001810 */
[-C--:B-1----:R-:W-:Y:S04]  /*9ec0*/  HMMA.16816.F32 R68, R36, R152.reuse, R68 ;  /* 0x000000982444723c */ /* 0x082fe80000001844 */
[----:B----4-:R-:W-:Y:S04]  /*9ed0*/  F2FP.PACK_AB R174, R138, R141 ;  /* 0x0000008d8aae723e */ /* 0x010fe800000000ff */
[C---:B------:R-:W-:Y:S01]  /*9ee0*/  HMMA.16816.F32 R72, R40.reuse, R152, R72 ;  /* 0x000000982848723c */ /* 0x040fe20000001848 */
[----:B-----5:R-:W1:Y:S03]  /*9ef0*/  LDSM.16.MT88.4 R52, [R220+0xb800] ;  /* 0x00b80000dc34783b */ /* 0x020e660000004200 */
[----:B--2---:R-:W-:Y:S04]  /*9f00*/  F2FP.PACK_AB R173, R64, R65 ;  /* 0x0000004140ad723e */ /* 0x004fe800000000ff */
[-C--:B------:R-:W-:Y:S08]  /*9f10*/  HMMA.16816.F32 R76, R40, R154.reuse, R76 ;  /* 0x0000009a284c723c */ /* 0x080ff0000000184c */
[C---:B------:R-:W-:Y:S08]  /*9f20*/  HMMA.16816.F32 R80, R36.reuse, R154, R80 ;  /* 0x0000009a2450723c */ /* 0x040ff00000001850 */
[-C--:B------:R-:W-:Y:S08]  /*9f30*/  HMMA.16816.F32 R84, R36, R44.reuse, R84 ;  /* 0x0000002c2454723c */ /* 0x080ff00000001854 */
[C---:B------:R-:W-:Y:S08]  /*9f40*/  HMMA.16816.F32 R88, R40.reuse, R44, R88 ;  /* 0x0000002c2858723c */ /* 0x040ff00000001858 */
[-C--:B------:R-:W-:Y:S08]  /*9f50*/  HMMA.16816.F32 R92, R40, R46.reuse, R92 ;  /* 0x0000002e285c723c */ /* 0x080ff0000000185c */
[C---:B------:R-:W-:Y:S01]  /*9f60*/  HMMA.16816.F32 R96, R36.reuse, R46, R96 ;  /* 0x0000002e2460723c */ /* 0x040fe20000001860 */
[----:B------:R-:W2:Y:S07]  /*9f70*/  LDSM.16.MT88.4 R44, [R222+0xb800] ;  /* 0x00b80000de2c783b */ /* 0x000eae0000004200 */
[-C--:B------:R-:W-:Y:S08]  /*9f80*/  HMMA.16816.F32 R100, R36, R48.reuse, R100 ;  /* 0x000000302464723c */ /* 0x080ff00000001864 */
[C---:B------:R-:W-:Y:S08]  /*9f90*/  HMMA.16816.F32 R20, R40.reuse, R48, R20 ;  /* 0x000000302814723c */ /* 0x040ff00000001814 */
[-C--:B------:R-:W-:Y:S08]  /*9fa0*/  HMMA.16816.F32 R104, R40, R50.reuse, R104 ;  /* 0x000000322868723c */ /* 0x080ff00000001868 */
[C---:B------:R-:W-:Y:S01]  /*9fb0*/  HMMA.16816.F32 R32, R36.reuse, R50, R32 ;  /* 0x000000322420723c */ /* 0x040fe20000001820 */
[----:B------:R-:W3:Y:S07]  /*9fc0*/  LDSM.16.MT88.4 R48, [R222+0x9c00] ;  /* 0x009c0000de30783b */ /* 0x000eee0000004200 */
[-C--:B-1----:R-:W-:Y:S08]  /*9fd0*/  HMMA.16816.F32 R108, R36, R52.reuse, R108 ;  /* 0x00000034246c723c */ /* 0x082ff0000000186c */
[C---:B------:R-:W-:Y:S08]  /*9fe0*/  HMMA.16816.F32 R112, R40.reuse, R52, R112 ;  /* 0x000000342870723c */ /* 0x040ff00000001870 */
[-C--:B------:R-:W-:Y:S08]  /*9ff0*/  HMMA.16816.F32 R116, R40, R54.reuse, R116 ;  /* 0x000000362874723c */ /* 0x080ff00000001874 */
[C---:B------:R-:W-:Y:S01]  /*a000*/  HMMA.16816.F32 R24, R36.reuse, R54, R24 ;  /* 0x000000362418723c */ /* 0x040fe20000001818 */
[----:B------:R-:W1:Y:S07]  /*a010*/  LDSM.16.MT88.4 R52, [R220+0xac00] ;  /* 0x00ac0000dc34783b */ /* 0x000e6e0000004200 */
[-C--:B--2---:R-:W-:Y:S08]  /*a020*/  HMMA.16816.F32 R120, R36, R44.reuse, R120 ;  /* 0x0000002c2478723c */ /* 0x084ff00000001878 */
[C---:B------:R-:W-:Y:S08]  /*a030*/  HMMA.16816.F32 R124, R40.reuse, R44, R124 ;  /* 0x0000002c287c723c */ /* 0x040ff0000000187c */
[-C--:B------:R-:W-:Y:S08]  /*a040*/  HMMA.16816.F32 R128, R40, R46.reuse, R128 ;  /* 0x0000002e2880723c */ /* 0x080ff00000001880 */
[----:B------:R-:W-:Y:S07]  /*a050*/  HMMA.16816.F32 R28, R36, R46, R28 ;  /* 0x0000002e241c723c */ /* 0x000fee000000181c */
[----:B------:R-:W-:Y:S01]  /*a060*/  F2FP.PACK_AB R36, R57, R56 ;  /* 0x000000383924723e */ /* 0x000fe200000000ff */
[-C--:B------:R-:W-:Y:S01]  /*a070*/  HMMA.16816.F32 R148, R172, R156.reuse, R4 ;  /* 0x0000009cac94723c */ /* 0x080fe20000001804 */
[----:B------:R-:W2:Y:S04]  /*a080*/  LDSM.16.MT88.4 R4, [R222+0xbc00] ;  /* 0x00bc0000de04783b */ /* 0x000ea80000004200 */
[----:B------:R-:W-:Y:S02]  /*a090*/  F2FP.PACK_AB R37, R59, R58 ;  /* 0x0000003a3b25723e */ /* 0x000fe400000000ff */
[----:B------:R-:W-:Y:S02]  /*a0a0*/  F2FP.PACK_AB R38, R184, R60 ;  /* 0x0000003cb826723e */ /* 0x000fe400000000ff */
[----:B------:R-:W-:Y:S07]  /*a0b0*/  F2FP.PACK_AB R39, R185, R62 ;  /* 0x0000003eb927723e */ /* 0x000fee00000000ff */
[C---:B------:R-:W-:Y:S07]  /*a0c0*/  HMMA.16816.F32 R144, R36.reuse, R156, R8 ;  /* 0x0000009c2490723c */ /* 0x040fee0000001808 */
[----:B------:R-:W-:Y:S01]  /*a0d0*/  FFMA.FTZ R8, R132, R236, R218 ;  /* 0x000000ec84087223 */ /* 0x000fe200000100da */
[-C--:B------:R-:W-:Y:S04]  /*a0e0*/  HMMA.16816.F32 R152, R36, R158.reuse, R12 ;  /* 0x0000009e2498723c */ /* 0x080fe8000000180c */
[----:B------:R-:W-:Y:S01]  /*a0f0*/  FADD.FTZ R8, R219, R8 ;  /* 0x00000008db087221 */ /* 0x000fe20000010000 */
[----:B------:R-:W-:Y:S01]  /*a100*/  MOV R132, R137 ;  /* 0x0000008900847202 */ /* 0x000fe20000000f00 */
[----:B------:R-:W-:Y:S02]  /*a110*/  FADD.FTZ R10, R214, R2 ;  /* 0x00000002d60a7221 */ /* 0x000fe40000010000 */
[C---:B------:R-:W-:Y:S04]  /*a120*/  HMMA.16816.F32 R156, R172.reuse, R158, R16 ;  /* 0x0000009eac9c723c */ /* 0x040fe80000001810 */
[----:B------:R-:W-:Y:S02]  /*a130*/  FADD.FTZ R12, R231, R134 ;  /* 0x00000086e70c7221 */ /* 0x000fe40000010000 */
[----:B------:R-:W-:Y:S02]  /*a140*/  FADD.FTZ R11, R228, R8 ;  /* 0x00000008e40b7221 */ /* 0x000fe40000010000 */
[-C--:B---3--:R-:W-:Y:S04]  /*a150*/  HMMA.16816.F32 R68, R172, R48.reuse, R68 ;  /* 0x00000030ac44723c */ /* 0x088fe80000001844 */
        /* <DEDUP_REMOVED lines=11> */
[-C--:B-1----:R-:W-:Y:S04]  /*a210*/  HMMA.16816.F32 R84, R172, R52.reuse, R84 ;  /* 0x00000034ac54723c */ /* 0x082fe80000001854 */
        /* <DEDUP_REMOVED lines=29> */
[----:B------:R-:W-:Y:S01]  /*a3f0*/  FADD.FTZ R9, R182, R2 ;  /* 0x00000002b6097221 */ /* 0x000fe20000010000 */
[-C--:B------:R-:W-:Y:S03]  /*a400*/  HMMA.16816.F32 R116, R36, R170.reuse, R116 ;  /* 0x000000aa2474723c */ /* 0x080fe60000001874 */
[----:B------:R-:W-:Y:S02]  /*a410*/  FADD.FTZ R8, R179, R0 ;  /* 0x00000000b3087221 */ /* 0x000fe40000010000 */
[----:B------:R-:W-:Y:S02]  /*a420*/  FADD.FTZ R2, R187, R10 ;  /* 0x0000000abb027221 */ /* 0x000fe40000010000 */
[----:B------:R-:W-:Y:S01]  /*a430*/  FADD.FTZ R0, R180, R9 ;  /* 0x00000009b4007221 */ /* 0x000fe20000010000 */
[C---:B------:R-:W-:Y:S04]  /*a440*/  HMMA.16816.F32 R168, R172.reuse, R170, R24 ;  /* 0x000000aaaca8723c */ /* 0x040fe80000001818 */
[----:B------:R-:W-:Y:S04]  /*a450*/  FADD.FTZ R2, R186, R2 ;  /* 0x00000002ba027221 */ /* 0x000fe80000010000 */
[----:B------:R-:W-:Y:S01]  /*a460*/  FADD.FTZ R2, R65, R2 ;  /* 0x0000000241027221 */ /* 0x000fe20000010000 */
[-C--:B--2---:R-:W-:Y:S08]  /*a470*/  HMMA.16816.F32 R120, R172, R4.reuse, R120 ;  /* 0x00000004ac78723c */ /* 0x084ff00000001878 */
        /* <DEDUP_REMOVED lines=11> */
[----:B------:R-:W-:Y:S01]  /*a530*/  FADD.FTZ R8, R140, R4 ;  /* 0x000000048c087221 */ /* 0x000fe20000010000 */
[----:B------:R-:W-:Y:S01]  /*a540*/  MOV R140, R3 ;  /* 0x00000003008c7202 */ /* 0x000fe20000000f00 */
[----:B------:R-:W-:Y:S02]  /*a550*/  FADD.FTZ R4, R64, R2 ;  /* 0x0000000240047221 */ /* 0x000fe40000010000 */
[----:B------:R-:W-:Y:S02]  /*a560*/  FADD.FTZ R2, R57, R5 ;  /* 0x0000000539027221 */ /* 0x000fe40000010000 */
[----:B------:R-:W-:Y:S02]  /*a570*/  FADD.FTZ R0, R59, R0 ;  /* 0x000000003b007221 */ /* 0x000fe40000010000 */
[----:B------:R-:W-:Y:S02]  /*a580*/  FADD.FTZ R5, R141, R8 ;  /* 0x000000088d057221 */ /* 0x000fe40000010000 */
[----:B------:R-:W-:Y:S02]  /*a590*/  FADD.FTZ R6, R66, R4 ;  /* 0x0000000442067221 */ /* 0x000fe40000010000 */
[----:B------:R-:W-:Y:S02]  /*a5a0*/  FADD.FTZ R4, R60, R2 ;  /* 0x000000023c047221 */ /* 0x000fe40000010000 */
[----:B------:R-:W-:Y:S01]  /*a5b0*/  FADD.FTZ R2, R62, R0 ;  /* 0x000000003e027221 */ /* 0x000fe20000010000 */
[----:B------:R-:W-:Y:S01]  /*a5c0*/  IADD3 R0, R227, -0x1, RZ ;  /* 0xffffffffe3007810 */ /* 0x000fe20007ffe0ff */
[----:B------:R-:W-:Y:S01]  /*a5d0*/  FADD.FTZ R235, R138, R5 ;  /* 0x000000058aeb7221 */ /* 0x000fe20000010000 */
[----:B------:R-:W-:Y:S01]  /*a5e0*/  MOV R138, R136 ;  /* 0x00000088008a7202 */ /* 0x000fe20000000f00 */
[----:B------:R-:W-:Y:S01]  /*a5f0*/  FADD.FTZ R236, R139, R6 ;  /* 0x000000068bec7221 */ /* 0x000fe20000010000 */
[----:B------:R-:W-:Y:S01]  /*a600*/  MOV R227, R0 ;  /* 0x0000000000e37202 */ /* 0x000fe20000000f00 */
[----:B------:R-:W-:Y:S01]  /*a610*/  FADD.FTZ R237, R184, R4 ;  /* 0x00000004b8ed7221 */ /* 0x000fe20000010000 */
[----:B------:R-:W-:Y:S01]  /*a620*/  MOV R139, R135 ;  /* 0x00000087008b7202 */ /* 0x000fe20000000f00 */
[----:B------:R-:W-:Y:S01]  /*a630*/  FADD.FTZ R238, R185, R2 ;  /* 0x00000002b9ee7221 */ /* 0x000fe20000010000 */
[----:B------:R-:W-:-:S05]  /*a640*/  @P5 BRA `(.L_x_105) ;  /* 0xffffc49000005947 */ /* 0x000fca000383ffff */
.L_x_104:
[----:B------:R1:W5:Y:S01]  /*a650*/  LDL R141, [R1+0x8] ;  /* 0x00000800018d7983 */ /* 0x0003620000100800 */
[----:B------:R-:W-:Y:S01]  /*a660*/  ISETP.NE.AND P0, PT, R252, -0x1, PT ;  /* 0xfffffffffc00780c */ /* 0x000fe20003f05270 */
[----:B------:R-:W-:Y:S02]  /*a670*/  BSSY B0, `(.L_x_108) ;  /* 0x0000167000007945 */ /* 0x000fe40003800000 */
[----:B------:R-:W2:Y:S04]  /*a680*/  SHFL.BFLY PT, R2, R235, 0x2, 0x1f ;  /* 0x0c401f00eb027f89 */ /* 0x000ea800000e0000 */
[----:B------:R-:W3:Y:S04]  /*a690*/  SHFL.BFLY PT, R0, R236, 0x2, 0x1f ;  /* 0x0c401f00ec007f89 */ /* 0x000ee800000e0000 */
[----:B------:R-:W-:Y:S04]  /*a6a0*/  SHFL.BFLY PT, R5, R238, 0x2, 0x1f ;  /* 0x0c401f00ee057f89 */ /* 0x000fe800000e0000 */
[----:B------:R-:W4:Y:S04]  /*a6b0*/  SHFL.BFLY PT, R6, R237, 0x2, 0x1f ;  /* 0x0c401f00ed067f89 */ /* 0x000f2800000e0000 */
[----:B------:R-:W1:Y:S01]  /*a6c0*/  S2R R139, SR_TID.X ;  /* 0x00000000008b7919 */ /* 0x000e620000002100 */
[----:B--2---:R-:W-:-:S02]  /*a6d0*/  FADD.FTZ R2, R2, R235 ;  /* 0x000000eb02027221 */ /* 0x004fc40000010000 */
[----:B---3--:R-:W-:-:S03]  /*a6e0*/  FADD.FTZ R0, R0, R236 ;  /* 0x000000ec00007221 */ /* 0x008fc60000010000 */
[----:B------:R-:W2:Y:S04]  /*a6f0*/  SHFL.BFLY PT, R4, R2, 0x1, 0x1f ;  /* 0x0c201f0002047f89 */ /* 0x000ea800000e0000 */
[----:B------:R-:W3:Y:S01]  /*a700*/  SHFL.BFLY PT, R9, R0, 0x1, 0x1f ;  /* 0x0c201f0000097f89 */ /* 0x000ee200000e0000 */
[----:B----4-:R-:W-:Y:S01]  /*a710*/  FADD.FTZ R6, R6, R237 ;  /* 0x000000ed06067221 */ /* 0x010fe20000010000 */
[----:B-1----:R-:W-:-:S04]  /*a720*/  SHF.R.S32.HI R53, RZ, 0x1f, R139 ;  /* 0x0000001fff357819 */ /* 0x002fc8000001148b */
[----:B------:R-:W1:Y:S01]  /*a730*/  SHFL.BFLY PT, R8, R6, 0x1, 0x1f ;  /* 0x0c201f0006087f89 */ /* 0x000e6200000e0000 */
[CC--:B------:R-:W-:Y:S02]  /*a740*/  LEA.HI R52, R53.reuse, R139.reuse, RZ, 0x2 ;  /* 0x0000008b35347211 */ /* 0x0c0fe400078f10ff */
[----:B------:R-:W-:-:S04]  /*a750*/  LEA.HI R53, R53, R139, RZ, 0x5 ;  /* 0x0000008b35357211 */ /* 0x000fc800078f28ff */
[----:B------:R-:W-:Y:S01]  /*a760*/  SHF.R.S32.HI R10, RZ, 0x5, R53 ;  /* 0x00000005ff0a7819 */ /* 0x000fe20000011435 */
[----:B--2---:R-:W-:Y:S02]  /*a770*/  FADD.FTZ R50, R2, R4 ;  /* 0x0000000402327221 */ /* 0x004fe40000010000 */
[----:B------:R-:W-:Y:S02]  /*a780*/  FADD.FTZ R2, R5, R238 ;  /* 0x000000ee05027221 */ /* 0x000fe40000010000 */
[----:B---3--:R-:W-:Y:S01]  /*a790*/  FADD.FTZ R49, R0, R9 ;  /* 0x0000000900317221 */ /* 0x008fe20000010000 */
[----:B------:R-:W-:Y:S01]  /*a7a0*/  FSETP.NE.FTZ.AND P6, PT, R50, RZ, PT ;  /* 0x000000ff3200720b */ /* 0x000fe20003fd5000 */
[----:B------:R-:W-:Y:S01]  /*a7b0*/  @P0 IMAD.WIDE.U32 R4, R252, c[0x0][0x1e8], RZ ;  /* 0x00007a00fc040a25 */ /* 0x000fe200078e00ff */
[----:B------:R-:W2:Y:S01]  /*a7c0*/  SHFL.BFLY PT, R7, R2, 0x1, 0x1f ;  /* 0x0c201f0002077f89 */ /* 0x000ea200000e0000 */
[----:B------:R-:W-:Y:S02]  /*a7d0*/  MOV R0, 0x3f800000 ;  /* 0x3f80000000007802 */ /* 0x000fe40000000f00 */
[----:B------:R-:W-:Y:S01]  /*a7e0*/  LOP3.LUT R9, R52, 0xfffffffc, RZ, 0xc0, !PT ;  /* 0xfffffffc34097812 */ /* 0x000fe200078ec0ff */
[----:B------:R-:W-:Y:S01]  /*a7f0*/  @P0 IMAD R138, R252, c[0x0][0x1ec], R5 ;  /* 0x00007b00fc8a0a24 */ /* 0x000fe200078e0205 */
[----:B------:R-:W-:Y:S01]  /*a800*/  FSETP.NE.FTZ.AND P5, PT, R49, RZ, PT ;  /* 0x000000ff3100720b */ /* 0x000fe20003fb5000 */
[----:B-1----:R-:W-:Y:S01]  /*a810*/  FADD.FTZ R132, R6, R8 ;  /* 0x0000000806847221 */ /* 0x002fe20000010000 */
[----:B------:R-:W-:-:S02]  /*a820*/  IADD3 R5, -R9, R139, RZ ;  /* 0x0000008b09057210 */ /* 0x000fc40007ffe1ff */
[----:B------:R-:W-:Y:S02]  /*a830*/  @P0 MOV R134, R4 ;  /* 0x0000000400860202 */ /* 0x000fe40000000f00 */
[----:B------:R-:W1:Y:S01]  /*a840*/  @P6 MUFU.RCP R0, R50 ;  /* 0x0000003200006308 */ /* 0x000e620000001000 */
[----:B------:R-:W-:Y:S02]  /*a850*/  FSETP.NE.FTZ.AND P4, PT, R132, RZ, PT ;  /* 0x000000ff8400720b */ /* 0x000fe40003f95000 */
[----:B------:R-:W-:Y:S02]  /*a860*/  LEA R51, R10, R5, 0x8 ;  /* 0x000000050a337211 */ /* 0x000fe400078e40ff */
[----:B------:R-:W-:-:S06]  /*a870*/  MOV R4, 0x3f800000 ;  /* 0x3f80000000047802 */ /* 0x000fcc0000000f00 */
[----:B------:R-:W-:Y:S01]  /*a880*/  @P5 MUFU.RCP R4, R49 ;  /* 0x0000003100045308 */ /* 0x000fe20000001000 */
[----:B--2---:R-:W-:Y:S01]  /*a890*/  FADD.FTZ R133, R2, R7 ;  /* 0x0000000702857221 */ /* 0x004fe20000010000 */
[----:B------:R-:W-:Y:S01]  /*a8a0*/  MOV R2, 0x3f800000 ;  /* 0x3f80000000027802 */ /* 0x000fe20000000f00 */
[----:B-1----:R-:W-:-:S03]  /*a8b0*/  FMUL.FTZ R148, R0, R148 ;  /* 0x0000009400947220 */ /* 0x002fc60000410000 */
[----:B------:R-:W-:Y:S01]  /*a8c0*/  FSETP.NE.FTZ.AND P3, PT, R133, RZ, PT ;  /* 0x000000ff8500720b */ /* 0x000fe20003f75000 */
[C---:B------:R-:W-:Y:S01]  /*a8d0*/  FMUL.FTZ R47, R0.reuse, R149 ;  /* 0x00000095002f7220 */ /* 0x040fe20000410000 */
[----:B------:R-:W1:Y:S01]  /*a8e0*/  @P4 MUFU.RCP R2, R132 ;  /* 0x0000008400024308 */ /* 0x000e620000001000 */
        /* <DEDUP_REMOVED lines=9> */
[C---:B------:R-:W-:Y:S01]  /*a980*/  FMUL.FTZ R84, R0.reuse, R84 ;  /* 0x0000005400547220 */ /* 0x040fe20000410000 */
[----:B------:R-:W2:Y:S01]  /*a990*/  S2R R68, SR_CTAID.Y ;  /* 0x0000000000447919 */ /* 0x000ea20000002600 */
        /* <DEDUP_REMOVED lines=22> */
[----:B------:R-:W-:Y:S01]  /*ab00*/  MOV R0, 0x3f800000 ;  /* 0x3f80000000007802 */ /* 0x000fe20000000f00 */
[C---:B-1----:R-:W-:Y:S01]  /*ab10*/  FMUL.FTZ R144, R2.reuse, R144 ;  /* 0x0000009002907220 */ /* 0x042fe20000410000 */
        /* <DEDUP_REMOVED lines=82> */
[----:B------:R-:W-:Y:S01]  /*b040*/  FMUL.FTZ R70, R4, R70 ;  /* 0x0000004604467220 */ /* 0x000fe20000410000 */
[----:B------:R-:W-:Y:S01]  /*b050*/  F2FP.PACK_AB R46, R46, R150 ;  /* 0x000000962e2e723e */ /* 0x000fe200000000ff */
[----:B------:R-:W-:Y:S01]  /*b060*/  FMUL.FTZ R42, R4, R71 ;  /* 0x00000047042a7220 */ /* 0x000fe20000410000 */
[----:B------:R-:W-:Y:S01]  /*b070*/  IADD3 R2, R0, -R2, RZ ;  /* 0x8000000200027210 */ /* 0x000fe20007ffe0ff */
[----:B------:R-:W-:Y:S01]  /*b080*/  FMUL.FTZ R82, R4, R82 ;  /* 0x0000005204527220 */ /* 0x000fe20000410000 */
[----:B------:R-:W-:Y:S01]  /*b090*/  F2FP.PACK_AB R44, R44, R158 ;  /* 0x0000009e2c2c723e */ /* 0x000fe200000000ff */
[----:B------:R-:W-:Y:S01]  /*b0a0*/  FMUL.FTZ R38, R4, R83 ;  /* 0x0000005304267220 */ /* 0x000fe20000410000 */
[----:B------:R-:W-:Y:S01]  /*b0b0*/  LEA.HI R0, R2, R2, RZ, 0x1 ;  /* 0x0000000202007211 */ /* 0x000fe200078f08ff */
[----:B------:R-:W-:Y:S01]  /*b0c0*/  FMUL.FTZ R86, R4, R86 ;  /* 0x0000005604567220 */ /* 0x000fe20000410000 */
[----:B------:R-:W-:Y:S01]  /*b0d0*/  F2FP.PACK_AB R42, R42, R70 ;  /* 0x000000462a2a723e */ /* 0x000fe200000000ff */
[C---:B------:R-:W-:Y:S01]  /*b0e0*/  FMUL.FTZ R35, R4.reuse, R87 ;  /* 0x0000005704237220 */ /* 0x040fe20000410000 */
[----:B------:R-:W-:Y:S01]  /*b0f0*/  SHF.R.S32.HI R5, RZ, 0x1, R0 ;  /* 0x00000001ff057819 */ /* 0x000fe20000011400 */
[----:B------:R-:W-:Y:S01]  /*b100*/  FMUL.FTZ R98, R4, R98 ;  /* 0x0000006204627220 */ /* 0x000fe20000410000 */
[----:B------:R-:W-:Y:S01]  /*b110*/  LOP3.LUT R0, R0, 0x3fffffe, RZ, 0xc0, !PT ;  /* 0x03fffffe00007812 */ /* 0x000fe200078ec0ff */
[----:B------:R-:W-:Y:S01]  /*b120*/  FMUL.FTZ R32, R4, R99 ;  /* 0x0000006304207220 */ /* 0x000fe20000410000 */
[----:B------:R-:W-:Y:S01]  /*b130*/  F2FP.PACK_AB R38, R38, R82 ;  /* 0x000000522626723e */ /* 0x000fe200000000ff */
[----:B------:R-:W-:Y:S01]  /*b140*/  FMUL.FTZ R102, R4, R102 ;  /* 0x0000006604667220 */ /* 0x000fe20000410000 */
[----:B------:R-:W-:Y:S01]  /*b150*/  IADD3 R0, R2, -R0, RZ ;  /* 0x8000000002007210 */ /* 0x000fe20007ffe0ff */
[C---:B------:R-:W-:Y:S01]  /*b160*/  FMUL.FTZ R28, R4.reuse, R103 ;  /* 0x00000067041c7220 */ /* 0x040fe20000410000 */
[----:B------:R-:W-:Y:S01]  /*b170*/  F2FP.PACK_AB R35, R35, R86 ;  /* 0x000000562323723e */ /* 0x000fe200000000ff */
[----:B------:R-:W-:Y:S01]  /*b180*/  FMUL.FTZ R166, R4, R166 ;  /* 0x000000a604a67220 */ /* 0x000fe20000410000 */
[----:B------:R-:W-:Y:S01]  /*b190*/  LEA R0, R0, R51, 0x4 ;  /* 0x0000003300007211 */ /* 0x000fe200078e20ff */
[----:B------:R-:W-:Y:S01]  /*b1a0*/  FMUL.FTZ R24, R4, R167 ;  /* 0x000000a704187220 */ /* 0x000fe20000410000 */
[----:B------:R-:W-:Y:S01]  /*b1b0*/  F2FP.PACK_AB R32, R32, R98 ;  /* 0x000000622020723e */ /* 0x000fe200000000ff */
[----:B------:R-:W-:Y:S01]  /*b1c0*/  FMUL.FTZ R110, R4, R110 ;  /* 0x0000006e046e7220 */ /* 0x000fe20000410000 */
[----:B------:R-:W-:Y:S01]  /*b1d0*/  F2FP.PACK_AB R28, R28, R102 ;  /* 0x000000661c1c723e */ /* 0x000fe200000000ff */
        /* <DEDUP_REMOVED lines=10> */
[----:B------:R-:W-:Y:S02]  /*b280*/  SHF.L.U32 R4, R5, 0x6, RZ ;  /* 0x0000000605047819 */ /* 0x000fe400000006ff */
[----:B------:R-:W-:-:S02]  /*b290*/  F2FP.PACK_AB R12, R12, R122 ;  /* 0x0000007a0c0c723e */ /* 0x000fc400000000ff */
[----:B------:R-:W-:Y:S02]  /*b2a0*/  LOP3.LUT R2, R4, 0xc0, RZ, 0xc0, !PT ;  /* 0x000000c004027812 */ /* 0x000fe400078ec0ff */
[----:B------:R-:W-:Y:S02]  /*b2b0*/  LOP3.LUT R4, R5, 0x1, RZ, 0xc0, !PT ;  /* 0x0000000105047812 */ /* 0x000fe400078ec0ff */
[----:B------:R-:W-:Y:S02]  /*b2c0*/  LEA.HI R2, R2, R2, RZ, 0x1d ;  /* 0x0000000202027211 */ /* 0x000fe400078fe8ff */
[----:B------:R-:W-:Y:S02]  /*b2d0*/  ISETP.NE.U32.AND P1, PT, R4, 0x1, PT ;  /* 0x000000010400780c */ /* 0x000fe40003f25070 */
[----:B------:R-:W-:Y:S02]  /*b2e0*/  LEA R0, R0, R2, 0x1 ;  /* 0x0000000200007211 */ /* 0x000fe400078e08ff */
[----:B------:R-:W-:-:S02]  /*b2f0*/  MOV R4, 0x20 ;  /* 0x0000002000047802 */ /* 0x000fc40000000f00 */
[----:B------:R-:W-:Y:S02]  /*b300*/  SHF.L.U32 R0, R0, 0x1, RZ ;  /* 0x0000000100007819 */ /* 0x000fe400000006ff */
[----:B------:R-:W-:Y:S02]  /*b310*/  F2FP.PACK_AB R8, R8, R174 ;  /* 0x000000ae0808723e */ /* 0x000fe400000000ff */
[C---:B------:R-:W-:Y:S01]  /*b320*/  IADD3 R2, R0.reuse, -0x10, RZ ;  /* 0xfffffff000027810 */ /* 0x040fe20007ffe0ff */
[----:B------:R-:W-:Y:S02]  /*b330*/  STS [R0], R47 ;  /* 0x0000002f00007388 */ /* 0x000fe40000000800 */
[----:B------:R-:W-:Y:S02]  /*b340*/  @P1 IADD3 R2, R0, 0x10, RZ ;  /* 0x0000001000021810 */ /* 0x000fe40007ffe0ff */
[----:B------:R-:W-:Y:S01]  /*b350*/  LOP3.LUT P1, RZ, R5, 0x2, RZ, 0xc0, !PT ;  /* 0x0000000205ff7812 */ /* 0x000fe2000782c0ff */
[----:B------:R-:W-:Y:S03]  /*b360*/  STS [R0+0x200], R46 ;  /* 0x0002002e00007388 */ /* 0x000fe60000000800 */
[----:B------:R-:W-:Y:S01]  /*b370*/  SEL R4, R4, 0xffffffe0, !P1 ;  /* 0xffffffe004047807 */ /* 0x000fe20004800000 */
[----:B------:R1:W-:Y:S03]  /*b380*/  STS [R2], R40 ;  /* 0x0000002802007388 */ /* 0x0003e60000000800 */
[----:B------:R-:W-:Y:S01]  /*b390*/  IADD3 R5, R0, R4, RZ ;  /* 0x0000000400057210 */ /* 0x000fe20007ffe0ff */
[----:B------:R-:W-:Y:S01]  /*b3a0*/  STS [R2+0x200], R44 ;  /* 0x0002002c02007388 */ /* 0x000fe20000000800 */
[----:B------:R-:W-:-:S03]  /*b3b0*/  IADD3 R4, R4, R2, RZ ;  /* 0x0000000204047210 */ /* 0x000fc60007ffe0ff */
[----:B------:R-:W-:Y:S04]  /*b3c0*/  STS [R0+0x1000], R48 ;  /* 0x0010003000007388 */ /* 0x000fe80000000800 */
[----:B------:R-:W-:Y:S04]  /*b3d0*/  STS [R0+0x1200], R146 ;  /* 0x0012009200007388 */ /* 0x000fe80000000800 */
[----:B------:R-:W-:Y:S04]  /*b3e0*/  STS [R2+0x1000], R45 ;  /* 0x0010002d02007388 */ /* 0x000fe80000000800 */
[----:B------:R-:W-:Y:S04]  /*b3f0*/  STS [R2+0x1200], R154 ;  /* 0x0012009a02007388 */ /* 0x000fe80000000800 */
[----:B------:R-:W-:Y:S01]  /*b400*/  STS [R5], R43 ;  /* 0x0000002b05007388 */ /* 0x000fe20000000800 */
[----:B-1----:R-:W1:Y:S03]  /*b410*/  LDC.U8 R40, c[0x0][0x329] ;  /* 0x0000ca40ff287b82 */ /* 0x002e660000000000 */
[----:B------:R-:W-:Y:S04]  /*b420*/  STS [R5+0x200], R42 ;  /* 0x0002002a05007388 */ /* 0x000fe80000000800 */
[----:B------:R-:W-:Y:S04]  /*b430*/  STS [R4], R39 ;  /* 0x0000002704007388 */ /* 0x000fe80000000800 */
        /* <DEDUP_REMOVED lines=25> */
[----:B------:R3:W-:Y:S01]  /*b5d0*/  STS [R2+0x4000], R17 ;  /* 0x0040001102007388 */ /* 0x0007e20000000800 */
[----:B-1----:R-:W-:-:S03]  /*b5e0*/  ISETP.NE.AND P2, PT, R31, RZ, PT ;  /* 0x000000ff1f00720c */ /* 0x002fc60003f45270 */
[----:B------:R1:W-:Y:S04]  /*b5f0*/  STS [R2+0x4200], R16 ;  /* 0x0042001002007388 */ /* 0x0003e80000000800 */
[----:B------:R-:W-:Y:S04]  /*b600*/  STS [R0+0x5000], R19 ;  /* 0x0050001300007388 */ /* 0x000fe80000000800 */
[----:B------:R4:W-:Y:S04]  /*b610*/  STS [R0+0x5200], R18 ;  /* 0x0052001200007388 */ /* 0x0009e80000000800 */
[----:B------:R2:W-:Y:S04]  /*b620*/  STS [R2+0x5000], R15 ;  /* 0x0050000f02007388 */ /* 0x0005e80000000800 */
[----:B------:R2:W-:Y:S04]  /*b630*/  STS [R2+0x5200], R14 ;  /* 0x0052000e02007388 */ /* 0x0005e80000000800 */
[----:B------:R2:W-:Y:S01]  /*b640*/  STS [R5+0x4000], R13 ;  /* 0x0040000d05007388 */ /* 0x0005e20000000800 */
[----:B---3--:R-:W-:-:S03]  /*b650*/  MOV R17, 0x7f800000 ;  /* 0x7f80000000117802 */ /* 0x008fc60000000f00 */
[----:B------:R-:W-:Y:S01]  /*b660*/  STS [R5+0x4200], R12 ;  /* 0x0042000c05007388 */ /* 0x000fe20000000800 */
[----:B-1----:R-:W-:-:S03]  /*b670*/  MOV R16, 0x7f800000 ;  /* 0x7f80000000107802 */ /* 0x002fc60000000f00 */
[----:B------:R1:W-:Y:S04]  /*b680*/  STS [R4+0x4000], R9 ;  /* 0x0040000904007388 */ /* 0x0003e80000000800 */
[----:B------:R3:W-:Y:S01]  /*b690*/  STS [R4+0x4200], R8 ;  /* 0x0042000804007388 */ /* 0x0007e20000000800 */
[----:B----4-:R-:W-:-:S03]  /*b6a0*/  @P1 MOV R0, c[0x0][0x210] ;  /* 0x0000840000001a02 */ /* 0x010fc60000000f00 */
[----:B------:R-:W-:Y:S01]  /*b6b0*/  STS [R5+0x5000], R11 ;  /* 0x0050000b05007388 */ /* 0x000fe20000000800 */
[----:B--2---:R-:W-:-:S03]  /*b6c0*/  MOV R15, 0x7f800000 ;  /* 0x7f800000000f7802 */ /* 0x004fc60000000f00 */
[----:B------:R2:W-:Y:S01]  /*b6d0*/  STS [R5+0x5200], R10 ;  /* 0x0052000a05007388 */ /* 0x0005e20000000800 */
[----:B------:R-:W-:-:S03]  /*b6e0*/  LOP3.LUT R2, R53, 0xffffffe0, RZ, 0xc0, !PT ;  /* 0xffffffe035027812 */ /* 0x000fc600078ec0ff */
[----:B------:R-:W-:Y:S01]  /*b6f0*/  STS [R4+0x5000], R7 ;  /* 0x0050000704007388 */ /* 0x000fe20000000800 */
[----:B------:R-:W-:Y:S03]  /*b700*/  @P5 MUFU.LG2 R13, R49 ;  /* 0x00000031000d5308 */ /* 0x000fe60000000c00 */
[----:B------:R4:W-:Y:S04]  /*b710*/  STS [R4+0x5200], R6 ;  /* 0x0052000604007388 */ /* 0x0009e80000000800 */
[----:B------:R-:W-:Y:S01]  /*b720*/  BAR.SYNC.DEFER_BLOCKING 0x0 ;  /* 0x0000000000007b1d */ /* 0x000fe20000010000 */
[----:B-1----:R-:W-:Y:S01]  /*b730*/  @P1 IMAD R9, R0, c[0x0][0x214], RZ ;  /* 0x0000850000091a24 */ /* 0x002fe200078e02ff */
[----:B------:R-:W-:-:S02]  /*b740*/  @!P1 MOV R0, c[0x0][0x214] ;  /* 0x0000850000009a02 */ /* 0x000fc40000000f00 */
[----:B---3--:R-:W-:Y:S02]  /*b750*/  IADD3 R8, -R2, R139, RZ ;  /* 0x0000008b02087210 */ /* 0x008fe40007ffe1ff */
[----:B------:R-:W1:Y:S01]  /*b760*/  S2R R14, SR_CTAID.X ;  /* 0x00000000000e7919 */ /* 0x000e620000002500 */
[----:B------:R-:W-:Y:S01]  /*b770*/  @!P1 SEL R9, R0, c[0x0][0x234], !P2 ;  /* 0x00008d0000099a07 */ /* 0x000fe20005000000 */
[----:B------:R-:W-:Y:S01]  /*b780*/  @P4 MUFU.LG2 R12, R132 ;  /* 0x00000084000c4308 */ /* 0x000fe20000000c00 */
[----:B------:R-:W-:Y:S01]  /*b790*/  ISETP.NE.OR P2, PT, R40, RZ, !P2 ;  /* 0x000000ff2800720c */ /* 0x000fe20005745670 */
[----:B------:R-:W3:Y:S01]  /*b7a0*/  S2R R18, SR_CTAID.Z ;  /* 0x0000000000127919 */ /* 0x000ee20000002700 */
[----:B------:R-:W-:-:S05]  /*b7b0*/  @!P0 SHF.R.S32.HI R0, RZ, 0x1f, R68 ;  /* 0x0000001fff008819 */ /* 0x000fca0000011444 */
[----:B--2---:R-:W2:Y:S01]  /*b7c0*/  @P6 MUFU.LG2 R10, R50 ;  /* 0x00000032000a6308 */ /* 0x004ea20000000c00 */
[----:B----4-:R-:W-:Y:S01]  /*b7d0*/  @!P0 IMAD R4, R0, c[0x0][0x1e0], RZ ;  /* 0x0000780000048a24 */ /* 0x010fe200078e02ff */
[----:B------:R-:W-:Y:S01]  /*b7e0*/  @P1 MOV R0, 0x1 ;  /* 0x0000000100001802 */ /* 0x000fe20000000f00 */
[C---:B------:R-:W-:Y:S01]  /*b7f0*/  @!P0 IMAD.WIDE.U32 R6, R68.reuse, c[0x0][0x1e0], RZ ;  /* 0x0000780044068a25 */ /* 0x040fe200078e00ff */
[----:B------:R4:W4:Y:S04]  /*b800*/  LDS.128 R28, [R226] ;  /* 0x00000000e21c7984 */ /* 0x0009280000000c00 */
[----:B------:R-:W1:Y:S01]  /*b810*/  @P3 MUFU.LG2 R11, R133 ;  /* 0x00000085000b3308 */ /* 0x000e620000000c00 */
[----:B------:R-:W-:Y:S01]  /*b820*/  @!P2 IMAD R5, R68, c[0x0][0x214], RZ ;  /* 0x000085004405aa24 */ /* 0x000fe200078e02ff */
[----:B------:R3:W4:Y:S01]  /*b830*/  LDS.128 R40, [R226+0x800] ;  /* 0x00080000e2287984 */ /* 0x0007220000000c00 */
[----:B------:R-:W-:Y:S01]  /*b840*/  @!P1 IMAD R0, R9, c[0x0][0x1c0], RZ ;  /* 0x0000700009009a24 */ /* 0x000fe200078e02ff */
[----:B------:R-:W-:Y:S01]  /*b850*/  @!P0 MOV R134, R6 ;  /* 0x0000000600868202 */ /* 0x000fe20000000f00 */
[C---:B------:R-:W-:Y:S01]  /*b860*/  @!P0 IMAD R4, R68.reuse, c[0x0][0x1e4], R4 ;  /* 0x0000790044048a24 */ /* 0x040fe200078e0204 */
[----:B------:R4:W4:Y:S01]  /*b870*/  LDS.128 R52, [R226+0x1000] ;  /* 0x00100000e2347984 */ /* 0x0009220000000c00 */
[----:B------:R-:W-:Y:S01]  /*b880*/  IMAD R0, R68, R0, RZ ;  /* 0x0000000044007224 */ /* 0x000fe200078e02ff */
[----:B------:R-:W-:-:S02]  /*b890*/  @P1 MOV R6, c[0x0][0x210] ;  /* 0x0000840000061a02 */ /* 0x000fc40000000f00 */
[----:B------:R4:W4:Y:S01]  /*b8a0*/  LDS.128 R64, [R226+0x1800] ;  /* 0x00180000e2407984 */ /* 0x0009220000000c00 */
[----:B------:R-:W-:Y:S02]  /*b8b0*/  @!P2 SEL R2, R5, R252, !P0 ;  /* 0x000000fc0502a207 */ /* 0x000fe40004000000 */
[----:B------:R-:W-:Y:S01]  /*b8c0*/  @!P1 MOV R6, 0x1 ;  /* 0x0000000100069802 */ /* 0x000fe20000000f00 */
[----:B------:R4:W4:Y:S01]  /*b8d0*/  LDS.128 R24, [R226+0x2000] ;  /* 0x00200000e2187984 */ /* 0x0009220000000c00 */
[----:B------:R-:W-:Y:S01]  /*b8e0*/  @!P0 IADD3 R138, R7, R4, RZ ;  /* 0x00000004078a8210 */ /* 0x000fe20007ffe0ff */
[----:B--2---:R-:W-:Y:S01]  /*b8f0*/  @P6 FMUL.FTZ R7, R10, 0.69314718246459960938 ;  /* 0x3f3172180a076820 */ /* 0x004fe20000410000 */
[----:B------:R-:W-:Y:S01]  /*b900*/  CS2R R4, SRZ ;  /* 0x0000000000047805 */ /* 0x000fe2000001ff00 */
[----:B------:R2:W2:Y:S01]  /*b910*/  LDS.128 R36, [R226+0x2800] ;  /* 0x00280000e2247984 */ /* 0x0004a20000000c00 */
[----:B------:R-:W-:Y:S01]  /*b920*/  @!P2 SHF.R.S32.HI R5, RZ, 0x1f, R2 ;  /* 0x0000001fff05a819 */ /* 0x000fe20000011402 */
[----:B------:R-:W-:Y:S01]  /*b930*/  @P6 FFMA.FTZ R17, R137, c[0x0][0x238], R7 ;  /* 0x00008e0089116a23 */ /* 0x000fe20000010007 */
[----:B------:R-:W-:Y:S01]  /*b940*/  SEL R0, R0, RZ, P2 ;  /* 0x000000ff00007207 */ /* 0x000fe20001000000 */
[----:B------:R2:W2:Y:S01]  /*b950*/  LDS.128 R48, [R226+0x3000] ;  /* 0x00300000e2307984 */ /* 0x0004a20000000c00 */
[----:B------:R-:W-:Y:S01]  /*b960*/  @!P2 MOV R4, R2 ;  /* 0x000000020004a202 */ /* 0x000fe20000000f00 */
[----:B-1----:R-:W-:Y:S01]  /*b970*/  IMAD R2, R14, R6, RZ ;  /* 0x000000060e027224 */ /* 0x002fe200078e02ff */
[----:B------:R-:W-:Y:S01]  /*b980*/  LOP3.LUT P0, RZ, R8, 0x3, RZ, 0xc0, !PT ;  /* 0x0000000308ff7812 */ /* 0x000fe2000780c0ff */
[----:B------:R1:W1:Y:S01]  /*b990*/  LDS.128 R60, [R226+0x3800] ;  /* 0x00380000e23c7984 */ /* 0x0002620000000c00 */
[----:B---3--:R-:W-:Y:S01]  /*b9a0*/  IMAD R0, R18, R9, R0 ;  /* 0x0000000912007224 */ /* 0x008fe200078e0200 */
[----:B------:R-:W-:Y:S01]  /*b9b0*/  MOV R14, 0x7f800000 ;  /* 0x7f800000000e7802 */ /* 0x000fe20000000f00 */
[----:B------:R-:W-:Y:S01]  /*b9c0*/  @P5 FMUL.FTZ R10, R13, 0.69314718246459960938 ;  /* 0x3f3172180d0a5820 */ /* 0x000fe20000410000 */
[----:B------:R3:W1:Y:S01]  /*b9d0*/  LDS.128 R20, [R226+0x4000] ;  /* 0x00400000e2147984 */ /* 0x0006620000000c00 */
[----:B------:R-:W-:Y:S01]  /*b9e0*/  SHF.L.U32 R2, R2, 0x7, RZ ;  /* 0x0000000702027819 */ /* 0x000fe200000006ff */
[----:B------:R-:W-:-:S02]  /*b9f0*/  @P4 FMUL.FTZ R9, R12, 0.69314718246459960938 ;  /* 0x3f3172180c094820 */ /* 0x000fc40000410000 */
[----:B------:R3:W1:Y:S01]  /*ba00*/  LDS.128 R32, [R226+0x4800] ;  /* 0x00480000e2207984 */ /* 0x0006620000000c00 */
[----:B------:R-:W-:Y:S01]  /*ba10*/  IADD3 R7, P2, P1, R2, R4, R0 ;  /* 0x0000000402077210 */ /* 0x000fe2000795e000 */
[----:B------:R-:W-:Y:S01]  /*ba20*/  @P3 FMUL.FTZ R8, R11, 0.69314718246459960938 ;  /* 0x3f3172180b083820 */ /* 0x000fe20000410000 */
[----:B------:R-:W-:Y:S01]  /*ba30*/  SHF.R.S32.HI R4, RZ, 0x1f, R2 ;  /* 0x0000001fff047819 */ /* 0x000fe20000011402 */
[----:B------:R3:W1:Y:S01]  /*ba40*/  LDS.128 R44, [R226+0x5000] ;  /* 0x00500000e22c7984 */ /* 0x0006620000000c00 */
[----:B------:R-:W-:Y:S01]  /*ba50*/  SHF.R.S32.HI R2, RZ, 0x1f, R0 ;  /* 0x0000001fff027819 */ /* 0x000fe20000011400 */
[----:B------:R-:W-:Y:S02]  /*ba60*/  @P5 FFMA.FTZ R16, R136, c[0x0][0x238], R10 ;  /* 0x00008e0088105a23 */ /* 0x000fe4000001000a */
[----:B------:R3:W1:Y:S01]  /*ba70*/  LDS.128 R56, [R226+0x5800] ;  /* 0x00580000e2387984 */ /* 0x0006620000000c00 */
[----:B------:R-:W-:Y:S01]  /*ba80*/  @P4 FFMA.FTZ R14, R135, c[0x0][0x238], R9 ;  /* 0x00008e00870e4a23 */ /* 0x000fe20000010009 */
[----:B------:R-:W-:Y:S01]  /*ba90*/  IADD3.X R2, R4, R5, R2, P2, P1 ;  /* 0x0000000504027210 */ /* 0x000fe200017e2402 */
[----:B------:R-:W-:Y:S01]  /*baa0*/  @P3 FFMA.FTZ R15, R3, c[0x0][0x238], R8 ;  /* 0x00008e00030f3a23 */ /* 0x000fe20000010008 */
[----:B------:R-:W-:Y:S05]  /*bab0*/  @P0 BRA `(.L_x_109) ;  /* 0x0000022000000947 */ /* 0x000fea0003800000 */
[----:B---3--:R-:W3:Y:S04]  /*bac0*/  LDL.LU R143, [R1+0x10] ;  /* 0x00001000018f7983 */ /* 0x008ee80000300800 */
[----:B------:R-:W3:Y:S02]  /*bad0*/  LDL.LU R142, [R1+0x1c] ;  /* 0x00001c00018e7983 */ /* 0x000ee40000300800 */
[----:B---3--:R-:W-:-:S05]  /*bae0*/  IMAD R0, R142, 0x10, R143 ;  /* 0x000000108e007824 */ /* 0x008fca00078e028f */
[CC--:B-----5:R-:W-:Y:S02]  /*baf0*/  ISETP.GE.AND P6, PT, R0.reuse, R141.reuse, PT ;  /* 0x0000008d0000720c */ /* 0x0e0fe40003fc6270 */
[C---:B------:R-:W-:Y:S02]  /*bb00*/  IADD3 R4, R0.reuse, 0x8, RZ ;  /* 0x0000000800047810 */ /* 0x040fe40007ffe0ff */
[----:B------:R-:W-:Y:S02]  /*bb10*/  IADD3 R3, R0, 0x40, RZ ;  /* 0x0000004000037810 */ /* 0x000fe40007ffe0ff */
[-C--:B------:R-:W-:Y:S02]  /*bb20*/  ISETP.GE.AND P5, PT, R4, R141.reuse, PT ;  /* 0x0000008d0400720c */ /* 0x080fe40003fa6270 */
[----:B------:R-:W-:Y:S02]  /*bb30*/  IADD3 R5, R0, 0x48, RZ ;  /* 0x0000004800057810 */ /* 0x000fe40007ffe0ff */
[----:B------:R-:W-:-:S02]  /*bb40*/  ISETP.GE.AND P4, PT, R3, R141, PT ;  /* 0x0000008d0300720c */ /* 0x000fc40003f86270 */
[----:B------:R-:W-:Y:S01]  /*bb50*/  ISETP.GE.AND P3, PT, R5, R141, PT ;  /* 0x0000008d0500720c */ /* 0x000fe20003f66270 */
[----:B------:R-:W-:-:S05]  /*bb60*/  @!P6 IMAD R0, R0, R6, RZ ;  /* 0x000000060000e224 */ /* 0x000fca00078e02ff */
[----:B------:R-:W-:Y:S01]  /*bb70*/  @!P6 IADD3 R9, P0, R0, R7, RZ ;  /* 0x000000070009e210 */ /* 0x000fe20007f1e0ff */
[----:B------:R-:W-:-:S03]  /*bb80*/  @!P5 IMAD R4, R4, R6, RZ ;  /* 0x000000060404d224 */ /* 0x000fc600078e02ff */
[----:B------:R-:W-:Y:S01]  /*bb90*/  @!P6 LEA.HI.X.SX32 R10, R0, R2, 0x1, P0 ;  /* 0x00000002000ae211 */ /* 0x000fe200000f0eff */
[-C--:B------:R-:W-:Y:S01]  /*bba0*/  @!P4 IMAD R11, R3, R6.reuse, RZ ;  /* 0x00000006030bc224 */ /* 0x080fe200078e02ff */
[CC--:B------:R-:W-:Y:S01]  /*bbb0*/  @!P5 IADD3 R0, P2, R4.reuse, R7.reuse, RZ ;  /* 0x000000070400d210 */ /* 0x0c0fe20007f5e0ff */
[----:B------:R-:W-:Y:S01]  /*bbc0*/  @!P3 IMAD R3, R5, R6, RZ ;  /* 0x000000060503b224 */ /* 0x000fe200078e02ff */
[C---:B------:R-:W-:Y:S02]  /*bbd0*/  @!P6 LEA R8, P0, R9.reuse, c[0x0][0x200], 0x2 ;  /* 0x000080000908ea11 */ /* 0x040fe400078010ff */
[----:B------:R-:W-:Y:S02]  /*bbe0*/  @!P5 LEA.HI.X.SX32 R4, R4, R2, 0x1, P2 ;  /* 0x000000020404d211 */ /* 0x000fe400010f0eff */
[----:B------:R-:W-:Y:S02]  /*bbf0*/  @!P6 LEA.HI.X R9, R9, c[0x0][0x204], R10, 0x2, P0 ;  /* 0x000081000909ea11 */ /* 0x000fe400000f140a */
[----:B------:R-:W-:-:S02]  /*bc00*/  @!P4 IADD3 R5, P1, R11, R7, RZ ;  /* 0x000000070b05c210 */ /* 0x000fc40007f3e0ff */
[C---:B------:R-:W-:Y:S01]  /*bc10*/  @!P5 LEA R6, P2, R0.reuse, c[0x0][0x200], 0x2 ;  /* 0x000080000006da11 */ /* 0x040fe200078410ff */
[----:B------:R3:W-:Y:S01]  /*bc20*/  @!P6 STG.E [R8.64], R17 ;  /* 0x000000110800e986 */ /* 0x0007e2000c10190a */
[----:B------:R-:W-:Y:S02]  /*bc30*/  @!P3 IADD3 R10, P0, R3, R7, RZ ;  /* 0x00000007030ab210 */ /* 0x000fe40007f1e0ff */
[-C--:B------:R-:W-:Y:S02]  /*bc40*/  @!P4 LEA.HI.X.SX32 R11, R11, R2.reuse, 0x1, P1 ;  /* 0x000000020b0bc211 */ /* 0x080fe400008f0eff */
[----:B------:R-:W-:Y:S02]  /*bc50*/  @!P5 LEA.HI.X R7, R0, c[0x0][0x204], R4, 0x2, P2 ;  /* 0x000081000007da11 */ /* 0x000fe400010f1404 */
[----:B------:R-:W-:Y:S02]  /*bc60*/  @!P3 LEA.HI.X.SX32 R3, R3, R2, 0x1, P0 ;  /* 0x000000020303b211 */ /* 0x000fe400000f0eff */
[----:B------:R-:W-:Y:S01]  /*bc70*/  @!P4 LEA R4, P1, R5, c[0x0][0x200], 0x2 ;  /* 0x000080000504ca11 */ /* 0x000fe200078210ff */
[----:B------:R3:W-:Y:S01]  /*bc80*/  @!P5 STG.E [R6.64], R16 ;  /* 0x000000100600d986 */ /* 0x0007e2000c10190a */
[----:B------:R-:W-:-:S02]  /*bc90*/  @!P3 LEA R2, P0, R10, c[0x0][0x200], 0x2 ;  /* 0x000080000a02ba11 */ /* 0x000fc400078010ff */
[----:B------:R-:W-:Y:S02]  /*bca0*/  @!P4 LEA.HI.X R5, R5, c[0x0][0x204], R11, 0x2, P1 ;  /* 0x000081000505ca11 */ /* 0x000fe400008f140b */
[----:B------:R-:W-:-:S03]  /*bcb0*/  @!P3 LEA.HI.X R3, R10, c[0x0][0x204], R3, 0x2, P0 ;  /* 0x000081000a03ba11 */ /* 0x000fc600000f1403 */
[----:B------:R3:W-:Y:S04]  /*bcc0*/  @!P4 STG.E [R4.64], R14 ;  /* 0x0000000e0400c986 */ /* 0x0007e8000c10190a */
[----:B------:R3:W-:Y:S02]  /*bcd0*/  @!P3 STG.E [R2.64], R15 ;  /* 0x0000000f0200b986 */ /* 0x0007e4000c10190a */
.L_x_109:
[----:B------:R-:W-:Y:S05]  /*bce0*/  BSYNC B0 ;  /* 0x0000000000007941 */ /* 0x000fea0003800000 */
.L_x_108:
[----:B------:R3:W5:Y:S04]  /*bcf0*/  LDL R12, [R1] ;  /* 0x00000000010c7983 */ /* 0x0007680000100800 */
[----:B------:R3:W5:Y:S02]  /*bd00*/  LDL R11, [R1+0x4] ;  /* 0x00000400010b7983 */ /* 0x0007640000100800 */
[----:B---3--:R-:W-:Y:S01]  /*bd10*/  IADD3 R2, P0, R240, R134, RZ ;  /* 0x00000086f0027210 */ /* 0x008fe20007f1e0ff */
[----:B------:R-:W-:Y:S01]  /*bd20*/  BSSY B0, `(.L_x_110) ;  /* 0x0000016000007945 */ /* 0x000fe20003800000 */
[----:B------:R-:W-:-:S02]  /*bd30*/  SHF.R.S32.HI R0, RZ, 0x1f, R18 ;  /* 0x0000001fff007819 */ /* 0x000fc40000011412 */
[----:B------:R-:W-:Y:S02]  /*bd40*/  IADD3.X R3, R241, R138, RZ, P0, !PT ;  /* 0x0000008af1037210 */ /* 0x000fe400007fe4ff */
[----:B-----5:R-:W-:Y:S01]  /*bd50*/  ISETP.GE.AND P0, PT, R248, R141, PT ;  /* 0x0000008df800720c */ /* 0x020fe20003f06270 */
        /* <DEDUP_REMOVED lines=18> */
.L_x_111:
[----:B------:R-:W-:Y:S05]  /*be80*/  BSYNC B0 ;  /* 0x0000000000007941 */ /* 0x000fea0003800000 */
.L_x_110:
[----:B------:R-:W5:Y:S01]  /*be90*/  LDL.LU R0, [R1+0xc] ;  /* 0x00000c0001007983 */ /* 0x000f620000300800 */
[----:B------:R-:W-:Y:S01]  /*bea0*/  BSSY B0, `(.L_x_112) ;  /* 0x0000013000007945 */ /* 0x000fe20003800000 */
[----:B-----5:R-:W-:-:S13]  /*beb0*/  ISETP.GE.AND P0, PT, R0, R141, PT ;  /* 0x0000008d0000720c */ /* 0x020fda0003f06270 */
[----:B------:R-:W-:Y:S05]  /*bec0*/  @P0 BRA `(.L_x_113) ;  /* 0x0000010000000947 */ /* 0x000fea0003800000 */
[----:B------:R-:W-:Y:S01]  /*bed0*/  IADD3 R10, P0, R250, 0x20, RZ ;  /* 0x00000020fa0a7810 */ /* 0x000fe20007f1e0ff */
[----:B---3--:R-:W-:Y:S01]  /*bee0*/  IMAD.MOV.U32 R2, RZ, RZ, R8 ;  /* 0x000000ffff027224 */ /* 0x008fe200078e0008 */
        /* <DEDUP_REMOVED lines=12> */
[----:B--2---:R3:W-:Y:S04]  /*bfb0*/  @!P1 STG.E.128 [R2.64+0x40], R36 ;  /* 0x0000402402009986 */ /* 0x0047e8000c101d0a */
[----:B-1----:R3:W-:Y:S02]  /*bfc0*/  @!P0 STG.E.128 [R2.64+0x80], R32 ;  /* 0x0000802002008986 */ /* 0x0027e4000c101d0a */
.L_x_113:
[----:B------:R-:W-:Y:S05]  /*bfd0*/  BSYNC B0 ;  /* 0x0000000000007941 */ /* 0x000fea0003800000 */
.L_x_112:
        /* <DEDUP_REMOVED lines=20> */
.L_x_115:
[----:B------:R-:W-:Y:S05]  /*c120*/  BSYNC B0 ;  /* 0x0000000000007941 */ /* 0x000fea0003800000 */
.L_x_114:
[----:B------:R-:W5:Y:S02]  /*c130*/  LDL.LU R0, [R1+0x14] ;  /* 0x0000140001007983 */ /* 0x000f640000300800 */
[----:B-----5:R-:W-:-:S13]  /*c140*/  ISETP.GE.AND P0, PT, R0, R141, PT ;  /* 0x0000008d0000720c */ /* 0x020fda0003f06270 */
[----:B------:R-:W-:Y:S05]  /*c150*/  @P0 EXIT ;  /* 0x000000000000094d */ /* 0x000fea0003800000 */
[----:B------:R-:W-:Y:S01]  /*c160*/  IADD3 R6, P0, R250, 0x60, RZ ;  /* 0x00000060fa067810 */ /* 0x000fe20007f1e0ff */
[----:B---3--:R-:W-:Y:S01]  /*c170*/  IMAD.MOV.U32 R2, RZ, RZ, R8 ;  /* 0x000000ffff027224 */ /* 0x008fe200078e0008 */
        /* <DEDUP_REMOVED lines=16> */
.L_x_82:
        /* <DEDUP_REMOVED lines=11> */
[----:B------:R-:W-:-:S03]  /*c330*/  SHF.R.S32.HI R11, RZ, 0x1f, R10 ;  /* 0x0000001fff0b7819 */ /* 0x000fc6000001140a */
[----:B------:R-:W-:Y:S02]  /*c340*/  @!P3 IMAD R6, R5, c[0x0][0x1e0], RZ ;  /* 0x000078000506ba24 */ /* 0x000fe400078e02ff */
[----:B------:R-:W-:Y:S01]  /*c350*/  IMAD.SHL.U32 R14, R20, 0x8, RZ ;  /* 0x00000008140e7824 */ /* 0x000fe200078e00ff */
[----:B--2---:R-:W-:Y:S01]  /*c360*/  ISETP.NE.AND P1, PT, R2, RZ, PT ;  /* 0x000000ff0200720c */ /* 0x004fe20003f25270 */
[----:B------:R-:W-:-:S03]  /*c370*/  @!P3 IMAD R6, R25, c[0x0][0x1e4], R6 ;  /* 0x000079001906ba24 */ /* 0x000fc600078e0206 */
[C---:B------:R-:W-:Y:S02]  /*c380*/  IADD3 R24, R14.reuse, 0x20, RZ ;  /* 0x000000200e187810 */ /* 0x040fe40007ffe0ff */
[----:B------:R-:W-:Y:S02]  /*c390*/  IADD3 R23, R14, 0x40, RZ ;  /* 0x000000400e177810 */ /* 0x000fe40007ffe0ff */
        /* <DEDUP_REMOVED lines=14> */
[----:B------:R-:W-:Y:S01]  /*c480*/  @!P3 IMAD.IADD R7, R5, 0x1, R6 ;  /* 0x000000010507b824 */ /* 0x000fe200078e0206 */
[----:B------:R-:W-:Y:S01]  /*c490*/  @!P3 MOV R2, R4 ;  /* 0x000000040002b202 */ /* 0x000fe20000000f00 */
[----:B------:R-:W-:Y:S02]  /*c4a0*/  @!P0 IMAD R252, R25, c[0x0][0x214], RZ ;  /* 0x0000850019fc8a24 */ /* 0x000fe400078e02ff */
[----:B------:R-:W-:Y:S01]  /*c4b0*/  IMAD R6, R18, R0, R3 ;  /* 0x0000000012067224 */ /* 0x000fe200078e0203 */
[----:B------:R-:W-:Y:S01]  /*c4c0*/  SHF.R.S32.HI R0, RZ, 0x1f, R18 ;  /* 0x0000001fff007819 */ /* 0x000fe20000011412 */
[----:B------:R-:W-:Y:S01]  /*c4d0*/  @P1 IMAD.MOV.U32 R19, RZ, RZ, c[0x0][0x210] ;  /* 0x00008400ff131624 */ /* 0x000fe200078e00ff */
[----:B------:R-:W-:Y:S01]  /*c4e0*/  IADD3 R4, P0, R14, R2, RZ ;  /* 0x000000020e047210 */ /* 0x000fe20007f1e0ff */
[----:B------:R-:W-:Y:S01]  /*c4f0*/  @!P1 IMAD.MOV.U32 R19, RZ, RZ, 0x1 ;  /* 0x00000001ff139424 */ /* 0x000fe200078e00ff */
[----:B------:R-:W-:Y:S01]  /*c500*/  CS2R R2, SRZ ;  /* 0x0000000000027805 */ /* 0x000fe2000001ff00 */
[----:B------:R-:W-:Y:S01]  /*c510*/  IMAD R0, R0, c[0x0][0x1f0], RZ ;  /* 0x00007c0000007a24 */ /* 0x000fe200078e02ff */
[----:B------:R-:W-:-:S02]  /*c520*/  @!P2 SHF.R.S32.HI R3, RZ, 0x1f, R252 ;  /* 0x0000001fff03a819 */ /* 0x000fc400000114fc */
[----:B------:R-:W-:Y:S01]  /*c530*/  @!P2 MOV R2, R252 ;  /* 0x000000fc0002a202 */ /* 0x000fe20000000f00 */
[----:B------:R-:W-:Y:S01]  /*c540*/  IMAD R8, R18, c[0x0][0x1f4], R0 ;  /* 0x00007d0012087a24 */ /* 0x000fe200078e0200 */
[----:B------:R-:W-:Y:S01]  /*c550*/  ISETP.GE.AND P2, PT, R10, R16, PT ;  /* 0x000000100a00720c */ /* 0x000fe20003f46270 */
[----:B------:R-:W-:Y:S01]  /*c560*/  IMAD R0, R234, R19, RZ ;  /* 0x00000013ea007224 */ /* 0x000fe200078e02ff */
[----:B------:R-:W-:-:S04]  /*c570*/  LEA.HI.X.SX32 R5, R14, R7, 0x1, P0 ;  /* 0x000000070e057211 */ /* 0x000fc800000f0eff */
[----:B------:R-:W-:Y:S01]  /*c580*/  IADD3 R22, P1, P0, R0, R2, R6 ;  /* 0x0000000200167210 */ /* 0x000fe2000783e006 */
        /* <DEDUP_REMOVED lines=20> */
.L_x_117:
[----:B------:R-:W-:Y:S05]  /*c6d0*/  BSYNC B0 ;  /* 0x0000000000007941 */ /* 0x000fea0003800000 */
.L_x_116:
        /* <DEDUP_REMOVED lines=20> */
.L_x_119:
[----:B------:R-:W-:Y:S05]  /*c820*/  BSYNC B0 ;  /* 0x0000000000007941 */ /* 0x000fea0003800000 */
.L_x_118:
        /* <DEDUP_REMOVED lines=20> */
.L_x_121:
[----:B------:R-:W-:Y:S05]  /*c970*/  BSYNC B0 ;  /* 0x0000000000007941 */ /* 0x000fea0003800000 */
.L_x_120:
        /* <DEDUP_REMOVED lines=20> */
.L_x_123:
[----:B------:R-:W-:Y:S05]  /*cac0*/  BSYNC B0 ;  /* 0x0000000000007941 */ /* 0x000fea0003800000 */
.L_x_122:
        /* <DEDUP_REMOVED lines=35> */
.L_x_124:
        /* <DEDUP_REMOVED lines=16> */
.L_x_1028:


//--------------------- .text._ZN5flash16flash_fwd_kernelI23Flash_fwd_kernel_traitsILi96ELi128ELi64ELi4ELb0ELb0EN7cutlass6half_tE19Flash_kernel_traitsILi96ELi128ELi64ELi4ES3_EELb0ELb0ELb1ELb0ELb0ELb1ELb0ELb0EEEvNS_16Flash_fwd_paramsE --------------------------
	.section	.text._ZN5flash16flash_fwd_kernelI23Flash_fwd_kernel_traitsILi96ELi128ELi64ELi4ELb0ELb0EN7cutlass6half_tE19Flash_kernel_traitsILi96ELi128ELi64ELi4ES3_EELb0ELb0ELb1ELb0ELb0ELb1ELb0ELb0EEEvNS_16Flash_fwd_paramsE,"ax",@progbits
	.sectioninfo	@"SHI_REGISTERS=255"
	.align	128
        .global         _ZN5flash16flash_fwd_kernelI23Flash_fwd_kernel_traitsILi96ELi128ELi64ELi4ELb0ELb0EN7cutlass6half_tE19Flash_kernel_traitsILi96ELi128ELi64ELi4ES3_EELb0ELb0ELb1ELb0ELb0ELb1ELb0ELb0EEEvNS_16Flash_fwd_paramsE
        .type           _ZN5flash16flash_fwd_kernelI23Flash_fwd_kernel_traitsILi96ELi128ELi64ELi4ELb0ELb0EN7cutlass6half_tE19Flash_kernel_traitsILi96ELi128ELi64ELi4ES3_EELb0ELb0ELb1ELb0ELb0ELb1ELb0ELb0EEEvNS_16Flash_fwd_paramsE,@function
        .size           _ZN5flash16flash_fwd_kernelI23Flash_fwd_kernel_traitsILi96ELi128ELi64ELi4ELb0ELb0EN7cutlass6half_tE19Flash_kernel_traitsILi96ELi128ELi64ELi4ES3_EELb0ELb0ELb1ELb0ELb0ELb1ELb0ELb0EEEvNS_16Flash_fwd_paramsE,(.L_x_1029 - _ZN5flash16flash_fwd_kernelI23Flash_fwd_kernel_traitsILi96ELi128ELi64ELi4ELb0ELb0EN7cutlass6half_tE19Flash_kernel_traitsILi96ELi128ELi64ELi4ES3_EELb0ELb0ELb1ELb0ELb0ELb1ELb0ELb0EEEvNS_16Flash_fwd_paramsE)
        .other          _ZN5flash16flash_fwd_kernelI23Flash_fwd_kernel_traitsILi96ELi128ELi64ELi4ELb0ELb0EN7cutlass6half_tE19Flash_kernel_traitsILi96ELi128ELi64ELi4ES3_EELb0ELb0ELb1ELb0ELb0ELb1ELb0ELb0EEEvNS_16Flash_fwd_paramsE,@"STO_CUDA_ENTRY STV_DEFAULT"
_ZN5flash16flash_fwd_kernelI23Flash_fwd_kernel_traitsILi96ELi128ELi64ELi4ELb0ELb0EN7cutlass6half_tE19Flash_kernel_traitsILi96ELi128ELi64ELi4ES3_EELb0ELb0ELb1ELb0ELb0ELb1ELb0ELb0EEEvNS_16Flash_fwd_paramsE:
.text._ZN5flash16flash_fwd_kernelI23Flash_fwd_kernel_traitsILi96ELi128ELi64ELi4ELb0ELb0EN7cutlass6half_tE19Flash_kernel_traitsILi96ELi128ELi64ELi4ES3_EELb0ELb0ELb1ELb0ELb0ELb1ELb0ELb0EEEvNS_16Flash_fwd_paramsE:
[----:B------:R-:W-:Y:S02]  /*0000*/  MOV R1, c[0x0][0x28] ;  /* 0x00000a0000017a02 */ /* 0x000fe40000000f00 */
[----:B------:R-:W1:Y:S01]  /*0010*/  S2R R11, SR_CTAID.Y ;  /* 0x00000000000b7919 */ /* 0x000e620000002600 */
[----:B------:R-:W2:Y:S01]  /*0020*/  LDC.U8 R0, c[0x0][0x312] ;  /* 0x0000c480ff007b82 */ /* 0x000ea20000000000 */
[----:B------:R-:W-:Y:S01]  /*0030*/  ISETP.NE.U32.AND P2, PT, RZ, c[0x0][0x240], PT ;  /* 0x00009000ff007a0c */ /* 0x000fe20003f45070 */
[----:B------:R-:W-:Y:S01]  /*0040*/  IMAD.MOV.U32 R6, RZ, RZ, 0x4 ;  /* 0x00000004ff067424 */ /* 0x000fe200078e00ff */
[----:B------:R-:W-:Y:S01]  /*0050*/  ULDC.64 UR14, c[0x0][0x118] ;  /* 0x00004600000e7ab9 */ /* 0x000fe20000000a00 */
[----:B------:R-:W-:Y:S01]  /*0060*/  IMAD.MOV.U32 R21, RZ, RZ, -0x1 ;  /* 0xffffffffff157424 */ /* 0x000fe200078e00ff */
[----:B------:R-:W-:Y:S02]  /*0070*/  ISETP.NE.AND.EX P2, PT, RZ, c[0x0][0x244], PT, P2 ;  /* 0x00009100ff007a0c */ /* 0x000fe40003f45320 */
[----:B------:R-:W-:Y:S02]  /*0080*/  ISETP.EQ.U32.AND P1, PT, RZ, c[0x0][0x248], PT ;  /* 0x00009200ff007a0c */ /* 0x000fe40003f22070 */
[----:B------:R-:W-:Y:S01]  /*0090*/  ISETP.NE.U32.AND P0, PT, RZ, c[0x0][0x250], PT ;  /* 0x00009400ff007a0c */ /* 0x000fe20003f05070 */
[----:B------:R-:W-:Y:S01]  /*00a0*/  IMAD.MOV.U32 R8, RZ, RZ, -0x1 ;  /* 0xffffffffff087424 */ /* 0x000fe200078e00ff */
[----:B------:R-:W-:-:S02]  /*00b0*/  IADD3 R1, R1, -0x70, RZ ;  /* 0xffffff9001017810 */ /* 0x000fc40007ffe0ff */
[----:B------:R-:W-:Y:S01]  /*00c0*/  ISETP.NE.AND.EX P0, PT, RZ, c[0x0][0x254], PT, P0 ;  /* 0x00009500ff007a0c */ /* 0x000fe20003f05300 */
[----:B-1----:R-:W-:Y:S01]  /*00d0*/  IMAD.WIDE R2, R11, R6, c[0x0][0x240] ;  /* 0x000090000b027625 */ /* 0x002fe200078e0206 */
[----:B--2---:R-:W-:-:S04]  /*00e0*/  ISETP.NE.AND P3, PT, R0, RZ, PT ;  /* 0x000000ff0000720c */ /* 0x004fc80003f65270 */
[----:B------:R1:W2:Y:S01]  /*00f0*/  @P2 LDG.E R21, [R2.64] ;  /* 0x0000000e02152981 */ /* 0x0002a2000c1e1900 */
[----:B------:R-:W-:Y:S01]  /*0100*/  ISETP.EQ.OR.EX P1, PT, RZ, c[0x0][0x24c], !P3, P1 ;  /* 0x00009300ff007a0c */ /* 0x000fe20005f22710 */
[----:B------:R-:W-:Y:S02]  /*0110*/  IMAD.WIDE R4, R11, R6, c[0x0][0x248] ;  /* 0x000092000b047625 */ /* 0x000fe400078e0206 */
[----:B------:R1:W3:Y:S10]  /*0120*/  @P2 LDG.E R0, [R2.64+0x4] ;  /* 0x0000040e02002981 */ /* 0x0002f4000c1e1900 */
[----:B------:R4:W5:Y:S01]  /*0130*/  @!P1 LDG.E R8, [R4.64] ;  /* 0x0000000e04089981 */ /* 0x000962000c1e1900 */
[----:B------:R-:W-:-:S03]  /*0140*/  IMAD.MOV.U32 R7, RZ, RZ, RZ ;  /* 0x000000ffff077224 */ /* 0x000fc600078e00ff */
[----:B------:R-:W2:Y:S04]  /*0150*/  S2R R27, SR_CTAID.X ;  /* 0x00000000001b7919 */ /* 0x000ea80000002500 */
[----:B------:R-:W2:Y:S01]  /*0160*/  S2R R23, SR_CTAID.Z ;  /* 0x0000000000177919 */ /* 0x000ea20000002700 */
[----:B-1----:R-:W-:-:S05]  /*0170*/  @P0 IMAD.WIDE R2, R11, R6, c[0x0][0x250] ;  /* 0x000094000b020625 */ /* 0x002fca00078e0206 */
[----:B------:R4:W5:Y:S01]  /*0180*/  @P0 LDG.E R7, [R2.64] ;  /* 0x0000000e02070981 */ /* 0x000962000c1e1900 */
[----:B------:R-:W-:-:S04]  /*0190*/  ISETP.NE.U32.AND P0, PT, RZ, c[0x0][0x248], PT ;  /* 0x00009200ff007a0c */ /* 0x000fc80003f05070 */
[----:B------:R-:W-:Y:S01]  /*01a0*/  ISETP.NE.AND.EX P0, PT, RZ, c[0x0][0x24c], PT, P0 ;  /* 0x00009300ff007a0c */ /* 0x000fe20003f05300 */
[----:B--2---:R4:W-:Y:S01]  /*01b0*/  STL [R1+0x40], R21 ;  /* 0x0000401501007387 */ /* 0x0049e20000100800 */
[----:B---3--:R-:W-:Y:S02]  /*01c0*/  @P2 IMAD.IADD R65, R0, 0x1, -R21 ;  /* 0x0000000100412824 */ /* 0x008fe400078e0a15 */
[----:B------:R-:W-:-:S09]  /*01d0*/  @!P2 IMAD.MOV.U32 R65, RZ, RZ, c[0x0][0x214] ;  /* 0x00008500ff41a624 */ /* 0x000fd200078e00ff */
[----:B------:R-:W-:Y:S05]  /*01e0*/  @!P0 BRA `(.L_x_125) ;  /* 0x0000004000008947 */ /* 0x000fea0003800000 */
[----:B------:R-:W2:Y:S02]  /*01f0*/  @P3 LDG.E R0, [R4.64+0x4] ;  /* 0x0000040e04003981 */ /* 0x000ea4000c1e1900 */
[----:B--2--5:R-:W-:-:S06]  /*0200*/  @P3 IADD3 R0, R0, -R8, RZ ;  /* 0x8000000800003210 */ /* 0x024fcc0007ffe0ff */
[----:B------:R1:W5:Y:S01]  /*0210*/  @!P3 LDG.E R0, [R4.64] ;  /* 0x0000000e0400b981 */ /* 0x000362000c1e1900 */
[----:B------:R-:W-:Y:S05]  /*0220*/  BRA `(.L_x_126) ;  /* 0x0000001000007947 */ /* 0x000fea0003800000 */
.L_x_125:
[----:B------:R-:W-:Y:S02]  /*0230*/  MOV R0, c[0x0][0x218] ;  /* 0x0000860000007a02 */ /* 0x000fe40000000f00 */
.L_x_126:
[----:B------:R-:W-:-:S04]  /*0240*/  ISETP.NE.U32.AND P2, PT, RZ, c[0x0][0x258], PT ;  /* 0x00009600ff007a0c */ /* 0x000fc80003f45070 */
[----:B------:R-:W-:-:S13]  /*0250*/  ISETP.NE.AND.EX P2, PT, RZ, c[0x0][0x25c], PT, P2 ;  /* 0x00009700ff007a0c */ /* 0x000fda0003f45320 */
[----:B----4-:R-:W-:-:S06]  /*0260*/  @P2 IMAD.WIDE R2, R11, R6, c[0x0][0x258] ;  /* 0x000096000b022625 */ /* 0x010fcc00078e0206 */
        /* <DEDUP_REMOVED lines=9> */
[----:B------:R-:W-:Y:S01]  /*0300*/  IADD3 R0, R64, R157, -R65 ;  /* 0x0000009d40007210 */ /* 0x000fe20007ffe841 */
[----:B------:R-:W2:Y:S03]  /*0310*/  S2R R155, SR_TID.X ;  /* 0x00000000009b7919 */ /* 0x000ea60000002100 */
[----:B------:R-:W-:-:S04]  /*0320*/  IADD3 R0, R0, -c[0x0][0x2e4], RZ ;  /* 0x8000b90000007a10 */ /* 0x000fc80007ffe0ff */
[----:B------:R-:W-:-:S04]  /*0330*/  SHF.R.S32.HI R2, RZ, 0x1f, R0 ;  /* 0x0000001fff027819 */ /* 0x000fc80000011400 */
[----:B------:R-:W-:Y:S02]  /*0340*/  LEA.HI R0, R2, R0, RZ, 0x6 ;  /* 0x0000000002007211 */ /* 0x000fe400078f30ff */
[----:B------:R-:W-:Y:S02]  /*0350*/  IADD3 R2, R64, 0x3f, RZ ;  /* 0x0000003f40027810 */ /* 0x000fe40007ffe0ff */
[----:B------:R3:W4:Y:S02]  /*0360*/  R2UR UR8, R0 ;  /* 0x00000000000873c2 */ /* 0x00072400000e0000 */
[----:B------:R-:W-:-:S04]  /*0370*/  SHF.R.S32.HI R3, RZ, 0x1f, R2 ;  /* 0x0000001fff037819 */ /* 0x000fc80000011402 */
[----:B------:R-:W-:-:S04]  /*0380*/  LEA.HI R2, R3, R2, RZ, 0x6 ;  /* 0x0000000203027211 */ /* 0x000fc800078f30ff */
[----:B------:R-:W-:Y:S02]  /*0390*/  SHF.R.S32.HI R2, RZ, 0x6, R2 ;  /* 0x00000006ff027819 */ /* 0x000fe40000011402 */
[----:B---3--:R-:W-:Y:S01]  /*03a0*/  IADD3 R0, -R65, 0xbf, R157 ;  /* 0x000000bf41007810 */ /* 0x008fe20007ffe19d */
[----:B----4-:R-:W-:-:S03]  /*03b0*/  USHF.R.S32.HI UR8, URZ, 0x6, UR8 ;  /* 0x000000063f087899 */ /* 0x010fc60008011408 */
[----:B------:R-:W-:Y:S01]  /*03c0*/  IADD3 R0, R0, c[0x0][0x2e8], R64 ;  /* 0x0000ba0000007a10 */ /* 0x000fe20007ffe040 */
[----:B------:R-:W-:-:S03]  /*03d0*/  UISETP.LT.AND UP0, UPT, URZ, UR8, UPT ;  /* 0x000000083f00728c */ /* 0x000fc6000bf01270 */
[----:B-1----:R-:W-:Y:S01]  /*03e0*/  SHF.R.S32.HI R4, RZ, 0x1f, R0 ;  /* 0x0000001fff047819 */ /* 0x002fe20000011400 */
[----:B------:R-:W-:-:S03]  /*03f0*/  USEL UR8, URZ, UR8, !UP0 ;  /* 0x000000083f087287 */ /* 0x000fc6000c000000 */
[----:B------:R-:W-:-:S04]  /*0400*/  LEA.HI R0, R4, R0, RZ, 0x6 ;  /* 0x0000000004007211 */ /* 0x000fc800078f30ff */
[----:B------:R-:W-:-:S04]  /*0410*/  SHF.R.S32.HI R0, RZ, 0x6, R0 ;  /* 0x00000006ff007819 */ /* 0x000fc80000011400 */
[----:B------:R-:W-:-:S04]  /*0420*/  IMNMX R160, R2, R0, PT ;  /* 0x0000000002a07217 */ /* 0x000fc80003800200 */
[----:B------:R-:W-:Y:S01]  /*0430*/  ISETP.GT.AND P0, PT, R160, UR8, PT ;  /* 0x00000008a0007c0c */ /* 0x000fe2000bf04270 */
[----:B------:R1:W-:-:S12]  /*0440*/  STL [R1+0x8], R160 ;  /* 0x000008a001007387 */ /* 0x0003d80000100800 */
[----:B------:R-:W-:Y:S05]  /*0450*/  @P0 BRA `(.L_x_127) ;  /* 0x000009a000000947 */ /* 0x000fea0003800000 */
[----:B--2---:R-:W2:Y:S01]  /*0460*/  LDC.U8 R6, c[0x0][0x329] ;  /* 0x0000ca40ff067b82 */ /* 0x004ea20000000000 */
[----:B------:R-:W-:Y:S01]  /*0470*/  ISETP.NE.AND P0, PT, R21, -0x1, PT ;  /* 0xffffffff1500780c */ /* 0x000fe20003f05270 */
[----:B------:R-:W-:Y:S01]  /*0480*/  IMAD.IADD R15, R65, 0x1, -R157 ;  /* 0x00000001410f7824 */ /* 0x000fe200078e0a9d */
[----:B------:R-:W-:Y:S01]  /*0490*/  SHF.R.S32.HI R10, RZ, 0x1f, R155 ;  /* 0x0000001fff0a7819 */ /* 0x000fe2000001149b */
[----:B------:R-:W-:Y:S03]  /*04a0*/  BSSY B0, `(.L_x_128) ;  /* 0x000003c000007945 */ /* 0x000fe60003800000 */
[----:B------:R-:W-:Y:S01]  /*04b0*/  LEA.HI R10, R10, R155, RZ, 0x2 ;  /* 0x0000009b0a0a7211 */ /* 0x000fe200078f10ff */
[----:B------:R-:W3:Y:S03]  /*04c0*/  LDC.U8 R0, c[0x0][0x328] ;  /* 0x0000ca00ff007b82 */ /* 0x000ee60000000000 */
[----:B------:R-:W-:-:S02]  /*04d0*/  LOP3.LUT R4, R10, 0x1ffffffc, RZ, 0xc0, !PT ;  /* 0x1ffffffc0a047812 */ /* 0x000fc400078ec0ff */
[----:B------:R-:W-:Y:S01]  /*04e0*/  SHF.R.S32.HI R10, RZ, 0x2, R10 ;  /* 0x00000002ff0a7819 */ /* 0x000fe2000001140a */
[----:B------:R-:W-:-:S04]  /*04f0*/  @P0 IMAD.WIDE.U32 R2, R21, c[0x0][0x1e8], RZ ;  /* 0x00007a0015020a25 */ /* 0x000fc800078e00ff */
[----:B------:R-:W-:Y:S01]  /*0500*/  @P0 IMAD R5, R21, c[0x0][0x1ec], R3 ;  /* 0x00007b0015050a24 */ /* 0x000fe200078e0203 */
[----:B--2---:R-:W-:Y:S02]  /*0510*/  ISETP.NE.AND P2, PT, R6, RZ, PT ;  /* 0x000000ff0600720c */ /* 0x004fe40003f45270 */
[----:B---3--:R-:W-:Y:S02]  /*0520*/  ISETP.NE.AND P1, PT, R0, RZ, PT ;  /* 0x000000ff0000720c */ /* 0x008fe40003f25270 */
[----:B------:R-:W-:Y:S02]  /*0530*/  @!P0 SHF.R.S32.HI R0, RZ, 0x1f, R11 ;  /* 0x0000001fff008819 */ /* 0x000fe4000001140b */
[----:B------:R-:W-:-:S07]  /*0540*/  ISETP.NE.OR P3, PT, R6, RZ, !P1 ;  /* 0x000000ff0600720c */ /* 0x000fce0004f65670 */
[----:B------:R-:W-:Y:S02]  /*0550*/  @P2 IMAD.MOV.U32 R8, RZ, RZ, c[0x0][0x210] ;  /* 0x00008400ff082624 */ /* 0x000fe400078e00ff */
[----:B------:R-:W-:Y:S02]  /*0560*/  @!P0 IMAD R3, R0, c[0x0][0x1e0], RZ ;  /* 0x0000780000038a24 */ /* 0x000fe400078e02ff */
[----:B------:R-:W-:-:S04]  /*0570*/  @!P0 IMAD.WIDE.U32 R6, R11, c[0x0][0x1e0], RZ ;  /* 0x000078000b068a25 */ /* 0x000fc800078e00ff */
[----:B------:R-:W-:Y:S01]  /*0580*/  IMAD.IADD R0, R155, 0x1, -R4 ;  /* 0x000000019b007824 */ /* 0x000fe200078e0a04 */
[----:B------:R-:W-:Y:S01]  /*0590*/  @!P0 MOV R2, R6 ;  /* 0x0000000600028202 */ /* 0x000fe20000000f00 */
[----:B------:R-:W-:Y:S02]  /*05a0*/  @!P2 IMAD.MOV.U32 R9, RZ, RZ, c[0x0][0x214] ;  /* 0x00008500ff09a624 */ /* 0x000fe400078e00ff */
[----:B------:R-:W-:Y:S02]  /*05b0*/  @!P0 IMAD R4, R11, c[0x0][0x1e4], R3 ;  /* 0x000079000b048a24 */ /* 0x000fe400078e0203 */
[----:B------:R-:W-:Y:S01]  /*05c0*/  @P2 IMAD R8, R8, c[0x0][0x214], RZ ;  /* 0x0000850008082a24 */ /* 0x000fe200078e02ff */
[----:B------:R-:W-:Y:S01]  /*05d0*/  @!P2 SEL R8, R9, c[0x0][0x234], !P1 ;  /* 0x00008d000908aa07 */ /* 0x000fe20004800000 */
[----:B------:R-:W-:Y:S01]  /*05e0*/  IMAD.SHL.U32 R0, R0, 0x8, RZ ;  /* 0x0000000800007824 */ /* 0x000fe200078e00ff */
[----:B------:R-:W-:Y:S01]  /*05f0*/  @!P0 IADD3 R5, R7, R4, RZ ;  /* 0x0000000407058210 */ /* 0x000fe20007ffe0ff */
[----:B------:R-:W-:Y:S01]  /*0600*/  @P2 IMAD.MOV.U32 R3, RZ, RZ, 0x1 ;  /* 0x00000001ff032424 */ /* 0x000fe200078e00ff */
[----:B------:R-:W-:Y:S01]  /*0610*/  SHF.R.S32.HI R9, RZ, 0x1f, R23 ;  /* 0x0000001fff097819 */ /* 0x000fe20000011417 */
        /* <DEDUP_REMOVED lines=8> */
[----:B------:R-:W-:Y:S01]  /*06a0*/  @!P3 SEL R7, R7, R21, !P0 ;  /* 0x000000150707b207 */ /* 0x000fe20004000000 */
[----:B------:R-:W-:Y:S01]  /*06b0*/  IMAD R9, R9, c[0x0][0x1f0], RZ ;  /* 0x00007c0009097a24 */ /* 0x000fe200078e02ff */
[----:B------:R-:W-:Y:S01]  /*06c0*/  SEL R0, R0, RZ, P3 ;  /* 0x000000ff00007207 */ /* 0x000fe20001800000 */
[----:B------:R-:W-:Y:S01]  /*06d0*/  IMAD R6, R157, R18, RZ ;  /* 0x000000129d067224 */ /* 0x000fe200078e02ff */
[----:B------:R-:W-:Y:S01]  /*06e0*/  ISETP.GE.AND P2, PT, R10, R15, PT ;  /* 0x0000000f0a00720c */ /* 0x000fe20003f46270 */
[--C-:B------:R-:W-:Y:S01]  /*06f0*/  @!P3 IMAD.MOV.U32 R2, RZ, RZ, R7.reuse ;  /* 0x000000ffff02b224 */ /* 0x100fe200078e0007 */
[----:B------:R-:W-:Y:S01]  /*0700*/  SHF.R.S32.HI R11, RZ, 0x1f, R10 ;  /* 0x0000001fff0b7819 */ /* 0x000fe2000001140a */
[C---:B------:R-:W-:Y:S01]  /*0710*/  IMAD R0, R23.reuse, R8, R0 ;  /* 0x0000000817007224 */ /* 0x040fe200078e0200 */
[----:B------:R-:W-:Y:S01]  /*0720*/  @!P3 SHF.R.S32.HI R3, RZ, 0x1f, R7 ;  /* 0x0000001fff03b819 */ /* 0x000fe20000011407 */
[----:B------:R-:W-:-:S02]  /*0730*/  IMAD R9, R23, c[0x0][0x1f4], R9 ;  /* 0x00007d0017097a24 */ /* 0x000fc400078e0209 */
[----:B------:R-:W-:Y:S01]  /*0740*/  IMAD.WIDE.U32 R12, R23, c[0x0][0x1f0], R4 ;  /* 0x00007c00170c7a25 */ /* 0x000fe200078e0004 */
[----:B------:R-:W-:Y:S02]  /*0750*/  IADD3 R20, P1, P0, R6, R2, R0 ;  /* 0x0000000206147210 */ /* 0x000fe4000783e000 */
[----:B------:R-:W-:Y:S01]  /*0760*/  SHF.R.S32.HI R4, RZ, 0x1f, R6 ;  /* 0x0000001fff047819 */ /* 0x000fe20000011406 */
[----:B------:R-:W-:Y:S01]  /*0770*/  IMAD.WIDE R6, R27, 0x80, R10 ;  /* 0x000000801b067825 */ /* 0x000fe200078e020a */
[----:B------:R-:W-:Y:S02]  /*0780*/  SHF.R.S32.HI R0, RZ, 0x1f, R0 ;  /* 0x0000001fff007819 */ /* 0x000fe40000011400 */
[----:B------:R-:W-:Y:S02]  /*0790*/  IADD3 R9, R13, R9, RZ ;  /* 0x000000090d097210 */ /* 0x000fe40007ffe0ff */
        /* <DEDUP_REMOVED lines=12> */
.L_x_129:
[----:B------:R-:W-:Y:S05]  /*0860*/  BSYNC B0 ;  /* 0x0000000000007941 */ /* 0x000fea0003800000 */
.L_x_128:
[----:B------:R-:W-:Y:S01]  /*0870*/  IADD3 R17, R10, 0x20, RZ ;  /* 0x000000200a117810 */ /* 0x000fe20007ffe0ff */
[----:B------:R-:W-:Y:S03]  /*0880*/  BSSY B0, `(.L_x_130) ;  /* 0x0000010000007945 */ /* 0x000fe60003800000 */
[----:B------:R-:W-:-:S13]  /*0890*/  ISETP.GE.AND P0, PT, R17, R15, PT ;  /* 0x0000000f1100720c */ /* 0x000fda0003f06270 */
[----:B------:R-:W-:Y:S05]  /*08a0*/  @P0 BRA `(.L_x_131) ;  /* 0x000000d000000947 */ /* 0x000fea0003800000 */
[----:B------:R-:W-:Y:S01]  /*08b0*/  IADD3 R0, P0, R6, 0x20, RZ ;  /* 0x0000002006007810 */ /* 0x000fe20007f1e0ff */
[----:B------:R-:W-:Y:S01]  /*08c0*/  IMAD.MOV.U32 R4, RZ, RZ, R12 ;  /* 0x000000ffff047224 */ /* 0x000fe200078e000c */
[----:B------:R-:W-:-:S03]  /*08d0*/  MOV R5, R9 ;  /* 0x0000000900057202 */ /* 0x000fc60000000f00 */
[----:B--2---:R-:W-:Y:S02]  /*08e0*/  IMAD.X R2, RZ, RZ, R7, P0 ;  /* 0x000000ffff027224 */ /* 0x004fe400000e0607 */
        /* <DEDUP_REMOVED lines=9> */
.L_x_131:
[----:B------:R-:W-:Y:S05]  /*0980*/  BSYNC B0 ;  /* 0x0000000000007941 */ /* 0x000fea0003800000 */
.L_x_130:
        /* <DEDUP_REMOVED lines=17> */
.L_x_133:
[----:B------:R-:W-:Y:S05]  /*0aa0*/  BSYNC B0 ;  /* 0x0000000000007941 */ /* 0x000fea0003800000 */
.L_x_132:
[----:B------:R-:W-:Y:S01]  /*0ab0*/  IADD3 R16, R10, 0x60, RZ ;  /* 0x000000600a107810 */ /* 0x000fe20007ffe0ff */
[----:B------:R-:W-:Y:S03]  /*0ac0*/  BSSY B0, `(.L_x_134) ;  /* 0x0000010000007945 */ /* 0x000fe60003800000 */
[----:B------:R-:W-:-:S13]  /*0ad0*/  ISETP.GE.AND P0, PT, R16, R15, PT ;  /* 0x0000000f1000720c */ /* 0x000fda0003f06270 */
[----:B------:R-:W-:Y:S05]  /*0ae0*/  @P0 BRA `(.L_x_135) ;  /* 0x000000d000000947 */ /* 0x000fea0003800000 */
[----:B------:R-:W-:Y:S01]  /*0af0*/  IADD3 R0, P0, R6, 0x60, RZ ;  /* 0x0000006006007810 */ /* 0x000fe20007f1e0ff */
[----:B--2---:R-:W-:Y:S01]  /*0b00*/  IMAD.MOV.U32 R2, RZ, RZ, R12 ;  /* 0x000000ffff027224 */ /* 0x004fe200078e000c */
        /* <DEDUP_REMOVED lines=11> */
.L_x_135:
[----:B------:R-:W-:Y:S05]  /*0bc0*/  BSYNC B0 ;  /* 0x0000000000007941 */ /* 0x000fea0003800000 */
.L_x_134:
[----:B------:R-:W-:-:S04]  /*0bd0*/  LOP3.LUT P6, RZ, R155, 0x3, RZ, 0xc0, !PT ;  /* 0x000000039bff7812 */ /* 0x000fc800078cc0ff */
[-C--:B------:R-:W-:Y:S02]  /*0be0*/  ISETP.GE.OR P5, PT, R10, R15.reuse, P6 ;  /* 0x0000000f0a00720c */ /* 0x080fe400037a6670 */
[-C--:B------:R-:W-:Y:S02]  /*0bf0*/  ISETP.GE.OR P4, PT, R17, R15.reuse, P6 ;  /* 0x0000000f1100720c */ /* 0x080fe40003786670 */
[-C--:B------:R-:W-:Y:S02]  /*0c00*/  ISETP.GE.OR P3, PT, R14, R15.reuse, P6 ;  /* 0x0000000f0e00720c */ /* 0x080fe40003766670 */
[----:B------:R-:W-:-:S07]  /*0c10*/  ISETP.GE.OR P6, PT, R16, R15, P6 ;  /* 0x0000000f1000720c */ /* 0x000fce00037c6670 */
[-C--:B------:R-:W-:Y:S02]  /*0c20*/  @!P5 IMAD R0, R10, R18.reuse, RZ ;  /* 0x000000120a00d224 */ /* 0x080fe400078e02ff */
[-C--:B--2---:R-:W-:Y:S02]  /*0c30*/  @!P4 IMAD R3, R17, R18.reuse, RZ ;  /* 0x000000121103c224 */ /* 0x084fe400078e02ff */
        /* <DEDUP_REMOVED lines=20> */
[----:B--2---:R-:W-:-:S05]  /*0d80*/  IMAD R0, R16, R18, RZ ;  /* 0x0000001210007224 */ /* 0x004fca00078e02ff */
[----:B------:R-:W-:-:S04]  /*0d90*/  IADD3 R3, P0, R0, R20, RZ ;  /* 0x0000001400037210 */ /* 0x000fc80007f1e0ff */
[----:B------:R-:W-:Y:S02]  /*0da0*/  LEA.HI.X.SX32 R0, R0, R19, 0x1, P0 ;  /* 0x0000001300007211 */ /* 0x000fe400000f0eff */
[----:B------:R-:W-:-:S04]  /*0db0*/  LEA R2, P0, R3, c[0x0][0x200], 0x2 ;  /* 0x0000800003027a11 */ /* 0x000fc800078010ff */
[----:B------:R-:W-:Y:S01]  /*0dc0*/  LEA.HI.X R3, R3, c[0x0][0x204], R0, 0x2, P0 ;  /* 0x0000810003037a11 */ /* 0x000fe200000f1400 */
[----:B------:R-:W-:-:S05]  /*0dd0*/  IMAD.MOV.U32 R0, RZ, RZ, 0x7f800000 ;  /* 0x7f800000ff007424 */ /* 0x000fca00078e00ff */
[----:B------:R-:W-:Y:S01]  /*0de0*/  STG.E [R2.64], R0 ;  /* 0x0000000002007986 */ /* 0x000fe2000c10190e */
[----:B------:R-:W-:Y:S05]  /*0df0*/  EXIT ;  /* 0x000000000000794d */ /* 0x000fea0003800000 */
.L_x_127:
[----:B--2---:R-:W-:Y:S02]  /*0e00*/  ISETP.NE.AND P1, PT, R21, -0x1, PT ;  /* 0xffffffff1500780c */ /* 0x004fe40003f25270 */
[----:B------:R-:W-:-:S11]  /*0e10*/  ISETP.NE.AND P0, PT, R8, -0x1, PT ;  /* 0xffffffff0800780c */ /* 0x000fd60003f05270 */
[----:B------:R-:W-:Y:S01]  /*0e20*/  @!P1 SHF.R.S32.HI R4, RZ, 0x1f, R11 ;  /* 0x0000001fff049819 */ /* 0x000fe2000001140b */
        /* <DEDUP_REMOVED lines=24> */
.L_x_136:
[----:B------:R-:W-:Y:S02]  /*0fb0*/  IABS R4, c[0x0][0x1c8] ;  /* 0x0000720000047a13 */ /* 0x000fe40000000000 */
[----:B------:R-:W-:Y:S02]  /*0fc0*/  IABS R5, R23 ;  /* 0x0000001700057213 */ /* 0x000fe40000000000 */
[----:B------:R-:W2:Y:S08]  /*0fd0*/  I2F.RP R2, R4 ;  /* 0x0000000400027306 */ /* 0x000eb00000209400 */
[----:B--2---:R-:W2:Y:S02]  /*0fe0*/  MUFU.RCP R2, R2 ;  /* 0x0000000200027308 */ /* 0x004ea40000001000 */
[----:B--2---:R-:W-:-:S06]  /*0ff0*/  IADD3 R2, R2, 0xffffffe, RZ ;  /* 0x0ffffffe02027810 */ /* 0x004fcc0007ffe0ff */
[----:B------:R-:W2:Y:S02]  /*1000*/  F2I.FTZ.U32.TRUNC.NTZ R3, R2 ;  /* 0x0000000200037305 */ /* 0x000ea4000021f000 */
[----:B--2---:R-:W-:Y:S02]  /*1010*/  IMAD.MOV R0, RZ, RZ, -R3 ;  /* 0x000000ffff007224 */ /* 0x004fe400078e0a03 */
        /* <DEDUP_REMOVED lines=35> */
.L_x_137:
[----:B------:R-:W-:Y:S01]  /*1250*/  UMOV UR11, 0x6 ;  /* 0x00000006000b7882 */ /* 0x000fe20000000000 */
[----:B------:R-:W-:Y:S01]  /*1260*/  IADD3 R154, R160, -0x1, RZ ;  /* 0xffffffffa09a7810 */ /* 0x000fe20007ffe0ff */
[----:B------:R-:W-:Y:S01]  /*1270*/  ULDC.64 UR6, c[0x0][0x198] ;  /* 0x0000660000067ab9 */ /* 0x000fe20000000a00 */
[----:B------:R-:W-:Y:S01]  /*1280*/  SHF.R.S32.HI R17, RZ, 0x1f, R155 ;  /* 0x0000001fff117819 */ /* 0x000fe2000001149b */
[----:B------:R-:W-:Y:S01]  /*1290*/  ULDC.64 UR4, c[0x0][0x1a0] ;  /* 0x0000680000047ab9 */ /* 0x000fe20000000a00 */
[----:B------:R-:W-:Y:S01]  /*12a0*/  SHF.R.S32.HI R0, RZ, 0x1f, R154 ;  /* 0x0000001fff007819 */ /* 0x000fe2000001149a */
[----:B------:R-:W-:Y:S01]  /*12b0*/  USHF.L.U64.HI UR9, UR6, UR11, UR7 ;  /* 0x0000000b06097299 */ /* 0x000fe20008010207 */
[CC--:B------:R-:W-:Y:S01]  /*12c0*/  LEA.HI R8, R17.reuse, R155.reuse, RZ, 0x2 ;  /* 0x0000009b11087211 */ /* 0x0c0fe200078f10ff */
[----:B------:R-:W-:Y:S01]  /*12d0*/  USHF.L.U64.HI UR11, UR4, UR11, UR5 ;  /* 0x0000000b040b7299 */ /* 0x000fe20008010205 */
[-C--:B------:R-:W-:Y:S01]  /*12e0*/  LEA.HI R22, R17, R155.reuse, RZ, 0x3 ;  /* 0x0000009b11167211 */ /* 0x080fe200078f18ff */
[----:B------:R-:W-:Y:S01]  /*12f0*/  USHF.L.U32 UR10, UR6, 0x6, URZ ;  /* 0x00000006060a7899 */ /* 0x000fe2000800063f */
[----:B------:R-:W-:Y:S01]  /*1300*/  IMAD.IADD R29, R65, 0x1, -R157 ;  /* 0x00000001411d7824 */ /* 0x000fe200078e0a9d */
[----:B------:R-:W-:Y:S01]  /*1310*/  USHF.L.U32 UR12, UR4, 0x6, URZ ;  /* 0x00000006040c7899 */ /* 0x000fe2000800063f */
[C---:B------:R-:W-:Y:S01]  /*1320*/  IMAD R3, R154.reuse, UR9, RZ ;  /* 0x000000099a037c24 */ /* 0x040fe2000f8e02ff */
[----:B------:R-:W-:Y:S01]  /*1330*/  SHF.R.S32.HI R24, RZ, 0x3, R22 ;  /* 0x00000003ff187819 */ /* 0x000fe20000011416 */
[----:B------:R-:W-:Y:S01]  /*1340*/  IMAD R2, R154, UR11, RZ ;  /* 0x0000000b9a027c24 */ /* 0x000fe2000f8e02ff */
[----:B------:R-:W-:Y:S01]  /*1350*/  LEA.HI R156, R17, R155, RZ, 0x5 ;  /* 0x0000009b119c7211 */ /* 0x000fe200078f28ff */
[C---:B------:R-:W-:Y:S01]  /*1360*/  IMAD R25, R0.reuse, UR10, R3 ;  /* 0x0000000a00197c24 */ /* 0x040fe2000f8e0203 */
[----:B------:R-:W-:Y:S01]  /*1370*/  STL [R1+0x44], R29 ;  /* 0x0000441d01007387 */ /* 0x000fe20000100800 */
[----:B------:R-:W-:Y:S01]  /*1380*/  IMAD R26, R0, UR12, R2 ;  /* 0x0000000c001a7c24 */ /* 0x000fe2000f8e0202 */
[----:B------:R-:W-:Y:S01]  /*1390*/  LOP3.LUT R0, R8, 0xfffffffc, RZ, 0xc0, !PT ;  /* 0xfffffffc08007812 */ /* 0x000fe200078ec0ff */
[----:B------:R-:W-:Y:S01]  /*13a0*/  IMAD.SHL.U32 R4, R24, 0x40, RZ ;  /* 0x0000004018047824 */ /* 0x000fe200078e00ff */
[----:B------:R-:W-:Y:S01]  /*13b0*/  SHF.R.S32.HI R2, RZ, 0x2, R8 ;  /* 0x00000002ff027819 */ /* 0x000fe20000011408 */
[----:B------:R-:W-:Y:S01]  /*13c0*/  IMAD R7, R5, c[0x0][0x1a8], RZ ;  /* 0x00006a0005077a24 */ /* 0x000fe200078e02ff */
[----:B------:R-:W-:Y:S01]  /*13d0*/  SHF.R.S32.HI R152, RZ, 0x5, R156 ;  /* 0x00000005ff987819 */ /* 0x000fe2000001149c */
[----:B------:R-:W-:Y:S01]  /*13e0*/  IMAD.IADD R0, R155, 0x1, -R0 ;  /* 0x000000019b007824 */ /* 0x000fe200078e0a00 */
[----:B------:R-:W-:Y:S01]  /*13f0*/  IADD3 R14, R2, 0x20, RZ ;  /* 0x00000020020e7810 */ /* 0x000fe20007ffe0ff */
[----:B------:R-:W-:Y:S01]  /*1400*/  IMAD R7, R23, c[0x0][0x1ac], R7 ;  /* 0x00006b0017077a24 */ /* 0x000fe200078e0207 */
[--C-:B------:R-:W-:Y:S01]  /*1410*/  SHF.R.S32.HI R3, RZ, 0x1f, R2.reuse ;  /* 0x0000001fff037819 */ /* 0x100fe20000011402 */
[----:B------:R-:W-:Y:S01]  /*1420*/  IMAD.SHL.U32 R30, R0, 0x8, RZ ;  /* 0x00000008001e7824 */ /* 0x000fe200078e00ff */
[----:B------:R-:W-:Y:S01]  /*1430*/  ISETP.GE.AND P4, PT, R14, R29, PT ;  /* 0x0000001d0e00720c */ /* 0x000fe20003f86270 */
[----:B------:R-:W-:Y:S01]  /*1440*/  UMOV UR13, 0x5 ;  /* 0x00000005000d7882 */ /* 0x000fe20000000000 */
[----:B------:R-:W-:Y:S01]  /*1450*/  LOP3.LUT R0, R4, 0xc0, RZ, 0xc0, !PT ;  /* 0x000000c004007812 */ /* 0x000fe200078ec0ff */
[----:B------:R-:W-:Y:S01]  /*1460*/  IMAD.WIDE R32, R27, 0x80, R2 ;  /* 0x000000801b207825 */ /* 0x000fe200078e0202 */
[----:B------:R-:W-:Y:S01]  /*1470*/  IADD3 R4, P1, R30, R9, RZ ;  /* 0x000000091e047210 */ /* 0x000fe20007f3e0ff */
[----:B------:R-:W-:Y:S01]  /*1480*/  USHF.L.U64.HI UR7, UR6, UR13, UR7 ;  /* 0x0000000d06077299 */ /* 0x000fe20008010207 */
[--C-:B------:R-:W-:Y:S01]  /*1490*/  SHF.R.S32.HI R31, RZ, 0x1f, R30.reuse ;  /* 0x0000001fff1f7819 */ /* 0x100fe2000001141e */
[----:B------:R-:W-:Y:S01]  /*14a0*/  USHF.L.U32 UR6, UR6, 0x5, URZ ;  /* 0x0000000506067899 */ /* 0x000fe2000800063f */
[----:B------:R-:W-:Y:S01]  /*14b0*/  LOP3.LUT R6, R0, 0x18, R30, 0xf8, !PT ;  /* 0x0000001800067812 */ /* 0x000fe200078ef81e */
[----:B------:R-:W-:Y:S01]  /*14c0*/  USHF.L.U64.HI UR5, UR4, UR13, UR5 ;  /* 0x0000000d04057299 */ /* 0x000fe20008010205 */
[-C--:B------:R-:W-:Y:S01]  /*14d0*/  ISETP.GE.AND P0, PT, R2, R29.reuse, PT ;  /* 0x0000001d0200720c */ /* 0x080fe20003f06270 */
[----:B------:R-:W-:Y:S01]  /*14e0*/  IMAD.X R5, R31, 0x1, R10, P1 ;  /* 0x000000011f057824 */ /* 0x000fe200008e060a */
[----:B------:R-:W-:Y:S01]  /*14f0*/  SHF.R.U32.HI R0, RZ, 0x3, R0 ;  /* 0x00000003ff007819 */ /* 0x000fe20000011600 */
[----:B------:R-:W-:Y:S01]  /*1500*/  STL.64 [R1+0x48], R30 ;  /* 0x0000481e01007387 */ /* 0x000fe20000100a00 */
[----:B------:R-:W-:Y:S01]  /*1510*/  @!P4 IADD3 R12, P1, R32, 0x20, RZ ;  /* 0x00000020200cc810 */ /* 0x000fe20007f3e0ff */
[----:B------:R-:W-:Y:S01]  /*1520*/  IMAD.WIDE.U32 R4, R23, c[0x0][0x1a8], R4 ;  /* 0x00006a0017047a25 */ /* 0x000fe200078e0004 */
[----:B------:R-:W-:Y:S01]  /*1530*/  LOP3.LUT R230, R6, R0, RZ, 0x3c, !PT ;  /* 0x0000000006e67212 */ /* 0x000fe200078e3cff */
[----:B------:R-:W-:Y:S01]  /*1540*/  STL.64 [R1+0x38], R32 ;  /* 0x0000382001007387 */ /* 0x000fe20000100a00 */
[----:B------:R-:W-:Y:S01]  /*1550*/  LEA.HI R0, R8, R2, RZ, 0x1 ;  /* 0x0000000208007211 */ /* 0x000fe200078f08ff */
[----:B------:R-:W-:Y:S01]  /*1560*/  IMAD.IADD R5, R5, 0x1, R7 ;  /* 0x0000000105057824 */ /* 0x000fe200078e0207 */
[----:B------:R-:W-:Y:S01]  /*1570*/  IADD3 R13, R2, 0x40, RZ ;  /* 0x00000040020d7810 */ /* 0x000fe20007ffe0ff */
[----:B------:R-:W-:Y:S01]  /*1580*/  @!P4 IMAD.MOV.U32 R10, RZ, RZ, R4 ;  /* 0x000000ffff0ac224 */ /* 0x000fe200078e0004 */
[----:B------:R-:W-:Y:S01]  /*1590*/  LOP3.LUT R8, R0, 0x7fffffe, RZ, 0xc0, !PT ;  /* 0x07fffffe00087812 */ /* 0x000fe200078ec0ff */
[----:B------:R-:W-:Y:S01]  /*15a0*/  @!P4 IMAD.X R0, RZ, RZ, R33, P1 ;  /* 0x000000ffff00c224 */ /* 0x000fe200008e0621 */
[----:B------:R-:W-:Y:S01]  /*15b0*/  ISETP.GE.AND P3, PT, R13, R29, PT ;  /* 0x0000001d0d00720c */ /* 0x000fe20003f66270 */
[----:B------:R-:W-:Y:S01]  /*15c0*/  @!P0 IMAD R6, R33, c[0x0][0x190], RZ ;  /* 0x0000640021068a24 */ /* 0x000fe200078e02ff */
[----:B------:R-:W-:Y:S01]  /*15d0*/  USHF.L.U32 UR4, UR4, 0x5, URZ ;  /* 0x0000000504047899 */ /* 0x000fe2000800063f */
[----:B------:R-:W-:-:S02]  /*15e0*/  @!P4 IMAD R0, R0, c[0x0][0x190], RZ ;  /* 0x000064000000ca24 */ /* 0x000fc400078e02ff */
[--C-:B------:R-:W-:Y:S02]  /*15f0*/  @!P4 IMAD.MOV.U32 R11, RZ, RZ, R5.reuse ;  /* 0x000000ffff0bc224 */ /* 0x100fe400078e0005 */
[----:B------:R-:W-:Y:S02]  /*1600*/  IMAD.IADD R7, R2, 0x1, -R8 ;  /* 0x0000000102077824 */ /* 0x000fe400078e0a08 */
[C---:B------:R-:W-:Y:S02]  /*1610*/  @!P0 IMAD R6, R32.reuse, c[0x0][0x194], R6 ;  /* 0x0000650020068a24 */ /* 0x040fe400078e0206 */
[----:B------:R-:W-:-:S04]  /*1620*/  @!P0 IMAD.WIDE.U32 R8, R32, c[0x0][0x190], R4 ;  /* 0x0000640020088a25 */ /* 0x000fc800078e0004 */
[C---:B------:R-:W-:Y:S02]  /*1630*/  @!P4 IMAD R15, R12.reuse, c[0x0][0x194], R0 ;  /* 0x000065000c0fca24 */ /* 0x040fe400078e0200 */
[----:B------:R-:W-:Y:S01]  /*1640*/  @!P4 IMAD.WIDE.U32 R10, R12, c[0x0][0x190], R10 ;  /* 0x000064000c0aca25 */ /* 0x000fe200078e000a */
[----:B------:R-:W-:-:S03]  /*1650*/  IADD3 R12, R2, 0x60, RZ ;  /* 0x00000060020c7810 */ /* 0x000fc60007ffe0ff */
[----:B------:R-:W-:Y:S01]  /*1660*/  IMAD R7, R152, 0x8, R7 ;  /* 0x0000000898077824 */ /* 0x000fe200078e0207 */
[----:B------:R-:W-:Y:S01]  /*1670*/  ISETP.GE.AND P2, PT, R12, R29, PT ;  /* 0x0000001d0c00720c */ /* 0x000fe20003f46270 */
[----:B------:R-:W-:Y:S01]  /*1680*/  @!P0 IMAD.IADD R0, R9, 0x1, R6 ;  /* 0x0000000109008824 */ /* 0x000fe200078e0206 */
[C---:B------:R-:W-:Y:S01]  /*1690*/  @!P0 LEA R6, P1, R8.reuse, c[0x0][0x160], 0x1 ;  /* 0x0000580008068a11 */ /* 0x040fe200078208ff */
[----:B------:R-:W-:Y:S01]  /*16a0*/  IMAD.U32 R230, R7, 0x20, R230 ;  /* 0x0000002007e67824 */ /* 0x000fe200078e00e6 */
[----:B------:R2:W-:Y:S02]  /*16b0*/  STL [R1+0x58], R12 ;  /* 0x0000580c01007387 */ /* 0x0005e40000100800 */
[----:B------:R-:W-:Y:S01]  /*16c0*/  @!P0 LEA.HI.X R7, R8, c[0x0][0x164], R0, 0x1, P1 ;  /* 0x0000590008078a11 */ /* 0x000fe200008f0c00 */
[----:B------:R-:W-:Y:S01]  /*16d0*/  @!P4 IMAD.IADD R0, R11, 0x1, R15 ;  /* 0x000000010b00c824 */ /* 0x000fe200078e020f */
[----:B------:R-:W-:Y:S01]  /*16e0*/  LEA.HI R15, R17, R155, RZ, 0x4 ;  /* 0x0000009b110f7211 */ /* 0x000fe200078f20ff */
[----:B------:R-:W-:Y:S01]  /*16f0*/  IMAD.SHL.U32 R230, R230, 0x2, RZ ;  /* 0x00000002e6e67824 */ /* 0x000fe200078e00ff */
[----:B------:R-:W-:-:S02]  /*1700*/  @!P4 LEA R8, P1, R10, c[0x0][0x160], 0x1 ;  /* 0x000058000a08ca11 */ /* 0x000fc400078208ff */
[----:B------:R-:W-:Y:S02]  /*1710*/  SHF.R.S32.HI R13, RZ, 0x4, R15 ;  /* 0x00000004ff0d7819 */ /* 0x000fe4000001140f */
[----:B------:R-:W-:Y:S01]  /*1720*/  @!P4 LEA.HI.X R9, R10, c[0x0][0x164], R0, 0x1, P1 ;  /* 0x000059000a09ca11 */ /* 0x000fe200008f0c00 */
[----:B------:R-:W-:Y:S01]  /*1730*/  @!PT LDS RZ, [RZ] ;  /* 0x00000000fffff984 */ /* 0x000fe20000000800 */
[----:B------:R-:W-:Y:S01]  /*1740*/  @!PT LDS RZ, [RZ] ;  /* 0x00000000fffff984 */ /* 0x000fe20000000800 */
[----:B------:R-:W-:Y:S01]  /*1750*/  @!PT LDS RZ, [RZ] ;  /* 0x00000000fffff984 */ /* 0x000fe20000000800 */
[----:B------:R3:W-:Y:S01]  /*1760*/  @!P0 LDGSTS.E.BYPASS.LTC128B.128 [R230], [R6.64] ;  /* 0x0000000006e68fae */ /* 0x0007e2000b901d4e */
[----:B------:R-:W-:Y:S01]  /*1770*/  @!P3 IADD3 R10, P1, R32, 0x40, RZ ;  /* 0x00000040200ab810 */ /* 0x000fe20007f3e0ff */
[----:B------:R-:W-:Y:S01]  /*1780*/  IMAD R0, R154, -0x40, R64 ;  /* 0xffffffc09a007824 */ /* 0x000fe200078e0240 */
[----:B------:R-:W-:Y:S01]  /*1790*/  SHF.R.S32.HI R17, RZ, 0x1f, R18 ;  /* 0x0000001fff117819 */ /* 0x000fe20000011412 */
[----:B------:R3:W-:Y:S03]  /*17a0*/  @!P0 LDGSTS.E.BYPASS.LTC128B.128 [R230+0x2000], [R6.64+0x40] ;  /* 0x0200004006e68fae */ /* 0x0007e6000b901d4e */
[----:B------:R-:W-:Y:S01]  /*17b0*/  ISETP.GE.AND P6, PT, R2, R0, PT ;  /* 0x000000000200720c */ /* 0x000fe20003fc6270 */
[----:B------:R3:W-:Y:S01]  /*17c0*/  @!P0 LDGSTS.E.BYPASS.LTC128B.128 [R230+0x4000], [R6.64+0x80] ;  /* 0x0400008006e68fae */ /* 0x0007e2000b901d4e */
[----:B------:R-:W-:-:S02]  /*17d0*/  @!P2 IADD3 R11, P0, R32, 0x60, RZ ;  /* 0x00000060200ba810 */ /* 0x000fc40007f1e0ff */
[-C--:B------:R-:W-:Y:S01]  /*17e0*/  ISETP.GE.AND P5, PT, R2, R0.reuse, PT ;  /* 0x000000000200720c */ /* 0x080fe20003fa6270 */
[----:B------:R4:W-:Y:S02]  /*17f0*/  @!P4 LDGSTS.E.BYPASS.LTC128B.128 [R230+0x800], [R8.64] ;  /* 0x0080000008e6cfae */ /* 0x0009e4000b901d4e */
[--C-:B--2---:R-:W-:Y:S01]  /*1800*/  @!P2 IMAD.X R12, RZ, RZ, R33.reuse, P0 ;  /* 0x000000ffff0ca224 */ /* 0x104fe200000e0621 */
[-C--:B------:R-:W-:Y:S01]  /*1810*/  ISETP.GE.AND P0, PT, R14, R0.reuse, PT ;  /* 0x000000000e00720c */ /* 0x080fe20003f06270 */
[----:B------:R4:W-:Y:S02]  /*1820*/  @!P4 LDGSTS.E.BYPASS.LTC128B.128 [R230+0x2800], [R8.64+0x40] ;  /* 0x0280004008e6cfae */ /* 0x0009e4000b901d4e */
[----:B------:R-:W-:Y:S02]  /*1830*/  @!P2 IMAD R12, R12, c[0x0][0x190], RZ ;  /* 0x000064000c0caa24 */ /* 0x000fe400078e02ff */
[----:B------:R4:W-:Y:S01]  /*1840*/  @!P4 LDGSTS.E.BYPASS.LTC128B.128 [R230+0x4800], [R8.64+0x80] ;  /* 0x0480008008e6cfae */ /* 0x0009e2000b901d4e */
[----:B---3--:R-:W-:Y:S01]  /*1850*/  LEA.HI R7, R15, R13, RZ, 0x1 ;  /* 0x0000000d0f077211 */ /* 0x008fe200078f08ff */
[----:B------:R-:W-:Y:S01]  /*1860*/  @!P3 IMAD.X R6, RZ, RZ, R33, P1 ;  /* 0x000000ffff06b224 */ /* 0x000fe200008e0621 */
[----:B------:R-:W-:-:S02]  /*1870*/  ISETP.GE.AND P1, PT, R14, R0, PT ;  /* 0x000000000e00720c */ /* 0x000fc40003f26270 */
[----:B------:R-:W-:Y:S01]  /*1880*/  LOP3.LUT R7, R7, 0xfffffffe, RZ, 0xc0, !PT ;  /* 0xfffffffe07077812 */ /* 0x000fe200078ec0ff */
[----:B------:R-:W-:Y:S02]  /*1890*/  @!P3 IMAD R0, R6, c[0x0][0x190], RZ ;  /* 0x000064000600ba24 */ /* 0x000fe400078e02ff */
[----:B------:R-:W-:Y:S02]  /*18a0*/  @!P2 IMAD.MOV.U32 R6, RZ, RZ, R4 ;  /* 0x000000ffff06a224 */ /* 0x000fe400078e0004 */
[----:B------:R-:W-:Y:S02]  /*18b0*/  IMAD.IADD R23, R13, 0x1, -R7 ;  /* 0x000000010d177824 */ /* 0x000fe400078e0a07 */
[--C-:B------:R-:W-:Y:S02]  /*18c0*/  @!P2 IMAD.MOV.U32 R7, RZ, RZ, R5.reuse ;  /* 0x000000ffff07a224 */ /* 0x100fe400078e0005 */
[C---:B------:R-:W-:Y:S02]  /*18d0*/  @!P3 IMAD R0, R10.reuse, c[0x0][0x194], R0 ;  /* 0x000065000a00ba24 */ /* 0x040fe400078e0200 */
[----:B------:R-:W-:-:S04]  /*18e0*/  @!P3 IMAD.WIDE.U32 R4, R10, c[0x0][0x190], R4 ;  /* 0x000064000a04ba25 */ /* 0x000fc800078e0004 */
[----:B------:R-:W-:Y:S01]  /*18f0*/  @!P3 IMAD.IADD R5, R5, 0x1, R0 ;  /* 0x000000010505b824 */ /* 0x000fe200078e0200 */
[C---:B------:R-:W-:Y:S01]  /*1900*/  @!P3 LEA R10, P4, R4.reuse, c[0x0][0x160], 0x1 ;  /* 0x00005800040aba11 */ /* 0x040fe200078808ff */
[----:B------:R-:W-:Y:S02]  /*1910*/  IMAD R0, R3, c[0x0][0x198], RZ ;  /* 0x0000660003007a24 */ /* 0x000fe400078e02ff */
[----:B----4-:R-:W-:Y:S01]  /*1920*/  @!P2 IMAD R8, R11, c[0x0][0x194], R12 ;  /* 0x000065000b08aa24 */ /* 0x010fe200078e020c */
[----:B------:R-:W-:Y:S01]  /*1930*/  LOP3.LUT R12, R15, 0xfffffff0, RZ, 0xc0, !PT ;  /* 0xfffffff00f0c7812 */ /* 0x000fe200078ec0ff */
[----:B------:R-:W-:Y:S01]  /*1940*/  @!P2 IMAD.WIDE.U32 R6, R11, c[0x0][0x190], R6 ;  /* 0x000064000b06aa25 */ /* 0x000fe200078e0006 */
[----:B------:R-:W-:-:S03]  /*1950*/  @!P3 LEA.HI.X R11, R4, c[0x0][0x164], R5, 0x1, P4 ;  /* 0x00005900040bba11 */ /* 0x000fc600020f0c05 */
[----:B------:R-:W-:Y:S02]  /*1960*/  IMAD R13, R2, c[0x0][0x19c], R0 ;  /* 0x00006700020d7a24 */ /* 0x000fe400078e0200 */
[----:B------:R-:W-:Y:S01]  /*1970*/  @!P2 IMAD.IADD R0, R7, 0x1, R8 ;  /* 0x000000010700a824 */ /* 0x000fe200078e0208 */
[----:B------:R-:W-:Y:S01]  /*1980*/  @!P2 LEA R8, P4, R6, c[0x0][0x160], 0x1 ;  /* 0x000058000608aa11 */ /* 0x000fe200078808ff */
[----:B------:R-:W-:Y:S01]  /*1990*/  IMAD.WIDE.U32 R4, R2, c[0x0][0x198], R30 ;  /* 0x0000660002047a25 */ /* 0x000fe200078e001e */
[----:B------:R-:W-:Y:S01]  /*19a0*/  LOP3.LUT R7, R22, 0xfffffff8, RZ, 0xc0, !PT ;  /* 0xfffffff816077812 */ /* 0x000fe200078ec0ff */
[----:B------:R2:W-:Y:S01]  /*19b0*/  @!P3 LDGSTS.E.BYPASS.LTC128B.128 [R230+0x1000], [R10.64] ;  /* 0x010000000ae6bfae */ /* 0x0005e2000b901d4e */
[----:B------:R-:W-:Y:S01]  /*19c0*/  @!P2 LEA.HI.X R9, R6, c[0x0][0x164], R0, 0x1, P4 ;  /* 0x000059000609aa11 */ /* 0x000fe200020f0c00 */
[C---:B------:R-:W-:Y:S01]  /*19d0*/  IMAD.IADD R0, R155.reuse, 0x1, -R12 ;  /* 0x000000019b007824 */ /* 0x040fe200078e0a0c */
[----:B------:R-:W-:Y:S01]  /*19e0*/  IADD3 R4, P4, R16, R4, RZ ;  /* 0x0000000410047210 */ /* 0x000fe20007f9e0ff */
[----:B------:R-:W-:Y:S01]  /*19f0*/  IMAD.IADD R7, R155, 0x1, -R7 ;  /* 0x000000019b077824 */ /* 0x000fe200078e0a07 */
[----:B------:R2:W-:Y:S01]  /*1a00*/  @!P3 LDGSTS.E.BYPASS.LTC128B.128 [R230+0x3000], [R10.64+0x40] ;  /* 0x030000400ae6bfae */ /* 0x0005e2000b901d4e */
[----:B------:R-:W-:Y:S01]  /*1a10*/  IMAD R3, R3, c[0x0][0x1a0], RZ ;  /* 0x0000680003037a24 */ /* 0x000fe200078e02ff */
[-C--:B------:R-:W-:Y:S01]  /*1a20*/  LEA.HI R12, R0, R0.reuse, RZ, 0x1 ;  /* 0x00000000000c7211 */ /* 0x080fe200078f08ff */
[----:B------:R-:W-:Y:S01]  /*1a30*/  IMAD R6, R17, c[0x0][0x1b0], RZ ;  /* 0x00006c0011067a24 */ /* 0x000fe200078e02ff */
[----:B------:R-:W-:Y:S01]  /*1a40*/  IADD3.X R5, R21, R5, R13, P4, !PT ;  /* 0x0000000515057210 */ /* 0x000fe200027fe40d */
[----:B------:R-:W-:Y:S01]  /*1a50*/  IMAD R15, R2, c[0x0][0x1a4], R3 ;  /* 0x00006900020f7a24 */ /* 0x000fe200078e0203 */
[----:B------:R-:W-:Y:S01]  /*1a60*/  LOP3.LUT R14, R12, 0x7fffffe, RZ, 0xc0, !PT ;  /* 0x07fffffe0c0e7812 */ /* 0x000fe200078ec0ff */
[----:B------:R-:W-:Y:S01]  /*1a70*/  IMAD.WIDE.U32 R2, R2, c[0x0][0x1a0], R30 ;  /* 0x0000680002027a25 */ /* 0x000fe200078e001e */
[----:B------:R-:W-:Y:S01]  /*1a80*/  SHF.R.S32.HI R16, RZ, 0x1f, R0 ;  /* 0x0000001fff107819 */ /* 0x000fe20000011400 */
[----:B------:R2:W-:Y:S01]  /*1a90*/  @!P3 LDGSTS.E.BYPASS.LTC128B.128 [R230+0x5000], [R10.64+0x80] ;  /* 0x050000800ae6bfae */ /* 0x0005e2000b901d4e */
[----:B------:R-:W-:Y:S01]  /*1aa0*/  LEA.HI R13, R7, R7, RZ, 0x1 ;  /* 0x00000007070d7211 */ /* 0x000fe200078f08ff */
[----:B------:R-:W-:Y:S01]  /*1ab0*/  IMAD.IADD R67, R0, 0x1, -R14 ;  /* 0x0000000100437824 */ /* 0x000fe200078e0a0e */
[----:B------:R-:W-:Y:S01]  /*1ac0*/  LEA.HI R21, R16, R0, RZ, 0x3 ;  /* 0x0000000010157211 */ /* 0x000fe200078f18ff */
[C---:B------:R-:W-:Y:S01]  /*1ad0*/  IMAD R0, R18.reuse, c[0x0][0x1b4], R6 ;  /* 0x00006d0012007a24 */ /* 0x040fe200078e0206 */
[----:B------:R-:W-:Y:S01]  /*1ae0*/  LOP3.LUT R14, R13, 0x7fffffe, RZ, 0xc0, !PT ;  /* 0x07fffffe0d0e7812 */ /* 0x000fe200078ec0ff */
[----:B------:R-:W-:Y:S01]  /*1af0*/  IMAD.WIDE.U32 R30, R18, c[0x0][0x1b0], R4 ;  /* 0x00006c00121e7a25 */ /* 0x000fe200078e0004 */
[----:B------:R-:W-:Y:S01]  /*1b00*/  IADD3 R6, P4, R19, R2, RZ ;  /* 0x0000000213067210 */ /* 0x000fe20007f9e0ff */
[----:B------:R3:W-:Y:S01]  /*1b10*/  @!P2 LDGSTS.E.BYPASS.LTC128B.128 [R230+0x1800], [R8.64] ;  /* 0x0180000008e6afae */ /* 0x0007e2000b901d4e */
[----:B------:R-:W-:Y:S01]  /*1b20*/  SHF.R.S32.HI R22, RZ, 0x1, R13 ;  /* 0x00000001ff167819 */ /* 0x000fe2000001140d */
[----:B------:R-:W-:Y:S01]  /*1b30*/  IMAD.IADD R159, R31, 0x1, R0 ;  /* 0x000000011f9f7824 */ /* 0x000fe200078e0200 */
[----:B------:R-:W-:Y:S01]  /*1b40*/  SHF.R.S32.HI R13, RZ, 0x1, R12 ;  /* 0x00000001ff0d7819 */ /* 0x000fe2000001140c */
[----:B------:R-:W-:Y:S01]  /*1b50*/  IMAD.MOV.U32 R158, RZ, RZ, R30 ;  /* 0x000000ffff9e7224 */ /* 0x000fe200078e001e */
[----:B------:R-:W-:Y:S01]  /*1b60*/  SHF.R.S32.HI R12, RZ, 0x1f, R12 ;  /* 0x0000001fff0c7819 */ /* 0x000fe2000001140c */
[----:B------:R-:W-:Y:S01]  /*1b70*/  IMAD.IADD R19, R7, 0x1, -R14 ;  /* 0x0000000107137824 */ /* 0x000fe200078e0a0e */
[----:B------:R-:W-:Y:S01]  /*1b80*/  IADD3.X R7, R20, R3, R15, P4, !PT ;  /* 0x0000000314077210 */ /* 0x000fe200027fe40f */
[----:B------:R-:W-:Y:S01]  /*1b90*/  IMAD.WIDE.U32 R2, R154, UR10, R158 ;  /* 0x0000000a9a027c25 */ /* 0x000fe2000f8e009e */
[----:B------:R-:W-:Y:S01]  /*1ba0*/  LEA.HI R5, R12, R13, RZ, 0x2 ;  /* 0x0000000d0c057211 */ /* 0x000fe200078f10ff */
[----:B------:R3:W-:Y:S02]  /*1bb0*/  @!P2 LDGSTS.E.BYPASS.LTC128B.128 [R230+0x3800], [R8.64+0x40] ;  /* 0x0380004008e6afae */ /* 0x0007e4000b901d4e */
[----:B------:R-:W-:Y:S01]  /*1bc0*/  IMAD.IADD R12, R3, 0x1, R25 ;  /* 0x00000001030c7824 */ /* 0x000fe200078e0219 */
[----:B------:R-:W-:Y:S01]  /*1bd0*/  @!P6 LEA R4, P4, R2, c[0x0][0x168], 0x1 ;  /* 0x00005a000204ea11 */ /* 0x000fe200078808ff */
[----:B------:R3:W-:Y:S01]  /*1be0*/  @!P2 LDGSTS.E.BYPASS.LTC128B.128 [R230+0x5800], [R8.64+0x80] ;  /* 0x0580008008e6afae */ /* 0x0007e2000b901d4e */
[----:B------:R-:W-:Y:S01]  /*1bf0*/  LOP3.LUT R16, R5, 0xfffffffc, RZ, 0xc0, !PT ;  /* 0xfffffffc05107812 */ /* 0x000fe200078ec0ff */
[----:B------:R-:W-:Y:S01]  /*1c00*/  IMAD.SHL.U32 R0, R22, 0x40, RZ ;  /* 0x0000004016007824 */ /* 0x000fe200078e00ff */
[----:B------:R-:W-:Y:S01]  /*1c10*/  @!P6 LEA.HI.X R5, R2, c[0x0][0x16c], R12, 0x1, P4 ;  /* 0x00005b000205ea11 */ /* 0x000fe200020f0c0c */
[----:B------:R-:W-:Y:S01]  /*1c20*/  IMAD.SHL.U32 R15, R24, 0x8, RZ ;  /* 0x00000008180f7824 */ /* 0x000fe200078e00ff */
[----:B------:R-:W-:Y:S01]  /*1c30*/  @!P1 IADD3 R3, P4, R2, UR6, RZ ;  /* 0x0000000602039c10 */ /* 0x000fe2000ff9e0ff */
[----:B------:R-:W-:Y:S01]  /*1c40*/  IMAD.IADD R20, R13, 0x1, -R16 ;  /* 0x000000010d147824 */ /* 0x000fe200078e0a10 */
[----:B------:R-:W-:Y:S01]  /*1c50*/  LOP3.LUT R0, R0, 0xc0, RZ, 0xc0, !PT ;  /* 0x000000c000007812 */ /* 0x000fe200078ec0ff */
[----:B------:R4:W-:Y:S01]  /*1c60*/  @!P6 LDGSTS.E.BYPASS.LTC128B.128 [R230+0x6000], [R4.64] ;  /* 0x0600000004e6efae */ /* 0x0009e2000b901d4e */
[----:B------:R-:W-:-:S02]  /*1c70*/  @!P1 IADD3.X R13, R12, UR7, RZ, P4, !PT ;  /* 0x000000070c0d9c10 */ /* 0x000fc4000a7fe4ff */
[C---:B------:R-:W-:Y:S01]  /*1c80*/  @!P1 LEA R2, P4, R3.reuse, c[0x0][0x168], 0x1 ;  /* 0x00005a0003029a11 */ /* 0x040fe200078808ff */
[----:B------:R4:W-:Y:S01]  /*1c90*/  @!P6 LDGSTS.E.BYPASS.LTC128B.128 [R230+0x7000], [R4.64+0x40] ;  /* 0x0700004004e6efae */ /* 0x0009e2000b901d4e */
[----:B------:R-:W-:Y:S02]  /*1ca0*/  LOP3.LUT R15, R0, 0x8, R15, 0xf8, !PT ;  /* 0x00000008000f7812 */ /* 0x000fe400078ef80f */
[----:B------:R-:W-:Y:S01]  /*1cb0*/  @!P1 LEA.HI.X R3, R3, c[0x0][0x16c], R13, 0x1, P4 ;  /* 0x00005b0003039a11 */ /* 0x000fe200020f0c0d */
[----:B------:R4:W-:Y:S01]  /*1cc0*/  @!P6 LDGSTS.E.BYPASS.LTC128B.128 [R230+0x8000], [R4.64+0x80] ;  /* 0x0800008004e6efae */ /* 0x0009e2000b901d4e */
[----:B------:R-:W-:Y:S01]  /*1cd0*/  SHF.R.U32.HI R14, RZ, 0x3, R0 ;  /* 0x00000003ff0e7819 */ /* 0x000fe20000011600 */
[----:B------:R-:W-:Y:S02]  /*1ce0*/  IMAD R0, R17, c[0x0][0x1b8], RZ ;  /* 0x00006e0011007a24 */ /* 0x000fe400078e02ff */
[----:B------:R5:W-:Y:S01]  /*1cf0*/  @!P1 LDGSTS.E.BYPASS.LTC128B.128 [R230+0x6800], [R2.64] ;  /* 0x0680000002e69fae */ /* 0x000be2000b901d4e */
[----:B------:R-:W-:Y:S01]  /*1d00*/  LOP3.LUT R14, R15, R14, RZ, 0x3c, !PT ;  /* 0x0000000e0f0e7212 */ /* 0x000fe200078e3cff */
[----:B------:R-:W-:-:S02]  /*1d10*/  IMAD R12, R18, c[0x0][0x1bc], R0 ;  /* 0x00006f00120c7a24 */ /* 0x000fc400078e0200 */
[----:B------:R5:W-:Y:S01]  /*1d20*/  @!P1 LDGSTS.E.BYPASS.LTC128B.128 [R230+0x7800], [R2.64+0x40] ;  /* 0x0780004002e69fae */ /* 0x000be2000b901d4e */
[----:B------:R-:W-:-:S03]  /*1d30*/  IMAD.SHL.U32 R0, R20, 0x40, RZ ;  /* 0x0000004014007824 */ /* 0x000fc600078e00ff */
[----:B------:R5:W-:Y:S02]  /*1d40*/  @!P1 LDGSTS.E.BYPASS.LTC128B.128 [R230+0x8800], [R2.64+0x80] ;  /* 0x0880008002e69fae */ /* 0x000be4000b901d4e */
[----:B------:R-:W-:Y:S02]  /*1d50*/  LOP3.LUT R0, R0, 0xc0, RZ, 0xc0, !PT ;  /* 0x000000c000007812 */ /* 0x000fe400078ec0ff */
[----:B------:R-:W0:Y:S04]  /*1d60*/  LDGDEPBAR ;  /* 0x00000000000079af */ /* 0x000e280000000000 */
[----:B------:R1:W-:Y:S04]  /*1d70*/  STL.64 [R1+0x30], R30 ;  /* 0x0000301e01007387 */ /* 0x0003e80000100a00 */
[----:B------:R-:W-:Y:S01]  /*1d80*/  STL.64 [R1+0x28], R158 ;  /* 0x0000289e01007387 */ /* 0x000fe20000100a00 */
[----:B----4-:R-:W-:-:S02]  /*1d90*/  IMAD.SHL.U32 R5, R21, 0x20, RZ ;  /* 0x0000002015057824 */ /* 0x010fc400078e00ff */
[----:B------:R-:W-:-:S03]  /*1da0*/  IMAD.SHL.U32 R4, R23, 0x8, RZ ;  /* 0x0000000817047824 */ /* 0x000fc600078e00ff */
[----:B------:R-:W-:Y:S02]  /*1db0*/  LOP3.LUT R66, R5, 0xffffff00, RZ, 0xc0, !PT ;  /* 0xffffff0005427812 */ /* 0x000fe400078ec0ff */
[----:B------:R-:W-:-:S03]  /*1dc0*/  SHF.R.U32.HI R5, RZ, 0x3, R0 ;  /* 0x00000003ff057819 */ /* 0x000fc60000011600 */
[----:B---3--:R-:W-:Y:S01]  /*1dd0*/  IMAD R8, R152, 0x200, R66 ;  /* 0x0000020098087824 */ /* 0x008fe200078e0242 */
[----:B------:R-:W-:-:S04]  /*1de0*/  DEPBAR.LE SB0, 0x0 ;  /* 0x000080000000791a */ /* 0x000fc80000000000 */
[----:B------:R-:W-:Y:S01]  /*1df0*/  BAR.SYNC.DEFER_BLOCKING 0x0 ;  /* 0x0000000000007b1d */ /* 0x000fe20000010000 */
[----:B------:R-:W-:Y:S02]  /*1e00*/  IMAD R8, R67, 0x20, R8 ;  /* 0x0000002043087824 */ /* 0x000fe400078e0208 */
[----:B-1----:R-:W-:Y:S01]  /*1e10*/  IMAD.WIDE.U32 R30, R18, c[0x0][0x1b8], R6 ;  /* 0x00006e00121e7a25 */ /* 0x002fe200078e0006 */
[----:B------:R-:W-:-:S03]  /*1e20*/  LOP3.LUT R6, R0, 0x8, R4, 0xf8, !PT ;  /* 0x0000000800067812 */ /* 0x000fc600078ef804 */
[----:B------:R-:W-:Y:S01]  /*1e30*/  IMAD.IADD R29, R31, 0x1, R12 ;  /* 0x000000011f1d7824 */ /* 0x000fe200078e020c */
[----:B------:R-:W-:Y:S01]  /*1e40*/  LOP3.LUT R153, R6, R5, RZ, 0x3c, !PT ;  /* 0x0000000506997212 */ /* 0x000fe200078e3cff */
[----:B------:R-:W-:Y:S01]  /*1e50*/  IMAD.MOV.U32 R28, RZ, RZ, R30 ;  /* 0x000000ffff1c7224 */ /* 0x000fe200078e001e */
[----:B------:R-:W-:Y:S01]  /*1e60*/  STL.64 [R1+0x50], R30 ;  /* 0x0000501e01007387 */ /* 0x000fe20000100a00 */
[----:B------:R-:W-:Y:S02]  /*1e70*/  IMAD R7, R23, 0x8, R19 ;  /* 0x0000000817077824 */ /* 0x000fe400078e0213 */
[----:B-----5:R-:W-:Y:S01]  /*1e80*/  IMAD.WIDE.U32 R2, R154, UR12, R28 ;  /* 0x0000000c9a027c25 */ /* 0x020fe2000f8e001c */
[----:B------:R-:W-:Y:S03]  /*1e90*/  STL.64 [R1+0x20], R28 ;  /* 0x0000201c01007387 */ /* 0x000fe60000100a00 */
[----:B------:R-:W-:Y:S01]  /*1ea0*/  IMAD.IADD R0, R3, 0x1, R26 ;  /* 0x0000000103007824 */ /* 0x000fe200078e021a */
[----:B------:R-:W-:-:S02]  /*1eb0*/  @!P5 LEA R4, P2, R2, c[0x0][0x170], 0x1 ;  /* 0x00005c000204da11 */ /* 0x000fc400078408ff */
[C---:B------:R-:W-:Y:S02]  /*1ec0*/  @!P0 IADD3 R3, P1, R2.reuse, UR4, RZ ;  /* 0x0000000402038c10 */ /* 0x040fe4000ff3e0ff */
[----:B------:R-:W-:Y:S02]  /*1ed0*/  @!P5 LEA.HI.X R5, R2, c[0x0][0x174], R0, 0x1, P2 ;  /* 0x00005d000205da11 */ /* 0x000fe400010f0c00 */
[----:B------:R-:W-:Y:S01]  /*1ee0*/  @!P0 IADD3.X R2, R0, UR5, RZ, P1, !PT ;  /* 0x0000000500028c10 */ /* 0x000fe20008ffe4ff */
[----:B------:R-:W-:Y:S01]  /*1ef0*/  IMAD.U32 R0, R7, 0x20, R14 ;  /* 0x0000002007007824 */ /* 0x000fe200078e000e */
[C---:B------:R-:W-:Y:S01]  /*1f00*/  @!P0 LEA R6, P1, R3.reuse, c[0x0][0x170], 0x1 ;  /* 0x00005c0003068a11 */ /* 0x040fe200078208ff */
[----:B------:R-:W-:Y:S02]  /*1f10*/  @P5 STS [R230+0x9000], RZ ;  /* 0x009000ffe6005388 */ /* 0x000fe40000000800 */
[----:B------:R-:W-:Y:S01]  /*1f20*/  IMAD.SHL.U32 R217, R0, 0x2, RZ ;  /* 0x0000000200d97824 */ /* 0x000fe200078e00ff */
[----:B------:R-:W-:Y:S01]  /*1f30*/  @!P0 LEA.HI.X R7, R3, c[0x0][0x174], R2, 0x1, P1 ;  /* 0x00005d0003078a11 */ /* 0x000fe200008f0c02 */
[----:B------:R-:W-:Y:S01]  /*1f40*/  IMAD.IADD R2, R153, 0x1, R8 ;  /* 0x0000000199027824 */ /* 0x000fe200078e0208 */
[----:B------:R-:W-:Y:S01]  /*1f50*/  @P5 STS [R230+0x9004], RZ ;  /* 0x009004ffe6005388 */ /* 0x000fe20000000800 */
[----:B------:R-:W-:-:S02]  /*1f60*/  LOP3.LUT P1, RZ, R20, 0x2, RZ, 0xc0, !PT ;  /* 0x0000000214ff7812 */ /* 0x000fc4000782c0ff */
[----:B------:R-:W-:Y:S01]  /*1f70*/  IMAD.SHL.U32 R220, R2, 0x2, RZ ;  /* 0x0000000202dc7824 */ /* 0x000fe200078e00ff */
[----:B------:R-:W-:Y:S01]  /*1f80*/  @P5 STS.64 [R230+0x9008], RZ ;  /* 0x009008ffe6005388 */ /* 0x000fe20000000a00 */
[----:B------:R-:W-:-:S03]  /*1f90*/  IMAD.MOV.U32 R2, RZ, RZ, 0x10 ;  /* 0x00000010ff027424 */ /* 0x000fc600078e00ff */
        /* <DEDUP_REMOVED lines=16> */
[----:B------:R1:W-:Y:S01]  /*20a0*/  @!P0 LDGSTS.E.BYPASS.LTC128B.128 [R230+0xb800], [R6.64+0x80] ;  /* 0x0b80008006e68fae */ /* 0x0003e2000b901d4e */
[----:B------:R-:W-:-:S03]  /*20b0*/  LOP3.LUT P0, RZ, R22, 0x2, RZ, 0xc0, !PT ;  /* 0x0000000216ff7812 */ /* 0x000fc6000780c0ff */
[----:B--2---:R-:W-:Y:S01]  /*20c0*/  LDSM.16.M88.4 R8, [R220+0x1000] ;  /* 0x00100000dc08783b */ /* 0x004fe20000000200 */
[C---:B------:R-:W-:Y:S02]  /*20d0*/  SEL R0, R2.reuse, 0xfffffff0, !P0 ;  /* 0xfffffff002007807 */ /* 0x040fe40004000000 */
[----:B------:R-:W-:Y:S01]  /*20e0*/  SEL R2, R2, 0xfffffff0, !P1 ;  /* 0xfffffff002027807 */ /* 0x000fe20004800000 */
[----:B------:R-:W2:Y:S02]  /*20f0*/  LDSM.16.M88.4 R32, [R217+0x6400] ;  /* 0x00640000d920783b */ /* 0x000ea40000000200 */
[----:B------:R-:W-:Y:S01]  /*2100*/  IMAD R219, R0, 0x2, R217 ;  /* 0x0000000200db7824 */ /* 0x000fe200078e02d9 */
[----:B------:R-:W-:Y:S01]  /*2110*/  LOP3.LUT R0, R156, 0xffffffe0, RZ, 0xc0, !PT ;  /* 0xffffffe09c007812 */ /* 0x000fe200078ec0ff */
[----:B------:R-:W3:Y:S01]  /*2120*/  LDSM.16.M88.4 R24, [R217+0x6c00] ;  /* 0x006c0000d918783b */ /* 0x000ee20000000200 */
[----:B------:R-:W-:-:S03]  /*2130*/  IMAD R221, R2, 0x2, R220 ;  /* 0x0000000202dd7824 */ /* 0x000fc600078e02dc */
[----:B------:R-:W4:Y:S01]  /*2140*/  LDSM.16.M88.4 R16, [R217+0x6000] ;  /* 0x00600000d910783b */ /* 0x000f220000000200 */
[C---:B------:R-:W-:Y:S02]  /*2150*/  IMAD.IADD R0, R155.reuse, 0x1, -R0 ;  /* 0x000000019b007824 */ /* 0x040fe400078e0a00 */
[----:B------:R-:W-:Y:S01]  /*2160*/  IMAD.SHL.U32 R155, R155, 0x2, RZ ;  /* 0x000000029b9b7824 */ /* 0x000fe200078e00ff */
[----:B------:R-:W5:Y:S02]  /*2170*/  LDSM.16.M88.4 R28, [R217+0x6800] ;  /* 0x00680000d91c783b */ /* 0x000f640000000200 */
[----:B------:R-:W-:Y:S02]  /*2180*/  SHF.R.S32.HI R3, RZ, 0x1f, R0 ;  /* 0x0000001fff037819 */ /* 0x000fe40000011400 */
[----:B------:R-:W4:Y:S02]  /*2190*/  LDSM.16.M88.4 R12, [R220] ;  /* 0x00000000dc0c783b */ /* 0x000f240000000200 */
[----:B------:R-:W-:Y:S01]  /*21a0*/  LEA.HI R0, R3, R0, RZ, 0x2 ;  /* 0x0000000003007211 */ /* 0x000fe200078f10ff */
[----:B------:R-:W-:Y:S01]  /*21b0*/  IMAD R3, R152, 0x10, R157 ;  /* 0x0000001098037824 */ /* 0x000fe200078e029d */
[----:B-1----:R-:W-:Y:S02]  /*21c0*/  LDSM.16.M88.4 R4, [R221+0x1000] ;  /* 0x00100000dd04783b */ /* 0x002fe40000000200 */
[----:B------:R-:W-:-:S02]  /*21d0*/  SHF.R.S32.HI R161, RZ, 0x2, R0 ;  /* 0x00000002ffa17819 */ /* 0x000fc40000011400 */
[----:B------:R-:W1:Y:S03]  /*21e0*/  LDSM.16.M88.4 R40, [R219+0x6400] ;  /* 0x00640000db28783b */ /* 0x000e660000000200 */
[----:B------:R-:W-:Y:S01]  /*21f0*/  IMAD.IADD R0, R3, 0x1, R161 ;  /* 0x0000000103007824 */ /* 0x000fe200078e02a1 */
[----:B------:R-:W1:Y:S01]  /*2200*/  LDSM.16.M88.4 R52, [R219+0x6c00] ;  /* 0x006c0000db34783b */ /* 0x000e620000000200 */
[----:B------:R-:W-:-:S03]  /*2210*/  IADD3 R3, R64, -c[0x0][0x2e4], -R65 ;  /* 0x8000b90040037a10 */ /* 0x000fc60007ffe841 */
[----:B------:R-:W1:Y:S04]  /*2220*/  LDSM.16.M88.4 R44, [R219+0x6000] ;  /* 0x00600000db2c783b */ /* 0x000e680000000200 */
[----:B------:R-:W1:Y:S01]  /*2230*/  LDSM.16.M88.4 R48, [R219+0x6800] ;  /* 0x00680000db30783b */ /* 0x000e620000000200 */
[C---:B--2---:R-:W-:Y:S03]  /*2240*/  HMMA.16816.F32 R60, R8.reuse, R32, RZ ;  /* 0x00000020083c723c */ /* 0x044fe600000018ff */
[----:B------:R-:W2:Y:S04]  /*2250*/  LDSM.16.M88.4 R20, [R221] ;  /* 0x00000000dd14783b */ /* 0x000ea80000000200 */
[----:B------:R-:W0:Y:S01]  /*2260*/  LDGDEPBAR ;  /* 0x00000000000079af */ /* 0x000e220000000000 */
[C---:B---3--:R-:W-:Y:S03]  /*2270*/  HMMA.16816.F32 R36, R8.reuse, R24, RZ ;  /* 0x000000180824723c */ /* 0x048fe600000018ff */
[----:B------:R-:W-:Y:S05]  /*2280*/  STL [R1+0x5c], R161 ;  /* 0x00005ca101007387 */ /* 0x000fea0000100800 */
[C---:B------:R-:W-:Y:S08]  /*2290*/  HMMA.16816.F32 R100, R8.reuse, R34, RZ ;  /* 0x000000220864723c */ /* 0x040ff000000018ff */
[C---:B----4-:R-:W-:Y:S08]  /*22a0*/  HMMA.16816.F32 R68, R8.reuse, R16, RZ ;  /* 0x000000100844723c */ /* 0x050ff000000018ff */
[C---:B-----5:R-:W-:Y:S08]  /*22b0*/  HMMA.16816.F32 R56, R8.reuse, R28, RZ ;  /* 0x0000001c0838723c */ /* 0x060ff000000018ff */
[C---:B------:R-:W-:Y:S08]  /*22c0*/  HMMA.16816.F32 R92, R8.reuse, R18, RZ ;  /* 0x00000012085c723c */ /* 0x040ff000000018ff */
[C---:B------:R-:W-:Y:S08]  /*22d0*/  HMMA.16816.F32 R96, R8.reuse, R30, RZ ;  /* 0x0000001e0860723c */ /* 0x040ff000000018ff */
[----:B------:R-:W-:Y:S08]  /*22e0*/  HMMA.16816.F32 R84, R8, R26, RZ ;  /* 0x0000001a0854723c */ /* 0x000ff000000018ff */
[C---:B------:R-:W-:Y:S08]  /*22f0*/  HMMA.16816.F32 R108, R12.reuse, R16, RZ ;  /* 0x000000100c6c723c */ /* 0x040ff000000018ff */
[C---:B------:R-:W-:Y:S01]  /*2300*/  HMMA.16816.F32 R104, R12.reuse, R18, RZ ;  /* 0x000000120c68723c */ /* 0x040fe200000018ff */
[----:B------:R-:W-:Y:S07]  /*2310*/  LDSM.16.M88.4 R16, [R220+0x3000] ;  /* 0x00300000dc10783b */ /* 0x000fee0000000200 */
[C---:B------:R-:W-:Y:S08]  /*2320*/  HMMA.16816.F32 R8, R12.reuse, R24, RZ ;  /* 0x000000180c08723c */ /* 0x040ff000000018ff */
[----:B------:R-:W-:Y:S01]  /*2330*/  HMMA.16816.F32 R112, R12, R26, RZ ;  /* 0x0000001a0c70723c */ /* 0x000fe200000018ff */
[----:B------:R-:W3:Y:S07]  /*2340*/  LDSM.16.M88.4 R24, [R217+0x7c00] ;  /* 0x007c0000d918783b */ /* 0x000eee0000000200 */
[----:B-1----:R-:W-:Y:S08]  /*2350*/  HMMA.16816.F32 R128, R4, R40, R60 ;  /* 0x000000280480723c */ /* 0x002ff0000000183c */
[C---:B------:R-:W-:Y:S08]  /*2360*/  HMMA.16816.F32 R80, R12.reuse, R32, RZ ;  /* 0x000000200c50723c */ /* 0x040ff000000018ff */
[C---:B------:R-:W-:Y:S01]  /*2370*/  HMMA.16816.F32 R76, R12.reuse, R34, RZ ;  /* 0x000000220c4c723c */ /* 0x040fe200000018ff */
[----:B------:R-:W-:Y:S07]  /*2380*/  LDSM.16.M88.4 R32, [R217+0x7400] ;  /* 0x00740000d920783b */ /* 0x000fee0000000200 */
[C---:B------:R-:W-:Y:S08]  /*2390*/  HMMA.16816.F32 R72, R12.reuse, R28, RZ ;  /* 0x0000001c0c48723c */ /* 0x040ff000000018ff */
[----:B------:R-:W-:Y:S01]  /*23a0*/  HMMA.16816.F32 R88, R12, R30, RZ ;  /* 0x0000001e0c58723c */ /* 0x000fe200000018ff */
[----:B------:R-:W-:Y:S04]  /*23b0*/  LDSM.16.M88.4 R28, [R217+0x7800] ;  /* 0x00780000d91c783b */ /* 0x000fe80000000200 */
[----:B------:R-:W-:Y:S03]  /*23c0*/  LDSM.16.M88.4 R12, [R220+0x2000] ;  /* 0x00200000dc0c783b */ /* 0x000fe60000000200 */
[C---:B------:R-:W-:Y:S01]  /*23d0*/  HMMA.16816.F32 R60, R4.reuse, R52, R36 ;  /* 0x00000034043c723c */ /* 0x040fe20000001824 */
[----:B------:R-:W1:Y:S07]  /*23e0*/  LDSM.16.M88.4 R36, [R217+0x7000] ;  /* 0x00700000d924783b */ /* 0x000e6e0000000200 */
[C---:B------:R-:W-:Y:S08]  /*23f0*/  HMMA.16816.F32 R124, R4.reuse, R42, R100 ;  /* 0x0000002a047c723c */ /* 0x040ff00000001864 */
[C---:B------:R-:W-:Y:S01]  /*2400*/  HMMA.16816.F32 R140, R4.reuse, R44, R68 ;  /* 0x0000002c048c723c */ /* 0x040fe20000001844 */
[----:B------:R-:W-:Y:S07]  /*2410*/  LDSM.16.M88.4 R68, [R219+0x7400] ;  /* 0x00740000db44783b */ /* 0x000fee0000000200 */
[C---:B------:R-:W-:Y:S08]  /*2420*/  HMMA.16816.F32 R120, R4.reuse, R48, R56 ;  /* 0x000000300478723c */ /* 0x040ff00000001838 */
[C---:B------:R-:W-:Y:S08]  /*2430*/  HMMA.16816.F32 R136, R4.reuse, R46, R92 ;  /* 0x0000002e0488723c */ /* 0x040ff0000000185c */
[C---:B------:R-:W-:Y:S08]  /*2440*/  HMMA.16816.F32 R116, R4.reuse, R50, R96 ;  /* 0x000000320474723c */ /* 0x040ff00000001860 */
[----:B------:R-:W-:Y:S01]  /*2450*/  HMMA.16816.F32 R100, R4, R54, R84 ;  /* 0x000000360464723c */ /* 0x000fe20000001854 */
[----:B------:R-:W-:Y:S04]  /*2460*/  LDSM.16.M88.4 R4, [R221+0x3000] ;  /* 0x00300000dd04783b */ /* 0x000fe80000000200 */
[----:B------:R-:W-:Y:S03]  /*2470*/  LDSM.16.M88.4 R84, [R219+0x7800] ;  /* 0x00780000db54783b */ /* 0x000fe60000000200 */
[C---:B--2---:R-:W-:Y:S01]  /*2480*/  HMMA.16816.F32 R132, R20.reuse, R40, R80 ;  /* 0x000000281484723c */ /* 0x044fe20000001850 */
[----:B------:R-:W-:Y:S07]  /*2490*/  LDSM.16.M88.4 R80, [R219+0x7c00] ;  /* 0x007c0000db50783b */ /* 0x000fee0000000200 */
[C---:B------:R-:W-:Y:S01]  /*24a0*/  HMMA.16816.F32 R92, R20.reuse, R42, R76 ;  /* 0x0000002a145c723c */ /* 0x040fe2000000184c */
[----:B------:R-:W2:Y:S07]  /*24b0*/  LDSM.16.M88.4 R40, [R219+0x7000] ;  /* 0x00700000db28783b */ /* 0x000eae0000000200 */
[C---:B------:R-:W-:Y:S08]  /*24c0*/  HMMA.16816.F32 R108, R20.reuse, R44, R108 ;  /* 0x0000002c146c723c */ /* 0x040ff0000000186c */
[C---:B------:R-:W-:Y:S08]  /*24d0*/  HMMA.16816.F32 R144, R20.reuse, R48, R72 ;  /* 0x000000301490723c */ /* 0x040ff00000001848 */
[C---:B------:R-:W-:Y:S01]  /*24e0*/  HMMA.16816.F32 R148, R20.reuse, R52, R8 ;  /* 0x000000341494723c */ /* 0x040fe20000001808 */
[----:B------:R-:W4:Y:S07]  /*24f0*/  LDSM.16.M88.4 R8, [R221+0x2000] ;  /* 0x00200000dd08783b */ /* 0x000f2e0000000200 */
[C---:B------:R-:W-:Y:S08]  /*2500*/  HMMA.16816.F32 R96, R20.reuse, R46, R104 ;  /* 0x0000002e1460723c */ /* 0x040ff00000001868 */
[C---:B------:R-:W-:Y:S08]  /*2510*/  HMMA.16816.F32 R88, R20.reuse, R50, R88 ;  /* 0x000000321458723c */ /* 0x040ff00000001858 */
[----:B------:R-:W-:Y:S08]  /*2520*/  HMMA.16816.F32 R76, R20, R54, R112 ;  /* 0x00000036144c723c */ /* 0x000ff00000001870 */
[C---:B---3--:R-:W-:Y:S08]  /*2530*/  HMMA.16816.F32 R20, R16.reuse, R24, R60 ;  /* 0x000000181014723c */ /* 0x048ff0000000183c */
[C---:B-1----:R-:W-:Y:S08]  /*2540*/  HMMA.16816.F32 R72, R16.reuse, R36, R140 ;  /* 0x000000241048723c */ /* 0x042ff0000000188c */
        /* <DEDUP_REMOVED lines=15> */
[----:B------:R-:W-:Y:S04]  /*2640*/  LDSM.16.M88.4 R12, [R220+0x5000] ;  /* 0x00500000dc0c783b */ /* 0x000fe80000000200 */
[----:B------:R-:W-:Y:S03]  /*2650*/  LDSM.16.M88.4 R24, [R217+0x8800] ;  /* 0x00880000d918783b */ /* 0x000fe60000000200 */
[C---:B--2---:R-:W-:Y:S08]  /*2660*/  HMMA.16816.F32 R72, R4.reuse, R40, R72 ;  /* 0x000000280448723c */ /* 0x044ff00000001848 */
        /* <DEDUP_REMOVED lines=8> */
[----:B------:R-:W1:Y:S06]  /*26f0*/  LDSM.16.M88.4 R4, [R217+0x8400] ;  /* 0x00840000d904783b */ /* 0x000e6c0000000200 */
[----:B------:R-:W-:Y:S01]  /*2700*/  IMAD.MOV.U32 R101, RZ, RZ, R154 ;  /* 0x000000ffff657224 */ /* 0x000fe200078e009a */
[C---:B----4-:R-:W-:Y:S08]  /*2710*/  HMMA.16816.F32 R32, R8.reuse, R68, R124 ;  /* 0x000000440820723c */ /* 0x050ff0000000187c */
[C---:B------:R-:W-:Y:S08]  /*2720*/  HMMA.16816.F32 R28, R8.reuse, R70, R112 ;  /* 0x00000046081c723c */ /* 0x040ff00000001870 */
[C---:B------:R-:W-:Y:S08]  /*2730*/  HMMA.16816.F32 R36, R8.reuse, R40, R104 ;  /* 0x000000280824723c */ /* 0x040ff00000001868 */
[C---:B------:R-:W-:Y:S08]  /*2740*/  HMMA.16816.F32 R48, R8.reuse, R86, R108 ;  /* 0x000000560830723c */ /* 0x040ff0000000186c */
[----:B------:R-:W-:Y:S08]  /*2750*/  HMMA.16816.F32 R108, R8, R82, R76 ;  /* 0x00000052086c723c */ /* 0x000ff0000000184c */
[-C--:B-1----:R-:W-:Y:S07]  /*2760*/  HMMA.16816.F32 R56, R16, R4.reuse, R32 ;  /* 0x000000041038723c */ /* 0x082fee0000001820 */
[----:B------:R-:W-:Y:S01]  /*2770*/  IMAD.IADD R35, R0, 0x1, R3 ;  /* 0x0000000100237824 */ /* 0x000fe200078e0203 */
[----:B------:R-:W-:Y:S04]  /*2780*/  HMMA.16816.F32 R68, R12, R4, R92 ;  /* 0x000000040c44723c */ /* 0x000fe8000000185c */
[----:B------:R-:W-:-:S04]  /*2790*/  IMNMX R225, RZ, R35, !PT ;  /* 0x00000023ffe17217 */ /* 0x000fc80007800200 */
[-C--:B------:R-:W-:Y:S08]  /*27a0*/  HMMA.16816.F32 R88, R12, R6.reuse, R88 ;  /* 0x000000060c58723c */ /* 0x080ff00000001858 */
[----:B------:R-:W-:Y:S01]  /*27b0*/  HMMA.16816.F32 R76, R16, R6, R28 ;  /* 0x00000006104c723c */ /* 0x000fe2000000181c */
[----:B------:R-:W-:Y:S04]  /*27c0*/  LDSM.16.M88.4 R28, [R219+0x8000] ;  /* 0x00800000db1c783b */ /* 0x000fe80000000200 */
[----:B------:R-:W1:Y:S03]  /*27d0*/  LDSM.16.M88.4 R4, [R221+0x5000] ;  /* 0x00500000dd04783b */ /* 0x000e660000000200 */
[C---:B------:R-:W-:Y:S07]  /*27e0*/  HMMA.16816.F32 R40, R8.reuse, R42, R96 ;  /* 0x0000002a0828723c */ /* 0x040fee0000001860 */
[----:B------:R-:W-:Y:S01]  /*27f0*/  IMAD R99, R67, 0x20, R66 ;  /* 0x0000002043637824 */ /* 0x000fe200078e0242 */
[C---:B------:R-:W-:Y:S08]  /*2800*/  HMMA.16816.F32 R44, R8.reuse, R84, R120 ;  /* 0x00000054082c723c */ /* 0x040ff00000001878 */
[----:B------:R-:W-:Y:S01]  /*2810*/  HMMA.16816.F32 R116, R8, R80, R116 ;  /* 0x000000500874723c */ /* 0x000fe20000001874 */
[----:B------:R-:W2:Y:S07]  /*2820*/  LDSM.16.M88.4 R8, [R221+0x4000] ;  /* 0x00400000dd08783b */ /* 0x000eae0000000200 */
[-C--:B------:R-:W-:Y:S08]  /*2830*/  HMMA.16816.F32 R72, R12, R20.reuse, R72 ;  /* 0x000000140c48723c */ /* 0x080ff00000001848 */
[----:B------:R-:W-:Y:S07]  /*2840*/  HMMA.16816.F32 R36, R16, R20, R36 ;  /* 0x000000141024723c */ /* 0x000fee0000001824 */
[----:B------:R-:W-:Y:S01]  /*2850*/  IADD3 R20, R64, 0x1, -R65 ;  /* 0x0000000140147810 */ /* 0x000fe20007ffe841 */
[----:B------:R-:W-:Y:S01]  /*2860*/  HMMA.16816.F32 R60, R12, R22, R60 ;  /* 0x000000160c3c723c */ /* 0x000fe2000000183c */
[----:B------:R-:W-:-:S05]  /*2870*/  IADD3 R21, R0, 0x8, RZ ;  /* 0x0000000800157810 */ /* 0x000fca0007ffe0ff */
[----:B------:R-:W-:Y:S02]  /*2880*/  IMAD.IADD R34, R3, 0x1, R21 ;  /* 0x0000000103227824 */ /* 0x000fe400078e0215 */
[----:B------:R-:W-:Y:S03]  /*2890*/  HMMA.16816.F32 R52, R16, R22, R40 ;  /* 0x000000161034723c */ /* 0x000fe60000001828 */
[----:B------:R-:W-:-:S04]  /*28a0*/  IMNMX R224, RZ, R34, !PT ;  /* 0x00000022ffe07217 */ /* 0x000fc80007800200 */
[----:B------:R-:W-:Y:S01]  /*28b0*/  IADD3 R23, R20, c[0x0][0x2e8], RZ ;  /* 0x0000ba0014177a10 */ /* 0x000fe20007ffe0ff */
[----:B------:R-:W-:Y:S01]  /*28c0*/  HMMA.16816.F32 R80, R16, R24, R44 ;  /* 0x000000181050723c */ /* 0x000fe2000000182c */
[----:B------:R-:W-:-:S03]  /*28d0*/  IADD3 R20, R0, 0x40, RZ ;  /* 0x0000004000147810 */ /* 0x000fc60007ffe0ff */
[C---:B------:R-:W-:Y:S01]  /*28e0*/  IMAD.IADD R22, R0.reuse, 0x1, R23 ;  /* 0x0000000100167824 */ /* 0x040fe200078e0217 */
[----:B------:R-:W-:Y:S01]  /*28f0*/  IADD3 R0, R0, 0x48, RZ ;  /* 0x0000004800007810 */ /* 0x000fe20007ffe0ff */
[--C-:B------:R-:W-:Y:S01]  /*2900*/  IMAD.IADD R33, R3, 0x1, R20.reuse ;  /* 0x0000000103217824 */ /* 0x100fe200078e0214 */
[----:B------:R-:W-:Y:S01]  /*2910*/  LOP3.LUT R44, R155, 0x6, RZ, 0xc0, !PT ;  /* 0x000000069b2c7812 */ /* 0x000fe200078ec0ff */
[C---:B------:R-:W-:Y:S01]  /*2920*/  HMMA.16816.F32 R84, R12.reuse, R24, R128 ;  /* 0x000000180c54723c */ /* 0x040fe20000001880 */
[C---:B------:R-:W-:Y:S01]  /*2930*/  IMAD.IADD R21, R23.reuse, 0x1, R21 ;  /* 0x0000000117157824 */ /* 0x040fe200078e0215 */
[-C--:B------:R-:W-:Y:S01]  /*2940*/  IMNMX R229, R22, R64.reuse, PT ;  /* 0x0000004016e57217 */ /* 0x080fe20003800200 */
[----:B------:R-:W-:Y:S01]  /*2950*/  IMAD.IADD R20, R23, 0x1, R20 ;  /* 0x0000000117147824 */ /* 0x000fe200078e0214 */
[----:B------:R-:W-:Y:S01]  /*2960*/  IMNMX R223, RZ, R33, !PT ;  /* 0x00000021ffdf7217 */ /* 0x000fe20007800200 */
[--C-:B------:R-:W-:Y:S01]  /*2970*/  IMAD.IADD R32, R3, 0x1, R0.reuse ;  /* 0x0000000103207824 */ /* 0x100fe200078e0200 */
[-C--:B------:R-:W-:Y:S01]  /*2980*/  IMNMX R228, R21, R64.reuse, PT ;  /* 0x0000004015e47217 */ /* 0x080fe20003800200 */
[----:B------:R-:W-:Y:S01]  /*2990*/  IMAD.IADD R3, R23, 0x1, R0 ;  /* 0x0000000117037824 */ /* 0x000fe200078e0200 */
[----:B------:R-:W-:Y:S01]  /*29a0*/  HMMA.16816.F32 R132, R12, R26, R132 ;  /* 0x0000001a0c84723c */ /* 0x000fe20000001884 */
[----:B------:R-:W-:Y:S01]  /*29b0*/  IMNMX R227, R20, R64, PT ;  /* 0x0000004014e37217 */ /* 0x000fe20003800200 */
[----:B------:R-:W-:Y:S01]  /*29c0*/  IMAD R0, R154, 0x40, R44 ;  /* 0x000000409a007824 */ /* 0x000fe200078e022c */
[----:B------:R-:W-:-:S02]  /*29d0*/  IMNMX R222, RZ, R32, !PT ;  /* 0x00000020ffde7217 */ /* 0x000fc40007800200 */
[----:B------:R-:W-:Y:S02]  /*29e0*/  IMNMX R226, R3, R64, PT ;  /* 0x0000004003e27217 */ /* 0x000fe40003800200 */
[C---:B------:R-:W-:Y:S01]  /*29f0*/  IADD3 R3, R0.reuse, 0x1, RZ ;  /* 0x0000000100037810 */ /* 0x040fe20007ffe0ff */
[----:B------:R-:W-:Y:S01]  /*2a00*/  HMMA.16816.F32 R92, R16, R26, R48 ;  /* 0x0000001a105c723c */ /* 0x000fe20000001830 */
[----:B------:R-:W3:Y:S01]  /*2a10*/  LDSM.16.M88.4 R24, [R219+0x8400] ;  /* 0x00840000db18783b */ /* 0x000ee20000000200 */
[----:B------:R-:W-:Y:S02]  /*2a20*/  ISETP.GE.AND P1, PT, R0, R227, PT ;  /* 0x000000e30000720c */ /* 0x000fe40003f26270 */
[C---:B------:R-:W-:Y:S02]  /*2a30*/  ISETP.GE.AND P5, PT, R3.reuse, R229, PT ;  /* 0x000000e50300720c */ /* 0x040fe40003fa6270 */
[C---:B------:R-:W-:Y:S02]  /*2a40*/  ISETP.GE.AND P4, PT, R3.reuse, R228, PT ;  /* 0x000000e40300720c */ /* 0x040fe40003f86270 */
[----:B-1----:R-:W-:Y:S01]  /*2a50*/  HMMA.16816.F32 R20, R4, R28, R72 ;  /* 0x0000001c0414723c */ /* 0x002fe20000001848 */
[----:B------:R-:W-:-:S02]  /*2a60*/  ISETP.GE.AND P3, PT, R3, R227, PT ;  /* 0x000000e30300720c */ /* 0x000fc40003f66270 */
[C---:B------:R-:W-:Y:S02]  /*2a70*/  ISETP.GE.AND P0, PT, R3.reuse, R226, PT ;  /* 0x000000e20300720c */ /* 0x040fe40003f06270 */
[C---:B------:R-:W-:Y:S02]  /*2a80*/  ISETP.GE.AND P2, PT, R0.reuse, R228, PT ;  /* 0x000000e40000720c */ /* 0x040fe40003f46270 */
[----:B------:R-:W-:Y:S01]  /*2a90*/  ISETP.LT.OR P1, PT, R0, R223, P1 ;  /* 0x000000df0000720c */ /* 0x000fe20000f21670 */
[----:B--2---:R-:W-:Y:S01]  /*2aa0*/  HMMA.16816.F32 R40, R8, R28, R36 ;  /* 0x0000001c0828723c */ /* 0x004fe20000001824 */
[C---:B------:R-:W-:Y:S02]  /*2ab0*/  ISETP.LT.OR P5, PT, R3.reuse, R225, P5 ;  /* 0x000000e10300720c */ /* 0x040fe40002fa1670 */
[C---:B------:R-:W-:Y:S02]  /*2ac0*/  ISETP.LT.OR P4, PT, R3.reuse, R224, P4 ;  /* 0x000000e00300720c */ /* 0x040fe40002781670 */
[----:B------:R-:W-:-:S02]  /*2ad0*/  ISETP.LT.OR P3, PT, R3, R223, P3 ;  /* 0x000000df0300720c */ /* 0x000fc40001f61670 */
[----:B------:R-:W-:Y:S01]  /*2ae0*/  ISETP.LT.OR P0, PT, R3, R222, P0 ;  /* 0x000000de0300720c */ /* 0x000fe20000701670 */
[----:B------:R-:W-:Y:S01]  /*2af0*/  HMMA.16816.F32 R32, R8, R30, R52 ;  /* 0x0000001e0820723c */ /* 0x000fe20000001834 */
[C---:B------:R-:W-:Y:S02]  /*2b00*/  ISETP.LT.OR P2, PT, R0.reuse, R224, P2 ;  /* 0x000000e00000720c */ /* 0x040fe40001741670 */
[C---:B------:R-:W-:Y:S02]  /*2b10*/  IADD3 R3, R0.reuse, 0x8, RZ ;  /* 0x0000000800037810 */ /* 0x040fe40007ffe0ff */
[----:B------:R-:W-:-:S03]  /*2b20*/  ISETP.GE.AND P6, PT, R0, R229, PT ;  /* 0x000000e50000720c */ /* 0x000fc60003fc6270 */
[----:B------:R-:W-:Y:S01]  /*2b30*/  FSEL R72, R20, -INF , !P1 ;  /* 0xff80000014487808 */ /* 0x000fe20004800000 */
[C---:B------:R-:W-:Y:S01]  /*2b40*/  HMMA.16816.F32 R36, R4.reuse, R30, R60 ;  /* 0x0000001e0424723c */ /* 0x040fe2000000183c */
[C---:B------:R-:W-:Y:S01]  /*2b50*/  IADD3 R20, R0.reuse, 0x9, RZ ;  /* 0x0000000900147810 */ /* 0x040fe20007ffe0ff */
[----:B------:R-:W1:Y:S01]  /*2b60*/  LDSM.16.M88.4 R28, [R219+0x8800] ;  /* 0x00880000db1c783b */ /* 0x000e620000000200 */
[----:B------:R-:W-:Y:S02]  /*2b70*/  ISETP.GE.AND P1, PT, R3, R228, PT ;  /* 0x000000e40300720c */ /* 0x000fe40003f26270 */
[----:B------:R-:W-:Y:S02]  /*2b80*/  ISETP.LT.OR P6, PT, R0, R225, P6 ;  /* 0x000000e10000720c */ /* 0x000fe400037c1670 */
[----:B------:R-:W-:Y:S01]  /*2b90*/  FSEL R98, R42, -INF , !P2 ;  /* 0xff8000002a627808 */ /* 0x000fe20005000000 */
[----:B---3--:R-:W-:Y:S01]  /*2ba0*/  HMMA.16816.F32 R44, R4, R24, R68 ;  /* 0x00000018042c723c */ /* 0x008fe20000001844 */
[----:B------:R-:W-:-:S02]  /*2bb0*/  FSEL R96, R43, -INF , !P4 ;  /* 0xff8000002b607808 */ /* 0x000fc40006000000 */
[-C--:B------:R-:W-:Y:S02]  /*2bc0*/  ISETP.GE.AND P2, PT, R3, R229.reuse, PT ;  /* 0x000000e50300720c */ /* 0x080fe40003f46270 */
[C---:B------:R-:W-:Y:S02]  /*2bd0*/  ISETP.GE.AND P4, PT, R20.reuse, R228, PT ;  /* 0x000000e41400720c */ /* 0x040fe40003f86270 */
[----:B------:R-:W-:Y:S01]  /*2be0*/  FSEL R70, R41, -INF , !P5 ;  /* 0xff80000029467808 */ /* 0x000fe20006800000 */
[----:B------:R-:W-:Y:S01]  /*2bf0*/  HMMA.16816.F32 R52, R8, R24, R56 ;  /* 0x000000180834723c */ /* 0x000fe20000001838 */
[----:B------:R-:W-:Y:S02]  /*2c00*/  ISETP.GE.AND P5, PT, R20, R229, PT ;  /* 0x000000e51400720c */ /* 0x000fe40003fa6270 */
[C---:B------:R-:W-:Y:S02]  /*2c10*/  ISETP.LT.OR P2, PT, R3.reuse, R225, P2 ;  /* 0x000000e10300720c */ /* 0x040fe40001741670 */
[----:B------:R-:W-:-:S02]  /*2c20*/  ISETP.LT.OR P1, PT, R3, R224, P1 ;  /* 0x000000e00300720c */ /* 0x000fc40000f21670 */
[C---:B------:R-:W-:Y:S01]  /*2c30*/  ISETP.LT.OR P5, PT, R20.reuse, R225, P5 ;  /* 0x000000e11400720c */ /* 0x040fe20002fa1670 */
[-C--:B------:R-:W-:Y:S01]  /*2c40*/  HMMA.16816.F32 R48, R4, R26.reuse, R88 ;  /* 0x0000001a0430723c */ /* 0x080fe20000001858 */
[----:B------:R-:W-:Y:S02]  /*2c50*/  ISETP.LT.OR P4, PT, R20, R224, P4 ;  /* 0x000000e01400720c */ /* 0x000fe40002781670 */
[----:B------:R-:W-:Y:S02]  /*2c60*/  FSEL R74, R40, -INF , !P6 ;  /* 0xff800000284a7808 */ /* 0x000fe40007000000 */
[----:B------:R-:W-:Y:S02]  /*2c70*/  FSEL R75, R32, -INF , !P2 ;  /* 0xff800000204b7808 */ /* 0x000fe40005000000 */
[----:B------:R-:W-:Y:S01]  /*2c80*/  FSEL R97, R34, -INF , !P1 ;  /* 0xff80000022617808 */ /* 0x000fe20004800000 */
[----:B------:R-:W-:Y:S01]  /*2c90*/  HMMA.16816.F32 R40, R8, R26, R76 ;  /* 0x0000001a0828723c */ /* 0x000fe2000000184c */
[----:B------:R-:W-:Y:S01]  /*2ca0*/  FSEL R71, R33, -INF , !P5 ;  /* 0xff80000021477808 */ /* 0x000fe20006800000 */
[----:B------:R-:W-:Y:S01]  /*2cb0*/  LDSM.16.M88.4 R24, [R219+0x8c00] ;  /* 0x008c0000db18783b */ /* 0x000fe20000000200 */
[----:B------:R-:W-:-:S02]  /*2cc0*/  ISETP.GE.AND P6, PT, R0, R226, PT ;  /* 0x000000e20000720c */ /* 0x000fc40003fc6270 */
[----:B------:R-:W-:Y:S02]  /*2cd0*/  FSEL R66, R21, -INF , !P3 ;  /* 0xff80000015427808 */ /* 0x000fe40005800000 */
[----:B------:R-:W-:Y:S02]  /*2ce0*/  FSEL R76, R35, -INF , !P4 ;  /* 0xff800000234c7808 */ /* 0x000fe40006000000 */
[----:B------:R-:W2:Y:S01]  /*2cf0*/  LDSM.16.M88.4 R32, [R217+0x8c00] ;  /* 0x008c0000d920783b */ /* 0x000ea20000000200 */
[----:B------:R-:W-:Y:S01]  /*2d00*/  ISETP.LT.OR P6, PT, R0, R222, P6 ;  /* 0x000000de0000720c */ /* 0x000fe200037c1670 */
[----:B-1----:R-:W-:Y:S01]  /*2d10*/  HMMA.16816.F32 R60, R8, R28, R80 ;  /* 0x0000001c083c723c */ /* 0x002fe20000001850 */
[----:B------:R-:W-:Y:S01]  /*2d20*/  ISETP.GE.AND P3, PT, R3, R226, PT ;  /* 0x000000e20300720c */ /* 0x000fe20003f66270 */
[----:B------:R-:W-:-:S04]  /*2d30*/  DEPBAR.LE SB0, 0x0 ;  /* 0x000080000000791a */ /* 0x000fc80000000000 */
[----:B------:R-:W-:Y:S01]  /*2d40*/  FSEL R73, R22, -INF , !P6 ;  /* 0xff80000016497808 */ /* 0x000fe20007000000 */
[----:B------:R-:W-:Y:S01]  /*2d50*/  BAR.SYNC.DEFER_BLOCKING 0x0 ;  /* 0x0000000000007b1d */ /* 0x000fe20000010000 */
[-C--:B------:R-:W-:Y:S01]  /*2d60*/  ISETP.GE.AND P6, PT, R3, R227.reuse, PT ;  /* 0x000000e30300720c */ /* 0x080fe20003fc6270 */
[----:B------:R-:W-:Y:S01]  /*2d70*/  HMMA.16816.F32 R56, R4, R28, R84 ;  /* 0x0000001c0438723c */ /* 0x000fe20000001854 */
[----:B------:R-:W-:Y:S02]  /*2d80*/  FSEL R67, R23, -INF , !P0 ;  /* 0xff80000017437808 */ /* 0x000fe40004000000 */
[C---:B------:R-:W-:Y:S02]  /*2d90*/  ISETP.GE.AND P0, PT, R20.reuse, R227, PT ;  /* 0x000000e31400720c */ /* 0x040fe40003f06270 */
[----:B------:R-:W-:Y:S02]  /*2da0*/  ISETP.GE.AND P2, PT, R20, R226, PT ;  /* 0x000000e21400720c */ /* 0x000fe40003f46270 */
[----:B------:R-:W-:-:S02]  /*2db0*/  ISETP.LT.OR P6, PT, R3, R223, P6 ;  /* 0x000000df0300720c */ /* 0x000fc400037c1670 */
[-C--:B------:R-:W-:Y:S02]  /*2dc0*/  ISETP.LT.OR P3, PT, R3, R222.reuse, P3 ;  /* 0x000000de0300720c */ /* 0x080fe40001f61670 */
[----:B------:R-:W-:Y:S02]  /*2dd0*/  IADD3 R3, R0, 0x10, RZ ;  /* 0x0000001000037810 */ /* 0x000fe40007ffe0ff */
[C---:B------:R-:W-:Y:S02]  /*2de0*/  ISETP.LT.OR P0, PT, R20.reuse, R223, P0 ;  /* 0x000000df1400720c */ /* 0x040fe40000701670 */
[----:B------:R-:W-:Y:S02]  /*2df0*/  ISETP.LT.OR P2, PT, R20, R222, P2 ;  /* 0x000000de1400720c */ /* 0x000fe40001741670 */
[----:B------:R-:W-:Y:S02]  /*2e00*/  IADD3 R20, R0, 0x11, RZ ;  /* 0x0000001100147810 */ /* 0x000fe40007ffe0ff */
[----:B------:R-:W-:-:S02]  /*2e10*/  ISETP.GE.AND P1, PT, R3, R229, PT ;  /* 0x000000e50300720c */ /* 0x000fc40003f26270 */
[----:B------:R-:W-:Y:S02]  /*2e20*/  FSEL R65, R36, -INF , !P6 ;  /* 0xff80000024417808 */ /* 0x000fe40007000000 */
[----:B------:R-:W-:Y:S02]  /*2e30*/  ISETP.GE.AND P6, PT, R3, R228, PT ;  /* 0x000000e40300720c */ /* 0x000fe40003fc6270 */
[----:B------:R-:W-:Y:S02]  /*2e40*/  FSEL R68, R38, -INF , !P3 ;  /* 0xff80000026447808 */ /* 0x000fe40005800000 */
[----:B------:R-:W-:Y:S02]  /*2e50*/  FSEL R64, R37, -INF , !P0 ;  /* 0xff80000025407808 */ /* 0x000fe40004000000 */
[----:B------:R-:W-:Y:S02]  /*2e60*/  FSEL R69, R39, -INF , !P2 ;  /* 0xff80000027457808 */ /* 0x000fe40005000000 */
[C---:B------:R-:W-:Y:S01]  /*2e70*/  ISETP.GE.AND P3, PT, R3.reuse, R227, PT ;  /* 0x000000e30300720c */ /* 0x040fe20003f66270 */
[----:B--2---:R-:W-:Y:S01]  /*2e80*/  HMMA.16816.F32 R36, R16, R32, R116 ;  /* 0x000000201024723c */ /* 0x004fe20000001874 */
[----:B------:R-:W-:-:S02]  /*2e90*/  ISETP.GE.AND P0, PT, R3, R226, PT ;  /* 0x000000e20300720c */ /* 0x000fc40003f06270 */
[C---:B------:R-:W-:Y:S02]  /*2ea0*/  ISETP.GE.AND P2, PT, R20.reuse, R229, PT ;  /* 0x000000e51400720c */ /* 0x040fe40003f46270 */
[C---:B------:R-:W-:Y:S02]  /*2eb0*/  ISETP.LT.OR P1, PT, R3.reuse, R225, P1 ;  /* 0x000000e10300720c */ /* 0x040fe40000f21670 */
[C---:B------:R-:W-:Y:S01]  /*2ec0*/  ISETP.LT.OR P6, PT, R3.reuse, R224, P6 ;  /* 0x000000e00300720c */ /* 0x040fe200037c1670 */
[----:B------:R-:W-:Y:S01]  /*2ed0*/  HMMA.16816.F32 R16, R16, R34, R108 ;  /* 0x000000221010723c */ /* 0x000fe2000000186c */
[C---:B------:R-:W-:Y:S02]  /*2ee0*/  ISETP.LT.OR P3, PT, R3.reuse, R223, P3 ;  /* 0x000000df0300720c */ /* 0x040fe40001f61670 */
[----:B------:R-:W-:Y:S02]  /*2ef0*/  ISETP.LT.OR P0, PT, R3, R222, P0 ;  /* 0x000000de0300720c */ /* 0x000fe40000701670 */
[----:B------:R-:W-:-:S02]  /*2f00*/  ISETP.LT.OR P2, PT, R20, R225, P2 ;  /* 0x000000e11400720c */ /* 0x000fc40001741670 */
[----:B------:R-:W-:Y:S02]  /*2f10*/  IADD3 R3, R0, 0x18, RZ ;  /* 0x0000001800037810 */ /* 0x000fe40007ffe0ff */
[----:B------:R-:W-:Y:S02]  /*2f20*/  FSEL R137, R52, -INF , !P1 ;  /* 0xff80000034897808 */ /* 0x000fe40004800000 */
[C---:B------:R-:W-:Y:S02]  /*2f30*/  ISETP.GE.AND P5, PT, R20.reuse, R228, PT ;  /* 0x000000e41400720c */ /* 0x040fe40003fa6270 */
[C---:B------:R-:W-:Y:S02]  /*2f40*/  ISETP.GE.AND P4, PT, R20.reuse, R227, PT ;  /* 0x000000e31400720c */ /* 0x040fe40003f86270 */
[----:B------:R-:W-:Y:S01]  /*2f50*/  ISETP.GE.AND P1, PT, R20, R226, PT ;  /* 0x000000e21400720c */ /* 0x000fe20003f26270 */
[----:B------:R-:W-:Y:S01]  /*2f60*/  HMMA.16816.F32 R36, R8, R24, R36 ;  /* 0x000000180824723c */ /* 0x000fe20000001824 */
[----:B------:R-:W-:-:S02]  /*2f70*/  FSEL R152, R54, -INF , !P6 ;  /* 0xff80000036987808 */ /* 0x000fc40007000000 */
[----:B------:R-:W-:Y:S02]  /*2f80*/  FSEL R54, R44, -INF , !P3 ;  /* 0xff8000002c367808 */ /* 0x000fe40005800000 */
[----:B------:R-:W-:Y:S02]  /*2f90*/  FSEL R106, R46, -INF , !P0 ;  /* 0xff8000002e6a7808 */ /* 0x000fe40004000000 */
[----:B------:R-:W-:Y:S02]  /*2fa0*/  FSEL R139, R53, -INF , !P2 ;  /* 0xff800000358b7808 */ /* 0x000fe40005000000 */
[C---:B------:R-:W-:Y:S02]  /*2fb0*/  ISETP.GE.AND P6, PT, R3.reuse, R229, PT ;  /* 0x000000e50300720c */ /* 0x040fe40003fc6270 */
[C---:B------:R-:W-:Y:S02]  /*2fc0*/  ISETP.GE.AND P3, PT, R3.reuse, R228, PT ;  /* 0x000000e40300720c */ /* 0x040fe40003f66270 */
[----:B------:R-:W-:-:S02]  /*2fd0*/  ISETP.GE.AND P0, PT, R3, R227, PT ;  /* 0x000000e30300720c */ /* 0x000fc40003f06270 */
[C---:B------:R-:W-:Y:S02]  /*2fe0*/  ISETP.GE.AND P2, PT, R3.reuse, R226, PT ;  /* 0x000000e20300720c */ /* 0x040fe40003f46270 */
[C---:B------:R-:W-:Y:S02]  /*2ff0*/  ISETP.LT.OR P5, PT, R20.reuse, R224, P5 ;  /* 0x000000e01400720c */ /* 0x040fe40002fa1670 */
[C---:B------:R-:W-:Y:S02]  /*3000*/  ISETP.LT.OR P4, PT, R20.reuse, R223, P4 ;  /* 0x000000df1400720c */ /* 0x040fe40002781670 */
[----:B------:R-:W-:Y:S02]  /*3010*/  ISETP.LT.OR P1, PT, R20, R222, P1 ;  /* 0x000000de1400720c */ /* 0x000fe40000f21670 */
[----:B------:R-:W-:Y:S02]  /*3020*/  IADD3 R20, R0, 0x19, RZ ;  /* 0x0000001900147810 */ /* 0x000fe40007ffe0ff */
[----:B------:R-:W-:-:S02]  /*3030*/  ISETP.LT.OR P6, PT, R3, R225, P6 ;  /* 0x000000e10300720c */ /* 0x000fc400037c1670 */
[C---:B------:R-:W-:Y:S02]  /*3040*/  ISETP.LT.OR P3, PT, R3.reuse, R224, P3 ;  /* 0x000000e00300720c */ /* 0x040fe40001f61670 */
[C---:B------:R-:W-:Y:S02]  /*3050*/  ISETP.LT.OR P0, PT, R3.reuse, R223, P0 ;  /* 0x000000df0300720c */ /* 0x040fe40000701670 */
[----:B------:R-:W-:Y:S02]  /*3060*/  ISETP.LT.OR P2, PT, R3, R222, P2 ;  /* 0x000000de0300720c */ /* 0x000fe40001741670 */
[----:B------:R-:W-:Y:S02]  /*3070*/  FSEL R165, R55, -INF , !P5 ;  /* 0xff80000037a57808 */ /* 0x000fe40006800000 */
[----:B------:R-:W-:Y:S02]  /*3080*/  IADD3 R3, R0, 0x20, RZ ;  /* 0x0000002000037810 */ /* 0x000fe40007ffe0ff */
[----:B------:R-:W-:-:S02]  /*3090*/  FSEL R52, R45, -INF , !P4 ;  /* 0xff8000002d347808 */ /* 0x000fc40006000000 */
[CC--:B------:R-:W-:Y:S02]  /*30a0*/  ISETP.GE.AND P5, PT, R20.reuse, R229.reuse, PT ;  /* 0x000000e51400720c */ /* 0x0c0fe40003fa6270 */
[----:B------:R-:W-:Y:S02]  /*30b0*/  ISETP.GE.AND P4, PT, R20, R228, PT ;  /* 0x000000e41400720c */ /* 0x000fe40003f86270 */
[----:B------:R-:W-:Y:S02]  /*30c0*/  FSEL R100, R47, -INF , !P1 ;  /* 0xff8000002f647808 */ /* 0x000fe40004800000 */
[----:B------:R-:W-:Y:S01]  /*30d0*/  FSEL R138, R40, -INF , !P6 ;  /* 0xff800000288a7808 */ /* 0x000fe20007000000 */
[----:B------:R-:W-:Y:S01]  /*30e0*/  HMMA.16816.F32 R44, R12, R32, R140 ;  /* 0x000000200c2c723c */ /* 0x000fe2000000188c */
[----:B------:R-:W-:Y:S02]  /*30f0*/  FSEL R166, R42, -INF , !P3 ;  /* 0xff8000002aa67808 */ /* 0x000fe40005800000 */
[----:B------:R-:W-:-:S02]  /*3100*/  ISETP.GE.AND P1, PT, R3, R229, PT ;  /* 0x000000e50300720c */ /* 0x000fc40003f26270 */
[C---:B------:R-:W-:Y:S02]  /*3110*/  ISETP.GE.AND P6, PT, R20.reuse, R227, PT ;  /* 0x000000e31400720c */ /* 0x040fe40003fc6270 */
[C---:B------:R-:W-:Y:S02]  /*3120*/  ISETP.GE.AND P3, PT, R20.reuse, R226, PT ;  /* 0x000000e21400720c */ /* 0x040fe40003f66270 */
[C---:B------:R-:W-:Y:S02]  /*3130*/  ISETP.LT.OR P5, PT, R20.reuse, R225, P5 ;  /* 0x000000e11400720c */ /* 0x040fe40002fa1670 */
[C---:B------:R-:W-:Y:S02]  /*3140*/  ISETP.LT.OR P4, PT, R20.reuse, R224, P4 ;  /* 0x000000e01400720c */ /* 0x040fe40002781670 */
[C---:B------:R-:W-:Y:S02]  /*3150*/  ISETP.LT.OR P6, PT, R20.reuse, R223, P6 ;  /* 0x000000df1400720c */ /* 0x040fe400037c1670 */
[----:B------:R-:W-:-:S02]  /*3160*/  ISETP.LT.OR P3, PT, R20, R222, P3 ;  /* 0x000000de1400720c */ /* 0x000fc40001f61670 */
[----:B------:R-:W-:Y:S02]  /*3170*/  ISETP.LT.OR P1, PT, R3, R225, P1 ;  /* 0x000000e10300720c */ /* 0x000fe40000f21670 */
[----:B------:R-:W-:Y:S02]  /*3180*/  IADD3 R20, R0, 0x21, RZ ;  /* 0x0000002100147810 */ /* 0x000fe40007ffe0ff */
[----:B------:R-:W-:Y:S02]  /*3190*/  FSEL R136, R41, -INF , !P5 ;  /* 0xff80000029887808 */ /* 0x000fe40006800000 */
[----:B------:R-:W-:Y:S02]  /*31a0*/  FSEL R164, R43, -INF , !P4 ;  /* 0xff8000002ba47808 */ /* 0x000fe40006000000 */
[----:B------:R-:W-:Y:S01]  /*31b0*/  HMMA.16816.F32 R40, R8, R30, R92 ;  /* 0x0000001e0828723c */ /* 0x000fe2000000185c */
[----:B------:R-:W-:Y:S02]  /*31c0*/  FSEL R107, R51, -INF , !P3 ;  /* 0xff800000336b7808 */ /* 0x000fe40005800000 */
[----:B------:R-:W-:-:S02]  /*31d0*/  FSEL R181, R60, -INF , !P1 ;  /* 0xff8000003cb57808 */ /* 0x000fc40004800000 */
[C---:B------:R-:W-:Y:S02]  /*31e0*/  ISETP.GE.AND P4, PT, R20.reuse, R229, PT ;  /* 0x000000e51400720c */ /* 0x040fe40003f86270 */
[C---:B------:R-:W-:Y:S01]  /*31f0*/  ISETP.GE.AND P5, PT, R20.reuse, R228, PT ;  /* 0x000000e41400720c */ /* 0x040fe20003fa6270 */
[----:B------:R-:W-:Y:S01]  /*3200*/  HMMA.16816.F32 R28, R4, R30, R132 ;  /* 0x0000001e041c723c */ /* 0x000fe20000001884 */
[C---:B------:R-:W-:Y:S02]  /*3210*/  ISETP.GE.AND P3, PT, R20.reuse, R227, PT ;  /* 0x000000e31400720c */ /* 0x040fe40003f66270 */
[----:B------:R-:W-:Y:S02]  /*3220*/  ISETP.GE.AND P1, PT, R20, R226, PT ;  /* 0x000000e21400720c */ /* 0x000fe40003f26270 */
[----:B------:R-:W-:Y:S02]  /*3230*/  FSEL R48, R48, -INF , !P0 ;  /* 0xff80000030307808 */ /* 0x000fe40004000000 */
[----:B------:R-:W-:Y:S01]  /*3240*/  FSEL R50, R50, -INF , !P2 ;  /* 0xff80000032327808 */ /* 0x000fe20005000000 */
[----:B------:R-:W-:Y:S01]  /*3250*/  HMMA.16816.F32 R8, R8, R26, R16 ;  /* 0x0000001a0808723c */ /* 0x000fe20000001810 */
[----:B------:R-:W-:-:S02]  /*3260*/  FSEL R49, R49, -INF , !P6 ;  /* 0xff80000031317808 */ /* 0x000fc40007000000 */
[C---:B------:R-:W-:Y:S02]  /*3270*/  ISETP.GE.AND P0, PT, R3.reuse, R228, PT ;  /* 0x000000e40300720c */ /* 0x040fe40003f06270 */
[C---:B------:R-:W-:Y:S02]  /*3280*/  ISETP.GE.AND P2, PT, R3.reuse, R227, PT ;  /* 0x000000e30300720c */ /* 0x040fe40003f46270 */
[----:B------:R-:W-:Y:S02]  /*3290*/  ISETP.GE.AND P6, PT, R3, R226, PT ;  /* 0x000000e20300720c */ /* 0x000fe40003fc6270 */
[C---:B------:R-:W-:Y:S02]  /*32a0*/  ISETP.LT.OR P4, PT, R20.reuse, R225, P4 ;  /* 0x000000e11400720c */ /* 0x040fe40002781670 */
[C---:B------:R-:W-:Y:S02]  /*32b0*/  ISETP.LT.OR P5, PT, R20.reuse, R224, P5 ;  /* 0x000000e01400720c */ /* 0x040fe40002fa1670 */
[----:B------:R-:W-:-:S02]  /*32c0*/  ISETP.LT.OR P3, PT, R20, R223, P3 ;  /* 0x000000df1400720c */ /* 0x000fc40001f61670 */
[----:B------:R-:W-:Y:S02]  /*32d0*/  ISETP.LT.OR P1, PT, R20, R222, P1 ;  /* 0x000000de1400720c */ /* 0x000fe40000f21670 */
[----:B------:R-:W-:Y:S01]  /*32e0*/  HMMA.16816.F32 R20, R12, R34, R144 ;  /* 0x000000220c14723c */ /* 0x000fe20000001890 */
[C---:B------:R-:W-:Y:S02]  /*32f0*/  ISETP.LT.OR P0, PT, R3.reuse, R224, P0 ;  /* 0x000000e00300720c */ /* 0x040fe40000701670 */
[C---:B------:R-:W-:Y:S02]  /*3300*/  ISETP.LT.OR P2, PT, R3.reuse, R223, P2 ;  /* 0x000000df0300720c */ /* 0x040fe40001741670 */
[----:B------:R-:W-:Y:S02]  /*3310*/  ISETP.LT.OR P6, PT, R3, R222, P6 ;  /* 0x000000de0300720c */ /* 0x000fe400037c1670 */
[----:B------:R-:W-:Y:S02]  /*3320*/  IADD3 R3, R0, 0x28, RZ ;  /* 0x0000002800037810 */ /* 0x000fe40007ffe0ff */
[----:B------:R-:W-:-:S02]  /*3330*/  FSEL R185, R62, -INF , !P0 ;  /* 0xff8000003eb97808 */ /* 0x000fc40004000000 */
[----:B------:R-:W-:Y:S02]  /*3340*/  ISETP.GE.AND P0, PT, R3, R229, PT ;  /* 0x000000e50300720c */ /* 0x000fe40003f06270 */
[----:B------:R-:W-:Y:S02]  /*3350*/  IADD3 R12, R0, 0x29, RZ ;  /* 0x00000029000c7810 */ /* 0x000fe40007ffe0ff */
[----:B------:R-:W-:Y:S02]  /*3360*/  FSEL R169, R56, -INF , !P2 ;  /* 0xff80000038a97808 */ /* 0x000fe40005000000 */
[----:B------:R-:W-:Y:S02]  /*3370*/  FSEL R176, R58, -INF , !P6 ;  /* 0xff8000003ab07808 */ /* 0x000fe40007000000 */
[----:B------:R-:W-:Y:S02]  /*3380*/  FSEL R180, R61, -INF , !P4 ;  /* 0xff8000003db47808 */ /* 0x000fe40006000000 */
[----:B------:R-:W-:-:S02]  /*3390*/  ISETP.LT.OR P0, PT, R3, R225, P0 ;  /* 0x000000e10300720c */ /* 0x000fc40000701670 */
[----:B------:R-:W-:Y:S02]  /*33a0*/  FSEL R175, R59, -INF , !P1 ;  /* 0xff8000003baf7808 */ /* 0x000fe40004800000 */
[C---:B------:R-:W-:Y:S02]  /*33b0*/  ISETP.GE.AND P2, PT, R3.reuse, R228, PT ;  /* 0x000000e40300720c */ /* 0x040fe40003f46270 */
[CC--:B------:R-:W-:Y:S02]  /*33c0*/  ISETP.GE.AND P6, PT, R3.reuse, R227.reuse, PT ;  /* 0x000000e30300720c */ /* 0x0c0fe40003fc6270 */
[----:B------:R-:W-:Y:S02]  /*33d0*/  ISETP.GE.AND P4, PT, R3, R226, PT ;  /* 0x000000e20300720c */ /* 0x000fe40003f86270 */
[----:B------:R-:W-:Y:S02]  /*33e0*/  ISETP.GE.AND P1, PT, R12, R227, PT ;  /* 0x000000e30c00720c */ /* 0x000fe40003f26270 */
[----:B------:R-:W-:-:S02]  /*33f0*/  FSEL R183, R63, -INF , !P5 ;  /* 0xff8000003fb77808 */ /* 0x000fc40006800000 */
[----:B------:R-:W-:Y:S02]  /*3400*/  FSEL R168, R57, -INF , !P3 ;  /* 0xff80000039a87808 */ /* 0x000fe40005800000 */
[----:B------:R-:W-:Y:S02]  /*3410*/  FSEL R179, R40, -INF , !P0 ;  /* 0xff80000028b37808 */ /* 0x000fe40004000000 */
[C---:B------:R-:W-:Y:S02]  /*3420*/  ISETP.LT.OR P2, PT, R3.reuse, R224, P2 ;  /* 0x000000e00300720c */ /* 0x040fe40001741670 */
[C---:B------:R-:W-:Y:S02]  /*3430*/  ISETP.LT.OR P6, PT, R3.reuse, R223, P6 ;  /* 0x000000df0300720c */ /* 0x040fe400037c1670 */
[----:B------:R-:W-:Y:S02]  /*3440*/  ISETP.LT.OR P4, PT, R3, R222, P4 ;  /* 0x000000de0300720c */ /* 0x000fe40002781670 */
[----:B------:R-:W-:-:S02]  /*3450*/  ISETP.GE.AND P5, PT, R12, R229, PT ;  /* 0x000000e50c00720c */ /* 0x000fc40003fa6270 */
[C---:B------:R-:W-:Y:S02]  /*3460*/  ISETP.GE.AND P3, PT, R12.reuse, R228, PT ;  /* 0x000000e40c00720c */ /* 0x040fe40003f66270 */
[C---:B------:R-:W-:Y:S02]  /*3470*/  ISETP.GE.AND P0, PT, R12.reuse, R226, PT ;  /* 0x000000e20c00720c */ /* 0x040fe40003f06270 */
[----:B------:R-:W-:Y:S02]  /*3480*/  ISETP.LT.OR P1, PT, R12, R223, P1 ;  /* 0x000000df0c00720c */ /* 0x000fe40000f21670 */
[----:B------:R-:W-:Y:S02]  /*3490*/  IADD3 R3, R0, 0x30, RZ ;  /* 0x0000003000037810 */ /* 0x000fe40007ffe0ff */
[C---:B------:R-:W-:Y:S02]  /*34a0*/  ISETP.LT.OR P5, PT, R12.reuse, R225, P5 ;  /* 0x000000e10c00720c */ /* 0x040fe40002fa1670 */
[----:B------:R-:W-:-:S02]  /*34b0*/  ISETP.LT.OR P3, PT, R12, R224, P3 ;  /* 0x000000e00c00720c */ /* 0x000fc40001f61670 */
[----:B------:R-:W-:Y:S02]  /*34c0*/  ISETP.LT.OR P0, PT, R12, R222, P0 ;  /* 0x000000de0c00720c */ /* 0x000fe40000701670 */
[----:B------:R-:W-:Y:S01]  /*34d0*/  FSEL R182, R42, -INF , !P2 ;  /* 0xff8000002ab67808 */ /* 0x000fe20005000000 */
[C---:B------:R-:W-:Y:S01]  /*34e0*/  HMMA.16816.F32 R12, R4.reuse, R24, R44 ;  /* 0x00000018040c723c */ /* 0x040fe2000000182c */
[----:B------:R-:W-:Y:S02]  /*34f0*/  FSEL R167, R28, -INF , !P6 ;  /* 0xff8000001ca77808 */ /* 0x000fe40007000000 */
[----:B------:R-:W-:Y:S02]  /*3500*/  FSEL R174, R30, -INF , !P4 ;  /* 0xff8000001eae7808 */ /* 0x000fe40006000000 */
[----:B------:R-:W-:Y:S02]  /*3510*/  FSEL R172, R29, -INF , !P1 ;  /* 0xff8000001dac7808 */ /* 0x000fe40004800000 */
[C---:B------:R-:W-:Y:S01]  /*3520*/  ISETP.GE.AND P2, PT, R3.reuse, R229, PT ;  /* 0x000000e50300720c */ /* 0x040fe20003f46270 */
[----:B------:R-:W-:Y:S01]  /*3530*/  HMMA.16816.F32 R4, R4, R26, R20 ;  /* 0x0000001a0404723c */ /* 0x000fe20000001814 */
[----:B------:R-:W-:-:S02]  /*3540*/  ISETP.GE.AND P6, PT, R3, R228, PT ;  /* 0x000000e40300720c */ /* 0x000fc40003fc6270 */
[C---:B------:R-:W-:Y:S02]  /*3550*/  ISETP.GE.AND P4, PT, R3.reuse, R227, PT ;  /* 0x000000e30300720c */ /* 0x040fe40003f86270 */
[C---:B------:R-:W-:Y:S02]  /*3560*/  ISETP.GE.AND P1, PT, R3.reuse, R226, PT ;  /* 0x000000e20300720c */ /* 0x040fe40003f26270 */
[C---:B------:R-:W-:Y:S02]  /*3570*/  ISETP.LT.OR P2, PT, R3.reuse, R225, P2 ;  /* 0x000000e10300720c */ /* 0x040fe40001741670 */
[C---:B------:R-:W-:Y:S02]  /*3580*/  ISETP.LT.OR P6, PT, R3.reuse, R224, P6 ;  /* 0x000000e00300720c */ /* 0x040fe400037c1670 */
[C---:B------:R-:W-:Y:S02]  /*3590*/  ISETP.LT.OR P4, PT, R3.reuse, R223, P4 ;  /* 0x000000df0300720c */ /* 0x040fe40002781670 */
[----:B------:R-:W-:-:S02]  /*35a0*/  ISETP.LT.OR P1, PT, R3, R222, P1 ;  /* 0x000000de0300720c */ /* 0x000fc40000f21670 */
[----:B------:R-:W-:Y:S02]  /*35b0*/  IADD3 R3, R0, 0x31, RZ ;  /* 0x0000003100037810 */ /* 0x000fe40007ffe0ff */
[----:B------:R-:W-:Y:S02]  /*35c0*/  FSEL R173, R31, -INF , !P0 ;  /* 0xff8000001fad7808 */ /* 0x000fe40004000000 */
[----:B------:R-:W-:Y:S02]  /*35d0*/  FSEL R177, R41, -INF , !P5 ;  /* 0xff80000029b17808 */ /* 0x000fe40006800000 */
[----:B------:R-:W-:Y:S02]  /*35e0*/  FSEL R178, R43, -INF , !P3 ;  /* 0xff8000002bb27808 */ /* 0x000fe40005800000 */
[----:B------:R-:W-:Y:S02]  /*35f0*/  FSEL R194, R36, -INF , !P2 ;  /* 0xff80000024c27808 */ /* 0x000fe40005000000 */
[----:B------:R-:W-:-:S02]  /*3600*/  ISETP.GE.AND P0, PT, R3, R229, PT ;  /* 0x000000e50300720c */ /* 0x000fc40003f06270 */
[C---:B------:R-:W-:Y:S02]  /*3610*/  ISETP.GE.AND P5, PT, R3.reuse, R228, PT ;  /* 0x000000e40300720c */ /* 0x040fe40003fa6270 */
[C---:B------:R-:W-:Y:S02]  /*3620*/  ISETP.GE.AND P3, PT, R3.reuse, R227, PT ;  /* 0x000000e30300720c */ /* 0x040fe40003f66270 */
[C---:B------:R-:W-:Y:S02]  /*3630*/  ISETP.GE.AND P2, PT, R3.reuse, R226, PT ;  /* 0x000000e20300720c */ /* 0x040fe40003f46270 */
[C---:B------:R-:W-:Y:S02]  /*3640*/  ISETP.LT.OR P0, PT, R3.reuse, R225, P0 ;  /* 0x000000e10300720c */ /* 0x040fe40000701670 */
[C---:B------:R-:W-:Y:S02]  /*3650*/  ISETP.LT.OR P5, PT, R3.reuse, R224, P5 ;  /* 0x000000e00300720c */ /* 0x040fe40002fa1670 */
[----:B------:R-:W-:-:S02]  /*3660*/  ISETP.LT.OR P3, PT, R3, R223, P3 ;  /* 0x000000df0300720c */ /* 0x000fc40001f61670 */
[----:B------:R-:W-:Y:S02]  /*3670*/  ISETP.LT.OR P2, PT, R3, R222, P2 ;  /* 0x000000de0300720c */ /* 0x000fe40001741670 */
[----:B------:R-:W-:Y:S02]  /*3680*/  IADD3 R3, R0, 0x38, RZ ;  /* 0x0000003800037810 */ /* 0x000fe40007ffe0ff */
[----:B------:R-:W-:Y:S02]  /*3690*/  FSEL R192, R37, -INF , !P0 ;  /* 0xff80000025c07808 */ /* 0x000fe40004000000 */
[C---:B------:R-:W-:Y:S02]  /*36a0*/  ISETP.GE.AND P0, PT, R3.reuse, R226, PT ;  /* 0x000000e20300720c */ /* 0x040fe40003f06270 */
[----:B------:R-:W-:Y:S02]  /*36b0*/  FSEL R190, R14, -INF , !P1 ;  /* 0xff8000000ebe7808 */ /* 0x000fe40004800000 */
[----:B------:R-:W-:-:S02]  /*36c0*/  ISETP.LT.OR P0, PT, R3, R222, P0 ;  /* 0x000000de0300720c */ /* 0x000fc40000701670 */
[----:B------:R-:W-:Y:S02]  /*36d0*/  ISETP.GE.AND P1, PT, R3, R227, PT ;  /* 0x000000e30300720c */ /* 0x000fe40003f26270 */
[----:B------:R-:W-:Y:S02]  /*36e0*/  FSEL R187, R6, -INF , !P0 ;  /* 0xff80000006bb7808 */ /* 0x000fe40004000000 */
[----:B------:R-:W-:Y:S02]  /*36f0*/  ISETP.GT.AND P0, PT, R101, UR8, PT ;  /* 0x0000000865007c0c */ /* 0x000fe4000bf04270 */
[----:B------:R-:W-:Y:S02]  /*3700*/  ISETP.LT.OR P1, PT, R3, R223, P1 ;  /* 0x000000df0300720c */ /* 0x000fe40000f21670 */
[----:B------:R-:W-:Y:S02]  /*3710*/  IADD3 R0, R0, 0x39, RZ ;  /* 0x0000003900007810 */ /* 0x000fe40007ffe0ff */
[----:B------:R-:W-:-:S02]  /*3720*/  FSEL R188, R15, -INF , !P2 ;  /* 0xff8000000fbc7808 */ /* 0x000fc40005000000 */
[----:B------:R-:W-:Y:S02]  /*3730*/  FSEL R198, R38, -INF , !P6 ;  /* 0xff80000026c67808 */ /* 0x000fe40007000000 */
[----:B------:R-:W-:Y:S02]  /*3740*/  FSEL R186, R12, -INF , !P4 ;  /* 0xff8000000cba7808 */ /* 0x000fe40006000000 */
[----:B------:R-:W-:Y:S02]  /*3750*/  FSEL R197, R39, -INF , !P5 ;  /* 0xff80000027c57808 */ /* 0x000fe40006800000 */
[----:B------:R-:W-:Y:S02]  /*3760*/  FSEL R14, R13, -INF , !P3 ;  /* 0xff8000000d0e7808 */ /* 0x000fe40005800000 */
[----:B------:R-:W-:Y:S02]  /*3770*/  FSEL R15, R4, -INF , !P1 ;  /* 0xff800000040f7808 */ /* 0x000fe40004800000 */
[----:B------:R-:W-:-:S02]  /*3780*/  ISETP.GE.AND P6, PT, R3, R229, PT ;  /* 0x000000e50300720c */ /* 0x000fc40003fc6270 */
[CC--:B------:R-:W-:Y:S02]  /*3790*/  ISETP.GE.AND P4, PT, R3.reuse, R228.reuse, PT ;  /* 0x000000e40300720c */ /* 0x0c0fe40003f86270 */
[C---:B------:R-:W-:Y:S02]  /*37a0*/  ISETP.GE.AND P5, PT, R0.reuse, R229, PT ;  /* 0x000000e50000720c */ /* 0x040fe40003fa6270 */
[C---:B------:R-:W-:Y:S02]  /*37b0*/  ISETP.GE.AND P3, PT, R0.reuse, R228, PT ;  /* 0x000000e40000720c */ /* 0x040fe40003f66270 */
[C---:B------:R-:W-:Y:S02]  /*37c0*/  ISETP.GE.AND P2, PT, R0.reuse, R227, PT ;  /* 0x000000e30000720c */ /* 0x040fe40003f46270 */
[----:B------:R-:W-:Y:S02]  /*37d0*/  ISETP.GE.AND P1, PT, R0, R226, PT ;  /* 0x000000e20000720c */ /* 0x000fe40003f26270 */
[----:B------:R-:W-:-:S02]  /*37e0*/  ISETP.LT.OR P6, PT, R3, R225, P6 ;  /* 0x000000e10300720c */ /* 0x000fc400037c1670 */
[-C--:B------:R-:W-:Y:S02]  /*37f0*/  ISETP.LT.OR P4, PT, R3, R224.reuse, P4 ;  /* 0x000000e00300720c */ /* 0x080fe40002781670 */
[C---:B------:R-:W-:Y:S02]  /*3800*/  ISETP.LT.OR P5, PT, R0.reuse, R225, P5 ;  /* 0x000000e10000720c */ /* 0x040fe40002fa1670 */
[C---:B------:R-:W-:Y:S02]  /*3810*/  ISETP.LT.OR P3, PT, R0.reuse, R224, P3 ;  /* 0x000000e00000720c */ /* 0x040fe40001f61670 */
[C---:B------:R-:W-:Y:S02]  /*3820*/  ISETP.LT.OR P2, PT, R0.reuse, R223, P2 ;  /* 0x000000df0000720c */ /* 0x040fe40001741670 */
[----:B------:R-:W-:Y:S01]  /*3830*/  ISETP.LT.OR P1, PT, R0, R222, P1 ;  /* 0x000000de0000720c */ /* 0x000fe20000f21670 */
[----:B------:R-:W-:Y:S01]  /*3840*/  IMAD.IADD R0, R153, 0x1, R99 ;  /* 0x0000000199007824 */ /* 0x000fe200078e0263 */
[----:B------:R-:W-:-:S02]  /*3850*/  FSEL R184, R5, -INF , !P2 ;  /* 0xff80000005b87808 */ /* 0x000fc40005000000 */
[----:B------:R-:W-:Y:S02]  /*3860*/  FSEL R189, R7, -INF , !P1 ;  /* 0xff80000007bd7808 */ /* 0x000fe40004800000 */
[----:B------:R-:W-:Y:S02]  /*3870*/  FSEL R191, R8, -INF , !P6 ;  /* 0xff80000008bf7808 */ /* 0x000fe40007000000 */
[----:B------:R-:W-:Y:S02]  /*3880*/  FSEL R195, R10, -INF , !P4 ;  /* 0xff8000000ac37808 */ /* 0x000fe40006000000 */
[----:B------:R-:W-:Y:S02]  /*3890*/  FSEL R193, R9, -INF , !P5 ;  /* 0xff80000009c17808 */ /* 0x000fe40006800000 */
[----:B------:R-:W-:Y:S01]  /*38a0*/  FSEL R196, R11, -INF , !P3 ;  /* 0xff8000000bc47808 */ /* 0x000fe20005800000 */
[----:B------:R-:W-:Y:S05]  /*38b0*/  @!P0 BRA `(.L_x_138) ;  /* 0x0000016000008947 */ /* 0x000fea0003800000 */
[----:B------:R-:W-:Y:S01]  /*38c0*/  IADD3 R8, R160, -0x2, RZ ;  /* 0xfffffffea0087810 */ /* 0x000fe20007ffe0ff */
[----:B------:R-:W-:-:S02]  /*38d0*/  IMAD.U32 R10, RZ, RZ, UR6 ;  /* 0x00000006ff0a7e24 */ /* 0x000fc4000f8e00ff */
[----:B------:R-:W-:Y:S01]  /*38e0*/  IMAD.U32 R7, RZ, RZ, UR7 ;  /* 0x00000007ff077e24 */ /* 0x000fe2000f8e00ff */
[----:B------:R-:W-:Y:S01]  /*38f0*/  SHF.R.S32.HI R4, RZ, 0x1f, R8 ;  /* 0x0000001fff047819 */ /* 0x000fe20000011408 */
[C---:B------:R-:W-:Y:S02]  /*3900*/  IMAD R3, R8.reuse, UR9, RZ ;  /* 0x0000000908037c24 */ /* 0x040fe4000f8e02ff */
[----:B------:R-:W-:-:S04]  /*3910*/  IMAD.WIDE.U32 R8, R8, UR10, R158 ;  /* 0x0000000a08087c25 */ /* 0x000fc8000f8e009e */
[----:B------:R-:W-:Y:S01]  /*3920*/  IMAD R3, R4, UR10, R3 ;  /* 0x0000000a04037c24 */ /* 0x000fe2000f8e0203 */
        /* <DEDUP_REMOVED lines=15> */
.L_x_138:
        /* <DEDUP_REMOVED lines=49> */
[----:B-1----:R-:W-:Y:S02]  /*3d30*/  FMNMX.FTZ R103, R103, R6, !PT ;  /* 0x0000000667677209 */ /* 0x002fe40007810000 */
[----:B------:R-:W-:Y:S01]  /*3d40*/  FMNMX.FTZ R4, R180, R5, !PT ;  /* 0x00000005b4047209 */ /* 0x000fe20007810000 */
        /* <DEDUP_REMOVED lines=16> */
[----:B------:R-:W-:Y:S01]  /*3e50*/  SHFL.BFLY PT, R6, R3, 0x2, 0x1f ;  /* 0x0c401f0003067f89 */ /* 0x000fe200000e0000 */
[----:B--2---:R-:W-:-:S02]  /*3e60*/  FMNMX.FTZ R103, R103, R7, !PT ;  /* 0x0000000767677209 */ /* 0x004fc40007810000 */
[----:B------:R-:W-:Y:S01]  /*3e70*/  FMNMX.FTZ R4, R182, R4, !PT ;  /* 0x00000004b6047209 */ /* 0x000fe20007810000 */
[----:B------:R-:W1:Y:S01]  /*3e80*/  SHFL.BFLY PT, R7, R102, 0x1, 0x1f ;  /* 0x0c201f0066077f89 */ /* 0x000e6200000e0000 */
        /* <DEDUP_REMOVED lines=10> */
[----:B-1----:R-:W-:-:S03]  /*3f30*/  FMNMX.FTZ R102, R102, R7, !PT ;  /* 0x0000000766667209 */ /* 0x002fc60007810000 */
[----:B------:R-:W1:Y:S01]  /*3f40*/  SHFL.BFLY PT, R7, R4, 0x2, 0x1f ;  /* 0x0c401f0004077f89 */ /* 0x000e6200000e0000 */
[----:B------:R-:W-:Y:S02]  /*3f50*/  FSETP.NEU.FTZ.AND P1, PT, R102, -INF , PT ;  /* 0xff8000006600780b */ /* 0x000fe40003f3d000 */
[----:B--2---:R-:W-:Y:S01]  /*3f60*/  FMNMX.FTZ R5, R3, R6, !PT ;  /* 0x0000000603057209 */ /* 0x004fe20007810000 */
[--C-:B------:R-:W-:Y:S02]  /*3f70*/  FFMA.FTZ R3, R66, c[0x0][0x23c], -R12.reuse ;  /* 0x00008f0042037a23 */ /* 0x100fe4000001080c */
[----:B------:R-:W-:Y:S02]  /*3f80*/  FFMA.FTZ R6, R65, c[0x0][0x23c], -R12 ;  /* 0x00008f0041067a23 */ /* 0x000fe4000001080c */
[----:B------:R-:W2:Y:S01]  /*3f90*/  SHFL.BFLY PT, R8, R5, 0x1, 0x1f ;  /* 0x0c201f0005087f89 */ /* 0x000ea200000e0000 */
[----:B------:R3:W4:Y:S08]  /*3fa0*/  MUFU.EX2 R252, R3 ;  /* 0x0000000300fc7308 */ /* 0x0007300000000800 */
[----:B------:R5:W-:Y:S01]  /*3fb0*/  MUFU.EX2 R36, R6 ;  /* 0x0000000600247308 */ /* 0x000be20000000800 */
[----:B-1----:R-:W-:Y:S01]  /*3fc0*/  FMNMX.FTZ R4, R4, R7, !PT ;  /* 0x0000000704047209 */ /* 0x002fe20007810000 */
[----:B---3--:R-:W-:-:S05]  /*3fd0*/  FMUL.FTZ R3, R102, c[0x0][0x23c] ;  /* 0x00008f0066037a20 */ /* 0x008fca0000410000 */
[----:B------:R-:W-:Y:S02]  /*3fe0*/  FSEL R3, R3, RZ, P1 ;  /* 0x000000ff03037208 */ /* 0x000fe40000800000 */
[----:B--2---:R-:W-:Y:S01]  /*3ff0*/  FMNMX.FTZ R104, R5, R8, !PT ;  /* 0x0000000805687209 */ /* 0x004fe20007810000 */
[----:B-----5:R-:W-:Y:S01]  /*4000*/  FFMA.FTZ R6, R64, c[0x0][0x23c], -R12 ;  /* 0x00008f0040067a23 */ /* 0x020fe2000001080c */
[----:B------:R-:W1:Y:S01]  /*4010*/  SHFL.BFLY PT, R5, R4, 0x1, 0x1f ;  /* 0x0c201f0004057f89 */ /* 0x000e6200000e0000 */
[--C-:B------:R-:W-:Y:S01]  /*4020*/  FFMA.FTZ R0, R67, c[0x0][0x23c], -R3.reuse ;  /* 0x00008f0043007a23 */ /* 0x100fe20000010803 */
[----:B------:R-:W-:Y:S01]  /*4030*/  FSETP.NEU.FTZ.AND P1, PT, R104, -INF , PT ;  /* 0xff8000006800780b */ /* 0x000fe20003f3d000 */
[--C-:B------:R-:W-:Y:S01]  /*4040*/  FFMA.FTZ R2, R69, c[0x0][0x23c], -R3.reuse ;  /* 0x00008f0045027a23 */ /* 0x100fe20000010803 */
[----:B------:R2:W3:Y:S08]  /*4050*/  MUFU.EX2 R13, R6 ;  /* 0x00000006000d7308 */ /* 0x0004f00000000800 */
[----:B------:R5:W-:Y:S08]  /*4060*/  MUFU.EX2 R249, R0 ;  /* 0x0000000000f97308 */ /* 0x000bf00000000800 */
[----:B------:R-:W-:Y:S01]  /*4070*/  MUFU.EX2 R250, R2 ;  /* 0x0000000200fa7308 */ /* 0x000fe20000000800 */
[----:B--2---:R-:W-:Y:S01]  /*4080*/  FFMA.FTZ R6, R73, c[0x0][0x23c], -R3 ;  /* 0x00008f0049067a23 */ /* 0x004fe20000010803 */
[----:B-1----:R-:W-:-:S02]  /*4090*/  FMNMX.FTZ R105, R4, R5, !PT ;  /* 0x0000000504697209 */ /* 0x002fc40007810000 */
[----:B----4-:R-:W-:Y:S01]  /*40a0*/  F2FP.PACK_AB R4, R252, R37 ;  /* 0x00000025fc04723e */ /* 0x010fe200000000ff */
[----:B-----5:R-:W-:-:S03]  /*40b0*/  FFMA.FTZ R0, R68, c[0x0][0x23c], -R3 ;  /* 0x00008f0044007a23 */ /* 0x020fc60000010803 */
[----:B------:R3:W1:Y:S08]  /*40c0*/  MUFU.EX2 R251, R6 ;  /* 0x0000000600fb7308 */ /* 0x0006700000000800 */
[----:B------:R2:W4:Y:S01]  /*40d0*/  MUFU.EX2 R248, R0 ;  /* 0x0000000000f87308 */ /* 0x0005220000000800 */
[----:B---3--:R-:W-:Y:S02]  /*40e0*/  F2FP.PACK_AB R6, R13, R36 ;  /* 0x000000240d06723e */ /* 0x008fe400000000ff */
[----:B-1----:R-:W-:Y:S01]  /*40f0*/  F2FP.PACK_AB R5, R249, R251 ;  /* 0x000000fbf905723e */ /* 0x002fe200000000ff */
[----:B--2---:R-:W-:Y:S01]  /*4100*/  FMUL.FTZ R0, R104, c[0x0][0x23c] ;  /* 0x00008f0068007a20 */ /* 0x004fe20000410000 */
[----:B----4-:R-:W-:-:S04]  /*4110*/  F2FP.PACK_AB R7, R250, R248 ;  /* 0x000000f8fa07723e */ /* 0x010fc800000000ff */
[----:B------:R-:W-:Y:S02]  /*4120*/  FSEL R0, R0, RZ, P1 ;  /* 0x000000ff00007208 */ /* 0x000fe40000800000 */
[----:B------:R-:W-:Y:S01]  /*4130*/  FSETP.NEU.FTZ.AND P1, PT, R105, -INF , PT ;  /* 0xff8000006900780b */ /* 0x000fe20003f3d000 */
[C---:B------:R-:W-:Y:S02]  /*4140*/  HMMA.16816.F32 R120, R4.reuse, R28, RZ ;  /* 0x0000001c0478723c */ /* 0x040fe400000018ff */
[--C-:B------:R-:W-:Y:S02]  /*4150*/  FFMA.FTZ R2, R74, c[0x0][0x23c], -R0.reuse ;  /* 0x00008f004a027a23 */ /* 0x100fe40000010800 */
[--C-:B------:R-:W-:Y:S02]  /*4160*/  FFMA.FTZ R8, R75, c[0x0][0x23c], -R0.reuse ;  /* 0x00008f004b087a23 */ /* 0x100fe40000010800 */
[----:B------:R1:W-:Y:S02]  /*4170*/  MUFU.EX2 R245, R2 ;  /* 0x0000000200f57308 */ /* 0x0003e40000000800 */
[C---:B------:R-:W-:Y:S06]  /*4180*/  HMMA.16816.F32 R116, R4.reuse, R24, RZ ;  /* 0x000000180474723c */ /* 0x040fec00000018ff */
[----:B------:R2:W-:Y:S02]  /*4190*/  MUFU.EX2 R246, R8 ;  /* 0x0000000800f67308 */ /* 0x0005e40000000800 */
[----:B------:R-:W-:Y:S01]  /*41a0*/  HMMA.16816.F32 R112, R4, R20, RZ ;  /* 0x000000140470723c */ /* 0x000fe200000018ff */
[----:B-1----:R-:W-:-:S07]  /*41b0*/  FFMA.FTZ R2, R70, c[0x0][0x23c], -R0 ;  /* 0x00008f0046027a23 */ /* 0x002fce0000010800 */
[----:B------:R-:W-:Y:S01]  /*41c0*/  HMMA.16816.F32 R108, R4, R16, RZ ;  /* 0x00000010046c723c */ /* 0x000fe200000018ff */
[----:B------:R1:W-:Y:S01]  /*41d0*/  MUFU.EX2 R240, R2 ;  /* 0x0000000200f07308 */ /* 0x0003e20000000800 */
[----:B--2---:R-:W-:-:S06]  /*41e0*/  FFMA.FTZ R8, R71, c[0x0][0x23c], -R0 ;  /* 0x00008f0047087a23 */ /* 0x004fcc0000010800 */
[C---:B------:R-:W-:Y:S01]  /*41f0*/  HMMA.16816.F32 R92, R4.reuse, R40, RZ ;  /* 0x00000028045c723c */ /* 0x040fe200000018ff */
[----:B------:R-:W2:Y:S07]  /*4200*/  MUFU.EX2 R247, R8 ;  /* 0x0000000800f77308 */ /* 0x000eae0000000800 */
[----:B------:R-:W-:Y:S01]  /*4210*/  HMMA.16816.F32 R88, R4, R30, RZ ;  /* 0x0000001e0458723c */ /* 0x000fe200000018ff */
[----:B-1----:R-:W-:-:S05]  /*4220*/  FMUL.FTZ R2, R105, c[0x0][0x23c] ;  /* 0x00008f0069027a20 */ /* 0x002fca0000410000 */
[----:B------:R-:W-:Y:S02]  /*4230*/  FSEL R2, R2, RZ, P1 ;  /* 0x000000ff02027208 */ /* 0x000fe40000800000 */
[----:B------:R-:W-:Y:S01]  /*4240*/  HMMA.16816.F32 R84, R4, R26, RZ ;  /* 0x0000001a0454723c */ /* 0x000fe200000018ff */
[----:B--2---:R-:W-:Y:S02]  /*4250*/  F2FP.PACK_AB R10, R247, R246 ;  /* 0x000000f6f70a723e */ /* 0x004fe400000000ff */
[----:B------:R-:W-:-:S04]  /*4260*/  FFMA.FTZ R8, R98, c[0x0][0x23c], -R2 ;  /* 0x00008f0062087a23 */ /* 0x000fc80000010802 */
[----:B------:R1:W-:Y:S01]  /*4270*/  MUFU.EX2 R237, R8 ;  /* 0x0000000800ed7308 */ /* 0x0003e20000000800 */
[C---:B------:R-:W-:Y:S08]  /*4280*/  HMMA.16816.F32 R80, R4.reuse, R22, RZ ;  /* 0x000000160450723c */ /* 0x040ff000000018ff */
[----:B------:R-:W-:Y:S01]  /*4290*/  HMMA.16816.F32 R72, R4, R34, RZ ;  /* 0x000000220448723c */ /* 0x000fe200000018ff */
[----:B-1----:R-:W-:-:S07]  /*42a0*/  FFMA.FTZ R8, R96, c[0x0][0x23c], -R2 ;  /* 0x00008f0060087a23 */ /* 0x002fce0000010802 */
[----:B------:R-:W-:Y:S01]  /*42b0*/  HMMA.16816.F32 R64, R4, R42, RZ ;  /* 0x0000002a0440723c */ /* 0x000fe200000018ff */
[----:B------:R1:W2:Y:S02]  /*42c0*/  MUFU.EX2 R236, R8 ;  /* 0x0000000800ec7308 */ /* 0x0002a40000000800 */
[----:B-1----:R-:W-:Y:S01]  /*42d0*/  FFMA.FTZ R8, R97, c[0x0][0x23c], -R2 ;  /* 0x00008f0061087a23 */ /* 0x002fe20000010802 */
[----:B--2---:R-:W-:-:S04]  /*42e0*/  F2FP.PACK_AB R9, R236, R237 ;  /* 0x000000edec09723e */ /* 0x004fc800000000ff */
[----:B------:R-:W-:Y:S01]  /*42f0*/  HMMA.16816.F32 R96, R4, R32, RZ ;  /* 0x000000200460723c */ /* 0x000fe200000018ff */
[----:B------:R1:W-:Y:S02]  /*4300*/  MUFU.EX2 R239, R8 ;  /* 0x0000000800ef7308 */ /* 0x0003e40000000800 */
[----:B-1----:R-:W-:-:S05]  /*4310*/  FFMA.FTZ R8, R76, c[0x0][0x23c], -R2 ;  /* 0x00008f004c087a23 */ /* 0x002fca0000010802 */
[----:B------:R-:W-:Y:S01]  /*4320*/  HMMA.16816.F32 R76, R4, R18, RZ ;  /* 0x00000012044c723c */ /* 0x000fe200000018ff */
[----:B------:R1:W2:Y:S06]  /*4330*/  MUFU.EX2 R244, R8 ;  /* 0x0000000800f47308 */ /* 0x0002ac0000000800 */
[----:B------:R-:W-:-:S04]  /*4340*/  FFMA.FTZ R4, R54, c[0x0][0x23c], -R12 ;  /* 0x00008f0036047a23 */ /* 0x000fc8000001080c */
[----:B------:R3:W-:Y:S01]  /*4350*/  MUFU.EX2 R238, R4 ;  /* 0x0000000400ee7308 */ /* 0x0007e20000000800 */
[----:B-1----:R-:W-:Y:S02]  /*4360*/  F2FP.PACK_AB R8, R240, R245 ;  /* 0x000000f5f008723e */ /* 0x002fe400000000ff */
[----:B--2---:R-:W-:Y:S01]  /*4370*/  F2FP.PACK_AB R11, R244, R239 ;  /* 0x000000eff40b723e */ /* 0x004fe200000000ff */
[----:B---3--:R-:W-:-:S06]  /*4380*/  FFMA.FTZ R4, R52, c[0x0][0x23c], -R12 ;  /* 0x00008f0034047a23 */ /* 0x008fcc000001080c */
[C---:B------:R-:W-:Y:S01]  /*4390*/  HMMA.16816.F32 R68, R8.reuse, R28, RZ ;  /* 0x0000001c0844723c */ /* 0x040fe200000018ff */
[----:B------:R1:W-:Y:S07]  /*43a0*/  MUFU.EX2 R243, R4 ;  /* 0x0000000400f37308 */ /* 0x0003ee0000000800 */
[C---:B------:R-:W-:Y:S01]  /*43b0*/  HMMA.16816.F32 R132, R8.reuse, R30, RZ ;  /* 0x0000001e0884723c */ /* 0x040fe200000018ff */
[----:B------:R-:W-:Y:S07]  /*43c0*/  LDSM.16.MT88.4 R28, [R218+0xa400] ;  /* 0x00a40000da1c783b */ /* 0x000fee0000004200 */
        /* <DEDUP_REMOVED lines=8> */
[----:B------:R-:W-:Y:S01]  /*4450*/  LDSM.16.MT88.4 R20, [R218+0x9400] ;  /* 0x00940000da14783b */ /* 0x000fe20000004200 */
[----:B------:R1:W2:Y:S06]  /*4460*/  MUFU.EX2 R241, R4 ;  /* 0x0000000400f17308 */ /* 0x0002ac0000000800 */
[C---:B------:R-:W-:Y:S08]  /*4470*/  HMMA.16816.F32 R52, R8.reuse, R16, RZ ;  /* 0x000000100834723c */ /* 0x040ff000000018ff */
[----:B------:R-:W-:Y:S01]  /*4480*/  HMMA.16816.F32 R140, R8, R18, RZ ;  /* 0x00000012088c723c */ /* 0x000fe200000018ff */
[----:B------:R-:W3:Y:S01]  /*4490*/  LDSM.16.MT88.4 R16, [R216+0xa400] ;  /* 0x00a40000d810783b */ /* 0x000ee20000004200 */
[----:B-1----:R-:W-:Y:S01]  /*44a0*/  FFMA.FTZ R4, R106, c[0x0][0x23c], -R3 ;  /* 0x00008f006a047a23 */ /* 0x002fe20000010803 */
[----:B------:R-:W-:-:S02]  /*44b0*/  MOV R106, R37 ;  /* 0x00000025006a7202 */ /* 0x000fc40000000f00 */
[----:B--2---:R-:W-:Y:S01]  /*44c0*/  F2FP.PACK_AB R6, R241, R242 ;  /* 0x000000f2f106723e */ /* 0x004fe200000000ff */
[----:B------:R1:W-:Y:S02]  /*44d0*/  MUFU.EX2 R232, R4 ;  /* 0x0000000400e87308 */ /* 0x0003e40000000800 */
[C---:B------:R-:W-:Y:S08]  /*44e0*/  HMMA.16816.F32 R144, R8.reuse, R34, RZ ;  /* 0x000000220890723c */ /* 0x040ff000000018ff */
[----:B------:R-:W-:Y:S01]  /*44f0*/  HMMA.16816.F32 R44, R8, R40, RZ ;  /* 0x00000028082c723c */ /* 0x000fe200000018ff */
[----:B-1----:R-:W-:-:S07]  /*4500*/  FFMA.FTZ R4, R100, c[0x0][0x23c], -R3 ;  /* 0x00008f0064047a23 */ /* 0x002fce0000010803 */
[----:B------:R-:W-:Y:S01]  /*4510*/  HMMA.16816.F32 R148, R8, R42, RZ ;  /* 0x0000002a0894723c */ /* 0x000fe200000018ff */
[----:B------:R-:W-:Y:S01]  /*4520*/  MOV R100, R36 ;  /* 0x0000002400647202 */ /* 0x000fe20000000f00 */
[----:B------:R1:W2:Y:S01]  /*4530*/  MUFU.EX2 R235, R4 ;  /* 0x0000000400eb7308 */ /* 0x0002a20000000800 */
[----:B------:R-:W-:Y:S01]  /*4540*/  LDSM.16.MT88.4 R36, [R218+0xb400] ;  /* 0x00b40000da24783b */ /* 0x000fe20000004200 */
[----:B-1----:R-:W-:Y:S01]  /*4550*/  FFMA.FTZ R4, R50, c[0x0][0x23c], -R3 ;  /* 0x00008f0032047a23 */ /* 0x002fe20000010803 */
[----:B--2---:R-:W-:-:S03]  /*4560*/  F2FP.PACK_AB R5, R235, R232 ;  /* 0x000000e8eb05723e */ /* 0x004fc600000000ff */
[----:B------:R-:W-:Y:S01]  /*4570*/  HMMA.16816.F32 R48, R8, R32, RZ ;  /* 0x000000200830723c */ /* 0x000fe200000018ff */
[----:B------:R-:W1:Y:S01]  /*4580*/  LDSM.16.MT88.4 R32, [R216+0xb400] ;  /* 0x00b40000d820783b */ /* 0x000e620000004200 */
[----:B------:R2:W-:Y:S05]  /*4590*/  MUFU.EX2 R234, R4 ;  /* 0x0000000400ea7308 */ /* 0x0005ea0000000800 */
[----:B------:R-:W-:-:S04]  /*45a0*/  FFMA.FTZ R8, R138, c[0x0][0x23c], -R0 ;  /* 0x00008f008a087a23 */ /* 0x000fc80000010800 */
[----:B------:R4:W-:Y:S01]  /*45b0*/  MUFU.EX2 R214, R8 ;  /* 0x0000000800d67308 */ /* 0x0009e20000000800 */
[--C-:B--2---:R-:W-:Y:S01]  /*45c0*/  FFMA.FTZ R4, R107, c[0x0][0x23c], -R3.reuse ;  /* 0x00008f006b047a23 */ /* 0x104fe20000010803 */
[----:B------:R-:W-:Y:S01]  /*45d0*/  MOV R107, R13 ;  /* 0x0000000d006b7202 */ /* 0x000fe20000000f00 */
[----:B------:R-:W-:-:S05]  /*45e0*/  FFMA.FTZ R13, R174, c[0x0][0x23c], -R3 ;  /* 0x00008f00ae0d7a23 */ /* 0x000fca0000010803 */
[----:B------:R2:W5:Y:S01]  /*45f0*/  MUFU.EX2 R233, R4 ;  /* 0x0000000400e97308 */ /* 0x0005620000000800 */
[----:B----4-:R-:W-:-:S07]  /*4600*/  FFMA.FTZ R8, R136, c[0x0][0x23c], -R0 ;  /* 0x00008f0088087a23 */ /* 0x010fce0000010800 */
[----:B------:R4:W-:Y:S08]  /*4610*/  MUFU.EX2 R201, R13 ;  /* 0x0000000d00c97308 */ /* 0x0009f00000000800 */
[----:B------:R1:W-:Y:S01]  /*4620*/  MUFU.EX2 R213, R8 ;  /* 0x0000000800d57308 */ /* 0x0003e20000000800 */
[----:B--2---:R-:W-:Y:S01]  /*4630*/  FFMA.FTZ R4, R137, c[0x0][0x23c], -R0 ;  /* 0x00008f0089047a23 */ /* 0x004fe20000010800 */
[----:B-----5:R-:W-:-:S06]  /*4640*/  F2FP.PACK_AB R7, R233, R234 ;  /* 0x000000eae907723e */ /* 0x020fcc00000000ff */
[----:B------:R2:W-:Y:S01]  /*4650*/  MUFU.EX2 R231, R4 ;  /* 0x0000000400e77308 */ /* 0x0005e20000000800 */
[----:B----4-:R-:W-:Y:S02]  /*4660*/  FFMA.FTZ R13, R173, c[0x0][0x23c], -R3 ;  /* 0x00008f00ad0d7a23 */ /* 0x010fe40000010803 */
[----:B-1----:R-:W-:-:S05]  /*4670*/  FFMA.FTZ R8, R152, c[0x0][0x23c], -R2 ;  /* 0x00008f0098087a23 */ /* 0x002fca0000010802 */
[----:B------:R1:W-:Y:S01]  /*4680*/  MUFU.EX2 R202, R13 ;  /* 0x0000000d00ca7308 */ /* 0x0003e20000000800 */
[----:B--2---:R-:W-:-:S07]  /*4690*/  FFMA.FTZ R4, R139, c[0x0][0x23c], -R0 ;  /* 0x00008f008b047a23 */ /* 0x004fce0000010800 */
[----:B------:R2:W-:Y:S08]  /*46a0*/  MUFU.EX2 R211, R8 ;  /* 0x0000000800d37308 */ /* 0x0005f00000000800 */
[----:B------:R4:W5:Y:S01]  /*46b0*/  MUFU.EX2 R215, R4 ;  /* 0x0000000400d77308 */ /* 0x0009620000000800 */
[----:B-1----:R-:W-:Y:S02]  /*46c0*/  FFMA.FTZ R13, R181, c[0x0][0x23c], -R0 ;  /* 0x00008f00b50d7a23 */ /* 0x002fe40000010800 */
[----:B--2---:R-:W-:-:S05]  /*46d0*/  FFMA.FTZ R8, R165, c[0x0][0x23c], -R2 ;  /* 0x00008f00a5087a23 */ /* 0x004fca0000010802 */
[----:B------:R1:W-:Y:S01]  /*46e0*/  MUFU.EX2 R200, R13 ;  /* 0x0000000d00c87308 */ /* 0x0003e20000000800 */
[----:B----4-:R-:W-:-:S07]  /*46f0*/  F2FP.PACK_AB R4, R243, R238 ;  /* 0x000000eef304723e */ /* 0x010fce00000000ff */
[----:B------:R2:W4:Y:S01]  /*4700*/  MUFU.EX2 R212, R8 ;  /* 0x0000000800d47308 */ /* 0x0005220000000800 */
[----:B---3--:R-:W-:Y:S01]  /*4710*/  HMMA.16816.F32 R152, R4, R16, R112 ;  /* 0x000000100498723c */ /* 0x008fe20000001870 */
[----:B-1----:R-:W-:-:S06]  /*4720*/  FFMA.FTZ R13, R180, c[0x0][0x23c], -R0 ;  /* 0x00008f00b40d7a23 */ /* 0x002fcc0000010800 */
[----:B------:R1:W-:Y:S01]  /*4730*/  MUFU.EX2 R199, R13 ;  /* 0x0000000d00c77308 */ /* 0x0003e20000000800 */
[----:B------:R-:W-:Y:S01]  /*4740*/  HMMA.16816.F32 R112, R4, R28, R108 ;  /* 0x0000001c0470723c */ /* 0x000fe2000000186c */
[----:B--2---:R-:W-:-:S06]  /*4750*/  FFMA.FTZ R8, R166, c[0x0][0x23c], -R2 ;  /* 0x00008f00a6087a23 */ /* 0x004fcc0000010802 */
[----:B------:R2:W-:Y:S01]  /*4760*/  MUFU.EX2 R210, R8 ;  /* 0x0000000800d27308 */ /* 0x0005e20000000800 */
[----:B------:R-:W-:Y:S01]  /*4770*/  HMMA.16816.F32 R108, R4, R32, R96 ;  /* 0x00000020046c723c */ /* 0x000fe20000001860 */
[----:B-1----:R-:W-:-:S07]  /*4780*/  FFMA.FTZ R13, R179, c[0x0][0x23c], -R0 ;  /* 0x00008f00b30d7a23 */ /* 0x002fce0000010800 */
[----:B------:R-:W-:Y:S01]  /*4790*/  HMMA.16816.F32 R160, R4, R24, R120 ;  /* 0x0000001804a0723c */ /* 0x000fe20000001878 */
[----:B------:R1:W-:Y:S01]  /*47a0*/  MUFU.EX2 R181, R13 ;  /* 0x0000000d00b57308 */ /* 0x0003e20000000800 */
[----:B--2---:R-:W-:-:S06]  /*47b0*/  FFMA.FTZ R8, R164, c[0x0][0x23c], -R2 ;  /* 0x00008f00a4087a23 */ /* 0x004fcc0000010802 */
[C---:B------:R-:W-:Y:S01]  /*47c0*/  HMMA.16816.F32 R96, R4.reuse, R36, R92 ;  /* 0x000000240460723c */ /* 0x040fe2000000185c */
[----:B------:R2:W3:Y:S07]  /*47d0*/  MUFU.EX2 R209, R8 ;  /* 0x0000000800d17308 */ /* 0x0004ee0000000800 */
[----:B------:R-:W-:Y:S01]  /*47e0*/  HMMA.16816.F32 R120, R4, R26, R88 ;  /* 0x0000001a0478723c */ /* 0x000fe20000001858 */
[----:B-1----:R-:W-:-:S04]  /*47f0*/  FFMA.FTZ R13, R177, c[0x0][0x23c], -R0 ;  /* 0x00008f00b10d7a23 */ /* 0x002fc80000010800 */
[----:B------:R1:W-:Y:S03]  /*4800*/  MUFU.EX2 R180, R13 ;  /* 0x0000000d00b47308 */ /* 0x0003e60000000800 */
[----:B------:R-:W-:Y:S01]  /*4810*/  HMMA.16816.F32 R136, R4, R22, R84 ;  /* 0x000000160488723c */ /* 0x000fe20000001854 */
[----:B--2---:R-:W-:-:S04]  /*4820*/  FFMA.FTZ R8, R169, c[0x0][0x23c], -R12 ;  /* 0x00008f00a9087a23 */ /* 0x004fc8000001080c */
[----:B------:R2:W-:Y:S03]  /*4830*/  MUFU.EX2 R208, R8 ;  /* 0x0000000800d07308 */ /* 0x0005e60000000800 */
[----:B------:R-:W-:Y:S01]  /*4840*/  HMMA.16816.F32 R92, R4, R18, R80 ;  /* 0x00000012045c723c */ /* 0x000fe20000001850 */
[----:B-1----:R-:W-:Y:S01]  /*4850*/  FFMA.FTZ R13, R185, c[0x0][0x23c], -R2 ;  /* 0x00008f00b90d7a23 */ /* 0x002fe20000010802 */
[----:B------:R-:W-:-:S06]  /*4860*/  MOV R185, R107 ;  /* 0x0000006b00b97202 */ /* 0x000fcc0000000f00 */
[----:B------:R-:W-:Y:S01]  /*4870*/  HMMA.16816.F32 R156, R4, R20, R116 ;  /* 0x00000014049c723c */ /* 0x000fe20000001874 */
[----:B------:R1:W-:Y:S01]  /*4880*/  MUFU.EX2 R179, R13 ;  /* 0x0000000d00b37308 */ /* 0x0003e20000000800 */
[----:B--2---:R-:W-:-:S06]  /*4890*/  FFMA.FTZ R8, R168, c[0x0][0x23c], -R12 ;  /* 0x00008f00a8087a23 */ /* 0x004fcc000001080c */
[C---:B------:R-:W-:Y:S01]  /*48a0*/  HMMA.16816.F32 R88, R4.reuse, R30, R76 ;  /* 0x0000001e0458723c */ /* 0x040fe2000000184c */
[----:B------:R2:W2:Y:S07]  /*48b0*/  MUFU.EX2 R207, R8 ;  /* 0x0000000800cf7308 */ /* 0x0004ae0000000800 */
[----:B------:R-:W-:Y:S01]  /*48c0*/  HMMA.16816.F32 R84, R4, R34, R72 ;  /* 0x000000220454723c */ /* 0x000fe20000001848 */
[----:B-1----:R-:W-:Y:S01]  /*48d0*/  FFMA.FTZ R13, R183, c[0x0][0x23c], -R2 ;  /* 0x00008f00b70d7a23 */ /* 0x002fe20000010802 */
[----:B------:R-:W-:-:S03]  /*48e0*/  MOV R183, R100 ;  /* 0x0000006400b77202 */ /* 0x000fc60000000f00 */
[----:B------:R1:W-:Y:S03]  /*48f0*/  MUFU.EX2 R177, R13 ;  /* 0x0000000d00b17308 */ /* 0x0003e60000000800 */
[----:B------:R-:W-:Y:S01]  /*4900*/  HMMA.16816.F32 R80, R4, R38, R64 ;  /* 0x000000260450723c */ /* 0x000fe20000001840 */
[----:B--2---:R-:W-:-:S04]  /*4910*/  FFMA.FTZ R8, R167, c[0x0][0x23c], -R12 ;  /* 0x00008f00a7087a23 */ /* 0x004fc8000001080c */
[----:B------:R2:W-:Y:S02]  /*4920*/  MUFU.EX2 R206, R8 ;  /* 0x0000000800ce7308 */ /* 0x0005e40000000800 */
[----:B-----5:R-:W-:Y:S02]  /*4930*/  F2FP.PACK_AB R4, R215, R231 ;  /* 0x000000e7d704723e */ /* 0x020fe400000000ff */
[----:B----4-:R-:W-:Y:S02]  /*4940*/  F2FP.PACK_AB R5, R212, R211 ;  /* 0x000000d3d405723e */ /* 0x010fe400000000ff */
[----:B------:R-:W-:Y:S02]  /*4950*/  F2FP.PACK_AB R6, R213, R214 ;  /* 0x000000d6d506723e */ /* 0x000fe400000000ff */
[----:B---3--:R-:W-:Y:S01]  /*4960*/  F2FP.PACK_AB R7, R209, R210 ;  /* 0x000000d2d107723e */ /* 0x008fe200000000ff */
[----:B-1----:R-:W-:Y:S01]  /*4970*/  FFMA.FTZ R13, R182, c[0x0][0x23c], -R2 ;  /* 0x00008f00b60d7a23 */ /* 0x002fe20000010802 */
[----:B------:R-:W-:-:S05]  /*4980*/  MOV R182, R106 ;  /* 0x0000006a00b67202 */ /* 0x000fca0000000f00 */
[----:B------:R-:W-:Y:S01]  /*4990*/  HMMA.16816.F32 R76, R4, R24, R68 ;  /* 0x00000018044c723c */ /* 0x000fe20000001844 */
[----:B--2---:R-:W-:-:S04]  /*49a0*/  FFMA.FTZ R8, R172, c[0x0][0x23c], -R12 ;  /* 0x00008f00ac087a23 */ /* 0x004fc8000001080c */
[----:B------:R1:W-:Y:S03]  /*49b0*/  MUFU.EX2 R205, R8 ;  /* 0x0000000800cd7308 */ /* 0x0003e60000000800 */
[C---:B------:R-:W-:Y:S08]  /*49c0*/  HMMA.16816.F32 R72, R4.reuse, R20, R60 ;  /* 0x000000140448723c */ /* 0x040ff0000000183c */
[----:B------:R-:W-:Y:S01]  /*49d0*/  HMMA.16816.F32 R168, R4, R36, R44 ;  /* 0x0000002404a8723c */ /* 0x000fe2000000182c */
[----:B-1----:R-:W-:-:S07]  /*49e0*/  FFMA.FTZ R8, R176, c[0x0][0x23c], -R3 ;  /* 0x00008f00b0087a23 */ /* 0x002fce0000010803 */
[C---:B------:R-:W-:Y:S01]  /*49f0*/  HMMA.16816.F32 R68, R4.reuse, R16, R56 ;  /* 0x000000100444723c */ /* 0x040fe20000001838 */
[----:B------:R1:W-:Y:S07]  /*4a00*/  MUFU.EX2 R176, R13 ;  /* 0x0000000d00b07308 */ /* 0x0003ee0000000800 */
[C---:B------:R-:W-:Y:S01]  /*4a10*/  HMMA.16816.F32 R64, R4.reuse, R28, R52 ;  /* 0x0000001c0440723c */ /* 0x040fe20000001834 */
[----:B------:R2:W-:Y:S07]  /*4a20*/  MUFU.EX2 R204, R8 ;  /* 0x0000000800cc7308 */ /* 0x0005ee0000000800 */
[----:B------:R-:W-:Y:S01]  /*4a30*/  HMMA.16816.F32 R60, R4, R32, R48 ;  /* 0x00000020043c723c */ /* 0x000fe20000001830 */
[----:B-1----:R-:W-:-:S04]  /*4a40*/  FFMA.FTZ R13, R178, c[0x0][0x23c], -R2 ;  /* 0x00008f00b20d7a23 */ /* 0x002fc80000010802 */
[----:B------:R-:W-:Y:S03]  /*4a50*/  MUFU.EX2 R107, R13 ;  /* 0x0000000d006b7308 */ /* 0x000fe60000000800 */
[C---:B------:R-:W-:Y:S01]  /*4a60*/  HMMA.16816.F32 R44, R4.reuse, R18, R124 ;  /* 0x00000012042c723c */ /* 0x040fe2000000187c */
[----:B--2---:R-:W-:Y:S01]  /*4a70*/  FFMA.FTZ R8, R175, c[0x0][0x23c], -R3 ;  /* 0x00008f00af087a23 */ /* 0x004fe20000010803 */
[----:B------:R-:W1:Y:S03]  /*4a80*/  LDSM.16.MT88.4 R16, [R216+0x9800] ;  /* 0x00980000d810783b */ /* 0x000e660000004200 */
[----:B------:R2:W3:Y:S01]  /*4a90*/  MUFU.EX2 R203, R8 ;  /* 0x0000000800cb7308 */ /* 0x0004e20000000800 */
[----:B------:R-:W-:Y:S02]  /*4aa0*/  LDSM.16.MT88.4 R172, [R218+0xac00] ;  /* 0x00ac0000daac783b */ /* 0x000fe40000004200 */
[C---:B------:R-:W-:Y:S02]  /*4ab0*/  HMMA.16816.F32 R48, R4.reuse, R22, R128 ;  /* 0x000000160430723c */ /* 0x040fe40000001880 */
[----:B------:R-:W4:Y:S04]  /*4ac0*/  LDSM.16.MT88.4 R20, [R216+0xa800] ;  /* 0x00a80000d814783b */ /* 0x000f280000004200 */
[----:B------:R-:W-:Y:S02]  /*4ad0*/  LDSM.16.MT88.4 R124, [R216+0x9c00] ;  /* 0x009c0000d87c783b */ /* 0x000fe40000004200 */
[C---:B------:R-:W-:Y:S02]  /*4ae0*/  HMMA.16816.F32 R40, R4.reuse, R30, R140 ;  /* 0x0000001e0428723c */ /* 0x040fe4000000188c */
[----:B------:R-:W5:Y:S04]  /*4af0*/  LDSM.16.MT88.4 R28, [R216+0xb800] ;  /* 0x00b80000d81c783b */ /* 0x000f680000004200 */
[----:B--2---:R-:W-:Y:S02]  /*4b00*/  LDSM.16.MT88.4 R8, [R218+0x9800] ;  /* 0x00980000da08783b */ /* 0x004fe40000004200 */
[C---:B------:R-:W-:Y:S02]  /*4b10*/  HMMA.16816.F32 R52, R4.reuse, R34, R144 ;  /* 0x000000220434723c */ /* 0x040fe40000001890 */
[----:B------:R-:W2:Y:S04]  /*4b20*/  LDSM.16.MT88.4 R32, [R218+0xb800] ;  /* 0x00b80000da20783b */ /* 0x000ea80000004200 */
[----:B------:R-:W-:Y:S02]  /*4b30*/  LDSM.16.MT88.4 R140, [R218+0x9c00] ;  /* 0x009c0000da8c783b */ /* 0x000fe40000004200 */
[C---:B------:R-:W-:Y:S02]  /*4b40*/  HMMA.16816.F32 R56, R4.reuse, R26, R132 ;  /* 0x0000001a0438723c */ /* 0x040fe40000001884 */
[----:B------:R-:W2:Y:S06]  /*4b50*/  LDSM.16.MT88.4 R24, [R218+0xa800] ;  /* 0x00a80000da18783b */ /* 0x000eac0000004200 */
[----:B------:R-:W-:Y:S07]  /*4b60*/  HMMA.16816.F32 R36, R4, R38, R148 ;  /* 0x000000260424723c */ /* 0x000fee0000001894 */
[----:B------:R-:W-:-:S02]  /*4b70*/  F2FP.PACK_AB R4, R207, R208 ;  /* 0x000000d0cf04723e */ /* 0x000fc400000000ff */
[----:B---3--:R-:W-:Y:S02]  /*4b80*/  F2FP.PACK_AB R5, R203, R204 ;  /* 0x000000cccb05723e */ /* 0x008fe400000000ff */
[----:B------:R-:W-:Y:S02]  /*4b90*/  F2FP.PACK_AB R6, R205, R206 ;  /* 0x000000cecd06723e */ /* 0x000fe400000000ff */
[----:B------:R-:W-:-:S07]  /*4ba0*/  F2FP.PACK_AB R7, R202, R201 ;  /* 0x000000c9ca07723e */ /* 0x000fce00000000ff */
[C---:B-1----:R-:W-:Y:S08]  /*4bb0*/  HMMA.16816.F32 R116, R4.reuse, R16, R160 ;  /* 0x000000100474723c */ /* 0x042ff000000018a0 */
[C---:B----4-:R-:W-:Y:S08]  /*4bc0*/  HMMA.16816.F32 R148, R4.reuse, R20, R152 ;  /* 0x000000140494723c */ /* 0x050ff00000001898 */
[C---:B-----5:R-:W-:Y:S08]  /*4bd0*/  HMMA.16816.F32 R144, R4.reuse, R28, R108 ;  /* 0x0000001c0490723c */ /* 0x060ff0000000186c */
[C---:B--2---:R-:W-:Y:S08]  /*4be0*/  HMMA.16816.F32 R160, R4.reuse, R32, R96 ;  /* 0x0000002004a0723c */ /* 0x044ff00000001860 */
[C---:B------:R-:W-:Y:S01]  /*4bf0*/  HMMA.16816.F32 R132, R4.reuse, R8, R156 ;  /* 0x000000080484723c */ /* 0x040fe2000000189c */
[----:B------:R-:W1:Y:S07]  /*4c00*/  LDSM.16.MT88.4 R156, [R216+0xac00] ;  /* 0x00ac0000d89c783b */ /* 0x000e6e0000004200 */
[C---:B------:R-:W-:Y:S08]  /*4c10*/  HMMA.16816.F32 R164, R4.reuse, R24, R112 ;  /* 0x0000001804a4723c */ /* 0x040ff00000001870 */
[C---:B------:R-:W-:Y:S08]  /*4c20*/  HMMA.16816.F32 R120, R4.reuse, R18, R120 ;  /* 0x000000120478723c */ /* 0x040ff00000001878 */
[C---:B------:R-:W-:Y:S08]  /*4c30*/  HMMA.16816.F32 R136, R4.reuse, R10, R136 ;  /* 0x0000000a0488723c */ /* 0x040ff00000001888 */
[C---:B------:R-:W-:Y:S08]  /*4c40*/  HMMA.16816.F32 R152, R4.reuse, R22, R92 ;  /* 0x000000160498723c */ /* 0x040ff0000000185c */
[C---:B------:R-:W-:Y:S08]  /*4c50*/  HMMA.16816.F32 R88, R4.reuse, R26, R88 ;  /* 0x0000001a0458723c */ /* 0x040ff00000001858 */
[C---:B------:R-:W-:Y:S08]  /*4c60*/  HMMA.16816.F32 R108, R4.reuse, R30, R84 ;  /* 0x0000001e046c723c */ /* 0x040ff00000001854 */
[----:B------:R-:W-:Y:S01]  /*4c70*/  HMMA.16816.F32 R96, R4, R34, R80 ;  /* 0x000000220460723c */ /* 0x000fe20000001850 */
[----:B------:R-:W2:Y:S06]  /*4c80*/  LDSM.16.MT88.4 R80, [R216+0xbc00] ;  /* 0x00bc0000d850783b */ /* 0x000eac0000004200 */
[----:B------:R-:W-:-:S02]  /*4c90*/  F2FP.PACK_AB R4, R199, R200 ;  /* 0x000000c8c704723e */ /* 0x000fc400000000ff */
[----:B------:R-:W-:Y:S02]  /*4ca0*/  F2FP.PACK_AB R5, R177, R179 ;  /* 0x000000b3b105723e */ /* 0x000fe400000000ff */
[----:B------:R-:W-:Y:S02]  /*4cb0*/  F2FP.PACK_AB R6, R180, R181 ;  /* 0x000000b5b406723e */ /* 0x000fe400000000ff */
[----:B------:R-:W-:-:S07]  /*4cc0*/  F2FP.PACK_AB R7, R107, R176 ;  /* 0x000000b06b07723e */ /* 0x000fce00000000ff */
[C---:B------:R-:W-:Y:S07]  /*4cd0*/  HMMA.16816.F32 R128, R4.reuse, R8, R72 ;  /* 0x000000080480723c */ /* 0x040fee0000001848 */
[--C-:B------:R-:W-:Y:S01]  /*4ce0*/  FFMA.FTZ R8, R186, c[0x0][0x23c], -R12.reuse ;  /* 0x00008f00ba087a23 */ /* 0x100fe2000001080c */
[C---:B------:R-:W-:Y:S03]  /*4cf0*/  HMMA.16816.F32 R44, R4.reuse, R22, R44 ;  /* 0x00000016042c723c */ /* 0x040fe6000000182c */
[----:B------:R3:W-:Y:S05]  /*4d00*/  MUFU.EX2 R106, R8 ;  /* 0x00000008006a7308 */ /* 0x0007ea0000000800 */
[C---:B------:R-:W-:Y:S08]  /*4d10*/  HMMA.16816.F32 R68, R4.reuse, R20, R68 ;  /* 0x000000140444723c */ /* 0x040ff00000001844 */
[----:B------:R-:W-:Y:S01]  /*4d20*/  HMMA.16816.F32 R56, R4, R18, R56 ;  /* 0x000000120438723c */ /* 0x000fe20000001838 */
[----:B---3--:R-:W-:-:S04]  /*4d30*/  FFMA.FTZ R8, R14, c[0x0][0x23c], -R12 ;  /* 0x00008f000e087a23 */ /* 0x008fc8000001080c */
[----:B------:R3:W4:Y:S03]  /*4d40*/  MUFU.EX2 R100, R8 ;  /* 0x0000000800647308 */ /* 0x0007260000000800 */
[C---:B------:R-:W-:Y:S08]  /*4d50*/  HMMA.16816.F32 R112, R4.reuse, R16, R76 ;  /* 0x000000100470723c */ /* 0x040ff0000000184c */
[----:B------:R-:W-:Y:S01]  /*4d60*/  HMMA.16816.F32 R48, R4, R10, R48 ;  /* 0x0000000a0430723c */ /* 0x000fe20000001830 */
[----:B---3--:R-:W-:-:S07]  /*4d70*/  FFMA.FTZ R8, R15, c[0x0][0x23c], -R12 ;  /* 0x00008f000f087a23 */ /* 0x008fce000001080c */
[C---:B------:R-:W-:Y:S01]  /*4d80*/  HMMA.16816.F32 R64, R4.reuse, R24, R64 ;  /* 0x000000180440723c */ /* 0x040fe20000001840 */
[----:B----4-:R-:W-:Y:S01]  /*4d90*/  F2FP.PACK_AB R92, R100, R106 ;  /* 0x0000006a645c723e */ /* 0x010fe200000000ff */
[----:B------:R3:W-:Y:S06]  /*4da0*/  MUFU.EX2 R22, R8 ;  /* 0x0000000800167308 */ /* 0x0007ec0000000800 */
[C---:B------:R-:W-:Y:S08]  /*4db0*/  HMMA.16816.F32 R40, R4.reuse, R26, R40 ;  /* 0x0000001a0428723c */ /* 0x040ff00000001828 */
[----:B------:R-:W-:Y:S01]  /*4dc0*/  HMMA.16816.F32 R60, R4, R28, R60 ;  /* 0x0000001c043c723c */ /* 0x000fe2000000183c */
[----:B---3--:R-:W-:-:S04]  /*4dd0*/  FFMA.FTZ R8, R184, c[0x0][0x23c], -R12 ;  /* 0x00008f00b8087a23 */ /* 0x008fc8000001080c */
[----:B------:R3:W4:Y:S03]  /*4de0*/  MUFU.EX2 R21, R8 ;  /* 0x0000000800157308 */ /* 0x0007260000000800 */
[C---:B------:R-:W-:Y:S08]  /*4df0*/  HMMA.16816.F32 R52, R4.reuse, R30, R52 ;  /* 0x0000001e0434723c */ /* 0x040ff00000001834 */
[----:B------:R-:W-:Y:S01]  /*4e00*/  HMMA.16816.F32 R84, R4, R32, R168 ;  /* 0x000000200454723c */ /* 0x000fe200000018a8 */
[----:B---3--:R-:W-:-:S07]  /*4e10*/  FFMA.FTZ R8, R190, c[0x0][0x23c], -R3 ;  /* 0x00008f00be087a23 */ /* 0x008fce0000010803 */
[----:B------:R-:W-:Y:S01]  /*4e20*/  HMMA.16816.F32 R36, R4, R34, R36 ;  /* 0x000000220424723c */ /* 0x000fe20000001824 */
[----:B------:R-:W3:Y:S01]  /*4e30*/  LDSM.16.MT88.4 R4, [R218+0xbc00] ;  /* 0x00bc0000da04783b */ /* 0x000ee20000004200 */
[----:B----4-:R-:W-:Y:S01]  /*4e40*/  F2FP.PACK_AB R94, R21, R22 ;  /* 0x00000016155e723e */ /* 0x010fe200000000ff */
[----:B------:R4:W-:Y:S02]  /*4e50*/  MUFU.EX2 R20, R8 ;  /* 0x0000000800147308 */ /* 0x0009e40000000800 */
[----:B----4-:R-:W-:-:S06]  /*4e60*/  FFMA.FTZ R8, R188, c[0x0][0x23c], -R3 ;  /* 0x00008f00bc087a23 */ /* 0x010fcc0000010803 */
[----:B------:R4:W5:Y:S02]  /*4e70*/  MUFU.EX2 R19, R8 ;  /* 0x0000000800137308 */ /* 0x0009640000000800 */
[--C-:B----4-:R-:W-:Y:S01]  /*4e80*/  FFMA.FTZ R8, R187, c[0x0][0x23c], -R3.reuse ;  /* 0x00008f00bb087a23 */ /* 0x110fe20000010803 */
[----:B-----5:R-:W-:Y:S01]  /*4e90*/  F2FP.PACK_AB R93, R19, R20 ;  /* 0x00000014135d723e */ /* 0x020fe200000000ff */
[----:B------:R-:W-:-:S04]  /*4ea0*/  FFMA.FTZ R3, R189, c[0x0][0x23c], -R3 ;  /* 0x00008f00bd037a23 */ /* 0x000fc80000010803 */
[----:B------:R4:W-:Y:S08]  /*4eb0*/  MUFU.EX2 R17, R8 ;  /* 0x0000000800117308 */ /* 0x0009f00000000800 */
[----:B------:R5:W1:Y:S01]  /*4ec0*/  MUFU.EX2 R18, R3 ;  /* 0x0000000300127308 */ /* 0x000a620000000800 */
[----:B----4-:R-:W-:-:S04]  /*4ed0*/  FADD.FTZ R8, R251, R249 ;  /* 0x000000f9fb087221 */ /* 0x010fc80000010000 */
[----:B------:R-:W-:Y:S02]  /*4ee0*/  FADD.FTZ R8, R248, R8 ;  /* 0x00000008f8087221 */ /* 0x000fe40000010000 */
[----:B-----5:R-:W-:Y:S01]  /*4ef0*/  FFMA.FTZ R3, R194, c[0x0][0x23c], -R0 ;  /* 0x00008f00c2037a23 */ /* 0x020fe20000010800 */
[----:B-1----:R-:W-:-:S03]  /*4f00*/  F2FP.PACK_AB R95, R18, R17 ;  /* 0x00000011125f723e */ /* 0x002fc600000000ff */
[----:B------:R1:W-:Y:S04]  /*4f10*/  MUFU.EX2 R16, R3 ;  /* 0x0000000300107308 */ /* 0x0003e80000000800 */
[C---:B------:R-:W-:Y:S08]  /*4f20*/  HMMA.16816.F32 R168, R92.reuse, R174, R88 ;  /* 0x000000ae5ca8723c */ /* 0x040ff00000001858 */
[----:B------:R-:W-:Y:S01]  /*4f30*/  HMMA.16816.F32 R116, R92, R124, R116 ;  /* 0x0000007c5c74723c */ /* 0x000fe20000001874 */
[----:B-1----:R-:W-:-:S04]  /*4f40*/  FFMA.FTZ R3, R192, c[0x0][0x23c], -R0 ;  /* 0x00008f00c0037a23 */ /* 0x002fc80000010800 */
[----:B------:R1:W4:Y:S03]  /*4f50*/  MUFU.EX2 R15, R3 ;  /* 0x00000003000f7308 */ /* 0x0003260000000800 */
[C---:B------:R-:W-:Y:S08]  /*4f60*/  HMMA.16816.F32 R120, R92.reuse, R126, R120 ;  /* 0x0000007e5c78723c */ /* 0x040ff00000001878 */
[----:B------:R-:W-:Y:S01]  /*4f70*/  HMMA.16816.F32 R132, R92, R140, R132 ;  /* 0x0000008c5c84723c */ /* 0x000fe20000001884 */
[----:B-1----:R-:W-:-:S07]  /*4f80*/  FFMA.FTZ R3, R191, c[0x0][0x23c], -R0 ;  /* 0x00008f00bf037a23 */ /* 0x002fce0000010800 */
[C---:B------:R-:W-:Y:S01]  /*4f90*/  HMMA.16816.F32 R136, R92.reuse, R142, R136 ;  /* 0x0000008e5c88723c */ /* 0x040fe20000001888 */
[----:B------:R-:W-:Y:S01]  /*4fa0*/  FFMA.FTZ R0, R193, c[0x0][0x23c], -R0 ;  /* 0x00008f00c1007a23 */ /* 0x000fe20000010800 */
[----:B------:R1:W-:Y:S06]  /*4fb0*/  MUFU.EX2 R14, R3 ;  /* 0x00000003000e7308 */ /* 0x0003ec0000000800 */
[C---:B------:R-:W-:Y:S02]  /*4fc0*/  HMMA.16816.F32 R148, R92.reuse, R156, R148 ;  /* 0x0000009c5c94723c */ /* 0x040fe40000001894 */
[----:B------:R5:W2:Y:S06]  /*4fd0*/  MUFU.EX2 R13, R0 ;  /* 0x00000000000d7308 */ /* 0x000aac0000000800 */
[----:B------:R-:W-:Y:S01]  /*4fe0*/  HMMA.16816.F32 R152, R92, R158, R152 ;  /* 0x0000009e5c98723c */ /* 0x000fe20000001898 */
[----:B-1----:R-:W-:-:S04]  /*4ff0*/  FADD.FTZ R3, R245, R240 ;  /* 0x000000f0f5037221 */ /* 0x002fc80000010000 */
[----:B------:R-:W-:-:S03]  /*5000*/  FADD.FTZ R3, R246, R3 ;  /* 0x00000003f6037221 */ /* 0x000fc60000010000 */
[C---:B------:R-:W-:Y:S01]  /*5010*/  HMMA.16816.F32 R164, R92.reuse, R172, R164 ;  /* 0x000000ac5ca4723c */ /* 0x040fe200000018a4 */
[----:B-----5:R-:W-:Y:S02]  /*5020*/  FFMA.FTZ R0, R198, c[0x0][0x23c], -R2 ;  /* 0x00008f00c6007a23 */ /* 0x020fe40000010802 */
[----:B------:R-:W-:Y:S02]  /*5030*/  FADD.FTZ R3, R247, R3 ;  /* 0x00000003f7037221 */ /* 0x000fe40000010000 */
[----:B------:R1:W-:Y:S03]  /*5040*/  MUFU.EX2 R12, R0 ;  /* 0x00000000000c7308 */ /* 0x0003e60000000800 */
[----:B--2---:R-:W-:Y:S01]  /*5050*/  HMMA.16816.F32 R72, R92, R80, R144 ;  /* 0x000000505c48723c */ /* 0x004fe20000001890 */
[----:B------:R-:W-:-:S04]  /*5060*/  FADD.FTZ R3, R231, R3 ;  /* 0x00000003e7037221 */ /* 0x000fc80000010000 */
[----:B------:R-:W-:-:S03]  /*5070*/  FADD.FTZ R3, R215, R3 ;  /* 0x00000003d7037221 */ /* 0x000fc60000010000 */
[----:B------:R-:W-:Y:S01]  /*5080*/  HMMA.16816.F32 R76, R92, R82, R108 ;  /* 0x000000525c4c723c */ /* 0x000fe2000000186c */
[----:B-1----:R-:W-:-:S07]  /*5090*/  FFMA.FTZ R0, R197, c[0x0][0x23c], -R2 ;  /* 0x00008f00c5007a23 */ /* 0x002fce0000010802 */
[C---:B---3--:R-:W-:Y:S01]  /*50a0*/  HMMA.16816.F32 R88, R92.reuse, R4, R160 ;  /* 0x000000045c58723c */ /* 0x048fe200000018a0 */
[----:B------:R1:W2:Y:S07]  /*50b0*/  MUFU.EX2 R11, R0 ;  /* 0x00000000000b7308 */ /* 0x0002ae0000000800 */
[----:B------:R-:W-:Y:S07]  /*50c0*/  HMMA.16816.F32 R92, R92, R6, R96 ;  /* 0x000000065c5c723c */ /* 0x000fee0000001860 */
[----:B----4-:R-:W-:-:S02]  /*50d0*/  F2FP.PACK_AB R96, R15, R16 ;  /* 0x000000100f60723e */ /* 0x010fc400000000ff */
[----:B------:R-:W-:Y:S01]  /*50e0*/  F2FP.PACK_AB R98, R13, R14 ;  /* 0x0000000e0d62723e */ /* 0x000fe200000000ff */
[--C-:B-1----:R-:W-:Y:S01]  /*50f0*/  FFMA.FTZ R0, R195, c[0x0][0x23c], -R2.reuse ;  /* 0x00008f00c3007a23 */ /* 0x102fe20000010802 */
[----:B--2---:R-:W-:Y:S01]  /*5100*/  F2FP.PACK_AB R97, R11, R12 ;  /* 0x0000000c0b61723e */ /* 0x004fe200000000ff */
[----:B------:R-:W-:Y:S02]  /*5110*/  FFMA.FTZ R2, R196, c[0x0][0x23c], -R2 ;  /* 0x00008f00c4027a23 */ /* 0x000fe40000010802 */
[----:B------:R1:W-:Y:S08]  /*5120*/  MUFU.EX2 R10, R0 ;  /* 0x00000000000a7308 */ /* 0x0003f00000000800 */
        /* <DEDUP_REMOVED lines=65> */
[----:B------:R-:W-:Y:S01]  /*5540*/  FADD.FTZ R231, R9, R3 ;  /* 0x0000000309e77221 */ /* 0x000fe20000010000 */
[----:B------:R1:W-:Y:S01]  /*5550*/  STL [R1+0xc], R100 ;  /* 0x00000c6401007387 */ /* 0x0003e20000100800 */
[----:B------:R-:W-:-:S03]  /*5560*/  FADD.FTZ R106, R21, R2 ;  /* 0x00000002156a7221 */ /* 0x000fc60000010000 */
[----:B------:R1:W-:Y:S04]  /*5570*/  STL [R1+0x18], R107 ;  /* 0x0000186b01007387 */ /* 0x0003e80000100800 */
[----:B------:R1:W-:Y:S04]  /*5580*/  STL [R1+0x10], R231 ;  /* 0x000010e701007387 */ /* 0x0003e80000100800 */
[----:B------:R1:W-:Y:S01]  /*5590*/  STL [R1+0x14], R106 ;  /* 0x0000146a01007387 */ /* 0x0003e20000100800 */
[----:B------:R-:W-:Y:S05]  /*55a0*/  @!P0 BRA `(.L_x_139) ;  /* 0x000089b000008947 */ /* 0x000fea0003800000 */
[----:B------:R-:W2:Y:S01]  /*55b0*/  LDL R252, [R1+0x8] ;  /* 0x0000080001fc7983 */ /* 0x000ea20000100800 */
[----:B------:R-:W-:-:S04]  /*55c0*/  DEPBAR.LE SB0, 0x0 ;  /* 0x000080000000791a */ /* 0x000fc80000000000 */
[----:B------:R-:W3:Y:S01]  /*55d0*/  LDL.64 R182, [R1+0x20] ;  /* 0x0000200001b67983 */ /* 0x000ee20000100a00 */
[----:B------:R-:W-:-:S03]  /*55e0*/  IMAD.U32 R6, RZ, RZ, UR4 ;  /* 0x00000004ff067e24 */ /* 0x000fc6000f8e00ff */
[----:B------:R-:W-:Y:S06]  /*55f0*/  BAR.SYNC.DEFER_BLOCKING 0x0 ;  /* 0x0000000000007b1d */ /* 0x000fec0000010000 */
[----:B------:R-:W4:Y:S02]  /*5600*/  S2R R245, SR_TID.X ;  /* 0x0000000000f57919 */ /* 0x000f240000002100 */
[----:B----4-:R-:W-:-:S05]  /*5610*/  IMAD.SHL.U32 R245, R245, 0x2, RZ ;  /* 0x00000002f5f57824 */ /* 0x010fca00078e00ff */
[----:B------:R-:W-:Y:S02]  /*5620*/  LOP3.LUT R245, R245, 0x6, RZ, 0xc0, !PT ;  /* 0x00000006f5f57812 */ /* 0x000fe400078ec0ff */
[----:B--2---:R-:W-:-:S04]  /*5630*/  IADD3 R101, R252, -0x2, RZ ;  /* 0xfffffffefc657810 */ /* 0x004fc80007ffe0ff */
[----:B------:R-:W-:Y:S01]  /*5640*/  SHF.R.S32.HI R0, RZ, 0x1f, R101 ;  /* 0x0000001fff007819 */ /* 0x000fe20000011465 */
[C---:B------:R-:W-:Y:S02]  /*5650*/  IMAD R2, R101.reuse, UR11, RZ ;  /* 0x0000000b65027c24 */ /* 0x040fe4000f8e02ff */
[----:B---3--:R-:W-:-:S04]  /*5660*/  IMAD.WIDE.U32 R4, R101, UR12, R182 ;  /* 0x0000000c65047c25 */ /* 0x008fc8000f8e00b6 */
[----:B------:R-:W-:Y:S01]  /*5670*/  IMAD R0, R0, UR12, R2 ;  /* 0x0000000c00007c24 */ /* 0x000fe2000f8e0202 */
[----:B------:R-:W-:-:S03]  /*5680*/  LEA R2, P0, R4, c[0x0][0x170], 0x1 ;  /* 0x00005c0004027a11 */ /* 0x000fc600078008ff */
[----:B------:R-:W-:Y:S02]  /*5690*/  IMAD.IADD R0, R5, 0x1, R0 ;  /* 0x0000000105007824 */ /* 0x000fe400078e0200 */
[----:B------:R-:W-:-:S03]  /*56a0*/  IMAD.U32 R5, RZ, RZ, UR4 ;  /* 0x00000004ff057e24 */ /* 0x000fc6000f8e00ff */
[----:B------:R-:W-:Y:S01]  /*56b0*/  LEA.HI.X R3, R4, c[0x0][0x174], R0, 0x1, P0 ;  /* 0x00005d0004037a11 */ /* 0x000fe200000f0c00 */
[----:B------:R-:W-:Y:S01]  /*56c0*/  IMAD.U32 R0, RZ, RZ, UR5 ;  /* 0x00000005ff007e24 */ /* 0x000fe2000f8e00ff */
[----:B------:R-:W-:-:S03]  /*56d0*/  LEA R4, P0, R5, R2, 0x1 ;  /* 0x0000000205047211 */ /* 0x000fc600078008ff */
[----:B------:R-:W-:Y:S01]  /*56e0*/  @!PT LDS RZ, [RZ] ;  /* 0x00000000fffff984 */ /* 0x000fe20000000800 */
[----:B------:R-:W-:Y:S01]  /*56f0*/  @!PT LDS RZ, [RZ] ;  /* 0x00000000fffff984 */ /* 0x000fe20000000800 */
[----:B------:R-:W-:Y:S01]  /*5700*/  @!PT LDS RZ, [RZ] ;  /* 0x00000000fffff984 */ /* 0x000fe20000000800 */
[----:B------:R2:W-:Y:S01]  /*5710*/  LDGSTS.E.BYPASS.LTC128B.128 [R230+0x9000], [R2.64] ;  /* 0x0900000002e67fae */ /* 0x0005e2000b901d4e */
[----:B------:R-:W-:-:S03]  /*5720*/  LEA.HI.X R5, R6, R3, R0, 0x1, P0 ;  /* 0x0000000306057211 */ /* 0x000fc600000f0c00 */
[----:B------:R2:W-:Y:S04]  /*5730*/  LDGSTS.E.BYPASS.LTC128B.128 [R230+0xa000], [R2.64+0x40] ;  /* 0x0a00004002e67fae */ /* 0x0005e8000b901d4e */
[----:B------:R2:W-:Y:S04]  /*5740*/  LDGSTS.E.BYPASS.LTC128B.128 [R230+0xb000], [R2.64+0x80] ;  /* 0x0b00008002e67fae */ /* 0x0005e8000b901d4e */
[----:B------:R3:W-:Y:S04]  /*5750*/  LDGSTS.E.BYPASS.LTC128B.128 [R230+0x9800], [R4.64] ;  /* 0x0980000004e67fae */ /* 0x0007e8000b901d4e */
[----:B------:R3:W-:Y:S04]  /*5760*/  LDGSTS.E.BYPASS.LTC128B.128 [R230+0xa800], [R4.64+0x40] ;  /* 0x0a80004004e67fae */ /* 0x0007e8000b901d4e */
[----:B------:R3:W-:Y:S04]  /*5770*/  LDGSTS.E.BYPASS.LTC128B.128 [R230+0xb800], [R4.64+0x80] ;  /* 0x0b80008004e67fae */ /* 0x0007e8000b901d4e */
[----:B------:R-:W-:Y:S04]  /*5780*/  LDSM.16.M88.4 R32, [R217+0x6000] ;  /* 0x00600000d920783b */ /* 0x000fe80000000200 */
[----:B------:R-:W4:Y:S04]  /*5790*/  LDSM.16.M88.4 R8, [R220+0x1000] ;  /* 0x00100000dc08783b */ /* 0x000f280000000200 */
[----:B------:R-:W5:Y:S04]  /*57a0*/  LDSM.16.M88.4 R28, [R217+0x6400] ;  /* 0x00640000d91c783b */ /* 0x000f680000000200 */
[----:B------:R-:W1:Y:S04]  /*57b0*/  LDSM.16.M88.4 R24, [R217+0x6800] ;  /* 0x00680000d918783b */ /* 0x000e680000000200 */
[----:B------:R-:W1:Y:S04]  /*57c0*/  LDSM.16.M88.4 R20, [R217+0x6c00] ;  /* 0x006c0000d914783b */ /* 0x000e680000000200 */
[----:B------:R-:W1:Y:S04]  /*57d0*/  LDSM.16.M88.4 R12, [R220] ;  /* 0x00000000dc0c783b */ /* 0x000e680000000200 */
[----:B------:R-:W-:Y:S04]  /*57e0*/  LDSM.16.M88.4 R36, [R219+0x6000] ;  /* 0x00600000db24783b */ /* 0x000fe80000000200 */
[----:B---3--:R-:W3:Y:S04]  /*57f0*/  LDSM.16.M88.4 R4, [R221+0x1000] ;  /* 0x00100000dd04783b */ /* 0x008ee80000000200 */
[----:B------:R-:W3:Y:S04]  /*5800*/  LDSM.16.M88.4 R52, [R219+0x6400] ;  /* 0x00640000db34783b */ /* 0x000ee80000000200 */
[----:B------:R-:W3:Y:S04]  /*5810*/  LDSM.16.M88.4 R48, [R219+0x6800] ;  /* 0x00680000db30783b */ /* 0x000ee80000000200 */
[----:B------:R-:W3:Y:S01]  /*5820*/  LDSM.16.M88.4 R44, [R219+0x6c00] ;  /* 0x006c0000db2c783b */ /* 0x000ee20000000200 */
[----:B----4-:R-:W-:Y:S03]  /*5830*/  HMMA.16816.F32 R108, R8, R32, RZ ;  /* 0x00000020086c723c */ /* 0x010fe600000018ff */
[----:B------:R-:W4:Y:S01]  /*5840*/  LDSM.16.M88.4 R16, [R221] ;  /* 0x00000000dd10783b */ /* 0x000f220000000200 */
[----:B--2---:R-:W-:-:S03]  /*5850*/  IADD3 R2, R252, -0x2, RZ ;  /* 0xfffffffefc027810 */ /* 0x004fc60007ffe0ff */
[----:B------:R-:W0:Y:S01]  /*5860*/  LDGDEPBAR ;  /* 0x00000000000079af */ /* 0x000e220000000000 */
[C---:B-----5:R-:W-:Y:S08]  /*5870*/  HMMA.16816.F32 R60, R8.reuse, R28, RZ ;  /* 0x0000001c083c723c */ /* 0x060ff000000018ff */
[C---:B-1----:R-:W-:Y:S08]  /*5880*/  HMMA.16816.F32 R56, R8.reuse, R24, RZ ;  /* 0x000000180838723c */ /* 0x042ff000000018ff */
[C---:B------:R-:W-:Y:S08]  /*5890*/  HMMA.16816.F32 R40, R8.reuse, R20, RZ ;  /* 0x000000140828723c */ /* 0x040ff000000018ff */
[C---:B------:R-:W-:Y:S08]  /*58a0*/  HMMA.16816.F32 R64, R8.reuse, R34, RZ ;  /* 0x000000220840723c */ /* 0x040ff000000018ff */
[C---:B------:R-:W-:Y:S08]  /*58b0*/  HMMA.16816.F32 R176, R8.reuse, R30, RZ ;  /* 0x0000001e08b0723c */ /* 0x040ff000000018ff */
[C---:B------:R-:W-:Y:S08]  /*58c0*/  HMMA.16816.F32 R180, R8.reuse, R26, RZ ;  /* 0x0000001a08b4723c */ /* 0x040ff000000018ff */
[----:B------:R-:W-:Y:S08]  /*58d0*/  HMMA.16816.F32 R8, R8, R22, RZ ;  /* 0x000000160808723c */ /* 0x000ff000000018ff */
[C---:B------:R-:W-:Y:S08]  /*58e0*/  HMMA.16816.F32 R184, R12.reuse, R32, RZ ;  /* 0x000000200cb8723c */ /* 0x040ff000000018ff */
[C---:B------:R-:W-:Y:S01]  /*58f0*/  HMMA.16816.F32 R236, R12.reuse, R34, RZ ;  /* 0x000000220cec723c */ /* 0x040fe200000018ff */
[----:B------:R-:W-:Y:S07]  /*5900*/  LDSM.16.M88.4 R32, [R217+0x7c00] ;  /* 0x007c0000d920783b */ /* 0x000fee0000000200 */
[C---:B------:R-:W-:Y:S08]  /*5910*/  HMMA.16816.F32 R212, R12.reuse, R24, RZ ;  /* 0x000000180cd4723c */ /* 0x040ff000000018ff */
[----:B------:R-:W-:Y:S08]  /*5920*/  HMMA.16816.F32 R208, R12, R26, RZ ;  /* 0x0000001a0cd0723c */ /* 0x000ff000000018ff */
[C---:B---3--:R-:W-:Y:S08]  /*5930*/  HMMA.16816.F32 R196, R4.reuse, R36, R108 ;  /* 0x0000002404c4723c */ /* 0x048ff0000000186c */
[C---:B------:R-:W-:Y:S08]  /*5940*/  HMMA.16816.F32 R192, R4.reuse, R52, R60 ;  /* 0x0000003404c0723c */ /* 0x040ff0000000183c */
[----:B------:R-:W-:Y:S08]  /*5950*/  HMMA.16816.F32 R188, R4, R48, R56 ;  /* 0x0000003004bc723c */ /* 0x000ff00000001838 */
[C---:B------:R-:W-:Y:S08]  /*5960*/  HMMA.16816.F32 R240, R12.reuse, R28, RZ ;  /* 0x0000001c0cf0723c */ /* 0x040ff000000018ff */
[C---:B------:R-:W-:Y:S01]  /*5970*/  HMMA.16816.F32 R232, R12.reuse, R30, RZ ;  /* 0x0000001e0ce8723c */ /* 0x040fe200000018ff */
[----:B------:R-:W-:Y:S07]  /*5980*/  LDSM.16.M88.4 R28, [R217+0x7400] ;  /* 0x00740000d91c783b */ /* 0x000fee0000000200 */
[C---:B------:R-:W-:Y:S08]  /*5990*/  HMMA.16816.F32 R204, R12.reuse, R20, RZ ;  /* 0x000000140ccc723c */ /* 0x040ff000000018ff */
[----:B------:R-:W-:Y:S01]  /*59a0*/  HMMA.16816.F32 R200, R12, R22, RZ ;  /* 0x000000160cc8723c */ /* 0x000fe200000018ff */
[----:B------:R-:W-:Y:S07]  /*59b0*/  LDSM.16.M88.4 R12, [R217+0x7000] ;  /* 0x00700000d90c783b */ /* 0x000fee0000000200 */
[C---:B------:R-:W-:Y:S01]  /*59c0*/  HMMA.16816.F32 R108, R4.reuse, R44, R40 ;  /* 0x0000002c046c723c */ /* 0x040fe20000001828 */
[----:B------:R-:W-:Y:S07]  /*59d0*/  LDSM.16.M88.4 R40, [R217+0x7800] ;  /* 0x00780000d928783b */ /* 0x000fee0000000200 */
[C---:B------:R-:W-:Y:S08]  /*59e0*/  HMMA.16816.F32 R64, R4.reuse, R38, R64 ;  /* 0x000000260440723c */ /* 0x040ff00000001840 */
[C---:B------:R-:W-:Y:S08]  /*59f0*/  HMMA.16816.F32 R60, R4.reuse, R54, R176 ;  /* 0x00000036043c723c */ /* 0x040ff000000018b0 */
[C---:B------:R-:W-:Y:S08]  /*5a00*/  HMMA.16816.F32 R56, R4.reuse, R50, R180 ;  /* 0x000000320438723c */ /* 0x040ff000000018b4 */
[----:B------:R-:W-:Y:S01]  /*5a10*/  HMMA.16816.F32 R24, R4, R46, R8 ;  /* 0x0000002e0418723c */ /* 0x000fe20000001808 */
[----:B------:R-:W1:Y:S04]  /*5a20*/  LDSM.16.M88.4 R4, [R220+0x3000] ;  /* 0x00300000dc04783b */ /* 0x000e680000000200 */
[----:B------:R-:W2:Y:S03]  /*5a30*/  LDSM.16.M88.4 R8, [R220+0x2000] ;  /* 0x00200000dc08783b */ /* 0x000ea60000000200 */
[C---:B----4-:R-:W-:Y:S08]  /*5a40*/  HMMA.16816.F32 R20, R16.reuse, R36, R184 ;  /* 0x000000241014723c */ /* 0x050ff000000018b8 */
[C---:B------:R-:W-:Y:S08]  /*5a50*/  HMMA.16816.F32 R36, R16.reuse, R38, R236 ;  /* 0x000000261024723c */ /* 0x040ff000000018ec */
[C---:B------:R-:W-:Y:S08]  /*5a60*/  HMMA.16816.F32 R240, R16.reuse, R52, R240 ;  /* 0x0000003410f0723c */ /* 0x040ff000000018f0 */
[C---:B------:R-:W-:Y:S08]  /*5a70*/  HMMA.16816.F32 R236, R16.reuse, R44, R204 ;  /* 0x0000002c10ec723c */ /* 0x040ff000000018cc */
[----:B------:R-:W-:Y:S01]  /*5a80*/  HMMA.16816.F32 R204, R16, R46, R200 ;  /* 0x0000002e10cc723c */ /* 0x000fe200000018c8 */
[----:B------:R-:W-:Y:S07]  /*5a90*/  LDSM.16.M88.4 R44, [R219+0x7c00] ;  /* 0x007c0000db2c783b */ /* 0x000fee0000000200 */
[C---:B-1----:R-:W-:Y:S08]  /*5aa0*/  HMMA.16816.F32 R184, R4.reuse, R32, R108 ;  /* 0x0000002004b8723c */ /* 0x042ff0000000186c */
        /* <DEDUP_REMOVED lines=9> */
[----:B--2---:R-:W-:Y:S01]  /*5b40*/  HMMA.16816.F32 R60, R8, R12, R20 ;  /* 0x0000000c083c723c */ /* 0x004fe20000001814 */
[----:B------:R-:W1:Y:S07]  /*5b50*/  LDSM.16.M88.4 R20, [R219+0x7000] ;  /* 0x00700000db14783b */ /* 0x000e6e0000000200 */
[C---:B------:R-:W-:Y:S08]  /*5b60*/  HMMA.16816.F32 R212, R16.reuse, R48, R212 ;  /* 0x0000003010d4723c */ /* 0x040ff000000018d4 */
[C---:B------:R-:W-:Y:S08]  /*5b70*/  HMMA.16816.F32 R208, R16.reuse, R50, R208 ;  /* 0x0000003210d0723c */ /* 0x040ff000000018d0 */
[----:B------:R-:W-:Y:S01]  /*5b80*/  HMMA.16816.F32 R52, R16, R54, R232 ;  /* 0x000000361034723c */ /* 0x000fe200000018e8 */
[----:B------:R-:W-:Y:S07]  /*5b90*/  LDSM.16.M88.4 R16, [R219+0x7400] ;  /* 0x00740000db10783b */ /* 0x000fee0000000200 */
[C---:B------:R-:W-:Y:S01]  /*5ba0*/  HMMA.16816.F32 R48, R8.reuse, R14, R36 ;  /* 0x0000000e0830723c */ /* 0x040fe20000001824 */
[----:B------:R-:W2:Y:S07]  /*5bb0*/  LDSM.16.M88.4 R12, [R221+0x2000] ;  /* 0x00200000dd0c783b */ /* 0x000eae0000000200 */
[C---:B------:R-:W-:Y:S08]  /*5bc0*/  HMMA.16816.F32 R36, R8.reuse, R28, R240 ;  /* 0x0000001c0824723c */ /* 0x040ff000000018f0 */
[C---:B------:R-:W-:Y:S08]  /*5bd0*/  HMMA.16816.F32 R28, R8.reuse, R30, R52 ;  /* 0x0000001e081c723c */ /* 0x040ff00000001834 */
[C---:B------:R-:W-:Y:S08]  /*5be0*/  HMMA.16816.F32 R52, R8.reuse, R40, R212 ;  /* 0x000000280834723c */ /* 0x040ff000000018d4 */
[----:B------:R-:W-:Y:S08]  /*5bf0*/  HMMA.16816.F32 R56, R8, R42, R208 ;  /* 0x0000002a0838723c */ /* 0x000ff000000018d0 */
[C---:B-1----:R-:W-:Y:S08]  /*5c00*/  HMMA.16816.F32 R240, R4.reuse, R20, R200 ;  /* 0x0000001404f0723c */ /* 0x042ff000000018c8 */
[----:B------:R-:W-:Y:S08]  /*5c10*/  HMMA.16816.F32 R200, R4, R44, R184 ;  /* 0x0000002c04c8723c */ /* 0x000ff000000018b8 */
[C---:B------:R-:W-:Y:S08]  /*5c20*/  HMMA.16816.F32 R40, R8.reuse, R32, R236 ;  /* 0x000000200828723c */ /* 0x040ff000000018ec */
[----:B------:R-:W-:Y:S01]  /*5c30*/  HMMA.16816.F32 R196, R8, R34, R204 ;  /* 0x0000002208c4723c */ /* 0x000fe200000018cc */
[----:B------:R-:W-:Y:S04]  /*5c40*/  LDSM.16.M88.4 R8, [R220+0x4000] ;  /* 0x00400000dc08783b */ /* 0x000fe80000000200 */
[----:B------:R-:W-:Y:S03]  /*5c50*/  LDSM.16.M88.4 R32, [R217+0x8c00] ;  /* 0x008c0000d920783b */ /* 0x000fe60000000200 */
[-C--:B--2---:R-:W-:Y:S01]  /*5c60*/  HMMA.16816.F32 R184, R12, R16.reuse, R36 ;  /* 0x000000100cb8723c */ /* 0x084fe20000001824 */
[----:B------:R-:W1:Y:S07]  /*5c70*/  LDSM.16.M88.4 R36, [R217+0x8000] ;  /* 0x00800000d924783b */ /* 0x000e6e0000000200 */
[C---:B------:R-:W-:Y:S08]  /*5c80*/  HMMA.16816.F32 R232, R4.reuse, R16, R192 ;  /* 0x0000001004e8723c */ /* 0x040ff000000018c0 */
[C---:B------:R-:W-:Y:S08]  /*5c90*/  HMMA.16816.F32 R236, R4.reuse, R22, R180 ;  /* 0x0000001604ec723c */ /* 0x040ff000000018b4 */
[C---:B------:R-:W-:Y:S08]  /*5ca0*/  HMMA.16816.F32 R212, R4.reuse, R18, R176 ;  /* 0x0000001204d4723c */ /* 0x040ff000000018b0 */
[C---:B------:R-:W-:Y:S08]  /*5cb0*/  HMMA.16816.F32 R208, R4.reuse, R24, R188 ;  /* 0x0000001804d0723c */ /* 0x040ff000000018bc */
[C---:B------:R-:W-:Y:S08]  /*5cc0*/  HMMA.16816.F32 R204, R4.reuse, R26, R108 ;  /* 0x0000001a04cc723c */ /* 0x040ff0000000186c */
[----:B------:R-:W-:Y:S01]  /*5cd0*/  HMMA.16816.F32 R192, R4, R46, R64 ;  /* 0x0000002e04c0723c */ /* 0x000fe20000001840 */
[----:B------:R-:W2:Y:S07]  /*5ce0*/  LDSM.16.M88.4 R4, [R220+0x5000] ;  /* 0x00500000dc04783b */ /* 0x000eae0000000200 */
[C---:B------:R-:W-:Y:S08]  /*5cf0*/  HMMA.16816.F32 R64, R12.reuse, R20, R60 ;  /* 0x000000140c40723c */ /* 0x040ff0000000183c */
[C---:B------:R-:W-:Y:S01]  /*5d00*/  HMMA.16816.F32 R180, R12.reuse, R18, R28 ;  /* 0x000000120cb4723c */ /* 0x040fe2000000181c */
[----:B------:R-:W3:Y:S04]  /*5d10*/  LDSM.16.M88.4 R28, [R217+0x8400] ;  /* 0x00840000d91c783b */ /* 0x000ee80000000200 */
[----:B------:R-:W-:Y:S03]  /*5d20*/  LDSM.16.M88.4 R16, [R221+0x4000] ;  /* 0x00400000dd10783b */ /* 0x000fe60000000200 */
[C---:B------:R-:W-:Y:S08]  /*5d30*/  HMMA.16816.F32 R176, R12.reuse, R24, R52 ;  /* 0x000000180cb0723c */ /* 0x040ff00000001834 */
[C---:B------:R-:W-:Y:S01]  /*5d40*/  HMMA.16816.F32 R56, R12.reuse, R26, R56 ;  /* 0x0000001a0c38723c */ /* 0x040fe20000001838 */
[----:B------:R-:W4:Y:S07]  /*5d50*/  LDSM.16.M88.4 R24, [R217+0x8800] ;  /* 0x00880000d918783b */ /* 0x000f2e0000000200 */
[C---:B------:R-:W-:Y:S01]  /*5d60*/  HMMA.16816.F32 R188, R12.reuse, R22, R48 ;  /* 0x000000160cbc723c */ /* 0x040fe20000001830 */
[----:B------:R-:W5:Y:S07]  /*5d70*/  LDSM.16.M88.4 R20, [R219+0x8000] ;  /* 0x00800000db14783b */ /* 0x000f6e0000000200 */
[C---:B------:R-:W-:Y:S08]  /*5d80*/  HMMA.16816.F32 R48, R12.reuse, R44, R40 ;  /* 0x0000002c0c30723c */ /* 0x040ff00000001828 */
[----:B------:R-:W-:Y:S01]  /*5d90*/  HMMA.16816.F32 R60, R12, R46, R196 ;  /* 0x0000002e0c3c723c */ /* 0x000fe200000018c4 */
[----:B------:R-:W4:Y:S07]  /*5da0*/  LDSM.16.M88.4 R12, [R221+0x5000] ;  /* 0x00500000dd0c783b */ /* 0x000f2e0000000200 */
[-C--:B-1----:R-:W-:Y:S08]  /*5db0*/  HMMA.16816.F32 R40, R8, R36.reuse, R64 ;  /* 0x000000240828723c */ /* 0x082ff00000001840 */
[C---:B--2---:R-:W-:Y:S08]  /*5dc0*/  HMMA.16816.F32 R44, R4.reuse, R36, R240 ;  /* 0x00000024042c723c */ /* 0x044ff000000018f0 */
[C---:B------:R-:W-:Y:S08]  /*5dd0*/  HMMA.16816.F32 R108, R4.reuse, R38, R236 ;  /* 0x00000026046c723c */ /* 0x040ff000000018ec */
[C---:B---3--:R-:W-:Y:S08]  /*5de0*/  HMMA.16816.F32 R196, R4.reuse, R28, R232 ;  /* 0x0000001c04c4723c */ /* 0x048ff000000018e8 */
[C---:B------:R-:W-:Y:S08]  /*5df0*/  HMMA.16816.F32 R212, R4.reuse, R30, R212 ;  /* 0x0000001e04d4723c */ /* 0x040ff000000018d4 */
[C---:B----4-:R-:W-:Y:S08]  /*5e00*/  HMMA.16816.F32 R208, R4.reuse, R24, R208 ;  /* 0x0000001804d0723c */ /* 0x050ff000000018d0 */
[C---:B------:R-:W-:Y:S08]  /*5e10*/  HMMA.16816.F32 R204, R4.reuse, R26, R204 ;  /* 0x0000001a04cc723c */ /* 0x040ff000000018cc */
[C---:B------:R-:W-:Y:S08]  /*5e20*/  HMMA.16816.F32 R200, R4.reuse, R32, R200 ;  /* 0x0000002004c8723c */ /* 0x040ff000000018c8 */
[----:B------:R-:W-:Y:S01]  /*5e30*/  HMMA.16816.F32 R192, R4, R34, R192 ;  /* 0x0000002204c0723c */ /* 0x000fe200000018c0 */
[----:B------:R-:W1:Y:S07]  /*5e40*/  LDSM.16.M88.4 R4, [R219+0x8400] ;  /* 0x00840000db04783b */ /* 0x000e6e0000000200 */
[C---:B------:R-:W-:Y:S08]  /*5e50*/  HMMA.16816.F32 R52, R8.reuse, R38, R188 ;  /* 0x000000260834723c */ /* 0x040ff000000018bc */
[C---:B------:R-:W-:Y:S08]  /*5e60*/  HMMA.16816.F32 R64, R8.reuse, R28, R184 ;  /* 0x0000001c0840723c */ /* 0x040ff000000018b8 */
[----:B------:R-:W-:Y:S08]  /*5e70*/  HMMA.16816.F32 R180, R8, R30, R180 ;  /* 0x0000001e08b4723c */ /* 0x000ff000000018b4 */
[----:B-----5:R-:W-:Y:S01]  /*5e80*/  HMMA.16816.F32 R28, R16, R20, R40 ;  /* 0x00000014101c723c */ /* 0x020fe20000001828 */
[----:B------:R-:W-:-:S07]  /*5e90*/  IMAD R0, R2, 0x40, R245 ;  /* 0x0000004002007824 */ /* 0x000fce00078e02f5 */
[----:B------:R-:W-:Y:S01]  /*5ea0*/  HMMA.16816.F32 R36, R12, R20, R44 ;  /* 0x000000140c24723c */ /* 0x000fe2000000182c */
[C---:B------:R-:W-:Y:S02]  /*5eb0*/  ISETP.GE.AND P3, PT, R0.reuse, R229, PT ;  /* 0x000000e50000720c */ /* 0x040fe40003f66270 */
[----:B------:R-:W-:Y:S02]  /*5ec0*/  ISETP.GE.AND P2, PT, R0, R228, PT ;  /* 0x000000e40000720c */ /* 0x000fe40003f46270 */
[----:B------:R-:W-:Y:S02]  /*5ed0*/  ISETP.GT.AND P0, PT, R2, UR8, PT ;  /* 0x0000000802007c0c */ /* 0x000fe4000bf04270 */
[C---:B------:R-:W-:Y:S02]  /*5ee0*/  ISETP.LT.OR P3, PT, R0.reuse, R225, P3 ;  /* 0x000000e10000720c */ /* 0x040fe40001f61670 */
[C---:B------:R-:W-:Y:S01]  /*5ef0*/  ISETP.LT.OR P2, PT, R0.reuse, R224, P2 ;  /* 0x000000e00000720c */ /* 0x040fe20001741670 */
[----:B------:R-:W-:Y:S01]  /*5f00*/  HMMA.16816.F32 R176, R8, R24, R176 ;  /* 0x0000001808b0723c */ /* 0x000fe200000018b0 */
[----:B------:R-:W-:-:S04]  /*5f10*/  IADD3 R2, R0, 0x1, RZ ;  /* 0x0000000100027810 */ /* 0x000fc80007ffe0ff */
[----:B------:R-:W-:-:S03]  /*5f20*/  ISETP.GE.AND P4, PT, R2, R227, PT ;  /* 0x000000e30200720c */ /* 0x000fc60003f86270 */
[----:B------:R-:W-:Y:S01]  /*5f30*/  HMMA.16816.F32 R56, R8, R26, R56 ;  /* 0x0000001a0838723c */ /* 0x000fe20000001838 */
[----:B------:R-:W-:-:S07]  /*5f40*/  ISETP.GE.AND P1, PT, R2, R226, PT ;  /* 0x000000e20200720c */ /* 0x000fce0003f26270 */
[----:B------:R-:W-:Y:S01]  /*5f50*/  HMMA.16816.F32 R184, R8, R32, R48 ;  /* 0x0000002008b8723c */ /* 0x000fe20000001830 */
[----:B------:R-:W-:-:S06]  /*5f60*/  ISETP.LT.OR P4, PT, R2, R223, P4 ;  /* 0x000000df0200720c */ /* 0x000fcc0002781670 */
[----:B------:R-:W-:Y:S01]  /*5f70*/  FSEL R48, R28, -INF , !P3 ;  /* 0xff8000001c307808 */ /* 0x000fe20005800000 */
[----:B------:R-:W-:Y:S01]  /*5f80*/  HMMA.16816.F32 R24, R16, R22, R52 ;  /* 0x000000161018723c */ /* 0x000fe20000001834 */
[----:B------:R-:W-:-:S06]  /*5f90*/  ISETP.GE.AND P3, PT, R0, R227, PT ;  /* 0x000000e30000720c */ /* 0x000fcc0003f66270 */
[----:B------:R-:W-:Y:S01]  /*5fa0*/  FSEL R52, R30, -INF , !P2 ;  /* 0xff8000001e347808 */ /* 0x000fe20005000000 */
[----:B------:R-:W-:Y:S01]  /*5fb0*/  HMMA.16816.F32 R20, R12, R22, R108 ;  /* 0x000000160c14723c */ /* 0x000fe2000000186c */
[----:B------:R-:W-:Y:S02]  /*5fc0*/  ISETP.GE.AND P2, PT, R0, R226, PT ;  /* 0x000000e20000720c */ /* 0x000fe40003f46270 */
[----:B------:R-:W-:Y:S02]  /*5fd0*/  ISETP.LT.OR P1, PT, R2, R222, P1 ;  /* 0x000000de0200720c */ /* 0x000fe40000f21670 */
[----:B------:R-:W-:-:S03]  /*5fe0*/  ISETP.LT.OR P3, PT, R0, R223, P3 ;  /* 0x000000df0000720c */ /* 0x000fc60001f61670 */
[----:B------:R-:W-:Y:S01]  /*5ff0*/  HMMA.16816.F32 R60, R8, R34, R60 ;  /* 0x00000022083c723c */ /* 0x000fe2000000183c */
[----:B------:R-:W2:Y:S01]  /*6000*/  LDSM.16.M88.4 R8, [R219+0x8800] ;  /* 0x00880000db08783b */ /* 0x000ea20000000200 */
[----:B------:R-:W-:Y:S02]  /*6010*/  ISETP.LT.OR P2, PT, R0, R222, P2 ;  /* 0x000000de0000720c */ /* 0x000fe40001741670 */
[----:B------:R-:W-:Y:S02]  /*6020*/  ISETP.GE.AND P5, PT, R2, R229, PT ;  /* 0x000000e50200720c */ /* 0x000fe40003fa6270 */
[----:B------:R-:W-:Y:S02]  /*6030*/  FSEL R40, R36, -INF , !P3 ;  /* 0xff80000024287808 */ /* 0x000fe40005800000 */
[----:B------:R-:W-:Y:S02]  /*6040*/  FSEL R46, R38, -INF , !P2 ;  /* 0xff800000262e7808 */ /* 0x000fe40005000000 */
[----:B------:R-:W-:-:S02]  /*6050*/  FSEL R45, R37, -INF , !P4 ;  /* 0xff800000252d7808 */ /* 0x000fc40006000000 */
[----:B------:R-:W-:Y:S02]  /*6060*/  FSEL R47, R39, -INF , !P1 ;  /* 0xff800000272f7808 */ /* 0x000fe40004800000 */
[C---:B------:R-:W-:Y:S01]  /*6070*/  ISETP.GE.AND P6, PT, R2.reuse, R228, PT ;  /* 0x000000e40200720c */ /* 0x040fe20003fc6270 */
[----:B-1----:R-:W-:Y:S01]  /*6080*/  HMMA.16816.F32 R36, R16, R4, R64 ;  /* 0x000000041024723c */ /* 0x002fe20000001840 */
[----:B------:R-:W-:Y:S02]  /*6090*/  ISETP.LT.OR P5, PT, R2, R225, P5 ;  /* 0x000000e10200720c */ /* 0x000fe40002fa1670 */
[----:B------:R-:W-:Y:S02]  /*60a0*/  IADD3 R3, R0, 0x8, RZ ;  /* 0x0000000800037810 */ /* 0x000fe40007ffe0ff */
[----:B------:R-:W-:Y:S02]  /*60b0*/  ISETP.LT.OR P6, PT, R2, R224, P6 ;  /* 0x000000e00200720c */ /* 0x000fe400037c1670 */
[----:B------:R-:W-:-:S02]  /*60c0*/  IADD3 R2, R0, 0x9, RZ ;  /* 0x0000000900027810 */ /* 0x000fc40007ffe0ff */
[----:B------:R-:W-:Y:S02]  /*60d0*/  FSEL R50, R29, -INF , !P5 ;  /* 0xff8000001d327808 */ /* 0x000fe40006800000 */
[C---:B------:R-:W-:Y:S02]  /*60e0*/  ISETP.GE.AND P3, PT, R3.reuse, R229, PT ;  /* 0x000000e50300720c */ /* 0x040fe40003f66270 */
[C---:B------:R-:W-:Y:S02]  /*60f0*/  ISETP.GE.AND P2, PT, R3.reuse, R228, PT ;  /* 0x000000e40300720c */ /* 0x040fe40003f46270 */
[C---:B------:R-:W-:Y:S02]  /*6100*/  ISETP.GE.AND P5, PT, R3.reuse, R227, PT ;  /* 0x000000e30300720c */ /* 0x040fe40003fa6270 */
[----:B------:R-:W-:Y:S02]  /*6110*/  ISETP.GE.AND P4, PT, R3, R226, PT ;  /* 0x000000e20300720c */ /* 0x000fe40003f86270 */
[----:B------:R-:W-:-:S02]  /*6120*/  FSEL R55, R31, -INF , !P6 ;  /* 0xff8000001f377808 */ /* 0x000fc40007000000 */
[C---:B------:R-:W-:Y:S01]  /*6130*/  ISETP.GE.AND P1, PT, R2.reuse, R229, PT ;  /* 0x000000e50200720c */ /* 0x040fe20003f26270 */
[----:B------:R-:W-:Y:S01]  /*6140*/  HMMA.16816.F32 R28, R12, R4, R196 ;  /* 0x000000040c1c723c */ /* 0x000fe200000018c4 */
[----:B------:R-:W-:Y:S02]  /*6150*/  ISETP.GE.AND P6, PT, R2, R228, PT ;  /* 0x000000e40200720c */ /* 0x000fe40003fc6270 */
[C---:B------:R-:W-:Y:S02]  /*6160*/  ISETP.LT.OR P3, PT, R3.reuse, R225, P3 ;  /* 0x000000e10300720c */ /* 0x040fe40001f61670 */
[C---:B------:R-:W-:Y:S02]  /*6170*/  ISETP.LT.OR P2, PT, R3.reuse, R224, P2 ;  /* 0x000000e00300720c */ /* 0x040fe40001741670 */
[C---:B------:R-:W-:Y:S02]  /*6180*/  ISETP.LT.OR P5, PT, R3.reuse, R223, P5 ;  /* 0x000000df0300720c */ /* 0x040fe40002fa1670 */
[----:B------:R-:W-:-:S02]  /*6190*/  ISETP.LT.OR P4, PT, R3, R222, P4 ;  /* 0x000000de0300720c */ /* 0x000fc40002781670 */
[----:B------:R-:W-:Y:S02]  /*61a0*/  IADD3 R3, R0, 0x10, RZ ;  /* 0x0000001000037810 */ /* 0x000fe40007ffe0ff */
[C---:B------:R-:W-:Y:S02]  /*61b0*/  ISETP.LT.OR P1, PT, R2.reuse, R225, P1 ;  /* 0x000000e10200720c */ /* 0x040fe40000f21670 */
[----:B------:R-:W-:Y:S02]  /*61c0*/  ISETP.LT.OR P6, PT, R2, R224, P6 ;  /* 0x000000e00200720c */ /* 0x000fe400037c1670 */
[----:B------:R-:W-:Y:S02]  /*61d0*/  FSEL R51, R24, -INF , !P3 ;  /* 0xff80000018337808 */ /* 0x000fe40005800000 */
[----:B------:R-:W-:Y:S02]  /*61e0*/  FSEL R54, R26, -INF , !P2 ;  /* 0xff8000001a367808 */ /* 0x000fe40005000000 */
[----:B------:R-:W-:-:S02]  /*61f0*/  FSEL R42, R20, -INF , !P5 ;  /* 0xff800000142a7808 */ /* 0x000fc40006800000 */
[----:B------:R-:W-:Y:S02]  /*6200*/  FSEL R44, R22, -INF , !P4 ;  /* 0xff800000162c7808 */ /* 0x000fe40006000000 */
[C---:B------:R-:W-:Y:S02]  /*6210*/  ISETP.GE.AND P3, PT, R2.reuse, R227, PT ;  /* 0x000000e30200720c */ /* 0x040fe40003f66270 */
[----:B------:R-:W-:Y:S02]  /*6220*/  ISETP.GE.AND P2, PT, R2, R226, PT ;  /* 0x000000e20200720c */ /* 0x000fe40003f46270 */
[C---:B------:R-:W-:Y:S02]  /*6230*/  ISETP.GE.AND P5, PT, R3.reuse, R229, PT ;  /* 0x000000e50300720c */ /* 0x040fe40003fa6270 */
[----:B------:R-:W-:Y:S02]  /*6240*/  ISETP.GE.AND P4, PT, R3, R228, PT ;  /* 0x000000e40300720c */ /* 0x000fe40003f86270 */
[----:B------:R-:W-:-:S02]  /*6250*/  FSEL R49, R25, -INF , !P1 ;  /* 0xff80000019317808 */ /* 0x000fc40004800000 */
[----:B------:R-:W-:Y:S02]  /*6260*/  FSEL R53, R27, -INF , !P6 ;  /* 0xff8000001b357808 */ /* 0x000fe40007000000 */
[-C--:B------:R-:W-:Y:S01]  /*6270*/  HMMA.16816.F32 R24, R16, R6.reuse, R180 ;  /* 0x000000061018723c */ /* 0x080fe200000018b4 */
[C---:B------:R-:W-:Y:S02]  /*6280*/  ISETP.LT.OR P3, PT, R2.reuse, R223, P3 ;  /* 0x000000df0200720c */ /* 0x040fe40001f61670 */
[----:B------:R-:W-:Y:S02]  /*6290*/  ISETP.LT.OR P2, PT, R2, R222, P2 ;  /* 0x000000de0200720c */ /* 0x000fe40001741670 */
[C---:B------:R-:W-:Y:S02]  /*62a0*/  ISETP.LT.OR P5, PT, R3.reuse, R225, P5 ;  /* 0x000000e10300720c */ /* 0x040fe40002fa1670 */
[----:B------:R-:W-:Y:S02]  /*62b0*/  ISETP.LT.OR P4, PT, R3, R224, P4 ;  /* 0x000000e00300720c */ /* 0x000fe40002781670 */
[----:B------:R-:W-:Y:S01]  /*62c0*/  IADD3 R2, R0, 0x11, RZ ;  /* 0x0000001100027810 */ /* 0x000fe20007ffe0ff */
[----:B------:R-:W-:Y:S01]  /*62d0*/  HMMA.16816.F32 R32, R12, R6, R212 ;  /* 0x000000060c20723c */ /* 0x000fe200000018d4 */
[----:B------:R-:W-:Y:S01]  /*62e0*/  FSEL R41, R21, -INF , !P3 ;  /* 0xff80000015297808 */ /* 0x000fe20005800000 */
[----:B------:R-:W1:Y:S01]  /*62f0*/  LDSM.16.M88.4 R4, [R219+0x8c00] ;  /* 0x008c0000db04783b */ /* 0x000e620000000200 */
[----:B------:R-:W-:Y:S01]  /*6300*/  FSEL R43, R23, -INF , !P2 ;  /* 0xff800000172b7808 */ /* 0x000fe20005000000 */
[----:B------:R-:W-:-:S04]  /*6310*/  DEPBAR.LE SB0, 0x0 ;  /* 0x000080000000791a */ /* 0x000fc80000000000 */
[----:B------:R-:W-:Y:S02]  /*6320*/  FSEL R36, R36, -INF , !P5 ;  /* 0xff80000024247808 */ /* 0x000fe40006800000 */
[----:B------:R-:W-:Y:S01]  /*6330*/  FSEL R232, R38, -INF , !P4 ;  /* 0xff80000026e87808 */ /* 0x000fe20006000000 */
[----:B------:R-:W-:Y:S01]  /*6340*/  BAR.SYNC.DEFER_BLOCKING 0x0 ;  /* 0x0000000000007b1d */ /* 0x000fe20000010000 */
[CC--:B------:R-:W-:Y:S02]  /*6350*/  ISETP.GE.AND P1, PT, R3.reuse, R227.reuse, PT ;  /* 0x000000e30300720c */ /* 0x0c0fe40003f26270 */
[----:B------:R-:W-:Y:S02]  /*6360*/  ISETP.GE.AND P3, PT, R3, R226, PT ;  /* 0x000000e20300720c */ /* 0x000fe40003f66270 */
[C---:B------:R-:W-:Y:S02]  /*6370*/  ISETP.GE.AND P2, PT, R2.reuse, R228, PT ;  /* 0x000000e40200720c */ /* 0x040fe40003f46270 */
[----:B------:R-:W-:-:S02]  /*6380*/  ISETP.GE.AND P5, PT, R2, R227, PT ;  /* 0x000000e30200720c */ /* 0x000fc40003fa6270 */
[C---:B------:R-:W-:Y:S02]  /*6390*/  ISETP.GE.AND P4, PT, R2.reuse, R226, PT ;  /* 0x000000e20200720c */ /* 0x040fe40003f86270 */
[CC--:B------:R-:W-:Y:S02]  /*63a0*/  ISETP.LT.OR P1, PT, R3.reuse, R223.reuse, P1 ;  /* 0x000000df0300720c */ /* 0x0c0fe40000f21670 */
[----:B------:R-:W-:Y:S02]  /*63b0*/  ISETP.LT.OR P3, PT, R3, R222, P3 ;  /* 0x000000de0300720c */ /* 0x000fe40001f61670 */
[C---:B------:R-:W-:Y:S02]  /*63c0*/  ISETP.LT.OR P2, PT, R2.reuse, R224, P2 ;  /* 0x000000e00200720c */ /* 0x040fe40001741670 */
[C---:B------:R-:W-:Y:S02]  /*63d0*/  ISETP.LT.OR P5, PT, R2.reuse, R223, P5 ;  /* 0x000000df0200720c */ /* 0x040fe40002fa1670 */
[----:B------:R-:W-:-:S02]  /*63e0*/  ISETP.LT.OR P4, PT, R2, R222, P4 ;  /* 0x000000de0200720c */ /* 0x000fc40002781670 */
[----:B------:R-:W-:Y:S02]  /*63f0*/  IADD3 R3, R0, 0x18, RZ ;  /* 0x0000001800037810 */ /* 0x000fe40007ffe0ff */
[----:B------:R-:W-:Y:S02]  /*6400*/  ISETP.GE.AND P6, PT, R2, R229, PT ;  /* 0x000000e50200720c */ /* 0x000fe40003fc6270 */
[----:B------:R-:W-:Y:S02]  /*6410*/  FSEL R212, R39, -INF , !P2 ;  /* 0xff80000027d47808 */ /* 0x000fe40005000000 */
[----:B------:R-:W-:Y:S02]  /*6420*/  FSEL R64, R28, -INF , !P1 ;  /* 0xff8000001c407808 */ /* 0x000fe40004800000 */
[----:B------:R-:W-:Y:S02]  /*6430*/  FSEL R111, R30, -INF , !P3 ;  /* 0xff8000001e6f7808 */ /* 0x000fe40005800000 */
[----:B------:R-:W-:-:S02]  /*6440*/  FSEL R110, R29, -INF , !P5 ;  /* 0xff8000001d6e7808 */ /* 0x000fc40006800000 */
[----:B------:R-:W-:Y:S02]  /*6450*/  FSEL R181, R31, -INF , !P4 ;  /* 0xff8000001fb57808 */ /* 0x000fe40006000000 */
[C---:B------:R-:W-:Y:S01]  /*6460*/  ISETP.GE.AND P2, PT, R3.reuse, R229, PT ;  /* 0x000000e50300720c */ /* 0x040fe20003f46270 */
[----:B--2---:R-:W-:Y:S01]  /*6470*/  HMMA.16816.F32 R28, R16, R8, R176 ;  /* 0x00000008101c723c */ /* 0x004fe200000018b0 */
[C---:B------:R-:W-:Y:S02]  /*6480*/  ISETP.GE.AND P1, PT, R3.reuse, R228, PT ;  /* 0x000000e40300720c */ /* 0x040fe40003f26270 */
[-C--:B------:R-:W-:Y:S02]  /*6490*/  ISETP.LT.OR P6, PT, R2, R225.reuse, P6 ;  /* 0x000000e10200720c */ /* 0x080fe400037c1670 */
[C---:B------:R-:W-:Y:S02]  /*64a0*/  ISETP.LT.OR P2, PT, R3.reuse, R225, P2 ;  /* 0x000000e10300720c */ /* 0x040fe40001741670 */
[----:B------:R-:W-:-:S02]  /*64b0*/  ISETP.LT.OR P1, PT, R3, R224, P1 ;  /* 0x000000e00300720c */ /* 0x000fc40000f21670 */
[----:B------:R-:W-:Y:S02]  /*64c0*/  IADD3 R2, R0, 0x19, RZ ;  /* 0x0000001900027810 */ /* 0x000fe40007ffe0ff */
[----:B------:R-:W-:Y:S02]  /*64d0*/  FSEL R183, R37, -INF , !P6 ;  /* 0xff80000025b77808 */ /* 0x000fe40007000000 */
[C---:B------:R-:W-:Y:S02]  /*64e0*/  ISETP.GE.AND P6, PT, R3.reuse, R227, PT ;  /* 0x000000e30300720c */ /* 0x040fe40003fc6270 */
[----:B------:R-:W-:Y:S02]  /*64f0*/  ISETP.GE.AND P3, PT, R3, R226, PT ;  /* 0x000000e20300720c */ /* 0x000fe40003f66270 */
[----:B------:R-:W-:Y:S02]  /*6500*/  FSEL R196, R24, -INF , !P2 ;  /* 0xff80000018c47808 */ /* 0x000fe40005000000 */
[----:B------:R-:W-:-:S02]  /*6510*/  FSEL R199, R26, -INF , !P1 ;  /* 0xff8000001ac77808 */ /* 0x000fc40004800000 */
[C---:B------:R-:W-:Y:S02]  /*6520*/  ISETP.GE.AND P2, PT, R2.reuse, R227, PT ;  /* 0x000000e30200720c */ /* 0x040fe40003f46270 */
[----:B------:R-:W-:Y:S01]  /*6530*/  ISETP.GE.AND P1, PT, R2, R226, PT ;  /* 0x000000e20200720c */ /* 0x000fe20003f26270 */
[----:B------:R-:W-:Y:S01]  /*6540*/  HMMA.16816.F32 R20, R12, R8, R208 ;  /* 0x000000080c14723c */ /* 0x000fe200000018d0 */
[CC--:B------:R-:W-:Y:S02]  /*6550*/  ISETP.LT.OR P6, PT, R3.reuse, R223.reuse, P6 ;  /* 0x000000df0300720c */ /* 0x0c0fe400037c1670 */
[----:B------:R-:W-:Y:S02]  /*6560*/  ISETP.LT.OR P3, PT, R3, R222, P3 ;  /* 0x000000de0300720c */ /* 0x000fe40001f61670 */
[----:B------:R-:W-:Y:S02]  /*6570*/  IADD3 R3, R0, 0x20, RZ ;  /* 0x0000002000037810 */ /* 0x000fe40007ffe0ff */
[----:B------:R-:W-:-:S02]  /*6580*/  ISETP.LT.OR P2, PT, R2, R223, P2 ;  /* 0x000000df0200720c */ /* 0x000fc40001741670 */
[----:B------:R-:W-:Y:S02]  /*6590*/  ISETP.LT.OR P1, PT, R2, R222, P1 ;  /* 0x000000de0200720c */ /* 0x000fe40000f21670 */
[----:B------:R-:W-:Y:S02]  /*65a0*/  FSEL R108, R32, -INF , !P6 ;  /* 0xff800000206c7808 */ /* 0x000fe40007000000 */
[----:B------:R-:W-:Y:S02]  /*65b0*/  FSEL R180, R34, -INF , !P3 ;  /* 0xff80000022b47808 */ /* 0x000fe40005800000 */
[CC--:B------:R-:W-:Y:S02]  /*65c0*/  ISETP.GE.AND P4, PT, R2.reuse, R229.reuse, PT ;  /* 0x000000e50200720c */ /* 0x0c0fe40003f86270 */
[----:B------:R-:W-:Y:S02]  /*65d0*/  ISETP.GE.AND P5, PT, R2, R228, PT ;  /* 0x000000e40200720c */ /* 0x000fe40003fa6270 */
[----:B------:R-:W-:-:S02]  /*65e0*/  ISETP.GE.AND P6, PT, R3, R229, PT ;  /* 0x000000e50300720c */ /* 0x000fc40003fc6270 */
[----:B------:R-:W-:Y:S02]  /*65f0*/  ISETP.GE.AND P3, PT, R3, R228, PT ;  /* 0x000000e40300720c */ /* 0x000fe40003f66270 */
[----:B------:R-:W-:Y:S02]  /*6600*/  FSEL R109, R33, -INF , !P2 ;  /* 0xff800000216d7808 */ /* 0x000fe40005000000 */
[----:B------:R-:W-:Y:S02]  /*6610*/  FSEL R182, R35, -INF , !P1 ;  /* 0xff80000023b67808 */ /* 0x000fe40004800000 */
[----:B------:R-:W-:Y:S01]  /*6620*/  HMMA.16816.F32 R32, R16, R10, R56 ;  /* 0x0000000a1020723c */ /* 0x000fe20000001838 */
[CC--:B------:R-:W-:Y:S02]  /*6630*/  ISETP.LT.OR P4, PT, R2.reuse, R225.reuse, P4 ;  /* 0x000000e10200720c */ /* 0x0c0fe40002781670 */
[----:B------:R-:W-:Y:S02]  /*6640*/  ISETP.LT.OR P5, PT, R2, R224, P5 ;  /* 0x000000e00200720c */ /* 0x000fe40002fa1670 */
[----:B------:R-:W-:-:S02]  /*6650*/  ISETP.LT.OR P6, PT, R3, R225, P6 ;  /* 0x000000e10300720c */ /* 0x000fc400037c1670 */
[----:B------:R-:W-:Y:S02]  /*6660*/  ISETP.LT.OR P3, PT, R3, R224, P3 ;  /* 0x000000e00300720c */ /* 0x000fe40001f61670 */
[----:B------:R-:W-:Y:S02]  /*6670*/  IADD3 R2, R0, 0x21, RZ ;  /* 0x0000002100027810 */ /* 0x000fe40007ffe0ff */
[----:B------:R-:W-:Y:S02]  /*6680*/  FSEL R198, R27, -INF , !P5 ;  /* 0xff8000001bc67808 */ /* 0x000fe40006800000 */
[----:B------:R-:W-:Y:S02]  /*6690*/  FSEL R211, R28, -INF , !P6 ;  /* 0xff8000001cd37808 */ /* 0x000fe40007000000 */
[----:B------:R-:W-:Y:S02]  /*66a0*/  FSEL R233, R30, -INF , !P3 ;  /* 0xff8000001ee97808 */ /* 0x000fe40005800000 */
[----:B------:R-:W-:-:S02]  /*66b0*/  ISETP.GE.AND P5, PT, R2, R229, PT ;  /* 0x000000e50200720c */ /* 0x000fc40003fa6270 */
[C---:B------:R-:W-:Y:S02]  /*66c0*/  ISETP.GE.AND P1, PT, R2.reuse, R228, PT ;  /* 0x000000e40200720c */ /* 0x040fe40003f26270 */
[CC--:B------:R-:W-:Y:S02]  /*66d0*/  ISETP.GE.AND P6, PT, R2.reuse, R227.reuse, PT ;  /* 0x000000e30200720c */ /* 0x0c0fe40003fc6270 */
[-C--:B------:R-:W-:Y:S02]  /*66e0*/  ISETP.GE.AND P3, PT, R2, R226.reuse, PT ;  /* 0x000000e20200720c */ /* 0x080fe40003f66270 */
[----:B------:R-:W-:Y:S02]  /*66f0*/  FSEL R197, R25, -INF , !P4 ;  /* 0xff80000019c57808 */ /* 0x000fe40006000000 */
[C---:B------:R-:W-:Y:S01]  /*6700*/  ISETP.GE.AND P4, PT, R3.reuse, R227, PT ;  /* 0x000000e30300720c */ /* 0x040fe20003f86270 */
[----:B------:R-:W-:Y:S01]  /*6710*/  HMMA.16816.F32 R24, R12, R10, R204 ;  /* 0x0000000a0c18723c */ /* 0x000fe200000018cc */
[----:B------:R-:W-:-:S02]  /*6720*/  ISETP.GE.AND P2, PT, R3, R226, PT ;  /* 0x000000e20300720c */ /* 0x000fc40003f46270 */
[C---:B------:R-:W-:Y:S02]  /*6730*/  ISETP.LT.OR P5, PT, R2.reuse, R225, P5 ;  /* 0x000000e10200720c */ /* 0x040fe40002fa1670 */
[C---:B------:R-:W-:Y:S02]  /*6740*/  ISETP.LT.OR P1, PT, R2.reuse, R224, P1 ;  /* 0x000000e00200720c */ /* 0x040fe40000f21670 */
[CC--:B------:R-:W-:Y:S02]  /*6750*/  ISETP.LT.OR P6, PT, R2.reuse, R223.reuse, P6 ;  /* 0x000000df0200720c */ /* 0x0c0fe400037c1670 */
[----:B------:R-:W-:Y:S02]  /*6760*/  ISETP.LT.OR P3, PT, R2, R222, P3 ;  /* 0x000000de0200720c */ /* 0x000fe40001f61670 */
[----:B------:R-:W-:Y:S02]  /*6770*/  IADD3 R2, R0, 0x28, RZ ;  /* 0x0000002800027810 */ /* 0x000fe40007ffe0ff */
[----:B------:R-:W-:-:S02]  /*6780*/  ISETP.LT.OR P4, PT, R3, R223, P4 ;  /* 0x000000df0300720c */ /* 0x000fc40002781670 */
[----:B------:R-:W-:Y:S02]  /*6790*/  ISETP.LT.OR P2, PT, R3, R222, P2 ;  /* 0x000000de0300720c */ /* 0x000fe40001741670 */
[----:B------:R-:W-:Y:S02]  /*67a0*/  FSEL R215, R31, -INF , !P1 ;  /* 0xff8000001fd77808 */ /* 0x000fe40004800000 */
[----:B------:R-:W-:Y:S02]  /*67b0*/  ISETP.GE.AND P1, PT, R2, R229, PT ;  /* 0x000000e50200720c */ /* 0x000fe40003f26270 */
[----:B------:R-:W-:Y:S02]  /*67c0*/  FSEL R204, R20, -INF , !P4 ;  /* 0xff80000014cc7808 */ /* 0x000fe40006000000 */
[----:B------:R-:W-:Y:S02]  /*67d0*/  FSEL R206, R22, -INF , !P2 ;  /* 0xff80000016ce7808 */ /* 0x000fe40005000000 */
[----:B------:R-:W-:-:S02]  /*67e0*/  FSEL R205, R21, -INF , !P6 ;  /* 0xff80000015cd7808 */ /* 0x000fc40007000000 */
[----:B------:R-:W-:Y:S02]  /*67f0*/  FSEL R207, R23, -INF , !P3 ;  /* 0xff80000017cf7808 */ /* 0x000fe40005800000 */
[----:B-1----:R-:W-:Y:S01]  /*6800*/  HMMA.16816.F32 R20, R16, R4, R184 ;  /* 0x000000041014723c */ /* 0x002fe200000018b8 */
[----:B------:R-:W-:Y:S02]  /*6810*/  ISETP.LT.OR P1, PT, R2, R225, P1 ;  /* 0x000000e10200720c */ /* 0x000fe40000f21670 */
[----:B------:R-:W-:Y:S02]  /*6820*/  IADD3 R3, R0, 0x29, RZ ;  /* 0x0000002900037810 */ /* 0x000fe40007ffe0ff */
[----:B------:R-:W-:Y:S02]  /*6830*/  FSEL R209, R29, -INF , !P5 ;  /* 0xff8000001dd17808 */ /* 0x000fe40006800000 */
[----:B------:R-:W-:Y:S02]  /*6840*/  FSEL R208, R32, -INF , !P1 ;  /* 0xff80000020d07808 */ /* 0x000fe40004800000 */
[----:B------:R-:W-:-:S02]  /*6850*/  ISETP.GE.AND P4, PT, R2, R228, PT ;  /* 0x000000e40200720c */ /* 0x000fc40003f86270 */
[C---:B------:R-:W-:Y:S02]  /*6860*/  ISETP.GE.AND P5, PT, R2.reuse, R227, PT ;  /* 0x000000e30200720c */ /* 0x040fe40003fa6270 */
[C---:B------:R-:W-:Y:S02]  /*6870*/  ISETP.GE.AND P2, PT, R2.reuse, R226, PT ;  /* 0x000000e20200720c */ /* 0x040fe40003f46270 */
[C---:B------:R-:W-:Y:S02]  /*6880*/  ISETP.GE.AND P3, PT, R3.reuse, R229, PT ;  /* 0x000000e50300720c */ /* 0x040fe40003f66270 */
[----:B------:R-:W-:Y:S01]  /*6890*/  ISETP.GE.AND P1, PT, R3, R227, PT ;  /* 0x000000e30300720c */ /* 0x000fe20003f26270 */
[----:B------:R-:W-:Y:S01]  /*68a0*/  HMMA.16816.F32 R8, R12, R4, R200 ;  /* 0x000000040c08723c */ /* 0x000fe200000018c8 */
[C---:B------:R-:W-:Y:S02]  /*68b0*/  ISETP.LT.OR P4, PT, R2.reuse, R224, P4 ;  /* 0x000000e00200720c */ /* 0x040fe40002781670 */
[----:B------:R-:W-:-:S02]  /*68c0*/  ISETP.LT.OR P5, PT, R2, R223, P5 ;  /* 0x000000df0200720c */ /* 0x000fc40002fa1670 */
[----:B------:R-:W-:Y:S02]  /*68d0*/  ISETP.LT.OR P2, PT, R2, R222, P2 ;  /* 0x000000de0200720c */ /* 0x000fe40001741670 */
[C---:B------:R-:W-:Y:S02]  /*68e0*/  ISETP.LT.OR P3, PT, R3.reuse, R225, P3 ;  /* 0x000000e10300720c */ /* 0x040fe40001f61670 */
[----:B------:R-:W-:Y:S02]  /*68f0*/  ISETP.LT.OR P1, PT, R3, R223, P1 ;  /* 0x000000df0300720c */ /* 0x000fe40000f21670 */
[----:B------:R-:W-:Y:S02]  /*6900*/  IADD3 R2, R0, 0x30, RZ ;  /* 0x0000003000027810 */ /* 0x000fe40007ffe0ff */
[----:B------:R-:W-:Y:S02]  /*6910*/  FSEL R214, R34, -INF , !P4 ;  /* 0xff80000022d67808 */ /* 0x000fe40006000000 */
[----:B------:R-:W-:-:S02]  /*6920*/  FSEL R200, R24, -INF , !P5 ;  /* 0xff80000018c87808 */ /* 0x000fc40006800000 */
[----:B------:R-:W-:Y:S02]  /*6930*/  FSEL R203, R26, -INF , !P2 ;  /* 0xff8000001acb7808 */ /* 0x000fe40005000000 */
[----:B------:R-:W-:Y:S02]  /*6940*/  FSEL R210, R33, -INF , !P3 ;  /* 0xff80000021d27808 */ /* 0x000fe40005800000 */
[----:B------:R-:W-:Y:S02]  /*6950*/  FSEL R201, R25, -INF , !P1 ;  /* 0xff80000019c97808 */ /* 0x000fe40004800000 */
[C---:B------:R-:W-:Y:S02]  /*6960*/  ISETP.GE.AND P6, PT, R3.reuse, R228, PT ;  /* 0x000000e40300720c */ /* 0x040fe40003fc6270 */
[----:B------:R-:W-:Y:S02]  /*6970*/  ISETP.GE.AND P4, PT, R3, R226, PT ;  /* 0x000000e20300720c */ /* 0x000fe40003f86270 */
[----:B------:R-:W-:-:S02]  /*6980*/  ISETP.GE.AND P5, PT, R2, R229, PT ;  /* 0x000000e50200720c */ /* 0x000fc40003fa6270 */
[C---:B------:R-:W-:Y:S02]  /*6990*/  ISETP.GE.AND P2, PT, R2.reuse, R228, PT ;  /* 0x000000e40200720c */ /* 0x040fe40003f46270 */
[C---:B------:R-:W-:Y:S02]  /*69a0*/  ISETP.GE.AND P3, PT, R2.reuse, R227, PT ;  /* 0x000000e30200720c */ /* 0x040fe40003f66270 */
[C---:B------:R-:W-:Y:S01]  /*69b0*/  ISETP.GE.AND P1, PT, R2.reuse, R226, PT ;  /* 0x000000e20200720c */ /* 0x040fe20003f26270 */
[----:B------:R-:W-:Y:S01]  /*69c0*/  HMMA.16816.F32 R12, R12, R6, R192 ;  /* 0x000000060c0c723c */ /* 0x000fe200000018c0 */
[C---:B------:R-:W-:Y:S02]  /*69d0*/  ISETP.LT.OR P6, PT, R3.reuse, R224, P6 ;  /* 0x000000e00300720c */ /* 0x040fe400037c1670 */
[----:B------:R-:W-:Y:S02]  /*69e0*/  ISETP.LT.OR P4, PT, R3, R222, P4 ;  /* 0x000000de0300720c */ /* 0x000fe40002781670 */
[----:B------:R-:W-:-:S02]  /*69f0*/  ISETP.LT.OR P5, PT, R2, R225, P5 ;  /* 0x000000e10200720c */ /* 0x000fc40002fa1670 */
[C---:B------:R-:W-:Y:S02]  /*6a00*/  ISETP.LT.OR P2, PT, R2.reuse, R224, P2 ;  /* 0x000000e00200720c */ /* 0x040fe40001741670 */
[C---:B------:R-:W-:Y:S02]  /*6a10*/  ISETP.LT.OR P3, PT, R2.reuse, R223, P3 ;  /* 0x000000df0200720c */ /* 0x040fe40001f61670 */
[----:B------:R-:W-:Y:S02]  /*6a20*/  ISETP.LT.OR P1, PT, R2, R222, P1 ;  /* 0x000000de0200720c */ /* 0x000fe40000f21670 */
[----:B------:R-:W-:Y:S02]  /*6a30*/  IADD3 R2, R0, 0x31, RZ ;  /* 0x0000003100027810 */ /* 0x000fe40007ffe0ff */
[----:B------:R-:W-:Y:S02]  /*6a40*/  FSEL R202, R27, -INF , !P4 ;  /* 0xff8000001bca7808 */ /* 0x000fe40006000000 */
[----:B------:R-:W-:-:S02]  /*6a50*/  FSEL R213, R35, -INF , !P6 ;  /* 0xff80000023d57808 */ /* 0x000fc40007000000 */
[----:B------:R-:W-:Y:S02]  /*6a60*/  FSEL R245, R20, -INF , !P5 ;  /* 0xff80000014f57808 */ /* 0x000fe40006800000 */
[----:B------:R-:W-:Y:S02]  /*6a70*/  FSEL R249, R22, -INF , !P2 ;  /* 0xff80000016f97808 */ /* 0x000fe40005000000 */
[C---:B------:R-:W-:Y:S02]  /*6a80*/  ISETP.GE.AND P6, PT, R2.reuse, R229, PT ;  /* 0x000000e50200720c */ /* 0x040fe40003fc6270 */
[C---:B------:R-:W-:Y:S02]  /*6a90*/  ISETP.GE.AND P4, PT, R2.reuse, R228, PT ;  /* 0x000000e40200720c */ /* 0x040fe40003f86270 */
[C---:B------:R-:W-:Y:S02]  /*6aa0*/  ISETP.GE.AND P5, PT, R2.reuse, R227, PT ;  /* 0x000000e30200720c */ /* 0x040fe40003fa6270 */
[C---:B------:R-:W-:Y:S01]  /*6ab0*/  ISETP.GE.AND P2, PT, R2.reuse, R226, PT ;  /* 0x000000e20200720c */ /* 0x040fe20003f46270 */
[----:B------:R-:W-:Y:S01]  /*6ac0*/  HMMA.16816.F32 R16, R16, R6, R60 ;  /* 0x000000061010723c */ /* 0x000fe2000000183c */
[----:B------:R-:W-:-:S02]  /*6ad0*/  ISETP.LT.OR P6, PT, R2, R225, P6 ;  /* 0x000000e10200720c */ /* 0x000fc400037c1670 */
[C---:B------:R-:W-:Y:S02]  /*6ae0*/  ISETP.LT.OR P4, PT, R2.reuse, R224, P4 ;  /* 0x000000e00200720c */ /* 0x040fe40002781670 */
[C---:B------:R-:W-:Y:S02]  /*6af0*/  ISETP.LT.OR P5, PT, R2.reuse, R223, P5 ;  /* 0x000000df0200720c */ /* 0x040fe40002fa1670 */
[----:B------:R-:W-:Y:S02]  /*6b00*/  ISETP.LT.OR P2, PT, R2, R222, P2 ;  /* 0x000000de0200720c */ /* 0x000fe40001741670 */
[----:B------:R-:W-:Y:S02]  /*6b10*/  IADD3 R2, R0, 0x38, RZ ;  /* 0x0000003800027810 */ /* 0x000fe40007ffe0ff */
[----:B------:R-:W-:Y:S02]  /*6b20*/  FSEL R234, R8, -INF , !P3 ;  /* 0xff80000008ea7808 */ /* 0x000fe40005800000 */
[----:B------:R-:W-:-:S02]  /*6b30*/  FSEL R238, R10, -INF , !P1 ;  /* 0xff8000000aee7808 */ /* 0x000fc40004800000 */
[C---:B------:R-:W-:Y:S02]  /*6b40*/  ISETP.GE.AND P1, PT, R2.reuse, R227, PT ;  /* 0x000000e30200720c */ /* 0x040fe40003f26270 */
[C---:B------:R-:W-:Y:S02]  /*6b50*/  ISETP.GE.AND P3, PT, R2.reuse, R226, PT ;  /* 0x000000e20200720c */ /* 0x040fe40003f66270 */
[C---:B------:R-:W-:Y:S02]  /*6b60*/  ISETP.LT.OR P1, PT, R2.reuse, R223, P1 ;  /* 0x000000df0200720c */ /* 0x040fe40000f21670 */
        /* <DEDUP_REMOVED lines=9> */
[----:B------:R-:W-:Y:S02]  /*6c00*/  ISETP.GE.AND P4, PT, R2, R228, PT ;  /* 0x000000e40200720c */ /* 0x000fe40003f86270 */
[C---:B------:R-:W-:Y:S02]  /*6c10*/  ISETP.GE.AND P5, PT, R0.reuse, R229, PT ;  /* 0x000000e50000720c */ /* 0x040fe40003fa6270 */
[C---:B------:R-:W-:Y:S02]  /*6c20*/  ISETP.GE.AND P2, PT, R0.reuse, R227, PT ;  /* 0x000000e30000720c */ /* 0x040fe40003f46270 */
[C---:B------:R-:W-:Y:S02]  /*6c30*/  ISETP.GE.AND P1, PT, R0.reuse, R226, PT ;  /* 0x000000e20000720c */ /* 0x040fe40003f26270 */
[----:B------:R-:W-:Y:S02]  /*6c40*/  ISETP.GE.AND P3, PT, R0, R228, PT ;  /* 0x000000e40000720c */ /* 0x000fe40003f66270 */
[----:B------:R-:W-:-:S02]  /*6c50*/  ISETP.LT.OR P6, PT, R2, R225, P6 ;  /* 0x000000e10200720c */ /* 0x000fc400037c1670 */
[----:B------:R-:W-:Y:S02]  /*6c60*/  ISETP.LT.OR P4, PT, R2, R224, P4 ;  /* 0x000000e00200720c */ /* 0x000fe40002781670 */
[C---:B------:R-:W-:Y:S02]  /*6c70*/  ISETP.LT.OR P2, PT, R0.reuse, R223, P2 ;  /* 0x000000df0000720c */ /* 0x040fe40001741670 */
[C---:B------:R-:W-:Y:S02]  /*6c80*/  ISETP.LT.OR P1, PT, R0.reuse, R222, P1 ;  /* 0x000000de0000720c */ /* 0x040fe40000f21670 */
[C---:B------:R-:W-:Y:S02]  /*6c90*/  ISETP.LT.OR P5, PT, R0.reuse, R225, P5 ;  /* 0x000000e10000720c */ /* 0x040fe40002fa1670 */
[----:B------:R-:W-:Y:S02]  /*6ca0*/  ISETP.LT.OR P3, PT, R0, R224, P3 ;  /* 0x000000e00000720c */ /* 0x000fe40001f61670 */
[----:B------:R-:W-:-:S02]  /*6cb0*/  FSEL R237, R13, -INF , !P2 ;  /* 0xff8000000ded7808 */ /* 0x000fc40005000000 */
[----:B------:R-:W-:Y:S02]  /*6cc0*/  FSEL R240, R15, -INF , !P1 ;  /* 0xff8000000ff07808 */ /* 0x000fe40004800000 */
[----:B------:R-:W-:Y:S02]  /*6cd0*/  FSEL R243, R16, -INF , !P6 ;  /* 0xff80000010f37808 */ /* 0x000fe40007000000 */
[----:B------:R-:W-:Y:S02]  /*6ce0*/  FSEL R247, R18, -INF , !P4 ;  /* 0xff80000012f77808 */ /* 0x000fe40006000000 */
[----:B------:R-:W-:Y:S02]  /*6cf0*/  FSEL R244, R17, -INF , !P5 ;  /* 0xff80000011f47808 */ /* 0x000fe40006800000 */
[----:B------:R-:W-:Y:S01]  /*6d00*/  FSEL R246, R19, -INF , !P3 ;  /* 0xff80000013f67808 */ /* 0x000fe20005800000 */
[----:B------:R-:W-:Y:S05]  /*6d10*/  @!P0 BRA `(.L_x_140) ;  /* 0x0000018000008947 */ /* 0x000fea0003800000 */
[----:B------:R-:W2:Y:S04]  /*6d20*/  LDL.64 R190, [R1+0x30] ;  /* 0x0000300001be7983 */ /* 0x000ea80000100a00 */
[----:B------:R-:W3:Y:S01]  /*6d30*/  LDL.64 R250, [R1+0x28] ;  /* 0x0000280001fa7983 */ /* 0x000ee20000100a00 */
[----:B------:R-:W-:-:S04]  /*6d40*/  IADD3 R0, R252, -0x3, RZ ;  /* 0xfffffffdfc007810 */ /* 0x000fc80007ffe0ff */
[----:B------:R-:W-:Y:S01]  /*6d50*/  SHF.R.S32.HI R2, RZ, 0x1f, R0 ;  /* 0x0000001fff027819 */ /* 0x000fe20000011400 */
[----:B------:R-:W-:-:S04]  /*6d60*/  IMAD.WIDE.U32 R4, R0, c[0x0][0x198], RZ ;  /* 0x0000660000047a25 */ /* 0x000fc800078e00ff */
[----:B------:R-:W-:-:S04]  /*6d70*/  IMAD R2, R2, c[0x0][0x198], RZ ;  /* 0x0000660002027a24 */ /* 0x000fc800078e02ff */
[----:B------:R-:W-:-:S04]  /*6d80*/  IMAD R2, R0, c[0x0][0x19c], R2 ;  /* 0x0000670000027a24 */ /* 0x000fc800078e0202 */
[----:B------:R-:W-:Y:S01]  /*6d90*/  IMAD.IADD R3, R5, 0x1, R2 ;  /* 0x0000000105037824 */ /* 0x000fe200078e0202 */
[----:B--2---:R-:W-:-:S04]  /*6da0*/  LEA R0, P1, R4, R190, 0x6 ;  /* 0x000000be04007211 */ /* 0x004fc800078230ff */
[----:B------:R-:W-:Y:S02]  /*6db0*/  LEA R2, P2, R0, c[0x0][0x168], 0x1 ;  /* 0x00005a0000027a11 */ /* 0x000fe400078408ff */
[----:B---3--:R-:W-:Y:S02]  /*6dc0*/  LEA.HI.X R3, R4, R251, R3, 0x6, P1 ;  /* 0x000000fb04037211 */ /* 0x008fe400008f3403 */
[----:B------:R-:W-:Y:S02]  /*6dd0*/  IADD3 R4, P1, R2, UR10, RZ ;  /* 0x0000000a02047c10 */ /* 0x000fe4000ff3e0ff */
[----:B------:R-:W-:-:S04]  /*6de0*/  LEA.HI.X R3, R0, c[0x0][0x16c], R3, 0x1, P2 ;  /* 0x00005b0000037a11 */ /* 0x000fc800010f0c03 */
[----:B------:R-:W-:Y:S01]  /*6df0*/  IADD3.X R5, R3, UR9, RZ, P1, !PT ;  /* 0x0000000903057c10 */ /* 0x000fe20008ffe4ff */
        /* <DEDUP_REMOVED lines=10> */
.L_x_140:
[----:B------:R-:W-:Y:S01]  /*6ea0*/  FMNMX.FTZ R0, R103, R40, !PT ;  /* 0x0000002867007209 */ /* 0x000fe20007810000 */
[----:B------:R-:W-:Y:S01]  /*6eb0*/  LDSM.16.MT88.4 R20, [R218+0x9000] ;  /* 0x00900000da14783b */ /* 0x000fe20000004200 */
[----:B------:R-:W-:-:S02]  /*6ec0*/  MOV R30, R231 ;  /* 0x000000e7001e7202 */ /* 0x000fc40000000f00 */
[----:B------:R-:W-:Y:S01]  /*6ed0*/  FMNMX.FTZ R0, R45, R0, !PT ;  /* 0x000000002d007209 */ /* 0x000fe20007810000 */
[----:B------:R-:W-:Y:S01]  /*6ee0*/  LDSM.16.MT88.4 R16, [R216+0x9000] ;  /* 0x00900000d810783b */ /* 0x000fe20000004200 */
[----:B------:R-:W-:Y:S02]  /*6ef0*/  MOV R29, R100 ;  /* 0x00000064001d7202 */ /* 0x000fe40000000f00 */
[----:B------:R-:W-:Y:S01]  /*6f00*/  FMNMX.FTZ R0, R42, R0, !PT ;  /* 0x000000002a007209 */ /* 0x000fe20007810000 */
[----:B------:R-:W-:Y:S03]  /*6f10*/  LDSM.16.MT88.4 R24, [R216+0xa000] ;  /* 0x00a00000d818783b */ /* 0x000fe60000004200 */
[----:B------:R-:W-:Y:S01]  /*6f20*/  FMNMX.FTZ R0, R41, R0, !PT ;  /* 0x0000000029007209 */ /* 0x000fe20007810000 */
[----:B------:R-:W-:Y:S03]  /*6f30*/  LDSM.16.MT88.4 R32, [R216+0xb000] ;  /* 0x00b00000d820783b */ /* 0x000fe60000004200 */
[----:B------:R-:W-:Y:S01]  /*6f40*/  FMNMX.FTZ R0, R64, R0, !PT ;  /* 0x0000000040007209 */ /* 0x000fe20007810000 */
[----:B------:R-:W-:Y:S03]  /*6f50*/  LDSM.16.MT88.4 R12, [R218+0xb000] ;  /* 0x00b00000da0c783b */ /* 0x000fe60000004200 */
[----:B------:R-:W-:-:S04]  /*6f60*/  FMNMX.FTZ R0, R110, R0, !PT ;  /* 0x000000006e007209 */ /* 0x000fc80007810000 */
[----:B-1----:R-:W-:Y:S02]  /*6f70*/  FMNMX.FTZ R2, R108, R0, !PT ;  /* 0x000000006c027209 */ /* 0x002fe40007810000 */
        /* <DEDUP_REMOVED lines=36> */
[----:B------:R-:W-:-:S02]  /*71c0*/  FMNMX.FTZ R4, R183, R4, !PT ;  /* 0x00000004b7047209 */ /* 0x000fc40007810000 */
[----:B------:R-:W-:Y:S01]  /*71d0*/  FMNMX.FTZ R2, R53, R2, !PT ;  /* 0x0000000235027209 */ /* 0x000fe20007810000 */
[----:B------:R-:W2:Y:S01]  /*71e0*/  SHFL.BFLY PT, R6, R0, 0x1, 0x1f ;  /* 0x0c201f0000067f89 */ /* 0x000ea200000e0000 */
        /* <DEDUP_REMOVED lines=11> */
[----:B-1----:R-:W-:Y:S02]  /*72a0*/  FMNMX.FTZ R3, R3, R5, !PT ;  /* 0x0000000503037209 */ /* 0x002fe40007810000 */
[----:B--2---:R-:W-:Y:S02]  /*72b0*/  FMNMX.FTZ R8, R0, R6, !PT ;  /* 0x0000000600087209 */ /* 0x004fe40007810000 */
[----:B------:R-:W-:Y:S01]  /*72c0*/  FMNMX.FTZ R0, R215, R2, !PT ;  /* 0x00000002d7007209 */ /* 0x000fe20007810000 */
[----:B------:R-:W1:Y:S01]  /*72d0*/  SHFL.BFLY PT, R6, R3, 0x1, 0x1f ;  /* 0x0c201f0003067f89 */ /* 0x000e6200000e0000 */
[----:B------:R-:W-:Y:S02]  /*72e0*/  FMNMX.FTZ R2, R245, R4, !PT ;  /* 0x00000004f5027209 */ /* 0x000fe40007810000 */
[----:B------:R-:W-:Y:S01]  /*72f0*/  FMNMX.FTZ R0, R214, R0, !PT ;  /* 0x00000000d6007209 */ /* 0x000fe20007810000 */
[----:B------:R-:W-:Y:S01]  /*7300*/  STL [R1], R8 ;  /* 0x0000000801007387 */ /* 0x000fe20000100800 */
[----:B------:R-:W-:Y:S01]  /*7310*/  FMNMX.FTZ R4, R242, R2, !PT ;  /* 0x00000002f2047209 */ /* 0x000fe20007810000 */
[----:B------:R-:W-:Y:S01]  /*7320*/  FMUL.FTZ R2, R8, c[0x0][0x23c] ;  /* 0x00008f0008027a20 */ /* 0x000fe20000410000 */
[----:B------:R-:W-:-:S02]  /*7330*/  FMNMX.FTZ R0, R213, R0, !PT ;  /* 0x00000000d5007209 */ /* 0x000fc40007810000 */
[----:B------:R-:W-:Y:S02]  /*7340*/  FMNMX.FTZ R4, R243, R4, !PT ;  /* 0x00000004f3047209 */ /* 0x000fe40007810000 */
[----:B------:R-:W-:Y:S02]  /*7350*/  FMNMX.FTZ R5, R249, R0, !PT ;  /* 0x00000000f9057209 */ /* 0x000fe40007810000 */
[----:B------:R-:W-:Y:S02]  /*7360*/  FMNMX.FTZ R4, R244, R4, !PT ;  /* 0x00000004f4047209 */ /* 0x000fe40007810000 */
[----:B------:R-:W-:Y:S02]  /*7370*/  FSETP.NEU.FTZ.AND P2, PT, R8, -INF , PT ;  /* 0xff8000000800780b */ /* 0x000fe40003f5d000 */
[----:B------:R-:W-:Y:S01]  /*7380*/  FMNMX.FTZ R5, R248, R5, !PT ;  /* 0x00000005f8057209 */ /* 0x000fe20007810000 */
[----:B------:R-:W2:Y:S01]  /*7390*/  SHFL.BFLY PT, R7, R4, 0x2, 0x1f ;  /* 0x0c401f0004077f89 */ /* 0x000ea200000e0000 */
[----:B------:R-:W-:-:S02]  /*73a0*/  FSEL R2, R2, RZ, P2 ;  /* 0x000000ff02027208 */ /* 0x000fc40001000000 */
[----:B------:R-:W-:-:S03]  /*73b0*/  FMNMX.FTZ R5, R247, R5, !PT ;  /* 0x00000005f7057209 */ /* 0x000fc60007810000 */
[--C-:B------:R-:W-:Y:S01]  /*73c0*/  FFMA.FTZ R0, R40, c[0x0][0x23c], -R2.reuse ;  /* 0x00008f0028007a23 */ /* 0x100fe20000010802 */
[----:B------:R-:W-:Y:S02]  /*73d0*/  FMNMX.FTZ R5, R246, R5, !PT ;  /* 0x00000005f6057209 */ /* 0x000fe40007810000 */
[----:B-1----:R-:W-:Y:S01]  /*73e0*/  FMNMX.FTZ R252, R3, R6, !PT ;  /* 0x0000000603fc7209 */ /* 0x002fe20007810000 */
[----:B------:R1:W-:Y:S01]  /*73f0*/  MUFU.EX2 R251, R0 ;  /* 0x0000000000fb7308 */ /* 0x0003e20000000800 */
[--C-:B------:R-:W-:Y:S01]  /*7400*/  FFMA.FTZ R3, R42, c[0x0][0x23c], -R2.reuse ;  /* 0x00008f002a037a23 */ /* 0x100fe20000010802 */
[----:B------:R-:W-:Y:S01]  /*7410*/  SHFL.BFLY PT, R6, R5, 0x2, 0x1f ;  /* 0x0c401f0005067f89 */ /* 0x000fe200000e0000 */
[----:B------:R-:W-:Y:S02]  /*7420*/  FSETP.NEU.FTZ.AND P1, PT, R252, -INF , PT ;  /* 0xff800000fc00780b */ /* 0x000fe40003f3d000 */
[----:B--2---:R-:W-:Y:S01]  /*7430*/  FMNMX.FTZ R4, R4, R7, !PT ;  /* 0x0000000704047209 */ /* 0x004fe20007810000 */
[----:B-1----:R-:W-:-:S02]  /*7440*/  FFMA.FTZ R0, R45, c[0x0][0x23c], -R2 ;  /* 0x00008f002d007a23 */ /* 0x002fc40000010802 */
[----:B------:R1:W-:Y:S08]  /*7450*/  MUFU.EX2 R45, R3 ;  /* 0x00000003002d7308 */ /* 0x0003f00000000800 */
[----:B------:R2:W-:Y:S01]  /*7460*/  MUFU.EX2 R250, R0 ;  /* 0x0000000000fa7308 */ /* 0x0005e20000000800 */
[----:B-1----:R-:W-:-:S07]  /*7470*/  FFMA.FTZ R3, R41, c[0x0][0x23c], -R2 ;  /* 0x00008f0029037a23 */ /* 0x002fce0000010802 */
[----:B------:R1:W-:Y:S01]  /*7480*/  MUFU.EX2 R37, R3 ;  /* 0x0000000300257308 */ /* 0x0003e20000000800 */
[----:B--2---:R-:W-:-:S05]  /*7490*/  FMUL.FTZ R0, R252, c[0x0][0x23c] ;  /* 0x00008f00fc007a20 */ /* 0x004fca0000410000 */
[----:B------:R-:W-:-:S05]  /*74a0*/  FSEL R0, R0, RZ, P1 ;  /* 0x000000ff00007208 */ /* 0x000fca0000800000 */
[--C-:B-1----:R-:W-:Y:S01]  /*74b0*/  FFMA.FTZ R3, R46, c[0x0][0x23c], -R0.reuse ;  /* 0x00008f002e037a23 */ /* 0x102fe20000010800 */
[----:B------:R-:W-:Y:S02]  /*74c0*/  MOV R46, R8 ;  /* 0x00000008002e7202 */ /* 0x000fe40000000f00 */
[----:B------:R-:W1:Y:S01]  /*74d0*/  SHFL.BFLY PT, R8, R4, 0x1, 0x1f ;  /* 0x0c201f0004087f89 */ /* 0x000e6200000e0000 */
[----:B------:R2:W-:Y:S02]  /*74e0*/  MUFU.EX2 R56, R3 ;  /* 0x0000000300387308 */ /* 0x0005e40000000800 */
[----:B--2---:R-:W-:-:S06]  /*74f0*/  FFMA.FTZ R3, R47, c[0x0][0x23c], -R0 ;  /* 0x00008f002f037a23 */ /* 0x004fcc0000010800 */
[----:B------:R2:W-:Y:S01]  /*7500*/  MUFU.EX2 R57, R3 ;  /* 0x0000000300397308 */ /* 0x0005e20000000800 */
[----:B-1----:R-:W-:Y:S02]  /*7510*/  FMNMX.FTZ R231, R4, R8, !PT ;  /* 0x0000000804e77209 */ /* 0x002fe40007810000 */
[----:B--2---:R-:W-:Y:S01]  /*7520*/  FMNMX.FTZ R3, R5, R6, !PT ;  /* 0x0000000605037209 */ /* 0x004fe20007810000 */
[----:B------:R-:W-:Y:S01]  /*7530*/  FFMA.FTZ R5, R44, c[0x0][0x23c], -R0 ;  /* 0x00008f002c057a23 */ /* 0x000fe20000010800 */
[----:B------:R-:W-:-:S03]  /*7540*/  FSEL R6, R46, RZ, P2 ;  /* 0x000000ff2e067208 */ /* 0x000fc60001000000 */
[----:B------:R1:W-:Y:S01]  /*7550*/  MUFU.EX2 R39, R5 ;  /* 0x0000000500277308 */ /* 0x0003e20000000800 */
[----:B------:R-:W2:Y:S01]  /*7560*/  SHFL.BFLY PT, R7, R3, 0x1, 0x1f ;  /* 0x0c201f0003077f89 */ /* 0x000ea200000e0000 */
[----:B------:R-:W-:-:S04]  /*7570*/  FADD.FTZ R6, R103, -R6 ;  /* 0x8000000667067221 */ /* 0x000fc80000010000 */
[----:B------:R-:W-:Y:S02]  /*7580*/  FMUL.FTZ R6, R6, c[0x0][0x23c] ;  /* 0x00008f0006067a20 */ /* 0x000fe40000410000 */
[----:B-1----:R-:W-:Y:S02]  /*7590*/  FFMA.FTZ R5, R43, c[0x0][0x23c], -R0 ;  /* 0x00008f002b057a23 */ /* 0x002fe40000010800 */
[----:B------:R-:W1:Y:S02]  /*75a0*/  LDSM.16.MT88.4 R40, [R218+0xa000] ;  /* 0x00a00000da28783b */ /* 0x000e640000004200 */
[----:B------:R3:W4:Y:S01]  /*75b0*/  MUFU.EX2 R31, R5 ;  /* 0x00000005001f7308 */ /* 0x0007220000000800 */
[----:B--2---:R-:W-:-:S05]  /*75c0*/  FMNMX.FTZ R47, R3, R7, !PT ;  /* 0x00000007032f7209 */ /* 0x004fca0007810000 */
[----:B------:R2:W-:Y:S01]  /*75d0*/  STL [R1+0x4], R47 ;  /* 0x0000042f01007387 */ /* 0x0005e20000100800 */
[----:B---3--:R-:W-:Y:S02]  /*75e0*/  FSEL R5, R252, RZ, P1 ;  /* 0x000000fffc057208 */ /* 0x008fe40000800000 */
[----:B------:R-:W-:Y:S02]  /*75f0*/  FSETP.NEU.FTZ.AND P1, PT, R231, -INF , PT ;  /* 0xff800000e700780b */ /* 0x000fe40003f3d000 */
[----:B----4-:R-:W-:Y:S01]  /*7600*/  F2FP.PACK_AB R7, R31, R39 ;  /* 0x000000271f07723e */ /* 0x010fe200000000ff */
[----:B------:R-:W-:Y:S01]  /*7610*/  FADD.FTZ R4, R102, -R5 ;  /* 0x8000000566047221 */ /* 0x000fe20000010000 */
[----:B------:R-:W-:Y:S01]  /*7620*/  FSEL R5, R231, RZ, P1 ;  /* 0x000000ffe7057208 */ /* 0x000fe20000800000 */
[----:B------:R3:W4:Y:S02]  /*7630*/  MUFU.EX2 R102, R6 ;  /* 0x0000000600667308 */ /* 0x0007240000000800 */
[----:B------:R-:W-:-:S02]  /*7640*/  FMUL.FTZ R100, R4, c[0x0][0x23c] ;  /* 0x00008f0004647a20 */ /* 0x000fc40000410000 */
[----:B------:R-:W-:Y:S02]  /*7650*/  FMUL.FTZ R4, R231, c[0x0][0x23c] ;  /* 0x00008f00e7047a20 */ /* 0x000fe40000410000 */
[----:B------:R-:W-:Y:S01]  /*7660*/  FADD.FTZ R28, R104, -R5 ;  /* 0x80000005681c7221 */ /* 0x000fe20000010000 */
[----:B------:R-:W-:Y:S01]  /*7670*/  F2FP.PACK_AB R5, R57, R56 ;  /* 0x000000383905723e */ /* 0x000fe200000000ff */
[----:B------:R-:W5:Y:S01]  /*7680*/  MUFU.EX2 R100, R100 ;  /* 0x0000006400647308 */ /* 0x000f620000000800 */
[----:B------:R-:W-:Y:S01]  /*7690*/  FSEL R8, R4, RZ, P1 ;  /* 0x000000ff04087208 */ /* 0x000fe20000800000 */
[----:B------:R-:W-:Y:S01]  /*76a0*/  FMUL.FTZ R28, R28, c[0x0][0x23c] ;  /* 0x00008f001c1c7a20 */ /* 0x000fe20000410000 */
[C---:B------:R-:W-:Y:S02]  /*76b0*/  FSETP.NEU.FTZ.AND P1, PT, R47.reuse, -INF , PT ;  /* 0xff8000002f00780b */ /* 0x040fe40003f3d000 */
[----:B------:R-:W-:Y:S01]  /*76c0*/  F2FP.PACK_AB R4, R250, R251 ;  /* 0x000000fbfa04723e */ /* 0x000fe200000000ff */
[--C-:B------:R-:W-:Y:S01]  /*76d0*/  FFMA.FTZ R9, R50, c[0x0][0x23c], -R8.reuse ;  /* 0x00008f0032097a23 */ /* 0x100fe20000010808 */
[----:B------:R-:W-:Y:S01]  /*76e0*/  FSEL R10, R47, RZ, P1 ;  /* 0x000000ff2f0a7208 */ /* 0x000fe20000800000 */
[----:B------:R-:W-:Y:S01]  /*76f0*/  FFMA.FTZ R3, R48, c[0x0][0x23c], -R8 ;  /* 0x00008f0030037a23 */ /* 0x000fe20000010808 */
[----:B---3--:R-:W-:Y:S01]  /*7700*/  F2FP.PACK_AB R6, R37, R45 ;  /* 0x0000002d2506723e */ /* 0x008fe200000000ff */
[----:B------:R3:W-:Y:S01]  /*7710*/  MUFU.EX2 R58, R9 ;  /* 0x00000009003a7308 */ /* 0x0007e20000000800 */
[-C--:B----4-:R-:W-:Y:S01]  /*7720*/  FMUL.FTZ R136, R136, R102.reuse ;  /* 0x0000006688887220 */ /* 0x090fe20000410000 */
[----:B------:R-:W-:Y:S01]  /*7730*/  MOV R50, R57 ;  /* 0x0000003900327202 */ /* 0x000fe20000000f00 */
[----:B------:R-:W-:-:S02]  /*7740*/  FMUL.FTZ R137, R137, R102 ;  /* 0x0000006689897220 */ /* 0x000fc40000410000 */
[----:B------:R-:W-:Y:S02]  /*7750*/  FMUL.FTZ R120, R120, R102 ;  /* 0x0000006678787220 */ /* 0x000fe40000410000 */
[-C--:B-----5:R-:W-:Y:S01]  /*7760*/  FMUL.FTZ R138, R138, R100.reuse ;  /* 0x000000648a8a7220 */ /* 0x0a0fe20000410000 */
[----:B------:R4:W-:Y:S01]  /*7770*/  MUFU.EX2 R38, R3 ;  /* 0x0000000300267308 */ /* 0x0009e20000000800 */
[----:B------:R-:W-:Y:S02]  /*7780*/  FMUL.FTZ R139, R139, R100 ;  /* 0x000000648b8b7220 */ /* 0x000fe40000410000 */
[----:B------:R-:W-:Y:S02]  /*7790*/  FMUL.FTZ R121, R121, R102 ;  /* 0x0000006679797220 */ /* 0x000fe40000410000 */
[-C--:B------:R-:W-:Y:S02]  /*77a0*/  FMUL.FTZ R122, R122, R100.reuse ;  /* 0x000000647a7a7220 */ /* 0x080fe40000410000 */
[----:B------:R-:W-:Y:S01]  /*77b0*/  FMUL.FTZ R123, R123, R100 ;  /* 0x000000647b7b7220 */ /* 0x000fe20000410000 */
[----:B------:R-:W-:Y:S01]  /*77c0*/  HMMA.16816.F32 R184, R4, R22, R136 ;  /* 0x0000001604b8723c */ /* 0x000fe20000001888 */
[----:B---3--:R-:W-:Y:S01]  /*77d0*/  FFMA.FTZ R9, R51, c[0x0][0x23c], -R8 ;  /* 0x00008f0033097a23 */ /* 0x008fe20000010808 */
[----:B------:R-:W-:Y:S01]  /*77e0*/  MOV R51, R56 ;  /* 0x0000003800337202 */ /* 0x000fe20000000f00 */
[----:B------:R-:W-:-:S02]  /*77f0*/  FMUL.FTZ R152, R152, R102 ;  /* 0x0000006698987220 */ /* 0x000fc40000410000 */
[----:B------:R-:W3:Y:S01]  /*7800*/  MUFU.EX2 R11, R9 ;  /* 0x00000009000b7308 */ /* 0x000ee20000000800 */
[----:B------:R-:W-:Y:S02]  /*7810*/  FMUL.FTZ R153, R153, R102 ;  /* 0x0000006699997220 */ /* 0x000fe40000410000 */
[----:B----4-:R-:W-:Y:S01]  /*7820*/  FMUL.FTZ R3, R47, c[0x0][0x23c] ;  /* 0x00008f002f037a20 */ /* 0x010fe20000410000 */
[----:B------:R-:W-:Y:S01]  /*7830*/  HMMA.16816.F32 R188, R4, R18, R120 ;  /* 0x0000001204bc723c */ /* 0x000fe20000001878 */
[-C--:B------:R-:W-:Y:S02]  /*7840*/  FMUL.FTZ R154, R154, R100.reuse ;  /* 0x000000649a9a7220 */ /* 0x080fe40000410000 */
[----:B------:R-:W-:Y:S01]  /*7850*/  FMUL.FTZ R155, R155, R100 ;  /* 0x000000649b9b7220 */ /* 0x000fe20000410000 */
[----:B------:R-:W-:Y:S01]  /*7860*/  FSEL R3, R3, RZ, P1 ;  /* 0x000000ff03037208 */ /* 0x000fe20000800000 */
[-C--:B------:R-:W-:Y:S02]  /*7870*/  FMUL.FTZ R116, R116, R102.reuse ;  /* 0x0000006674747220 */ /* 0x080fe40000410000 */
[----:B------:R-:W-:-:S02]  /*7880*/  FMUL.FTZ R117, R117, R102 ;  /* 0x0000006675757220 */ /* 0x000fc40000410000 */
[-C--:B------:R-:W-:Y:S01]  /*7890*/  FMUL.FTZ R118, R118, R100.reuse ;  /* 0x0000006476767220 */ /* 0x080fe20000410000 */
[C---:B------:R-:W-:Y:S01]  /*78a0*/  HMMA.16816.F32 R120, R4.reuse, R26, R152 ;  /* 0x0000001a0478723c */ /* 0x040fe20000001898 */
[----:B------:R-:W-:Y:S01]  /*78b0*/  FMUL.FTZ R119, R119, R100 ;  /* 0x0000006477777220 */ /* 0x000fe20000410000 */
[----:B---3--:R-:W-:Y:S01]  /*78c0*/  MOV R137, R11 ;  /* 0x0000000b00897202 */ /* 0x008fe20000000f00 */
[----:B------:R-:W-:Y:S01]  /*78d0*/  FFMA.FTZ R9, R49, c[0x0][0x23c], -R8 ;  /* 0x00008f0031097a23 */ /* 0x000fe20000010808 */
[----:B------:R-:W-:Y:S01]  /*78e0*/  MOV R49, R39 ;  /* 0x0000002700317202 */ /* 0x000fe20000000f00 */
[----:B------:R-:W-:Y:S02]  /*78f0*/  FADD.FTZ R11, R105, -R10 ;  /* 0x8000000a690b7221 */ /* 0x000fe40000010000 */
[----:B------:R3:W4:Y:S01]  /*7900*/  MUFU.EX2 R59, R9 ;  /* 0x00000009003b7308 */ /* 0x0007220000000800 */
[----:B------:R-:W-:Y:S01]  /*7910*/  FFMA.FTZ R10, R54, c[0x0][0x23c], -R3 ;  /* 0x00008f00360a7a23 */ /* 0x000fe20000010803 */
[----:B------:R-:W-:Y:S01]  /*7920*/  HMMA.16816.F32 R192, R4, R16, R116 ;  /* 0x0000001004c0723c */ /* 0x000fe20000001874 */
[----:B------:R-:W-:-:S02]  /*7930*/  FMUL.FTZ R72, R72, R102 ;  /* 0x0000006648487220 */ /* 0x000fc40000410000 */
[----:B------:R-:W-:Y:S02]  /*7940*/  FMUL.FTZ R73, R73, R102 ;  /* 0x0000006649497220 */ /* 0x000fe40000410000 */
[-C--:B------:R-:W-:Y:S01]  /*7950*/  FMUL.FTZ R74, R74, R100.reuse ;  /* 0x000000644a4a7220 */ /* 0x080fe20000410000 */
[----:B------:R5:W-:Y:S01]  /*7960*/  MUFU.EX2 R138, R10 ;  /* 0x0000000a008a7308 */ /* 0x000be20000000800 */
[----:B------:R-:W-:Y:S02]  /*7970*/  FMUL.FTZ R75, R75, R100 ;  /* 0x000000644b4b7220 */ /* 0x000fe40000410000 */
[-C--:B------:R-:W-:Y:S02]  /*7980*/  FMUL.FTZ R164, R164, R102.reuse ;  /* 0x00000066a4a47220 */ /* 0x080fe40000410000 */
[----:B------:R-:W-:Y:S02]  /*7990*/  FMUL.FTZ R165, R165, R102 ;  /* 0x00000066a5a57220 */ /* 0x000fe40000410000 */
[----:B------:R-:W-:Y:S01]  /*79a0*/  FMUL.FTZ R166, R166, R100 ;  /* 0x00000064a6a67220 */ /* 0x000fe20000410000 */
[----:B------:R-:W-:Y:S01]  /*79b0*/  HMMA.16816.F32 R152, R4, R32, R72 ;  /* 0x000000200498723c */ /* 0x000fe20000001848 */
[----:B---3--:R-:W-:-:S02]  /*79c0*/  FFMA.FTZ R9, R52, c[0x0][0x23c], -R3 ;  /* 0x00008f0034097a23 */ /* 0x008fc40000010803 */
[----:B------:R-:W-:Y:S02]  /*79d0*/  FMUL.FTZ R167, R167, R100 ;  /* 0x00000064a7a77220 */ /* 0x000fe40000410000 */
[----:B------:R3:W-:Y:S01]  /*79e0*/  MUFU.EX2 R44, R9 ;  /* 0x00000009002c7308 */ /* 0x0007e20000000800 */
[-C--:B------:R-:W-:Y:S02]  /*79f0*/  FMUL.FTZ R92, R92, R102.reuse ;  /* 0x000000665c5c7220 */ /* 0x080fe40000410000 */
[----:B-----5:R-:W-:Y:S02]  /*7a00*/  FMUL.FTZ R10, R11, c[0x0][0x23c] ;  /* 0x00008f000b0a7a20 */ /* 0x020fe40000410000 */
[----:B------:R-:W-:Y:S01]  /*7a10*/  FMUL.FTZ R93, R93, R102 ;  /* 0x000000665d5d7220 */ /* 0x000fe20000410000 */
[----:B-1----:R-:W-:Y:S01]  /*7a20*/  HMMA.16816.F32 R116, R4, R40, R164 ;  /* 0x000000280474723c */ /* 0x002fe200000018a4 */
[-C--:B------:R-:W-:Y:S01]  /*7a30*/  FMUL.FTZ R94, R94, R100.reuse ;  /* 0x000000645e5e7220 */ /* 0x080fe20000410000 */
[----:B------:R-:W1:Y:S01]  /*7a40*/  MUFU.EX2 R11, R28 ;  /* 0x0000001c000b7308 */ /* 0x000e620000000800 */
[----:B------:R-:W-:-:S02]  /*7a50*/  FMUL.FTZ R95, R95, R100 ;  /* 0x000000645f5f7220 */ /* 0x000fc40000410000 */
[-C--:B------:R-:W-:Y:S02]  /*7a60*/  FMUL.FTZ R148, R148, R102.reuse ;  /* 0x0000006694947220 */ /* 0x080fe40000410000 */
[----:B------:R-:W-:Y:S01]  /*7a70*/  FMUL.FTZ R149, R149, R102 ;  /* 0x0000006695957220 */ /* 0x000fe20000410000 */
[----:B------:R-:W-:Y:S01]  /*7a80*/  MOV R167, R58 ;  /* 0x0000003a00a77202 */ /* 0x000fe20000000f00 */
[-C--:B------:R-:W-:Y:S01]  /*7a90*/  FMUL.FTZ R150, R150, R100.reuse ;  /* 0x0000006496967220 */ /* 0x080fe20000410000 */
[----:B------:R-:W5:Y:S01]  /*7aa0*/  MUFU.EX2 R10, R10 ;  /* 0x0000000a000a7308 */ /* 0x000f620000000800 */
[--C-:B---3--:R-:W-:Y:S01]  /*7ab0*/  FFMA.FTZ R9, R55, c[0x0][0x23c], -R3.reuse ;  /* 0x00008f0037097a23 */ /* 0x108fe20000010803 */
[C---:B------:R-:W-:Y:S01]  /*7ac0*/  HMMA.16816.F32 R72, R4.reuse, R14, R92 ;  /* 0x0000000e0448723c */ /* 0x040fe2000000185c */
[----:B------:R-:W-:Y:S01]  /*7ad0*/  FMUL.FTZ R151, R151, R100 ;  /* 0x0000006497977220 */ /* 0x000fe20000410000 */
[----:B------:R-:W-:Y:S01]  /*7ae0*/  MOV R166, R38 ;  /* 0x0000002600a67202 */ /* 0x000fe20000000f00 */
[----:B------:R-:W-:Y:S01]  /*7af0*/  FMUL.FTZ R132, R132, R102 ;  /* 0x0000006684847220 */ /* 0x000fe20000410000 */
[----:B------:R-:W-:Y:S01]  /*7b00*/  MOV R38, R30 ;  /* 0x0000001e00267202 */ /* 0x000fe20000000f00 */
[----:B------:R-:W-:Y:S01]  /*7b10*/  FMUL.FTZ R133, R133, R102 ;  /* 0x0000006685857220 */ /* 0x000fe20000410000 */
[----:B------:R3:W1:Y:S01]  /*7b20*/  MUFU.EX2 R48, R9 ;  /* 0x0000000900307308 */ /* 0x0006620000000800 */
[-C--:B------:R-:W-:Y:S01]  /*7b30*/  FMUL.FTZ R134, R134, R100.reuse ;  /* 0x0000006486867220 */ /* 0x080fe20000410000 */
[----:B----4-:R-:W-:Y:S01]  /*7b40*/  MOV R94, R59 ;  /* 0x0000003b005e7202 */ /* 0x010fe20000000f00 */
[----:B------:R-:W-:Y:S01]  /*7b50*/  FMUL.FTZ R135, R135, R100 ;  /* 0x0000006487877220 */ /* 0x000fe20000410000 */
[----:B------:R-:W-:Y:S01]  /*7b60*/  MOV R58, R29 ;  /* 0x0000001d003a7202 */ /* 0x000fe20000000f00 */
[-C--:B------:R-:W-:Y:S01]  /*7b70*/  FMUL.FTZ R168, R168, R102.reuse ;  /* 0x00000066a8a87220 */ /* 0x080fe20000410000 */
[C---:B------:R-:W-:Y:S01]  /*7b80*/  HMMA.16816.F32 R176, R4.reuse, R24, R148 ;  /* 0x0000001804b0723c */ /* 0x040fe20000001894 */
[----:B------:R-:W-:Y:S01]  /*7b90*/  FMUL.FTZ R169, R169, R102 ;  /* 0x00000066a9a97220 */ /* 0x000fe20000410000 */
[----:B------:R-:W-:Y:S01]  /*7ba0*/  MOV R30, R106 ;  /* 0x0000006a001e7202 */ /* 0x000fe20000000f00 */
[-C--:B------:R-:W-:Y:S01]  /*7bb0*/  FMUL.FTZ R170, R170, R100.reuse ;  /* 0x00000064aaaa7220 */ /* 0x080fe20000410000 */
[----:B------:R-:W-:Y:S01]  /*7bc0*/  MOV R29, R107 ;  /* 0x0000006b001d7202 */ /* 0x000fe20000000f00 */
[----:B------:R-:W-:Y:S01]  /*7bd0*/  FMUL.FTZ R171, R171, R100 ;  /* 0x00000064abab7220 */ /* 0x000fe20000410000 */
[----:B------:R-:W-:Y:S01]  /*7be0*/  MOV R165, R37 ;  /* 0x0000002500a57202 */ /* 0x000fe20000000f00 */
[-C--:B------:R-:W-:Y:S01]  /*7bf0*/  FMUL.FTZ R76, R76, R102.reuse ;  /* 0x000000664c4c7220 */ /* 0x080fe20000410000 */
[C---:B------:R-:W-:Y:S01]  /*7c00*/  HMMA.16816.F32 R132, R4.reuse, R20, R132 ;  /* 0x000000140484723c */ /* 0x040fe20000001884 */
[----:B------:R-:W-:Y:S01]  /*7c10*/  FMUL.FTZ R77, R77, R102 ;  /* 0x000000664d4d7220 */ /* 0x000fe20000410000 */
[----:B------:R-:W-:Y:S01]  /*7c20*/  MOV R103, R58 ;  /* 0x0000003a00677202 */ /* 0x000fe20000000f00 */
[----:B---3--:R-:W-:Y:S01]  /*7c30*/  FFMA.FTZ R9, R53, c[0x0][0x23c], -R3 ;  /* 0x00008f0035097a23 */ /* 0x008fe20000010803 */
[----:B------:R-:W-:Y:S01]  /*7c40*/  MOV R164, R165 ;  /* 0x000000a500a47202 */ /* 0x000fe20000000f00 */
[-C--:B------:R-:W-:Y:S01]  /*7c50*/  FMUL.FTZ R78, R78, R100.reuse ;  /* 0x000000644e4e7220 */ /* 0x080fe20000410000 */
[----:B------:R-:W-:Y:S01]  /*7c60*/  MOV R95, R31 ;  /* 0x0000001f005f7202 */ /* 0x000fe20000000f00 */
[----:B------:R3:W4:Y:S01]  /*7c70*/  MUFU.EX2 R139, R9 ;  /* 0x00000009008b7308 */ /* 0x0007220000000800 */
[----:B------:R-:W-:Y:S01]  /*7c80*/  FMUL.FTZ R79, R79, R100 ;  /* 0x000000644f4f7220 */ /* 0x000fe20000410000 */
[----:B------:R-:W-:Y:S01]  /*7c90*/  HMMA.16816.F32 R168, R4, R42, R168 ;  /* 0x0000002a04a8723c */ /* 0x000fe200000018a8 */
[-C--:B------:R-:W-:Y:S01]  /*7ca0*/  FMUL.FTZ R88, R88, R102.reuse ;  /* 0x0000006658587220 */ /* 0x080fe20000410000 */
[----:B------:R-:W-:Y:S01]  /*7cb0*/  MOV R165, R29 ;  /* 0x0000001d00a57202 */ /* 0x000fe20000000f00 */
[----:B------:R-:W-:Y:S01]  /*7cc0*/  FMUL.FTZ R89, R89, R102 ;  /* 0x0000006659597220 */ /* 0x000fe20000410000 */
[----:B------:R-:W-:Y:S01]  /*7cd0*/  MOV R136, R38 ;  /* 0x0000002600887202 */ /* 0x000fe20000000f00 */
[----:B------:R-:W-:-:S02]  /*7ce0*/  FMUL.FTZ R90, R90, R100 ;  /* 0x000000645a5a7220 */ /* 0x000fc40000410000 */
[----:B------:R-:W-:Y:S01]  /*7cf0*/  FMUL.FTZ R91, R91, R100 ;  /* 0x000000645b5b7220 */ /* 0x000fe20000410000 */
[C---:B------:R-:W-:Y:S01]  /*7d00*/  HMMA.16816.F32 R104, R4.reuse, R34, R76 ;  /* 0x000000220468723c */ /* 0x040fe2000000184c */
[-C--:B-1----:R-:W-:Y:S02]  /*7d10*/  FMUL.FTZ R124, R124, R11.reuse ;  /* 0x0000000b7c7c7220 */ /* 0x082fe40000410000 */
[----:B------:R-:W-:Y:S02]  /*7d20*/  FMUL.FTZ R125, R125, R11 ;  /* 0x0000000b7d7d7220 */ /* 0x000fe40000410000 */
[-C--:B-----5:R-:W-:Y:S02]  /*7d30*/  FMUL.FTZ R126, R126, R10.reuse ;  /* 0x0000000a7e7e7220 */ /* 0x0a0fe40000410000 */
[----:B------:R-:W-:Y:S01]  /*7d40*/  FMUL.FTZ R127, R127, R10 ;  /* 0x0000000a7f7f7220 */ /* 0x000fe20000410000 */
[----:B------:R-:W-:Y:S01]  /*7d50*/  HMMA.16816.F32 R148, R4, R12, R88 ;  /* 0x0000000c0494723c */ /* 0x000fe20000001858 */
[----:B---3--:R-:W-:-:S02]  /*7d60*/  FFMA.FTZ R9, R36, c[0x0][0x23c], -R8 ;  /* 0x00008f0024097a23 */ /* 0x008fc40000010808 */
[-C--:B------:R-:W-:Y:S02]  /*7d70*/  FMUL.FTZ R112, R112, R11.reuse ;  /* 0x0000000b70707220 */ /* 0x080fe40000410000 */
[----:B------:R-:W-:Y:S02]  /*7d80*/  FMUL.FTZ R113, R113, R11 ;  /* 0x0000000b71717220 */ /* 0x000fe40000410000 */
[----:B------:R-:W-:Y:S01]  /*7d90*/  F2FP.PACK_AB R4, R167, R166 ;  /* 0x000000a6a704723e */ /* 0x000fe200000000ff */
[----:B------:R-:W-:Y:S01]  /*7da0*/  FMUL.FTZ R114, R114, R10 ;  /* 0x0000000a72727220 */ /* 0x000fe20000410000 */
[----:B------:R-:W-:Y:S01]  /*7db0*/  F2FP.PACK_AB R5, R48, R44 ;  /* 0x0000002c3005723e */ /* 0x000fe200000000ff */
[----:B------:R-:W-:Y:S01]  /*7dc0*/  FMUL.FTZ R115, R115, R10 ;  /* 0x0000000a73737220 */ /* 0x000fe20000410000 */
[----:B------:R-:W-:Y:S01]  /*7dd0*/  F2FP.PACK_AB R6, R94, R137 ;  /* 0x000000895e06723e */ /* 0x000fe200000000ff */
[-C--:B------:R-:W-:Y:S01]  /*7de0*/  FMUL.FTZ R140, R140, R11.reuse ;  /* 0x0000000b8c8c7220 */ /* 0x080fe20000410000 */
[----:B----4-:R-:W-:Y:S01]  /*7df0*/  F2FP.PACK_AB R7, R139, R138 ;  /* 0x0000008a8b07723e */ /* 0x010fe200000000ff */
[----:B------:R-:W-:-:S02]  /*7e00*/  FMUL.FTZ R141, R141, R11 ;  /* 0x0000000b8d8d7220 */ /* 0x000fc40000410000 */
[-C--:B------:R-:W-:Y:S02]  /*7e10*/  FMUL.FTZ R142, R142, R10.reuse ;  /* 0x0000000a8e8e7220 */ /* 0x080fe40000410000 */
[-C--:B------:R-:W-:Y:S02]  /*7e20*/  FMUL.FTZ R143, R143, R10.reuse ;  /* 0x0000000a8f8f7220 */ /* 0x080fe40000410000 */
[C---:B------:R-:W-:Y:S01]  /*7e30*/  HMMA.16816.F32 R76, R4.reuse, R18, R124 ;  /* 0x00000012044c723c */ /* 0x040fe2000000187c */
[----:B------:R1:W-:Y:S01]  /*7e40*/  MUFU.EX2 R124, R9 ;  /* 0x00000009007c7308 */ /* 0x0003e20000000800 */
[-C--:B------:R-:W-:Y:S02]  /*7e50*/  FMUL.FTZ R156, R156, R11.reuse ;  /* 0x0000000b9c9c7220 */ /* 0x080fe40000410000 */
[----:B------:R-:W-:Y:S02]  /*7e60*/  FMUL.FTZ R157, R157, R11 ;  /* 0x0000000b9d9d7220 */ /* 0x000fe40000410000 */
[-C--:B------:R-:W-:Y:S01]  /*7e70*/  FMUL.FTZ R158, R158, R10.reuse ;  /* 0x0000000a9e9e7220 */ /* 0x080fe20000410000 */
[----:B------:R-:W-:Y:S01]  /*7e80*/  MOV R127, R47 ;  /* 0x0000002f007f7202 */ /* 0x000fe20000000f00 */
[----:B------:R-:W-:Y:S01]  /*7e90*/  HMMA.16816.F32 R88, R4, R16, R112 ;  /* 0x000000100458723c */ /* 0x000fe20000001870 */
[----:B------:R-:W-:Y:S01]  /*7ea0*/  FMUL.FTZ R159, R159, R10 ;  /* 0x0000000a9f9f7220 */ /* 0x000fe20000410000 */
[----:B------:R-:W-:Y:S01]  /*7eb0*/  MOV R126, R46 ;  /* 0x0000002e007e7202 */ /* 0x000fe20000000f00 */
[-C--:B------:R-:W-:Y:S01]  /*7ec0*/  FMUL.FTZ R160, R160, R11.reuse ;  /* 0x0000000ba0a07220 */ /* 0x080fe20000410000 */
[----:B------:R-:W-:Y:S01]  /*7ed0*/  MOV R125, R44 ;  /* 0x0000002c007d7202 */ /* 0x000fe20000000f00 */
[----:B------:R-:W-:-:S02]  /*7ee0*/  FMUL.FTZ R161, R161, R11 ;  /* 0x0000000ba1a17220 */ /* 0x000fc40000410000 */
[----:B------:R-:W-:Y:S01]  /*7ef0*/  MOV R115, R166 ;  /* 0x000000a600737202 */ /* 0x000fe20000000f00 */
[C---:B------:R-:W-:Y:S01]  /*7f00*/  HMMA.16816.F32 R56, R4.reuse, R26, R156 ;  /* 0x0000001a0438723c */ /* 0x040fe2000000189c */
[--C-:B-1----:R-:W-:Y:S01]  /*7f10*/  FFMA.FTZ R9, R64, c[0x0][0x23c], -R2.reuse ;  /* 0x00008f0040097a23 */ /* 0x102fe20000010802 */
[----:B------:R-:W-:Y:S01]  /*7f20*/  MOV R166, R30 ;  /* 0x0000001e00a67202 */ /* 0x000fe20000000f00 */
[-C--:B------:R-:W-:Y:S01]  /*7f30*/  FMUL.FTZ R162, R162, R10.reuse ;  /* 0x0000000aa2a27220 */ /* 0x080fe20000410000 */
[----:B------:R-:W-:Y:S01]  /*7f40*/  MOV R114, R167 ;  /* 0x000000a700727202 */ /* 0x000fe20000000f00 */
[----:B------:R1:W-:Y:S01]  /*7f50*/  MUFU.EX2 R93, R9 ;  /* 0x00000009005d7308 */ /* 0x0003e20000000800 */
[----:B------:R-:W-:Y:S01]  /*7f60*/  FMUL.FTZ R163, R163, R10 ;  /* 0x0000000aa3a37220 */ /* 0x000fe20000410000 */
[----:B------:R-:W-:Y:S01]  /*7f70*/  MOV R113, R136 ;  /* 0x0000008800717202 */ /* 0x000fe20000000f00 */
[C---:B------:R-:W-:Y:S01]  /*7f80*/  HMMA.16816.F32 R64, R4.reuse, R22, R140 ;  /* 0x000000160440723c */ /* 0x040fe2000000188c */
[----:B------:R-:W-:Y:S01]  /*7f90*/  FMUL.FTZ R172, R172, R11 ;  /* 0x0000000bacac7220 */ /* 0x000fe20000410000 */
[----:B------:R-:W-:Y:S01]  /*7fa0*/  MOV R112, R49 ;  /* 0x0000003100707202 */ /* 0x000fe20000000f00 */
[----:B------:R-:W-:Y:S01]  /*7fb0*/  FMUL.FTZ R173, R173, R11 ;  /* 0x0000000badad7220 */ /* 0x000fe20000410000 */
[----:B------:R-:W-:Y:S01]  /*7fc0*/  MOV R167, R51 ;  /* 0x0000003300a77202 */ /* 0x000fe20000000f00 */
[----:B------:R-:W-:Y:S01]  /*7fd0*/  FMUL.FTZ R174, R174, R10 ;  /* 0x0000000aaeae7220 */ /* 0x000fe20000410000 */
[----:B------:R-:W-:Y:S01]  /*7fe0*/  MOV R17, R50 ;  /* 0x0000003200117202 */ /* 0x000fe20000000f00 */
[-C--:B------:R-:W-:Y:S01]  /*7ff0*/  FMUL.FTZ R175, R175, R10.reuse ;  /* 0x0000000aafaf7220 */ /* 0x080fe20000410000 */
[C---:B------:R-:W-:Y:S01]  /*8000*/  HMMA.16816.F32 R52, R4.reuse, R40, R160 ;  /* 0x000000280434723c */ /* 0x040fe200000018a0 */
[----:B------:R-:W-:Y:S01]  /*8010*/  FMUL.FTZ R144, R144, R11 ;  /* 0x0000000b90907220 */ /* 0x000fe20000410000 */
[----:B------:R-:W-:Y:S01]  /*8020*/  MOV R136, R45 ;  /* 0x0000002d00887202 */ /* 0x000fe20000000f00 */
[----:B------:R-:W-:Y:S01]  /*8030*/  FMUL.FTZ R145, R145, R11 ;  /* 0x0000000b91917220 */ /* 0x000fe20000410000 */
[----:B------:R-:W-:Y:S01]  /*8040*/  MOV R141, R125 ;  /* 0x0000007d008d7202 */ /* 0x000fe20000000f00 */
[--C-:B-1----:R-:W-:Y:S01]  /*8050*/  FFMA.FTZ R9, R110, c[0x0][0x23c], -R2.reuse ;  /* 0x00008f006e097a23 */ /* 0x102fe20000010802 */
[----:B------:R-:W-:Y:S01]  /*8060*/  MOV R158, R127 ;  /* 0x0000007f009e7202 */ /* 0x000fe20000000f00 */
[-C--:B------:R-:W-:Y:S01]  /*8070*/  FMUL.FTZ R146, R146, R10.reuse ;  /* 0x0000000a92927220 */ /* 0x080fe20000410000 */
[C---:B------:R-:W-:Y:S01]  /*8080*/  HMMA.16816.F32 R40, R4.reuse, R42, R172 ;  /* 0x0000002a0428723c */ /* 0x040fe200000018ac */
[----:B------:R-:W1:Y:S01]  /*8090*/  MUFU.EX2 R28, R9 ;  /* 0x00000009001c7308 */ /* 0x000e620000000800 */
        /* <DEDUP_REMOVED lines=9> */
[----:B------:R-:W-:Y:S01]  /*8130*/  LDSM.16.MT88.4 R24, [R218+0x9400] ;  /* 0x00940000da18783b */ /* 0x000fe20000004200 */
[-C--:B------:R-:W-:Y:S01]  /*8140*/  FMUL.FTZ R68, R68, R11.reuse ;  /* 0x0000000b44447220 */ /* 0x080fe20000410000 */
[----:B------:R-:W-:Y:S01]  /*8150*/  MOV R175, R138 ;  /* 0x0000008a00af7202 */ /* 0x000fe20000000f00 */
[----:B------:R-:W-:Y:S01]  /*8160*/  FMUL.FTZ R69, R69, R11 ;  /* 0x0000000b45457220 */ /* 0x000fe20000410000 */
[----:B------:R-:W-:Y:S01]  /*8170*/  MOV R140, R113 ;  /* 0x00000071008c7202 */ /* 0x000fe20000000f00 */
[----:B------:R-:W-:Y:S01]  /*8180*/  FMUL.FTZ R70, R70, R10 ;  /* 0x0000000a46467220 */ /* 0x000fe20000410000 */
[----:B-1----:R-:W-:Y:S01]  /*8190*/  MOV R159, R28 ;  /* 0x0000001c009f7202 */ /* 0x002fe20000000f00 */
[--C-:B------:R-:W-:Y:S01]  /*81a0*/  FFMA.FTZ R9, R108, c[0x0][0x23c], -R2.reuse ;  /* 0x00008f006c097a23 */ /* 0x100fe20000010802 */
[----:B------:R-:W1:Y:S01]  /*81b0*/  LDSM.16.MT88.4 R28, [R216+0x9400] ;  /* 0x00940000d81c783b */ /* 0x000e620000004200 */
[----:B------:R-:W-:Y:S01]  /*81c0*/  FMUL.FTZ R71, R71, R10 ;  /* 0x0000000a47477220 */ /* 0x000fe20000410000 */
[----:B------:R-:W-:Y:S01]  /*81d0*/  MOV R145, R250 ;  /* 0x000000fa00917202 */ /* 0x000fe20000000f00 */
[----:B------:R-:W3:Y:S01]  /*81e0*/  MUFU.EX2 R16, R9 ;  /* 0x0000000900107308 */ /* 0x000ee20000000800 */
[-C--:B------:R-:W-:Y:S01]  /*81f0*/  FMUL.FTZ R80, R80, R11.reuse ;  /* 0x0000000b50507220 */ /* 0x080fe20000410000 */
[C---:B------:R-:W-:Y:S01]  /*8200*/  HMMA.16816.F32 R36, R4.reuse, R20, R128 ;  /* 0x000000140424723c */ /* 0x040fe20000001880 */
[-C--:B------:R-:W-:Y:S01]  /*8210*/  FMUL.FTZ R81, R81, R11.reuse ;  /* 0x0000000b51517220 */ /* 0x080fe20000410000 */
[----:B------:R-:W4:Y:S01]  /*8220*/  LDSM.16.MT88.4 R20, [R216+0xa400] ;  /* 0x00a40000d814783b */ /* 0x000f220000004200 */
[----:B------:R-:W-:Y:S01]  /*8230*/  FMUL.FTZ R82, R82, R10 ;  /* 0x0000000a52527220 */ /* 0x000fe20000410000 */
[----:B------:R-:W-:Y:S01]  /*8240*/  MOV R147, R136 ;  /* 0x0000008800937202 */ /* 0x000fe20000000f00 */
        /* <DEDUP_REMOVED lines=9> */
[----:B---3--:R-:W-:Y:S01]  /*82e0*/  MOV R163, R16 ;  /* 0x0000001000a37202 */ /* 0x008fe20000000f00 */
[----:B------:R-:W-:Y:S01]  /*82f0*/  FFMA.FTZ R9, R109, c[0x0][0x23c], -R2 ;  /* 0x00008f006d097a23 */ /* 0x000fe20000010802 */
[----:B------:R-:W-:Y:S01]  /*8300*/  MOV R16, R48 ;  /* 0x0000003000107202 */ /* 0x000fe20000000f00 */
[-C--:B------:R-:W-:Y:S01]  /*8310*/  FMUL.FTZ R96, R96, R11.reuse ;  /* 0x0000000b60607220 */ /* 0x080fe20000410000 */
[----:B------:R-:W-:Y:S01]  /*8320*/  MOV R172, R94 ;  /* 0x0000005e00ac7202 */ /* 0x000fe20000000f00 */
[----:B------:R3:W5:Y:S01]  /*8330*/  MUFU.EX2 R142, R9 ;  /* 0x00000009008e7308 */ /* 0x0007620000000800 */
[----:B------:R-:W-:Y:S01]  /*8340*/  FMUL.FTZ R97, R97, R11 ;  /* 0x0000000b61617220 */ /* 0x000fe20000410000 */
[C---:B------:R-:W-:Y:S01]  /*8350*/  HMMA.16816.F32 R48, R4.reuse, R32, R68 ;  /* 0x000000200430723c */ /* 0x040fe20000001844 */
[----:B------:R-:W-:Y:S01]  /*8360*/  FMUL.FTZ R98, R98, R10 ;  /* 0x0000000a62627220 */ /* 0x000fe20000410000 */
[----:B------:R-:W-:Y:S01]  /*8370*/  MOV R157, R16 ;  /* 0x00000010009d7202 */ /* 0x000fe20000000f00 */
[----:B------:R-:W-:Y:S01]  /*8380*/  FMUL.FTZ R99, R99, R10 ;  /* 0x0000000a63637220 */ /* 0x000fe20000410000 */
[----:B------:R-:W1:Y:S04]  /*8390*/  LDSM.16.MT88.4 R16, [R218+0xa400] ;  /* 0x00a40000da10783b */ /* 0x000e680000004200 */
[----:B--2---:R-:W-:Y:S01]  /*83a0*/  HMMA.16816.F32 R44, R4, R12, R84 ;  /* 0x0000000c042c723c */ /* 0x004fe20000001854 */
[----:B------:R-:W-:Y:S01]  /*83b0*/  LDSM.16.MT88.4 R32, [R218+0xb400] ;  /* 0x00b40000da20783b */ /* 0x000fe20000004200 */
[----:B---3--:R-:W-:-:S06]  /*83c0*/  FFMA.FTZ R9, R111, c[0x0][0x23c], -R0 ;  /* 0x00008f006f097a23 */ /* 0x008fcc0000010800 */
[----:B------:R-:W-:Y:S01]  /*83d0*/  HMMA.16816.F32 R96, R4, R14, R96 ;  /* 0x0000000e0460723c */ /* 0x000fe20000001860 */
[----:B------:R-:W2:Y:S01]  /*83e0*/  LDSM.16.MT88.4 R12, [R216+0xb400] ;  /* 0x00b40000d80c783b */ /* 0x000ea20000004200 */
[----:B------:R3:W-:Y:S05]  /*83f0*/  MUFU.EX2 R92, R9 ;  /* 0x00000009005c7308 */ /* 0x0007ea0000000800 */
[----:B------:R-:W-:Y:S02]  /*8400*/  F2FP.PACK_AB R4, R159, R93 ;  /* 0x0000005d9f04723e */ /* 0x000fe400000000ff */
[----:B-----5:R-:W-:Y:S01]  /*8410*/  F2FP.PACK_AB R6, R142, R163 ;  /* 0x000000a38e06723e */ /* 0x020fe200000000ff */
[----:B---3--:R-:W-:Y:S01]  /*8420*/  FFMA.FTZ R9, R181, c[0x0][0x23c], -R0 ;  /* 0x00008f00b5097a23 */ /* 0x008fe20000010800 */
[----:B------:R-:W-:-:S03]  /*8430*/  MOV R181, R139 ;  /* 0x0000008b00b57202 */ /* 0x000fc60000000f00 */
[----:B------:R3:W5:Y:S02]  /*8440*/  MUFU.EX2 R156, R9 ;  /* 0x00000009009c7308 */ /* 0x0007640000000800 */
[----:B---3--:R-:W-:Y:S01]  /*8450*/  FFMA.FTZ R9, R180, c[0x0][0x23c], -R0 ;  /* 0x00008f00b4097a23 */ /* 0x008fe20000010800 */
[----:B------:R-:W-:Y:S02]  /*8460*/  MOV R180, R164 ;  /* 0x000000a400b47202 */ /* 0x000fe40000000f00 */
[----:B------:R-:W-:-:S03]  /*8470*/  MOV R164, R251 ;  /* 0x000000fb00a47202 */ /* 0x000fc60000000f00 */
[----:B------:R3:W-:Y:S01]  /*8480*/  MUFU.EX2 R160, R9 ;  /* 0x0000000900a07308 */ /* 0x0007e20000000800 */
[----:B-----5:R-:W-:Y:S01]  /*8490*/  F2FP.PACK_AB R5, R156, R92 ;  /* 0x0000005c9c05723e */ /* 0x020fe200000000ff */
[----:B---3--:R-:W-:Y:S01]  /*84a0*/  FFMA.FTZ R9, R182, c[0x0][0x23c], -R0 ;  /* 0x00008f00b6097a23 */ /* 0x008fe20000010800 */
[----:B------:R-:W-:-:S05]  /*84b0*/  MOV R182, R95 ;  /* 0x0000005f00b67202 */ /* 0x000fca0000000f00 */
[----:B------:R3:W5:Y:S02]  /*84c0*/  MUFU.EX2 R174, R9 ;  /* 0x0000000900ae7308 */ /* 0x0007640000000800 */
[----:B---3--:R-:W-:Y:S01]  /*84d0*/  FFMA.FTZ R9, R183, c[0x0][0x23c], -R8 ;  /* 0x00008f00b7097a23 */ /* 0x008fe20000010808 */
[----:B-----5:R-:W-:Y:S02]  /*84e0*/  F2FP.PACK_AB R7, R174, R160 ;  /* 0x000000a0ae07723e */ /* 0x020fe400000000ff */
[----:B------:R-:W-:-:S03]  /*84f0*/  MOV R183, R124 ;  /* 0x0000007c00b77202 */ /* 0x000fc60000000f00 */
[----:B------:R3:W5:Y:S02]  /*8500*/  MUFU.EX2 R250, R9 ;  /* 0x0000000900fa7308 */ /* 0x0007640000000800 */
[C---:B-1----:R-:W-:Y:S08]  /*8510*/  HMMA.16816.F32 R84, R4.reuse, R28, R192 ;  /* 0x0000001c0454723c */ /* 0x042ff000000018c0 */
[----:B------:R-:W-:Y:S01]  /*8520*/  HMMA.16816.F32 R136, R4, R30, R188 ;  /* 0x0000001e0488723c */ /* 0x000fe200000018bc */
[----:B---3--:R-:W-:-:S06]  /*8530*/  FFMA.FTZ R9, R196, c[0x0][0x23c], -R8 ;  /* 0x00008f00c4097a23 */ /* 0x008fcc0000010808 */
[----:B------:R-:W-:Y:S01]  /*8540*/  MOV R188, R92 ;  /* 0x0000005c00bc7202 */ /* 0x000fe20000000f00 */
[----:B------:R1:W-:Y:S01]  /*8550*/  MUFU.EX2 R251, R9 ;  /* 0x0000000900fb7308 */ /* 0x0003e20000000800 */
[C---:B------:R-:W-:Y:S08]  /*8560*/  HMMA.16816.F32 R128, R4.reuse, R26, R184 ;  /* 0x0000001a0480723c */ /* 0x040ff000000018b8 */
[----:B------:R-:W-:Y:S01]  /*8570*/  HMMA.16816.F32 R132, R4, R24, R132 ;  /* 0x000000180484723c */ /* 0x000fe20000001884 */
[----:B-1----:R-:W-:Y:S01]  /*8580*/  FFMA.FTZ R9, R197, c[0x0][0x23c], -R8 ;  /* 0x00008f00c5097a23 */ /* 0x002fe20000010808 */
[----:B------:R-:W-:-:S06]  /*8590*/  MOV R197, R93 ;  /* 0x0000005d00c57202 */ /* 0x000fcc0000000f00 */
[C---:B----4-:R-:W-:Y:S01]  /*85a0*/  HMMA.16816.F32 R124, R4.reuse, R20, R176 ;  /* 0x00000014047c723c */ /* 0x050fe200000018b0 */
[----:B------:R1:W-:Y:S07]  /*85b0*/  MUFU.EX2 R196, R9 ;  /* 0x0000000900c47308 */ /* 0x0003ee0000000800 */
[C---:B------:R-:W-:Y:S08]  /*85c0*/  HMMA.16816.F32 R120, R4.reuse, R22, R120 ;  /* 0x000000160478723c */ /* 0x040ff00000001878 */
[----:B------:R-:W-:Y:S01]  /*85d0*/  HMMA.16816.F32 R116, R4, R16, R116 ;  /* 0x000000100474723c */ /* 0x000fe20000001874 */
[----:B-1----:R-:W-:-:S04]  /*85e0*/  FFMA.FTZ R9, R232, c[0x0][0x23c], -R3 ;  /* 0x00008f00e8097a23 */ /* 0x002fc80000010803 */
[----:B------:R1:W-:Y:S03]  /*85f0*/  MUFU.EX2 R195, R9 ;  /* 0x0000000900c37308 */ /* 0x0003e60000000800 */
[C---:B------:R-:W-:Y:S08]  /*8600*/  HMMA.16816.F32 R112, R4.reuse, R18, R168 ;  /* 0x000000120470723c */ /* 0x040ff000000018a8 */
[----:B--2---:R-:W-:Y:S01]  /*8610*/  HMMA.16816.F32 R108, R4, R12, R152 ;  /* 0x0000000c046c723c */ /* 0x004fe20000001898 */
[----:B-1----:R-:W-:Y:S01]  /*8620*/  FFMA.FTZ R9, R212, c[0x0][0x23c], -R3 ;  /* 0x00008f00d4097a23 */ /* 0x002fe20000010803 */
[----:B------:R-:W-:-:S06]  /*8630*/  MOV R212, R174 ;  /* 0x000000ae00d47202 */ /* 0x000fcc0000000f00 */
[C---:B------:R-:W-:Y:S01]  /*8640*/  HMMA.16816.F32 R104, R4.reuse, R14, R104 ;  /* 0x0000000e0468723c */ /* 0x040fe20000001868 */
[----:B------:R1:W2:Y:S07]  /*8650*/  MUFU.EX2 R194, R9 ;  /* 0x0000000900c27308 */ /* 0x0002ae0000000800 */
[C---:B------:R-:W-:Y:S08]  /*8660*/  HMMA.16816.F32 R92, R4.reuse, R32, R148 ;  /* 0x00000020045c723c */ /* 0x040ff00000001894 */
[----:B------:R-:W-:Y:S01]  /*8670*/  HMMA.16816.F32 R72, R4, R34, R72 ;  /* 0x000000220448723c */ /* 0x000fe20000001848 */
[----:B-1----:R-:W-:Y:S01]  /*8680*/  FFMA.FTZ R9, R199, c[0x0][0x23c], -R3 ;  /* 0x00008f00c7097a23 */ /* 0x002fe20000010803 */
[----:B------:R-:W-:-:S02]  /*8690*/  MOV R199, R142 ;  /* 0x0000008e00c77202 */ /* 0x000fc40000000f00 */
[----:B------:R-:W-:Y:S01]  /*86a0*/  MOV R142, R103 ;  /* 0x00000067008e7202 */ /* 0x000fe20000000f00 */
[----:B------:R1:W-:Y:S02]  /*86b0*/  MUFU.EX2 R193, R9 ;  /* 0x0000000900c17308 */ /* 0x0003e40000000800 */
[----:B-----5:R-:W-:Y:S02]  /*86c0*/  F2FP.PACK_AB R4, R250, R183 ;  /* 0x000000b7fa04723e */ /* 0x020fe400000000ff */
[----:B--2---:R-:W-:Y:S02]  /*86d0*/  F2FP.PACK_AB R5, R194, R195 ;  /* 0x000000c3c205723e */ /* 0x004fe400000000ff */
[----:B------:R-:W-:Y:S01]  /*86e0*/  F2FP.PACK_AB R6, R196, R251 ;  /* 0x000000fbc406723e */ /* 0x000fe200000000ff */
[----:B-1----:R-:W-:Y:S01]  /*86f0*/  FFMA.FTZ R9, R198, c[0x0][0x23c], -R3 ;  /* 0x00008f00c6097a23 */ /* 0x002fe20000010803 */
[----:B------:R-:W-:-:S03]  /*8700*/  MOV R198, R160 ;  /* 0x000000a000c67202 */ /* 0x000fc60000000f00 */
[----:B------:R1:W2:Y:S02]  /*8710*/  MUFU.EX2 R192, R9 ;  /* 0x0000000900c07308 */ /* 0x0002a40000000800 */
[----:B-1----:R-:W-:Y:S01]  /*8720*/  FFMA.FTZ R9, R204, c[0x0][0x23c], -R2 ;  /* 0x00008f00cc097a23 */ /* 0x002fe20000010802 */
[----:B--2---:R-:W-:Y:S02]  /*8730*/  F2FP.PACK_AB R7, R192, R193 ;  /* 0x000000c1c007723e */ /* 0x004fe400000000ff */
[----:B------:R-:W-:-:S03]  /*8740*/  MOV R204, R163 ;  /* 0x000000a300cc7202 */ /* 0x000fc60000000f00 */
[----:B------:R1:W-:Y:S02]  /*8750*/  MUFU.EX2 R191, R9 ;  /* 0x0000000900bf7308 */ /* 0x0003e40000000800 */
[C---:B------:R-:W-:Y:S01]  /*8760*/  HMMA.16816.F32 R68, R4.reuse, R24, R36 ;  /* 0x000000180444723c */ /* 0x040fe20000001824 */
[----:B------:R-:W2:Y:S07]  /*8770*/  LDSM.16.MT88.4 R36, [R216+0x9800] ;  /* 0x00980000d824783b */ /* 0x000eae0000004200 */
[----:B------:R-:W-:Y:S01]  /*8780*/  HMMA.16816.F32 R88, R4, R28, R88 ;  /* 0x0000001c0458723c */ /* 0x000fe20000001858 */
[----:B-1----:R-:W-:Y:S01]  /*8790*/  FFMA.FTZ R9, R205, c[0x0][0x23c], -R2 ;  /* 0x00008f00cd097a23 */ /* 0x002fe20000010802 */
[----:B------:R-:W-:-:S03]  /*87a0*/  MOV R205, R156 ;  /* 0x0000009c00cd7202 */ /* 0x000fc60000000f00 */
[----:B------:R1:W3:Y:S03]  /*87b0*/  MUFU.EX2 R190, R9 ;  /* 0x0000000900be7308 */ /* 0x0002e60000000800 */
[C---:B------:R-:W-:Y:S01]  /*87c0*/  HMMA.16816.F32 R76, R4.reuse, R30, R76 ;  /* 0x0000001e044c723c */ /* 0x040fe2000000184c */
[----:B------:R-:W4:Y:S07]  /*87d0*/  LDSM.16.MT88.4 R28, [R218+0x9800] ;  /* 0x00980000da1c783b */ /* 0x000f2e0000004200 */
[----:B------:R-:W-:Y:S01]  /*87e0*/  HMMA.16816.F32 R48, R4, R12, R48 ;  /* 0x0000000c0430723c */ /* 0x000fe20000001830 */
[----:B-1----:R-:W-:-:S07]  /*87f0*/  FFMA.FTZ R9, R200, c[0x0][0x23c], -R2 ;  /* 0x00008f00c8097a23 */ /* 0x002fce0000010802 */
[C---:B------:R-:W-:Y:S01]  /*8800*/  HMMA.16816.F32 R80, R4.reuse, R14, R80 ;  /* 0x0000000e0450723c */ /* 0x040fe20000001850 */
[----:B------:R-:W-:Y:S01]  /*8810*/  LDSM.16.MT88.4 R12, [R216+0xb800] ;  /* 0x00b80000d80c783b */ /* 0x000fe20000004200 */
[----:B------:R-:W-:Y:S01]  /*8820*/  MOV R200, R159 ;  /* 0x0000009f00c87202 */ /* 0x000fe20000000f00 */
[----:B------:R1:W-:Y:S05]  /*8830*/  MUFU.EX2 R189, R9 ;  /* 0x0000000900bd7308 */ /* 0x0003ea0000000800 */
[C---:B------:R-:W-:Y:S01]  /*8840*/  HMMA.16816.F32 R64, R4.reuse, R26, R64 ;  /* 0x0000001a0440723c */ /* 0x040fe20000001840 */
[----:B------:R-:W5:Y:S07]  /*8850*/  LDSM.16.MT88.4 R24, [R216+0xa800] ;  /* 0x00a80000d818783b */ /* 0x000f6e0000004200 */
[----:B------:R-:W-:Y:S01]  /*8860*/  HMMA.16816.F32 R60, R4, R20, R60 ;  /* 0x00000014043c723c */ /* 0x000fe2000000183c */
[----:B-1----:R-:W-:Y:S01]  /*8870*/  FFMA.FTZ R9, R201, c[0x0][0x23c], -R2 ;  /* 0x00008f00c9097a23 */ /* 0x002fe20000010802 */
[----:B------:R-:W-:-:S03]  /*8880*/  MOV R201, R188 ;  /* 0x000000bc00c97202 */ /* 0x000fc60000000f00 */
[----:B------:R1:W1:Y:S03]  /*8890*/  MUFU.EX2 R188, R9 ;  /* 0x0000000900bc7308 */ /* 0x0002660000000800 */
[C---:B------:R-:W-:Y:S01]  /*88a0*/  HMMA.16816.F32 R56, R4.reuse, R22, R56 ;  /* 0x000000160438723c */ /* 0x040fe20000001838 */
[----:B------:R-:W-:Y:S07]  /*88b0*/  LDSM.16.MT88.4 R20, [R218+0xb800] ;  /* 0x00b80000da14783b */ /* 0x000fee0000004200 */
[----:B------:R-:W-:Y:S01]  /*88c0*/  HMMA.16816.F32 R52, R4, R16, R52 ;  /* 0x000000100434723c */ /* 0x000fe20000001834 */
[----:B-1----:R-:W-:-:S07]  /*88d0*/  FFMA.FTZ R9, R206, c[0x0][0x23c], -R0 ;  /* 0x00008f00ce097a23 */ /* 0x002fce0000010800 */
[C---:B------:R-:W-:Y:S01]  /*88e0*/  HMMA.16816.F32 R40, R4.reuse, R18, R40 ;  /* 0x000000120428723c */ /* 0x040fe20000001828 */
[----:B------:R-:W1:Y:S01]  /*88f0*/  LDSM.16.MT88.4 R16, [R218+0xa800] ;  /* 0x00a80000da10783b */ /* 0x000e620000004200 */
[----:B------:R-:W-:Y:S01]  /*8900*/  MOV R206, R197 ;  /* 0x000000c500ce7202 */ /* 0x000fe20000000f00 */
[----:B------:R2:W-:Y:S01]  /*8910*/  MUFU.EX2 R187, R9 ;  /* 0x0000000900bb7308 */ /* 0x0005e20000000800 */
[----:B------:R-:W-:Y:S02]  /*8920*/  MOV R197, R175 ;  /* 0x000000af00c57202 */ /* 0x000fe40000000f00 */
[----:B------:R-:W-:Y:S02]  /*8930*/  MOV R175, R157 ;  /* 0x0000009d00af7202 */ /* 0x000fe40000000f00 */
[----:B------:R-:W-:Y:S01]  /*8940*/  HMMA.16816.F32 R44, R4, R32, R44 ;  /* 0x00000020042c723c */ /* 0x000fe2000000182c */
[----:B------:R-:W-:-:S07]  /*8950*/  MOV R157, R145 ;  /* 0x00000091009d7202 */ /* 0x000fce0000000f00 */
[----:B------:R-:W-:Y:S01]  /*8960*/  HMMA.16816.F32 R32, R4, R34, R96 ;  /* 0x000000220420723c */ /* 0x000fe20000001860 */
[----:B--2---:R-:W-:Y:S01]  /*8970*/  FFMA.FTZ R9, R207, c[0x0][0x23c], -R0 ;  /* 0x00008f00cf097a23 */ /* 0x004fe20000010800 */
[----:B------:R-:W-:-:S03]  /*8980*/  MOV R207, R183 ;  /* 0x000000b700cf7202 */ /* 0x000fc60000000f00 */
[----:B------:R2:W1:Y:S02]  /*8990*/  MUFU.EX2 R186, R9 ;  /* 0x0000000900ba7308 */ /* 0x0004640000000800 */
[----:B---3--:R-:W-:Y:S02]  /*89a0*/  F2FP.PACK_AB R4, R190, R191 ;  /* 0x000000bfbe04723e */ /* 0x008fe400000000ff */
[----:B------:R-:W-:Y:S01]  /*89b0*/  F2FP.PACK_AB R6, R188, R189 ;  /* 0x000000bdbc06723e */ /* 0x000fe200000000ff */
[--C-:B--2---:R-:W-:Y:S01]  /*89c0*/  FFMA.FTZ R9, R203, c[0x0][0x23c], -R0.reuse ;  /* 0x00008f00cb097a23 */ /* 0x104fe20000010800 */
[----:B------:R-:W-:Y:S02]  /*89d0*/  MOV R203, R182 ;  /* 0x000000b600cb7202 */ /* 0x000fe40000000f00 */
[----:B-1----:R-:W-:Y:S01]  /*89e0*/  F2FP.PACK_AB R5, R186, R187 ;  /* 0x000000bbba05723e */ /* 0x002fe200000000ff */
[----:B------:R1:W-:Y:S02]  /*89f0*/  MUFU.EX2 R185, R9 ;  /* 0x0000000900b97308 */ /* 0x0003e40000000800 */
[----:B-1----:R-:W-:Y:S01]  /*8a00*/  FFMA.FTZ R9, R202, c[0x0][0x23c], -R0 ;  /* 0x00008f00ca097a23 */ /* 0x002fe20000010800 */
[----:B------:R-:W-:-:S05]  /*8a10*/  MOV R202, R180 ;  /* 0x000000b400ca7202 */ /* 0x000fca0000000f00 */
[----:B------:R1:W2:Y:S02]  /*8a20*/  MUFU.EX2 R184, R9 ;  /* 0x0000000900b87308 */ /* 0x0002a40000000800 */
[----:B-1----:R-:W-:Y:S01]  /*8a30*/  FFMA.FTZ R9, R211, c[0x0][0x23c], -R8 ;  /* 0x00008f00d3097a23 */ /* 0x002fe20000010808 */
[----:B------:R-:W-:Y:S02]  /*8a40*/  MOV R211, R181 ;  /* 0x000000b500d37202 */ /* 0x000fe40000000f00 */
[----:B--2---:R-:W-:-:S03]  /*8a50*/  F2FP.PACK_AB R7, R184, R185 ;  /* 0x000000b9b807723e */ /* 0x004fc600000000ff */
[----:B------:R1:W-:Y:S04]  /*8a60*/  MUFU.EX2 R183, R9 ;  /* 0x0000000900b77308 */ /* 0x0003e80000000800 */
[C---:B------:R-:W-:Y:S08]  /*8a70*/  HMMA.16816.F32 R96, R4.reuse, R36, R84 ;  /* 0x000000240460723c */ /* 0x040ff00000001854 */
[----:B----4-:R-:W-:Y:S01]  /*8a80*/  HMMA.16816.F32 R132, R4, R28, R132 ;  /* 0x0000001c0484723c */ /* 0x010fe20000001884 */
[----:B-1----:R-:W-:Y:S01]  /*8a90*/  FFMA.FTZ R9, R209, c[0x0][0x23c], -R8 ;  /* 0x00008f00d1097a23 */ /* 0x002fe20000010808 */
[----:B------:R-:W-:-:S02]  /*8aa0*/  MOV R209, R172 ;  /* 0x000000ac00d17202 */ /* 0x000fc40000000f00 */
[----:B------:R-:W-:Y:S01]  /*8ab0*/  MOV R172, R173 ;  /* 0x000000ad00ac7202 */ /* 0x000fe20000000f00 */
[----:B------:R1:W2:Y:S01]  /*8ac0*/  MUFU.EX2 R181, R9 ;  /* 0x0000000900b57308 */ /* 0x0002a20000000800 */
[----:B------:R-:W-:Y:S02]  /*8ad0*/  MOV R173, R162 ;  /* 0x000000a200ad7202 */ /* 0x000fe40000000f00 */
[C---:B-----5:R-:W-:Y:S01]  /*8ae0*/  HMMA.16816.F32 R148, R4.reuse, R24, R124 ;  /* 0x000000180494723c */ /* 0x060fe2000000187c */
[----:B------:R-:W-:Y:S01]  /*8af0*/  MOV R162, R144 ;  /* 0x0000009000a27202 */ /* 0x000fe20000000f00 */
[----:B------:R-:W3:Y:S06]  /*8b00*/  LDSM.16.MT88.4 R124, [R216+0x9c00] ;  /* 0x009c0000d87c783b */ /* 0x000eec0000004200 */
[----:B------:R-:W-:Y:S01]  /*8b10*/  HMMA.16816.F32 R152, R4, R26, R120 ;  /* 0x0000001a0498723c */ /* 0x000fe20000001878 */
[----:B-1----:R-:W-:Y:S01]  /*8b20*/  FFMA.FTZ R9, R208, c[0x0][0x23c], -R8 ;  /* 0x00008f00d0097a23 */ /* 0x002fe20000010808 */
[----:B------:R-:W-:-:S06]  /*8b30*/  MOV R208, R161 ;  /* 0x000000a100d07202 */ /* 0x000fcc0000000f00 */
[----:B------:R-:W-:Y:S01]  /*8b40*/  HMMA.16816.F32 R168, R4, R18, R112 ;  /* 0x0000001204a8723c */ /* 0x000fe20000001870 */
[----:B------:R-:W-:Y:S01]  /*8b50*/  MOV R161, R158 ;  /* 0x0000009e00a17202 */ /* 0x000fe20000000f00 */
[----:B------:R1:W-:Y:S01]  /*8b60*/  MUFU.EX2 R182, R9 ;  /* 0x0000000900b67308 */ /* 0x0003e20000000800 */
[----:B------:R-:W-:-:S05]  /*8b70*/  MOV R158, R146 ;  /* 0x00000092009e7202 */ /* 0x000fca0000000f00 */
[----:B------:R-:W-:Y:S01]  /*8b80*/  HMMA.16816.F32 R84, R4, R22, R72 ;  /* 0x000000160454723c */ /* 0x000fe20000001848 */
[----:B-1----:R-:W-:Y:S01]  /*8b90*/  FFMA.FTZ R9, R210, c[0x0][0x23c], -R8 ;  /* 0x00008f00d2097a23 */ /* 0x002fe20000010808 */
[----:B------:R-:W-:-:S06]  /*8ba0*/  MOV R210, R147 ;  /* 0x0000009300d27202 */ /* 0x000fcc0000000f00 */
[C---:B------:R-:W-:Y:S01]  /*8bb0*/  HMMA.16816.F32 R144, R4.reuse, R38, R136 ;  /* 0x000000260490723c */ /* 0x040fe20000001888 */
[----:B------:R1:W-:Y:S07]  /*8bc0*/  MUFU.EX2 R180, R9 ;  /* 0x0000000900b47308 */ /* 0x0003ee0000000800 */
[C---:B------:R-:W-:Y:S08]  /*8bd0*/  HMMA.16816.F32 R136, R4.reuse, R30, R128 ;  /* 0x0000001e0488723c */ /* 0x040ff00000001880 */
[----:B------:R-:W-:Y:S01]  /*8be0*/  HMMA.16816.F32 R128, R4, R12, R108 ;  /* 0x0000000c0480723c */ /* 0x000fe2000000186c */
[----:B-1----:R-:W-:Y:S01]  /*8bf0*/  FFMA.FTZ R9, R233, c[0x0][0x23c], -R3 ;  /* 0x00008f00e9097a23 */ /* 0x002fe20000010803 */
[----:B------:R-:W-:-:S02]  /*8c00*/  MOV R233, R197 ;  /* 0x000000c500e97202 */ /* 0x000fc40000000f00 */
[----:B------:R-:W-:Y:S01]  /*8c10*/  MOV R197, R175 ;  /* 0x000000af00c57202 */ /* 0x000fe20000000f00 */
[----:B------:R1:W-:Y:S01]  /*8c20*/  MUFU.EX2 R179, R9 ;  /* 0x0000000900b37308 */ /* 0x0003e20000000800 */
[----:B------:R-:W-:Y:S02]  /*8c30*/  MOV R175, R158 ;  /* 0x0000009e00af7202 */ /* 0x000fe40000000f00 */
[----:B------:R-:W-:Y:S01]  /*8c40*/  MOV R158, R164 ;  /* 0x000000a4009e7202 */ /* 0x000fe20000000f00 */
[C---:B------:R-:W-:Y:S08]  /*8c50*/  HMMA.16816.F32 R108, R4.reuse, R14, R104 ;  /* 0x0000000e046c723c */ /* 0x040ff00000001868 */
[----:B------:R-:W-:Y:S01]  /*8c60*/  HMMA.16816.F32 R104, R4, R20, R92 ;  /* 0x000000140468723c */ /* 0x000fe2000000185c */
[----:B-1----:R-:W-:Y:S01]  /*8c70*/  FFMA.FTZ R9, R215, c[0x0][0x23c], -R3 ;  /* 0x00008f00d7097a23 */ /* 0x002fe20000010803 */
[----:B------:R-:W-:-:S02]  /*8c80*/  MOV R215, R172 ;  /* 0x000000ac00d77202 */ /* 0x000fc40000000f00 */
[----:B------:R-:W-:Y:S01]  /*8c90*/  MOV R172, R161 ;  /* 0x000000a100ac7202 */ /* 0x000fe20000000f00 */
[----:B------:R1:W4:Y:S01]  /*8ca0*/  MUFU.EX2 R178, R9 ;  /* 0x0000000900b27308 */ /* 0x0003220000000800 */
[----:B------:R-:W-:Y:S02]  /*8cb0*/  MOV R161, R165 ;  /* 0x000000a500a17202 */ /* 0x000fe40000000f00 */
[----:B------:R-:W-:Y:S01]  /*8cc0*/  MOV R232, R172 ;  /* 0x000000ac00e87202 */ /* 0x000fe20000000f00 */
[--C-:B-1----:R-:W-:Y:S01]  /*8cd0*/  FFMA.FTZ R9, R214, c[0x0][0x23c], -R3.reuse ;  /* 0x00008f00d6097a23 */ /* 0x102fe20000010803 */
[----:B------:R-:W-:Y:S02]  /*8ce0*/  MOV R214, R173 ;  /* 0x000000ad00d67202 */ /* 0x000fe40000000f00 */
[----:B------:R-:W-:Y:S01]  /*8cf0*/  MOV R173, R162 ;  /* 0x000000a200ad7202 */ /* 0x000fe20000000f00 */
[----:B------:R1:W-:Y:S01]  /*8d00*/  MUFU.EX2 R177, R9 ;  /* 0x0000000900b17308 */ /* 0x0003e20000000800 */
[----:B------:R-:W-:Y:S01]  /*8d10*/  MOV R162, R167 ;  /* 0x000000a700a27202 */ /* 0x000fe20000000f00 */
[----:B-1----:R-:W-:Y:S01]  /*8d20*/  FFMA.FTZ R9, R213, c[0x0][0x23c], -R3 ;  /* 0x00008f00d5097a23 */ /* 0x002fe20000010803 */
[----:B------:R-:W-:-:S02]  /*8d30*/  MOV R213, R157 ;  /* 0x0000009d00d57202 */ /* 0x000fc40000000f00 */
[----:B------:R-:W-:-:S03]  /*8d40*/  MOV R157, R166 ;  /* 0x000000a6009d7202 */ /* 0x000fc60000000f00 */
[----:B------:R1:W5:Y:S01]  /*8d50*/  MUFU.EX2 R176, R9 ;  /* 0x0000000900b07308 */ /* 0x0003620000000800 */
[----:B------:R-:W-:Y:S07]  /*8d60*/  HMMA.16816.F32 R164, R4, R16, R116 ;  /* 0x0000001004a4723c */ /* 0x000fee0000001874 */
[----:B--2---:R-:W-:Y:S02]  /*8d70*/  F2FP.PACK_AB R4, R181, R183 ;  /* 0x000000b7b504723e */ /* 0x004fe400000000ff */
[----:B----4-:R-:W-:-:S02]  /*8d80*/  F2FP.PACK_AB R5, R178, R179 ;  /* 0x000000b3b205723e */ /* 0x010fc400000000ff */
[----:B------:R-:W-:Y:S01]  /*8d90*/  F2FP.PACK_AB R6, R180, R182 ;  /* 0x000000b6b406723e */ /* 0x000fe200000000ff */
[----:B-1----:R-:W-:Y:S01]  /*8da0*/  FFMA.FTZ R9, R234, c[0x0][0x23c], -R2 ;  /* 0x00008f00ea097a23 */ /* 0x002fe20000010802 */
[----:B-----5:R-:W-:Y:S02]  /*8db0*/  F2FP.PACK_AB R7, R176, R177 ;  /* 0x000000b1b007723e */ /* 0x020fe400000000ff */
[----:B------:R-:W-:Y:S01]  /*8dc0*/  MOV R234, R197 ;  /* 0x000000c500ea7202 */ /* 0x000fe20000000f00 */
[----:B------:R1:W-:Y:S01]  /*8dd0*/  MUFU.EX2 R103, R9 ;  /* 0x0000000900677308 */ /* 0x0003e20000000800 */
[----:B------:R-:W-:-:S03]  /*8de0*/  MOV R197, R173 ;  /* 0x000000ad00c57202 */ /* 0x000fc60000000f00 */
[C---:B------:R-:W-:Y:S07]  /*8df0*/  HMMA.16816.F32 R64, R4.reuse, R30, R64 ;  /* 0x0000001e0440723c */ /* 0x040fee0000001840 */
[----:B------:R-:W-:Y:S01]  /*8e00*/  MOV R31, R175 ;  /* 0x000000af001f7202 */ /* 0x000fe20000000f00 */
[----:B------:R-:W-:Y:S01]  /*8e10*/  HMMA.16816.F32 R68, R4, R28, R68 ;  /* 0x0000001c0444723c */ /* 0x000fe20000001844 */
[----:B------:R-:W-:Y:S01]  /*8e20*/  LDSM.16.MT88.4 R172, [R218+0xac00] ;  /* 0x00ac0000daac783b */ /* 0x000fe20000004200 */
[----:B-1----:R-:W-:Y:S01]  /*8e30*/  FFMA.FTZ R9, R235, c[0x0][0x23c], -R2 ;  /* 0x00008f00eb097a23 */ /* 0x002fe20000010802 */
[----:B------:R-:W-:-:S03]  /*8e40*/  MOV R235, R161 ;  /* 0x000000a100eb7202 */ /* 0x000fc60000000f00 */
[----:B------:R1:W2:Y:S02]  /*8e50*/  MUFU.EX2 R30, R9 ;  /* 0x00000009001e7308 */ /* 0x0002a40000000800 */
[C---:B------:R-:W-:Y:S08]  /*8e60*/  HMMA.16816.F32 R56, R4.reuse, R26, R56 ;  /* 0x0000001a0438723c */ /* 0x040ff00000001838 */
[----:B------:R-:W-:Y:S01]  /*8e70*/  HMMA.16816.F32 R60, R4, R24, R60 ;  /* 0x00000018043c723c */ /* 0x000fe2000000183c */
[----:B-1----:R-:W-:-:S07]  /*8e80*/  FFMA.FTZ R9, R236, c[0x0][0x23c], -R2 ;  /* 0x00008f00ec097a23 */ /* 0x002fce0000010802 */
[C---:B------:R-:W-:Y:S01]  /*8e90*/  HMMA.16816.F32 R32, R4.reuse, R22, R32 ;  /* 0x000000160420723c */ /* 0x040fe20000001820 */
[----:B------:R-:W-:Y:S01]  /*8ea0*/  FFMA.FTZ R2, R237, c[0x0][0x23c], -R2 ;  /* 0x00008f00ed027a23 */ /* 0x000fe20000010802 */
[----:B------:R-:W-:Y:S01]  /*8eb0*/  MOV R237, R158 ;  /* 0x0000009e00ed7202 */ /* 0x000fe20000000f00 */
[----:B------:R1:W-:Y:S01]  /*8ec0*/  MUFU.EX2 R29, R9 ;  /* 0x00000009001d7308 */ /* 0x0003e20000000800 */
[----:B--2---:R-:W-:Y:S02]  /*8ed0*/  F2FP.PACK_AB R92, R30, R103 ;  /* 0x000000671e5c723e */ /* 0x004fe400000000ff */
[----:B------:R-:W-:Y:S02]  /*8ee0*/  MOV R236, R162 ;  /* 0x000000a200ec7202 */ /* 0x000fe40000000f00 */
[C---:B------:R-:W-:Y:S03]  /*8ef0*/  HMMA.16816.F32 R112, R4.reuse, R36, R88 ;  /* 0x000000240470723c */ /* 0x040fe60000001858 */
[----:B------:R2:W4:Y:S05]  /*8f00*/  MUFU.EX2 R28, R2 ;  /* 0x00000002001c7308 */ /* 0x00052a0000000800 */
[----:B------:R-:W-:Y:S01]  /*8f10*/  HMMA.16816.F32 R48, R4, R12, R48 ;  /* 0x0000000c0430723c */ /* 0x000fe20000001830 */
[----:B-1----:R-:W-:-:S02]  /*8f20*/  MOV R9, R157 ;  /* 0x0000009d00097202 */ /* 0x002fc40000000f00 */
[----:B------:R-:W-:Y:S05]  /*8f30*/  LDSM.16.MT88.4 R156, [R216+0xac00] ;  /* 0x00ac0000d89c783b */ /* 0x000fea0000004200 */
[C---:B------:R-:W-:Y:S01]  /*8f40*/  HMMA.16816.F32 R36, R4.reuse, R38, R76 ;  /* 0x000000260424723c */ /* 0x040fe2000000184c */
[--C-:B--2---:R-:W-:Y:S01]  /*8f50*/  FFMA.FTZ R2, R238, c[0x0][0x23c], -R0.reuse ;  /* 0x00008f00ee027a23 */ /* 0x104fe20000010800 */
[----:B------:R-:W-:Y:S02]  /*8f60*/  MOV R238, R140 ;  /* 0x0000008c00ee7202 */ /* 0x000fe40000000f00 */
[----:B----4-:R-:W-:Y:S01]  /*8f70*/  F2FP.PACK_AB R94, R28, R29 ;  /* 0x0000001d1c5e723e */ /* 0x010fe200000000ff */
[----:B------:R1:W-:Y:S03]  /*8f80*/  MUFU.EX2 R27, R2 ;  /* 0x00000002001b7308 */ /* 0x0003e60000000800 */
[C---:B------:R-:W-:Y:S08]  /*8f90*/  HMMA.16816.F32 R52, R4.reuse, R16, R52 ;  /* 0x000000100434723c */ /* 0x040ff00000001834 */
[----:B------:R-:W-:Y:S01]  /*8fa0*/  HMMA.16816.F32 R40, R4, R18, R40 ;  /* 0x000000120428723c */ /* 0x000fe20000001828 */
[----:B-1----:R-:W-:Y:S01]  /*8fb0*/  FFMA.FTZ R2, R239, c[0x0][0x23c], -R0 ;  /* 0x00008f00ef027a23 */ /* 0x002fe20000010800 */
[----:B------:R-:W-:-:S06]  /*8fc0*/  MOV R239, R141 ;  /* 0x0000008d00ef7202 */ /* 0x000fcc0000000f00 */
[C---:B------:R-:W-:Y:S01]  /*8fd0*/  HMMA.16816.F32 R12, R4.reuse, R14, R80 ;  /* 0x0000000e040c723c */ /* 0x040fe20000001850 */
[----:B------:R-:W-:Y:S01]  /*8fe0*/  LDSM.16.MT88.4 R80, [R216+0xbc00] ;  /* 0x00bc0000d850783b */ /* 0x000fe20000004200 */
[----:B------:R1:W2:Y:S06]  /*8ff0*/  MUFU.EX2 R26, R2 ;  /* 0x00000002001a7308 */ /* 0x0002ac0000000800 */
[----:B------:R-:W-:Y:S01]  /*9000*/  HMMA.16816.F32 R44, R4, R20, R44 ;  /* 0x00000014042c723c */ /* 0x000fe2000000182c */
[----:B------:R-:W-:Y:S01]  /*9010*/  LDSM.16.MT88.4 R4, [R218+0xbc00] ;  /* 0x00bc0000da04783b */ /* 0x000fe20000004200 */
[--C-:B-1----:R-:W-:Y:S01]  /*9020*/  FFMA.FTZ R2, R241, c[0x0][0x23c], -R0.reuse ;  /* 0x00008f00f1027a23 */ /* 0x102fe20000010800 */
[----:B------:R-:W-:Y:S01]  /*9030*/  MOV R241, R142 ;  /* 0x0000008e00f17202 */ /* 0x000fe20000000f00 */
[----:B------:R-:W-:Y:S01]  /*9040*/  FFMA.FTZ R0, R240, c[0x0][0x23c], -R0 ;  /* 0x00008f00f0007a23 */ /* 0x000fe20000010800 */
[----:B------:R-:W-:Y:S01]  /*9050*/  MOV R240, R143 ;  /* 0x0000008f00f07202 */ /* 0x000fe20000000f00 */
[----:B------:R1:W-:Y:S01]  /*9060*/  MUFU.EX2 R25, R2 ;  /* 0x0000000200197308 */ /* 0x0003e20000000800 */
[----:B------:R-:W4:Y:S01]  /*9070*/  LDSM.16.MT88.4 R140, [R218+0x9c00] ;  /* 0x009c0000da8c783b */ /* 0x000f220000004200 */
[----:B--2---:R-:W-:-:S06]  /*9080*/  F2FP.PACK_AB R93, R26, R27 ;  /* 0x0000001b1a5d723e */ /* 0x004fcc00000000ff */
[----:B------:R2:W5:Y:S01]  /*9090*/  MUFU.EX2 R24, R0 ;  /* 0x0000000000187308 */ /* 0x0005620000000800 */
[----:B-1----:R-:W-:-:S07]  /*90a0*/  FFMA.FTZ R2, R245, c[0x0][0x23c], -R8 ;  /* 0x00008f00f5027a23 */ /* 0x002fce0000010808 */
[----:B------:R1:W-:Y:S01]  /*90b0*/  MUFU.EX2 R21, R2 ;  /* 0x0000000200157308 */ /* 0x0003e20000000800 */
[----:B--2---:R-:W-:Y:S01]  /*90c0*/  FFMA.FTZ R0, R242, c[0x0][0x23c], -R8 ;  /* 0x00008f00f2007a23 */ /* 0x004fe20000010808 */
[----:B-----5:R-:W-:-:S06]  /*90d0*/  F2FP.PACK_AB R95, R24, R25 ;  /* 0x00000019185f723e */ /* 0x020fcc00000000ff */
[----:B------:R2:W5:Y:S01]  /*90e0*/  MUFU.EX2 R23, R0 ;  /* 0x0000000000177308 */ /* 0x0005620000000800 */
[----:B---3--:R-:W-:Y:S01]  /*90f0*/  HMMA.16816.F32 R116, R92, R124, R96 ;  /* 0x0000007c5c74723c */ /* 0x008fe20000001860 */
[----:B-1----:R-:W-:Y:S01]  /*9100*/  FFMA.FTZ R2, R9, R102, R237 ;  /* 0x0000006609027223 */ /* 0x002fe200000100ed */
[----:B------:R-:W-:-:S06]  /*9110*/  MOV R102, R252 ;  /* 0x000000fc00667202 */ /* 0x000fcc0000000f00 */
[----:B------:R-:W-:Y:S01]  /*9120*/  HMMA.16816.F32 R120, R92, R126, R144 ;  /* 0x0000007e5c78723c */ /* 0x000fe20000001890 */
[----:B--2---:R-:W-:Y:S01]  /*9130*/  FFMA.FTZ R0, R243, c[0x0][0x23c], -R8 ;  /* 0x00008f00f3007a23 */ /* 0x004fe20000010808 */
[----:B-----5:R-:W-:-:S03]  /*9140*/  F2FP.PACK_AB R96, R23, R21 ;  /* 0x000000151760723e */ /* 0x020fc600000000ff */
[----:B------:R1:W-:Y:S03]  /*9150*/  MUFU.EX2 R22, R0 ;  /* 0x0000000000167308 */ /* 0x0003e60000000800 */
[C---:B----4-:R-:W-:Y:S08]  /*9160*/  HMMA.16816.F32 R132, R92.reuse, R140, R132 ;  /* 0x0000008c5c84723c */ /* 0x050ff00000001884 */
[----:B------:R-:W-:Y:S01]  /*9170*/  HMMA.16816.F32 R136, R92, R142, R136 ;  /* 0x0000008e5c88723c */ /* 0x000fe20000001888 */
[----:B-1----:R-:W-:-:S07]  /*9180*/  FFMA.FTZ R0, R244, c[0x0][0x23c], -R8 ;  /* 0x00008f00f4007a23 */ /* 0x002fce0000010808 */
[----:B------:R-:W-:Y:S01]  /*9190*/  HMMA.16816.F32 R148, R92, R156, R148 ;  /* 0x0000009c5c94723c */ /* 0x000fe20000001894 */
[----:B------:R-:W-:Y:S01]  /*91a0*/  FFMA.FTZ R8, R241, R11, R240 ;  /* 0x0000000bf1087223 */ /* 0x000fe200000100f0 */
[----:B------:R1:W2:Y:S03]  /*91b0*/  MUFU.EX2 R20, R0 ;  /* 0x0000000000147308 */ /* 0x0002a60000000800 */
[----:B------:R-:W-:-:S03]  /*91c0*/  FADD.FTZ R8, R31, R8 ;  /* 0x000000081f087221 */ /* 0x000fc60000010000 */
[C---:B------:R-:W-:Y:S08]  /*91d0*/  HMMA.16816.F32 R152, R92.reuse, R158, R152 ;  /* 0x0000009e5c98723c */ /* 0x040ff00000001898 */
[----:B------:R-:W-:Y:S01]  /*91e0*/  HMMA.16816.F32 R164, R92, R172, R164 ;  /* 0x000000ac5ca4723c */ /* 0x000fe200000018a4 */
[----:B-1----:R-:W-:Y:S01]  /*91f0*/  FFMA.FTZ R0, R249, c[0x0][0x23c], -R3 ;  /* 0x00008f00f9007a23 */ /* 0x002fe20000010803 */
[----:B--2---:R-:W-:-:S03]  /*9200*/  F2FP.PACK_AB R98, R20, R22 ;  /* 0x000000161462723e */ /* 0x004fc600000000ff */
[----:B------:R1:W-:Y:S03]  /*9210*/  MUFU.EX2 R19, R0 ;  /* 0x0000000000137308 */ /* 0x0003e60000000800 */
[C---:B------:R-:W-:Y:S08]  /*9220*/  HMMA.16816.F32 R168, R92.reuse, R174, R168 ;  /* 0x000000ae5ca8723c */ /* 0x040ff000000018a8 */
[----:B------:R-:W-:Y:S01]  /*9230*/  HMMA.16816.F32 R72, R92, R80, R128 ;  /* 0x000000505c48723c */ /* 0x000fe20000001880 */
[----:B-1----:R-:W-:-:S07]  /*9240*/  FFMA.FTZ R0, R248, c[0x0][0x23c], -R3 ;  /* 0x00008f00f8007a23 */ /* 0x002fce0000010803 */
[C---:B------:R-:W-:Y:S01]  /*9250*/  HMMA.16816.F32 R76, R92.reuse, R82, R108 ;  /* 0x000000525c4c723c */ /* 0x040fe2000000186c */
[----:B------:R1:W2:Y:S07]  /*9260*/  MUFU.EX2 R18, R0 ;  /* 0x0000000000127308 */ /* 0x0002ae0000000800 */
[C---:B------:R-:W-:Y:S07]  /*9270*/  HMMA.16816.F32 R88, R92.reuse, R4, R104 ;  /* 0x000000045c58723c */ /* 0x040fee0000001868 */
[----:B------:R-:W-:Y:S01]  /*9280*/  MOV R105, R232 ;  /* 0x000000e800697202 */ /* 0x000fe20000000f00 */
[----:B------:R-:W-:Y:S01]  /*9290*/  HMMA.16816.F32 R92, R92, R6, R84 ;  /* 0x000000065c5c723c */ /* 0x000fe20000001854 */
[----:B------:R-:W-:Y:S01]  /*92a0*/  MOV R104, R231 ;  /* 0x000000e700687202 */ /* 0x000fe20000000f00 */
[--C-:B-1----:R-:W-:Y:S01]  /*92b0*/  FFMA.FTZ R0, R247, c[0x0][0x23c], -R3.reuse ;  /* 0x00008f00f7007a23 */ /* 0x102fe20000010803 */
[----:B--2---:R-:W-:Y:S01]  /*92c0*/  F2FP.PACK_AB R97, R18, R19 ;  /* 0x000000131261723e */ /* 0x004fe200000000ff */
[----:B------:R-:W-:-:S02]  /*92d0*/  FFMA.FTZ R3, R246, c[0x0][0x23c], -R3 ;  /* 0x00008f00f6037a23 */ /* 0x000fc40000010803 */
[----:B------:R1:W-:Y:S08]  /*92e0*/  MUFU.EX2 R17, R0 ;  /* 0x0000000000117308 */ /* 0x0003f00000000800 */
[----:B------:R2:W3:Y:S01]  /*92f0*/  MUFU.EX2 R16, R3 ;  /* 0x0000000300107308 */ /* 0x0004e20000000800 */
[----:B-1----:R-:W-:-:S04]  /*9300*/  FFMA.FTZ R0, R235, R100, R236 ;  /* 0x00000064eb007223 */ /* 0x002fc800000100ec */
[----:B------:R-:W-:Y:S02]  /*9310*/  FADD.FTZ R9, R214, R0 ;  /* 0x00000000d6097221 */ /* 0x000fe40000010000 */
[----:B--2---:R-:W-:Y:S01]  /*9320*/  FFMA.FTZ R3, R238, R10, R239 ;  /* 0x0000000aee037223 */ /* 0x004fe200000100ef */
        /* <DEDUP_REMOVED lines=56> */
[----:B------:R-:W-:Y:S01]  /*96b0*/  FADD.FTZ R3, R19, R3 ;  /* 0x0000000313037221 */ /* 0x000fe20000010000 */
[----:B------:R-:W-:Y:S01]  /*96c0*/  MOV R103, R197 ;  /* 0x000000c500677202 */ /* 0x000fe20000000f00 */
[----:B------:R-:W-:Y:S02]  /*96d0*/  FADD.FTZ R0, R27, R0 ;  /* 0x000000001b007221 */ /* 0x000fe40000010000 */
[----:B------:R-:W-:-:S02]  /*96e0*/  FADD.FTZ R4, R23, R4 ;  /* 0x0000000417047221 */ /* 0x000fc40000010000 */
[----:B------:R-:W-:Y:S01]  /*96f0*/  FADD.FTZ R2, R30, R2 ;  /* 0x000000021e027221 */ /* 0x000fe20000010000 */
[----:B------:R-:W-:Y:S01]  /*9700*/  HMMA.16816.F32 R96, R96, R6, R32 ;  /* 0x000000066060723c */ /* 0x000fe20000001820 */
[----:B------:R-:W-:Y:S02]  /*9710*/  FADD.FTZ R3, R18, R3 ;  /* 0x0000000312037221 */ /* 0x000fe40000010000 */
[----:B------:R-:W-:Y:S02]  /*9720*/  FADD.FTZ R0, R26, R0 ;  /* 0x000000001a007221 */ /* 0x000fe40000010000 */
[----:B------:R-:W-:Y:S02]  /*9730*/  FADD.FTZ R4, R22, R4 ;  /* 0x0000000416047221 */ /* 0x000fe40000010000 */
[----:B------:R-:W-:Y:S02]  /*9740*/  FADD.FTZ R2, R29, R2 ;  /* 0x000000021d027221 */ /* 0x000fe40000010000 */
[----:B------:R-:W-:-:S02]  /*9750*/  FADD.FTZ R3, R17, R3 ;  /* 0x0000000311037221 */ /* 0x000fc40000010000 */
[----:B------:R-:W-:Y:S02]  /*9760*/  FADD.FTZ R0, R25, R0 ;  /* 0x0000000019007221 */ /* 0x000fe40000010000 */
[----:B------:R-:W-:Y:S02]  /*9770*/  FADD.FTZ R4, R20, R4 ;  /* 0x0000000414047221 */ /* 0x000fe40000010000 */
[----:B------:R-:W-:Y:S02]  /*9780*/  FADD.FTZ R2, R28, R2 ;  /* 0x000000021c027221 */ /* 0x000fe40000010000 */
        /* <DEDUP_REMOVED lines=9> */
[----:B------:R-:W3:Y:S04]  /*9820*/  LDL.64 R204, [R1+0x50] ;  /* 0x0000500001cc7983 */ /* 0x000ee80000100a00 */
[----:B------:R-:W4:Y:S04]  /*9830*/  LDL.64 R198, [R1+0x20] ;  /* 0x0000200001c67983 */ /* 0x000f280000100a00 */
[----:B------:R-:W-:Y:S01]  /*9840*/  BAR.SYNC.DEFER_BLOCKING 0x0 ;  /* 0x0000000000007b1d */ /* 0x000fe20000010000 */
[----:B--2---:R-:W-:-:S04]  /*9850*/  IADD3 R101, R102, -0x3, RZ ;  /* 0xfffffffd66657810 */ /* 0x004fc80007ffe0ff */
[----:B-1----:R-:W-:Y:S01]  /*9860*/  SHF.R.S32.HI R0, RZ, 0x1f, R101 ;  /* 0x0000001fff007819 */ /* 0x002fe20000011465 */
[----:B------:R-:W-:-:S04]  /*9870*/  IMAD.WIDE.U32 R4, R101, c[0x0][0x1a0], RZ ;  /* 0x0000680065047a25 */ /* 0x000fc800078e00ff */
[----:B------:R-:W-:-:S04]  /*9880*/  IMAD R0, R0, c[0x0][0x1a0], RZ ;  /* 0x0000680000007a24 */ /* 0x000fc800078e02ff */
[----:B------:R-:W-:Y:S01]  /*9890*/  IMAD R2, R101, c[0x0][0x1a4], R0 ;  /* 0x0000690065027a24 */ /* 0x000fe200078e0200 */
[----:B---3--:R-:W-:-:S03]  /*98a0*/  LEA R0, P0, R4, R204, 0x6 ;  /* 0x000000cc04007211 */ /* 0x008fc600078030ff */
[----:B------:R-:W-:Y:S01]  /*98b0*/  IMAD.IADD R5, R5, 0x1, R2 ;  /* 0x0000000105057824 */ /* 0x000fe200078e0202 */
[----:B------:R-:W-:-:S04]  /*98c0*/  LEA R2, P1, R0, c[0x0][0x170], 0x1 ;  /* 0x00005c0000027a11 */ /* 0x000fc800078208ff */
[----:B----4-:R-:W-:Y:S02]  /*98d0*/  LEA.HI.X R5, R4, R199, R5, 0x6, P0 ;  /* 0x000000c704057211 */ /* 0x010fe400000f3405 */
        /* <DEDUP_REMOVED lines=13> */
[----:B------:R-:W3:Y:S04]  /*99b0*/  LDSM.16.M88.4 R28, [R217+0x6000] ;  /* 0x00600000d91c783b */ /* 0x000ee80000000200 */
[----:B------:R-:W4:Y:S04]  /*99c0*/  LDSM.16.M88.4 R24, [R217+0x6400] ;  /* 0x00640000d918783b */ /* 0x000f280000000200 */
[----:B------:R-:W5:Y:S04]  /*99d0*/  LDSM.16.M88.4 R20, [R217+0x6800] ;  /* 0x00680000d914783b */ /* 0x000f680000000200 */
[----:B------:R-:W1:Y:S04]  /*99e0*/  LDSM.16.M88.4 R16, [R217+0x6c00] ;  /* 0x006c0000d910783b */ /* 0x000e680000000200 */
[----:B------:R-:W1:Y:S04]  /*99f0*/  LDSM.16.M88.4 R8, [R220+0x1000] ;  /* 0x00100000dc08783b */ /* 0x000e680000000200 */
[----:B--2---:R-:W-:Y:S04]  /*9a00*/  LDSM.16.M88.4 R4, [R221+0x1000] ;  /* 0x00100000dd04783b */ /* 0x004fe80000000200 */
[----:B------:R-:W2:Y:S04]  /*9a10*/  LDSM.16.M88.4 R40, [R219+0x6400] ;  /* 0x00640000db28783b */ /* 0x000ea80000000200 */
[----:B------:R-:W1:Y:S04]  /*9a20*/  LDSM.16.M88.4 R36, [R219+0x6800] ;  /* 0x00680000db24783b */ /* 0x000e680000000200 */
[----:B------:R-:W1:Y:S04]  /*9a30*/  LDSM.16.M88.4 R32, [R219+0x6c00] ;  /* 0x006c0000db20783b */ /* 0x000e680000000200 */
[----:B------:R-:W1:Y:S01]  /*9a40*/  LDSM.16.M88.4 R44, [R219+0x6000] ;  /* 0x00600000db2c783b */ /* 0x000e620000000200 */
[C---:B---3--:R-:W-:Y:S03]  /*9a50*/  HMMA.16816.F32 R232, R12.reuse, R28, RZ ;  /* 0x0000001c0ce8723c */ /* 0x048fe600000018ff */
[----:B------:R-:W0:Y:S05]  /*9a60*/  LDGDEPBAR ;  /* 0x00000000000079af */ /* 0x000e2a0000000000 */
[C---:B------:R-:W-:Y:S08]  /*9a70*/  HMMA.16816.F32 R212, R12.reuse, R30, RZ ;  /* 0x0000001e0cd4723c */ /* 0x040ff000000018ff */
[C---:B----4-:R-:W-:Y:S08]  /*9a80*/  HMMA.16816.F32 R200, R12.reuse, R24, RZ ;  /* 0x000000180cc8723c */ /* 0x050ff000000018ff */
[C---:B------:R-:W-:Y:S08]  /*9a90*/  HMMA.16816.F32 R208, R12.reuse, R26, RZ ;  /* 0x0000001a0cd0723c */ /* 0x040ff000000018ff */
[C---:B-----5:R-:W-:Y:S08]  /*9aa0*/  HMMA.16816.F32 R184, R12.reuse, R20, RZ ;  /* 0x000000140cb8723c */ /* 0x060ff000000018ff */
[C---:B------:R-:W-:Y:S08]  /*9ab0*/  HMMA.16816.F32 R204, R12.reuse, R22, RZ ;  /* 0x000000160ccc723c */ /* 0x040ff000000018ff */
[C---:B-1----:R-:W-:Y:S08]  /*9ac0*/  HMMA.16816.F32 R108, R12.reuse, R16, RZ ;  /* 0x000000100c6c723c */ /* 0x042ff000000018ff */
[----:B------:R-:W-:Y:S01]  /*9ad0*/  HMMA.16816.F32 R192, R12, R18, RZ ;  /* 0x000000120cc0723c */ /* 0x000fe200000018ff */
[----:B------:R-:W1:Y:S07]  /*9ae0*/  LDSM.16.M88.4 R12, [R221] ;  /* 0x00000000dd0c783b */ /* 0x000e6e0000000200 */
[C---:B------:R-:W-:Y:S08]  /*9af0*/  HMMA.16816.F32 R60, R8.reuse, R28, RZ ;  /* 0x0000001c083c723c */ /* 0x040ff000000018ff */
[C---:B------:R-:W-:Y:S08]  /*9b00*/  HMMA.16816.F32 R104, R8.reuse, R30, RZ ;  /* 0x0000001e0868723c */ /* 0x040ff000000018ff */
[C---:B------:R-:W-:Y:S08]  /*9b10*/  HMMA.16816.F32 R56, R8.reuse, R24, RZ ;  /* 0x000000180838723c */ /* 0x040ff000000018ff */
[C---:B------:R-:W-:Y:S08]  /*9b20*/  HMMA.16816.F32 R52, R8.reuse, R20, RZ ;  /* 0x000000140834723c */ /* 0x040ff000000018ff */
[C---:B------:R-:W-:Y:S08]  /*9b30*/  HMMA.16816.F32 R48, R8.reuse, R16, RZ ;  /* 0x000000100830723c */ /* 0x040ff000000018ff */
[C---:B------:R-:W-:Y:S01]  /*9b40*/  HMMA.16816.F32 R64, R8.reuse, R26, RZ ;  /* 0x0000001a0840723c */ /* 0x040fe200000018ff */
[----:B------:R-:W-:Y:S07]  /*9b50*/  LDSM.16.M88.4 R24, [R217+0x7400] ;  /* 0x00740000d918783b */ /* 0x000fee0000000200 */
[C---:B------:R-:W-:Y:S01]  /*9b60*/  HMMA.16816.F32 R28, R8.reuse, R22, RZ ;  /* 0x00000016081c723c */ /* 0x040fe200000018ff */
[----:B------:R-:W-:Y:S07]  /*9b70*/  LDSM.16.M88.4 R20, [R217+0x7800] ;  /* 0x00780000d914783b */ /* 0x000fee0000000200 */
[----:B------:R-:W-:Y:S01]  /*9b80*/  HMMA.16816.F32 R8, R8, R18, RZ ;  /* 0x000000120808723c */ /* 0x000fe200000018ff */
[----:B------:R-:W-:Y:S07]  /*9b90*/  LDSM.16.M88.4 R16, [R217+0x7c00] ;  /* 0x007c0000d910783b */ /* 0x000fee0000000200 */
        /* <DEDUP_REMOVED lines=9> */
[----:B------:R-:W2:Y:S04]  /*9c30*/  LDSM.16.M88.4 R4, [R220+0x3000] ;  /* 0x00300000dc04783b */ /* 0x000ea80000000200 */
[----:B------:R-:W3:Y:S03]  /*9c40*/  LDSM.16.M88.4 R8, [R220+0x2000] ;  /* 0x00200000dc08783b */ /* 0x000ee60000000200 */
[C---:B-1----:R-:W-:Y:S08]  /*9c50*/  HMMA.16816.F32 R236, R12.reuse, R32, R108 ;  /* 0x000000200cec723c */ /* 0x042ff0000000186c */
[C---:B------:R-:W-:Y:S08]  /*9c60*/  HMMA.16816.F32 R232, R12.reuse, R44, R232 ;  /* 0x0000002c0ce8723c */ /* 0x040ff000000018e8 */
[C---:B------:R-:W-:Y:S08]  /*9c70*/  HMMA.16816.F32 R200, R12.reuse, R40, R200 ;  /* 0x000000280cc8723c */ /* 0x040ff000000018c8 */
[C---:B------:R-:W-:Y:S07]  /*9c80*/  HMMA.16816.F32 R184, R12.reuse, R36, R184 ;  /* 0x000000240cb8723c */ /* 0x040fee00000018b8 */
[----:B------:R-:W-:Y:S01]  /*9c90*/  IMAD.MOV.U32 R36, RZ, RZ, R236 ;  /* 0x000000ffff247224 */ /* 0x000fe200078e00ec */
[C---:B------:R-:W-:Y:S08]  /*9ca0*/  HMMA.16816.F32 R108, R12.reuse, R46, R212 ;  /* 0x0000002e0c6c723c */ /* 0x040ff000000018d4 */
[C---:B------:R-:W-:Y:S01]  /*9cb0*/  HMMA.16816.F32 R104, R12.reuse, R42, R208 ;  /* 0x0000002a0c68723c */ /* 0x040fe200000018d0 */
[----:B------:R-:W-:Y:S07]  /*9cc0*/  LDSM.16.M88.4 R40, [R219+0x7800] ;  /* 0x00780000db28783b */ /* 0x000fee0000000200 */
[C---:B------:R-:W-:Y:S08]  /*9cd0*/  HMMA.16816.F32 R64, R12.reuse, R38, R204 ;  /* 0x000000260c40723c */ /* 0x040ff000000018cc */
[----:B------:R-:W-:Y:S01]  /*9ce0*/  HMMA.16816.F32 R32, R12, R34, R192 ;  /* 0x000000220c20723c */ /* 0x000fe200000018c0 */
[----:B------:R-:W-:Y:S07]  /*9cf0*/  LDSM.16.M88.4 R12, [R221+0x3000] ;  /* 0x00300000dd0c783b */ /* 0x000fee0000000200 */
[----:B--2---:R-:W-:Y:S01]  /*9d00*/  HMMA.16816.F32 R208, R4, R20, R188 ;  /* 0x0000001404d0723c */ /* 0x004fe200000018bc */
[----:B------:R-:W-:-:S07]  /*9d10*/  IMAD.MOV.U32 R3, RZ, RZ, R237 ;  /* 0x000000ffff037224 */ /* 0x000fce00078e00ed */
[----:B------:R-:W-:Y:S01]  /*9d20*/  HMMA.16816.F32 R212, R4, R16, R180 ;  /* 0x0000001004d4723c */ /* 0x000fe200000018b4 */
[----:B------:R-:W-:-:S06]  /*9d30*/  MOV R2, R238 ;  /* 0x000000ee00027202 */ /* 0x000fcc0000000f00 */
[----:B------:R-:W-:Y:S01]  /*9d40*/  IMAD.MOV.U32 R180, RZ, RZ, R36 ;  /* 0x000000ffffb47224 */ /* 0x000fe200078e0024 */
[C---:B------:R-:W-:Y:S01]  /*9d50*/  HMMA.16816.F32 R188, R4.reuse, R26, R56 ;  /* 0x0000001a04bc723c */ /* 0x040fe20000001838 */
[----:B------:R-:W1:Y:S04]  /*9d60*/  LDSM.16.M88.4 R56, [R219+0x7000] ;  /* 0x00700000db38783b */ /* 0x000e680000000200 */
[----:B------:R-:W2:Y:S03]  /*9d70*/  LDSM.16.M88.4 R36, [R219+0x7c00] ;  /* 0x007c0000db24783b */ /* 0x000ea60000000200 */
[----:B------:R-:W-:Y:S01]  /*9d80*/  HMMA.16816.F32 R192, R4, R22, R52 ;  /* 0x0000001604c0723c */ /* 0x000fe20000001834 */
[----:B------:R-:W4:Y:S01]  /*9d90*/  LDSM.16.M88.4 R52, [R219+0x7400] ;  /* 0x00740000db34783b */ /* 0x000f220000000200 */
[----:B------:R-:W-:Y:S01]  /*9da0*/  IMAD.MOV.U32 R0, RZ, RZ, R239 ;  /* 0x000000ffff007224 */ /* 0x000fe200078e00ef */
[----:B------:R-:W-:Y:S01]  /*9db0*/  MOV R181, R3 ;  /* 0x0000000300b57202 */ /* 0x000fe20000000f00 */
[----:B------:R-:W-:-:S02]  /*9dc0*/  IMAD.MOV.U32 R182, RZ, RZ, R2 ;  /* 0x000000ffffb67224 */ /* 0x000fc400078e0002 */
[----:B------:R-:W-:Y:S02]  /*9dd0*/  IMAD.MOV.U32 R183, RZ, RZ, R0 ;  /* 0x000000ffffb77224 */ /* 0x000fe400078e0000 */
[-C--:B---3--:R-:W-:Y:S08]  /*9de0*/  HMMA.16816.F32 R248, R8, R28.reuse, R232 ;  /* 0x0000001c08f8723c */ /* 0x088ff000000018e8 */
[C---:B------:R-:W-:Y:S08]  /*9df0*/  HMMA.16816.F32 R60, R4.reuse, R28, R60 ;  /* 0x0000001c043c723c */ /* 0x040ff0000000183c */
[----:B------:R-:W-:Y:S08]  /*9e00*/  HMMA.16816.F32 R48, R4, R18, R48 ;  /* 0x000000120430723c */ /* 0x000ff00000001830 */
[C---:B------:R-:W-:Y:S08]  /*9e10*/  HMMA.16816.F32 R244, R8.reuse, R24, R200 ;  /* 0x0000001808f4723c */ /* 0x040ff000000018c8 */
[----:B------:R-:W-:Y:S08]  /*9e20*/  HMMA.16816.F32 R232, R8, R20, R184 ;  /* 0x0000001408e8723c */ /* 0x000ff000000018b8 */
[C---:B------:R-:W-:Y:S08]  /*9e30*/  HMMA.16816.F32 R196, R4.reuse, R24, R196 ;  /* 0x0000001804c4723c */ /* 0x040ff000000018c4 */
[-C--:B------:R-:W-:Y:S01]  /*9e40*/  HMMA.16816.F32 R44, R4, R30.reuse, R176 ;  /* 0x0000001e042c723c */ /* 0x080fe200000018b0 */
[----:B------:R-:W-:Y:S07]  /*9e50*/  LDSM.16.M88.4 R4, [R220+0x5000] ;  /* 0x00500000dc04783b */ /* 0x000fee0000000200 */
[C---:B------:R-:W-:Y:S08]  /*9e60*/  HMMA.16816.F32 R240, R8.reuse, R30, R108 ;  /* 0x0000001e08f0723c */ /* 0x040ff0000000186c */
[C---:B------:R-:W-:Y:S08]  /*9e70*/  HMMA.16816.F32 R236, R8.reuse, R26, R104 ;  /* 0x0000001a08ec723c */ /* 0x040ff00000001868 */
[C---:B------:R-:W-:Y:S08]  /*9e80*/  HMMA.16816.F32 R204, R8.reuse, R22, R64 ;  /* 0x0000001608cc723c */ /* 0x040ff00000001840 */
[C---:B------:R-:W-:Y:S08]  /*9e90*/  HMMA.16816.F32 R200, R8.reuse, R16, R180 ;  /* 0x0000001008c8723c */ /* 0x040ff000000018b4 */
[----:B------:R-:W-:Y:S01]  /*9ea0*/  HMMA.16816.F32 R184, R8, R18, R32 ;  /* 0x0000001208b8723c */ /* 0x000fe20000001820 */
[----:B------:R-:W3:Y:S04]  /*9eb0*/  LDSM.16.M88.4 R8, [R221+0x2000] ;  /* 0x00200000dd08783b */ /* 0x000ee80000000200 */
[----:B------:R-:W5:Y:S03]  /*9ec0*/  LDSM.16.M88.4 R16, [R217+0x8000] ;  /* 0x00800000d910783b */ /* 0x000f660000000200 */
[C---:B-1----:R-:W-:Y:S01]  /*9ed0*/  HMMA.16816.F32 R180, R12.reuse, R56, R60 ;  /* 0x000000380cb4723c */ /* 0x042fe2000000183c */
[----:B------:R-:W1:Y:S07]  /*9ee0*/  LDSM.16.M88.4 R32, [R217+0x8400] ;  /* 0x00840000d920783b */ /* 0x000e6e0000000200 */
[C---:B--2---:R-:W-:Y:S01]  /*9ef0*/  HMMA.16816.F32 R24, R12.reuse, R38, R48 ;  /* 0x000000260c18723c */ /* 0x044fe20000001830 */
[----:B------:R-:W2:Y:S07]  /*9f00*/  LDSM.16.M88.4 R48, [R217+0x8800] ;  /* 0x00880000d930783b */ /* 0x000eae0000000200 */
[C---:B------:R-:W-:Y:S01]  /*9f10*/  HMMA.16816.F32 R176, R12.reuse, R58, R44 ;  /* 0x0000003a0cb0723c */ /* 0x040fe2000000182c */
[----:B------:R-:W1:Y:S07]  /*9f20*/  LDSM.16.M88.4 R44, [R217+0x8c00] ;  /* 0x008c0000d92c783b */ /* 0x000e6e0000000200 */
[C---:B----4-:R-:W-:Y:S08]  /*9f30*/  HMMA.16816.F32 R108, R12.reuse, R52, R196 ;  /* 0x000000340c6c723c */ /* 0x050ff000000018c4 */
[C---:B------:R-:W-:Y:S08]  /*9f40*/  HMMA.16816.F32 R104, R12.reuse, R54, R188 ;  /* 0x000000360c68723c */ /* 0x040ff000000018bc */
[C---:B------:R-:W-:Y:S08]  /*9f50*/  HMMA.16816.F32 R64, R12.reuse, R40, R208 ;  /* 0x000000280c40723c */ /* 0x040ff000000018d0 */
[C---:B------:R-:W-:Y:S08]  /*9f60*/  HMMA.16816.F32 R60, R12.reuse, R42, R192 ;  /* 0x0000002a0c3c723c */ /* 0x040ff000000018c0 */
[----:B------:R-:W-:Y:S01]  /*9f70*/  HMMA.16816.F32 R28, R12, R36, R212 ;  /* 0x000000240c1c723c */ /* 0x000fe200000018d4 */
[----:B------:R-:W4:Y:S07]  /*9f80*/  LDSM.16.M88.4 R12, [R220+0x4000] ;  /* 0x00400000dc0c783b */ /* 0x000f2e0000000200 */
[C---:B---3--:R-:W-:Y:S08]  /*9f90*/  HMMA.16816.F32 R20, R8.reuse, R56, R248 ;  /* 0x000000380814723c */ /* 0x048ff000000018f8 */
        /* <DEDUP_REMOVED lines=9> */
[C---:B------:R-:W-:Y:S08]  /*a030*/  HMMA.16816.F32 R188, R4.reuse, R18, R176 ;  /* 0x0000001204bc723c */ /* 0x040ff000000018b0 */
[C---:B-1----:R-:W-:Y:S08]  /*a040*/  HMMA.16816.F32 R184, R4.reuse, R32, R108 ;  /* 0x0000002004b8723c */ /* 0x042ff0000000186c */
[C---:B------:R-:W-:Y:S08]  /*a050*/  HMMA.16816.F32 R180, R4.reuse, R34, R104 ;  /* 0x0000002204b4723c */ /* 0x040ff00000001868 */
[C---:B--2---:R-:W-:Y:S08]  /*a060*/  HMMA.16816.F32 R176, R4.reuse, R48, R64 ;  /* 0x0000003004b0723c */ /* 0x044ff00000001840 */
[C---:B------:R-:W-:Y:S08]  /*a070*/  HMMA.16816.F32 R108, R4.reuse, R50, R60 ;  /* 0x00000032046c723c */ /* 0x040ff0000000183c */
[C---:B------:R-:W-:Y:S01]  /*a080*/  HMMA.16816.F32 R104, R4.reuse, R44, R28 ;  /* 0x0000002c0468723c */ /* 0x040fe2000000181c */
[----:B------:R-:W-:Y:S07]  /*a090*/  LDSM.16.M88.4 R28, [R219+0x8000] ;  /* 0x00800000db1c783b */ /* 0x000fee0000000200 */
[----:B------:R-:W-:Y:S01]  /*a0a0*/  HMMA.16816.F32 R64, R4, R46, R24 ;  /* 0x0000002e0440723c */ /* 0x000fe20000001818 */
[----:B------:R-:W1:Y:S04]  /*a0b0*/  LDSM.16.M88.4 R4, [R221+0x5000] ;  /* 0x00500000dd04783b */ /* 0x000e680000000200 */
[----:B------:R-:W-:Y:S03]  /*a0c0*/  LDSM.16.M88.4 R24, [R219+0x8400] ;  /* 0x00840000db18783b */ /* 0x000fe60000000200 */
[C---:B----4-:R-:W-:Y:S01]  /*a0d0*/  HMMA.16816.F32 R60, R12.reuse, R16, R20 ;  /* 0x000000100c3c723c */ /* 0x050fe20000001814 */
[----:B------:R-:W2:Y:S07]  /*a0e0*/  LDSM.16.M88.4 R20, [R219+0x8800] ;  /* 0x00880000db14783b */ /* 0x000eae0000000200 */
[----:B------:R-:W-:Y:S01]  /*a0f0*/  HMMA.16816.F32 R56, R12, R18, R56 ;  /* 0x000000120c38723c */ /* 0x000fe20000001838 */
[----:B------:R-:W3:Y:S01]  /*a100*/  LDSM.16.M88.4 R16, [R219+0x8c00] ;  /* 0x008c0000db10783b */ /* 0x000ee20000000200 */
[----:B------:R-:W-:Y:S01]  /*a110*/  MOV R3, R102 ;  /* 0x0000006600037202 */ /* 0x000fe20000000f00 */
[----:B------:R-:W-:-:S05]  /*a120*/  DEPBAR.LE SB0, 0x0 ;  /* 0x000080000000791a */ /* 0x000fca0000000000 */
[C---:B------:R-:W-:Y:S08]  /*a130*/  HMMA.16816.F32 R52, R12.reuse, R32, R208 ;  /* 0x000000200c34723c */ /* 0x040ff000000018d0 */
[C---:B------:R-:W-:Y:S08]  /*a140*/  HMMA.16816.F32 R40, R12.reuse, R34, R236 ;  /* 0x000000220c28723c */ /* 0x040ff000000018ec */
[C---:B------:R-:W-:Y:S08]  /*a150*/  HMMA.16816.F32 R36, R12.reuse, R48, R232 ;  /* 0x000000300c24723c */ /* 0x040ff000000018e8 */
[C---:B------:R-:W-:Y:S08]  /*a160*/  HMMA.16816.F32 R48, R12.reuse, R50, R204 ;  /* 0x000000320c30723c */ /* 0x040ff000000018cc */
[C---:B------:R-:W-:Y:S08]  /*a170*/  HMMA.16816.F32 R32, R12.reuse, R44, R200 ;  /* 0x0000002c0c20723c */ /* 0x040ff000000018c8 */
[----:B------:R-:W-:Y:S01]  /*a180*/  HMMA.16816.F32 R12, R12, R46, R196 ;  /* 0x0000002e0c0c723c */ /* 0x000fe200000018c4 */
[----:B------:R-:W-:-:S04]  /*a190*/  IADD3 R0, R3, -0x3, RZ ;  /* 0xfffffffd03007810 */ /* 0x000fc80007ffe0ff */
[----:B------:R-:W-:-:S03]  /*a1a0*/  ISETP.GT.AND P0, PT, R0, UR8, PT ;  /* 0x0000000800007c0c */ /* 0x000fc6000bf04270 */
[C---:B-1----:R-:W-:Y:S08]  /*a1b0*/  HMMA.16816.F32 R44, R4.reuse, R28, R192 ;  /* 0x0000001c042c723c */ /* 0x042ff000000018c0 */
[C---:B------:R-:W-:Y:S08]  /*a1c0*/  HMMA.16816.F32 R188, R4.reuse, R30, R188 ;  /* 0x0000001e04bc723c */ /* 0x040ff000000018bc */
[C---:B--2---:R-:W-:Y:S08]  /*a1d0*/  HMMA.16816.F32 R176, R4.reuse, R20, R176 ;  /* 0x0000001404b0723c */ /* 0x044ff000000018b0 */
[----:B------:R-:W-:Y:S08]  /*a1e0*/  HMMA.16816.F32 R108, R4, R22, R108 ;  /* 0x00000016046c723c */ /* 0x000ff0000000186c */
[C---:B------:R-:W-:Y:S08]  /*a1f0*/  HMMA.16816.F32 R60, R8.reuse, R28, R60 ;  /* 0x0000001c083c723c */ /* 0x040ff0000000183c */
[C---:B------:R-:W-:Y:S08]  /*a200*/  HMMA.16816.F32 R56, R8.reuse, R30, R56 ;  /* 0x0000001e0838723c */ /* 0x040ff00000001838 */
[C---:B------:R-:W-:Y:S08]  /*a210*/  HMMA.16816.F32 R36, R8.reuse, R20, R36 ;  /* 0x000000140824723c */ /* 0x040ff00000001824 */
[----:B------:R-:W-:Y:S08]  /*a220*/  HMMA.16816.F32 R48, R8, R22, R48 ;  /* 0x000000160830723c */ /* 0x000ff00000001830 */
[C---:B------:R-:W-:Y:S08]  /*a230*/  HMMA.16816.F32 R184, R4.reuse, R24, R184 ;  /* 0x0000001804b8723c */ /* 0x040ff000000018b8 */
[C---:B------:R-:W-:Y:S08]  /*a240*/  HMMA.16816.F32 R180, R4.reuse, R26, R180 ;  /* 0x0000001a04b4723c */ /* 0x040ff000000018b4 */
[C---:B---3--:R-:W-:Y:S08]  /*a250*/  HMMA.16816.F32 R192, R4.reuse, R16, R104 ;  /* 0x0000001004c0723c */ /* 0x048ff00000001868 */
[----:B------:R-:W-:Y:S08]  /*a260*/  HMMA.16816.F32 R64, R4, R18, R64 ;  /* 0x000000120440723c */ /* 0x000ff00000001840 */
[C---:B------:R-:W-:Y:S08]  /*a270*/  HMMA.16816.F32 R52, R8.reuse, R24, R52 ;  /* 0x000000180834723c */ /* 0x040ff00000001834 */
[C---:B------:R-:W-:Y:S08]  /*a280*/  HMMA.16816.F32 R40, R8.reuse, R26, R40 ;  /* 0x0000001a0828723c */ /* 0x040ff00000001828 */
[C---:B------:R-:W-:Y:S08]  /*a290*/  HMMA.16816.F32 R20, R8.reuse, R16, R32 ;  /* 0x000000100814723c */ /* 0x040ff00000001820 */
[----:B------:R-:W-:Y:S01]  /*a2a0*/  HMMA.16816.F32 R28, R8, R18, R12 ;  /* 0x00000012081c723c */ /* 0x000fe2000000180c */
[----:B------:R-:W-:Y:S06]  /*a2b0*/  BAR.SYNC.DEFER_BLOCKING 0x0 ;  /* 0x0000000000007b1d */ /* 0x000fec0000010000 */
        /* <DEDUP_REMOVED lines=25> */
.L_x_141:
[----:B-1----:R-:W2:Y:S04]  /*a450*/  LDL.LU R3, [R1+0x18] ;  /* 0x0000180001037983 */ /* 0x002ea80000300800 */
[----:B------:R-:W3:Y:S04]  /*a460*/  LDL.LU R2, [R1+0xc] ;  /* 0x00000c0001027983 */ /* 0x000ee80000300800 */
[----:B------:R-:W-:Y:S04]  /*a470*/  STL [R1+0x68], R220 ;  /* 0x000068dc01007387 */ /* 0x000fe80000100800 */
[----:B------:R1:W-:Y:S04]  /*a480*/  STL [R1+0x64], R219 ;  /* 0x000064db01007387 */ /* 0x0003e80000100800 */
[----:B------:R-:W-:Y:S04]  /*a490*/  STL [R1+0x60], R217 ;  /* 0x000060d901007387 */ /* 0x000fe80000100800 */
[----:B------:R-:W4:Y:S04]  /*a4a0*/  LDL.LU R19, [R1] ;  /* 0x0000000001137983 */ /* 0x000f280000300800 */
[----:B------:R-:W4:Y:S04]  /*a4b0*/  LDL.LU R251, [R1+0x4] ;  /* 0x0000040001fb7983 */ /* 0x000f280000300800 */
[----:B------:R-:W1:Y:S02]  /*a4c0*/  S2R R0, SR_TID.X ;  /* 0x0000000000007919 */ /* 0x000e640000002100 */
[----:B-1----:R-:W-:-:S05]  /*a4d0*/  IMAD.SHL.U32 R0, R0, 0x2, RZ ;  /* 0x0000000200007824 */ /* 0x002fca00078e00ff */
[----:B------:R-:W-:-:S05]  /*a4e0*/  LOP3.LUT R0, R0, 0x6, RZ, 0xc0, !PT ;  /* 0x0000000600007812 */ /* 0x000fca00078ec0ff */
[----:B------:R-:W-:-:S05]  /*a4f0*/  IMAD R0, R101, 0x40, R0 ;  /* 0x0000004065007824 */ /* 0x000fca00078e0200 */
[C---:B------:R-:W-:Y:S02]  /*a500*/  ISETP.GE.AND P2, PT, R0.reuse, R229, PT ;  /* 0x000000e50000720c */ /* 0x040fe40003f46270 */
[C---:B------:R-:W-:Y:S02]  /*a510*/  ISETP.GE.AND P4, PT, R0.reuse, R228, PT ;  /* 0x000000e40000720c */ /* 0x040fe40003f86270 */
[C---:B------:R-:W-:Y:S02]  /*a520*/  ISETP.LT.OR P2, PT, R0.reuse, R225, P2 ;  /* 0x000000e10000720c */ /* 0x040fe40001741670 */
[----:B------:R-:W-:Y:S02]  /*a530*/  ISETP.LT.OR P4, PT, R0, R224, P4 ;  /* 0x000000e00000720c */ /* 0x000fe40002781670 */
[----:B------:R-:W-:Y:S02]  /*a540*/  FSEL R24, R60, -INF , !P2 ;  /* 0xff8000003c187808 */ /* 0x000fe40005000000 */
[----:B------:R-:W-:-:S02]  /*a550*/  ISETP.GE.AND P1, PT, R0, R227, PT ;  /* 0x000000e30000720c */ /* 0x000fc40003f26270 */
[----:B------:R-:W-:Y:S02]  /*a560*/  ISETP.GE.AND P2, PT, R0, R226, PT ;  /* 0x000000e20000720c */ /* 0x000fe40003f46270 */
[----:B------:R-:W-:Y:S02]  /*a570*/  FSEL R32, R62, -INF , !P4 ;  /* 0xff8000003e207808 */ /* 0x000fe40006000000 */
[C---:B------:R-:W-:Y:S02]  /*a580*/  ISETP.LT.OR P1, PT, R0.reuse, R223, P1 ;  /* 0x000000df0000720c */ /* 0x040fe40000f21670 */
[----:B------:R-:W-:Y:S02]  /*a590*/  ISETP.LT.OR P2, PT, R0, R222, P2 ;  /* 0x000000de0000720c */ /* 0x000fe40001741670 */
[----:B------:R-:W-:Y:S02]  /*a5a0*/  FSEL R8, R44, -INF , !P1 ;  /* 0xff8000002c087808 */ /* 0x000fe40004800000 */
[----:B------:R-:W-:-:S02]  /*a5b0*/  FSEL R12, R46, -INF , !P2 ;  /* 0xff8000002e0c7808 */ /* 0x000fc40005000000 */
[----:B------:R-:W-:Y:S02]  /*a5c0*/  IADD3 R4, R0, 0x30, RZ ;  /* 0x0000003000047810 */ /* 0x000fe40007ffe0ff */
[----:B------:R-:W-:Y:S01]  /*a5d0*/  FMNMX.FTZ R5, R252, R12, !PT ;  /* 0x0000000cfc057209 */ /* 0x000fe20007810000 */
[----:B--2---:R-:W-:Y:S01]  /*a5e0*/  IMAD.MOV.U32 R17, RZ, RZ, R3 ;  /* 0x000000ffff117224 */ /* 0x004fe200078e0003 */
[----:B---3--:R-:W-:Y:S02]  /*a5f0*/  MOV R18, R2 ;  /* 0x0000000200127202 */ /* 0x008fe40000000f00 */
[----:B------:R-:W-:-:S04]  /*a600*/  IADD3 R2, R0, 0x1, RZ ;  /* 0x0000000100027810 */ /* 0x000fc80007ffe0ff */
[C---:B------:R-:W-:Y:S02]  /*a610*/  ISETP.GE.AND P3, PT, R2.reuse, R229, PT ;  /* 0x000000e50200720c */ /* 0x040fe40003f66270 */
[C---:B------:R-:W-:Y:S02]  /*a620*/  ISETP.GE.AND P6, PT, R2.reuse, R228, PT ;  /* 0x000000e40200720c */ /* 0x040fe40003fc6270 */
[C---:B------:R-:W-:Y:S02]  /*a630*/  ISETP.GE.AND P5, PT, R2.reuse, R227, PT ;  /* 0x000000e30200720c */ /* 0x040fe40003fa6270 */
[C---:B------:R-:W-:Y:S02]  /*a640*/  ISETP.GE.AND P0, PT, R2.reuse, R226, PT ;  /* 0x000000e20200720c */ /* 0x040fe40003f06270 */
[C---:B------:R-:W-:Y:S02]  /*a650*/  ISETP.LT.OR P3, PT, R2.reuse, R225, P3 ;  /* 0x000000e10200720c */ /* 0x040fe40001f61670 */
[----:B------:R-:W-:-:S02]  /*a660*/  ISETP.LT.OR P6, PT, R2, R224, P6 ;  /* 0x000000e00200720c */ /* 0x000fc400037c1670 */
[C---:B------:R-:W-:Y:S02]  /*a670*/  ISETP.LT.OR P5, PT, R2.reuse, R223, P5 ;  /* 0x000000df0200720c */ /* 0x040fe40002fa1670 */
[----:B------:R-:W-:Y:S02]  /*a680*/  ISETP.LT.OR P0, PT, R2, R222, P0 ;  /* 0x000000de0200720c */ /* 0x000fe40000701670 */
[----:B------:R-:W-:-:S04]  /*a690*/  IADD3 R2, R0, 0x8, RZ ;  /* 0x0000000800027810 */ /* 0x000fc80007ffe0ff */
[----:B------:R-:W-:Y:S02]  /*a6a0*/  ISETP.GE.AND P4, PT, R2, R229, PT ;  /* 0x000000e50200720c */ /* 0x000fe40003f86270 */
[----:B------:R-:W-:Y:S02]  /*a6b0*/  IADD3 R3, R0, 0x9, RZ ;  /* 0x0000000900037810 */ /* 0x000fe40007ffe0ff */
[C---:B------:R-:W-:Y:S02]  /*a6c0*/  ISETP.LT.OR P4, PT, R2.reuse, R225, P4 ;  /* 0x000000e10200720c */ /* 0x040fe40002781670 */
[----:B------:R-:W-:Y:S02]  /*a6d0*/  FSEL R25, R61, -INF , !P3 ;  /* 0xff8000003d197808 */ /* 0x000fe40005800000 */
[C---:B------:R-:W-:Y:S02]  /*a6e0*/  ISETP.GE.AND P1, PT, R2.reuse, R228, PT ;  /* 0x000000e40200720c */ /* 0x040fe40003f26270 */
[----:B------:R-:W-:-:S02]  /*a6f0*/  ISETP.GE.AND P2, PT, R2, R227, PT ;  /* 0x000000e30200720c */ /* 0x000fc40003f46270 */
[----:B------:R-:W-:Y:S02]  /*a700*/  ISETP.GE.AND P3, PT, R2, R226, PT ;  /* 0x000000e20200720c */ /* 0x000fe40003f66270 */
[----:B------:R-:W-:Y:S02]  /*a710*/  FSEL R34, R63, -INF , !P6 ;  /* 0xff8000003f227808 */ /* 0x000fe40007000000 */
[----:B------:R-:W-:Y:S02]  /*a720*/  FSEL R10, R45, -INF , !P5 ;  /* 0xff8000002d0a7808 */ /* 0x000fe40006800000 */
[----:B------:R-:W-:Y:S02]  /*a730*/  FSEL R14, R47, -INF , !P0 ;  /* 0xff8000002f0e7808 */ /* 0x000fe40004000000 */
[----:B------:R-:W-:Y:S01]  /*a740*/  FSEL R26, R56, -INF , !P4 ;  /* 0xff800000381a7808 */ /* 0x000fe20006000000 */
[----:B------:R-:W-:Y:S01]  /*a750*/  IMAD.MOV.U32 R203, RZ, RZ, R18 ;  /* 0x000000ffffcb7224 */ /* 0x000fe200078e0012 */
[C---:B------:R-:W-:Y:S01]  /*a760*/  ISETP.GE.AND P0, PT, R3.reuse, R229, PT ;  /* 0x000000e50300720c */ /* 0x040fe20003f06270 */
[----:B------:R-:W-:Y:S01]  /*a770*/  IMAD.MOV.U32 R201, RZ, RZ, R17 ;  /* 0x000000ffffc97224 */ /* 0x000fe200078e0011 */
[C---:B------:R-:W-:Y:S01]  /*a780*/  ISETP.GE.AND P6, PT, R3.reuse, R228, PT ;  /* 0x000000e40300720c */ /* 0x040fe20003fc6270 */
[----:B------:R-:W-:Y:S01]  /*a790*/  LDSM.16.MT88.4 R44, [R218+0xa000] ;  /* 0x00a00000da2c783b */ /* 0x000fe20000004200 */
        /* <DEDUP_REMOVED lines=10> */
[----:B------:R-:W-:Y:S02]  /*a840*/  IADD3 R3, R0, 0x11, RZ ;  /* 0x0000001100037810 */ /* 0x000fe40007ffe0ff */
[----:B------:R-:W-:Y:S02]  /*a850*/  FSEL R11, R188, -INF , !P2 ;  /* 0xff800000bc0b7808 */ /* 0x000fe40005000000 */
[----:B------:R-:W-:-:S02]  /*a860*/  FSEL R35, R58, -INF , !P1 ;  /* 0xff8000003a237808 */ /* 0x000fc40004800000 */
[----:B------:R-:W-:Y:S02]  /*a870*/  ISETP.GE.AND P2, PT, R2, R228, PT ;  /* 0x000000e40200720c */ /* 0x000fe40003f46270 */
[----:B------:R-:W-:Y:S02]  /*a880*/  FSEL R15, R190, -INF , !P3 ;  /* 0xff800000be0f7808 */ /* 0x000fe40005800000 */
[C---:B------:R-:W-:Y:S02]  /*a890*/  ISETP.GE.AND P1, PT, R2.reuse, R229, PT ;  /* 0x000000e50200720c */ /* 0x040fe40003f26270 */
[----:B------:R-:W-:Y:S02]  /*a8a0*/  ISETP.GE.AND P3, PT, R2, R227, PT ;  /* 0x000000e30200720c */ /* 0x000fe40003f66270 */
[----:B------:R-:W-:Y:S02]  /*a8b0*/  FSEL R27, R57, -INF , !P0 ;  /* 0xff800000391b7808 */ /* 0x000fe40004000000 */
[----:B------:R-:W-:-:S02]  /*a8c0*/  FSEL R16, R191, -INF , !P4 ;  /* 0xff800000bf107808 */ /* 0x000fc40006000000 */
[C---:B------:R-:W-:Y:S02]  /*a8d0*/  ISETP.GE.AND P0, PT, R2.reuse, R226, PT ;  /* 0x000000e20200720c */ /* 0x040fe40003f06270 */
[----:B------:R-:W-:Y:S02]  /*a8e0*/  ISETP.GE.AND P4, PT, R3, R229, PT ;  /* 0x000000e50300720c */ /* 0x000fe40003f86270 */
        /* <DEDUP_REMOVED lines=8> */
[----:B------:R-:W-:Y:S02]  /*a970*/  FSEL R13, R189, -INF , !P5 ;  /* 0xff800000bd0d7808 */ /* 0x000fe40006800000 */
[----:B------:R-:W-:-:S02]  /*a980*/  ISETP.GE.AND P6, PT, R3, R228, PT ;  /* 0x000000e40300720c */ /* 0x000fc40003fc6270 */
[----:B------:R-:W-:Y:S02]  /*a990*/  FSEL R52, R52, -INF , !P1 ;  /* 0xff80000034347808 */ /* 0x000fe40004800000 */
[----:B------:R-:W-:Y:S02]  /*a9a0*/  FSEL R54, R184, -INF , !P3 ;  /* 0xff800000b8367808 */ /* 0x000fe40005800000 */
[C---:B------:R-:W-:Y:S02]  /*a9b0*/  ISETP.GE.AND P5, PT, R3.reuse, R227, PT ;  /* 0x000000e30300720c */ /* 0x040fe40003fa6270 */
[----:B------:R-:W-:Y:S02]  /*a9c0*/  ISETP.GE.AND P1, PT, R3, R226, PT ;  /* 0x000000e20300720c */ /* 0x000fe40003f26270 */
[----:B------:R-:W-:Y:S02]  /*a9d0*/  FSEL R107, R186, -INF , !P0 ;  /* 0xff800000ba6b7808 */ /* 0x000fe40004000000 */
[----:B------:R-:W-:-:S02]  /*a9e0*/  FSEL R184, R53, -INF , !P4 ;  /* 0xff80000035b87808 */ /* 0x000fc40006000000 */
[C---:B------:R-:W-:Y:S02]  /*a9f0*/  ISETP.GE.AND P2, PT, R2.reuse, R229, PT ;  /* 0x000000e50200720c */ /* 0x040fe40003f46270 */
[C---:B------:R-:W-:Y:S02]  /*aa00*/  ISETP.GE.AND P3, PT, R2.reuse, R228, PT ;  /* 0x000000e40200720c */ /* 0x040fe40003f66270 */
[C---:B------:R-:W-:Y:S02]  /*aa10*/  ISETP.GE.AND P0, PT, R2.reuse, R227, PT ;  /* 0x000000e30200720c */ /* 0x040fe40003f06270 */
[----:B------:R-:W-:Y:S02]  /*aa20*/  ISETP.GE.AND P4, PT, R2, R226, PT ;  /* 0x000000e20200720c */ /* 0x000fe40003f86270 */
[C---:B------:R-:W-:Y:S02]  /*aa30*/  ISETP.LT.OR P6, PT, R3.reuse, R224, P6 ;  /* 0x000000e00300720c */ /* 0x040fe400037c1670 */
[----:B------:R-:W-:-:S02]  /*aa40*/  ISETP.LT.OR P5, PT, R3, R223, P5 ;  /* 0x000000df0300720c */ /* 0x000fc40002fa1670 */
[----:B------:R-:W-:Y:S02]  /*aa50*/  ISETP.LT.OR P1, PT, R3, R222, P1 ;  /* 0x000000de0300720c */ /* 0x000fe40000f21670 */
[C---:B------:R-:W-:Y:S02]  /*aa60*/  ISETP.LT.OR P2, PT, R2.reuse, R225, P2 ;  /* 0x000000e10200720c */ /* 0x040fe40001741670 */
[C---:B------:R-:W-:Y:S02]  /*aa70*/  ISETP.LT.OR P3, PT, R2.reuse, R224, P3 ;  /* 0x000000e00200720c */ /* 0x040fe40001f61670 */
[C---:B------:R-:W-:Y:S02]  /*aa80*/  ISETP.LT.OR P0, PT, R2.reuse, R223, P0 ;  /* 0x000000df0200720c */ /* 0x040fe40000701670 */
[----:B------:R-:W-:Y:S02]  /*aa90*/  ISETP.LT.OR P4, PT, R2, R222, P4 ;  /* 0x000000de0200720c */ /* 0x000fe40002781670 */
[----:B------:R-:W-:-:S02]  /*aaa0*/  IADD3 R3, R0, 0x19, RZ ;  /* 0x0000001900037810 */ /* 0x000fc40007ffe0ff */
[----:B------:R-:W-:Y:S02]  /*aab0*/  IADD3 R2, R0, 0x20, RZ ;  /* 0x0000002000027810 */ /* 0x000fe40007ffe0ff */
[----:B------:R-:W-:Y:S02]  /*aac0*/  FSEL R196, R55, -INF , !P6 ;  /* 0xff80000037c47808 */ /* 0x000fe40007000000 */
[----:B------:R-:W-:Y:S02]  /*aad0*/  FSEL R53, R185, -INF , !P5 ;  /* 0xff800000b9357808 */ /* 0x000fe40006800000 */
[----:B------:R-:W-:Y:S02]  /*aae0*/  FSEL R55, R187, -INF , !P1 ;  /* 0xff800000bb377808 */ /* 0x000fe40004800000 */
[----:B------:R-:W-:Y:S02]  /*aaf0*/  ISETP.GE.AND P1, PT, R3, R229, PT ;  /* 0x000000e50300720c */ /* 0x000fe40003f26270 */
[----:B------:R-:W-:-:S02]  /*ab00*/  FSEL R185, R40, -INF , !P2 ;  /* 0xff80000028b97808 */ /* 0x000fc40005000000 */
[----:B------:R-:W-:Y:S02]  /*ab10*/  FSEL R186, R42, -INF , !P3 ;  /* 0xff8000002aba7808 */ /* 0x000fe40005800000 */
[C---:B------:R-:W-:Y:S02]  /*ab20*/  ISETP.GE.AND P6, PT, R3.reuse, R228, PT ;  /* 0x000000e40300720c */ /* 0x040fe40003fc6270 */
[C---:B------:R-:W-:Y:S02]  /*ab30*/  ISETP.GE.AND P5, PT, R3.reuse, R227, PT ;  /* 0x000000e30300720c */ /* 0x040fe40003fa6270 */
[C---:B------:R-:W-:Y:S02]  /*ab40*/  ISETP.GE.AND P2, PT, R3.reuse, R226, PT ;  /* 0x000000e20300720c */ /* 0x040fe40003f46270 */
[----:B------:R-:W-:Y:S02]  /*ab50*/  ISETP.GE.AND P3, PT, R2, R229, PT ;  /* 0x000000e50200720c */ /* 0x000fe40003f66270 */
[----:B------:R-:W-:-:S02]  /*ab60*/  ISETP.LT.OR P1, PT, R3, R225, P1 ;  /* 0x000000e10300720c */ /* 0x000fc40000f21670 */
[C---:B------:R-:W-:Y:S02]  /*ab70*/  ISETP.LT.OR P6, PT, R3.reuse, R224, P6 ;  /* 0x000000e00300720c */ /* 0x040fe400037c1670 */
[C---:B------:R-:W-:Y:S02]  /*ab80*/  ISETP.LT.OR P5, PT, R3.reuse, R223, P5 ;  /* 0x000000df0300720c */ /* 0x040fe40002fa1670 */
[----:B------:R-:W-:Y:S02]  /*ab90*/  ISETP.LT.OR P2, PT, R3, R222, P2 ;  /* 0x000000de0300720c */ /* 0x000fe40001741670 */
        /* <DEDUP_REMOVED lines=9> */
[C---:B------:R-:W-:Y:S02]  /*ac30*/  ISETP.GE.AND P6, PT, R3.reuse, R228, PT ;  /* 0x000000e40300720c */ /* 0x040fe40003fc6270 */
[CC--:B------:R-:W-:Y:S02]  /*ac40*/  ISETP.GE.AND P5, PT, R3.reuse, R227.reuse, PT ;  /* 0x000000e30300720c */ /* 0x0c0fe40003fa6270 */
[----:B------:R-:W-:Y:S02]  /*ac50*/  ISETP.GE.AND P3, PT, R3, R226, PT ;  /* 0x000000e20300720c */ /* 0x000fe40003f66270 */
[----:B------:R-:W-:Y:S02]  /*ac60*/  FSEL R182, R182, -INF , !P4 ;  /* 0xff800000b6b67808 */ /* 0x000fe40006000000 */
[C---:B------:R-:W-:Y:S02]  /*ac70*/  ISETP.GE.AND P0, PT, R2.reuse, R228, PT ;  /* 0x000000e40200720c */ /* 0x040fe40003f06270 */
[----:B------:R-:W-:-:S02]  /*ac80*/  ISETP.GE.AND P4, PT, R2, R227, PT ;  /* 0x000000e30200720c */ /* 0x000fc40003f86270 */
[----:B------:R-:W-:Y:S02]  /*ac90*/  ISETP.GE.AND P1, PT, R2, R226, PT ;  /* 0x000000e20200720c */ /* 0x000fe40003f26270 */
[C---:B------:R-:W-:Y:S02]  /*aca0*/  ISETP.LT.OR P2, PT, R3.reuse, R225, P2 ;  /* 0x000000e10300720c */ /* 0x040fe40001741670 */
[C---:B------:R-:W-:Y:S02]  /*acb0*/  ISETP.LT.OR P6, PT, R3.reuse, R224, P6 ;  /* 0x000000e00300720c */ /* 0x040fe400037c1670 */
[C---:B------:R-:W-:Y:S02]  /*acc0*/  ISETP.LT.OR P5, PT, R3.reuse, R223, P5 ;  /* 0x000000df0300720c */ /* 0x040fe40002fa1670 */
[----:B------:R-:W-:Y:S02]  /*acd0*/  ISETP.LT.OR P3, PT, R3, R222, P3 ;  /* 0x000000de0300720c */ /* 0x000fe40001f61670 */
[----:B----4-:R-:W-:-:S02]  /*ace0*/  FMNMX.FTZ R3, R19, R8, !PT ;  /* 0x0000000813037209 */ /* 0x010fc40007810000 */
[C---:B------:R-:W-:Y:S02]  /*acf0*/  ISETP.LT.OR P0, PT, R2.reuse, R224, P0 ;  /* 0x000000e00200720c */ /* 0x040fe40000701670 */
[C---:B------:R-:W-:Y:S02]  /*ad00*/  ISETP.LT.OR P4, PT, R2.reuse, R223, P4 ;  /* 0x000000df0200720c */ /* 0x040fe40002781670 */
[----:B------:R-:W-:Y:S02]  /*ad10*/  ISETP.LT.OR P1, PT, R2, R222, P1 ;  /* 0x000000de0200720c */ /* 0x000fe40000f21670 */
[----:B------:R-:W-:Y:S02]  /*ad20*/  IADD3 R2, R0, 0x28, RZ ;  /* 0x0000002800027810 */ /* 0x000fe40007ffe0ff */
[----:B------:R-:W-:Y:S02]  /*ad30*/  FMNMX.FTZ R3, R10, R3, !PT ;  /* 0x000000030a037209 */ /* 0x000fe40007810000 */
        /* <DEDUP_REMOVED lines=8> */
[----:B------:R-:W-:Y:S02]  /*adc0*/  FMNMX.FTZ R3, R11, R3, !PT ;  /* 0x000000030b037209 */ /* 0x000fe40007810000 */
[C---:B------:R-:W-:Y:S02]  /*add0*/  ISETP.LT.OR P0, PT, R2.reuse, R225, P0 ;  /* 0x000000e10200720c */ /* 0x040fe40000701670 */
[C---:B------:R-:W-:Y:S02]  /*ade0*/  ISETP.LT.OR P4, PT, R2.reuse, R224, P4 ;  /* 0x000000e00200720c */ /* 0x040fe40002781670 */
[C---:B------:R-:W-:Y:S02]  /*adf0*/  ISETP.LT.OR P1, PT, R2.reuse, R223, P1 ;  /* 0x000000df0200720c */ /* 0x040fe40000f21670 */
[----:B------:R-:W-:-:S02]  /*ae00*/  ISETP.LT.OR P2, PT, R2, R222, P2 ;  /* 0x000000de0200720c */ /* 0x000fc40001741670 */
[----:B------:R-:W-:Y:S02]  /*ae10*/  IADD3 R2, R0, 0x29, RZ ;  /* 0x0000002900027810 */ /* 0x000fe40007ffe0ff */
[----:B------:R-:W-:Y:S02]  /*ae20*/  FMNMX.FTZ R3, R13, R3, !PT ;  /* 0x000000030d037209 */ /* 0x000fe40007810000 */
[----:B------:R-:W-:Y:S02]  /*ae30*/  FSEL R232, R39, -INF , !P6 ;  /* 0xff80000027e87808 */ /* 0x000fe40007000000 */
[----:B------:R-:W-:Y:S02]  /*ae40*/  FSEL R181, R177, -INF , !P5 ;  /* 0xff800000b1b57808 */ /* 0x000fe40006800000 */
[----:B------:R-:W-:Y:S02]  /*ae50*/  FSEL R239, R179, -INF , !P3 ;  /* 0xff800000b3ef7808 */ /* 0x000fe40005800000 */
[----:B------:R-:W-:-:S02]  /*ae60*/  FSEL R234, R108, -INF , !P1 ;  /* 0xff8000006cea7808 */ /* 0x000fc40004800000 */
[C---:B------:R-:W-:Y:S02]  /*ae70*/  ISETP.GE.AND P6, PT, R2.reuse, R229, PT ;  /* 0x000000e50200720c */ /* 0x040fe40003fc6270 */
[C---:B------:R-:W-:Y:S02]  /*ae80*/  ISETP.GE.AND P3, PT, R2.reuse, R228, PT ;  /* 0x000000e40200720c */ /* 0x040fe40003f66270 */
[C---:B------:R-:W-:Y:S02]  /*ae90*/  ISETP.GE.AND P5, PT, R2.reuse, R227, PT ;  /* 0x000000e30200720c */ /* 0x040fe40003fa6270 */
[----:B------:R-:W-:Y:S02]  /*aea0*/  ISETP.GE.AND P1, PT, R2, R226, PT ;  /* 0x000000e20200720c */ /* 0x000fe40003f26270 */
[----:B------:R-:W-:Y:S02]  /*aeb0*/  FMNMX.FTZ R3, R54, R3, !PT ;  /* 0x0000000336037209 */ /* 0x000fe40007810000 */
[----:B------:R-:W-:-:S02]  /*aec0*/  ISETP.LT.OR P6, PT, R2, R225, P6 ;  /* 0x000000e10200720c */ /* 0x000fc400037c1670 */
[C---:B------:R-:W-:Y:S02]  /*aed0*/  ISETP.LT.OR P3, PT, R2.reuse, R224, P3 ;  /* 0x000000e00200720c */ /* 0x040fe40001f61670 */
[C---:B------:R-:W-:Y:S02]  /*aee0*/  ISETP.LT.OR P5, PT, R2.reuse, R223, P5 ;  /* 0x000000df0200720c */ /* 0x040fe40002fa1670 */
[----:B------:R-:W-:Y:S02]  /*aef0*/  ISETP.LT.OR P1, PT, R2, R222, P1 ;  /* 0x000000de0200720c */ /* 0x000fe40000f21670 */
[----:B------:R-:W-:-:S04]  /*af00*/  FMNMX.FTZ R2, R53, R3, !PT ;  /* 0x0000000335027209 */ /* 0x000fc80007810000 */
[----:B------:R-:W-:-:S04]  /*af10*/  FMNMX.FTZ R6, R40, R2, !PT ;  /* 0x0000000228067209 */ /* 0x000fc80007810000 */
[----:B------:R-:W-:Y:S02]  /*af20*/  FMNMX.FTZ R6, R41, R6, !PT ;  /* 0x0000000629067209 */ /* 0x000fe40007810000 */
[----:B------:R-:W-:Y:S02]  /*af30*/  FSEL R242, R111, -INF , !P1 ;  /* 0xff8000006ff27808 */ /* 0x000fe40004800000 */
[----:B------:R-:W-:Y:S02]  /*af40*/  FMNMX.FTZ R6, R198, R6, !PT ;  /* 0x00000006c6067209 */ /* 0x000fe40007810000 */
[----:B------:R-:W-:Y:S02]  /*af50*/  IADD3 R3, R0, 0x31, RZ ;  /* 0x0000003100037810 */ /* 0x000fe40007ffe0ff */
[----:B------:R-:W-:Y:S02]  /*af60*/  ISETP.GE.AND P1, PT, R4, R227, PT ;  /* 0x000000e30400720c */ /* 0x000fe40003f26270 */
[----:B------:R-:W-:-:S02]  /*af70*/  FMNMX.FTZ R5, R14, R5, !PT ;  /* 0x000000050e057209 */ /* 0x000fc40007810000 */
[----:B------:R-:W-:Y:S02]  /*af80*/  FMNMX.FTZ R7, R181, R6, !PT ;  /* 0x00000006b5077209 */ /* 0x000fe40007810000 */
[----:B------:R-:W-:Y:S02]  /*af90*/  FSEL R233, R109, -INF , !P5 ;  /* 0xff8000006de97808 */ /* 0x000fe40006800000 */
[----:B------:R-:W-:Y:S02]  /*afa0*/  ISETP.GE.AND P5, PT, R3, R227, PT ;  /* 0x000000e30300720c */ /* 0x000fe40003fa6270 */
[----:B------:R-:W-:Y:S02]  /*afb0*/  ISETP.LT.OR P1, PT, R4, R223, P1 ;  /* 0x000000df0400720c */ /* 0x000fe40000f21670 */
[----:B------:R-:W-:Y:S02]  /*afc0*/  FMNMX.FTZ R5, R15, R5, !PT ;  /* 0x000000050f057209 */ /* 0x000fe40007810000 */
[----:B------:R-:W-:-:S02]  /*afd0*/  IADD3 R2, R0, 0x38, RZ ;  /* 0x0000003800027810 */ /* 0x000fc40007ffe0ff */
[----:B------:R-:W-:Y:S02]  /*afe0*/  FMNMX.FTZ R7, R234, R7, !PT ;  /* 0x00000007ea077209 */ /* 0x000fe40007810000 */
[----:B------:R-:W-:Y:S02]  /*aff0*/  ISETP.LT.OR P5, PT, R3, R223, P5 ;  /* 0x000000df0300720c */ /* 0x000fe40002fa1670 */
[----:B------:R-:W-:Y:S02]  /*b000*/  FSEL R42, R192, -INF , !P1 ;  /* 0xff800000c02a7808 */ /* 0x000fe40004800000 */
[----:B------:R-:W-:Y:S02]  /*b010*/  FMNMX.FTZ R5, R16, R5, !PT ;  /* 0x0000000510057209 */ /* 0x000fe40007810000 */
[----:B------:R-:W-:Y:S02]  /*b020*/  IADD3 R0, R0, 0x39, RZ ;  /* 0x0000003900007810 */ /* 0x000fe40007ffe0ff */
[----:B------:R-:W-:-:S02]  /*b030*/  ISETP.GE.AND P1, PT, R2, R227, PT ;  /* 0x000000e30200720c */ /* 0x000fc40003f26270 */
[----:B------:R-:W-:Y:S02]  /*b040*/  FMNMX.FTZ R7, R233, R7, !PT ;  /* 0x00000007e9077209 */ /* 0x000fe40007810000 */
[----:B------:R-:W-:Y:S02]  /*b050*/  FSEL R241, R193, -INF , !P5 ;  /* 0xff800000c1f17808 */ /* 0x000fe40006800000 */
[----:B------:R-:W-:Y:S02]  /*b060*/  FMNMX.FTZ R5, R107, R5, !PT ;  /* 0x000000056b057209 */ /* 0x000fe40007810000 */
[----:B------:R-:W-:Y:S02]  /*b070*/  ISETP.GE.AND P5, PT, R0, R227, PT ;  /* 0x000000e30000720c */ /* 0x000fe40003fa6270 */
[----:B------:R-:W-:Y:S02]  /*b080*/  ISETP.LT.OR P1, PT, R2, R223, P1 ;  /* 0x000000df0200720c */ /* 0x000fe40000f21670 */
[----:B------:R-:W-:-:S02]  /*b090*/  FMNMX.FTZ R7, R42, R7, !PT ;  /* 0x000000072a077209 */ /* 0x000fc40007810000 */
[----:B------:R-:W-:Y:S02]  /*b0a0*/  FMNMX.FTZ R5, R55, R5, !PT ;  /* 0x0000000537057209 */ /* 0x000fe40007810000 */
[----:B------:R-:W-:Y:S02]  /*b0b0*/  ISETP.LT.OR P5, PT, R0, R223, P5 ;  /* 0x000000df0000720c */ /* 0x000fe40002fa1670 */
[----:B------:R-:W-:Y:S02]  /*b0c0*/  FSEL R207, R64, -INF , !P1 ;  /* 0xff80000040cf7808 */ /* 0x000fe40004800000 */
[----:B------:R-:W-:Y:S02]  /*b0d0*/  FMNMX.FTZ R7, R241, R7, !PT ;  /* 0x00000007f1077209 */ /* 0x000fe40007810000 */
[----:B------:R-:W-:Y:S02]  /*b0e0*/  FMNMX.FTZ R5, R182, R5, !PT ;  /* 0x00000005b6057209 */ /* 0x000fe40007810000 */
[----:B------:R-:W-:-:S02]  /*b0f0*/  FSEL R219, R65, -INF , !P5 ;  /* 0xff80000041db7808 */ /* 0x000fc40006800000 */
[----:B------:R-:W-:Y:S02]  /*b100*/  FMNMX.FTZ R7, R207, R7, !PT ;  /* 0x00000007cf077209 */ /* 0x000fe40007810000 */
[----:B------:R-:W-:Y:S02]  /*b110*/  FMNMX.FTZ R6, R183, R5, !PT ;  /* 0x00000005b7067209 */ /* 0x000fe40007810000 */
[----:B------:R-:W-:Y:S02]  /*b120*/  FMNMX.FTZ R5, R219, R7, !PT ;  /* 0x00000007db057209 */ /* 0x000fe40007810000 */
[----:B------:R-:W-:Y:S02]  /*b130*/  FSEL R238, R110, -INF , !P2 ;  /* 0xff8000006eee7808 */ /* 0x000fe40005000000 */
[----:B------:R-:W-:Y:S01]  /*b140*/  ISETP.GE.AND P2, PT, R4, R226, PT ;  /* 0x000000e20400720c */ /* 0x000fe20003f46270 */
[----:B------:R-:W1:Y:S01]  /*b150*/  SHFL.BFLY PT, R9, R5, 0x2, 0x1f ;  /* 0x0c401f0005097f89 */ /* 0x000e6200000e0000 */
[----:B------:R-:W-:-:S02]  /*b160*/  FMNMX.FTZ R6, R236, R6, !PT ;  /* 0x00000006ec067209 */ /* 0x000fc40007810000 */
[----:B------:R-:W-:Y:S02]  /*b170*/  ISETP.GE.AND P1, PT, R3, R226, PT ;  /* 0x000000e20300720c */ /* 0x000fe40003f26270 */
[----:B------:R-:W-:Y:S02]  /*b180*/  ISETP.LT.OR P2, PT, R4, R222, P2 ;  /* 0x000000de0400720c */ /* 0x000fe40001741670 */
[----:B------:R-:W-:Y:S02]  /*b190*/  FMNMX.FTZ R6, R239, R6, !PT ;  /* 0x00000006ef067209 */ /* 0x000fe40007810000 */
[----:B------:R-:W-:Y:S02]  /*b1a0*/  ISETP.LT.OR P1, PT, R3, R222, P1 ;  /* 0x000000de0300720c */ /* 0x000fe40000f21670 */
[----:B------:R-:W-:Y:S02]  /*b1b0*/  FSEL R63, R194, -INF , !P2 ;  /* 0xff800000c23f7808 */ /* 0x000fe40005000000 */
[----:B------:R-:W-:-:S02]  /*b1c0*/  ISETP.GE.AND P5, PT, R4, R229, PT ;  /* 0x000000e50400720c */ /* 0x000fc40003fa6270 */
[----:B------:R-:W-:Y:S02]  /*b1d0*/  ISETP.GE.AND P2, PT, R4, R228, PT ;  /* 0x000000e40400720c */ /* 0x000fe40003f46270 */
[----:B------:R-:W-:Y:S02]  /*b1e0*/  FMNMX.FTZ R6, R238, R6, !PT ;  /* 0x00000006ee067209 */ /* 0x000fe40007810000 */
[----:B------:R-:W-:Y:S02]  /*b1f0*/  FSEL R56, R195, -INF , !P1 ;  /* 0xff800000c3387808 */ /* 0x000fe40004800000 */
[----:B------:R-:W-:Y:S02]  /*b200*/  FSEL R243, R48, -INF , !P0 ;  /* 0xff80000030f37808 */ /* 0x000fe40004000000 */
[-C--:B------:R-:W-:Y:S02]  /*b210*/  ISETP.GE.AND P1, PT, R2, R226.reuse, PT ;  /* 0x000000e20200720c */ /* 0x080fe40003f26270 */
[----:B------:R-:W-:-:S02]  /*b220*/  ISETP.GE.AND P0, PT, R0, R226, PT ;  /* 0x000000e20000720c */ /* 0x000fc40003f06270 */
[C---:B------:R-:W-:Y:S02]  /*b230*/  ISETP.LT.OR P5, PT, R4.reuse, R225, P5 ;  /* 0x000000e10400720c */ /* 0x040fe40002fa1670 */
[----:B------:R-:W-:Y:S02]  /*b240*/  ISETP.LT.OR P2, PT, R4, R224, P2 ;  /* 0x000000e00400720c */ /* 0x000fe40001741670 */
[----:B------:R-:W-:Y:S02]  /*b250*/  FMNMX.FTZ R4, R242, R6, !PT ;  /* 0x00000006f2047209 */ /* 0x000fe40007810000 */
[-C--:B------:R-:W-:Y:S02]  /*b260*/  ISETP.LT.OR P1, PT, R2, R222.reuse, P1 ;  /* 0x000000de0200720c */ /* 0x080fe40000f21670 */
[----:B------:R-:W-:Y:S02]  /*b270*/  ISETP.LT.OR P0, PT, R0, R222, P0 ;  /* 0x000000de0000720c */ /* 0x000fe40000701670 */
[----:B------:R-:W-:-:S02]  /*b280*/  FMNMX.FTZ R4, R63, R4, !PT ;  /* 0x000000043f047209 */ /* 0x000fc40007810000 */
[----:B------:R-:W-:Y:S02]  /*b290*/  FSEL R235, R66, -INF , !P1 ;  /* 0xff80000042eb7808 */ /* 0x000fe40004800000 */
[----:B------:R-:W-:Y:S02]  /*b2a0*/  FSEL R67, R67, -INF , !P0 ;  /* 0xff80000043437808 */ /* 0x000fe40004000000 */
[C---:B------:R-:W-:Y:S02]  /*b2b0*/  ISETP.GE.AND P1, PT, R3.reuse, R229, PT ;  /* 0x000000e50300720c */ /* 0x040fe40003f26270 */
[----:B------:R-:W-:Y:S02]  /*b2c0*/  ISETP.GE.AND P0, PT, R3, R228, PT ;  /* 0x000000e40300720c */ /* 0x000fe40003f06270 */
[----:B------:R-:W-:Y:S02]  /*b2d0*/  FMNMX.FTZ R7, R231, R24, !PT ;  /* 0x00000018e7077209 */ /* 0x000fe40007810000 */
[----:B------:R-:W-:-:S02]  /*b2e0*/  FMNMX.FTZ R4, R56, R4, !PT ;  /* 0x0000000438047209 */ /* 0x000fc40007810000 */
[----:B------:R-:W-:Y:S02]  /*b2f0*/  FMNMX.FTZ R6, R251, R32, !PT ;  /* 0x00000020fb067209 */ /* 0x000fe40007810000 */
[C---:B------:R-:W-:Y:S02]  /*b300*/  ISETP.LT.OR P1, PT, R3.reuse, R225, P1 ;  /* 0x000000e10300720c */ /* 0x040fe40000f21670 */
[----:B------:R-:W-:Y:S02]  /*b310*/  ISETP.LT.OR P0, PT, R3, R224, P0 ;  /* 0x000000e00300720c */ /* 0x000fe40000701670 */
[----:B------:R-:W-:Y:S02]  /*b320*/  FMNMX.FTZ R7, R25, R7, !PT ;  /* 0x0000000719077209 */ /* 0x000fe40007810000 */
[----:B------:R-:W-:Y:S02]  /*b330*/  FMNMX.FTZ R3, R235, R4, !PT ;  /* 0x00000004eb037209 */ /* 0x000fe40007810000 */
[----:B-1----:R-:W-:-:S02]  /*b340*/  FMNMX.FTZ R4, R5, R9, !PT ;  /* 0x0000000905047209 */ /* 0x002fc40007810000 */
[----:B------:R-:W-:Y:S02]  /*b350*/  FMNMX.FTZ R5, R34, R6, !PT ;  /* 0x0000000622057209 */ /* 0x000fe40007810000 */
[----:B------:R-:W-:Y:S02]  /*b360*/  FMNMX.FTZ R6, R26, R7, !PT ;  /* 0x000000071a067209 */ /* 0x000fe40007810000 */
[----:B------:R-:W-:Y:S02]  /*b370*/  FMNMX.FTZ R3, R67, R3, !PT ;  /* 0x0000000343037209 */ /* 0x000fe40007810000 */
[----:B------:R-:W-:Y:S02]  /*b380*/  FMNMX.FTZ R6, R27, R6, !PT ;  /* 0x000000061b067209 */ /* 0x000fe40007810000 */
[----:B------:R-:W-:Y:S01]  /*b390*/  FMNMX.FTZ R5, R35, R5, !PT ;  /* 0x0000000523057209 */ /* 0x000fe20007810000 */
[----:B------:R-:W1:Y:S01]  /*b3a0*/  SHFL.BFLY PT, R7, R3, 0x2, 0x1f ;  /* 0x0c401f0003077f89 */ /* 0x000e6200000e0000 */
[----:B------:R-:W-:-:S02]  /*b3b0*/  FMNMX.FTZ R6, R52, R6, !PT ;  /* 0x0000000634067209 */ /* 0x000fc40007810000 */
[----:B------:R-:W-:Y:S02]  /*b3c0*/  FMNMX.FTZ R5, R59, R5, !PT ;  /* 0x000000053b057209 */ /* 0x000fe40007810000 */
[----:B------:R-:W-:Y:S02]  /*b3d0*/  FMNMX.FTZ R6, R184, R6, !PT ;  /* 0x00000006b8067209 */ /* 0x000fe40007810000 */
[----:B------:R-:W-:Y:S02]  /*b3e0*/  FSEL R247, R50, -INF , !P4 ;  /* 0xff80000032f77808 */ /* 0x000fe40006000000 */
[----:B------:R-:W-:Y:S02]  /*b3f0*/  FSEL R240, R49, -INF , !P6 ;  /* 0xff80000031f07808 */ /* 0x000fe40007000000 */
[C---:B------:R-:W-:Y:S02]  /*b400*/  ISETP.GE.AND P4, PT, R2.reuse, R229, PT ;  /* 0x000000e50200720c */ /* 0x040fe40003f86270 */
[----:B------:R-:W-:-:S02]  /*b410*/  ISETP.GE.AND P6, PT, R2, R228, PT ;  /* 0x000000e40200720c */ /* 0x000fc40003fc6270 */
[----:B------:R-:W-:Y:S02]  /*b420*/  FMNMX.FTZ R5, R197, R5, !PT ;  /* 0x00000005c5057209 */ /* 0x000fe40007810000 */
[----:B------:R-:W-:Y:S01]  /*b430*/  FMNMX.FTZ R6, R185, R6, !PT ;  /* 0x00000006b9067209 */ /* 0x000fe20007810000 */
[----:B------:R-:W2:Y:S01]  /*b440*/  SHFL.BFLY PT, R9, R4, 0x1, 0x1f ;  /* 0x0c201f0004097f89 */ /* 0x000ea200000e0000 */
[C---:B------:R-:W-:Y:S02]  /*b450*/  ISETP.LT.OR P4, PT, R2.reuse, R225, P4 ;  /* 0x000000e10200720c */ /* 0x040fe40002781670 */
[----:B------:R-:W-:Y:S02]  /*b460*/  ISETP.LT.OR P6, PT, R2, R224, P6 ;  /* 0x000000e00200720c */ /* 0x000fe400037c1670 */
[----:B------:R-:W-:Y:S02]  /*b470*/  FMNMX.FTZ R2, R196, R5, !PT ;  /* 0x00000005c4027209 */ /* 0x000fe40007810000 */
[----:B------:R-:W-:-:S02]  /*b480*/  FMNMX.FTZ R5, R180, R6, !PT ;  /* 0x00000006b4057209 */ /* 0x000fc40007810000 */
[----:B------:R-:W-:Y:S02]  /*b490*/  FMNMX.FTZ R2, R186, R2, !PT ;  /* 0x00000002ba027209 */ /* 0x000fe40007810000 */
[----:B------:R-:W-:Y:S02]  /*b4a0*/  FMNMX.FTZ R5, R248, R5, !PT ;  /* 0x00000005f8057209 */ /* 0x000fe40007810000 */
[----:B------:R-:W-:Y:S02]  /*b4b0*/  FSEL R246, R51, -INF , !P3 ;  /* 0xff80000033f67808 */ /* 0x000fe40005800000 */
[----:B------:R-:W-:Y:S01]  /*b4c0*/  FSEL R244, R20, -INF , !P5 ;  /* 0xff80000014f47808 */ /* 0x000fe20006800000 */
[----:B------:R-:W-:Y:S01]  /*b4d0*/  IMAD.MOV.U32 R250, RZ, RZ, R100 ;  /* 0x000000fffffa7224 */ /* 0x000fe200078e0064 */
[C---:B------:R-:W-:Y:S01]  /*b4e0*/  ISETP.GE.AND P3, PT, R0.reuse, R229, PT ;  /* 0x000000e50000720c */ /* 0x040fe20003f66270 */
[----:B------:R-:W-:Y:S01]  /*b4f0*/  LDSM.16.MT88.4 R48, [R216+0xb000] ;  /* 0x00b00000d830783b */ /* 0x000fe20000004200 */
[----:B------:R-:W-:-:S02]  /*b500*/  ISETP.GE.AND P5, PT, R0, R228, PT ;  /* 0x000000e40000720c */ /* 0x000fc40003fa6270 */
[----:B------:R-:W-:Y:S02]  /*b510*/  FMNMX.FTZ R2, R187, R2, !PT ;  /* 0x00000002bb027209 */ /* 0x000fe40007810000 */
[----:B------:R-:W-:Y:S02]  /*b520*/  FMNMX.FTZ R5, R249, R5, !PT ;  /* 0x00000005f9057209 */ /* 0x000fe40007810000 */
[C---:B------:R-:W-:Y:S02]  /*b530*/  ISETP.LT.OR P3, PT, R0.reuse, R225, P3 ;  /* 0x000000e10000720c */ /* 0x040fe40001f61670 */
[----:B------:R-:W-:Y:S02]  /*b540*/  ISETP.LT.OR P5, PT, R0, R224, P5 ;  /* 0x000000e00000720c */ /* 0x000fe40002fa1670 */
[----:B------:R-:W-:Y:S02]  /*b550*/  FMNMX.FTZ R2, R199, R2, !PT ;  /* 0x00000002c7027209 */ /* 0x000fe40007810000 */
[----:B-1----:R-:W-:-:S02]  /*b560*/  FMNMX.FTZ R0, R3, R7, !PT ;  /* 0x0000000703007209 */ /* 0x002fc40007810000 */
[----:B------:R-:W-:Y:S02]  /*b570*/  FMNMX.FTZ R3, R243, R5, !PT ;  /* 0x00000005f3037209 */ /* 0x000fe40007810000 */
[----:B------:R-:W-:Y:S02]  /*b580*/  FMNMX.FTZ R2, R232, R2, !PT ;  /* 0x00000002e8027209 */ /* 0x000fe40007810000 */
[----:B------:R-:W-:Y:S02]  /*b590*/  FMNMX.FTZ R3, R240, R3, !PT ;  /* 0x00000003f0037209 */ /* 0x000fe40007810000 */
[----:B------:R-:W-:Y:S02]  /*b5a0*/  FMNMX.FTZ R2, R247, R2, !PT ;  /* 0x00000002f7027209 */ /* 0x000fe40007810000 */
[----:B------:R-:W-:Y:S02]  /*b5b0*/  FSEL R60, R21, -INF , !P1 ;  /* 0xff800000153c7808 */ /* 0x000fe40004800000 */
[----:B------:R-:W-:-:S02]  /*b5c0*/  FMNMX.FTZ R3, R244, R3, !PT ;  /* 0x00000003f4037209 */ /* 0x000fc40007810000 */
[----:B------:R-:W-:Y:S02]  /*b5d0*/  FSEL R245, R22, -INF , !P2 ;  /* 0xff80000016f57808 */ /* 0x000fe40005000000 */
[----:B--2---:R-:W-:Y:S02]  /*b5e0*/  FMNMX.FTZ R103, R4, R9, !PT ;  /* 0x0000000904677209 */ /* 0x004fe40007810000 */
[----:B------:R-:W-:Y:S02]  /*b5f0*/  FMNMX.FTZ R2, R246, R2, !PT ;  /* 0x00000002f6027209 */ /* 0x000fe40007810000 */
[----:B------:R-:W-:Y:S02]  /*b600*/  FSEL R206, R28, -INF , !P4 ;  /* 0xff8000001cce7808 */ /* 0x000fe40006000000 */
[----:B------:R-:W-:Y:S01]  /*b610*/  FMNMX.FTZ R4, R60, R3, !PT ;  /* 0x000000033c047209 */ /* 0x000fe20007810000 */
[----:B------:R-:W1:Y:S01]  /*b620*/  SHFL.BFLY PT, R6, R0, 0x1, 0x1f ;  /* 0x0c201f0000067f89 */ /* 0x000e6200000e0000 */
[----:B------:R-:W-:-:S02]  /*b630*/  FSEL R36, R23, -INF , !P0 ;  /* 0xff80000017247808 */ /* 0x000fc40004000000 */
[----:B------:R-:W-:Y:S01]  /*b640*/  FMNMX.FTZ R3, R245, R2, !PT ;  /* 0x00000002f5037209 */ /* 0x000fe20007810000 */
[----:B------:R-:W-:Y:S01]  /*b650*/  LDSM.16.MT88.4 R20, [R218+0x9000] ;  /* 0x00900000da14783b */ /* 0x000fe20000004200 */
[----:B------:R-:W-:Y:S02]  /*b660*/  FSEL R38, R29, -INF , !P3 ;  /* 0xff8000001d267808 */ /* 0x000fe40005800000 */
[----:B------:R-:W-:Y:S02]  /*b670*/  FMNMX.FTZ R4, R206, R4, !PT ;  /* 0x00000004ce047209 */ /* 0x000fe40007810000 */
[----:B------:R-:W-:Y:S02]  /*b680*/  FMNMX.FTZ R5, R36, R3, !PT ;  /* 0x0000000324057209 */ /* 0x000fe40007810000 */
[----:B------:R-:W-:Y:S01]  /*b690*/  FMNMX.FTZ R3, R38, R4, !PT ;  /* 0x0000000426037209 */ /* 0x000fe20007810000 */
[C---:B------:R-:W-:Y:S01]  /*b6a0*/  FMUL.FTZ R2, R103.reuse, c[0x0][0x23c] ;  /* 0x00008f0067027a20 */ /* 0x040fe20000410000 */
[----:B------:R-:W-:-:S03]  /*b6b0*/  FSETP.NEU.FTZ.AND P0, PT, R103, -INF , PT ;  /* 0xff8000006700780b */ /* 0x000fc60003f1d000 */
[----:B------:R-:W2:Y:S01]  /*b6c0*/  SHFL.BFLY PT, R7, R3, 0x2, 0x1f ;  /* 0x0c401f0003077f89 */ /* 0x000ea200000e0000 */
[----:B------:R-:W-:Y:S02]  /*b6d0*/  FSEL R2, R2, RZ, P0 ;  /* 0x000000ff02027208 */ /* 0x000fe40000000000 */
[----:B------:R-:W-:Y:S02]  /*b6e0*/  FSEL R57, R30, -INF , !P6 ;  /* 0xff8000001e397808 */ /* 0x000fe40007000000 */
[----:B------:R-:W-:Y:S01]  /*b6f0*/  FSEL R58, R31, -INF , !P5 ;  /* 0xff8000001f3a7808 */ /* 0x000fe20006800000 */
[----:B------:R-:W-:Y:S01]  /*b700*/  FFMA.FTZ R4, R8, c[0x0][0x23c], -R2 ;  /* 0x00008f0008047a23 */ /* 0x000fe20000010802 */
[----:B------:R-:W-:Y:S01]  /*b710*/  FMNMX.FTZ R5, R57, R5, !PT ;  /* 0x0000000539057209 */ /* 0x000fe20007810000 */
[----:B------:R-:W-:Y:S02]  /*b720*/  LDSM.16.MT88.4 R28, [R216+0xa000] ;  /* 0x00a00000d81c783b */ /* 0x000fe40000004200 */
[----:B------:R3:W-:Y:S01]  /*b730*/  MUFU.EX2 R237, R4 ;  /* 0x0000000400ed7308 */ /* 0x0007e20000000800 */
[----:B-1----:R-:W-:-:S04]  /*b740*/  FMNMX.FTZ R102, R0, R6, !PT ;  /* 0x0000000600667209 */ /* 0x002fc80007810000 */
[C---:B------:R-:W-:Y:S01]  /*b750*/  FSETP.NEU.FTZ.AND P1, PT, R102.reuse, -INF , PT ;  /* 0xff8000006600780b */ /* 0x040fe20003f3d000 */
[----:B------:R-:W-:Y:S01]  /*b760*/  FMUL.FTZ R0, R102, c[0x0][0x23c] ;  /* 0x00008f0066007a20 */ /* 0x000fe20000410000 */
[----:B---3--:R-:W-:Y:S01]  /*b770*/  FMNMX.FTZ R4, R58, R5, !PT ;  /* 0x000000053a047209 */ /* 0x008fe20007810000 */
[----:B------:R-:W-:-:S04]  /*b780*/  FFMA.FTZ R5, R10, c[0x0][0x23c], -R2 ;  /* 0x00008f000a057a23 */ /* 0x000fc80000010802 */
[----:B------:R1:W3:Y:S01]  /*b790*/  MUFU.EX2 R62, R5 ;  /* 0x00000005003e7308 */ /* 0x0002e20000000800 */
[----:B------:R-:W4:Y:S01]  /*b7a0*/  SHFL.BFLY PT, R6, R4, 0x2, 0x1f ;  /* 0x0c401f0004067f89 */ /* 0x000f2200000e0000 */
[----:B------:R-:W-:Y:S02]  /*b7b0*/  FSEL R0, R0, RZ, P1 ;  /* 0x000000ff00007208 */ /* 0x000fe40000800000 */
[----:B--2---:R-:W-:Y:S01]  /*b7c0*/  FMNMX.FTZ R3, R3, R7, !PT ;  /* 0x0000000703037209 */ /* 0x004fe20007810000 */
[----:B-1----:R-:W-:-:S04]  /*b7d0*/  FFMA.FTZ R5, R11, c[0x0][0x23c], -R2 ;  /* 0x00008f000b057a23 */ /* 0x002fc80000010802 */
[----:B------:R1:W-:Y:S01]  /*b7e0*/  MUFU.EX2 R220, R5 ;  /* 0x0000000500dc7308 */ /* 0x0003e20000000800 */
[----:B------:R-:W2:Y:S01]  /*b7f0*/  SHFL.BFLY PT, R8, R3, 0x1, 0x1f ;  /* 0x0c201f0003087f89 */ /* 0x000ea200000e0000 */
[----:B-1----:R-:W-:-:S06]  /*b800*/  FFMA.FTZ R5, R13, c[0x0][0x23c], -R2 ;  /* 0x00008f000d057a23 */ /* 0x002fcc0000010802 */
[----:B------:R1:W-:Y:S01]  /*b810*/  MUFU.EX2 R205, R5 ;  /* 0x0000000500cd7308 */ /* 0x0003e20000000800 */
[----:B----4-:R-:W-:Y:S01]  /*b820*/  FMNMX.FTZ R4, R4, R6, !PT ;  /* 0x0000000604047209 */ /* 0x010fe20007810000 */
[----:B-1----:R-:W-:-:S06]  /*b830*/  FFMA.FTZ R5, R12, c[0x0][0x23c], -R0 ;  /* 0x00008f000c057a23 */ /* 0x002fcc0000010800 */
[----:B------:R1:W-:Y:S01]  /*b840*/  MUFU.EX2 R61, R5 ;  /* 0x00000005003d7308 */ /* 0x0003e20000000800 */
[----:B------:R-:W-:Y:S01]  /*b850*/  FSEL R6, R103, RZ, P0 ;  /* 0x000000ff67067208 */ /* 0x000fe20000000000 */
[----:B-1----:R-:W-:-:S06]  /*b860*/  FFMA.FTZ R5, R14, c[0x0][0x23c], -R0 ;  /* 0x00008f000e057a23 */ /* 0x002fcc0000010800 */
[----:B------:R1:W-:Y:S01]  /*b870*/  MUFU.EX2 R200, R5 ;  /* 0x0000000500c87308 */ /* 0x0003e20000000800 */
[----:B------:R-:W4:Y:S01]  /*b880*/  SHFL.BFLY PT, R7, R4, 0x1, 0x1f ;  /* 0x0c201f0004077f89 */ /* 0x000f2200000e0000 */
[----:B--2---:R-:W-:Y:S01]  /*b890*/  FMNMX.FTZ R104, R3, R8, !PT ;  /* 0x0000000803687209 */ /* 0x004fe20007810000 */
[----:B-1----:R-:W-:Y:S02]  /*b8a0*/  FFMA.FTZ R5, R15, c[0x0][0x23c], -R0 ;  /* 0x00008f000f057a23 */ /* 0x002fe40000010800 */
[----:B------:R-:W-:Y:S01]  /*b8b0*/  FADD.FTZ R6, R19, -R6 ;  /* 0x8000000613067221 */ /* 0x000fe20000010000 */
[C---:B------:R-:W-:Y:S02]  /*b8c0*/  FSETP.NEU.FTZ.AND P0, PT, R104.reuse, -INF , PT ;  /* 0xff8000006800780b */ /* 0x040fe40003f1d000 */
[----:B------:R1:W-:Y:S01]  /*b8d0*/  MUFU.EX2 R202, R5 ;  /* 0x0000000500ca7308 */ /* 0x0003e20000000800 */
[----:B------:R-:W-:Y:S01]  /*b8e0*/  FMUL.FTZ R3, R104, c[0x0][0x23c] ;  /* 0x00008f0068037a20 */ /* 0x000fe20000410000 */
[----:B------:R-:W-:Y:S01]  /*b8f0*/  LDSM.16.MT88.4 R12, [R218+0xb000] ;  /* 0x00b00000da0c783b */ /* 0x000fe20000004200 */
[----:B-1----:R-:W-:-:S03]  /*b900*/  FFMA.FTZ R5, R16, c[0x0][0x23c], -R0 ;  /* 0x00008f0010057a23 */ /* 0x002fc60000010800 */
[----:B------:R-:W1:Y:S02]  /*b910*/  LDSM.16.MT88.4 R16, [R216+0x9000] ;  /* 0x00900000d810783b */ /* 0x000e640000004200 */
[----:B------:R2:W-:Y:S01]  /*b920*/  MUFU.EX2 R43, R5 ;  /* 0x00000005002b7308 */ /* 0x0005e20000000800 */
[----:B------:R-:W-:Y:S01]  /*b930*/  FMUL.FTZ R6, R6, c[0x0][0x23c] ;  /* 0x00008f0006067a20 */ /* 0x000fe20000410000 */
[----:B------:R-:W-:Y:S02]  /*b940*/  FSEL R8, R3, RZ, P0 ;  /* 0x000000ff03087208 */ /* 0x000fe40000000000 */
[----:B--2---:R-:W-:-:S05]  /*b950*/  FSEL R5, R102, RZ, P1 ;  /* 0x000000ff66057208 */ /* 0x004fca0000800000 */
[----:B------:R-:W-:-:S04]  /*b960*/  FADD.FTZ R5, R252, -R5 ;  /* 0x80000005fc057221 */ /* 0x000fc80000010000 */
[----:B------:R-:W-:Y:S01]  /*b970*/  FMUL.FTZ R5, R5, c[0x0][0x23c] ;  /* 0x00008f0005057a20 */ /* 0x000fe20000410000 */
[----:B------:R-:W2:Y:S01]  /*b980*/  MUFU.EX2 R106, R6 ;  /* 0x00000006006a7308 */ /* 0x000ea20000000800 */
[----:B------:R-:W-:-:S07]  /*b990*/  FFMA.FTZ R9, R24, c[0x0][0x23c], -R8 ;  /* 0x00008f0018097a23 */ /* 0x000fce0000010808 */
[----:B------:R1:W1:Y:S01]  /*b9a0*/  MUFU.EX2 R100, R5 ;  /* 0x0000000500647308 */ /* 0x0002620000000800 */
[----:B----4-:R-:W-:-:S07]  /*b9b0*/  FMNMX.FTZ R105, R4, R7, !PT ;  /* 0x0000000704697209 */ /* 0x010fce0007810000 */
[----:B------:R4:W-:Y:S01]  /*b9c0*/  MUFU.EX2 R37, R9 ;  /* 0x0000000900257308 */ /* 0x0009e20000000800 */
[----:B---3--:R-:W-:Y:S01]  /*b9d0*/  F2FP.PACK_AB R4, R62, R237 ;  /* 0x000000ed3e04723e */ /* 0x008fe200000000ff */
[----:B------:R-:W-:Y:S01]  /*b9e0*/  FMUL.FTZ R3, R105, c[0x0][0x23c] ;  /* 0x00008f0069037a20 */ /* 0x000fe20000410000 */
[----:B-1----:R-:W-:Y:S01]  /*b9f0*/  FSEL R5, R104, RZ, P0 ;  /* 0x000000ff68057208 */ /* 0x002fe20000000000 */
[----:B--2---:R-:W-:Y:S01]  /*ba00*/  FMUL.FTZ R132, R132, R106 ;  /* 0x0000006a84847220 */ /* 0x004fe20000410000 */
[----:B------:R-:W-:Y:S01]  /*ba10*/  F2FP.PACK_AB R6, R205, R220 ;  /* 0x000000dccd06723e */ /* 0x000fe200000000ff */
[----:B------:R-:W-:Y:S02]  /*ba20*/  FMUL.FTZ R133, R133, R106 ;  /* 0x0000006a85857220 */ /* 0x000fe40000410000 */
[----:B----4-:R-:W-:Y:S01]  /*ba30*/  FFMA.FTZ R9, R25, c[0x0][0x23c], -R8 ;  /* 0x00008f0019097a23 */ /* 0x010fe20000010808 */
[----:B------:R-:W-:Y:S01]  /*ba40*/  F2FP.PACK_AB R7, R43, R202 ;  /* 0x000000ca2b07723e */ /* 0x000fe200000000ff */
[----:B------:R-:W-:Y:S01]  /*ba50*/  FADD.FTZ R33, R231, -R5 ;  /* 0x80000005e7217221 */ /* 0x000fe20000010000 */
[----:B------:R-:W-:Y:S01]  /*ba60*/  F2FP.PACK_AB R5, R200, R61 ;  /* 0x0000003dc805723e */ /* 0x000fe200000000ff */
[----:B------:R1:W-:Y:S01]  /*ba70*/  MUFU.EX2 R217, R9 ;  /* 0x0000000900d97308 */ /* 0x0003e20000000800 */
[-C--:B------:R-:W-:Y:S01]  /*ba80*/  FMUL.FTZ R134, R134, R100.reuse ;  /* 0x0000006486867220 */ /* 0x080fe20000410000 */
[----:B------:R-:W-:Y:S01]  /*ba90*/  FSETP.NEU.FTZ.AND P0, PT, R105, -INF , PT ;  /* 0xff8000006900780b */ /* 0x000fe20003f1d000 */
[----:B------:R-:W-:-:S02]  /*baa0*/  FMUL.FTZ R135, R135, R100 ;  /* 0x0000006487877220 */ /* 0x000fc40000410000 */
[-C--:B------:R-:W-:Y:S02]  /*bab0*/  FMUL.FTZ R136, R136, R106.reuse ;  /* 0x0000006a88887220 */ /* 0x080fe40000410000 */
[----:B------:R-:W-:Y:S02]  /*bac0*/  FMUL.FTZ R137, R137, R106 ;  /* 0x0000006a89897220 */ /* 0x000fe40000410000 */
[-C--:B------:R-:W-:Y:S02]  /*bad0*/  FMUL.FTZ R138, R138, R100.reuse ;  /* 0x000000648a8a7220 */ /* 0x080fe40000410000 */
[----:B------:R-:W-:Y:S02]  /*bae0*/  FMUL.FTZ R139, R139, R100 ;  /* 0x000000648b8b7220 */ /* 0x000fe40000410000 */
[----:B-1----:R-:W-:Y:S01]  /*baf0*/  FFMA.FTZ R9, R26, c[0x0][0x23c], -R8 ;  /* 0x00008f001a097a23 */ /* 0x002fe20000010808 */
[----:B------:R-:W-:Y:S02]  /*bb00*/  FSEL R3, R3, RZ, P0 ;  /* 0x000000ff03037208 */ /* 0x000fe40000000000 */
[----:B------:R-:W-:Y:S01]  /*bb10*/  FSEL R10, R105, RZ, P0 ;  /* 0x000000ff690a7208 */ /* 0x000fe20000000000 */
[----:B------:R1:W-:Y:S01]  /*bb20*/  MUFU.EX2 R204, R9 ;  /* 0x0000000900cc7308 */ /* 0x0003e20000000800 */
[----:B------:R-:W-:Y:S01]  /*bb30*/  HMMA.16816.F32 R192, R4, R20, R132 ;  /* 0x0000001404c0723c */ /* 0x000fe20000001884 */
[----:B------:R-:W-:-:S02]  /*bb40*/  FMUL.FTZ R116, R116, R106 ;  /* 0x0000006a74747220 */ /* 0x000fc40000410000 */
[----:B------:R-:W-:Y:S02]  /*bb50*/  FADD.FTZ R24, R251, -R10 ;  /* 0x8000000afb187221 */ /* 0x000fe40000010000 */
[----:B------:R-:W-:-:S03]  /*bb60*/  FMUL.FTZ R117, R117, R106 ;  /* 0x0000006a75757220 */ /* 0x000fc60000410000 */
[----:B------:R-:W-:Y:S01]  /*bb70*/  HMMA.16816.F32 R132, R4, R22, R136 ;  /* 0x000000160484723c */ /* 0x000fe20000001888 */
[-C--:B------:R-:W-:Y:S02]  /*bb80*/  FMUL.FTZ R118, R118, R100.reuse ;  /* 0x0000006476767220 */ /* 0x080fe40000410000 */
[----:B-1----:R-:W-:Y:S02]  /*bb90*/  FFMA.FTZ R9, R27, c[0x0][0x23c], -R8 ;  /* 0x00008f001b097a23 */ /* 0x002fe40000010808 */
[----:B------:R-:W-:Y:S02]  /*bba0*/  FMUL.FTZ R119, R119, R100 ;  /* 0x0000006477777220 */ /* 0x000fe40000410000 */
[----:B------:R1:W-:Y:S01]  /*bbb0*/  MUFU.EX2 R136, R9 ;  /* 0x0000000900887308 */ /* 0x0003e20000000800 */
[--C-:B------:R-:W-:Y:S02]  /*bbc0*/  FFMA.FTZ R11, R34, c[0x0][0x23c], -R3.reuse ;  /* 0x00008f00220b7a23 */ /* 0x100fe40000010803 */
[----:B------:R-:W-:-:S02]  /*bbd0*/  FFMA.FTZ R10, R35, c[0x0][0x23c], -R3 ;  /* 0x00008f00230a7a23 */ /* 0x000fc40000010803 */
[-C--:B------:R-:W-:Y:S02]  /*bbe0*/  FMUL.FTZ R168, R168, R106.reuse ;  /* 0x0000006aa8a87220 */ /* 0x080fe40000410000 */
[----:B------:R-:W-:Y:S02]  /*bbf0*/  FMUL.FTZ R169, R169, R106 ;  /* 0x0000006aa9a97220 */ /* 0x000fe40000410000 */
[-C--:B------:R-:W-:Y:S02]  /*bc00*/  FMUL.FTZ R170, R170, R100.reuse ;  /* 0x00000064aaaa7220 */ /* 0x080fe40000410000 */
[----:B------:R-:W-:Y:S02]  /*bc10*/  FMUL.FTZ R171, R171, R100 ;  /* 0x00000064abab7220 */ /* 0x000fe40000410000 */
[----:B-1----:R-:W-:Y:S01]  /*bc20*/  FFMA.FTZ R9, R32, c[0x0][0x23c], -R3 ;  /* 0x00008f0020097a23 */ /* 0x002fe20000010803 */
[----:B------:R1:W-:Y:S01]  /*bc30*/  MUFU.EX2 R252, R11 ;  /* 0x0000000b00fc7308 */ /* 0x0003e20000000800 */
[C---:B------:R-:W-:Y:S07]  /*bc40*/  HMMA.16816.F32 R212, R4.reuse, R16, R116 ;  /* 0x0000001004d4723c */ /* 0x040fee0000001874 */
[----:B------:R2:W3:Y:S01]  /*bc50*/  MUFU.EX2 R25, R9 ;  /* 0x0000000900197308 */ /* 0x0004e20000000800 */
[----:B------:R-:W-:Y:S01]  /*bc60*/  HMMA.16816.F32 R116, R4, R46, R168 ;  /* 0x0000002e0474723c */ /* 0x000fe200000018a8 */
[----:B------:R-:W-:-:S06]  /*bc70*/  FMUL.FTZ R76, R76, R106 ;  /* 0x0000006a4c4c7220 */ /* 0x000fcc0000410000 */
[----:B------:R4:W-:Y:S01]  /*bc80*/  MUFU.EX2 R251, R10 ;  /* 0x0000000a00fb7308 */ /* 0x0009e20000000800 */
[----:B-1----:R-:W-:Y:S01]  /*bc90*/  FMUL.FTZ R11, R33, c[0x0][0x23c] ;  /* 0x00008f00210b7a20 */ /* 0x002fe20000410000 */
[----:B------:R-:W-:Y:S01]  /*bca0*/  MOV R168, R62 ;  /* 0x0000003e00a87202 */ /* 0x000fe20000000f00 */
[----:B------:R-:W-:Y:S02]  /*bcb0*/  IMAD.MOV.U32 R62, RZ, RZ, R250 ;  /* 0x000000ffff3e7224 */ /* 0x000fe400078e00fa */
[----:B------:R-:W-:Y:S02]  /*bcc0*/  FMUL.FTZ R77, R77, R106 ;  /* 0x0000006a4d4d7220 */ /* 0x000fe40000410000 */
[----:B--2---:R-:W-:Y:S01]  /*bcd0*/  FFMA.FTZ R9, R59, c[0x0][0x23c], -R3 ;  /* 0x00008f003b097a23 */ /* 0x004fe20000010803 */
[----:B------:R-:W1:Y:S01]  /*bce0*/  MUFU.EX2 R11, R11 ;  /* 0x0000000b000b7308 */ /* 0x000e620000000800 */
[----:B------:R-:W-:Y:S02]  /*bcf0*/  FMUL.FTZ R78, R78, R100 ;  /* 0x000000644e4e7220 */ /* 0x000fe40000410000 */
[----:B----4-:R-:W-:-:S05]  /*bd00*/  FMUL.FTZ R10, R24, c[0x0][0x23c] ;  /* 0x00008f00180a7a20 */ /* 0x010fca0000410000 */
[----:B------:R2:W-:Y:S01]  /*bd10*/  MUFU.EX2 R250, R9 ;  /* 0x0000000900fa7308 */ /* 0x0005e20000000800 */
[----:B------:R-:W-:Y:S02]  /*bd20*/  FMUL.FTZ R79, R79, R100 ;  /* 0x000000644f4f7220 */ /* 0x000fe40000410000 */
[-C--:B------:R-:W-:Y:S02]  /*bd30*/  FMUL.FTZ R92, R92, R106.reuse ;  /* 0x0000006a5c5c7220 */ /* 0x080fe40000410000 */
[----:B------:R-:W-:Y:S02]  /*bd40*/  FMUL.FTZ R93, R93, R106 ;  /* 0x0000006a5d5d7220 */ /* 0x000fe40000410000 */
[-C--:B------:R-:W-:Y:S01]  /*bd50*/  FMUL.FTZ R94, R94, R100.reuse ;  /* 0x000000645e5e7220 */ /* 0x080fe20000410000 */
[----:B------:R-:W4:Y:S01]  /*bd60*/  MUFU.EX2 R10, R10 ;  /* 0x0000000a000a7308 */ /* 0x000f220000000800 */
[----:B------:R-:W-:Y:S01]  /*bd70*/  FMUL.FTZ R95, R95, R100 ;  /* 0x000000645f5f7220 */ /* 0x000fe20000410000 */
[----:B------:R-:W-:Y:S01]  /*bd80*/  HMMA.16816.F32 R108, R4, R50, R76 ;  /* 0x00000032046c723c */ /* 0x000fe2000000184c */
[----:B------:R-:W-:-:S02]  /*bd90*/  FMUL.FTZ R120, R120, R106 ;  /* 0x0000006a78787220 */ /* 0x000fc40000410000 */
[----:B------:R-:W-:Y:S02]  /*bda0*/  FMUL.FTZ R121, R121, R106 ;  /* 0x0000006a79797220 */ /* 0x000fe40000410000 */
[-C--:B------:R-:W-:Y:S02]  /*bdb0*/  FMUL.FTZ R122, R122, R100.reuse ;  /* 0x000000647a7a7220 */ /* 0x080fe40000410000 */
[----:B------:R-:W-:Y:S01]  /*bdc0*/  FMUL.FTZ R123, R123, R100 ;  /* 0x000000647b7b7220 */ /* 0x000fe20000410000 */
[----:B------:R-:W-:Y:S01]  /*bdd0*/  HMMA.16816.F32 R76, R4, R14, R92 ;  /* 0x0000000e044c723c */ /* 0x000fe2000000185c */
[----:B--2---:R-:W-:Y:S02]  /*bde0*/  FFMA.FTZ R9, R52, c[0x0][0x23c], -R8 ;  /* 0x00008f0034097a23 */ /* 0x004fe40000010808 */
[-C--:B------:R-:W-:Y:S02]  /*bdf0*/  FMUL.FTZ R152, R152, R106.reuse ;  /* 0x0000006a98987220 */ /* 0x080fe40000410000 */
[----:B------:R-:W-:-:S02]  /*be00*/  FMUL.FTZ R153, R153, R106 ;  /* 0x0000006a99997220 */ /* 0x000fc40000410000 */
[-C--:B------:R-:W-:Y:S02]  /*be10*/  FMUL.FTZ R154, R154, R100.reuse ;  /* 0x000000649a9a7220 */ /* 0x080fe40000410000 */
[----:B------:R-:W-:Y:S02]  /*be20*/  FMUL.FTZ R155, R155, R100 ;  /* 0x000000649b9b7220 */ /* 0x000fe40000410000 */
[-C--:B------:R-:W-:Y:S02]  /*be30*/  FMUL.FTZ R164, R164, R106.reuse ;  /* 0x0000006aa4a47220 */ /* 0x080fe40000410000 */
[----:B------:R-:W-:Y:S02]  /*be40*/  FMUL.FTZ R165, R165, R106 ;  /* 0x0000006aa5a57220 */ /* 0x000fe40000410000 */
        /* <DEDUP_REMOVED lines=14> */
[----:B---3--:R-:W-:Y:S01]  /*bf30*/  IMAD.MOV.U32 R95, RZ, RZ, R25 ;  /* 0x000000ffff5f7224 */ /* 0x008fe200078e0019 */
[----:B------:R-:W-:Y:S01]  /*bf40*/  MOV R25, R245 ;  /* 0x000000f500197202 */ /* 0x000fe20000000f00 */
[----:B------:R-:W-:Y:S01]  /*bf50*/  IMAD.MOV.U32 R94, RZ, RZ, R37 ;  /* 0x000000ffff5e7224 */ /* 0x000fe200078e0025 */
[----:B------:R2:W-:Y:S01]  /*bf60*/  MUFU.EX2 R245, R9 ;  /* 0x0000000900f57308 */ /* 0x0005e20000000800 */
[----:B------:R-:W-:Y:S01]  /*bf70*/  HMMA.16816.F32 R208, R4, R18, R120 ;  /* 0x0000001204d0723c */ /* 0x000fe20000001878 */
[----:B------:R-:W-:Y:S02]  /*bf80*/  IMAD.MOV.U32 R26, RZ, RZ, R244 ;  /* 0x000000ffff1a7224 */ /* 0x000fe400078e00f4 */
[-C--:B-1----:R-:W-:Y:S02]  /*bf90*/  FMUL.FTZ R156, R156, R11.reuse ;  /* 0x0000000b9c9c7220 */ /* 0x082fe40000410000 */
[----:B------:R-:W-:-:S03]  /*bfa0*/  FMUL.FTZ R157, R157, R11 ;  /* 0x0000000b9d9d7220 */ /* 0x000fc60000410000 */
[----:B------:R-:W-:Y:S01]  /*bfb0*/  HMMA.16816.F32 R176, R4, R30, R152 ;  /* 0x0000001e04b0723c */ /* 0x000fe20000001898 */
[----:B----4-:R-:W-:Y:S02]  /*bfc0*/  FMUL.FTZ R158, R158, R10 ;  /* 0x0000000a9e9e7220 */ /* 0x010fe40000410000 */
[----:B--2---:R-:W-:-:S05]  /*bfd0*/  FFMA.FTZ R9, R54, c[0x0][0x23c], -R2 ;  /* 0x00008f0036097a23 */ /* 0x004fca0000010802 */
[----:B------:R-:W-:Y:S01]  /*bfe0*/  HMMA.16816.F32 R120, R4, R44, R164 ;  /* 0x0000002c0478723c */ /* 0x000fe200000018a4 */
[----:B------:R-:W-:Y:S01]  /*bff0*/  FMUL.FTZ R159, R159, R10 ;  /* 0x0000000a9f9f7220 */ /* 0x000fe20000410000 */
[----:B------:R1:W-:Y:S01]  /*c000*/  MUFU.EX2 R244, R9 ;  /* 0x0000000900f47308 */ /* 0x0003e20000000800 */
[----:B------:R-:W-:-:S05]  /*c010*/  IMAD.MOV.U32 R27, RZ, RZ, R241 ;  /* 0x000000ffff1b7224 */ /* 0x000fca00078e00f1 */
[----:B------:R-:W-:Y:S01]  /*c020*/  HMMA.16816.F32 R188, R4, R28, R148 ;  /* 0x0000001c04bc723c */ /* 0x000fe20000001894 */
[----:B------:R-:W-:-:S07]  /*c030*/  IMAD.MOV.U32 R35, RZ, RZ, R56 ;  /* 0x000000ffff237224 */ /* 0x000fce00078e0038 */
[----:B------:R-:W-:Y:S01]  /*c040*/  HMMA.16816.F32 R164, R4, R48, R72 ;  /* 0x0000003004a4723c */ /* 0x000fe20000001848 */
[----:B-1----:R-:W-:-:S07]  /*c050*/  FFMA.FTZ R9, R53, c[0x0][0x23c], -R2 ;  /* 0x00008f0035097a23 */ /* 0x002fce0000010802 */
[----:B------:R-:W-:Y:S01]  /*c060*/  HMMA.16816.F32 R152, R4, R12, R88 ;  /* 0x0000000c0498723c */ /* 0x000fe20000001858 */
[----:B------:R1:W2:Y:S01]  /*c070*/  MUFU.EX2 R241, R9 ;  /* 0x0000000900f17308 */ /* 0x0002a20000000800 */
[----:B------:R-:W-:-:S05]  /*c080*/  FMUL.FTZ R160, R160, R11 ;  /* 0x0000000ba0a07220 */ /* 0x000fca0000410000 */
[----:B------:R-:W-:Y:S02]  /*c090*/  F2FP.PACK_AB R4, R217, R94 ;  /* 0x0000005ed904723e */ /* 0x000fe400000000ff */
[----:B------:R-:W-:Y:S02]  /*c0a0*/  F2FP.PACK_AB R5, R252, R95 ;  /* 0x0000005ffc05723e */ /* 0x000fe400000000ff */
[----:B------:R-:W-:Y:S02]  /*c0b0*/  F2FP.PACK_AB R6, R136, R204 ;  /* 0x000000cc8806723e */ /* 0x000fe400000000ff */
[----:B------:R-:W-:Y:S01]  /*c0c0*/  F2FP.PACK_AB R7, R250, R251 ;  /* 0x000000fbfa07723e */ /* 0x000fe200000000ff */
[----:B------:R-:W-:Y:S01]  /*c0d0*/  FMUL.FTZ R161, R161, R11 ;  /* 0x0000000ba1a17220 */ /* 0x000fe20000410000 */
[----:B------:R-:W-:Y:S01]  /*c0e0*/  MOV R171, R63 ;  /* 0x0000003f00ab7202 */ /* 0x000fe20000000f00 */
[----:B------:R-:W-:Y:S02]  /*c0f0*/  FMUL.FTZ R162, R162, R10 ;  /* 0x0000000aa2a27220 */ /* 0x000fe40000410000 */
[----:B-1----:R-:W-:-:S02]  /*c100*/  FFMA.FTZ R9, R40, c[0x0][0x23c], -R2 ;  /* 0x00008f0028097a23 */ /* 0x002fc40000010802 */
[----:B------:R-:W-:Y:S02]  /*c110*/  FMUL.FTZ R163, R163, R10 ;  /* 0x0000000aa3a37220 */ /* 0x000fe40000410000 */
[----:B------:R-:W-:Y:S02]  /*c120*/  IMAD.MOV.U32 R170, RZ, RZ, R61 ;  /* 0x000000ffffaa7224 */ /* 0x000fe400078e003d */
[----:B------:R-:W-:Y:S02]  /*c130*/  IMAD.MOV.U32 R56, RZ, RZ, R62 ;  /* 0x000000ffff387224 */ /* 0x000fe400078e003e */
[----:B------:R-:W-:Y:S02]  /*c140*/  IMAD.MOV.U32 R231, RZ, RZ, R60 ;  /* 0x000000ffffe77224 */ /* 0x000fe400078e003c */
[----:B------:R-:W-:Y:S01]  /*c150*/  HMMA.16816.F32 R60, R4, R30, R156 ;  /* 0x0000001e043c723c */ /* 0x000fe2000000189c */
[-C--:B------:R-:W-:Y:S01]  /*c160*/  FMUL.FTZ R144, R144, R11.reuse ;  /* 0x0000000b90907220 */ /* 0x080fe20000410000 */
[----:B------:R-:W-:Y:S01]  /*c170*/  MOV R138, R26 ;  /* 0x0000001a008a7202 */ /* 0x000fe20000000f00 */
[----:B------:R-:W-:-:S02]  /*c180*/  FMUL.FTZ R145, R145, R11 ;  /* 0x0000000b91917220 */ /* 0x000fc40000410000 */
[-C--:B------:R-:W-:Y:S02]  /*c190*/  FMUL.FTZ R146, R146, R10.reuse ;  /* 0x0000000a92927220 */ /* 0x080fe40000410000 */
[----:B------:R-:W-:Y:S02]  /*c1a0*/  IMAD.MOV.U32 R156, RZ, RZ, R237 ;  /* 0x000000ffff9c7224 */ /* 0x000fe400078e00ed */
[----:B------:R-:W-:Y:S01]  /*c1b0*/  FMUL.FTZ R147, R147, R10 ;  /* 0x0000000a93937220 */ /* 0x000fe20000410000 */
[----:B------:R1:W-:Y:S01]  /*c1c0*/  MUFU.EX2 R237, R9 ;  /* 0x0000000900ed7308 */ /* 0x0003e20000000800 */
[----:B------:R-:W-:Y:S02]  /*c1d0*/  IMAD.MOV.U32 R157, RZ, RZ, R27 ;  /* 0x000000ffff9d7224 */ /* 0x000fe400078e001b */
[----:B------:R-:W-:Y:S01]  /*c1e0*/  IMAD.MOV.U32 R139, RZ, RZ, R25 ;  /* 0x000000ffff8b7224 */ /* 0x000fe200078e0019 */
[----:B------:R-:W-:Y:S01]  /*c1f0*/  MOV R25, R43 ;  /* 0x0000002b00197202 */ /* 0x000fe20000000f00 */
[----:B------:R-:W-:-:S02]  /*c200*/  IMAD.MOV.U32 R27, RZ, RZ, R231 ;  /* 0x000000ffff1b7224 */ /* 0x000fc400078e00e7 */
[----:B------:R-:W-:Y:S02]  /*c210*/  IMAD.MOV.U32 R26, RZ, RZ, R57 ;  /* 0x000000ffff1a7224 */ /* 0x000fe400078e0039 */
[----:B------:R-:W-:Y:S02]  /*c220*/  IMAD.MOV.U32 R231, RZ, RZ, R58 ;  /* 0x000000ffffe77224 */ /* 0x000fe400078e003a */
[----:B------:R-:W-:Y:S02]  /*c230*/  IMAD.MOV.U32 R43, RZ, RZ, R56 ;  /* 0x000000ffff2b7224 */ /* 0x000fe400078e0038 */
[----:B------:R-:W-:Y:S01]  /*c240*/  HMMA.16816.F32 R56, R4, R44, R160 ;  /* 0x0000002c0438723c */ /* 0x000fe200000018a0 */
[----:B-1----:R-:W-:Y:S02]  /*c250*/  FFMA.FTZ R9, R41, c[0x0][0x23c], -R2 ;  /* 0x00008f0029097a23 */ /* 0x002fe40000010802 */
[----:B------:R-:W-:-:S04]  /*c260*/  IMAD.MOV.U32 R34, RZ, RZ, R67 ;  /* 0x000000ffff227224 */ /* 0x000fc800078e0043 */
[----:B------:R-:W-:Y:S02]  /*c270*/  IMAD.MOV.U32 R160, RZ, RZ, R235 ;  /* 0x000000ffffa07224 */ /* 0x000fe400078e00eb */
[----:B------:R1:W3:Y:S01]  /*c280*/  MUFU.EX2 R235, R9 ;  /* 0x0000000900eb7308 */ /* 0x0002e20000000800 */
[-C--:B------:R-:W-:Y:S02]  /*c290*/  FMUL.FTZ R172, R172, R11.reuse ;  /* 0x0000000bacac7220 */ /* 0x080fe40000410000 */
[----:B------:R-:W-:Y:S02]  /*c2a0*/  FMUL.FTZ R173, R173, R11 ;  /* 0x0000000badad7220 */ /* 0x000fe40000410000 */
[-C--:B------:R-:W-:Y:S02]  /*c2b0*/  FMUL.FTZ R174, R174, R10.reuse ;  /* 0x0000000aaeae7220 */ /* 0x080fe40000410000 */
[----:B------:R-:W-:Y:S01]  /*c2c0*/  FMUL.FTZ R175, R175, R10 ;  /* 0x0000000aafaf7220 */ /* 0x000fe20000410000 */
[----:B------:R-:W-:Y:S01]  /*c2d0*/  HMMA.16816.F32 R64, R4, R28, R144 ;  /* 0x0000001c0440723c */ /* 0x000fe20000001890 */
[----:B------:R-:W-:Y:S01]  /*c2e0*/  IMAD.MOV.U32 R159, RZ, RZ, R34 ;  /* 0x000000ffff9f7224 */ /* 0x000fe200078e0022 */
[----:B------:R-:W4:Y:S01]  /*c2f0*/  LDSM.16.MT88.4 R28, [R216+0x9400] ;  /* 0x00940000d81c783b */ /* 0x000f220000004200 */
[----:B------:R-:W-:-:S02]  /*c300*/  IMAD.MOV.U32 R34, RZ, RZ, R232 ;  /* 0x000000ffff227224 */ /* 0x000fc400078e00e8 */
[----:B-1----:R-:W-:-:S03]  /*c310*/  FFMA.FTZ R9, R107, c[0x0][0x23c], -R0 ;  /* 0x00008f006b097a23 */ /* 0x002fc60000010800 */
[----:B------:R-:W-:Y:S01]  /*c320*/  HMMA.16816.F32 R44, R4, R46, R172 ;  /* 0x0000002e042c723c */ /* 0x000fe200000018ac */
[----:B------:R1:W-:Y:S01]  /*c330*/  MUFU.EX2 R232, R9 ;  /* 0x0000000900e87308 */ /* 0x0003e20000000800 */
[-C--:B------:R-:W-:Y:S02]  /*c340*/  FMUL.FTZ R128, R128, R11.reuse ;  /* 0x0000000b80807220 */ /* 0x080fe40000410000 */
[-C--:B------:R-:W-:Y:S02]  /*c350*/  FMUL.FTZ R129, R129, R11.reuse ;  /* 0x0000000b81817220 */ /* 0x080fe40000410000 */
[-C--:B------:R-:W-:Y:S02]  /*c360*/  FMUL.FTZ R130, R130, R10.reuse ;  /* 0x0000000a82827220 */ /* 0x080fe40000410000 */
[----:B------:R-:W-:Y:S02]  /*c370*/  FMUL.FTZ R131, R131, R10 ;  /* 0x0000000a83837220 */ /* 0x000fe40000410000 */
[----:B------:R-:W-:-:S02]  /*c380*/  FMUL.FTZ R140, R140, R11 ;  /* 0x0000000b8c8c7220 */ /* 0x000fc40000410000 */
[----:B------:R-:W-:Y:S02]  /*c390*/  FMUL.FTZ R141, R141, R11 ;  /* 0x0000000b8d8d7220 */ /* 0x000fe40000410000 */
[-C--:B------:R-:W-:Y:S02]  /*c3a0*/  FMUL.FTZ R142, R142, R10.reuse ;  /* 0x0000000a8e8e7220 */ /* 0x080fe40000410000 */
[----:B-1----:R-:W-:Y:S02]  /*c3b0*/  FFMA.FTZ R9, R55, c[0x0][0x23c], -R0 ;  /* 0x00008f0037097a23 */ /* 0x002fe40000010800 */
[----:B------:R-:W-:Y:S02]  /*c3c0*/  FMUL.FTZ R143, R143, R10 ;  /* 0x0000000a8f8f7220 */ /* 0x000fe40000410000 */
[----:B------:R-:W-:Y:S01]  /*c3d0*/  IMAD.MOV.U32 R175, RZ, RZ, R138 ;  /* 0x000000ffffaf7224 */ /* 0x000fe200078e008a */
[----:B------:R-:W-:Y:S02]  /*c3e0*/  MOV R138, R231 ;  /* 0x000000e7008a7202 */ /* 0x000fe40000000f00 */
[----:B------:R1:W1:Y:S01]  /*c3f0*/  MUFU.EX2 R231, R9 ;  /* 0x0000000900e77308 */ /* 0x0002620000000800 */
[----:B------:R-:W-:Y:S01]  /*c400*/  IMAD.MOV.U32 R161, RZ, RZ, R35 ;  /* 0x000000ffffa17224 */ /* 0x000fe200078e0023 */
[----:B------:R-:W-:Y:S01]  /*c410*/  MOV R137, R38 ;  /* 0x0000002600897202 */ /* 0x000fe20000000f00 */
[----:B------:R-:W-:Y:S01]  /*c420*/  IMAD.MOV.U32 R32, RZ, RZ, R36 ;  /* 0x000000ffff207224 */ /* 0x000fe200078e0024 */
[----:B------:R-:W-:Y:S01]  /*c430*/  MOV R35, R207 ;  /* 0x000000cf00237202 */ /* 0x000fe20000000f00 */
[----:B------:R-:W-:Y:S01]  /*c440*/  HMMA.16816.F32 R72, R4, R20, R128 ;  /* 0x000000140448723c */ /* 0x000fe20000001880 */
[----:B------:R-:W-:-:S02]  /*c450*/  IMAD.MOV.U32 R162, RZ, RZ, R171 ;  /* 0x000000ffffa27224 */ /* 0x000fc400078e00ab */
[----:B------:R-:W-:Y:S02]  /*c460*/  IMAD.MOV.U32 R171, RZ, RZ, R206 ;  /* 0x000000ffffab7224 */ /* 0x000fe400078e00ce */
[----:B-1----:R-:W-:-:S03]  /*c470*/  FFMA.FTZ R9, R182, c[0x0][0x23c], -R0 ;  /* 0x00008f00b6097a23 */ /* 0x002fc60000010800 */
[----:B------:R-:W-:Y:S01]  /*c480*/  HMMA.16816.F32 R36, R4, R22, R140 ;  /* 0x000000160424723c */ /* 0x000fe2000000188c */
[----:B------:R-:W1:Y:S01]  /*c490*/  LDSM.16.MT88.4 R20, [R216+0xa400] ;  /* 0x00a40000d814783b */ /* 0x000e620000004200 */
[----:B------:R2:W-:Y:S01]  /*c4a0*/  MUFU.EX2 R207, R9 ;  /* 0x0000000900cf7308 */ /* 0x0005e20000000800 */
[-C--:B------:R-:W-:Y:S02]  /*c4b0*/  FMUL.FTZ R68, R68, R11.reuse ;  /* 0x0000000b44447220 */ /* 0x080fe40000410000 */
[----:B------:R-:W-:Y:S02]  /*c4c0*/  FMUL.FTZ R69, R69, R11 ;  /* 0x0000000b45457220 */ /* 0x000fe40000410000 */
[----:B------:R-:W-:Y:S02]  /*c4d0*/  FMUL.FTZ R70, R70, R10 ;  /* 0x0000000a46467220 */ /* 0x000fe40000410000 */
[----:B--2---:R-:W-:-:S04]  /*c4e0*/  FFMA.FTZ R9, R183, c[0x0][0x23c], -R0 ;  /* 0x00008f00b7097a23 */ /* 0x004fc80000010800 */
[----:B------:R2:W1:Y:S01]  /*c4f0*/  MUFU.EX2 R206, R9 ;  /* 0x0000000900ce7308 */ /* 0x0004620000000800 */
[-C--:B------:R-:W-:Y:S02]  /*c500*/  FMUL.FTZ R71, R71, R10.reuse ;  /* 0x0000000a47477220 */ /* 0x080fe40000410000 */
[-C--:B------:R-:W-:Y:S02]  /*c510*/  FMUL.FTZ R112, R112, R11.reuse ;  /* 0x0000000b70707220 */ /* 0x080fe40000410000 */
[-C--:B------:R-:W-:Y:S02]  /*c520*/  FMUL.FTZ R113, R113, R11.reuse ;  /* 0x0000000b71717220 */ /* 0x080fe40000410000 */
[-C--:B------:R-:W-:Y:S02]  /*c530*/  FMUL.FTZ R114, R114, R10.reuse ;  /* 0x0000000a72727220 */ /* 0x080fe40000410000 */
[----:B------:R-:W-:Y:S02]  /*c540*/  FMUL.FTZ R115, R115, R10 ;  /* 0x0000000a73737220 */ /* 0x000fe40000410000 */
[----:B------:R-:W-:-:S02]  /*c550*/  FMUL.FTZ R124, R124, R11 ;  /* 0x0000000b7c7c7220 */ /* 0x000fc40000410000 */
        /* <DEDUP_REMOVED lines=12> */
[----:B------:R-:W-:Y:S02]  /*c620*/  FMUL.FTZ R97, R97, R11 ;  /* 0x0000000b61617220 */ /* 0x000fe40000410000 */
[-C--:B------:R-:W-:Y:S02]  /*c630*/  FMUL.FTZ R98, R98, R10.reuse ;  /* 0x0000000a62627220 */ /* 0x080fe40000410000 */
[----:B------:R-:W-:Y:S01]  /*c640*/  FMUL.FTZ R99, R99, R10 ;  /* 0x0000000a63637220 */ /* 0x000fe20000410000 */
[----:B------:R-:W-:Y:S01]  /*c650*/  MOV R158, R32 ;  /* 0x00000020009e7202 */ /* 0x000fe20000000f00 */
[----:B--2---:R-:W-:Y:S02]  /*c660*/  FFMA.FTZ R9, R184, c[0x0][0x23c], -R8 ;  /* 0x00008f00b8097a23 */ /* 0x004fe40000010808 */
[----:B------:R-:W-:Y:S02]  /*c670*/  IMAD.MOV.U32 R107, RZ, RZ, R137 ;  /* 0x000000ffff6b7224 */ /* 0x000fe400078e0089 */
[----:B------:R-:W-:-:S02]  /*c680*/  IMAD.MOV.U32 R137, RZ, RZ, R43 ;  /* 0x000000ffff897224 */ /* 0x000fc400078e002b */
[----:B------:R-:W-:Y:S01]  /*c690*/  IMAD.MOV.U32 R32, RZ, RZ, R42 ;  /* 0x000000ffff207224 */ /* 0x000fe200078e002a */
[C---:B------:R-:W-:Y:S01]  /*c6a0*/  HMMA.16816.F32 R88, R4.reuse, R16, R112 ;  /* 0x000000100458723c */ /* 0x040fe20000001870 */
[----:B------:R-:W-:Y:S02]  /*c6b0*/  IMAD.MOV.U32 R93, RZ, RZ, R203 ;  /* 0x000000ffff5d7224 */ /* 0x000fe400078e00cb */
[----:B------:R2:W1:Y:S05]  /*c6c0*/  MUFU.EX2 R203, R9 ;  /* 0x0000000900cb7308 */ /* 0x00046a0000000800 */
[----:B------:R-:W-:Y:S01]  /*c6d0*/  HMMA.16816.F32 R40, R4, R48, R68 ;  /* 0x000000300428723c */ /* 0x000fe20000001844 */
[----:B------:R-:W-:-:S07]  /*c6e0*/  MOV R174, R139 ;  /* 0x0000008b00ae7202 */ /* 0x000fce0000000f00 */
[----:B------:R-:W-:Y:S01]  /*c6f0*/  HMMA.16816.F32 R148, R4, R18, R124 ;  /* 0x000000120494723c */ /* 0x000fe2000000187c */
[----:B--2---:R-:W-:Y:S01]  /*c700*/  FFMA.FTZ R9, R185, c[0x0][0x23c], -R8 ;  /* 0x00008f00b9097a23 */ /* 0x004fe20000010808 */
[----:B------:R-:W-:-:S06]  /*c710*/  MOV R185, R204 ;  /* 0x000000cc00b97202 */ /* 0x000fcc0000000f00 */
[C---:B------:R-:W-:Y:S01]  /*c720*/  HMMA.16816.F32 R48, R4.reuse, R50, R80 ;  /* 0x000000320430723c */ /* 0x040fe20000001850 */
[----:B------:R2:W-:Y:S07]  /*c730*/  MUFU.EX2 R204, R9 ;  /* 0x0000000900cc7308 */ /* 0x0005ee0000000800 */
[C---:B------:R-:W-:Y:S08]  /*c740*/  HMMA.16816.F32 R52, R4.reuse, R12, R84 ;  /* 0x0000000c0434723c */ /* 0x040ff00000001854 */
[----:B------:R-:W-:Y:S01]  /*c750*/  HMMA.16816.F32 R96, R4, R14, R96 ;  /* 0x0000000e0460723c */ /* 0x000fe20000001860 */
[----:B--2---:R-:W-:Y:S01]  /*c760*/  FFMA.FTZ R9, R180, c[0x0][0x23c], -R8 ;  /* 0x00008f00b4097a23 */ /* 0x004fe20000010808 */
[----:B------:R-:W-:Y:S01]  /*c770*/  MOV R163, R170 ;  /* 0x000000aa00a37202 */ /* 0x000fe20000000f00 */
[----:B------:R-:W-:Y:S01]  /*c780*/  IMAD.MOV.U32 R173, RZ, RZ, R27 ;  /* 0x000000ffffad7224 */ /* 0x000fe200078e001b */
[----:B------:R-:W-:Y:S01]  /*c790*/  MOV R169, R34 ;  /* 0x0000002200a97202 */ /* 0x000fe20000000f00 */
[----:B------:R-:W-:Y:S01]  /*c7a0*/  IMAD.MOV.U32 R172, RZ, RZ, R26 ;  /* 0x000000ffffac7224 */ /* 0x000fe200078e001a */
[----:B------:R-:W-:Y:S01]  /*c7b0*/  LDSM.16.MT88.4 R16, [R218+0xa400] ;  /* 0x00a40000da10783b */ /* 0x000fe20000004200 */
[----:B------:R-:W-:-:S02]  /*c7c0*/  F2FP.PACK_AB R4, R241, R244 ;  /* 0x000000f4f104723e */ /* 0x000fc400000000ff */
[----:B---3--:R-:W-:Y:S02]  /*c7d0*/  F2FP.PACK_AB R6, R235, R237 ;  /* 0x000000edeb06723e */ /* 0x008fe400000000ff */
[----:B------:R-:W-:Y:S02]  /*c7e0*/  F2FP.PACK_AB R5, R231, R232 ;  /* 0x000000e8e705723e */ /* 0x000fe400000000ff */
[----:B-1----:R-:W-:Y:S01]  /*c7f0*/  F2FP.PACK_AB R7, R206, R207 ;  /* 0x000000cfce07723e */ /* 0x002fe200000000ff */
[----:B------:R-:W-:Y:S01]  /*c800*/  IMAD.MOV.U32 R139, RZ, RZ, R25 ;  /* 0x000000ffff8b7224 */ /* 0x000fe200078e0019 */
[----:B------:R-:W-:Y:S04]  /*c810*/  LDSM.16.MT88.4 R12, [R216+0xb400] ;  /* 0x00b40000d80c783b */ /* 0x000fe80000004200 */
[----:B------:R-:W1:Y:S01]  /*c820*/  LDSM.16.MT88.4 R24, [R218+0x9400] ;  /* 0x00940000da18783b */ /* 0x000e620000004200 */
[----:B----4-:R-:W-:Y:S07]  /*c830*/  HMMA.16816.F32 R84, R4, R28, R212 ;  /* 0x0000001c0454723c */ /* 0x010fee00000018d4 */
[----:B------:R-:W-:-:S02]  /*c840*/  IMAD.MOV.U32 R214, RZ, RZ, R205 ;  /* 0x000000ffffd67224 */ /* 0x000fc400078e00cd */
[----:B------:R2:W-:Y:S01]  /*c850*/  MUFU.EX2 R205, R9 ;  /* 0x0000000900cd7308 */ /* 0x0005e20000000800 */
[----:B------:R-:W-:Y:S01]  /*c860*/  IMAD.MOV.U32 R212, RZ, RZ, R202 ;  /* 0x000000ffffd47224 */ /* 0x000fe200078e00ca */
[----:B------:R-:W-:Y:S01]  /*c870*/  HMMA.16816.F32 R140, R4, R30, R208 ;  /* 0x0000001e048c723c */ /* 0x000fe200000018d0 */
[----:B------:R-:W-:Y:S02]  /*c880*/  IMAD.MOV.U32 R170, RZ, RZ, R35 ;  /* 0x000000ffffaa7224 */ /* 0x000fe400078e0023 */
[----:B------:R-:W-:Y:S02]  /*c890*/  IMAD.MOV.U32 R184, RZ, RZ, R171 ;  /* 0x000000ffffb87224 */ /* 0x000fe400078e00ab */
[----:B--2---:R-:W-:-:S04]  /*c8a0*/  FFMA.FTZ R9, R197, c[0x0][0x23c], -R3 ;  /* 0x00008f00c5097a23 */ /* 0x004fc80000010803 */
[----:B------:R2:W-:Y:S01]  /*c8b0*/  MUFU.EX2 R202, R9 ;  /* 0x0000000900ca7308 */ /* 0x0005e20000000800 */
[----:B------:R-:W-:Y:S01]  /*c8c0*/  IMAD.MOV.U32 R210, RZ, RZ, R201 ;  /* 0x000000ffffd27224 */ /* 0x000fe200078e00c9 */
[----:B------:R-:W-:Y:S01]  /*c8d0*/  HMMA.16816.F32 R128, R4, R20, R188 ;  /* 0x000000140480723c */ /* 0x000fe200000018bc */
[----:B------:R-:W-:Y:S02]  /*c8e0*/  IMAD.MOV.U32 R171, RZ, RZ, R32 ;  /* 0x000000ffffab7224 */ /* 0x000fe400078e0020 */
[----:B------:R-:W3:Y:S04]  /*c8f0*/  LDSM.16.MT88.4 R32, [R218+0xb400] ;  /* 0x00b40000da20783b */ /* 0x000ee80000004200 */
[----:B------:R-:W-:Y:S02]  /*c900*/  IMAD.MOV.U32 R190, RZ, RZ, R169 ;  /* 0x000000ffffbe7224 */ /* 0x000fe400078e00a9 */
[----:B--2---:R-:W-:Y:S01]  /*c910*/  FFMA.FTZ R9, R196, c[0x0][0x23c], -R3 ;  /* 0x00008f00c4097a23 */ /* 0x004fe20000010803 */
[----:B------:R-:W-:-:S03]  /*c920*/  MOV R169, R170 ;  /* 0x000000aa00a97202 */ /* 0x000fc60000000f00 */
[----:B------:R2:W4:Y:S01]  /*c930*/  MUFU.EX2 R201, R9 ;  /* 0x0000000900c97308 */ /* 0x0005220000000800 */
[----:B------:R-:W-:Y:S02]  /*c940*/  IMAD.MOV.U32 R170, RZ, RZ, R200 ;  /* 0x000000ffffaa7224 */ /* 0x000fe400078e00c8 */
[----:B------:R-:W-:Y:S02]  /*c950*/  IMAD.MOV.U32 R189, RZ, RZ, R199 ;  /* 0x000000ffffbd7224 */ /* 0x000fe400078e00c7 */
[----:B--2---:R-:W-:-:S04]  /*c960*/  FFMA.FTZ R9, R186, c[0x0][0x23c], -R3 ;  /* 0x00008f00ba097a23 */ /* 0x004fc80000010803 */
[----:B------:R2:W-:Y:S02]  /*c970*/  MUFU.EX2 R200, R9 ;  /* 0x0000000900c87308 */ /* 0x0005e40000000800 */
[----:B--2---:R-:W-:-:S06]  /*c980*/  FFMA.FTZ R9, R187, c[0x0][0x23c], -R3 ;  /* 0x00008f00bb097a23 */ /* 0x004fcc0000010803 */
[----:B------:R2:W1:Y:S02]  /*c990*/  MUFU.EX2 R199, R9 ;  /* 0x0000000900c77308 */ /* 0x0004640000000800 */
[----:B--2---:R-:W-:-:S06]  /*c9a0*/  FFMA.FTZ R9, R198, c[0x0][0x23c], -R2 ;  /* 0x00008f00c6097a23 */ /* 0x004fcc0000010802 */
[----:B------:R2:W-:Y:S01]  /*c9b0*/  MUFU.EX2 R198, R9 ;  /* 0x0000000900c67308 */ /* 0x0005e20000000800 */
[----:B------:R-:W-:Y:S01]  /*c9c0*/  IMAD.MOV.U32 R92, RZ, RZ, R137 ;  /* 0x000000ffff5c7224 */ /* 0x000fe200078e0089 */
[----:B------:R-:W-:Y:S01]  /*c9d0*/  MOV R213, R136 ;  /* 0x0000008800d57202 */ /* 0x000fe20000000f00 */
[----:B------:R-:W-:Y:S02]  /*c9e0*/  IMAD.MOV.U32 R211, RZ, RZ, R138 ;  /* 0x000000ffffd37224 */ /* 0x000fe400078e008a */
[----:B--2---:R-:W-:-:S04]  /*c9f0*/  FFMA.FTZ R9, R181, c[0x0][0x23c], -R2 ;  /* 0x00008f00b5097a23 */ /* 0x004fc80000010802 */
[----:B------:R2:W2:Y:S01]  /*ca00*/  MUFU.EX2 R197, R9 ;  /* 0x0000000900c57308 */ /* 0x0004a20000000800 */
[----:B------:R-:W-:Y:S02]  /*ca10*/  IMAD.MOV.U32 R215, RZ, RZ, R139 ;  /* 0x000000ffffd77224 */ /* 0x000fe400078e008b */
[----:B-1----:R-:W-:Y:S01]  /*ca20*/  HMMA.16816.F32 R136, R4, R24, R192 ;  /* 0x000000180488723c */ /* 0x002fe200000018c0 */
[----:B--2---:R-:W-:-:S04]  /*ca30*/  FFMA.FTZ R9, R234, c[0x0][0x23c], -R2 ;  /* 0x00008f00ea097a23 */ /* 0x004fc80000010802 */
[----:B------:R1:W-:Y:S02]  /*ca40*/  MUFU.EX2 R196, R9 ;  /* 0x0000000900c47308 */ /* 0x0003e40000000800 */
[----:B-1----:R-:W-:-:S06]  /*ca50*/  FFMA.FTZ R9, R233, c[0x0][0x23c], -R2 ;  /* 0x00008f00e9097a23 */ /* 0x002fcc0000010802 */
[----:B------:R1:W2:Y:S01]  /*ca60*/  MUFU.EX2 R195, R9 ;  /* 0x0000000900c37308 */ /* 0x0002a20000000800 */
[----:B------:R-:W-:Y:S01]  /*ca70*/  IMAD.MOV.U32 R186, RZ, RZ, R92 ;  /* 0x000000ffffba7224 */ /* 0x000fe200078e005c */
[----:B------:R-:W-:Y:S01]  /*ca80*/  MOV R191, R93 ;  /* 0x0000005d00bf7202 */ /* 0x000fe20000000f00 */
[----:B------:R-:W-:Y:S01]  /*ca90*/  IMAD.MOV.U32 R208, RZ, RZ, R94 ;  /* 0x000000ffffd07224 */ /* 0x000fe200078e005e */
[----:B------:R-:W-:Y:S01]  /*caa0*/  HMMA.16816.F32 R132, R4, R26, R132 ;  /* 0x0000001a0484723c */ /* 0x000fe20000001884 */
[----:B------:R-:W-:Y:S02]  /*cab0*/  IMAD.MOV.U32 R209, RZ, RZ, R95 ;  /* 0x000000ffffd17224 */ /* 0x000fe400078e005f */
[----:B-1----:R-:W-:-:S04]  /*cac0*/  FFMA.FTZ R9, R236, c[0x0][0x23c], -R0 ;  /* 0x00008f00ec097a23 */ /* 0x002fc80000010800 */
[----:B------:R1:W-:Y:S01]  /*cad0*/  MUFU.EX2 R194, R9 ;  /* 0x0000000900c27308 */ /* 0x0003e20000000800 */
[C---:B------:R-:W-:Y:S08]  /*cae0*/  HMMA.16816.F32 R124, R4.reuse, R22, R176 ;  /* 0x00000016047c723c */ /* 0x040ff000000018b0 */
[----:B------:R-:W-:Y:S01]  /*caf0*/  HMMA.16816.F32 R120, R4, R16, R120 ;  /* 0x000000100478723c */ /* 0x000fe20000001878 */
[----:B-1----:R-:W-:-:S07]  /*cb00*/  FFMA.FTZ R9, R239, c[0x0][0x23c], -R0 ;  /* 0x00008f00ef097a23 */ /* 0x002fce0000010800 */
[C---:B------:R-:W-:Y:S01]  /*cb10*/  HMMA.16816.F32 R116, R4.reuse, R18, R116 ;  /* 0x000000120474723c */ /* 0x040fe20000001874 */
[----:B------:R1:W1:Y:S07]  /*cb20*/  MUFU.EX2 R193, R9 ;  /* 0x0000000900c17308 */ /* 0x00026e0000000800 */
[C---:B------:R-:W-:Y:S08]  /*cb30*/  HMMA.16816.F32 R112, R4.reuse, R12, R164 ;  /* 0x0000000c0470723c */ /* 0x040ff000000018a4 */
[----:B------:R-:W-:Y:S01]  /*cb40*/  HMMA.16816.F32 R108, R4, R14, R108 ;  /* 0x0000000e046c723c */ /* 0x000fe2000000186c */
[----:B-1----:R-:W-:-:S07]  /*cb50*/  FFMA.FTZ R9, R238, c[0x0][0x23c], -R0 ;  /* 0x00008f00ee097a23 */ /* 0x002fce0000010800 */
[C---:B---3--:R-:W-:Y:S01]  /*cb60*/  HMMA.16816.F32 R92, R4.reuse, R32, R152 ;  /* 0x00000020045c723c */ /* 0x048fe20000001898 */
[----:B------:R1:W-:Y:S07]  /*cb70*/  MUFU.EX2 R192, R9 ;  /* 0x0000000900c07308 */ /* 0x0003ee0000000800 */
[----:B------:R-:W-:Y:S07]  /*cb80*/  HMMA.16816.F32 R76, R4, R34, R76 ;  /* 0x00000022044c723c */ /* 0x000fee000000184c */
[----:B------:R-:W-:-:S02]  /*cb90*/  F2FP.PACK_AB R4, R203, R245 ;  /* 0x000000f5cb04723e */ /* 0x000fc400000000ff */
[----:B----4-:R-:W-:Y:S02]  /*cba0*/  F2FP.PACK_AB R5, R201, R202 ;  /* 0x000000cac905723e */ /* 0x010fe400000000ff */
[----:B------:R-:W-:Y:S02]  /*cbb0*/  F2FP.PACK_AB R6, R205, R204 ;  /* 0x000000cccd06723e */ /* 0x000fe400000000ff */
[----:B------:R-:W-:Y:S01]  /*cbc0*/  F2FP.PACK_AB R7, R199, R200 ;  /* 0x000000c8c707723e */ /* 0x000fe200000000ff */
[----:B-1----:R-:W-:-:S04]  /*cbd0*/  FFMA.FTZ R9, R242, c[0x0][0x23c], -R0 ;  /* 0x00008f00f2097a23 */ /* 0x002fc80000010800 */
[----:B------:R1:W3:Y:S02]  /*cbe0*/  MUFU.EX2 R183, R9 ;  /* 0x0000000900b77308 */ /* 0x0002e40000000800 */
[C---:B------:R-:W-:Y:S08]  /*cbf0*/  HMMA.16816.F32 R88, R4.reuse, R28, R88 ;  /* 0x0000001c0458723c */ /* 0x040ff00000001858 */
[----:B------:R-:W-:Y:S01]  /*cc00*/  HMMA.16816.F32 R80, R4, R30, R148 ;  /* 0x0000001e0450723c */ /* 0x000fe20000001894 */
[----:B------:R-:W-:Y:S01]  /*cc10*/  LDSM.16.MT88.4 R28, [R218+0x9800] ;  /* 0x00980000da1c783b */ /* 0x000fe20000004200 */
[----:B-1----:R-:W-:-:S06]  /*cc20*/  FFMA.FTZ R9, R248, c[0x0][0x23c], -R8 ;  /* 0x00008f00f8097a23 */ /* 0x002fcc0000010808 */
[----:B------:R-:W-:Y:S01]  /*cc30*/  HMMA.16816.F32 R68, R4, R26, R36 ;  /* 0x0000001a0444723c */ /* 0x000fe20000001824 */
[----:B------:R-:W1:Y:S01]  /*cc40*/  LDSM.16.MT88.4 R36, [R216+0x9800] ;  /* 0x00980000d824783b */ /* 0x000e620000004200 */
[----:B------:R4:W-:Y:S02]  /*cc50*/  MUFU.EX2 R182, R9 ;  /* 0x0000000900b67308 */ /* 0x0009e40000000800 */
[----:B----4-:R-:W-:-:S06]  /*cc60*/  FFMA.FTZ R9, R249, c[0x0][0x23c], -R8 ;  /* 0x00008f00f9097a23 */ /* 0x010fcc0000010808 */
[----:B------:R4:W1:Y:S02]  /*cc70*/  MUFU.EX2 R180, R9 ;  /* 0x0000000900b47308 */ /* 0x0008640000000800 */
[----:B----4-:R-:W-:-:S06]  /*cc80*/  FFMA.FTZ R9, R243, c[0x0][0x23c], -R8 ;  /* 0x00008f00f3097a23 */ /* 0x010fcc0000010808 */
[----:B------:R4:W-:Y:S02]  /*cc90*/  MUFU.EX2 R181, R9 ;  /* 0x0000000900b57308 */ /* 0x0009e40000000800 */
[----:B----4-:R-:W-:-:S06]  /*cca0*/  FFMA.FTZ R9, R240, c[0x0][0x23c], -R8 ;  /* 0x00008f00f0097a23 */ /* 0x010fcc0000010808 */
[----:B------:R4:W-:Y:S01]  /*ccb0*/  MUFU.EX2 R179, R9 ;  /* 0x0000000900b37308 */ /* 0x0009e20000000800 */
[----:B------:R-:W-:Y:S01]  /*ccc0*/  HMMA.16816.F32 R52, R4, R32, R52 ;  /* 0x000000200434723c */ /* 0x000fe20000001834 */
[----:B----4-:R-:W-:Y:S02]  /*ccd0*/  FFMA.FTZ R9, R189, c[0x0][0x23c], -R3 ;  /* 0x00008f00bd097a23 */ /* 0x010fe40000010803 */
[----:B------:R-:W-:Y:S01]  /*cce0*/  IMAD.MOV.U32 R189, RZ, RZ, R190 ;  /* 0x000000ffffbd7224 */ /* 0x000fe200078e00be */
[----:B------:R-:W-:Y:S01]  /*ccf0*/  MOV R190, R191 ;  /* 0x000000bf00be7202 */ /* 0x000fe20000000f00 */
[----:B------:R-:W-:Y:S02]  /*cd00*/  IMAD.MOV.U32 R191, RZ, RZ, R186 ;  /* 0x000000ffffbf7224 */ /* 0x000fe400078e00ba */
[----:B------:R-:W-:Y:S02]  /*cd10*/  IMAD.MOV.U32 R186, RZ, RZ, R210 ;  /* 0x000000ffffba7224 */ /* 0x000fe400078e00d2 */
[----:B------:R-:W-:Y:S01]  /*cd20*/  IMAD.MOV.U32 R210, RZ, RZ, R211 ;  /* 0x000000ffffd27224 */ /* 0x000fe200078e00d3 */
[----:B------:R-:W-:Y:S01]  /*cd30*/  MOV R211, R185 ;  /* 0x000000b900d37202 */ /* 0x000fe20000000f00 */
[----:B------:R-:W-:-:S02]  /*cd40*/  IMAD.MOV.U32 R185, RZ, RZ, R184 ;  /* 0x000000ffffb97224 */ /* 0x000fc400078e00b8 */
[----:B------:R-:W-:Y:S01]  /*cd50*/  IMAD.MOV.U32 R184, RZ, RZ, R172 ;  /* 0x000000ffffb87224 */ /* 0x000fe200078e00ac */
[----:B------:R4:W-:Y:S01]  /*cd60*/  MUFU.EX2 R178, R9 ;  /* 0x0000000900b27308 */ /* 0x0009e20000000800 */
[----:B------:R-:W-:Y:S01]  /*cd70*/  IMAD.MOV.U32 R172, RZ, RZ, R173 ;  /* 0x000000ffffac7224 */ /* 0x000fe200078e00ad */
[----:B------:R-:W-:Y:S01]  /*cd80*/  MOV R173, R175 ;  /* 0x000000af00ad7202 */ /* 0x000fe20000000f00 */
[----:B------:R-:W-:Y:S01]  /*cd90*/  IMAD.MOV.U32 R175, RZ, RZ, R107 ;  /* 0x000000ffffaf7224 */ /* 0x000fe200078e006b */
[----:B------:R-:W-:Y:S01]  /*cda0*/  HMMA.16816.F32 R72, R4, R24, R72 ;  /* 0x000000180448723c */ /* 0x000fe20000001848 */
[----:B------:R-:W-:-:S07]  /*cdb0*/  IMAD.MOV.U32 R107, RZ, RZ, R160 ;  /* 0x000000ffff6b7224 */ /* 0x000fce00078e00a0 */
[----:B------:R-:W-:Y:S01]  /*cdc0*/  HMMA.16816.F32 R64, R4, R20, R64 ;  /* 0x000000140440723c */ /* 0x000fe20000001840 */
[----:B------:R-:W-:Y:S02]  /*cdd0*/  IMAD.MOV.U32 R160, RZ, RZ, R161 ;  /* 0x000000ffffa07224 */ /* 0x000fe400078e00a1 */
[----:B----4-:R-:W-:Y:S01]  /*cde0*/  FFMA.FTZ R9, R189, c[0x0][0x23c], -R3 ;  /* 0x00008f00bd097a23 */ /* 0x010fe20000010803 */
[----:B------:R-:W-:Y:S01]  /*cdf0*/  MOV R161, R162 ;  /* 0x000000a200a17202 */ /* 0x000fe20000000f00 */
[----:B------:R-:W-:-:S03]  /*ce00*/  IMAD.MOV.U32 R162, RZ, RZ, R163 ;  /* 0x000000ffffa27224 */ /* 0x000fc600078e00a3 */
[----:B------:R-:W-:Y:S01]  /*ce10*/  HMMA.16816.F32 R60, R4, R22, R60 ;  /* 0x00000016043c723c */ /* 0x000fe2000000183c */
[----:B------:R4:W1:Y:S01]  /*ce20*/  MUFU.EX2 R177, R9 ;  /* 0x0000000900b17308 */ /* 0x0008620000000800 */
[----:B------:R-:W-:-:S06]  /*ce30*/  IMAD.MOV.U32 R163, RZ, RZ, R156 ;  /* 0x000000ffffa37224 */ /* 0x000fcc00078e009c */
[----:B------:R-:W-:Y:S01]  /*ce40*/  HMMA.16816.F32 R56, R4, R16, R56 ;  /* 0x000000100438723c */ /* 0x000fe20000001838 */
[----:B------:R-:W-:-:S07]  /*ce50*/  IMAD.MOV.U32 R156, RZ, RZ, R157 ;  /* 0x000000ffff9c7224 */ /* 0x000fce00078e009d */
[----:B------:R-:W-:Y:S01]  /*ce60*/  HMMA.16816.F32 R44, R4, R18, R44 ;  /* 0x00000012042c723c */ /* 0x000fe2000000182c */
[----:B----4-:R-:W-:-:S07]  /*ce70*/  FFMA.FTZ R9, R247, c[0x0][0x23c], -R3 ;  /* 0x00008f00f7097a23 */ /* 0x010fce0000010803 */
[C---:B------:R-:W-:Y:S01]  /*ce80*/  HMMA.16816.F32 R40, R4.reuse, R12, R40 ;  /* 0x0000000c0428723c */ /* 0x040fe20000001828 */
[----:B------:R4:W-:Y:S07]  /*ce90*/  MUFU.EX2 R176, R9 ;  /* 0x0000000900b07308 */ /* 0x0009ee0000000800 */
[C---:B------:R-:W-:Y:S08]  /*cea0*/  HMMA.16816.F32 R48, R4.reuse, R14, R48 ;  /* 0x0000000e0430723c */ /* 0x040ff00000001830 */
[----:B------:R-:W-:Y:S01]  /*ceb0*/  HMMA.16816.F32 R32, R4, R34, R96 ;  /* 0x000000220420723c */ /* 0x000fe20000001860 */
[----:B----4-:R-:W-:Y:S01]  /*cec0*/  FFMA.FTZ R9, R246, c[0x0][0x23c], -R3 ;  /* 0x00008f00f6097a23 */ /* 0x010fe20000010803 */
[----:B------:R-:W-:Y:S01]  /*ced0*/  MOV R242, R184 ;  /* 0x000000b800f27202 */ /* 0x000fe20000000f00 */
[----:B------:R-:W-:Y:S01]  /*cee0*/  IMAD.MOV.U32 R243, RZ, RZ, R107 ;  /* 0x000000fffff37224 */ /* 0x000fe200078e006b */
[----:B------:R-:W-:Y:S01]  /*cef0*/  MOV R240, R160 ;  /* 0x000000a000f07202 */ /* 0x000fe20000000f00 */
[----:B------:R-:W-:-:S02]  /*cf00*/  IMAD.MOV.U32 R249, RZ, RZ, R173 ;  /* 0x000000fffff97224 */ /* 0x000fc400078e00ad */
[----:B------:R-:W-:Y:S01]  /*cf10*/  IMAD.MOV.U32 R248, RZ, RZ, R172 ;  /* 0x000000fffff87224 */ /* 0x000fe200078e00ac */
[----:B------:R-:W-:Y:S01]  /*cf20*/  F2FP.PACK_AB R4, R197, R198 ;  /* 0x000000c6c504723e */ /* 0x000fe200000000ff */
[----:B------:R-:W-:Y:S01]  /*cf30*/  IMAD.MOV.U32 R238, RZ, RZ, R185 ;  /* 0x000000ffffee7224 */ /* 0x000fe200078e00b9 */
[----:B--2---:R-:W-:Y:S01]  /*cf40*/  F2FP.PACK_AB R6, R195, R196 ;  /* 0x000000c4c306723e */ /* 0x004fe200000000ff */
[----:B------:R-:W-:Y:S01]  /*cf50*/  IMAD.MOV.U32 R239, RZ, RZ, R210 ;  /* 0x000000ffffef7224 */ /* 0x000fe200078e00d2 */
[----:B------:R-:W-:Y:S01]  /*cf60*/  F2FP.PACK_AB R5, R193, R194 ;  /* 0x000000c2c105723e */ /* 0x000fe200000000ff */
[----:B------:R-:W-:Y:S01]  /*cf70*/  IMAD.MOV.U32 R236, RZ, RZ, R191 ;  /* 0x000000ffffec7224 */ /* 0x000fe200078e00bf */
[----:B---3--:R-:W-:Y:S01]  /*cf80*/  F2FP.PACK_AB R7, R183, R192 ;  /* 0x000000c0b707723e */ /* 0x008fe200000000ff */
[----:B------:R2:W3:Y:S01]  /*cf90*/  MUFU.EX2 R107, R9 ;  /* 0x00000009006b7308 */ /* 0x0004e20000000800 */
[----:B------:R-:W-:Y:S01]  /*cfa0*/  IMAD.MOV.U32 R234, RZ, RZ, R190 ;  /* 0x000000ffffea7224 */ /* 0x000fe200078e00be */
[----:B------:R-:W-:Y:S01]  /*cfb0*/  MOV R157, R168 ;  /* 0x000000a8009d7202 */ /* 0x000fe20000000f00 */
[----:B------:R-:W4:Y:S03]  /*cfc0*/  LDSM.16.MT88.4 R12, [R216+0xb800] ;  /* 0x00b80000d80c783b */ /* 0x000f260000004200 */
[C---:B-1----:R-:W-:Y:S01]  /*cfd0*/  HMMA.16816.F32 R144, R4.reuse, R38, R140 ;  /* 0x000000260490723c */ /* 0x042fe2000000188c */
[----:B------:R-:W1:Y:S04]  /*cfe0*/  LDSM.16.MT88.4 R24, [R216+0xa800] ;  /* 0x00a80000d818783b */ /* 0x000e680000004200 */
[----:B------:R-:W1:Y:S02]  /*cff0*/  LDSM.16.MT88.4 R16, [R218+0xa800] ;  /* 0x00a80000da10783b */ /* 0x000e640000004200 */
[----:B------:R-:W-:Y:S01]  /*d000*/  MOV R140, R156 ;  /* 0x0000009c008c7202 */ /* 0x000fe20000000f00 */
[----:B------:R-:W-:Y:S01]  /*d010*/  HMMA.16816.F32 R148, R4, R30, R132 ;  /* 0x0000001e0494723c */ /* 0x000fe20000001884 */
[----:B------:R-:W-:Y:S01]  /*d020*/  IMAD.MOV.U32 R141, RZ, RZ, R169 ;  /* 0x000000ffff8d7224 */ /* 0x000fe200078e00a9 */
[----:B------:R-:W1:Y:S01]  /*d030*/  LDSM.16.MT88.4 R20, [R218+0xb800] ;  /* 0x00b80000da14783b */ /* 0x000e620000004200 */
[----:B------:R-:W-:-:S04]  /*d040*/  IMAD.MOV.U32 R142, RZ, RZ, R219 ;  /* 0x000000ffff8e7224 */ /* 0x000fc800078e00db */
[----:B------:R-:W-:Y:S02]  /*d050*/  IMAD.MOV.U32 R135, RZ, RZ, R171 ;  /* 0x000000ffff877224 */ /* 0x000fe400078e00ab */
[----:B------:R-:W-:Y:S02]  /*d060*/  IMAD.MOV.U32 R143, RZ, RZ, R161 ;  /* 0x000000ffff8f7224 */ /* 0x000fe400078e00a1 */
[----:B--2---:R-:W-:Y:S02]  /*d070*/  FFMA.FTZ R9, R135, c[0x0][0x23c], -R2 ;  /* 0x00008f0087097a23 */ /* 0x004fe40000010802 */
[----:B------:R-:W-:Y:S01]  /*d080*/  IMAD.MOV.U32 R135, RZ, RZ, R140 ;  /* 0x000000ffff877224 */ /* 0x000fe200078e008c */
[----:B------:R-:W-:Y:S01]  /*d090*/  MOV R140, R141 ;  /* 0x0000008d008c7202 */ /* 0x000fe20000000f00 */
[----:B------:R-:W-:Y:S02]  /*d0a0*/  IMAD.MOV.U32 R141, RZ, RZ, R142 ;  /* 0x000000ffff8d7224 */ /* 0x000fe400078e008e */
[----:B------:R-:W-:-:S02]  /*d0b0*/  IMAD.MOV.U32 R142, RZ, RZ, R143 ;  /* 0x000000ffff8e7224 */ /* 0x000fc400078e008f */
[----:B------:R-:W-:Y:S01]  /*d0c0*/  IMAD.MOV.U32 R143, RZ, RZ, R240 ;  /* 0x000000ffff8f7224 */ /* 0x000fe200078e00f0 */
[----:B------:R-:W-:Y:S01]  /*d0d0*/  MOV R240, R243 ;  /* 0x000000f300f07202 */ /* 0x000fe20000000f00 */
[----:B------:R-:W-:Y:S02]  /*d0e0*/  IMAD.MOV.U32 R243, RZ, RZ, R249 ;  /* 0x000000fffff37224 */ /* 0x000fe400078e00f9 */
[----:B------:R-:W-:Y:S02]  /*d0f0*/  IMAD.MOV.U32 R249, RZ, RZ, R248 ;  /* 0x000000fffff97224 */ /* 0x000fe400078e00f8 */
[----:B------:R-:W-:Y:S01]  /*d100*/  IMAD.MOV.U32 R248, RZ, RZ, R242 ;  /* 0x000000fffff87224 */ /* 0x000fe200078e00f2 */
[----:B------:R-:W-:Y:S01]  /*d110*/  MOV R242, R238 ;  /* 0x000000ee00f27202 */ /* 0x000fe20000000f00 */
[----:B------:R-:W-:Y:S02]  /*d120*/  IMAD.MOV.U32 R238, RZ, RZ, R239 ;  /* 0x000000ffffee7224 */ /* 0x000fe400078e00ef */
[----:B------:R-:W-:-:S02]  /*d130*/  IMAD.MOV.U32 R239, RZ, RZ, R236 ;  /* 0x000000ffffef7224 */ /* 0x000fc400078e00ec */
[----:B------:R-:W-:Y:S02]  /*d140*/  IMAD.MOV.U32 R168, RZ, RZ, R220 ;  /* 0x000000ffffa87224 */ /* 0x000fe400078e00dc */
[----:B------:R-:W-:Y:S01]  /*d150*/  IMAD.MOV.U32 R236, RZ, RZ, R234 ;  /* 0x000000ffffec7224 */ /* 0x000fe200078e00ea */
[----:B------:R2:W5:Y:S01]  /*d160*/  LDL.LU R220, [R1+0x68] ;  /* 0x0000680001dc7983 */ /* 0x0005620000300800 */
[----:B------:R-:W-:Y:S01]  /*d170*/  MOV R234, R208 ;  /* 0x000000d000ea7202 */ /* 0x000fe20000000f00 */
[----:B------:R-:W-:Y:S02]  /*d180*/  IMAD.MOV.U32 R208, RZ, RZ, R209 ;  /* 0x000000ffffd07224 */ /* 0x000fe400078e00d1 */
[----:B------:R2:W5:Y:S04]  /*d190*/  LDL.LU R219, [R1+0x64] ;  /* 0x0000640001db7983 */ /* 0x0005680000300800 */
[----:B------:R-:W2:Y:S01]  /*d1a0*/  LDL.LU R209, [R1+0x14] ;  /* 0x0000140001d17983 */ /* 0x000ea20000300800 */
[----:B------:R-:W-:Y:S01]  /*d1b0*/  IMAD.MOV.U32 R210, RZ, RZ, R211 ;  /* 0x000000ffffd27224 */ /* 0x000fe200078e00d3 */
[----:B------:R-:W-:Y:S01]  /*d1c0*/  MOV R233, R186 ;  /* 0x000000ba00e97202 */ /* 0x000fe20000000f00 */
[----:B------:R-:W-:-:S02]  /*d1d0*/  IMAD.MOV.U32 R172, RZ, RZ, R162 ;  /* 0x000000ffffac7224 */ /* 0x000fc400078e00a2 */
[----:B------:R-:W-:Y:S02]  /*d1e0*/  IMAD.MOV.U32 R211, RZ, RZ, R163 ;  /* 0x000000ffffd37224 */ /* 0x000fe400078e00a3 */
[----:B------:R-:W-:Y:S01]  /*d1f0*/  IMAD.MOV.U32 R156, RZ, RZ, R157 ;  /* 0x000000ffff9c7224 */ /* 0x000fe200078e009d */
[----:B------:R-:W-:Y:S01]  /*d200*/  MOV R157, R170 ;  /* 0x000000aa009d7202 */ /* 0x000fe20000000f00 */
[----:B------:R-:W-:Y:S01]  /*d210*/  IMAD.MOV.U32 R173, RZ, RZ, R168 ;  /* 0x000000ffffad7224 */ /* 0x000fe200078e00a8 */
[C---:B----4-:R-:W-:Y:S08]  /*d220*/  HMMA.16816.F32 R160, R4.reuse, R14, R108 ;  /* 0x0000000e04a0723c */ /* 0x050ff0000000186c */
[C---:B------:R-:W-:Y:S08]  /*d230*/  HMMA.16816.F32 R84, R4.reuse, R36, R84 ;  /* 0x000000240454723c */ /* 0x040ff00000001854 */
[C---:B------:R-:W-:Y:S08]  /*d240*/  HMMA.16816.F32 R136, R4.reuse, R28, R136 ;  /* 0x0000001c0488723c */ /* 0x040ff00000001888 */
[C---:B-1----:R-:W-:Y:S08]  /*d250*/  HMMA.16816.F32 R152, R4.reuse, R24, R128 ;  /* 0x000000180498723c */ /* 0x042ff00000001880 */
[C---:B------:R-:W-:Y:S01]  /*d260*/  HMMA.16816.F32 R188, R4.reuse, R26, R124 ;  /* 0x0000001a04bc723c */ /* 0x040fe2000000187c */
[----:B------:R-:W-:Y:S07]  /*d270*/  LDSM.16.MT88.4 R124, [R216+0x9c00] ;  /* 0x009c0000d87c783b */ /* 0x000fee0000004200 */
[C---:B------:R-:W-:Y:S08]  /*d280*/  HMMA.16816.F32 R164, R4.reuse, R16, R120 ;  /* 0x0000001004a4723c */ /* 0x040ff00000001878 */
[C---:B------:R-:W-:Y:S08]  /*d290*/  HMMA.16816.F32 R168, R4.reuse, R18, R116 ;  /* 0x0000001204a8723c */ /* 0x040ff00000001874 */
[C---:B------:R-:W-:Y:S08]  /*d2a0*/  HMMA.16816.F32 R184, R4.reuse, R12, R112 ;  /* 0x0000000c04b8723c */ /* 0x040ff00000001870 */
[C---:B------:R-:W-:Y:S08]  /*d2b0*/  HMMA.16816.F32 R108, R4.reuse, R20, R92 ;  /* 0x00000014046c723c */ /* 0x040ff0000000185c */
[----:B------:R-:W-:Y:S07]  /*d2c0*/  HMMA.16816.F32 R96, R4, R22, R76 ;  /* 0x000000160460723c */ /* 0x000fee000000184c */
[----:B------:R-:W-:-:S02]  /*d2d0*/  F2FP.PACK_AB R4, R180, R182 ;  /* 0x000000b6b404723e */ /* 0x000fc400000000ff */
[----:B------:R-:W-:Y:S02]  /*d2e0*/  F2FP.PACK_AB R5, R177, R178 ;  /* 0x000000b2b105723e */ /* 0x000fe400000000ff */
[----:B------:R-:W-:Y:S02]  /*d2f0*/  F2FP.PACK_AB R6, R179, R181 ;  /* 0x000000b5b306723e */ /* 0x000fe400000000ff */
[----:B---3--:R-:W-:-:S07]  /*d300*/  F2FP.PACK_AB R7, R107, R176 ;  /* 0x000000b06b07723e */ /* 0x008fce00000000ff */
[C---:B------:R-:W-:Y:S01]  /*d310*/  HMMA.16816.F32 R68, R4.reuse, R30, R68 ;  /* 0x0000001e0444723c */ /* 0x040fe20000001844 */
[----:B------:R1:W-:Y:S07]  /*d320*/  MUFU.EX2 R31, R9 ;  /* 0x00000009001f7308 */ /* 0x0003ee0000000800 */
[----:B------:R-:W-:Y:S01]  /*d330*/  HMMA.16816.F32 R128, R4, R28, R72 ;  /* 0x0000001c0480723c */ /* 0x000fe20000001848 */
[----:B-1----:R-:W-:Y:S02]  /*d340*/  FFMA.FTZ R9, R135, c[0x0][0x23c], -R2 ;  /* 0x00008f0087097a23 */ /* 0x002fe40000010802 */
[----:B------:R-:W-:-:S02]  /*d350*/  IMAD.MOV.U32 R135, RZ, RZ, R140 ;  /* 0x000000ffff877224 */ /* 0x000fc400078e008c */
[----:B------:R-:W-:Y:S01]  /*d360*/  IMAD.MOV.U32 R140, RZ, RZ, R141 ;  /* 0x000000ffff8c7224 */ /* 0x000fe200078e008d */
[----:B------:R1:W3:Y:S01]  /*d370*/  MUFU.EX2 R30, R9 ;  /* 0x00000009001e7308 */ /* 0x0002e20000000800 */
[----:B------:R-:W-:Y:S01]  /*d380*/  MOV R141, R142 ;  /* 0x0000008e008d7202 */ /* 0x000fe20000000f00 */
[----:B------:R-:W-:Y:S02]  /*d390*/  IMAD.MOV.U32 R142, RZ, RZ, R143 ;  /* 0x000000ffff8e7224 */ /* 0x000fe400078e008f */
[----:B------:R-:W-:Y:S02]  /*d3a0*/  IMAD.MOV.U32 R143, RZ, RZ, R240 ;  /* 0x000000ffff8f7224 */ /* 0x000fe400078e00f0 */
[----:B------:R-:W-:Y:S01]  /*d3b0*/  IMAD.MOV.U32 R240, RZ, RZ, R243 ;  /* 0x000000fffff07224 */ /* 0x000fe200078e00f3 */
[----:B------:R-:W-:Y:S01]  /*d3c0*/  MOV R243, R249 ;  /* 0x000000f900f37202 */ /* 0x000fe20000000f00 */
[--C-:B-1----:R-:W-:Y:S02]  /*d3d0*/  FFMA.FTZ R9, R135, c[0x0][0x23c], -R2.reuse ;  /* 0x00008f0087097a23 */ /* 0x102fe40000010802 */
[----:B------:R-:W-:-:S04]  /*d3e0*/  FFMA.FTZ R2, R140, c[0x0][0x23c], -R2 ;  /* 0x00008f008c027a23 */ /* 0x000fc80000010802 */
[----:B------:R1:W-:Y:S01]  /*d3f0*/  MUFU.EX2 R28, R2 ;  /* 0x00000002001c7308 */ /* 0x0003e20000000800 */
[----:B------:R-:W-:Y:S01]  /*d400*/  IMAD.MOV.U32 R249, RZ, RZ, R248 ;  /* 0x000000fffff97224 */ /* 0x000fe200078e00f8 */
[----:B------:R-:W-:Y:S01]  /*d410*/  HMMA.16816.F32 R60, R4, R26, R60 ;  /* 0x0000001a043c723c */ /* 0x000fe2000000183c */
[----:B------:R-:W-:Y:S02]  /*d420*/  IMAD.MOV.U32 R248, RZ, RZ, R242 ;  /* 0x000000fffff87224 */ /* 0x000fe400078e00f2 */
[----:B------:R-:W-:Y:S01]  /*d430*/  IMAD.MOV.U32 R242, RZ, RZ, R238 ;  /* 0x000000fffff27224 */ /* 0x000fe200078e00ee */
[----:B------:R-:W-:Y:S01]  /*d440*/  MOV R238, R239 ;  /* 0x000000ef00ee7202 */ /* 0x000fe20000000f00 */
[----:B------:R-:W-:Y:S02]  /*d450*/  IMAD.MOV.U32 R239, RZ, RZ, R236 ;  /* 0x000000ffffef7224 */ /* 0x000fe400078e00ec */
[----:B-1----:R-:W-:-:S04]  /*d460*/  FFMA.FTZ R2, R141, c[0x0][0x23c], -R0 ;  /* 0x00008f008d027a23 */ /* 0x002fc80000010800 */
[----:B------:R1:W-:Y:S01]  /*d470*/  MUFU.EX2 R27, R2 ;  /* 0x00000002001b7308 */ /* 0x0003e20000000800 */
[----:B------:R-:W-:Y:S02]  /*d480*/  IMAD.MOV.U32 R236, RZ, RZ, R234 ;  /* 0x000000ffffec7224 */ /* 0x000fe400078e00ea */
[----:B------:R-:W-:Y:S01]  /*d490*/  IMAD.MOV.U32 R234, RZ, RZ, R208 ;  /* 0x000000ffffea7224 */ /* 0x000fe200078e00d0 */
[----:B------:R-:W-:Y:S01]  /*d4a0*/  MOV R133, R240 ;  /* 0x000000f000857202 */ /* 0x000fe20000000f00 */
[----:B------:R-:W-:Y:S01]  /*d4b0*/  IMAD.MOV.U32 R134, RZ, RZ, R243 ;  /* 0x000000ffff867224 */ /* 0x000fe200078e00f3 */
[----:B------:R-:W-:Y:S01]  /*d4c0*/  MOV R243, R242 ;  /* 0x000000f200f37202 */ /* 0x000fe20000000f00 */
[----:B------:R-:W-:Y:S02]  /*d4d0*/  IMAD.MOV.U32 R240, RZ, RZ, R248 ;  /* 0x000000fffff07224 */ /* 0x000fe400078e00f8 */
[----:B-1----:R-:W-:-:S04]  /*d4e0*/  FFMA.FTZ R2, R142, c[0x0][0x23c], -R0 ;  /* 0x00008f008e027a23 */ /* 0x002fc80000010800 */
[----:B------:R1:W4:Y:S01]  /*d4f0*/  MUFU.EX2 R26, R2 ;  /* 0x00000002001a7308 */ /* 0x0003220000000800 */
[----:B------:R-:W-:Y:S01]  /*d500*/  HMMA.16816.F32 R64, R4, R24, R64 ;  /* 0x000000180440723c */ /* 0x000fe20000001840 */
[----:B------:R-:W-:Y:S01]  /*d510*/  IMAD.MOV.U32 R242, RZ, RZ, R238 ;  /* 0x000000fffff27224 */ /* 0x000fe200078e00ee */
[----:B------:R-:W-:Y:S01]  /*d520*/  MOV R238, R234 ;  /* 0x000000ea00ee7202 */ /* 0x000fe20000000f00 */
[----:B------:R-:W-:Y:S02]  /*d530*/  IMAD.MOV.U32 R135, RZ, RZ, R249 ;  /* 0x000000ffff877224 */ /* 0x000fe400078e00f9 */
[----:B------:R-:W-:Y:S02]  /*d540*/  IMAD.MOV.U32 R248, RZ, RZ, R236 ;  /* 0x000000fffff87224 */ /* 0x000fe400078e00ec */
[----:B------:R-:W-:Y:S02]  /*d550*/  IMAD.MOV.U32 R249, RZ, RZ, R239 ;  /* 0x000000fffff97224 */ /* 0x000fe400078e00ef */
[----:B-1----:R-:W-:-:S02]  /*d560*/  FFMA.FTZ R2, R143, c[0x0][0x23c], -R0 ;  /* 0x00008f008f027a23 */ /* 0x002fc40000010800 */
[----:B------:R-:W-:Y:S01]  /*d570*/  FFMA.FTZ R0, R159, c[0x0][0x23c], -R0 ;  /* 0x00008f009f007a23 */ /* 0x000fe20000010800 */
[----:B------:R-:W-:Y:S01]  /*d580*/  HMMA.16816.F32 R44, R4, R18, R44 ;  /* 0x00000012042c723c */ /* 0x000fe2000000182c */
[----:B------:R-:W1:Y:S02]  /*d590*/  LDSM.16.MT88.4 R140, [R218+0x9c00] ;  /* 0x009c0000da8c783b */ /* 0x000e640000004200 */
[----:B------:R3:W-:Y:S01]  /*d5a0*/  MUFU.EX2 R24, R0 ;  /* 0x0000000000187308 */ /* 0x0007e20000000800 */
[----:B------:R-:W-:Y:S01]  /*d5b0*/  IMAD.MOV.U32 R247, RZ, RZ, R135 ;  /* 0x000000fffff77224 */ /* 0x000fe200078e0087 */
[----:B------:R-:W-:-:S03]  /*d5c0*/  MOV R135, R174 ;  /* 0x000000ae00877202 */ /* 0x000fc60000000f00 */
[C---:B------:R-:W-:Y:S01]  /*d5d0*/  HMMA.16816.F32 R112, R4.reuse, R36, R88 ;  /* 0x000000240470723c */ /* 0x040fe20000001858 */
[----:B---3--:R-:W-:Y:S02]  /*d5e0*/  FFMA.FTZ R0, R133, c[0x0][0x23c], -R8 ;  /* 0x00008f0085007a23 */ /* 0x008fe40000010808 */
[----:B------:R-:W-:Y:S01]  /*d5f0*/  IMAD.MOV.U32 R133, RZ, RZ, R240 ;  /* 0x000000ffff857224 */ /* 0x000fe200078e00f0 */
[----:B------:R-:W-:Y:S01]  /*d600*/  MOV R240, R243 ;  /* 0x000000f300f07202 */ /* 0x000fe20000000f00 */
[----:B------:R-:W-:Y:S01]  /*d610*/  IMAD.MOV.U32 R243, RZ, RZ, R248 ;  /* 0x000000fffff37224 */ /* 0x000fe200078e00f8 */
[----:B------:R3:W-:Y:S01]  /*d620*/  MUFU.EX2 R19, R0 ;  /* 0x0000000000137308 */ /* 0x0007e20000000800 */
[----:B------:R-:W-:Y:S01]  /*d630*/  IMAD.MOV.U32 R248, RZ, RZ, R238 ;  /* 0x000000fffff87224 */ /* 0x000fe200078e00ee */
[C---:B------:R-:W-:Y:S01]  /*d640*/  HMMA.16816.F32 R36, R4.reuse, R38, R80 ;  /* 0x000000260424723c */ /* 0x040fe20000001850 */
[----:B------:R-:W-:Y:S07]  /*d650*/  LDSM.16.MT88.4 R80, [R216+0xbc00] ;  /* 0x00bc0000d850783b */ /* 0x000fee0000004200 */
[----:B------:R-:W-:Y:S01]  /*d660*/  HMMA.16816.F32 R56, R4, R16, R56 ;  /* 0x000000100438723c */ /* 0x000fe20000001838 */
[----:B---3--:R-:W-:-:S07]  /*d670*/  FFMA.FTZ R0, R134, c[0x0][0x23c], -R8 ;  /* 0x00008f0086007a23 */ /* 0x008fce0000010808 */
[C---:B------:R-:W-:Y:S01]  /*d680*/  HMMA.16816.F32 R40, R4.reuse, R12, R40 ;  /* 0x0000000c0428723c */ /* 0x040fe20000001828 */
[----:B------:R-:W-:Y:S01]  /*d690*/  IMAD.MOV.U32 R134, RZ, RZ, R175 ;  /* 0x000000ffff867224 */ /* 0x000fe200078e00af */
[----:B------:R3:W-:Y:S06]  /*d6a0*/  MUFU.EX2 R16, R0 ;  /* 0x0000000000107308 */ /* 0x0007ec0000000800 */
[C---:B------:R-:W-:Y:S08]  /*d6b0*/  HMMA.16816.F32 R48, R4.reuse, R14, R48 ;  /* 0x0000000e0430723c */ /* 0x040ff00000001830 */
[----:B------:R-:W-:Y:S01]  /*d6c0*/  HMMA.16816.F32 R52, R4, R20, R52 ;  /* 0x000000140434723c */ /* 0x000fe20000001834 */
[----:B---3--:R-:W-:-:S07]  /*d6d0*/  FFMA.FTZ R0, R133, c[0x0][0x23c], -R8 ;  /* 0x00008f0085007a23 */ /* 0x008fce0000010808 */
[----:B------:R-:W-:Y:S01]  /*d6e0*/  HMMA.16816.F32 R32, R4, R22, R32 ;  /* 0x000000160420723c */ /* 0x000fe20000001820 */
[----:B------:R-:W-:Y:S01]  /*d6f0*/  LDSM.16.MT88.4 R4, [R218+0xbc00] ;  /* 0x00bc0000da04783b */ /* 0x000fe20000004200 */
[----:B------:R3:W-:Y:S01]  /*d700*/  MUFU.EX2 R17, R0 ;  /* 0x0000000000117308 */ /* 0x0007e20000000800 */
[----:B--2---:R-:W-:Y:S01]  /*d710*/  MOV R208, R209 ;  /* 0x000000d100d07202 */ /* 0x004fe20000000f00 */
[----:B------:R-:W-:Y:S02]  /*d720*/  IMAD.MOV.U32 R209, RZ, RZ, R211 ;  /* 0x000000ffffd17224 */ /* 0x000fe400078e00d3 */
[----:B------:R-:W-:Y:S02]  /*d730*/  IMAD.MOV.U32 R211, RZ, RZ, R172 ;  /* 0x000000ffffd37224 */ /* 0x000fe400078e00ac */
[----:B------:R-:W-:Y:S02]  /*d740*/  IMAD.MOV.U32 R172, RZ, RZ, R217 ;  /* 0x000000ffffac7224 */ /* 0x000fe400078e00d9 */
[----:B------:R-:W-:Y:S01]  /*d750*/  IMAD.MOV.U32 R236, RZ, RZ, R209 ;  /* 0x000000ffffec7224 */ /* 0x000fe200078e00d1 */
[----:B------:R-:W2:Y:S01]  /*d760*/  MUFU.EX2 R29, R9 ;  /* 0x00000009001d7308 */ /* 0x000ea20000000800 */
[----:B------:R-:W-:Y:S01]  /*d770*/  IMAD.MOV.U32 R239, RZ, RZ, R208 ;  /* 0x000000ffffef7224 */ /* 0x000fe200078e00d0 */
[----:B------:R-:W-:Y:S01]  /*d780*/  MOV R208, R172 ;  /* 0x000000ac00d07202 */ /* 0x000fe20000000f00 */
[----:B------:R-:W-:Y:S01]  /*d790*/  IMAD.MOV.U32 R234, RZ, RZ, R211 ;  /* 0x000000ffffea7224 */ /* 0x000fe200078e00d3 */
[----:B------:R-:W-:Y:S01]  /*d7a0*/  F2FP.PACK_AB R92, R30, R31 ;  /* 0x0000001f1e5c723e */ /* 0x000fe200000000ff */
[----:B------:R-:W-:Y:S01]  /*d7b0*/  IMAD.MOV.U32 R211, RZ, RZ, R173 ;  /* 0x000000ffffd37224 */ /* 0x000fe200078e00ad */
[----:B------:R-:W-:Y:S01]  /*d7c0*/  MOV R173, R158 ;  /* 0x0000009e00ad7202 */ /* 0x000fe20000000f00 */
[----:B------:R-:W-:Y:S01]  /*d7d0*/  IMAD.MOV.U32 R209, RZ, RZ, R156 ;  /* 0x000000ffffd17224 */ /* 0x000fe200078e009c */
[----:B------:R-:W-:Y:S01]  /*d7e0*/  MOV R238, R236 ;  /* 0x000000ec00ee7202 */ /* 0x000fe20000000f00 */
[----:B------:R-:W-:Y:S01]  /*d7f0*/  IMAD.MOV.U32 R172, RZ, RZ, R157 ;  /* 0x000000ffffac7224 */ /* 0x000fe200078e009d */
[----:B------:R-:W1:Y:S01]  /*d800*/  MUFU.EX2 R25, R2 ;  /* 0x0000000200197308 */ /* 0x000e620000000800 */
[----:B------:R-:W-:Y:S01]  /*d810*/  IMAD.MOV.U32 R236, RZ, RZ, R234 ;  /* 0x000000ffffec7224 */ /* 0x000fe200078e00ea */
[----:B------:R-:W1:Y:S01]  /*d820*/  LDSM.16.MT88.4 R156, [R216+0xac00] ;  /* 0x00ac0000d89c783b */ /* 0x000e620000004200 */
[----:B------:R-:W-:Y:S01]  /*d830*/  IMAD.MOV.U32 R234, RZ, RZ, R208 ;  /* 0x000000ffffea7224 */ /* 0x000fe200078e00d0 */
[----:B------:R-:W-:Y:S01]  /*d840*/  MOV R208, R209 ;  /* 0x000000d100d07202 */ /* 0x000fe20000000f00 */
[----:B------:R-:W-:Y:S01]  /*d850*/  IMAD.MOV.U32 R209, RZ, RZ, R172 ;  /* 0x000000ffffd17224 */ /* 0x000fe200078e00ac */
[----:B----4-:R-:W-:Y:S01]  /*d860*/  F2FP.PACK_AB R93, R26, R27 ;  /* 0x0000001b1a5d723e */ /* 0x010fe200000000ff */
[----:B------:R-:W-:Y:S01]  /*d870*/  IMAD.MOV.U32 R246, RZ, RZ, R173 ;  /* 0x000000fffff67224 */ /* 0x000fe200078e00ad */
[----:B------:R4:W5:Y:S04]  /*d880*/  LDL.LU R217, [R1+0x60] ;  /* 0x0000600001d97983 */ /* 0x0009680000300800 */
[----:B------:R-:W1:Y:S01]  /*d890*/  LDSM.16.MT88.4 R172, [R218+0xac00] ;  /* 0x00ac0000daac783b */ /* 0x000e620000004200 */
[----:B---3--:R-:W-:-:S04]  /*d8a0*/  FFMA.FTZ R0, R134, c[0x0][0x23c], -R8 ;  /* 0x00008f0086007a23 */ /* 0x008fc80000010808 */
[----:B------:R3:W-:Y:S02]  /*d8b0*/  MUFU.EX2 R18, R0 ;  /* 0x0000000000127308 */ /* 0x0007e40000000800 */
[----:B---3--:R-:W-:-:S06]  /*d8c0*/  FFMA.FTZ R0, R135, c[0x0][0x23c], -R3 ;  /* 0x00008f0087007a23 */ /* 0x008fcc0000010803 */
[----:B------:R3:W-:Y:S01]  /*d8d0*/  MUFU.EX2 R12, R0 ;  /* 0x00000000000c7308 */ /* 0x0007e20000000800 */
[----:B--2---:R-:W-:Y:S01]  /*d8e0*/  F2FP.PACK_AB R94, R28, R29 ;  /* 0x0000001d1c5e723e */ /* 0x004fe200000000ff */
[----:B---3--:R-:W-:-:S06]  /*d8f0*/  FFMA.FTZ R0, R246, c[0x0][0x23c], -R3 ;  /* 0x00008f00f6007a23 */ /* 0x008fcc0000010803 */
[----:B------:R2:W3:Y:S01]  /*d900*/  MUFU.EX2 R13, R0 ;  /* 0x00000000000d7308 */ /* 0x0004e20000000800 */
[----:B-1----:R-:W-:Y:S01]  /*d910*/  F2FP.PACK_AB R95, R24, R25 ;  /* 0x00000019185f723e */ /* 0x002fe200000000ff */
[--C-:B--2---:R-:W-:Y:S02]  /*d920*/  FFMA.FTZ R0, R247, c[0x0][0x23c], -R3.reuse ;  /* 0x00008f00f7007a23 */ /* 0x104fe40000010803 */
[----:B------:R-:W-:-:S04]  /*d930*/  FFMA.FTZ R3, R240, c[0x0][0x23c], -R3 ;  /* 0x00008f00f0037a23 */ /* 0x000fc80000010803 */
[----:B------:R1:W-:Y:S08]  /*d940*/  MUFU.EX2 R14, R0 ;  /* 0x00000000000e7308 */ /* 0x0003f00000000800 */
[----:B------:R2:W2:Y:S01]  /*d950*/  MUFU.EX2 R15, R3 ;  /* 0x00000003000f7308 */ /* 0x0004a20000000800 */
[----:B------:R-:W-:Y:S01]  /*d960*/  HMMA.16816.F32 R132, R92, R140, R136 ;  /* 0x0000008c5c84723c */ /* 0x000fe20000001888 */
[----:B------:R-:W-:-:S02]  /*d970*/  FFMA.FTZ R10, R242, R10, R248 ;  /* 0x0000000af20a7223 */ /* 0x000fc400000100f8 */
[----:B------:R-:W-:Y:S02]  /*d980*/  FFMA.FTZ R2, R239, R106, R238 ;  /* 0x0000006aef027223 */ /* 0x000fe400000100ee */
[----:B------:R-:W-:Y:S02]  /*d990*/  FADD.FTZ R10, R252, R10 ;  /* 0x0000000afc0a7221 */ /* 0x000fe40000010000 */
[----:B-1----:R-:W-:Y:S01]  /*d9a0*/  FFMA.FTZ R0, R233, R100, R236 ;  /* 0x00000064e9007223 */ /* 0x002fe200000100ec */
[----:B------:R-:W-:Y:S01]  /*d9b0*/  HMMA.16816.F32 R136, R92, R142, R148 ;  /* 0x0000008e5c88723c */ /* 0x000fe20000001894 */
[----:B------:R-:W-:Y:S02]  /*d9c0*/  FADD.FTZ R2, R208, R2 ;  /* 0x00000002d0027221 */ /* 0x000fe40000010000 */
[----:B--2---:R-:W-:-:S05]  /*d9d0*/  FFMA.FTZ R3, R249, R11, R243 ;  /* 0x0000000bf9037223 */ /* 0x004fca00000100f3 */
[----:B------:R-:W-:Y:S01]  /*d9e0*/  HMMA.16816.F32 R148, R92, R156, R152 ;  /* 0x0000009c5c94723c */ /* 0x000fe20000001898 */
[----:B------:R-:W-:Y:S02]  /*d9f0*/  FADD.FTZ R3, R234, R3 ;  /* 0x00000003ea037221 */ /* 0x000fe40000010000 */
[----:B------:R-:W-:-:S05]  /*da00*/  FADD.FTZ R0, R209, R0 ;  /* 0x00000000d1007221 */ /* 0x000fca0000010000 */
[----:B------:R-:W-:Y:S01]  /*da10*/  HMMA.16816.F32 R116, R92, R124, R84 ;  /* 0x0000007c5c74723c */ /* 0x000fe20000001854 */
[----:B------:R-:W-:Y:S02]  /*da20*/  FADD.FTZ R8, R210, R3 ;  /* 0x00000003d2087221 */ /* 0x000fe40000010000 */
[----:B------:R-:W-:-:S05]  /*da30*/  FADD.FTZ R3, R251, R10 ;  /* 0x0000000afb037221 */ /* 0x000fca0000010000 */
[----:B------:R-:W-:Y:S01]  /*da40*/  HMMA.16816.F32 R120, R92, R126, R144 ;  /* 0x0000007e5c78723c */ /* 0x000fe20000001890 */
[----:B------:R-:W-:-:S07]  /*da50*/  FADD.FTZ R2, R211, R2 ;  /* 0x00000002d3027221 */ /* 0x000fce0000010000 */
[----:B------:R-:W-:Y:S01]  /*da60*/  HMMA.16816.F32 R152, R92, R158, R188 ;  /* 0x0000009e5c98723c */ /* 0x000fe200000018bc */
[----:B------:R-:W-:-:S07]  /*da70*/  FADD.FTZ R0, R212, R0 ;  /* 0x00000000d4007221 */ /* 0x000fce0000010000 */
[C---:B------:R-:W-:Y:S08]  /*da80*/  HMMA.16816.F32 R164, R92.reuse, R172, R164 ;  /* 0x000000ac5ca4723c */ /* 0x040ff000000018a4 */
[C---:B------:R-:W-:Y:S08]  /*da90*/  HMMA.16816.F32 R168, R92.reuse, R174, R168 ;  /* 0x000000ae5ca8723c */ /* 0x040ff000000018a8 */
[C---:B------:R-:W-:Y:S08]  /*daa0*/  HMMA.16816.F32 R72, R92.reuse, R80, R184 ;  /* 0x000000505c48723c */ /* 0x040ff000000018b8 */
[C---:B------:R-:W-:Y:S08]  /*dab0*/  HMMA.16816.F32 R76, R92.reuse, R82, R160 ;  /* 0x000000525c4c723c */ /* 0x040ff000000018a0 */
[----:B------:R-:W-:Y:S01]  /*dac0*/  HMMA.16816.F32 R88, R92, R4, R108 ;  /* 0x000000045c58723c */ /* 0x000fe2000000186c */
[----:B------:R-:W-:-:S07]  /*dad0*/  FADD.FTZ R9, R213, R8 ;  /* 0x00000008d5097221 */ /* 0x000fce0000010000 */
[----:B------:R-:W-:Y:S07]  /*dae0*/  HMMA.16816.F32 R92, R92, R6, R96 ;  /* 0x000000065c5c723c */ /* 0x000fee0000001860 */
[----:B------:R-:W-:Y:S02]  /*daf0*/  F2FP.PACK_AB R96, R16, R19 ;  /* 0x000000131060723e */ /* 0x000fe400000000ff */
[----:B---3--:R-:W-:Y:S02]  /*db00*/  F2FP.PACK_AB R97, R13, R12 ;  /* 0x0000000c0d61723e */ /* 0x008fe400000000ff */
[----:B------:R-:W-:-:S02]  /*db10*/  F2FP.PACK_AB R98, R18, R17 ;  /* 0x000000111262723e */ /* 0x000fc400000000ff */
[----:B------:R-:W-:Y:S01]  /*db20*/  F2FP.PACK_AB R99, R15, R14 ;  /* 0x0000000e0f63723e */ /* 0x000fe200000000ff */
[----:B------:R-:W-:Y:S02]  /*db30*/  FADD.FTZ R8, R250, R3 ;  /* 0x00000003fa087221 */ /* 0x000fe40000010000 */
[----:B------:R-:W-:-:S04]  /*db40*/  FADD.FTZ R3, R245, R9 ;  /* 0x00000009f5037221 */ /* 0x000fc80000010000 */
[----:B------:R-:W-:Y:S07]  /*db50*/  HMMA.16816.F32 R84, R96, R4, R52 ;  /* 0x000000046054723c */ /* 0x000fee0000001834 */
[----:B------:R-:W-:Y:S02]  /*db60*/  FADD.FTZ R5, R214, R2 ;  /* 0x00000002d6057221 */ /* 0x000fe40000010000 */
[----:B------:R-:W-:Y:S02]  /*db70*/  FADD.FTZ R4, R215, R0 ;  /* 0x00000000d7047221 */ /* 0x000fe40000010000 */
[----:B------:R-:W-:-:S02]  /*db80*/  FADD.FTZ R2, R202, R8 ;  /* 0x00000008ca027221 */ /* 0x000fc40000010000 */
[----:B------:R-:W-:Y:S02]  /*db90*/  FADD.FTZ R0, R244, R5 ;  /* 0x00000005f4007221 */ /* 0x000fe40000010000 */
        /* <DEDUP_REMOVED lines=46> */
[C---:B------:R-:W-:Y:S03]  /*de80*/  HMMA.16816.F32 R128, R96.reuse, R140, R128 ;  /* 0x0000008c6080723c */ /* 0x040fe60000001880 */
[----:B------:R4:W-:Y:S04]  /*de90*/  STL [R1+0x10], R3 ;  /* 0x0000100301007387 */ /* 0x0009e80000100800 */
[----:B------:R4:W-:Y:S01]  /*dea0*/  STL [R1+0x18], R0 ;  /* 0x0000180001007387 */ /* 0x0009e20000100800 */
[C---:B------:R-:W-:Y:S03]  /*deb0*/  HMMA.16816.F32 R140, R96.reuse, R142, R68 ;  /* 0x0000008e608c723c */ /* 0x040fe60000001844 */
[----:B------:R4:W-:Y:S05]  /*dec0*/  STL [R1+0x14], R2 ;  /* 0x0000140201007387 */ /* 0x0009ea0000100800 */
        /* <DEDUP_REMOVED lines=9> */
.L_x_139:
[----:B----4-:R-:W-:-:S13]  /*df60*/  ISETP.GT.AND P0, PT, R101, UR8, PT ;  /* 0x0000000865007c0c */ /* 0x010fda000bf04270 */
[----:B------:R-:W-:Y:S05]  /*df70*/  @!P0 BRA `(.L_x_142) ;  /* 0x0000410000008947 */ /* 0x000fea0003800000 */
[----:B------:R-:W2:Y:S01]  /*df80*/  LDL.LU.64 R6, [R1+0x20] ;  /* 0x0000200001067983 */ /* 0x000ea20000300a00 */
[----:B------:R-:W-:Y:S01]  /*df90*/  UMOV UR6, 0x5 ;  /* 0x0000000500067882 */ /* 0x000fe20000000000 */
[----:B-1----:R-:W-:Y:S01]  /*dfa0*/  MOV R100, R105 ;  /* 0x0000006900647202 */ /* 0x002fe20000000f00 */
[----:B------:R-:W-:Y:S01]  /*dfb0*/  ULDC.64 UR4, c[0x0][0x1a0] ;  /* 0x0000680000047ab9 */ /* 0x000fe20000000a00 */
[----:B------:R-:W2:Y:S01]  /*dfc0*/  LDL.LU.64 R4, [R1+0x50] ;  /* 0x0000500001047983 */ /* 0x000ea20000300a00 */
[----:B------:R-:W-:Y:S01]  /*dfd0*/  USHF.L.U32 UR7, UR4, 0x5, URZ ;  /* 0x0000000504077899 */ /* 0x000fe2000800063f */
[----:B------:R-:W-:Y:S01]  /*dfe0*/  MOV R3, R104 ;  /* 0x0000006800037202 */ /* 0x000fe20000000f00 */
[----:B------:R-:W-:Y:S01]  /*dff0*/  USHF.L.U64.HI UR5, UR4, UR6, UR5 ;  /* 0x0000000604057299 */ /* 0x000fe20008010205 */
[----:B------:R-:W-:Y:S01]  /*e000*/  IMAD.MOV.U32 R107, RZ, RZ, R102 ;  /* 0x000000ffff6b7224 */ /* 0x000fe200078e0066 */
[----:B------:R-:W-:Y:S02]  /*e010*/  MOV R106, R103 ;  /* 0x00000067006a7202 */ /* 0x000fe40000000f00 */
[----:B------:R-:W-:-:S02]  /*e020*/  USHF.L.U64.HI UR5, UR7, 0x1, UR5 ;  /* 0x0000000107057899 */ /* 0x000fc40008010205 */
[----:B------:R-:W-:Y:S01]  /*e030*/  USHF.L.U32 UR7, UR7, 0x1, URZ ;  /* 0x0000000107077899 */ /* 0x000fe2000800063f */
[----:B--2---:R-:W-:-:S05]  /*e040*/  IMAD.MOV.U32 R5, RZ, RZ, R7 ;  /* 0x000000ffff057224 */ /* 0x004fca00078e0007 */
[----:B------:R1:W-:Y:S01]  /*e050*/  STL.64 [R1+0x20], R4 ;  /* 0x0000200401007387 */ /* 0x0003e20000100a00 */
[----:B------:R-:W-:Y:S05]  /*e060*/  BRA `(.L_x_143) ;  /* 0x0000019000007947 */ /* 0x000fea0003800000 */
.L_x_145:
[----:B------:R-:W2:Y:S01]  /*e070*/  LDL.64 R234, [R1+0x30] ;  /* 0x0000300001ea7983 */ /* 0x000ea20000100a00 */
[----:B------:R-:W-:Y:S03]  /*e080*/  IADD3 R0, R101, -0x2, RZ ;  /* 0xfffffffe65007810 */ /* 0x000fe60007ffe0ff */
[----:B------:R-:W3:Y:S01]  /*e090*/  LDL.64 R232, [R1+0x28] ;  /* 0x0000280001e87983 */ /* 0x000ee20000100a00 */
[----:B------:R-:W-:Y:S01]  /*e0a0*/  SHF.R.S32.HI R2, RZ, 0x1f, R0 ;  /* 0x0000001fff027819 */ /* 0x000fe20000011400 */
[----:B------:R-:W-:Y:S04]  /*e0b0*/  IMAD.WIDE.U32 R104, R0, c[0x0][0x198], RZ ;  /* 0x0000660000687a25 */ /* 0x000fe800078e00ff */
[----:B------:R-:W-:Y:S04]  /*e0c0*/  IMAD R2, R2, c[0x0][0x198], RZ ;  /* 0x0000660002027a24 */ /* 0x000fe800078e02ff */
[----:B------:R-:W-:Y:S04]  /*e0d0*/  IMAD R2, R0, c[0x0][0x19c], R2 ;  /* 0x0000670000027a24 */ /* 0x000fe800078e0202 */
[----:B------:R-:W-:Y:S01]  /*e0e0*/  IMAD.IADD R2, R105, 0x1, R2 ;  /* 0x0000000169027824 */ /* 0x000fe200078e0202 */
[----:B--2---:R-:W-:Y:S04]  /*e0f0*/  LEA R0, P0, R104, R234, 0x6 ;  /* 0x000000ea68007211 */ /* 0x004fe800078030ff */
[----:B------:R-:W-:Y:S02]  /*e100*/  LEA R102, P1, R0, c[0x0][0x168], 0x1 ;  /* 0x00005a0000667a11 */ /* 0x000fe400078208ff */
[----:B---3--:R-:W-:Y:S02]  /*e110*/  LEA.HI.X R2, R104, R233, R2, 0x6, P0 ;  /* 0x000000e968027211 */ /* 0x008fe400000f3402 */
[----:B------:R-:W-:Y:S02]  /*e120*/  IADD3 R104, P0, R102, UR10, RZ ;  /* 0x0000000a66687c10 */ /* 0x000fe4000ff1e0ff */
[----:B------:R-:W-:Y:S04]  /*e130*/  LEA.HI.X R103, R0, c[0x0][0x16c], R2, 0x1, P1 ;  /* 0x00005b0000677a11 */ /* 0x000fe800008f0c02 */
        /* <DEDUP_REMOVED lines=12> */
.L_x_143:
[----:B------:R-:W2:Y:S01]  /*e200*/  LDL.64 R6, [R1+0x20] ;  /* 0x0000200001067983 */ /* 0x000ea20000100a00 */
[----:B------:R-:W-:Y:S04]  /*e210*/  DEPBAR.LE SB0, 0x0 ;  /* 0x000080000000791a */ /* 0x000fe80000000000 */
[----:B------:R-:W-:Y:S01]  /*e220*/  IADD3 R231, R101, -0x1, RZ ;  /* 0xffffffff65e77810 */ /* 0x000fe20007ffe0ff */
[----:B------:R-:W-:Y:S03]  /*e230*/  BAR.SYNC.DEFER_BLOCKING 0x0 ;  /* 0x0000000000007b1d */ /* 0x000fe60000010000 */
[----:B------:R-:W-:Y:S01]  /*e240*/  SHF.R.S32.HI R2, RZ, 0x1f, R231 ;  /* 0x0000001fff027819 */ /* 0x000fe200000114e7 */
[C---:B------:R-:W-:Y:S04]  /*e250*/  IMAD R0, R231.reuse, UR11, RZ ;  /* 0x0000000be7007c24 */ /* 0x040fe8000f8e02ff */
[----:B------:R-:W-:Y:S02]  /*e260*/  IMAD R0, R2, UR12, R0 ;  /* 0x0000000c02007c24 */ /* 0x000fe4000f8e0200 */
[----:B--2---:R-:W-:Y:S04]  /*e270*/  IMAD.WIDE.U32 R8, R231, UR12, R6 ;  /* 0x0000000ce7087c25 */ /* 0x004fe8000f8e0006 */
[----:B------:R-:W-:Y:S01]  /*e280*/  IMAD.IADD R0, R9, 0x1, R0 ;  /* 0x0000000109007824 */ /* 0x000fe200078e0200 */
[C---:B-1----:R-:W-:Y:S04]  /*e290*/  LEA R4, P1, R8.reuse, c[0x0][0x170], 0x1 ;  /* 0x00005c0008047a11 */ /* 0x042fe800078208ff */
[----:B------:R-:W-:Y:S02]  /*e2a0*/  LEA.HI.X R5, R8, c[0x0][0x174], R0, 0x1, P1 ;  /* 0x00005d0008057a11 */ /* 0x000fe400008f0c00 */
[----:B------:R-:W-:Y:S03]  /*e2b0*/  IADD3 R6, P0, R4, UR7, RZ ;  /* 0x0000000704067c10 */ /* 0x000fe6000ff1e0ff */
[----:B------:R-:W-:Y:S01]  /*e2c0*/  @!PT LDS RZ, [RZ] ;  /* 0x00000000fffff984 */ /* 0x000fe20000000800 */
[----:B------:R-:W-:Y:S01]  /*e2d0*/  @!PT LDS RZ, [RZ] ;  /* 0x00000000fffff984 */ /* 0x000fe20000000800 */
[----:B------:R-:W-:Y:S01]  /*e2e0*/  @!PT LDS RZ, [RZ] ;  /* 0x00000000fffff984 */ /* 0x000fe20000000800 */
[----:B------:R1:W-:Y:S01]  /*e2f0*/  LDGSTS.E.BYPASS.LTC128B.128 [R230+0x9000], [R4.64] ;  /* 0x0900000004e67fae */ /* 0x0003e2000b901d4e */
[----:B------:R-:W-:Y:S02]  /*e300*/  IADD3.X R7, R5, UR5, RZ, P0, !PT ;  /* 0x0000000505077c10 */ /* 0x000fe400087fe4ff */
[----:B------:R-:W-:Y:S03]  /*e310*/  ISETP.GT.AND P0, PT, R231, UR8, PT ;  /* 0x00000008e7007c0c */ /* 0x000fe6000bf04270 */
[----:B------:R1:W-:Y:S06]  /*e320*/  LDGSTS.E.BYPASS.LTC128B.128 [R230+0xa000], [R4.64+0x40] ;  /* 0x0a00004004e67fae */ /* 0x0003ec000b901d4e */
[----:B------:R1:W-:Y:S06]  /*e330*/  LDGSTS.E.BYPASS.LTC128B.128 [R230+0xb000], [R4.64+0x80] ;  /* 0x0b00008004e67fae */ /* 0x0003ec000b901d4e */
[----:B------:R1:W-:Y:S06]  /*e340*/  LDGSTS.E.BYPASS.LTC128B.128 [R230+0x9800], [R6.64] ;  /* 0x0980000006e67fae */ /* 0x0003ec000b901d4e */
[----:B------:R1:W-:Y:S06]  /*e350*/  LDGSTS.E.BYPASS.LTC128B.128 [R230+0xa800], [R6.64+0x40] ;  /* 0x0a80004006e67fae */ /* 0x0003ec000b901d4e */
[----:B------:R1:W-:Y:S06]  /*e360*/  LDGSTS.E.BYPASS.LTC128B.128 [R230+0xb800], [R6.64+0x80] ;  /* 0x0b80008006e67fae */ /* 0x0003ec000b901d4e */
[----:B-----5:R-:W-:Y:S06]  /*e370*/  LDSM.16.M88.4 R64, [R220] ;  /* 0x00000000dc40783b */ /* 0x020fec0000000200 */
[----:B------:R-:W1:Y:S06]  /*e380*/  LDSM.16.M88.4 R16, [R217+0x6000] ;  /* 0x00600000d910783b */ /* 0x000e6c0000000200 */
[----:B------:R-:W2:Y:S06]  /*e390*/  LDSM.16.M88.4 R60, [R220+0x1000] ;  /* 0x00100000dc3c783b */ /* 0x000eac0000000200 */
[----:B------:R-:W3:Y:S06]  /*e3a0*/  LDSM.16.M88.4 R32, [R217+0x6400] ;  /* 0x00640000d920783b */ /* 0x000eec0000000200 */
[----:B------:R-:W0:Y:S06]  /*e3b0*/  LDGDEPBAR ;  /* 0x00000000000079af */ /* 0x000e2c0000000000 */
[----:B------:R-:W4:Y:S06]  /*e3c0*/  LDSM.16.M88.4 R48, [R217+0x6800] ;  /* 0x00680000d930783b */ /* 0x000f2c0000000200 */
[----:B------:R-:W3:Y:S06]  /*e3d0*/  LDSM.16.M88.4 R108, [R217+0x6c00] ;  /* 0x006c0000d96c783b */ /* 0x000eec0000000200 */
[----:B------:R-:W-:Y:S01]  /*e3e0*/  LDSM.16.M88.4 R176, [R221] ;  /* 0x00000000ddb0783b */ /* 0x000fe20000000200 */
[-C--:B-1----:R-:W-:Y:S05]  /*e3f0*/  HMMA.16816.F32 R4, R64, R16.reuse, RZ ;  /* 0x000000104004723c */ /* 0x082fea00000018ff */
[----:B------:R-:W1:Y:S03]  /*e400*/  LDSM.16.M88.4 R180, [R219+0x6000] ;  /* 0x00600000dbb4783b */ /* 0x000e660000000200 */
[C---:B--2---:R-:W-:Y:S03]  /*e410*/  HMMA.16816.F32 R8, R60.reuse, R16, RZ ;  /* 0x000000103c08723c */ /* 0x044fe600000018ff */
[----:B------:R-:W2:Y:S06]  /*e420*/  LDSM.16.M88.4 R184, [R221+0x1000] ;  /* 0x00100000ddb8783b */ /* 0x000eac0000000200 */
[----:B------:R-:W1:Y:S01]  /*e430*/  LDSM.16.M88.4 R188, [R219+0x6400] ;  /* 0x00640000dbbc783b */ /* 0x000e620000000200 */
[-C--:B------:R-:W-:Y:S05]  /*e440*/  HMMA.16816.F32 R12, R60, R18.reuse, RZ ;  /* 0x000000123c0c723c */ /* 0x080fea00000018ff */
[----:B------:R-:W1:Y:S03]  /*e450*/  LDSM.16.M88.4 R192, [R219+0x6800] ;  /* 0x00680000dbc0783b */ /* 0x000e660000000200 */
[C---:B------:R-:W-:Y:S03]  /*e460*/  HMMA.16816.F32 R16, R64.reuse, R18, RZ ;  /* 0x000000124010723c */ /* 0x040fe600000018ff */
[----:B------:R-:W1:Y:S05]  /*e470*/  LDSM.16.M88.4 R196, [R219+0x6c00] ;  /* 0x006c0000dbc4783b */ /* 0x000e6a0000000200 */
[-C--:B---3--:R-:W-:Y:S01]  /*e480*/  HMMA.16816.F32 R20, R64, R32.reuse, RZ ;  /* 0x000000204014723c */ /* 0x088fe200000018ff */
[----:B------:R-:W-:Y:S06]  /*e490*/  LDSM.16.M88.4 R200, [R217+0x7000] ;  /* 0x00700000d9c8783b */ /* 0x000fec0000000200 */
[----:B------:R-:W-:Y:S01]  /*e4a0*/  LDSM.16.M88.4 R204, [R220+0x3000] ;  /* 0x00300000dccc783b */ /* 0x000fe20000000200 */
[C---:B------:R-:W-:Y:S05]  /*e4b0*/  HMMA.16816.F32 R24, R60.reuse, R32, RZ ;  /* 0x000000203c18723c */ /* 0x040fea00000018ff */
[----:B------:R-:W-:Y:S03]  /*e4c0*/  LDSM.16.M88.4 R208, [R219+0x7800] ;  /* 0x00780000dbd0783b */ /* 0x000fe60000000200 */
[-C--:B------:R-:W-:Y:S03]  /*e4d0*/  HMMA.16816.F32 R28, R60, R34.reuse, RZ ;  /* 0x000000223c1c723c */ /* 0x080fe600000018ff */
[----:B------:R-:W-:Y:S05]  /*e4e0*/  LDSM.16.M88.4 R212, [R219+0x7c00] ;  /* 0x007c0000dbd4783b */ /* 0x000fea0000000200 */
[C---:B------:R-:W-:Y:S08]  /*e4f0*/  HMMA.16816.F32 R32, R64.reuse, R34, RZ ;  /* 0x000000224020723c */ /* 0x040ff000000018ff */
[-C--:B----4-:R-:W-:Y:S08]  /*e500*/  HMMA.16816.F32 R36, R64, R48.reuse, RZ ;  /* 0x000000304024723c */ /* 0x090ff000000018ff */
[C---:B------:R-:W-:Y:S08]  /*e510*/  HMMA.16816.F32 R40, R60.reuse, R48, RZ ;  /* 0x000000303c28723c */ /* 0x040ff000000018ff */
[-C--:B------:R-:W-:Y:S08]  /*e520*/  HMMA.16816.F32 R44, R60, R50.reuse, RZ ;  /* 0x000000323c2c723c */ /* 0x080ff000000018ff */
[C---:B------:R-:W-:Y:S08]  /*e530*/  HMMA.16816.F32 R48, R64.reuse, R50, RZ ;  /* 0x000000324030723c */ /* 0x040ff000000018ff */
[-C--:B------:R-:W-:Y:S08]  /*e540*/  HMMA.16816.F32 R52, R64, R108.reuse, RZ ;  /* 0x0000006c4034723c */ /* 0x080ff000000018ff */
[C---:B------:R-:W-:Y:S08]  /*e550*/  HMMA.16816.F32 R56, R60.reuse, R108, RZ ;  /* 0x0000006c3c38723c */ /* 0x040ff000000018ff */
[-C--:B------:R-:W-:Y:S08]  /*e560*/  HMMA.16816.F32 R60, R60, R110.reuse, RZ ;  /* 0x0000006e3c3c723c */ /* 0x080ff000000018ff */
[----:B------:R-:W-:Y:S01]  /*e570*/  HMMA.16816.F32 R64, R64, R110, RZ ;  /* 0x0000006e4040723c */ /* 0x000fe200000018ff */
[----:B------:R-:W3:Y:S07]  /*e580*/  LDSM.16.M88.4 R108, [R220+0x2000] ;  /* 0x00200000dc6c783b */ /* 0x000eee0000000200 */
[-C--:B-1----:R-:W-:Y:S08]  /*e590*/  HMMA.16816.F32 R4, R176, R180.reuse, R4 ;  /* 0x000000b4b004723c */ /* 0x082ff00000001804 */
[C---:B--2---:R-:W-:Y:S08]  /*e5a0*/  HMMA.16816.F32 R8, R184.reuse, R180, R8 ;  /* 0x000000b4b808723c */ /* 0x044ff00000001808 */
        /* <DEDUP_REMOVED lines=19> */
[----:B------:R-:W2:Y:S01]  /*e6e0*/  LDSM.16.M88.4 R196, [R221+0x3000] ;  /* 0x00300000ddc4783b */ /* 0x000ea20000000200 */
[-C--:B---3--:R-:W-:Y:S08]  /*e6f0*/  HMMA.16816.F32 R4, R108, R200.reuse, R4 ;  /* 0x000000c86c04723c */ /* 0x088ff00000001804 */
[C---:B------:R-:W-:Y:S08]  /*e700*/  HMMA.16816.F32 R8, R204.reuse, R200, R8 ;  /* 0x000000c8cc08723c */ /* 0x040ff00000001808 */
[-C--:B------:R-:W-:Y:S08]  /*e710*/  HMMA.16816.F32 R12, R204, R202.reuse, R12 ;  /* 0x000000cacc0c723c */ /* 0x080ff0000000180c */
[C---:B------:R-:W-:Y:S01]  /*e720*/  HMMA.16816.F32 R16, R108.reuse, R202, R16 ;  /* 0x000000ca6c10723c */ /* 0x040fe20000001810 */
[----:B------:R-:W3:Y:S07]  /*e730*/  LDSM.16.M88.4 R200, [R219+0x7400] ;  /* 0x00740000dbc8783b */ /* 0x000eee0000000200 */
[-C--:B-1----:R-:W-:Y:S08]  /*e740*/  HMMA.16816.F32 R20, R108, R180.reuse, R20 ;  /* 0x000000b46c14723c */ /* 0x082ff00000001814 */
        /* <DEDUP_REMOVED lines=14> */
[----:B------:R-:W1:Y:S06]  /*e830*/  LDSM.16.M88.4 R108, [R220+0x4000] ;  /* 0x00400000dc6c783b */ /* 0x000e6c0000000200 */
[----:B------:R-:W2:Y:S01]  /*e840*/  LDSM.16.M88.4 R188, [R217+0x8400] ;  /* 0x00840000d9bc783b */ /* 0x000ea20000000200 */
[-C--:B----4-:R-:W-:Y:S08]  /*e850*/  HMMA.16816.F32 R4, R176, R192.reuse, R4 ;  /* 0x000000c0b004723c */ /* 0x090ff00000001804 */
[C---:B------:R-:W-:Y:S08]  /*e860*/  HMMA.16816.F32 R8, R196.reuse, R192, R8 ;  /* 0x000000c0c408723c */ /* 0x040ff00000001808 */
[-C--:B------:R-:W-:Y:S08]  /*e870*/  HMMA.16816.F32 R12, R196, R194.reuse, R12 ;  /* 0x000000c2c40c723c */ /* 0x080ff0000000180c */
[C---:B------:R-:W-:Y:S01]  /*e880*/  HMMA.16816.F32 R16, R176.reuse, R194, R16 ;  /* 0x000000c2b010723c */ /* 0x040fe20000001810 */
[----:B------:R-:W4:Y:S07]  /*e890*/  LDSM.16.M88.4 R192, [R217+0x8800] ;  /* 0x00880000d9c0783b */ /* 0x000f2e0000000200 */
[-C--:B---3--:R-:W-:Y:S08]  /*e8a0*/  HMMA.16816.F32 R20, R176, R200.reuse, R20 ;  /* 0x000000c8b014723c */ /* 0x088ff00000001814 */
        /* <DEDUP_REMOVED lines=14> */
[----:B------:R-:W3:Y:S06]  /*e990*/  LDSM.16.M88.4 R176, [R221+0x4000] ;  /* 0x00400000ddb0783b */ /* 0x000eec0000000200 */
[----:B------:R-:W3:Y:S01]  /*e9a0*/  LDSM.16.M88.4 R212, [R219+0x8800] ;  /* 0x00880000dbd4783b */ /* 0x000ee20000000200 */
[-C--:B-1----:R-:W-:Y:S08]  /*e9b0*/  HMMA.16816.F32 R4, R108, R180.reuse, R4 ;  /* 0x000000b46c04723c */ /* 0x082ff00000001804 */
[C---:B------:R-:W-:Y:S08]  /*e9c0*/  HMMA.16816.F32 R8, R184.reuse, R180, R8 ;  /* 0x000000b4b808723c */ /* 0x040ff00000001808 */
[-C--:B------:R-:W-:Y:S08]  /*e9d0*/  HMMA.16816.F32 R12, R184, R182.reuse, R12 ;  /* 0x000000b6b80c723c */ /* 0x080ff0000000180c */
[C---:B------:R-:W-:Y:S01]  /*e9e0*/  HMMA.16816.F32 R16, R108.reuse, R182, R16 ;  /* 0x000000b66c10723c */ /* 0x040fe20000001810 */
[----:B------:R-:W1:Y:S01]  /*e9f0*/  LDSM.16.M88.4 R180, [R219+0x8c00] ;  /* 0x008c0000dbb4783b */ /* 0x000e620000000200 */
[----:B------:R-:W-:Y:S05]  /*ea00*/  DEPBAR.LE SB0, 0x0 ;  /* 0x000080000000791a */ /* 0x000fea0000000000 */
[----:B------:R-:W-:Y:S01]  /*ea10*/  BAR.SYNC.DEFER_BLOCKING 0x0 ;  /* 0x0000000000007b1d */ /* 0x000fe20000010000 */
[-C--:B--2---:R-:W-:Y:S08]  /*ea20*/  HMMA.16816.F32 R20, R108, R188.reuse, R20 ;  /* 0x000000bc6c14723c */ /* 0x084ff00000001814 */
[C---:B------:R-:W-:Y:S08]  /*ea30*/  HMMA.16816.F32 R24, R184.reuse, R188, R24 ;  /* 0x000000bcb818723c */ /* 0x040ff00000001818 */
[-C--:B------:R-:W-:Y:S08]  /*ea40*/  HMMA.16816.F32 R28, R184, R190.reuse, R28 ;  /* 0x000000beb81c723c */ /* 0x080ff0000000181c */
[C---:B------:R-:W-:Y:S08]  /*ea50*/  HMMA.16816.F32 R32, R108.reuse, R190, R32 ;  /* 0x000000be6c20723c */ /* 0x040ff00000001820 */
[-C--:B----4-:R-:W-:Y:S08]  /*ea60*/  HMMA.16816.F32 R36, R108, R192.reuse, R36 ;  /* 0x000000c06c24723c */ /* 0x090ff00000001824 */
[C---:B------:R-:W-:Y:S08]  /*ea70*/  HMMA.16816.F32 R40, R184.reuse, R192, R40 ;  /* 0x000000c0b828723c */ /* 0x040ff00000001828 */
[-C--:B------:R-:W-:Y:S08]  /*ea80*/  HMMA.16816.F32 R44, R184, R194.reuse, R44 ;  /* 0x000000c2b82c723c */ /* 0x080ff0000000182c */
[C---:B------:R-:W-:Y:S08]  /*ea90*/  HMMA.16816.F32 R48, R108.reuse, R194, R48 ;  /* 0x000000c26c30723c */ /* 0x040ff00000001830 */
[-C--:B---3--:R-:W-:Y:S08]  /*eaa0*/  HMMA.16816.F32 R52, R108, R196.reuse, R52 ;  /* 0x000000c46c34723c */ /* 0x088ff00000001834 */
[C---:B------:R-:W-:Y:S08]  /*eab0*/  HMMA.16816.F32 R56, R184.reuse, R196, R56 ;  /* 0x000000c4b838723c */ /* 0x040ff00000001838 */
[-C--:B------:R-:W-:Y:S08]  /*eac0*/  HMMA.16816.F32 R60, R184, R198.reuse, R60 ;  /* 0x000000c6b83c723c */ /* 0x080ff0000000183c */
[----:B------:R-:W-:Y:S08]  /*ead0*/  HMMA.16816.F32 R64, R108, R198, R64 ;  /* 0x000000c66c40723c */ /* 0x000ff00000001840 */
        /* <DEDUP_REMOVED lines=17> */
.L_x_144:
[----:B------:R-:W2:Y:S02]  /*ebf0*/  S2R R0, SR_TID.X ;  /* 0x0000000000007919 */ /* 0x000ea40000002100 */
[----:B--2---:R-:W-:Y:S05]  /*ec00*/  IMAD.SHL.U32 R0, R0, 0x2, RZ ;  /* 0x0000000200007824 */ /* 0x004fea00078e00ff */
[----:B------:R-:W-:Y:S05]  /*ec10*/  LOP3.LUT R0, R0, 0x6, RZ, 0xc0, !PT ;  /* 0x0000000600007812 */ /* 0x000fea00078ec0ff */
[----:B------:R-:W-:Y:S05]  /*ec20*/  IMAD R0, R231, 0x40, R0 ;  /* 0x00000040e7007824 */ /* 0x000fea00078e0200 */
[C---:B------:R-:W-:Y:S02]  /*ec30*/  ISETP.GE.AND P3, PT, R0.reuse, R225, PT ;  /* 0x000000e10000720c */ /* 0x040fe40003f66270 */
[C---:B-1----:R-:W-:Y:S02]  /*ec40*/  IADD3 R104, R0.reuse, 0x8, RZ ;  /* 0x0000000800687810 */ /* 0x042fe40007ffe0ff */
[C---:B------:R-:W-:Y:S02]  /*ec50*/  IADD3 R2, R0.reuse, 0x1, RZ ;  /* 0x0000000100027810 */ /* 0x040fe40007ffe0ff */
[CC--:B------:R-:W-:Y:S02]  /*ec60*/  ISETP.GE.AND P0, PT, R0.reuse, R224.reuse, PT ;  /* 0x000000e00000720c */ /* 0x0c0fe40003f06270 */
[----:B------:R-:W-:Y:S02]  /*ec70*/  ISETP.GE.OR P3, PT, R0, R229, !P3 ;  /* 0x000000e50000720c */ /* 0x000fe40005f66670 */
[----:B------:R-:W-:Y:S02]  /*ec80*/  ISETP.GE.AND P5, PT, R2, R225, PT ;  /* 0x000000e10200720c */ /* 0x000fe40003fa6270 */
[----:B------:R-:W-:Y:S02]  /*ec90*/  FSEL R108, R4, -INF , !P3 ;  /* 0xff800000046c7808 */ /* 0x000fe40005800000 */
[----:B------:R-:W-:Y:S02]  /*eca0*/  ISETP.GE.AND P3, PT, R104, R224, PT ;  /* 0x000000e06800720c */ /* 0x000fe40003f66270 */
[CC--:B------:R-:W-:Y:S02]  /*ecb0*/  ISETP.GE.OR P0, PT, R0.reuse, R228.reuse, !P0 ;  /* 0x000000e40000720c */ /* 0x0c0fe40004706670 */
[----:B------:R-:W-:Y:S02]  /*ecc0*/  IADD3 R103, R0, 0x9, RZ ;  /* 0x0000000900677810 */ /* 0x000fe40007ffe0ff */
[----:B------:R-:W-:Y:S02]  /*ecd0*/  ISETP.GE.OR P3, PT, R104, R228, !P3 ;  /* 0x000000e46800720c */ /* 0x000fe40005f66670 */
[----:B------:R-:W-:Y:S02]  /*ece0*/  IADD3 R102, R0, 0x10, RZ ;  /* 0x0000001000667810 */ /* 0x000fe40007ffe0ff */
[CC--:B------:R-:W-:Y:S02]  /*ecf0*/  ISETP.GE.AND P4, PT, R2.reuse, R224.reuse, PT ;  /* 0x000000e00200720c */ /* 0x0c0fe40003f86270 */
[----:B------:R-:W-:Y:S02]  /*ed00*/  ISETP.GE.OR P5, PT, R2, R229, !P5 ;  /* 0x000000e50200720c */ /* 0x000fe40006fa6670 */
[----:B------:R-:W-:Y:S02]  /*ed10*/  FSEL R111, R6, -INF , !P0 ;  /* 0xff800000066f7808 */ /* 0x000fe40004000000 */
[----:B------:R-:W-:Y:S02]  /*ed20*/  ISETP.GE.AND P0, PT, R103, R224, PT ;  /* 0x000000e06700720c */ /* 0x000fe40003f06270 */
[----:B------:R-:W-:Y:S02]  /*ed30*/  FSEL R180, R18, -INF , !P3 ;  /* 0xff80000012b47808 */ /* 0x000fe40005800000 */
[----:B------:R-:W-:Y:S02]  /*ed40*/  FSEL R176, R5, -INF , !P5 ;  /* 0xff80000005b07808 */ /* 0x000fe40006800000 */
[----:B------:R-:W-:Y:S02]  /*ed50*/  ISETP.GE.AND P5, PT, R104, R225, PT ;  /* 0x000000e16800720c */ /* 0x000fe40003fa6270 */
[----:B------:R-:W-:Y:S02]  /*ed60*/  ISETP.GE.OR P0, PT, R103, R228, !P0 ;  /* 0x000000e46700720c */ /* 0x000fe40004706670 */
[----:B------:R-:W-:Y:S02]  /*ed70*/  ISETP.GE.AND P3, PT, R102, R224, PT ;  /* 0x000000e06600720c */ /* 0x000fe40003f66270 */
[-C--:B------:R-:W-:Y:S02]  /*ed80*/  ISETP.GE.OR P4, PT, R2, R228.reuse, !P4 ;  /* 0x000000e40200720c */ /* 0x080fe40006786670 */
[----:B------:R-:W-:Y:S02]  /*ed90*/  FSEL R181, R19, -INF , !P0 ;  /* 0xff80000013b57808 */ /* 0x000fe40004000000 */
[----:B------:R-:W-:Y:S02]  /*eda0*/  IADD3 R19, R0, 0x18, RZ ;  /* 0x0000001800137810 */ /* 0x000fe40007ffe0ff */
[----:B------:R-:W-:Y:S02]  /*edb0*/  ISETP.GE.OR P3, PT, R102, R228, !P3 ;  /* 0x000000e46600720c */ /* 0x000fe40005f66670 */
[----:B------:R-:W-:Y:S02]  /*edc0*/  FSEL R177, R7, -INF , !P4 ;  /* 0xff80000007b17808 */ /* 0x000fe40006000000 */
[----:B------:R-:W-:Y:S02]  /*edd0*/  ISETP.GE.OR P5, PT, R104, R229, !P5 ;  /* 0x000000e56800720c */ /* 0x000fe40006fa6670 */
[----:B------:R-:W-:Y:S02]  /*ede0*/  IADD3 R101, R0, 0x11, RZ ;  /* 0x0000001100657810 */ /* 0x000fe40007ffe0ff */
[----:B------:R-:W-:Y:S02]  /*edf0*/  ISETP.GE.AND P4, PT, R103, R225, PT ;  /* 0x000000e16700720c */ /* 0x000fe40003f86270 */
[----:B------:R-:W-:Y:S02]  /*ee00*/  FSEL R187, R22, -INF , !P3 ;  /* 0xff80000016bb7808 */ /* 0x000fe40005800000 */
[-C--:B------:R-:W-:Y:S02]  /*ee10*/  ISETP.GE.AND P3, PT, R19, R224.reuse, PT ;  /* 0x000000e01300720c */ /* 0x080fe40003f66270 */
[----:B------:R-:W-:Y:S02]  /*ee20*/  FSEL R179, R16, -INF , !P5 ;  /* 0xff80000010b37808 */ /* 0x000fe40006800000 */
[----:B------:R-:W-:Y:S02]  /*ee30*/  ISETP.GE.AND P0, PT, R101, R224, PT ;  /* 0x000000e06500720c */ /* 0x000fe40003f06270 */
[----:B------:R-:W-:Y:S02]  /*ee40*/  ISETP.GE.OR P4, PT, R103, R229, !P4 ;  /* 0x000000e56700720c */ /* 0x000fe40006786670 */
[----:B------:R-:W-:Y:S02]  /*ee50*/  ISETP.GE.AND P5, PT, R102, R225, PT ;  /* 0x000000e16600720c */ /* 0x000fe40003fa6270 */
[C---:B------:R-:W-:Y:S02]  /*ee60*/  IADD3 R18, R0.reuse, 0x19, RZ ;  /* 0x0000001900127810 */ /* 0x040fe40007ffe0ff */
[-C--:B------:R-:W-:Y:S02]  /*ee70*/  ISETP.GE.OR P0, PT, R101, R228.reuse, !P0 ;  /* 0x000000e46500720c */ /* 0x080fe40004706670 */
[----:B------:R-:W-:Y:S02]  /*ee80*/  ISETP.GE.OR P3, PT, R19, R228, !P3 ;  /* 0x000000e41300720c */ /* 0x000fe40005f66670 */
[----:B------:R-:W-:Y:S02]  /*ee90*/  FSEL R178, R17, -INF , !P4 ;  /* 0xff80000011b27808 */ /* 0x000fe40006000000 */
[----:B------:R-:W-:Y:S02]  /*eea0*/  IADD3 R17, R0, 0x20, RZ ;  /* 0x0000002000117810 */ /* 0x000fe40007ffe0ff */
[----:B------:R-:W-:Y:S02]  /*eeb0*/  ISETP.GE.OR P5, PT, R102, R229, !P5 ;  /* 0x000000e56600720c */ /* 0x000fe40006fa6670 */
[----:B------:R-:W-:Y:S02]  /*eec0*/  FSEL R189, R23, -INF , !P0 ;  /* 0xff80000017bd7808 */ /* 0x000fe40004000000 */
[-C--:B------:R-:W-:Y:S02]  /*eed0*/  ISETP.GE.AND P0, PT, R18, R224.reuse, PT ;  /* 0x000000e01200720c */ /* 0x080fe40003f06270 */
[----:B------:R-:W-:Y:S02]  /*eee0*/  FSEL R185, R20, -INF , !P5 ;  /* 0xff80000014b97808 */ /* 0x000fe40006800000 */
[----:B------:R-:W-:Y:S02]  /*eef0*/  ISETP.GE.AND P5, PT, R19, R225, PT ;  /* 0x000000e11300720c */ /* 0x000fe40003fa6270 */
[----:B------:R-:W-:Y:S02]  /*ef00*/  FSEL R195, R34, -INF , !P3 ;  /* 0xff80000022c37808 */ /* 0x000fe40005800000 */
[----:B------:R-:W-:Y:S02]  /*ef10*/  ISETP.GE.AND P3, PT, R17, R224, PT ;  /* 0x000000e01100720c */ /* 0x000fe40003f66270 */
[----:B------:R-:W-:Y:S02]  /*ef20*/  ISETP.GE.OR P5, PT, R19, R229, !P5 ;  /* 0x000000e51300720c */ /* 0x000fe40006fa6670 */
[-C--:B------:R-:W-:Y:S02]  /*ef30*/  ISETP.GE.OR P0, PT, R18, R228.reuse, !P0 ;  /* 0x000000e41200720c */ /* 0x080fe40004706670 */
[C---:B------:R-:W-:Y:S02]  /*ef40*/  IADD3 R16, R0.reuse, 0x21, RZ ;  /* 0x0000002100107810 */ /* 0x040fe40007ffe0ff */
[----:B------:R-:W-:Y:S02]  /*ef50*/  IADD3 R7, R0, 0x28, RZ ;  /* 0x0000002800077810 */ /* 0x000fe40007ffe0ff */
[C---:B------:R-:W-:Y:S02]  /*ef60*/  ISETP.GE.OR P3, PT, R17.reuse, R228, !P3 ;  /* 0x000000e41100720c */ /* 0x040fe40005f66670 */
[----:B------:R-:W-:Y:S02]  /*ef70*/  FSEL R193, R32, -INF , !P5 ;  /* 0xff80000020c17808 */ /* 0x000fe40006800000 */
[----:B------:R-:W-:Y:S02]  /*ef80*/  FSEL R207, R38, -INF , !P3 ;  /* 0xff80000026cf7808 */ /* 0x000fe40005800000 */
[----:B------:R-:W-:Y:S02]  /*ef90*/  ISETP.GE.AND P5, PT, R17, R225, PT ;  /* 0x000000e11100720c */ /* 0x000fe40003fa6270 */
[-C--:B------:R-:W-:Y:S02]  /*efa0*/  ISETP.GE.AND P3, PT, R7, R224.reuse, PT ;  /* 0x000000e00700720c */ /* 0x080fe40003f66270 */
[----:B------:R-:W-:Y:S02]  /*efb0*/  FSEL R198, R35, -INF , !P0 ;  /* 0xff80000023c67808 */ /* 0x000fe40004000000 */
[C---:B------:R-:W-:Y:S02]  /*efc0*/  ISETP.GE.AND P0, PT, R16.reuse, R224, PT ;  /* 0x000000e01000720c */ /* 0x040fe40003f06270 */
[----:B------:R-:W-:Y:S02]  /*efd0*/  ISETP.GE.OR P5, PT, R17, R229, !P5 ;  /* 0x000000e51100720c */ /* 0x000fe40006fa6670 */
[-C--:B------:R-:W-:Y:S02]  /*efe0*/  ISETP.GE.OR P0, PT, R16, R228.reuse, !P0 ;  /* 0x000000e41000720c */ /* 0x080fe40004706670 */
[----:B------:R-:W-:Y:S02]  /*eff0*/  ISETP.GE.OR P3, PT, R7, R228, !P3 ;  /* 0x000000e40700720c */ /* 0x000fe40005f66670 */
[C---:B------:R-:W-:Y:S02]  /*f000*/  IADD3 R4, R0.reuse, 0x30, RZ ;  /* 0x0000003000047810 */ /* 0x040fe40007ffe0ff */
[----:B------:R-:W-:Y:S02]  /*f010*/  IADD3 R6, R0, 0x29, RZ ;  /* 0x0000002900067810 */ /* 0x000fe40007ffe0ff */
[----:B------:R-:W-:Y:S02]  /*f020*/  FSEL R205, R36, -INF , !P5 ;  /* 0xff80000024cd7808 */ /* 0x000fe40006800000 */
[----:B------:R-:W-:Y:S02]  /*f030*/  FSEL R208, R39, -INF , !P0 ;  /* 0xff80000027d07808 */ /* 0x000fe40004000000 */
[CC--:B------:R-:W-:Y:S02]  /*f040*/  ISETP.GE.AND P5, PT, R7.reuse, R225.reuse, PT ;  /* 0x000000e10700720c */ /* 0x0c0fe40003fa6270 */
[----:B------:R-:W-:Y:S02]  /*f050*/  FSEL R241, R50, -INF , !P3 ;  /* 0xff80000032f17808 */ /* 0x000fe40005800000 */
[----:B------:R-:W-:Y:S02]  /*f060*/  ISETP.GE.AND P3, PT, R4, R225, PT ;  /* 0x000000e10400720c */ /* 0x000fe40003f66270 */
[----:B------:R-:W-:Y:S02]  /*f070*/  ISETP.GE.AND P0, PT, R6, R224, PT ;  /* 0x000000e00600720c */ /* 0x000fe40003f06270 */
[C---:B------:R-:W-:Y:S02]  /*f080*/  ISETP.GE.AND P1, PT, R2.reuse, R223, PT ;  /* 0x000000df0200720c */ /* 0x040fe40003f26270 */
[----:B------:R-:W-:Y:S02]  /*f090*/  ISETP.GE.AND P2, PT, R2, R222, PT ;  /* 0x000000de0200720c */ /* 0x000fe40003f46270 */
[-C--:B------:R-:W-:Y:S02]  /*f0a0*/  ISETP.GE.OR P5, PT, R7, R229.reuse, !P5 ;  /* 0x000000e50700720c */ /* 0x080fe40006fa6670 */
[----:B------:R-:W-:Y:S02]  /*f0b0*/  ISETP.GE.OR P3, PT, R4, R229, !P3 ;  /* 0x000000e50400720c */ /* 0x000fe40005f66670 */
[C---:B------:R-:W-:Y:S02]  /*f0c0*/  ISETP.GE.OR P1, PT, R2.reuse, R227, !P1 ;  /* 0x000000e30200720c */ /* 0x040fe40004f26670 */
[----:B------:R-:W-:Y:S02]  /*f0d0*/  ISETP.GE.OR P2, PT, R2, R226, !P2 ;  /* 0x000000e20200720c */ /* 0x000fe40005746670 */
[----:B------:R-:W-:Y:S02]  /*f0e0*/  ISETP.GE.OR P0, PT, R6, R228, !P0 ;  /* 0x000000e40600720c */ /* 0x000fe40004706670 */
[----:B------:R-:W-:Y:S02]  /*f0f0*/  IADD3 R2, R0, 0x31, RZ ;  /* 0x0000003100027810 */ /* 0x000fe40007ffe0ff */
[----:B------:R-:W-:Y:S02]  /*f100*/  FSEL R209, R52, -INF , !P3 ;  /* 0xff80000034d17808 */ /* 0x000fe40005800000 */
[----:B------:R-:W-:Y:S02]  /*f110*/  FSEL R243, R51, -INF , !P0 ;  /* 0xff80000033f37808 */ /* 0x000fe40004000000 */
[----:B------:R-:W-:Y:S02]  /*f120*/  FSEL R210, R48, -INF , !P5 ;  /* 0xff80000030d27808 */ /* 0x000fe40006800000 */
[----:B------:R-:W-:Y:S02]  /*f130*/  ISETP.GE.AND P5, PT, R4, R224, PT ;  /* 0x000000e00400720c */ /* 0x000fe40003fa6270 */
[C---:B------:R-:W-:Y:S02]  /*f140*/  ISETP.GE.AND P0, PT, R0.reuse, R223, PT ;  /* 0x000000df0000720c */ /* 0x040fe40003f06270 */
[----:B------:R-:W-:Y:S02]  /*f150*/  ISETP.GE.AND P6, PT, R0, R222, PT ;  /* 0x000000de0000720c */ /* 0x000fe40003fc6270 */
[----:B------:R-:W-:Y:S02]  /*f160*/  ISETP.GE.AND P3, PT, R2, R224, PT ;  /* 0x000000e00200720c */ /* 0x000fe40003f66270 */
[C---:B------:R-:W-:Y:S02]  /*f170*/  ISETP.GE.OR P0, PT, R0.reuse, R227, !P0 ;  /* 0x000000e30000720c */ /* 0x040fe40004706670 */
[----:B------:R-:W-:Y:S02]  /*f180*/  ISETP.GE.OR P6, PT, R0, R226, !P6 ;  /* 0x000000e20000720c */ /* 0x000fe400077c6670 */
[-C--:B------:R-:W-:Y:S02]  /*f190*/  ISETP.GE.OR P5, PT, R4, R228.reuse, !P5 ;  /* 0x000000e40400720c */ /* 0x080fe40006fa6670 */
[----:B------:R-:W-:Y:S02]  /*f1a0*/  ISETP.GE.OR P3, PT, R2, R228, !P3 ;  /* 0x000000e40200720c */ /* 0x000fe40005f66670 */
[C---:B------:R-:W-:Y:S02]  /*f1b0*/  IADD3 R5, R0.reuse, 0x38, RZ ;  /* 0x0000003800057810 */ /* 0x040fe40007ffe0ff */
[----:B------:R-:W-:Y:S02]  /*f1c0*/  IADD3 R0, R0, 0x39, RZ ;  /* 0x0000003900007810 */ /* 0x000fe40007ffe0ff */
[----:B------:R-:W-:Y:S02]  /*f1d0*/  FSEL R212, R54, -INF , !P5 ;  /* 0xff80000036d47808 */ /* 0x000fe40006800000 */
[----:B------:R-:W-:Y:S02]  /*f1e0*/  FSEL R50, R55, -INF , !P3 ;  /* 0xff80000037327808 */ /* 0x000fe40005800000 */
[----:B------:R-:W-:Y:S02]  /*f1f0*/  ISETP.GE.AND P5, PT, R0, R225, PT ;  /* 0x000000e10000720c */ /* 0x000fe40003fa6270 */
[----:B------:R-:W-:Y:S02]  /*f200*/  ISETP.GE.AND P3, PT, R5, R224, PT ;  /* 0x000000e00500720c */ /* 0x000fe40003f66270 */
[----:B------:R-:W-:Y:S02]  /*f210*/  FMNMX.FTZ R20, R108, R3, !PT ;  /* 0x000000036c147209 */ /* 0x000fe40007810000 */
[----:B------:R-:W-:Y:S02]  /*f220*/  ISETP.GE.AND P4, PT, R101, R225, PT ;  /* 0x000000e16500720c */ /* 0x000fe40003f86270 */
[-C--:B------:R-:W-:Y:S02]  /*f230*/  ISETP.GE.OR P5, PT, R0, R229.reuse, !P5 ;  /* 0x000000e50000720c */ /* 0x080fe40006fa6670 */
[----:B------:R-:W-:Y:S02]  /*f240*/  ISETP.GE.OR P3, PT, R5, R228, !P3 ;  /* 0x000000e40500720c */ /* 0x000fe40005f66670 */
[----:B------:R-:W-:Y:S02]  /*f250*/  FMNMX.FTZ R20, R176, R20, !PT ;  /* 0x00000014b0147209 */ /* 0x000fe40007810000 */
[----:B------:R-:W-:Y:S02]  /*f260*/  FSEL R65, R65, -INF , !P5 ;  /* 0xff80000041417808 */ /* 0x000fe40006800000 */
[----:B------:R-:W-:Y:S02]  /*f270*/  FSEL R66, R66, -INF , !P3 ;  /* 0xff80000042427808 */ /* 0x000fe40005800000 */
[----:B------:R-:W-:Y:S02]  /*f280*/  FMNMX.FTZ R20, R179, R20, !PT ;  /* 0x00000014b3147209 */ /* 0x000fe40007810000 */
[----:B------:R-:W-:Y:S02]  /*f290*/  ISETP.GE.OR P4, PT, R101, R229, !P4 ;  /* 0x000000e56500720c */ /* 0x000fe40006786670 */
[C---:B------:R-:W-:Y:S02]  /*f2a0*/  ISETP.GE.AND P5, PT, R104.reuse, R223, PT ;  /* 0x000000df6800720c */ /* 0x040fe40003fa6270 */
[----:B------:R-:W-:Y:S02]  /*f2b0*/  ISETP.GE.AND P3, PT, R104, R222, PT ;  /* 0x000000de6800720c */ /* 0x000fe40003f66270 */
[----:B------:R-:W-:Y:S02]  /*f2c0*/  FSEL R186, R21, -INF , !P4 ;  /* 0xff80000015ba7808 */ /* 0x000fe40006000000 */
[----:B------:R-:W-:Y:S02]  /*f2d0*/  ISETP.GE.AND P4, PT, R18, R225, PT ;  /* 0x000000e11200720c */ /* 0x000fe40003f86270 */
[C---:B------:R-:W-:Y:S02]  /*f2e0*/  ISETP.GE.OR P5, PT, R104.reuse, R227, !P5 ;  /* 0x000000e36800720c */ /* 0x040fe40006fa6670 */
[----:B------:R-:W-:Y:S02]  /*f2f0*/  ISETP.GE.OR P3, PT, R104, R226, !P3 ;  /* 0x000000e26800720c */ /* 0x000fe40005f66670 */
[----:B------:R-:W-:Y:S02]  /*f300*/  FMNMX.FTZ R104, R178, R20, !PT ;  /* 0x00000014b2687209 */ /* 0x000fe40007810000 */
[----:B------:R-:W-:Y:S02]  /*f310*/  ISETP.GE.OR P4, PT, R18, R229, !P4 ;  /* 0x000000e51200720c */ /* 0x000fe40006786670 */
[----:B------:R-:W-:Y:S02]  /*f320*/  FMNMX.FTZ R104, R185, R104, !PT ;  /* 0x00000068b9687209 */ /* 0x000fe40007810000 */
[----:B------:R-:W-:Y:S02]  /*f330*/  FSEL R194, R33, -INF , !P4 ;  /* 0xff80000021c27808 */ /* 0x000fe40006000000 */
[----:B------:R-:W-:Y:S02]  /*f340*/  ISETP.GE.AND P4, PT, R16, R225, PT ;  /* 0x000000e11000720c */ /* 0x000fe40003f86270 */
[----:B------:R-:W-:Y:S02]  /*f350*/  FMNMX.FTZ R104, R186, R104, !PT ;  /* 0x00000068ba687209 */ /* 0x000fe40007810000 */
[----:B------:R-:W-:Y:S02]  /*f360*/  ISETP.GE.OR P4, PT, R16, R229, !P4 ;  /* 0x000000e51000720c */ /* 0x000fe40006786670 */
[----:B------:R-:W-:Y:S02]  /*f370*/  FMNMX.FTZ R104, R193, R104, !PT ;  /* 0x00000068c1687209 */ /* 0x000fe40007810000 */
[----:B------:R-:W-:Y:S02]  /*f380*/  FSEL R206, R37, -INF , !P4 ;  /* 0xff80000025ce7808 */ /* 0x000fe40006000000 */
[----:B------:R-:W-:Y:S01]  /*f390*/  ISETP.GE.AND P4, PT, R6, R225, PT ;  /* 0x000000e10600720c */ /* 0x000fe20003f86270 */
[----:B------:R-:W-:Y:S01]  /*f3a0*/  LDSM.16.MT88.4 R36, [R218+0x9000] ;  /* 0x00900000da24783b */ /* 0x000fe20000004200 */
        /* <DEDUP_REMOVED lines=9> */
[C---:B------:R-:W-:Y:S01]  /*f440*/  ISETP.GE.AND P4, PT, R5.reuse, R225, PT ;  /* 0x000000e10500720c */ /* 0x040fe20003f86270 */
[----:B------:R-:W-:Y:S01]  /*f450*/  LDSM.16.MT88.4 R52, [R216+0xa000] ;  /* 0x00a00000d834783b */ /* 0x000fe20000004200 */
[----:B------:R-:W-:Y:S02]  /*f460*/  FMNMX.FTZ R104, R238, R104, !PT ;  /* 0x00000068ee687209 */ /* 0x000fe40007810000 */
[----:B------:R-:W-:Y:S02]  /*f470*/  ISETP.GE.OR P4, PT, R5, R229, !P4 ;  /* 0x000000e50500720c */ /* 0x000fe40006786670 */
[----:B------:R-:W-:Y:S02]  /*f480*/  FMNMX.FTZ R104, R209, R104, !PT ;  /* 0x00000068d1687209 */ /* 0x000fe40007810000 */
[----:B------:R-:W-:Y:S02]  /*f490*/  FSEL R64, R64, -INF , !P4 ;  /* 0xff80000040407808 */ /* 0x000fe40006000000 */
[----:B------:R-:W-:Y:S02]  /*f4a0*/  FMNMX.FTZ R104, R211, R104, !PT ;  /* 0x00000068d3687209 */ /* 0x000fe40007810000 */
[----:B------:R-:W-:Y:S02]  /*f4b0*/  ISETP.GE.AND P4, PT, R0, R224, PT ;  /* 0x000000e00000720c */ /* 0x000fe40003f86270 */
[----:B------:R-:W-:Y:S02]  /*f4c0*/  FMNMX.FTZ R104, R64, R104, !PT ;  /* 0x0000006840687209 */ /* 0x000fe40007810000 */
[----:B------:R-:W-:Y:S02]  /*f4d0*/  FSEL R20, R8, -INF , !P0 ;  /* 0xff80000008147808 */ /* 0x000fe40004000000 */
[----:B------:R-:W-:Y:S02]  /*f4e0*/  FMNMX.FTZ R104, R65, R104, !PT ;  /* 0x0000006841687209 */ /* 0x000fe40007810000 */
[----:B------:R-:W-:Y:S02]  /*f4f0*/  ISETP.GE.OR P4, PT, R0, R228, !P4 ;  /* 0x000000e40000720c */ /* 0x000fe40006786670 */
[----:B------:R-:W-:Y:S01]  /*f500*/  FSEL R21, R10, -INF , !P6 ;  /* 0xff8000000a157808 */ /* 0x000fe20007000000 */
[----:B------:R-:W1:Y:S01]  /*f510*/  SHFL.BFLY PT, R8, R104, 0x2, 0x1f ;  /* 0x0c401f0068087f89 */ /* 0x000e6200000e0000 */
[----:B------:R-:W-:Y:S02]  /*f520*/  FSEL R67, R67, -INF , !P4 ;  /* 0xff80000043437808 */ /* 0x000fe40006000000 */
[----:B------:R-:W-:Y:S02]  /*f530*/  FSEL R10, R9, -INF , !P1 ;  /* 0xff800000090a7808 */ /* 0x000fe40004800000 */
[----:B------:R-:W-:Y:S02]  /*f540*/  FSEL R12, R12, -INF , !P5 ;  /* 0xff8000000c0c7808 */ /* 0x000fe40006800000 */
[-C--:B------:R-:W-:Y:S02]  /*f550*/  ISETP.GE.AND P5, PT, R101, R222.reuse, PT ;  /* 0x000000de6500720c */ /* 0x080fe40003fa6270 */
[C---:B------:R-:W-:Y:S02]  /*f560*/  ISETP.GE.AND P4, PT, R103.reuse, R223, PT ;  /* 0x000000df6700720c */ /* 0x040fe40003f86270 */
[CC--:B------:R-:W-:Y:S02]  /*f570*/  ISETP.GE.AND P0, PT, R103.reuse, R222.reuse, PT ;  /* 0x000000de6700720c */ /* 0x0c0fe40003f06270 */
[C---:B------:R-:W-:Y:S02]  /*f580*/  ISETP.GE.AND P1, PT, R102.reuse, R222, PT ;  /* 0x000000de6600720c */ /* 0x040fe40003f26270 */
[C---:B------:R-:W-:Y:S02]  /*f590*/  ISETP.GE.OR P4, PT, R103.reuse, R227, !P4 ;  /* 0x000000e36700720c */ /* 0x040fe40006786670 */
[-C--:B------:R-:W-:Y:S02]  /*f5a0*/  ISETP.GE.OR P0, PT, R103, R226.reuse, !P0 ;  /* 0x000000e26700720c */ /* 0x080fe40004706670 */
[-C--:B------:R-:W-:Y:S02]  /*f5b0*/  ISETP.GE.OR P1, PT, R102, R226.reuse, !P1 ;  /* 0x000000e26600720c */ /* 0x080fe40004f26670 */
[----:B------:R-:W-:Y:S02]  /*f5c0*/  ISETP.GE.OR P5, PT, R101, R226, !P5 ;  /* 0x000000e26500720c */ /* 0x000fe40006fa6670 */
[----:B------:R-:W-:Y:S02]  /*f5d0*/  FSEL R13, R13, -INF , !P4 ;  /* 0xff8000000d0d7808 */ /* 0x000fe40006000000 */
[-C--:B------:R-:W-:Y:S02]  /*f5e0*/  ISETP.GE.AND P4, PT, R19, R223.reuse, PT ;  /* 0x000000df1300720c */ /* 0x080fe40003f86270 */
[----:B------:R-:W-:Y:S02]  /*f5f0*/  FSEL R15, R15, -INF , !P0 ;  /* 0xff8000000f0f7808 */ /* 0x000fe40004000000 */
[-C--:B------:R-:W-:Y:S02]  /*f600*/  ISETP.GE.AND P0, PT, R18, R223.reuse, PT ;  /* 0x000000df1200720c */ /* 0x080fe40003f06270 */
[----:B------:R-:W-:Y:S02]  /*f610*/  FSEL R197, R26, -INF , !P1 ;  /* 0xff8000001ac57808 */ /* 0x000fe40004800000 */
[----:B------:R-:W-:Y:S02]  /*f620*/  ISETP.GE.AND P1, PT, R17, R222, PT ;  /* 0x000000de1100720c */ /* 0x000fe40003f26270 */
[----:B------:R-:W-:Y:S02]  /*f630*/  FSEL R196, R27, -INF , !P5 ;  /* 0xff8000001bc47808 */ /* 0x000fe40006800000 */
[----:B------:R-:W-:Y:S02]  /*f640*/  ISETP.GE.AND P5, PT, R16, R223, PT ;  /* 0x000000df1000720c */ /* 0x000fe40003fa6270 */
[----:B------:R-:W-:Y:S02]  /*f650*/  FMNMX.FTZ R105, R111, R100, !PT ;  /* 0x000000646f697209 */ /* 0x000fe40007810000 */
[-C--:B------:R-:W-:Y:S02]  /*f660*/  ISETP.GE.OR P4, PT, R19, R227.reuse, !P4 ;  /* 0x000000e31300720c */ /* 0x080fe40006786670 */
[-C--:B------:R-:W-:Y:S02]  /*f670*/  ISETP.GE.OR P0, PT, R18, R227.reuse, !P0 ;  /* 0x000000e31200720c */ /* 0x080fe40004706670 */
[----:B------:R-:W-:Y:S02]  /*f680*/  ISETP.GE.OR P1, PT, R17, R226, !P1 ;  /* 0x000000e21100720c */ /* 0x000fe40004f26670 */
[----:B------:R-:W-:Y:S02]  /*f690*/  ISETP.GE.OR P5, PT, R16, R227, !P5 ;  /* 0x000000e31000720c */ /* 0x000fe40006fa6670 */
[----:B------:R-:W-:Y:S02]  /*f6a0*/  FMNMX.FTZ R105, R177, R105, !PT ;  /* 0x00000069b1697209 */ /* 0x000fe40007810000 */
        /* <DEDUP_REMOVED lines=9> */
[----:B------:R-:W-:Y:S02]  /*f740*/  FSEL R11, R11, -INF , !P2 ;  /* 0xff8000000b0b7808 */ /* 0x000fe40005000000 */
[-C--:B------:R-:W-:Y:S02]  /*f750*/  ISETP.GE.OR P4, PT, R16, R226.reuse, !P4 ;  /* 0x000000e21000720c */ /* 0x080fe40006786670 */
[-C--:B------:R-:W-:Y:S02]  /*f760*/  ISETP.GE.OR P0, PT, R7, R227.reuse, !P0 ;  /* 0x000000e30700720c */ /* 0x080fe40004706670 */
[C---:B------:R-:W-:Y:S02]  /*f770*/  ISETP.GE.OR P5, PT, R4.reuse, R227, !P5 ;  /* 0x000000e30400720c */ /* 0x040fe40006fa6670 */
[----:B------:R-:W-:Y:S02]  /*f780*/  ISETP.GE.OR P1, PT, R4, R226, !P1 ;  /* 0x000000e20400720c */ /* 0x000fe40004f26670 */
[----:B------:R-:W-:Y:S02]  /*f790*/  FMNMX.FTZ R4, R21, R107, !PT ;  /* 0x0000006b15047209 */ /* 0x000fe40007810000 */
[----:B-1----:R-:W-:Y:S02]  /*f7a0*/  FMNMX.FTZ R104, R104, R8, !PT ;  /* 0x0000000868687209 */ /* 0x002fe40007810000 */
[----:B------:R-:W-:Y:S02]  /*f7b0*/  FMNMX.FTZ R105, R181, R105, !PT ;  /* 0x00000069b5697209 */ /* 0x000fe40007810000 */
[----:B------:R-:W-:Y:S01]  /*f7c0*/  FMNMX.FTZ R4, R11, R4, !PT ;  /* 0x000000040b047209 */ /* 0x000fe20007810000 */
[----:B------:R-:W1:Y:S01]  /*f7d0*/  SHFL.BFLY PT, R9, R104, 0x1, 0x1f ;  /* 0x0c201f0068097f89 */ /* 0x000e6200000e0000 */
[----:B------:R-:W-:Y:S02]  /*f7e0*/  FSEL R14, R14, -INF , !P3 ;  /* 0xff8000000e0e7808 */ /* 0x000fe40005800000 */
[----:B------:R-:W-:Y:S02]  /*f7f0*/  FSEL R236, R43, -INF , !P4 ;  /* 0xff8000002bec7808 */ /* 0x000fe40006000000 */
[----:B------:R-:W-:Y:S02]  /*f800*/  FSEL R204, R44, -INF , !P0 ;  /* 0xff8000002ccc7808 */ /* 0x000fe40004000000 */
[C---:B------:R-:W-:Y:S02]  /*f810*/  ISETP.GE.AND P4, PT, R2.reuse, R223, PT ;  /* 0x000000df0200720c */ /* 0x040fe40003f86270 */
[----:B------:R-:W-:Y:S02]  /*f820*/  ISETP.GE.AND P0, PT, R2, R222, PT ;  /* 0x000000de0200720c */ /* 0x000fe40003f06270 */
[----:B------:R-:W-:Y:S02]  /*f830*/  FMNMX.FTZ R105, R187, R105, !PT ;  /* 0x00000069bb697209 */ /* 0x000fe40007810000 */
[----:B------:R-:W-:Y:S02]  /*f840*/  ISETP.GE.AND P6, PT, R102, R223, PT ;  /* 0x000000df6600720c */ /* 0x000fe40003fc6270 */
[C---:B------:R-:W-:Y:S02]  /*f850*/  ISETP.GE.OR P4, PT, R2.reuse, R227, !P4 ;  /* 0x000000e30200720c */ /* 0x040fe40006786670 */
[----:B------:R-:W-:Y:S02]  /*f860*/  ISETP.GE.OR P0, PT, R2, R226, !P0 ;  /* 0x000000e20200720c */ /* 0x000fe40004706670 */
[----:B------:R-:W-:Y:S02]  /*f870*/  FMNMX.FTZ R2, R14, R4, !PT ;  /* 0x000000040e027209 */ /* 0x000fe40007810000 */
[----:B------:R-:W-:Y:S02]  /*f880*/  FMNMX.FTZ R105, R189, R105, !PT ;  /* 0x00000069bd697209 */ /* 0x000fe40007810000 */
[----:B------:R-:W-:Y:S02]  /*f890*/  ISETP.GE.AND P3, PT, R19, R222, PT ;  /* 0x000000de1300720c */ /* 0x000fe40003f66270 */
[----:B------:R-:W-:Y:S02]  /*f8a0*/  ISETP.GE.OR P6, PT, R102, R227, !P6 ;  /* 0x000000e36600720c */ /* 0x000fe400077c6670 */
[----:B------:R-:W-:Y:S02]  /*f8b0*/  FMNMX.FTZ R2, R15, R2, !PT ;  /* 0x000000020f027209 */ /* 0x000fe40007810000 */
[----:B------:R-:W-:Y:S02]  /*f8c0*/  FMNMX.FTZ R105, R195, R105, !PT ;  /* 0x00000069c3697209 */ /* 0x000fe40007810000 */
[----:B------:R-:W-:Y:S02]  /*f8d0*/  ISETP.GE.OR P3, PT, R19, R226, !P3 ;  /* 0x000000e21300720c */ /* 0x000fe40005f66670 */
[----:B------:R-:W-:Y:S02]  /*f8e0*/  ISETP.GE.AND P2, PT, R101, R223, PT ;  /* 0x000000df6500720c */ /* 0x000fe40003f46270 */
[----:B------:R-:W-:Y:S02]  /*f8f0*/  FSEL R188, R24, -INF , !P6 ;  /* 0xff80000018bc7808 */ /* 0x000fe40007000000 */
[----:B------:R-:W-:Y:S02]  /*f900*/  ISETP.GE.AND P6, PT, R18, R222, PT ;  /* 0x000000de1200720c */ /* 0x000fe40003fc6270 */
[----:B------:R-:W-:Y:S02]  /*f910*/  FMNMX.FTZ R2, R197, R2, !PT ;  /* 0x00000002c5027209 */ /* 0x000fe40007810000 */
[----:B------:R-:W-:Y:S02]  /*f920*/  FMNMX.FTZ R105, R198, R105, !PT ;  /* 0x00000069c6697209 */ /* 0x000fe40007810000 */
[----:B------:R-:W-:Y:S02]  /*f930*/  ISETP.GE.OR P6, PT, R18, R226, !P6 ;  /* 0x000000e21200720c */ /* 0x000fe400077c6670 */
[----:B------:R-:W-:Y:S02]  /*f940*/  ISETP.GE.OR P2, PT, R101, R227, !P2 ;  /* 0x000000e36500720c */ /* 0x000fe40005746670 */
[----:B------:R-:W-:Y:S02]  /*f950*/  FSEL R199, R30, -INF , !P3 ;  /* 0xff8000001ec77808 */ /* 0x000fe40005800000 */
[----:B------:R-:W-:Y:S02]  /*f960*/  FMNMX.FTZ R2, R196, R2, !PT ;  /* 0x00000002c4027209 */ /* 0x000fe40007810000 */
[----:B------:R-:W-:Y:S02]  /*f970*/  FMNMX.FTZ R105, R207, R105, !PT ;  /* 0x00000069cf697209 */ /* 0x000fe40007810000 */
[----:B------:R-:W-:Y:S02]  /*f980*/  FSEL R190, R25, -INF , !P2 ;  /* 0xff80000019be7808 */ /* 0x000fe40005000000 */
[----:B------:R-:W-:Y:S02]  /*f990*/  ISETP.GE.AND P2, PT, R17, R223, PT ;  /* 0x000000df1100720c */ /* 0x000fe40003f46270 */
[----:B------:R-:W-:Y:S02]  /*f9a0*/  FSEL R200, R31, -INF , !P6 ;  /* 0xff8000001fc87808 */ /* 0x000fe40007000000 */
[----:B------:R-:W-:Y:S02]  /*f9b0*/  FMNMX.FTZ R2, R199, R2, !PT ;  /* 0x00000002c7027209 */ /* 0x000fe40007810000 */
[----:B------:R-:W-:Y:S02]  /*f9c0*/  ISETP.GE.AND P3, PT, R7, R222, PT ;  /* 0x000000de0700720c */ /* 0x000fe40003f66270 */
[----:B------:R-:W-:Y:S02]  /*f9d0*/  FMNMX.FTZ R105, R208, R105, !PT ;  /* 0x00000069d0697209 */ /* 0x000fe40007810000 */
[----:B------:R-:W-:Y:S02]  /*f9e0*/  ISETP.GE.OR P2, PT, R17, R227, !P2 ;  /* 0x000000e31100720c */ /* 0x000fe40005746670 */
[----:B------:R-:W-:Y:S02]  /*f9f0*/  FMNMX.FTZ R2, R200, R2, !PT ;  /* 0x00000002c8027209 */ /* 0x000fe40007810000 */
[----:B-1----:R-:W-:Y:S02]  /*fa00*/  FMNMX.FTZ R104, R104, R9, !PT ;  /* 0x0000000968687209 */ /* 0x002fe40007810000 */
[----:B------:R-:W-:Y:S02]  /*fa10*/  ISETP.GE.OR P3, PT, R7, R226, !P3 ;  /* 0x000000e20700720c */ /* 0x000fe40005f66670 */
[----:B------:R-:W-:Y:S01]  /*fa20*/  FMNMX.FTZ R105, R241, R105, !PT ;  /* 0x00000069f1697209 */ /* 0x000fe20007810000 */
[----:B------:R-:W-:Y:S01]  /*fa30*/  FMUL.FTZ R109, R104, c[0x0][0x23c] ;  /* 0x00008f00686d7a20 */ /* 0x000fe20000410000 */
[----:B------:R-:W-:Y:S02]  /*fa40*/  FSEL R202, R40, -INF , !P2 ;  /* 0xff80000028ca7808 */ /* 0x000fe40005000000 */
[----:B------:R-:W-:Y:S02]  /*fa50*/  ISETP.GE.AND P2, PT, R6, R222, PT ;  /* 0x000000de0600720c */ /* 0x000fe40003f46270 */
[----:B------:R-:W-:Y:S02]  /*fa60*/  FMNMX.FTZ R2, R235, R2, !PT ;  /* 0x00000002eb027209 */ /* 0x000fe40007810000 */
[----:B------:R-:W-:Y:S02]  /*fa70*/  FSEL R215, R46, -INF , !P3 ;  /* 0xff8000002ed77808 */ /* 0x000fe40005800000 */
[----:B------:R-:W-:Y:S02]  /*fa80*/  FSETP.NEU.FTZ.AND P3, PT, R104, -INF , PT ;  /* 0xff8000006800780b */ /* 0x000fe40003f7d000 */
[----:B------:R-:W-:Y:S02]  /*fa90*/  FMNMX.FTZ R105, R243, R105, !PT ;  /* 0x00000069f3697209 */ /* 0x000fe40007810000 */
[----:B------:R-:W-:Y:S02]  /*faa0*/  ISETP.GE.OR P2, PT, R6, R226, !P2 ;  /* 0x000000e20600720c */ /* 0x000fe40005746670 */
[----:B------:R-:W-:Y:S02]  /*fab0*/  FMNMX.FTZ R2, R236, R2, !PT ;  /* 0x00000002ec027209 */ /* 0x000fe40007810000 */
[----:B------:R-:W-:Y:S02]  /*fac0*/  FSEL R109, R109, RZ, P3 ;  /* 0x000000ff6d6d7208 */ /* 0x000fe40001800000 */
[----:B------:R-:W-:Y:S02]  /*fad0*/  FMNMX.FTZ R105, R212, R105, !PT ;  /* 0x00000069d4697209 */ /* 0x000fe40007810000 */
[----:B------:R-:W-:Y:S02]  /*fae0*/  FSEL R232, R47, -INF , !P2 ;  /* 0xff8000002fe87808 */ /* 0x000fe40005000000 */
[----:B------:R-:W-:Y:S02]  /*faf0*/  FSEL R56, R56, -INF , !P5 ;  /* 0xff80000038387808 */ /* 0x000fe40006800000 */
[C---:B------:R-:W-:Y:S02]  /*fb00*/  ISETP.GE.AND P5, PT, R0.reuse, R223, PT ;  /* 0x000000df0000720c */ /* 0x040fe40003fa6270 */
[----:B------:R-:W-:Y:S02]  /*fb10*/  ISETP.GE.AND P2, PT, R0, R222, PT ;  /* 0x000000de0000720c */ /* 0x000fe40003f46270 */
[----:B------:R-:W-:Y:S02]  /*fb20*/  FMNMX.FTZ R2, R215, R2, !PT ;  /* 0x00000002d7027209 */ /* 0x000fe40007810000 */
[----:B------:R-:W-:Y:S02]  /*fb30*/  FMNMX.FTZ R7, R20, R106, !PT ;  /* 0x0000006a14077209 */ /* 0x000fe40007810000 */
[----:B------:R-:W-:Y:S02]  /*fb40*/  FMNMX.FTZ R105, R50, R105, !PT ;  /* 0x0000006932697209 */ /* 0x000fe40007810000 */
[C---:B------:R-:W-:Y:S02]  /*fb50*/  ISETP.GE.OR P5, PT, R0.reuse, R227, !P5 ;  /* 0x000000e30000720c */ /* 0x040fe40006fa6670 */
[----:B------:R-:W-:Y:S02]  /*fb60*/  ISETP.GE.OR P2, PT, R0, R226, !P2 ;  /* 0x000000e20000720c */ /* 0x000fe40005746670 */
[----:B------:R-:W-:Y:S01]  /*fb70*/  FMNMX.FTZ R0, R232, R2, !PT ;  /* 0x00000002e8007209 */ /* 0x000fe20007810000 */
[--C-:B------:R-:W-:Y:S01]  /*fb80*/  FFMA.FTZ R2, R108, c[0x0][0x23c], -R109.reuse ;  /* 0x00008f006c027a23 */ /* 0x100fe2000001086d */
[----:B------:R-:W-:Y:S02]  /*fb90*/  FMNMX.FTZ R105, R66, R105, !PT ;  /* 0x0000006942697209 */ /* 0x000fe40007810000 */
[----:B------:R-:W-:Y:S01]  /*fba0*/  FMNMX.FTZ R7, R10, R7, !PT ;  /* 0x000000070a077209 */ /* 0x000fe20007810000 */
[----:B------:R1:W-:Y:S01]  /*fbb0*/  MUFU.EX2 R214, R2 ;  /* 0x0000000200d67308 */ /* 0x0003e20000000800 */
[----:B------:R-:W-:Y:S02]  /*fbc0*/  FMNMX.FTZ R105, R67, R105, !PT ;  /* 0x0000006943697209 */ /* 0x000fe40007810000 */
[----:B------:R-:W-:Y:S02]  /*fbd0*/  FMNMX.FTZ R7, R12, R7, !PT ;  /* 0x000000070c077209 */ /* 0x000fe40007810000 */
[C---:B------:R-:W-:Y:S01]  /*fbe0*/  ISETP.GE.AND P6, PT, R6.reuse, R223, PT ;  /* 0x000000df0600720c */ /* 0x040fe20003fc6270 */
[----:B------:R-:W2:Y:S01]  /*fbf0*/  SHFL.BFLY PT, R8, R105, 0x2, 0x1f ;  /* 0x0c401f0069087f89 */ /* 0x000ea200000e0000 */
[----:B------:R-:W-:Y:S02]  /*fc00*/  FMNMX.FTZ R7, R13, R7, !PT ;  /* 0x000000070d077209 */ /* 0x000fe40007810000 */
[----:B------:R-:W-:Y:S02]  /*fc10*/  ISETP.GE.OR P6, PT, R6, R227, !P6 ;  /* 0x000000e30600720c */ /* 0x000fe400077c6670 */
[----:B------:R-:W-:Y:S02]  /*fc20*/  FMNMX.FTZ R6, R188, R7, !PT ;  /* 0x00000007bc067209 */ /* 0x000fe40007810000 */
[----:B------:R-:W-:Y:S02]  /*fc30*/  FSEL R58, R58, -INF , !P1 ;  /* 0xff8000003a3a7808 */ /* 0x000fe40004800000 */
[----:B------:R-:W-:Y:S02]  /*fc40*/  FMNMX.FTZ R6, R190, R6, !PT ;  /* 0x00000006be067209 */ /* 0x000fe40007810000 */
[----:B------:R-:W-:Y:S02]  /*fc50*/  FSEL R57, R57, -INF , !P4 ;  /* 0xff80000039397808 */ /* 0x000fe40006000000 */
[----:B------:R-:W-:Y:S02]  /*fc60*/  FMNMX.FTZ R6, R191, R6, !PT ;  /* 0x00000006bf067209 */ /* 0x000fe40007810000 */
[----:B------:R-:W-:Y:S02]  /*fc70*/  ISETP.GE.AND P4, PT, R5, R222, PT ;  /* 0x000000de0500720c */ /* 0x000fe40003f86270 */
[----:B------:R-:W-:Y:S01]  /*fc80*/  FMNMX.FTZ R6, R192, R6, !PT ;  /* 0x00000006c0067209 */ /* 0x000fe20007810000 */
[----:B-1----:R-:W-:Y:S01]  /*fc90*/  FFMA.FTZ R2, R176, c[0x0][0x23c], -R109 ;  /* 0x00008f00b0027a23 */ /* 0x002fe2000001086d */
[----:B------:R-:W-:Y:S02]  /*fca0*/  FSEL R201, R45, -INF , !P6 ;  /* 0xff8000002dc97808 */ /* 0x000fe40007000000 */
[----:B------:R-:W-:Y:S01]  /*fcb0*/  FMNMX.FTZ R103, R202, R6, !PT ;  /* 0x00000006ca677209 */ /* 0x000fe20007810000 */
[----:B------:R1:W3:Y:S01]  /*fcc0*/  MUFU.EX2 R245, R2 ;  /* 0x0000000200f57308 */ /* 0x0002e20000000800 */
[----:B------:R-:W-:Y:S02]  /*fcd0*/  ISETP.GE.OR P4, PT, R5, R226, !P4 ;  /* 0x000000e20500720c */ /* 0x000fe40006786670 */
[----:B------:R-:W-:Y:S02]  /*fce0*/  FMNMX.FTZ R103, R203, R103, !PT ;  /* 0x00000067cb677209 */ /* 0x000fe40007810000 */
[----:B--2---:R-:W-:Y:S02]  /*fcf0*/  FMNMX.FTZ R105, R105, R8, !PT ;  /* 0x0000000869697209 */ /* 0x004fe40007810000 */
[----:B------:R-:W-:Y:S02]  /*fd00*/  FSEL R59, R59, -INF , !P0 ;  /* 0xff8000003b3b7808 */ /* 0x000fe40004000000 */
[----:B------:R-:W-:Y:S01]  /*fd10*/  FMNMX.FTZ R0, R58, R0, !PT ;  /* 0x000000003a007209 */ /* 0x000fe20007810000 */
[----:B------:R-:W2:Y:S01]  /*fd20*/  SHFL.BFLY PT, R6, R105, 0x1, 0x1f ;  /* 0x0c201f0069067f89 */ /* 0x000ea200000e0000 */
[----:B------:R-:W-:Y:S02]  /*fd30*/  FMNMX.FTZ R103, R204, R103, !PT ;  /* 0x00000067cc677209 */ /* 0x000fe40007810000 */
[----:B------:R-:W-:Y:S02]  /*fd40*/  ISETP.GE.AND P6, PT, R5, R223, PT ;  /* 0x000000df0500720c */ /* 0x000fe40003fc6270 */
[----:B------:R-:W-:Y:S02]  /*fd50*/  FSEL R62, R62, -INF , !P4 ;  /* 0xff8000003e3e7808 */ /* 0x000fe40006000000 */
[----:B------:R-:W-:Y:S02]  /*fd60*/  FMNMX.FTZ R0, R59, R0, !PT ;  /* 0x000000003b007209 */ /* 0x000fe40007810000 */
[----:B------:R-:W-:Y:S02]  /*fd70*/  FMNMX.FTZ R103, R201, R103, !PT ;  /* 0x00000067c9677209 */ /* 0x000fe40007810000 */
[----:B------:R-:W-:Y:S02]  /*fd80*/  ISETP.GE.OR P6, PT, R5, R227, !P6 ;  /* 0x000000e30500720c */ /* 0x000fe400077c6670 */
[----:B------:R-:W-:Y:S02]  /*fd90*/  FMNMX.FTZ R103, R56, R103, !PT ;  /* 0x0000006738677209 */ /* 0x000fe40007810000 */
[----:B------:R-:W-:Y:S02]  /*fda0*/  FSEL R108, R63, -INF , !P2 ;  /* 0xff8000003f6c7808 */ /* 0x000fe40005000000 */
[----:B------:R-:W-:Y:S02]  /*fdb0*/  FMNMX.FTZ R0, R62, R0, !PT ;  /* 0x000000003e007209 */ /* 0x000fe40007810000 */
[----:B------:R-:W-:Y:S02]  /*fdc0*/  FSEL R60, R60, -INF , !P6 ;  /* 0xff8000003c3c7808 */ /* 0x000fe40007000000 */
[----:B------:R-:W-:Y:S02]  /*fdd0*/  FMNMX.FTZ R103, R57, R103, !PT ;  /* 0x0000006739677209 */ /* 0x000fe40007810000 */
[----:B------:R-:W-:Y:S02]  /*fde0*/  FMNMX.FTZ R0, R108, R0, !PT ;  /* 0x000000006c007209 */ /* 0x000fe40007810000 */
[----:B------:R-:W-:Y:S02]  /*fdf0*/  FSEL R61, R61, -INF , !P5 ;  /* 0xff8000003d3d7808 */ /* 0x000fe40006800000 */
[----:B------:R-:W-:Y:S01]  /*fe00*/  FMNMX.FTZ R103, R60, R103, !PT ;  /* 0x000000673c677209 */ /* 0x000fe20007810000 */
[----:B-1----:R-:W1:Y:S01]  /*fe10*/  SHFL.BFLY PT, R2, R0, 0x2, 0x1f ;  /* 0x0c401f0000027f89 */ /* 0x002e6200000e0000 */
[----:B--2---:R-:W-:Y:S02]  /*fe20*/  FMNMX.FTZ R105, R105, R6, !PT ;  /* 0x0000000669697209 */ /* 0x004fe40007810000 */
[----:B------:R-:W-:Y:S02]  /*fe30*/  FMNMX.FTZ R103, R61, R103, !PT ;  /* 0x000000673d677209 */ /* 0x000fe40007810000 */
[C---:B------:R-:W-:Y:S01]  /*fe40*/  FSETP.NEU.FTZ.AND P2, PT, R105.reuse, -INF , PT ;  /* 0xff8000006900780b */ /* 0x040fe20003f5d000 */
[----:B------:R-:W-:Y:S01]  /*fe50*/  FMUL.FTZ R110, R105, c[0x0][0x23c] ;  /* 0x00008f00696e7a20 */ /* 0x000fe20000410000 */
[----:B---3--:R-:W-:Y:S01]  /*fe60*/  F2FP.PACK_AB R176, R245, R214 ;  /* 0x000000d6f5b0723e */ /* 0x008fe200000000ff */
[----:B------:R-:W2:Y:S03]  /*fe70*/  SHFL.BFLY PT, R4, R103, 0x2, 0x1f ;  /* 0x0c401f0067047f89 */ /* 0x000ea600000e0000 */
[----:B------:R-:W-:Y:S02]  /*fe80*/  FSEL R110, R110, RZ, P2 ;  /* 0x000000ff6e6e7208 */ /* 0x000fe40001000000 */
[----:B-1----:R-:W-:Y:S03]  /*fe90*/  FMNMX.FTZ R0, R0, R2, !PT ;  /* 0x0000000200007209 */ /* 0x002fe60007810000 */
[--C-:B------:R-:W-:Y:S04]  /*fea0*/  FFMA.FTZ R2, R180, c[0x0][0x23c], -R110.reuse ;  /* 0x00008f00b4027a23 */ /* 0x100fe8000001086e */
[----:B------:R1:W-:Y:S01]  /*feb0*/  MUFU.EX2 R249, R2 ;  /* 0x0000000200f97308 */ /* 0x0003e20000000800 */
[----:B--2---:R-:W-:Y:S01]  /*fec0*/  FMNMX.FTZ R103, R103, R4, !PT ;  /* 0x0000000467677209 */ /* 0x004fe20007810000 */
[--C-:B------:R-:W-:Y:S04]  /*fed0*/  FFMA.FTZ R4, R111, c[0x0][0x23c], -R110.reuse ;  /* 0x00008f006f047a23 */ /* 0x100fe8000001086e */
[----:B------:R-:W2:Y:S04]  /*fee0*/  SHFL.BFLY PT, R5, R103, 0x1, 0x1f ;  /* 0x0c201f0067057f89 */ /* 0x000ea800000e0000 */
[----:B------:R3:W-:Y:S04]  /*fef0*/  MUFU.EX2 R233, R4 ;  /* 0x0000000400e97308 */ /* 0x0007e80000000800 */
[----:B-1----:R-:W1:Y:S01]  /*ff00*/  SHFL.BFLY PT, R2, R0, 0x1, 0x1f ;  /* 0x0c201f0000027f89 */ /* 0x002e6200000e0000 */
[----:B--2---:R-:W-:Y:S01]  /*ff10*/  FMNMX.FTZ R103, R103, R5, !PT ;  /* 0x0000000567677209 */ /* 0x004fe20007810000 */
[----:B---3--:R-:W-:Y:S03]  /*ff20*/  FFMA.FTZ R4, R177, c[0x0][0x23c], -R110 ;  /* 0x00008f00b1047a23 */ /* 0x008fe6000001086e */
[C---:B------:R-:W-:Y:S01]  /*ff30*/  FSETP.NEU.FTZ.AND P1, PT, R103.reuse, -INF , PT ;  /* 0xff8000006700780b */ /* 0x040fe20003f3d000 */
[----:B------:R-:W-:Y:S01]  /*ff40*/  FMUL.FTZ R111, R103, c[0x0][0x23c] ;  /* 0x00008f00676f7a20 */ /* 0x000fe20000410000 */
[----:B------:R2:W3:Y:S04]  /*ff50*/  MUFU.EX2 R213, R4 ;  /* 0x0000000400d57308 */ /* 0x0004e80000000800 */
[----:B------:R-:W-:Y:S02]  /*ff60*/  FSEL R111, R111, RZ, P1 ;  /* 0x000000ff6f6f7208 */ /* 0x000fe40000800000 */
[----:B-1----:R-:W-:Y:S03]  /*ff70*/  FMNMX.FTZ R102, R0, R2, !PT ;  /* 0x0000000200667209 */ /* 0x002fe60007810000 */
[----:B------:R-:W-:Y:S01]  /*ff80*/  FFMA.FTZ R0, R12, c[0x0][0x23c], -R111 ;  /* 0x00008f000c007a23 */ /* 0x000fe2000001086f */
[C---:B------:R-:W-:Y:S03]  /*ff90*/  FSETP.NEU.FTZ.AND P0, PT, R102.reuse, -INF , PT ;  /* 0xff8000006600780b */ /* 0x040fe60003f1d000 */
[----:B------:R1:W-:Y:S01]  /*ffa0*/  MUFU.EX2 R244, R0 ;  /* 0x0000000000f47308 */ /* 0x0003e20000000800 */
[----:B------:R-:W-:Y:S05]  /*ffb0*/  FMUL.FTZ R184, R102, c[0x0][0x23c] ;  /* 0x00008f0066b87a20 */ /* 0x000fea0000410000 */
[----:B------:R-:W-:Y:S01]  /*ffc0*/  FSEL R184, R184, RZ, P0 ;  /* 0x000000ffb8b87208 */ /* 0x000fe20000000000 */
[----:B--2---:R-:W-:Y:S01]  /*ffd0*/  FFMA.FTZ R4, R179, c[0x0][0x23c], -R109 ;  /* 0x00008f00b3047a23 */ /* 0x004fe2000001086d */
[----:B---3--:R-:W-:Y:S03]  /*ffe0*/  F2FP.PACK_AB R177, R213, R233 ;  /* 0x000000e9d5b1723e */ /* 0x008fe600000000ff */
[--C-:B------:R-:W-:Y:S01]  /*fff0*/  FFMA.FTZ R2, R15, c[0x0][0x23c], -R184.reuse ;  /* 0x00008f000f027a23 */ /* 0x100fe200000108b8 */
[----:B------:R2:W-:Y:S10]  /*10000*/  MUFU.EX2 R248, R4 ;  /* 0x0000000400f87308 */ /* 0x0005f40000000800 */
[----:B------:R3:W-:Y:S01]  /*10010*/  MUFU.EX2 R234, R2 ;  /* 0x0000000200ea7308 */ /* 0x0007e20000000800 */
[----:B-1----:R-:W-:Y:S09]  /*10020*/  FFMA.FTZ R0, R13, c[0x0][0x23c], -R111 ;  /* 0x00008f000d007a23 */ /* 0x002ff2000001086f */
[----:B------:R1:W4:Y:S01]  /*10030*/  MUFU.EX2 R237, R0 ;  /* 0x0000000000ed7308 */ /* 0x0003220000000800 */
[----:B--2---:R-:W-:Y:S09]  /*10040*/  FFMA.FTZ R4, R178, c[0x0][0x23c], -R109 ;  /* 0x00008f00b2047a23 */ /* 0x004ff2000001086d */
[----:B------:R2:W5:Y:S01]  /*10050*/  MUFU.EX2 R240, R4 ;  /* 0x0000000400f07308 */ /* 0x0005620000000800 */
[----:B---3--:R-:W-:Y:S01]  /*10060*/  FSEL R2, R105, RZ, P2 ;  /* 0x000000ff69027208 */ /* 0x008fe20001000000 */
[----:B-1----:R-:W-:Y:S01]  /*10070*/  FFMA.FTZ R0, R21, c[0x0][0x23c], -R184 ;  /* 0x00008f0015007a23 */ /* 0x002fe200000108b8 */
[----:B----4-:R-:W-:Y:S07]  /*10080*/  F2FP.PACK_AB R182, R237, R244 ;  /* 0x000000f4edb6723e */ /* 0x010fee00000000ff */
[----:B------:R1:W-:Y:S01]  /*10090*/  MUFU.EX2 R49, R0 ;  /* 0x0000000000317308 */ /* 0x0003e20000000800 */
[----:B--2---:R-:W-:Y:S01]  /*100a0*/  FFMA.FTZ R4, R181, c[0x0][0x23c], -R110 ;  /* 0x00008f00b5047a23 */ /* 0x004fe2000001086e */
[----:B-----5:R-:W-:Y:S08]  /*100b0*/  F2FP.PACK_AB R178, R240, R248 ;  /* 0x000000f8f0b2723e */ /* 0x020ff000000000ff */
[----:B------:R-:W2:Y:S01]  /*100c0*/  MUFU.EX2 R239, R4 ;  /* 0x0000000400ef7308 */ /* 0x000ea20000000800 */
[--C-:B-1----:R-:W-:Y:S09]  /*100d0*/  FFMA.FTZ R0, R11, c[0x0][0x23c], -R184.reuse ;  /* 0x00008f000b007a23 */ /* 0x102ff200000108b8 */
[----:B------:R1:W3:Y:S01]  /*100e0*/  MUFU.EX2 R247, R0 ;  /* 0x0000000000f77308 */ /* 0x0002e20000000800 */
[----:B--2---:R-:W-:Y:S01]  /*100f0*/  F2FP.PACK_AB R179, R239, R249 ;  /* 0x000000f9efb3723e */ /* 0x004fe200000000ff */
[--C-:B------:R-:W-:Y:S02]  /*10100*/  FFMA.FTZ R4, R20, c[0x0][0x23c], -R111.reuse ;  /* 0x00008f0014047a23 */ /* 0x100fe4000001086f */
[----:B------:R-:W2:Y:S06]  /*10110*/  LDSM.16.MT88.4 R20, [R216+0x9000] ;  /* 0x00900000d814783b */ /* 0x000eac0000004200 */
[----:B------:R4:W-:Y:S01]  /*10120*/  MUFU.EX2 R48, R4 ;  /* 0x0000000400307308 */ /* 0x0009e20000000800 */
[----:B-1----:R-:W-:Y:S01]  /*10130*/  FFMA.FTZ R0, R14, c[0x0][0x23c], -R184 ;  /* 0x00008f000e007a23 */ /* 0x002fe200000108b8 */
[----:B---3--:R-:W-:Y:S08]  /*10140*/  F2FP.PACK_AB R181, R247, R49 ;  /* 0x00000031f7b5723e */ /* 0x008ff000000000ff */
[----:B------:R1:W3:Y:S01]  /*10150*/  MUFU.EX2 R242, R0 ;  /* 0x0000000000f27308 */ /* 0x0002e20000000800 */
[----:B----4-:R-:W-:Y:S09]  /*10160*/  FFMA.FTZ R4, R10, c[0x0][0x23c], -R111 ;  /* 0x00008f000a047a23 */ /* 0x010ff2000001086f */
[----:B------:R-:W4:Y:S01]  /*10170*/  MUFU.EX2 R246, R4 ;  /* 0x0000000400f67308 */ /* 0x000f220000000800 */
[----:B-1----:R-:W-:Y:S02]  /*10180*/  FSEL R0, R104, RZ, P3 ;  /* 0x000000ff68007208 */ /* 0x002fe40001800000 */
[----:B---3--:R-:W-:Y:S03]  /*10190*/  F2FP.PACK_AB R183, R234, R242 ;  /* 0x000000f2eab7723e */ /* 0x008fe600000000ff */
[----:B------:R-:W-:Y:S04]  /*101a0*/  FADD.FTZ R0, -R0, R3 ;  /* 0x0000000300007221 */ /* 0x000fe80000010100 */
[----:B------:R-:W-:Y:S01]  /*101b0*/  FMUL.FTZ R0, R0, c[0x0][0x23c] ;  /* 0x00008f0000007a20 */ /* 0x000fe20000410000 */
[----:B----4-:R-:W-:Y:S03]  /*101c0*/  F2FP.PACK_AB R180, R246, R48 ;  /* 0x00000030f6b4723e */ /* 0x010fe600000000ff */
[----:B------:R1:W3:Y:S02]  /*101d0*/  MUFU.EX2 R101, R0 ;  /* 0x0000000000657308 */ /* 0x0002e40000000800 */
[----:B-1----:R-:W-:Y:S01]  /*101e0*/  FADD.FTZ R0, -R2, R100 ;  /* 0x0000006402007221 */ /* 0x002fe20000010100 */
[----:B------:R-:W-:Y:S01]  /*101f0*/  FSEL R2, R103, RZ, P1 ;  /* 0x000000ff67027208 */ /* 0x000fe20000800000 */
[C---:B---3--:R-:W-:Y:S02]  /*10200*/  FMUL.FTZ R32, R101.reuse, R140 ;  /* 0x0000008c65207220 */ /* 0x048fe40000410000 */
[----:B------:R-:W-:Y:S02]  /*10210*/  FMUL.FTZ R0, R0, c[0x0][0x23c] ;  /* 0x00008f0000007a20 */ /* 0x000fe40000410000 */
[----:B------:R-:W-:Y:S02]  /*10220*/  IMAD.MOV.U32 R140, RZ, RZ, R249 ;  /* 0x000000ffff8c7224 */ /* 0x000fe400078e00f9 */
[----:B------:R1:W3:Y:S01]  /*10230*/  MUFU.EX2 R100, R0 ;  /* 0x0000000000647308 */ /* 0x0002e20000000800 */
[C---:B------:R-:W-:Y:S02]  /*10240*/  FMUL.FTZ R33, R101.reuse, R141 ;  /* 0x0000008d65217220 */ /* 0x040fe40000410000 */
[----:B------:R-:W-:Y:S02]  /*10250*/  IMAD.MOV.U32 R141, RZ, RZ, R248 ;  /* 0x000000ffff8d7224 */ /* 0x000fe400078e00f8 */
[C---:B------:R-:W-:Y:S02]  /*10260*/  FMUL.FTZ R4, R101.reuse, R112 ;  /* 0x0000007065047220 */ /* 0x040fe40000410000 */
        /* <DEDUP_REMOVED lines=8> */
[----:B------:R-:W-:Y:S02]  /*102f0*/  FMUL.FTZ R85, R101, R85 ;  /* 0x0000005565557220 */ /* 0x000fe40000410000 */
[----:B-1----:R-:W-:Y:S01]  /*10300*/  FADD.FTZ R0, -R2, R106 ;  /* 0x0000006a02007221 */ /* 0x002fe20000010100 */
[----:B------:R-:W-:Y:S01]  /*10310*/  FSEL R2, R102, RZ, P0 ;  /* 0x000000ff66027208 */ /* 0x000fe20000000000 */
[----:B---3--:R-:W-:Y:S01]  /*10320*/  FMUL.FTZ R34, R100, R142 ;  /* 0x0000008e64227220 */ /* 0x008fe20000410000 */
[----:B------:R-:W-:Y:S01]  /*10330*/  ISETP.GT.AND P0, PT, R231, UR8, PT ;  /* 0x00000008e7007c0c */ /* 0x000fe2000bf04270 */
[----:B------:R-:W-:Y:S02]  /*10340*/  FMUL.FTZ R0, R0, c[0x0][0x23c] ;  /* 0x00008f0000007a20 */ /* 0x000fe40000410000 */
[----:B------:R-:W-:Y:S02]  /*10350*/  IMAD.MOV.U32 R142, RZ, RZ, R247 ;  /* 0x000000ffff8e7224 */ /* 0x000fe400078e00f7 */
[----:B------:R1:W3:Y:S01]  /*10360*/  MUFU.EX2 R3, R0 ;  /* 0x0000000000037308 */ /* 0x0002e20000000800 */
[C---:B------:R-:W-:Y:S02]  /*10370*/  FMUL.FTZ R35, R100.reuse, R143 ;  /* 0x0000008f64237220 */ /* 0x040fe40000410000 */
[----:B------:R-:W-:Y:S02]  /*10380*/  IMAD.MOV.U32 R143, RZ, RZ, R246 ;  /* 0x000000ffff8f7224 */ /* 0x000fe400078e00f6 */
[C---:B------:R-:W-:Y:S02]  /*10390*/  FMUL.FTZ R6, R100.reuse, R114 ;  /* 0x0000007264067220 */ /* 0x040fe40000410000 */
[C---:B------:R-:W-:Y:S02]  /*103a0*/  FMUL.FTZ R7, R100.reuse, R115 ;  /* 0x0000007364077220 */ /* 0x040fe40000410000 */
[----:B------:R-:W4:Y:S01]  /*103b0*/  LDSM.16.MT88.4 R112, [R218+0xa000] ;  /* 0x00a00000da70783b */ /* 0x000f220000004200 */
[C---:B------:R-:W-:Y:S02]  /*103c0*/  FMUL.FTZ R18, R100.reuse, R126 ;  /* 0x0000007e64127220 */ /* 0x040fe40000410000 */
[C---:B------:R-:W-:Y:S02]  /*103d0*/  FMUL.FTZ R19, R100.reuse, R127 ;  /* 0x0000007f64137220 */ /* 0x040fe40000410000 */
[-C--:B--2---:R-:W-:Y:S01]  /*103e0*/  HMMA.16816.F32 R4, R176, R20.reuse, R4 ;  /* 0x00000014b004723c */ /* 0x084fe20000001804 */
[C---:B------:R-:W-:Y:S02]  /*103f0*/  FMUL.FTZ R51, R100.reuse, R159 ;  /* 0x0000009f64337220 */ /* 0x040fe40000410000 */
[C---:B------:R-:W-:Y:S01]  /*10400*/  FMUL.FTZ R70, R100.reuse, R70 ;  /* 0x0000004664467220 */ /* 0x040fe20000410000 */
[----:B------:R-:W-:Y:S01]  /*10410*/  LDSM.16.MT88.4 R124, [R218+0x9400] ;  /* 0x00940000da7c783b */ /* 0x000fe20000004200 */
[C---:B------:R-:W-:Y:S02]  /*10420*/  FMUL.FTZ R71, R100.reuse, R71 ;  /* 0x0000004764477220 */ /* 0x040fe40000410000 */
[C---:B------:R-:W-:Y:S02]  /*10430*/  FMUL.FTZ R82, R100.reuse, R82 ;  /* 0x0000005264527220 */ /* 0x040fe40000410000 */
[----:B------:R-:W-:Y:S03]  /*10440*/  FMUL.FTZ R83, R100, R83 ;  /* 0x0000005364537220 */ /* 0x000fe60000410000 */
[----:B-1----:R-:W-:Y:S02]  /*10450*/  FADD.FTZ R0, -R2, R107 ;  /* 0x0000006b02007221 */ /* 0x002fe40000010100 */
[----:B------:R-:W-:Y:S02]  /*10460*/  FFMA.FTZ R2, R185, c[0x0][0x23c], -R109 ;  /* 0x00008f00b9027a23 */ /* 0x000fe4000001086d */
[----:B------:R-:W-:Y:S02]  /*10470*/  FMUL.FTZ R0, R0, c[0x0][0x23c] ;  /* 0x00008f0000007a20 */ /* 0x000fe40000410000 */
[----:B------:R1:W-:Y:S01]  /*10480*/  MUFU.EX2 R252, R2 ;  /* 0x0000000200fc7308 */ /* 0x0003e20000000800 */
[----:B------:R-:W-:Y:S02]  /*10490*/  IMAD.MOV.U32 R185, RZ, RZ, R245 ;  /* 0x000000ffffb97224 */ /* 0x000fe400078e00f5 */
[C---:B---3--:R-:W-:Y:S02]  /*104a0*/  FMUL.FTZ R8, R3.reuse, R116 ;  /* 0x0000007403087220 */ /* 0x048fe40000410000 */
[C---:B------:R-:W-:Y:S02]  /*104b0*/  FMUL.FTZ R9, R3.reuse, R117 ;  /* 0x0000007503097220 */ /* 0x040fe40000410000 */
[C---:B------:R-:W-:Y:S02]  /*104c0*/  FMUL.FTZ R12, R3.reuse, R120 ;  /* 0x00000078030c7220 */ /* 0x040fe40000410000 */
[C---:B------:R-:W-:Y:S01]  /*104d0*/  FMUL.FTZ R13, R3.reuse, R121 ;  /* 0x00000079030d7220 */ /* 0x040fe20000410000 */
[----:B------:R-:W2:Y:S01]  /*104e0*/  MUFU.EX2 R0, R0 ;  /* 0x0000000000007308 */ /* 0x000ea20000000800 */
[C---:B------:R-:W-:Y:S02]  /*104f0*/  FMUL.FTZ R24, R3.reuse, R132 ;  /* 0x0000008403187220 */ /* 0x040fe40000410000 */
[C---:B------:R-:W-:Y:S02]  /*10500*/  FMUL.FTZ R25, R3.reuse, R133 ;  /* 0x0000008503197220 */ /* 0x040fe40000410000 */
[C---:B------:R-:W-:Y:S02]  /*10510*/  FMUL.FTZ R28, R3.reuse, R136 ;  /* 0x00000088031c7220 */ /* 0x040fe40000410000 */
[C---:B------:R-:W-:Y:S02]  /*10520*/  FMUL.FTZ R29, R3.reuse, R137 ;  /* 0x00000089031d7220 */ /* 0x040fe40000410000 */
[C---:B------:R-:W-:Y:S02]  /*10530*/  FMUL.FTZ R40, R3.reuse, R148 ;  /* 0x0000009403287220 */ /* 0x040fe40000410000 */
[----:B------:R-:W-:Y:S02]  /*10540*/  IMAD.MOV.U32 R148, RZ, RZ, R234 ;  /* 0x000000ffff947224 */ /* 0x000fe400078e00ea */
[----:B------:R-:W-:Y:S02]  /*10550*/  IMAD.MOV.U32 R136, RZ, RZ, R233 ;  /* 0x000000ffff887224 */ /* 0x000fe400078e00e9 */
[----:B-1----:R-:W-:Y:S02]  /*10560*/  FFMA.FTZ R2, R186, c[0x0][0x23c], -R109 ;  /* 0x00008f00ba027a23 */ /* 0x002fe4000001086d */
[----:B------:R-:W-:Y:S02]  /*10570*/  IMAD.MOV.U32 R186, RZ, RZ, R244 ;  /* 0x000000ffffba7224 */ /* 0x000fe400078e00f4 */
[----:B------:R1:W3:Y:S01]  /*10580*/  MUFU.EX2 R251, R2 ;  /* 0x0000000200fb7308 */ /* 0x0002e20000000800 */
[----:B------:R-:W-:Y:S02]  /*10590*/  IMAD.MOV.U32 R137, RZ, RZ, R214 ;  /* 0x000000ffff897224 */ /* 0x000fe400078e00d6 */
[----:B------:R-:W-:Y:S02]  /*105a0*/  FMUL.FTZ R41, R3, R149 ;  /* 0x0000009503297220 */ /* 0x000fe40000410000 */
[C---:B--2---:R-:W-:Y:S02]  /*105b0*/  FMUL.FTZ R10, R0.reuse, R118 ;  /* 0x00000076000a7220 */ /* 0x044fe40000410000 */
[C---:B------:R-:W-:Y:S02]  /*105c0*/  FMUL.FTZ R11, R0.reuse, R119 ;  /* 0x00000077000b7220 */ /* 0x040fe40000410000 */
[----:B------:R-:W2:Y:S01]  /*105d0*/  LDSM.16.MT88.4 R116, [R216+0xb000] ;  /* 0x00b00000d874783b */ /* 0x000ea20000004200 */
[----:B------:R-:W-:Y:S02]  /*105e0*/  IMAD.MOV.U32 R132, RZ, RZ, R58 ;  /* 0x000000ffff847224 */ /* 0x000fe400078e003a */
[----:B------:R-:W-:Y:S02]  /*105f0*/  IMAD.MOV.U32 R133, RZ, RZ, R61 ;  /* 0x000000ffff857224 */ /* 0x000fe400078e003d */
[C---:B------:R-:W-:Y:S01]  /*10600*/  HMMA.16816.F32 R8, R180.reuse, R20, R8 ;  /* 0x00000014b408723c */ /* 0x040fe20000001808 */
[C---:B------:R-:W-:Y:S02]  /*10610*/  FMUL.FTZ R14, R0.reuse, R122 ;  /* 0x0000007a000e7220 */ /* 0x040fe40000410000 */
[C---:B------:R-:W-:Y:S02]  /*10620*/  FMUL.FTZ R15, R0.reuse, R123 ;  /* 0x0000007b000f7220 */ /* 0x040fe40000410000 */
[C---:B------:R-:W-:Y:S02]  /*10630*/  FMUL.FTZ R26, R0.reuse, R134 ;  /* 0x00000086001a7220 */ /* 0x040fe40000410000 */
[C---:B------:R-:W-:Y:S02]  /*10640*/  FMUL.FTZ R20, R101.reuse, R128 ;  /* 0x0000008065147220 */ /* 0x040fe40000410000 */
[----:B------:R-:W-:Y:S01]  /*10650*/  FMUL.FTZ R21, R101, R129 ;  /* 0x0000008165157220 */ /* 0x000fe20000410000 */
[-C--:B------:R-:W-:Y:S02]  /*10660*/  HMMA.16816.F32 R12, R180, R22.reuse, R12 ;  /* 0x00000016b40c723c */ /* 0x080fe4000000180c */
[----:B-1----:R-:W-:Y:S02]  /*10670*/  FFMA.FTZ R2, R187, c[0x0][0x23c], -R110 ;  /* 0x00008f00bb027a23 */ /* 0x002fe4000001086e */
[----:B------:R-:W-:Y:S02]  /*10680*/  IMAD.MOV.U32 R134, RZ, RZ, R60 ;  /* 0x000000ffff867224 */ /* 0x000fe400078e003c */
[----:B------:R1:W-:Y:S01]  /*10690*/  MUFU.EX2 R250, R2 ;  /* 0x0000000200fa7308 */ /* 0x0003e20000000800 */
[C---:B------:R-:W-:Y:S01]  /*106a0*/  FMUL.FTZ R27, R0.reuse, R135 ;  /* 0x00000087001b7220 */ /* 0x040fe20000410000 */
[C---:B------:R-:W-:Y:S01]  /*106b0*/  HMMA.16816.F32 R16, R176.reuse, R22, R16 ;  /* 0x00000016b010723c */ /* 0x040fe20000001810 */
[C---:B------:R-:W-:Y:S03]  /*106c0*/  FMUL.FTZ R30, R0.reuse, R138 ;  /* 0x0000008a001e7220 */ /* 0x040fe60000410000 */
[C---:B------:R-:W-:Y:S02]  /*106d0*/  FMUL.FTZ R31, R0.reuse, R139 ;  /* 0x0000008b001f7220 */ /* 0x040fe40000410000 */
[----:B------:R-:W-:Y:S02]  /*106e0*/  FMUL.FTZ R47, R0, R155 ;  /* 0x0000009b002f7220 */ /* 0x000fe40000410000 */
[C---:B------:R-:W-:Y:S04]  /*106f0*/  FMUL.FTZ R22, R100.reuse, R130 ;  /* 0x0000008264167220 */ /* 0x040fe80000410000 */
[----:B------:R-:W-:Y:S02]  /*10700*/  FMUL.FTZ R23, R100, R131 ;  /* 0x0000008364177220 */ /* 0x000fe40000410000 */
[----:B------:R-:W-:Y:S01]  /*10710*/  LDSM.16.MT88.4 R128, [R216+0xa400] ;  /* 0x00a40000d880783b */ /* 0x000fe20000004200 */
[----:B------:R-:W-:Y:S02]  /*10720*/  IMAD.MOV.U32 R135, RZ, RZ, R213 ;  /* 0x000000ffff877224 */ /* 0x000fe400078e00d5 */
[----:B------:R-:W-:Y:S02]  /*10730*/  IMAD.MOV.U32 R139, RZ, RZ, R48 ;  /* 0x000000ffff8b7224 */ /* 0x000fe400078e0030 */
[-C--:B------:R-:W-:Y:S01]  /*10740*/  HMMA.16816.F32 R20, R176, R36.reuse, R20 ;  /* 0x00000024b014723c */ /* 0x080fe20000001814 */
[----:B------:R-:W-:Y:S02]  /*10750*/  FMUL.FTZ R48, R101, R156 ;  /* 0x0000009c65307220 */ /* 0x000fe40000410000 */
[----:B-1----:R-:W-:Y:S02]  /*10760*/  FFMA.FTZ R2, R189, c[0x0][0x23c], -R110 ;  /* 0x00008f00bd027a23 */ /* 0x002fe4000001086e */
[----:B------:R-:W-:Y:S02]  /*10770*/  IMAD.MOV.U32 R156, RZ, RZ, R211 ;  /* 0x000000ffff9c7224 */ /* 0x000fe400078e00d3 */
[----:B------:R1:W5:Y:S01]  /*10780*/  MUFU.EX2 R249, R2 ;  /* 0x0000000200f97308 */ /* 0x0003620000000800 */
[C---:B------:R-:W-:Y:S01]  /*10790*/  HMMA.16816.F32 R24, R180.reuse, R36, R24 ;  /* 0x00000024b418723c */ /* 0x040fe20000001818 */
[----:B------:R-:W-:Y:S03]  /*107a0*/  IMAD.MOV.U32 R138, RZ, RZ, R49 ;  /* 0x000000ffff8a7224 */ /* 0x000fe600078e0031 */
[C---:B------:R-:W-:Y:S02]  /*107b0*/  FMUL.FTZ R49, R101.reuse, R157 ;  /* 0x0000009d65317220 */ /* 0x040fe40000410000 */
[----:B------:R-:W-:Y:S02]  /*107c0*/  IMAD.MOV.U32 R157, RZ, RZ, R209 ;  /* 0x000000ffff9d7224 */ /* 0x000fe400078e00d1 */
[-C--:B------:R-:W-:Y:S01]  /*107d0*/  HMMA.16816.F32 R28, R180, R38.reuse, R28 ;  /* 0x00000026b41c723c */ /* 0x080fe2000000181c */
[C---:B------:R-:W-:Y:S03]  /*107e0*/  FMUL.FTZ R36, R101.reuse, R144 ;  /* 0x0000009065247220 */ /* 0x040fe60000410000 */
[----:B------:R-:W-:Y:S02]  /*107f0*/  IMAD.MOV.U32 R144, RZ, RZ, R242 ;  /* 0x000000ffff907224 */ /* 0x000fe400078e00f2 */
[----:B------:R-:W-:Y:S02]  /*10800*/  FMUL.FTZ R37, R101, R145 ;  /* 0x0000009165257220 */ /* 0x000fe40000410000 */
[C---:B------:R-:W-:Y:S01]  /*10810*/  HMMA.16816.F32 R32, R176.reuse, R38, R32 ;  /* 0x00000026b020723c */ /* 0x040fe20000001820 */
[----:B------:R-:W-:Y:S03]  /*10820*/  IMAD.MOV.U32 R145, RZ, RZ, R240 ;  /* 0x000000ffff917224 */ /* 0x000fe600078e00f0 */
[----:B------:R-:W-:Y:S02]  /*10830*/  IMAD.MOV.U32 R155, RZ, RZ, R212 ;  /* 0x000000ffff9b7224 */ /* 0x000fe400078e00d4 */
[----:B------:R-:W-:Y:S02]  /*10840*/  FMUL.FTZ R42, R0, R150 ;  /* 0x00000096002a7220 */ /* 0x000fe40000410000 */
[----:B-1----:R-:W-:Y:S04]  /*10850*/  FFMA.FTZ R2, R193, c[0x0][0x23c], -R109 ;  /* 0x00008f00c1027a23 */ /* 0x002fe8000001086d */
[----:B------:R1:W-:Y:S01]  /*10860*/  MUFU.EX2 R248, R2 ;  /* 0x0000000200f87308 */ /* 0x0003e20000000800 */
[C---:B------:R-:W-:Y:S02]  /*10870*/  FMUL.FTZ R38, R100.reuse, R146 ;  /* 0x0000009264267220 */ /* 0x040fe40000410000 */
[----:B------:R-:W-:Y:S02]  /*10880*/  IMAD.MOV.U32 R146, RZ, RZ, R239 ;  /* 0x000000ffff927224 */ /* 0x000fe400078e00ef */
[----:B------:R-:W-:Y:S02]  /*10890*/  FMUL.FTZ R39, R100, R147 ;  /* 0x0000009364277220 */ /* 0x000fe40000410000 */
[----:B------:R-:W-:Y:S02]  /*108a0*/  IMAD.MOV.U32 R147, RZ, RZ, R237 ;  /* 0x000000ffff937224 */ /* 0x000fe400078e00ed */
[C---:B------:R-:W-:Y:S02]  /*108b0*/  FMUL.FTZ R43, R0.reuse, R151 ;  /* 0x00000097002b7220 */ /* 0x040fe40000410000 */
[C---:B------:R-:W-:Y:S01]  /*108c0*/  FMUL.FTZ R44, R3.reuse, R152 ;  /* 0x00000098032c7220 */ /* 0x040fe20000410000 */
[-C--:B------:R-:W-:Y:S01]  /*108d0*/  HMMA.16816.F32 R36, R176, R52.reuse, R36 ;  /* 0x00000034b024723c */ /* 0x080fe20000001824 */
[C---:B------:R-:W-:Y:S02]  /*108e0*/  FMUL.FTZ R45, R3.reuse, R153 ;  /* 0x00000099032d7220 */ /* 0x040fe40000410000 */
[----:B------:R-:W-:Y:S02]  /*108f0*/  FMUL.FTZ R46, R0, R154 ;  /* 0x0000009a002e7220 */ /* 0x000fe40000410000 */
[----:B------:R-:W-:Y:S02]  /*10900*/  IMAD.MOV.U32 R154, RZ, RZ, R50 ;  /* 0x000000ffff9a7224 */ /* 0x000fe400078e0032 */
[----:B------:R-:W-:Y:S01]  /*10910*/  FMUL.FTZ R50, R100, R158 ;  /* 0x0000009e64327220 */ /* 0x000fe20000410000 */
[C---:B------:R-:W-:Y:S01]  /*10920*/  HMMA.16816.F32 R40, R180.reuse, R52, R40 ;  /* 0x00000034b428723c */ /* 0x040fe20000001828 */
[----:B------:R-:W-:Y:S03]  /*10930*/  FMUL.FTZ R58, R0, R166 ;  /* 0x000000a6003a7220 */ /* 0x000fe60000410000 */
[----:B-1----:R-:W-:Y:S02]  /*10940*/  FFMA.FTZ R2, R194, c[0x0][0x23c], -R109 ;  /* 0x00008f00c2027a23 */ /* 0x002fe4000001086d */
[----:B------:R-:W-:Y:S02]  /*10950*/  FMUL.FTZ R60, R3, R168 ;  /* 0x000000a8033c7220 */ /* 0x000fe40000410000 */
[-C--:B------:R-:W-:Y:S01]  /*10960*/  HMMA.16816.F32 R44, R180, R54.reuse, R44 ;  /* 0x00000036b42c723c */ /* 0x080fe2000000182c */
[----:B------:R1:W1:Y:S03]  /*10970*/  MUFU.EX2 R247, R2 ;  /* 0x0000000200f77308 */ /* 0x0002660000000800 */
[C---:B------:R-:W-:Y:S02]  /*10980*/  FMUL.FTZ R52, R101.reuse, R160 ;  /* 0x000000a065347220 */ /* 0x040fe40000410000 */
[----:B------:R-:W-:Y:S02]  /*10990*/  FMUL.FTZ R53, R101, R161 ;  /* 0x000000a165357220 */ /* 0x000fe40000410000 */
[C---:B------:R-:W-:Y:S01]  /*109a0*/  HMMA.16816.F32 R48, R176.reuse, R54, R48 ;  /* 0x00000036b030723c */ /* 0x040fe20000001830 */
[----:B------:R-:W-:Y:S03]  /*109b0*/  IMAD.MOV.U32 R107, RZ, RZ, R59 ;  /* 0x000000ffff6b7224 */ /* 0x000fe600078e003b */
[----:B------:R-:W-:Y:S02]  /*109c0*/  FMUL.FTZ R59, R0, R167 ;  /* 0x000000a7003b7220 */ /* 0x000fe40000410000 */
[----:B------:R-:W-:Y:S02]  /*109d0*/  IMAD.MOV.U32 R150, RZ, RZ, R57 ;  /* 0x000000ffff967224 */ /* 0x000fe400078e0039 */
[C---:B------:R-:W-:Y:S04]  /*109e0*/  FMUL.FTZ R54, R100.reuse, R162 ;  /* 0x000000a264367220 */ /* 0x040fe80000410000 */
[----:B------:R-:W-:Y:S02]  /*109f0*/  FMUL.FTZ R55, R100, R163 ;  /* 0x000000a364377220 */ /* 0x000fe40000410000 */
[C---:B------:R-:W-:Y:S02]  /*10a00*/  FMUL.FTZ R57, R3.reuse, R165 ;  /* 0x000000a503397220 */ /* 0x040fe40000410000 */
[----:B------:R-:W-:Y:S02]  /*10a10*/  FMUL.FTZ R61, R3, R169 ;  /* 0x000000a9033d7220 */ /* 0x000fe40000410000 */
[----:B-1----:R-:W-:Y:S01]  /*10a20*/  FFMA.FTZ R2, R195, c[0x0][0x23c], -R110 ;  /* 0x00008f00c3027a23 */ /* 0x002fe2000001086e */
[-C--:B----4-:R-:W-:Y:S01]  /*10a30*/  HMMA.16816.F32 R52, R176, R112.reuse, R52 ;  /* 0x00000070b034723c */ /* 0x090fe20000001834 */
[----:B------:R-:W-:Y:S02]  /*10a40*/  IMAD.MOV.U32 R151, RZ, RZ, R56 ;  /* 0x000000ffff977224 */ /* 0x000fe400078e0038 */
[----:B------:R1:W-:Y:S01]  /*10a50*/  MUFU.EX2 R246, R2 ;  /* 0x0000000200f67308 */ /* 0x0003e20000000800 */
[----:B------:R-:W-:Y:S02]  /*10a60*/  FMUL.FTZ R56, R3, R164 ;  /* 0x000000a403387220 */ /* 0x000fe40000410000 */
[C---:B------:R-:W-:Y:S02]  /*10a70*/  FMUL.FTZ R63, R0.reuse, R171 ;  /* 0x000000ab003f7220 */ /* 0x040fe40000410000 */
[----:B------:R-:W-:Y:S03]  /*10a80*/  IMAD.MOV.U32 R187, RZ, RZ, R67 ;  /* 0x000000ffffbb7224 */ /* 0x000fe600078e0043 */
[C---:B------:R-:W-:Y:S01]  /*10a90*/  HMMA.16816.F32 R56, R180.reuse, R112, R56 ;  /* 0x00000070b438723c */ /* 0x040fe20000001838 */
[----:B------:R-:W-:Y:S02]  /*10aa0*/  IMAD.MOV.U32 R149, RZ, RZ, R62 ;  /* 0x000000ffff957224 */ /* 0x000fe400078e003e */
[----:B------:R-:W-:Y:S02]  /*10ab0*/  FMUL.FTZ R62, R0, R170 ;  /* 0x000000aa003e7220 */ /* 0x000fe40000410000 */
[C---:B------:R-:W-:Y:S02]  /*10ac0*/  FMUL.FTZ R67, R100.reuse, R175 ;  /* 0x000000af64437220 */ /* 0x040fe40000410000 */
[----:B------:R-:W-:Y:S02]  /*10ad0*/  IMAD.MOV.U32 R152, RZ, RZ, R65 ;  /* 0x000000ffff987224 */ /* 0x000fe400078e0041 */
[C---:B------:R-:W-:Y:S01]  /*10ae0*/  FMUL.FTZ R65, R101.reuse, R173 ;  /* 0x000000ad65417220 */ /* 0x040fe20000410000 */
[-C--:B------:R-:W-:Y:S02]  /*10af0*/  HMMA.16816.F32 R60, R180, R114.reuse, R60 ;  /* 0x00000072b43c723c */ /* 0x080fe4000000183c */
[----:B------:R-:W-:Y:S02]  /*10b00*/  IMAD.MOV.U32 R189, RZ, RZ, R66 ;  /* 0x000000ffffbd7224 */ /* 0x000fe400078e0042 */
[----:B------:R-:W-:Y:S02]  /*10b10*/  FMUL.FTZ R66, R100, R174 ;  /* 0x000000ae64427220 */ /* 0x000fe40000410000 */
[----:B-1----:R-:W-:Y:S02]  /*10b20*/  FFMA.FTZ R2, R198, c[0x0][0x23c], -R110 ;  /* 0x00008f00c6027a23 */ /* 0x002fe4000001086e */
[----:B------:R-:W-:Y:S02]  /*10b30*/  IMAD.MOV.U32 R153, RZ, RZ, R64 ;  /* 0x000000ffff997224 */ /* 0x000fe400078e0040 */
[----:B------:R1:W4:Y:S02]  /*10b40*/  MUFU.EX2 R245, R2 ;  /* 0x0000000200f57308 */ /* 0x0003240000000800 */
[----:B------:R-:W-:Y:S02]  /*10b50*/  FMUL.FTZ R64, R101, R172 ;  /* 0x000000ac65407220 */ /* 0x000fe40000410000 */
[----:B------:R-:W-:Y:S01]  /*10b60*/  LDSM.16.MT88.4 R172, [R218+0xac00] ;  /* 0x00ac0000daac783b */ /* 0x000fe20000004200 */
[C---:B------:R-:W-:Y:S02]  /*10b70*/  FMUL.FTZ R72, R3.reuse, R72 ;  /* 0x0000004803487220 */ /* 0x040fe40000410000 */
[C---:B------:R-:W-:Y:S02]  /*10b80*/  FMUL.FTZ R73, R3.reuse, R73 ;  /* 0x0000004903497220 */ /* 0x040fe40000410000 */
[C---:B------:R-:W-:Y:S01]  /*10b90*/  HMMA.16816.F32 R64, R176.reuse, R114, R64 ;  /* 0x00000072b040723c */ /* 0x040fe20000001840 */
[C---:B------:R-:W-:Y:S02]  /*10ba0*/  FMUL.FTZ R74, R0.reuse, R74 ;  /* 0x0000004a004a7220 */ /* 0x040fe40000410000 */
[----:B------:R-:W3:Y:S01]  /*10bb0*/  LDSM.16.MT88.4 R112, [R218+0xb000] ;  /* 0x00b00000da70783b */ /* 0x000ee20000004200 */
[C---:B------:R-:W-:Y:S02]  /*10bc0*/  FMUL.FTZ R75, R0.reuse, R75 ;  /* 0x0000004b004b7220 */ /* 0x040fe40000410000 */
[C---:B------:R-:W-:Y:S02]  /*10bd0*/  FMUL.FTZ R76, R3.reuse, R76 ;  /* 0x0000004c034c7220 */ /* 0x040fe40000410000 */
[-C--:B--2---:R-:W-:Y:S01]  /*10be0*/  HMMA.16816.F32 R68, R176, R116.reuse, R68 ;  /* 0x00000074b044723c */ /* 0x084fe20000001844 */
[C---:B------:R-:W-:Y:S03]  /*10bf0*/  FMUL.FTZ R77, R3.reuse, R77 ;  /* 0x0000004d034d7220 */ /* 0x040fe60000410000 */
[C---:B------:R-:W-:Y:S02]  /*10c00*/  FMUL.FTZ R78, R0.reuse, R78 ;  /* 0x0000004e004e7220 */ /* 0x040fe40000410000 */
[----:B------:R-:W-:Y:S02]  /*10c10*/  FMUL.FTZ R79, R0, R79 ;  /* 0x0000004f004f7220 */ /* 0x000fe40000410000 */
[C---:B------:R-:W-:Y:S01]  /*10c20*/  HMMA.16816.F32 R72, R180.reuse, R116, R72 ;  /* 0x00000074b448723c */ /* 0x040fe20000001848 */
[--C-:B-1----:R-:W-:Y:S03]  /*10c30*/  FFMA.FTZ R2, R188, c[0x0][0x23c], -R111.reuse ;  /* 0x00008f00bc027a23 */ /* 0x102fe6000001086f */
[C---:B------:R-:W-:Y:S01]  /*10c40*/  FMUL.FTZ R88, R3.reuse, R88 ;  /* 0x0000005803587220 */ /* 0x040fe20000410000 */
[----:B------:R1:W-:Y:S01]  /*10c50*/  MUFU.EX2 R244, R2 ;  /* 0x0000000200f47308 */ /* 0x0003e20000000800 */
[C---:B------:R-:W-:Y:S02]  /*10c60*/  FMUL.FTZ R89, R3.reuse, R89 ;  /* 0x0000005903597220 */ /* 0x040fe40000410000 */
[-C--:B------:R-:W-:Y:S01]  /*10c70*/  HMMA.16816.F32 R76, R180, R118.reuse, R76 ;  /* 0x00000076b44c723c */ /* 0x080fe2000000184c */
[C---:B------:R-:W-:Y:S03]  /*10c80*/  FMUL.FTZ R90, R0.reuse, R90 ;  /* 0x0000005a005a7220 */ /* 0x040fe60000410000 */
[----:B------:R-:W-:Y:S02]  /*10c90*/  FMUL.FTZ R91, R0, R91 ;  /* 0x0000005b005b7220 */ /* 0x000fe40000410000 */
[C---:B------:R-:W-:Y:S02]  /*10ca0*/  FMUL.FTZ R92, R3.reuse, R92 ;  /* 0x0000005c035c7220 */ /* 0x040fe40000410000 */
[C---:B------:R-:W-:Y:S01]  /*10cb0*/  HMMA.16816.F32 R80, R176.reuse, R118, R80 ;  /* 0x00000076b050723c */ /* 0x040fe20000001850 */
[C---:B------:R-:W-:Y:S01]  /*10cc0*/  FMUL.FTZ R86, R100.reuse, R86 ;  /* 0x0000005664567220 */ /* 0x040fe20000410000 */
[----:B------:R-:W2:Y:S02]  /*10cd0*/  LDSM.16.MT88.4 R116, [R216+0x9400] ;  /* 0x00940000d874783b */ /* 0x000ea40000004200 */
[----:B------:R-:W-:Y:S02]  /*10ce0*/  FMUL.FTZ R87, R100, R87 ;  /* 0x0000005764577220 */ /* 0x000fe40000410000 */
[----:B------:R-:W-:Y:S02]  /*10cf0*/  FMUL.FTZ R93, R3, R93 ;  /* 0x0000005d035d7220 */ /* 0x000fe40000410000 */
[C---:B------:R-:W-:Y:S03]  /*10d00*/  FMUL.FTZ R94, R0.reuse, R94 ;  /* 0x0000005e005e7220 */ /* 0x040fe60000410000 */
[-C--:B---3--:R-:W-:Y:S01]  /*10d10*/  HMMA.16816.F32 R84, R176, R112.reuse, R84 ;  /* 0x00000070b054723c */ /* 0x088fe20000001854 */
[----:B------:R-:W-:Y:S02]  /*10d20*/  FMUL.FTZ R95, R0, R95 ;  /* 0x0000005f005f7220 */ /* 0x000fe40000410000 */
[----:B-1----:R-:W-:Y:S02]  /*10d30*/  FFMA.FTZ R2, R190, c[0x0][0x23c], -R111 ;  /* 0x00008f00be027a23 */ /* 0x002fe4000001086f */
[C---:B------:R-:W-:Y:S02]  /*10d40*/  FMUL.FTZ R96, R101.reuse, R96 ;  /* 0x0000006065607220 */ /* 0x040fe40000410000 */
[----:B------:R1:W3:Y:S01]  /*10d50*/  MUFU.EX2 R242, R2 ;  /* 0x0000000200f27308 */ /* 0x0002e20000000800 */
[C---:B------:R-:W-:Y:S01]  /*10d60*/  HMMA.16816.F32 R88, R180.reuse, R112, R88 ;  /* 0x00000070b458723c */ /* 0x040fe20000001858 */
[----:B------:R-:W-:Y:S03]  /*10d70*/  FMUL.FTZ R97, R101, R97 ;  /* 0x0000006165617220 */ /* 0x000fe60000410000 */
[C---:B------:R-:W-:Y:S02]  /*10d80*/  FMUL.FTZ R98, R100.reuse, R98 ;  /* 0x0000006264627220 */ /* 0x040fe40000410000 */
[----:B------:R-:W-:Y:S01]  /*10d90*/  FMUL.FTZ R99, R100, R99 ;  /* 0x0000006364637220 */ /* 0x000fe20000410000 */
[----:B------:R-:W-:Y:S01]  /*10da0*/  F2FP.PACK_AB R112, R251, R252 ;  /* 0x000000fcfb70723e */ /* 0x000fe200000000ff */
[-C--:B------:R-:W-:Y:S01]  /*10db0*/  HMMA.16816.F32 R92, R180, R114.reuse, R92 ;  /* 0x00000072b45c723c */ /* 0x080fe2000000185c */
[----:B------:R-:W-:Y:S03]  /*10dc0*/  LDSM.16.MT88.4 R180, [R216+0xbc00] ;  /* 0x00bc0000d8b4783b */ /* 0x000fe60000004200 */
[----:B-----5:R-:W-:Y:S01]  /*10dd0*/  F2FP.PACK_AB R113, R249, R250 ;  /* 0x000000faf971723e */ /* 0x020fe200000000ff */
[----:B------:R-:W-:Y:S03]  /*10de0*/  FFMA.FTZ R106, R238, c[0x0][0x23c], -R109 ;  /* 0x00008f00ee6a7a23 */ /* 0x000fe6000001086d */
[----:B------:R-:W-:Y:S01]  /*10df0*/  HMMA.16816.F32 R96, R176, R114, R96 ;  /* 0x00000072b060723c */ /* 0x000fe20000001860 */
[--C-:B-1----:R-:W-:Y:S06]  /*10e00*/  FFMA.FTZ R2, R191, c[0x0][0x23c], -R111.reuse ;  /* 0x00008f00bf027a23 */ /* 0x102fec000001086f */
[----:B------:R-:W-:Y:S01]  /*10e10*/  F2FP.PACK_AB R114, R247, R248 ;  /* 0x000000f8f772723e */ /* 0x000fe200000000ff */
[----:B------:R1:W-:Y:S01]  /*10e20*/  MUFU.EX2 R240, R2 ;  /* 0x0000000200f07308 */ /* 0x0003e20000000800 */
[----:B----4-:R-:W-:Y:S03]  /*10e30*/  F2FP.PACK_AB R115, R245, R246 ;  /* 0x000000f6f573723e */ /* 0x010fe600000000ff */
[----:B---3--:R-:W-:Y:S04]  /*10e40*/  F2FP.PACK_AB R120, R242, R244 ;  /* 0x000000f4f278723e */ /* 0x008fe800000000ff */
[-C--:B--2---:R-:W-:Y:S01]  /*10e50*/  HMMA.16816.F32 R4, R112, R116.reuse, R4 ;  /* 0x000000747004723c */ /* 0x084fe20000001804 */
[----:B-1----:R-:W-:Y:S04]  /*10e60*/  FFMA.FTZ R2, R192, c[0x0][0x23c], -R111 ;  /* 0x00008f00c0027a23 */ /* 0x002fe8000001086f */
[----:B------:R1:W2:Y:S02]  /*10e70*/  MUFU.EX2 R239, R2 ;  /* 0x0000000200ef7308 */ /* 0x0002a40000000800 */
[--C-:B-1----:R-:W-:Y:S01]  /*10e80*/  FFMA.FTZ R2, R197, c[0x0][0x23c], -R184.reuse ;  /* 0x00008f00c5027a23 */ /* 0x102fe200000108b8 */
[----:B--2---:R-:W-:Y:S07]  /*10e90*/  F2FP.PACK_AB R122, R239, R240 ;  /* 0x000000f0ef7a723e */ /* 0x004fee00000000ff */
[----:B------:R1:W-:Y:S02]  /*10ea0*/  MUFU.EX2 R237, R2 ;  /* 0x0000000200ed7308 */ /* 0x0003e40000000800 */
[--C-:B-1----:R-:W-:Y:S08]  /*10eb0*/  FFMA.FTZ R2, R196, c[0x0][0x23c], -R184.reuse ;  /* 0x00008f00c4027a23 */ /* 0x102ff000000108b8 */
[----:B------:R1:W2:Y:S02]  /*10ec0*/  MUFU.EX2 R234, R2 ;  /* 0x0000000200ea7308 */ /* 0x0002a40000000800 */
[--C-:B-1----:R-:W-:Y:S01]  /*10ed0*/  FFMA.FTZ R2, R199, c[0x0][0x23c], -R184.reuse ;  /* 0x00008f00c7027a23 */ /* 0x102fe200000108b8 */
[----:B--2---:R-:W-:Y:S07]  /*10ee0*/  F2FP.PACK_AB R121, R234, R237 ;  /* 0x000000edea79723e */ /* 0x004fee00000000ff */
[----:B------:R1:W-:Y:S02]  /*10ef0*/  MUFU.EX2 R233, R2 ;  /* 0x0000000200e97308 */ /* 0x0003e40000000800 */
[----:B-1----:R-:W-:Y:S08]  /*10f00*/  FFMA.FTZ R2, R200, c[0x0][0x23c], -R184 ;  /* 0x00008f00c8027a23 */ /* 0x002ff000000108b8 */
[----:B------:R1:W2:Y:S02]  /*10f10*/  MUFU.EX2 R214, R2 ;  /* 0x0000000200d67308 */ /* 0x0002a40000000800 */
[--C-:B-1----:R-:W-:Y:S01]  /*10f20*/  FFMA.FTZ R2, R205, c[0x0][0x23c], -R109.reuse ;  /* 0x00008f00cd027a23 */ /* 0x102fe2000001086d */
[----:B--2---:R-:W-:Y:S07]  /*10f30*/  F2FP.PACK_AB R123, R214, R233 ;  /* 0x000000e9d67b723e */ /* 0x004fee00000000ff */
[----:B------:R1:W-:Y:S01]  /*10f40*/  MUFU.EX2 R212, R2 ;  /* 0x0000000200d47308 */ /* 0x0003e20000000800 */
[C---:B------:R-:W-:Y:S08]  /*10f50*/  HMMA.16816.F32 R8, R120.reuse, R116, R8 ;  /* 0x000000747808723c */ /* 0x040ff00000001808 */
[-C--:B------:R-:W-:Y:S08]  /*10f60*/  HMMA.16816.F32 R12, R120, R118.reuse, R12 ;  /* 0x00000076780c723c */ /* 0x080ff0000000180c */
[C---:B------:R-:W-:Y:S01]  /*10f70*/  HMMA.16816.F32 R16, R112.reuse, R118, R16 ;  /* 0x000000767010723c */ /* 0x040fe20000001810 */
[----:B------:R-:W2:Y:S03]  /*10f80*/  LDSM.16.MT88.4 R116, [R218+0xa400] ;  /* 0x00a40000da74783b */ /* 0x000ea60000004200 */
[----:B-1----:R-:W-:Y:S04]  /*10f90*/  FFMA.FTZ R2, R206, c[0x0][0x23c], -R109 ;  /* 0x00008f00ce027a23 */ /* 0x002fe8000001086d */
[-C--:B------:R-:W-:Y:S01]  /*10fa0*/  HMMA.16816.F32 R20, R112, R124.reuse, R20 ;  /* 0x0000007c7014723c */ /* 0x080fe20000001814 */
[----:B------:R1:W3:Y:S07]  /*10fb0*/  MUFU.EX2 R213, R2 ;  /* 0x0000000200d57308 */ /* 0x0002ee0000000800 */
[C---:B------:R-:W-:Y:S08]  /*10fc0*/  HMMA.16816.F32 R24, R120.reuse, R124, R24 ;  /* 0x0000007c7818723c */ /* 0x040ff00000001818 */
[-C--:B------:R-:W-:Y:S08]  /*10fd0*/  HMMA.16816.F32 R28, R120, R126.reuse, R28 ;  /* 0x0000007e781c723c */ /* 0x080ff0000000181c */
[C---:B------:R-:W-:Y:S01]  /*10fe0*/  HMMA.16816.F32 R32, R112.reuse, R126, R32 ;  /* 0x0000007e7020723c */ /* 0x040fe20000001820 */
[--C-:B-1----:R-:W-:Y:S01]  /*10ff0*/  FFMA.FTZ R2, R207, c[0x0][0x23c], -R110.reuse ;  /* 0x00008f00cf027a23 */ /* 0x102fe2000001086e */
[----:B------:R-:W1:Y:S03]  /*11000*/  LDSM.16.MT88.4 R124, [R216+0xb400] ;  /* 0x00b40000d87c783b */ /* 0x000e660000004200 */
[----:B------:R4:W-:Y:S03]  /*11010*/  MUFU.EX2 R211, R2 ;  /* 0x0000000200d37308 */ /* 0x0009e60000000800 */
[-C--:B------:R-:W-:Y:S08]  /*11020*/  HMMA.16816.F32 R36, R112, R128.reuse, R36 ;  /* 0x000000807024723c */ /* 0x080ff00000001824 */
[C---:B------:R-:W-:Y:S08]  /*11030*/  HMMA.16816.F32 R40, R120.reuse, R128, R40 ;  /* 0x000000807828723c */ /* 0x040ff00000001828 */
[-C--:B------:R-:W-:Y:S01]  /*11040*/  HMMA.16816.F32 R44, R120, R130.reuse, R44 ;  /* 0x00000082782c723c */ /* 0x080fe2000000182c */
[--C-:B----4-:R-:W-:Y:S02]  /*11050*/  FFMA.FTZ R2, R208, c[0x0][0x23c], -R110.reuse ;  /* 0x00008f00d0027a23 */ /* 0x110fe4000001086e */
[----:B------:R4:W-:Y:S05]  /*11060*/  MUFU.EX2 R208, R106 ;  /* 0x0000006a00d07308 */ /* 0x0009ea0000000800 */
[C---:B------:R-:W-:Y:S01]  /*11070*/  HMMA.16816.F32 R48, R112.reuse, R130, R48 ;  /* 0x000000827030723c */ /* 0x040fe20000001830 */
[----:B------:R-:W5:Y:S07]  /*11080*/  LDSM.16.MT88.4 R128, [R218+0xb400] ;  /* 0x00b40000da80783b */ /* 0x000f6e0000004200 */
[-C--:B--2---:R-:W-:Y:S01]  /*11090*/  HMMA.16816.F32 R52, R112, R116.reuse, R52 ;  /* 0x000000747034723c */ /* 0x084fe20000001834 */
[----:B------:R2:W1:Y:S07]  /*110a0*/  MUFU.EX2 R209, R2 ;  /* 0x0000000200d17308 */ /* 0x00046e0000000800 */
[C---:B------:R-:W-:Y:S01]  /*110b0*/  HMMA.16816.F32 R56, R120.reuse, R116, R56 ;  /* 0x000000747838723c */ /* 0x040fe20000001838 */
[----:B----4-:R-:W-:Y:S07]  /*110c0*/  FFMA.FTZ R106, R203, c[0x0][0x23c], -R111 ;  /* 0x00008f00cb6a7a23 */ /* 0x010fee000001086f */
[-C--:B------:R-:W-:Y:S01]  /*110d0*/  HMMA.16816.F32 R60, R120, R118.reuse, R60 ;  /* 0x00000076783c723c */ /* 0x080fe2000000183c */
[----:B------:R-:W-:Y:S07]  /*110e0*/  MUFU.EX2 R203, R106 ;  /* 0x0000006a00cb7308 */ /* 0x000fee0000000800 */
[C---:B------:R-:W-:Y:S01]  /*110f0*/  HMMA.16816.F32 R64, R112.reuse, R118, R64 ;  /* 0x000000767040723c */ /* 0x040fe20000001840 */
[----:B--2---:R-:W-:Y:S01]  /*11100*/  FFMA.FTZ R2, R210, c[0x0][0x23c], -R109 ;  /* 0x00008f00d2027a23 */ /* 0x004fe2000001086d */
[----:B------:R-:W2:Y:S03]  /*11110*/  LDSM.16.MT88.4 R116, [R216+0x9800] ;  /* 0x00980000d874783b */ /* 0x000ea60000004200 */
[----:B------:R4:W2:Y:S03]  /*11120*/  MUFU.EX2 R210, R2 ;  /* 0x0000000200d27308 */ /* 0x0008a60000000800 */
[-C--:B-1----:R-:W-:Y:S08]  /*11130*/  HMMA.16816.F32 R68, R112, R124.reuse, R68 ;  /* 0x0000007c7044723c */ /* 0x082ff00000001844 */
[C---:B------:R-:W-:Y:S08]  /*11140*/  HMMA.16816.F32 R72, R120.reuse, R124, R72 ;  /* 0x0000007c7848723c */ /* 0x040ff00000001848 */
[-C--:B------:R-:W-:Y:S01]  /*11150*/  HMMA.16816.F32 R76, R120, R126.reuse, R76 ;  /* 0x0000007e784c723c */ /* 0x080fe2000000184c */
[--C-:B----4-:R-:W-:Y:S07]  /*11160*/  FFMA.FTZ R2, R241, c[0x0][0x23c], -R110.reuse ;  /* 0x00008f00f1027a23 */ /* 0x110fee000001086e */
[C---:B------:R-:W-:Y:S01]  /*11170*/  HMMA.16816.F32 R80, R112.reuse, R126, R80 ;  /* 0x0000007e7050723c */ /* 0x040fe20000001850 */
[----:B------:R1:W-:Y:S01]  /*11180*/  MUFU.EX2 R207, R2 ;  /* 0x0000000200cf7308 */ /* 0x0003e20000000800 */
[----:B------:R-:W4:Y:S06]  /*11190*/  LDSM.16.MT88.4 R124, [R218+0x9800] ;  /* 0x00980000da7c783b */ /* 0x000f2c0000004200 */
[-C--:B-----5:R-:W-:Y:S08]  /*111a0*/  HMMA.16816.F32 R84, R112, R128.reuse, R84 ;  /* 0x000000807054723c */ /* 0x0a0ff00000001854 */
[C---:B------:R-:W-:Y:S08]  /*111b0*/  HMMA.16816.F32 R88, R120.reuse, R128, R88 ;  /* 0x000000807858723c */ /* 0x040ff00000001858 */
[-C--:B------:R-:W-:Y:S01]  /*111c0*/  HMMA.16816.F32 R92, R120, R130.reuse, R92 ;  /* 0x00000082785c723c */ /* 0x080fe2000000185c */
[----:B-1----:R-:W-:Y:S04]  /*111d0*/  FFMA.FTZ R2, R243, c[0x0][0x23c], -R110 ;  /* 0x00008f00f3027a23 */ /* 0x002fe8000001086e */
[----:B------:R1:W5:Y:S03]  /*111e0*/  MUFU.EX2 R206, R2 ;  /* 0x0000000200ce7308 */ /* 0x0003660000000800 */
[----:B------:R-:W-:Y:S01]  /*111f0*/  HMMA.16816.F32 R96, R112, R130, R96 ;  /* 0x000000827060723c */ /* 0x000fe20000001860 */
[----:B------:R-:W4:Y:S06]  /*11200*/  LDSM.16.MT88.4 R128, [R216+0xa800] ;  /* 0x00a80000d880783b */ /* 0x000f2c0000004200 */
[----:B---3--:R-:W-:Y:S02]  /*11210*/  F2FP.PACK_AB R112, R213, R212 ;  /* 0x000000d4d570723e */ /* 0x008fe400000000ff */
[----:B------:R-:W-:Y:S03]  /*11220*/  F2FP.PACK_AB R113, R209, R211 ;  /* 0x000000d3d171723e */ /* 0x000fe600000000ff */
[----:B--2---:R-:W-:Y:S01]  /*11230*/  F2FP.PACK_AB R114, R208, R210 ;  /* 0x000000d2d072723e */ /* 0x004fe200000000ff */
[--C-:B-1----:R-:W-:Y:S01]  /*11240*/  FFMA.FTZ R2, R202, c[0x0][0x23c], -R111.reuse ;  /* 0x00008f00ca027a23 */ /* 0x102fe2000001086f */
[----:B-----5:R-:W-:Y:S03]  /*11250*/  F2FP.PACK_AB R115, R206, R207 ;  /* 0x000000cfce73723e */ /* 0x020fe600000000ff */
[----:B------:R1:W2:Y:S04]  /*11260*/  MUFU.EX2 R205, R2 ;  /* 0x0000000200cd7308 */ /* 0x0002a80000000800 */
[-C--:B------:R-:W-:Y:S01]  /*11270*/  HMMA.16816.F32 R4, R112, R116.reuse, R4 ;  /* 0x000000747004723c */ /* 0x080fe20000001804 */
[--C-:B-1----:R-:W-:Y:S01]  /*11280*/  FFMA.FTZ R2, R204, c[0x0][0x23c], -R111.reuse ;  /* 0x00008f00cc027a23 */ /* 0x102fe2000001086f */
[----:B--2---:R-:W-:Y:S04]  /*11290*/  F2FP.PACK_AB R120, R203, R205 ;  /* 0x000000cdcb78723e */ /* 0x004fe800000000ff */
[----:B------:R1:W-:Y:S02]  /*112a0*/  MUFU.EX2 R204, R2 ;  /* 0x0000000200cc7308 */ /* 0x0003e40000000800 */
[----:B-1----:R-:W-:Y:S08]  /*112b0*/  FFMA.FTZ R2, R201, c[0x0][0x23c], -R111 ;  /* 0x00008f00c9027a23 */ /* 0x002ff0000001086f */
        /* <DEDUP_REMOVED lines=18> */
[--C-:B-1----:R-:W-:Y:S04]  /*113e0*/  FFMA.FTZ R2, R156, c[0x0][0x23c], -R109.reuse ;  /* 0x00008f009c027a23 */ /* 0x102fe8000001086d */
[-C--:B----4-:R-:W-:Y:S01]  /*113f0*/  HMMA.16816.F32 R20, R112, R124.reuse, R20 ;  /* 0x0000007c7014723c */ /* 0x090fe20000001814 */
[----:B------:R1:W-:Y:S01]  /*11400*/  MUFU.EX2 R196, R2 ;  /* 0x0000000200c47308 */ /* 0x0003e20000000800 */
[----:B------:R-:W-:Y:S06]  /*11410*/  LDSM.16.MT88.4 R156, [R216+0xac00] ;  /* 0x00ac0000d89c783b */ /* 0x000fec0000004200 */
        /* <DEDUP_REMOVED lines=9> */
[----:B---3--:R-:W-:Y:S07]  /*114b0*/  FFMA.FTZ R2, R154, c[0x0][0x23c], -R110 ;  /* 0x00008f009a027a23 */ /* 0x008fee000001086e */
[C---:B------:R-:W-:Y:S01]  /*114c0*/  HMMA.16816.F32 R48, R112.reuse, R130, R48 ;  /* 0x000000827030723c */ /* 0x040fe20000001830 */
[----:B------:R3:W4:Y:S01]  /*114d0*/  MUFU.EX2 R193, R2 ;  /* 0x0000000200c17308 */ /* 0x0007220000000800 */
[----:B------:R-:W5:Y:S06]  /*114e0*/  LDSM.16.MT88.4 R128, [R218+0xb800] ;  /* 0x00b80000da80783b */ /* 0x000f6c0000004200 */
[-C--:B--2---:R-:W-:Y:S08]  /*114f0*/  HMMA.16816.F32 R52, R112, R116.reuse, R52 ;  /* 0x000000747034723c */ /* 0x084ff00000001834 */
[C---:B------:R-:W-:Y:S08]  /*11500*/  HMMA.16816.F32 R56, R120.reuse, R116, R56 ;  /* 0x000000747838723c */ /* 0x040ff00000001838 */
[-C--:B------:R-:W-:Y:S01]  /*11510*/  HMMA.16816.F32 R60, R120, R118.reuse, R60 ;  /* 0x00000076783c723c */ /* 0x080fe2000000183c */
[--C-:B---3--:R-:W-:Y:S03]  /*11520*/  FFMA.FTZ R2, R153, c[0x0][0x23c], -R109.reuse ;  /* 0x00008f0099027a23 */ /* 0x108fe6000001086d */
[----:B------:R-:W-:Y:S01]  /*11530*/  FFMA.FTZ R109, R152, c[0x0][0x23c], -R109 ;  /* 0x00008f00986d7a23 */ /* 0x000fe2000001086d */
[----:B------:R2:W-:Y:S01]  /*11540*/  MUFU.EX2 R194, R2 ;  /* 0x0000000200c27308 */ /* 0x0005e20000000800 */
[----:B------:R-:W-:Y:S02]  /*11550*/  IMAD.MOV.U32 R152, RZ, RZ, R149 ;  /* 0x000000ffff987224 */ /* 0x000fe400078e0095 */
[C---:B------:R-:W-:Y:S01]  /*11560*/  HMMA.16816.F32 R64, R112.reuse, R118, R64 ;  /* 0x000000767040723c */ /* 0x040fe20000001840 */
[----:B------:R-:W-:Y:S03]  /*11570*/  IMAD.MOV.U32 R149, RZ, RZ, R146 ;  /* 0x000000ffff957224 */ /* 0x000fe600078e0092 */
[----:B------:R-:W-:Y:S02]  /*11580*/  IMAD.MOV.U32 R146, RZ, RZ, R186 ;  /* 0x000000ffff927224 */ /* 0x000fe400078e00ba */
[----:B------:R-:W-:Y:S01]  /*11590*/  IMAD.MOV.U32 R243, RZ, RZ, R149 ;  /* 0x000000fffff37224 */ /* 0x000fe200078e0095 */
[----:B------:R4:W3:Y:S01]  /*115a0*/  MUFU.EX2 R192, R109 ;  /* 0x0000006d00c07308 */ /* 0x0008e20000000800 */
[-C--:B-1----:R-:W-:Y:S01]  /*115b0*/  HMMA.16816.F32 R68, R112, R124.reuse, R68 ;  /* 0x0000007c7044723c */ /* 0x082fe20000001844 */
[----:B------:R-:W-:Y:S07]  /*115c0*/  IMAD.MOV.U32 R215, RZ, RZ, R146 ;  /* 0x000000ffffd77224 */ /* 0x000fee00078e0092 */
[C---:B------:R-:W-:Y:S01]  /*115d0*/  HMMA.16816.F32 R72, R120.reuse, R124, R72 ;  /* 0x0000007c7848723c */ /* 0x040fe20000001848 */
[--C-:B--2---:R-:W-:Y:S03]  /*115e0*/  FFMA.FTZ R2, R189, c[0x0][0x23c], -R110.reuse ;  /* 0x00008f00bd027a23 */ /* 0x104fe6000001086e */
[----:B------:R-:W-:Y:S04]  /*115f0*/  FFMA.FTZ R110, R187, c[0x0][0x23c], -R110 ;  /* 0x00008f00bb6e7a23 */ /* 0x000fe8000001086e */
[-C--:B------:R-:W-:Y:S01]  /*11600*/  HMMA.16816.F32 R76, R120, R126.reuse, R76 ;  /* 0x0000007e784c723c */ /* 0x080fe2000000184c */
[----:B------:R1:W-:Y:S03]  /*11610*/  MUFU.EX2 R191, R2 ;  /* 0x0000000200bf7308 */ /* 0x0003e60000000800 */
[----:B----4-:R-:W-:Y:S04]  /*11620*/  F2FP.PACK_AB R109, R193, R195 ;  /* 0x000000c3c16d723e */ /* 0x010fe800000000ff */
[C---:B------:R-:W-:Y:S03]  /*11630*/  HMMA.16816.F32 R80, R112.reuse, R126, R80 ;  /* 0x0000007e7050723c */ /* 0x040fe60000001850 */
[----:B------:R3:W-:Y:S05]  /*11640*/  MUFU.EX2 R190, R110 ;  /* 0x0000006e00be7308 */ /* 0x0007ea0000000800 */
[-C--:B-----5:R-:W-:Y:S08]  /*11650*/  HMMA.16816.F32 R84, R112, R128.reuse, R84 ;  /* 0x000000807054723c */ /* 0x0a0ff00000001854 */
[C---:B------:R-:W-:Y:S01]  /*11660*/  HMMA.16816.F32 R88, R120.reuse, R128, R88 ;  /* 0x000000807858723c */ /* 0x040fe20000001858 */
[----:B-1----:R-:W-:Y:S03]  /*11670*/  FFMA.FTZ R2, R151, c[0x0][0x23c], -R111 ;  /* 0x00008f0097027a23 */ /* 0x002fe6000001086f */
[----:B------:R-:W-:Y:S01]  /*11680*/  IMAD.MOV.U32 R151, RZ, RZ, R148 ;  /* 0x000000ffff977224 */ /* 0x000fe200078e0094 */
[----:B------:R1:W-:Y:S01]  /*11690*/  MUFU.EX2 R188, R2 ;  /* 0x0000000200bc7308 */ /* 0x0003e20000000800 */
[----:B------:R-:W-:Y:S02]  /*116a0*/  IMAD.MOV.U32 R148, RZ, RZ, R145 ;  /* 0x000000ffff947224 */ /* 0x000fe400078e0091 */
[----:B------:R-:W-:Y:S01]  /*116b0*/  IMAD.MOV.U32 R145, RZ, RZ, R185 ;  /* 0x000000ffff917224 */ /* 0x000fe200078e00b9 */
[-C--:B------:R-:W-:Y:S03]  /*116c0*/  HMMA.16816.F32 R92, R120, R130.reuse, R92 ;  /* 0x00000082785c723c */ /* 0x080fe6000000185c */
[----:B------:R-:W-:Y:S01]  /*116d0*/  IMAD.MOV.U32 R235, RZ, RZ, R148 ;  /* 0x000000ffffeb7224 */ /* 0x000fe200078e0094 */
[----:B---3--:R-:W-:Y:S01]  /*116e0*/  F2FP.PACK_AB R110, R192, R194 ;  /* 0x000000c2c06e723e */ /* 0x008fe200000000ff */
[----:B------:R-:W-:Y:S02]  /*116f0*/  IMAD.MOV.U32 R148, RZ, RZ, R145 ;  /* 0x000000ffff947224 */ /* 0x000fe400078e0091 */
[----:B------:R-:W-:Y:S01]  /*11700*/  IMAD.MOV.U32 R238, RZ, RZ, R151 ;  /* 0x000000ffffee7224 */ /* 0x000fe200078e0097 */
[----:B------:R-:W-:Y:S01]  /*11710*/  HMMA.16816.F32 R96, R112, R130, R96 ;  /* 0x000000827060723c */ /* 0x000fe20000001860 */
[----:B-1----:R-:W-:Y:S03]  /*11720*/  FFMA.FTZ R2, R150, c[0x0][0x23c], -R111 ;  /* 0x00008f0096027a23 */ /* 0x002fe6000001086f */
[----:B------:R-:W-:Y:S02]  /*11730*/  IMAD.MOV.U32 R150, RZ, RZ, R147 ;  /* 0x000000ffff967224 */ /* 0x000fe400078e0093 */
[----:B------:R-:W-:Y:S01]  /*11740*/  IMAD.MOV.U32 R147, RZ, RZ, R144 ;  /* 0x000000ffff937224 */ /* 0x000fe200078e0090 */
[----:B------:R-:W1:Y:S01]  /*11750*/  MUFU.EX2 R189, R2 ;  /* 0x0000000200bd7308 */ /* 0x000e620000000800 */
[----:B------:R-:W-:Y:S04]  /*11760*/  IMAD.MOV.U32 R144, RZ, RZ, R143 ;  /* 0x000000ffff907224 */ /* 0x000fe800078e008f */
[----:B------:R-:W-:Y:S02]  /*11770*/  IMAD.MOV.U32 R143, RZ, RZ, R142 ;  /* 0x000000ffff8f7224 */ /* 0x000fe400078e008e */
        /* <DEDUP_REMOVED lines=9> */
[----:B------:R-:W-:Y:S01]  /*11810*/  IMAD.MOV.U32 R147, RZ, RZ, R144 ;  /* 0x000000ffff937224 */ /* 0x000fe200078e0090 */
[----:B-1----:R-:W-:Y:S01]  /*11820*/  F2FP.PACK_AB R176, R189, R188 ;  /* 0x000000bcbdb0723e */ /* 0x002fe200000000ff */
[--C-:B------:R-:W-:Y:S02]  /*11830*/  FFMA.FTZ R2, R134, c[0x0][0x23c], -R111.reuse ;  /* 0x00008f0086027a23 */ /* 0x100fe4000001086f */
[----:B------:R-:W-:Y:S02]  /*11840*/  FFMA.FTZ R111, R133, c[0x0][0x23c], -R111 ;  /* 0x00008f00856f7a23 */ /* 0x000fe4000001086f */
[----:B------:R1:W-:Y:S01]  /*11850*/  MUFU.EX2 R187, R2 ;  /* 0x0000000200bb7308 */ /* 0x0003e20000000800 */
[----:B------:R-:W-:Y:S02]  /*11860*/  IMAD.MOV.U32 R144, RZ, RZ, R140 ;  /* 0x000000ffff907224 */ /* 0x000fe400078e008c */
[----:B------:R-:W-:Y:S01]  /*11870*/  LDSM.16.MT88.4 R140, [R218+0x9c00] ;  /* 0x009c0000da8c783b */ /* 0x000fe20000004200 */
[----:B------:R-:W-:Y:S06]  /*11880*/  IMAD.MOV.U32 R241, RZ, RZ, R150 ;  /* 0x000000fffff17224 */ /* 0x000fec00078e0096 */
[----:B------:R2:W3:Y:S01]  /*11890*/  MUFU.EX2 R186, R111 ;  /* 0x0000006f00ba7308 */ /* 0x0004e20000000800 */
[--C-:B-1----:R-:W-:Y:S02]  /*118a0*/  FFMA.FTZ R2, R132, c[0x0][0x23c], -R184.reuse ;  /* 0x00008f0084027a23 */ /* 0x102fe400000108b8 */
[----:B------:R-:W1:Y:S07]  /*118b0*/  LDSM.16.MT88.4 R132, [R216+0x9c00] ;  /* 0x009c0000d884783b */ /* 0x000e6e0000004200 */
[----:B------:R4:W-:Y:S01]  /*118c0*/  MUFU.EX2 R185, R2 ;  /* 0x0000000200b97308 */ /* 0x0009e20000000800 */
[----:B--2---:R-:W-:Y:S02]  /*118d0*/  F2FP.PACK_AB R111, R190, R191 ;  /* 0x000000bfbe6f723e */ /* 0x004fe400000000ff */
[----:B---3--:R-:W-:Y:S01]  /*118e0*/  F2FP.PACK_AB R178, R186, R187 ;  /* 0x000000bbbab2723e */ /* 0x008fe200000000ff */
[--C-:B----4-:R-:W-:Y:S06]  /*118f0*/  FFMA.FTZ R2, R107, c[0x0][0x23c], -R184.reuse ;  /* 0x00008f006b027a23 */ /* 0x110fec00000108b8 */
[----:B------:R2:W3:Y:S02]  /*11900*/  MUFU.EX2 R107, R2 ;  /* 0x00000002006b7308 */ /* 0x0004e40000000800 */
[--C-:B--2---:R-:W-:Y:S01]  /*11910*/  FFMA.FTZ R2, R152, c[0x0][0x23c], -R184.reuse ;  /* 0x00008f0098027a23 */ /* 0x104fe200000108b8 */
[----:B---3--:R-:W-:Y:S01]  /*11920*/  F2FP.PACK_AB R177, R107, R185 ;  /* 0x000000b96bb1723e */ /* 0x008fe200000000ff */
[----:B------:R-:W-:Y:S01]  /*11930*/  FFMA.FTZ R184, R108, c[0x0][0x23c], -R184 ;  /* 0x00008f006cb87a23 */ /* 0x000fe200000108b8 */
[----:B------:R-:W-:Y:S05]  /*11940*/  F2FP.PACK_AB R108, R196, R197 ;  /* 0x000000c5c46c723e */ /* 0x000fea00000000ff */
[----:B------:R2:W-:Y:S02]  /*11950*/  MUFU.EX2 R106, R2 ;  /* 0x00000002006a7308 */ /* 0x0005e40000000800 */
[-C--:B-1----:R-:W-:Y:S01]  /*11960*/  HMMA.16816.F32 R112, R108, R132.reuse, R4 ;  /* 0x000000846c70723c */ /* 0x082fe20000001804 */
[----:B------:R-:W1:Y:S07]  /*11970*/  LDSM.16.MT88.4 R4, [R218+0xbc00] ;  /* 0x00bc0000da04783b */ /* 0x000e6e0000004200 */
[----:B------:R-:W3:Y:S01]  /*11980*/  MUFU.EX2 R184, R184 ;  /* 0x000000b800b87308 */ /* 0x000ee20000000800 */
[----:B--2---:R-:W2:Y:S03]  /*11990*/  LDL.LU R2, [R1+0x14] ;  /* 0x0000140001027983 */ /* 0x004ea60000300800 */
[----:B---3--:R-:W-:Y:S07]  /*119a0*/  F2FP.PACK_AB R179, R184, R106 ;  /* 0x0000006ab8b3723e */ /* 0x008fee00000000ff */
[C---:B------:R-:W-:Y:S07]  /*119b0*/  HMMA.16816.F32 R116, R176.reuse, R132, R8 ;  /* 0x00000084b074723c */ /* 0x040fee0000001808 */
[----:B------:R-:W-:Y:S01]  /*119c0*/  IMAD.MOV.U32 R10, RZ, RZ, R145 ;  /* 0x000000ffff0a7224 */ /* 0x000fe200078e0091 */
[-C--:B------:R-:W-:Y:S01]  /*119d0*/  HMMA.16816.F32 R120, R176, R134.reuse, R12 ;  /* 0x00000086b078723c */ /* 0x080fe2000000180c */
[----:B------:R-:W3:Y:S03]  /*119e0*/  LDL.LU R12, [R1+0x18] ;  /* 0x00001800010c7983 */ /* 0x000ee60000300800 */
[----:B------:R-:W-:Y:S02]  /*119f0*/  IMAD.MOV.U32 R8, RZ, RZ, R147 ;  /* 0x000000ffff087224 */ /* 0x000fe400078e0093 */
[----:B------:R-:W-:Y:S02]  /*11a00*/  IMAD.MOV.U32 R9, RZ, RZ, R146 ;  /* 0x000000ffff097224 */ /* 0x000fe400078e0092 */
[C---:B------:R-:W-:Y:S01]  /*11a10*/  HMMA.16816.F32 R124, R108.reuse, R134, R16 ;  /* 0x000000866c7c723c */ /* 0x040fe20000001810 */
[----:B------:R-:W4:Y:S03]  /*11a20*/  LDL.LU R17, [R1+0xc] ;  /* 0x00000c0001117983 */ /* 0x000f260000300800 */
[----:B------:R-:W-:Y:S01]  /*11a30*/  IMAD.MOV.U32 R15, RZ, RZ, R138 ;  /* 0x000000ffff0f7224 */ /* 0x000fe200078e008a */
[----:B------:R-:W5:Y:S01]  /*11a40*/  LDL.LU R19, [R1+0x10] ;  /* 0x0000100001137983 */ /* 0x000f620000300800 */
[----:B------:R-:W-:Y:S02]  /*11a50*/  IMAD.MOV.U32 R11, RZ, RZ, R148 ;  /* 0x000000ffff0b7224 */ /* 0x000fe400078e0094 */
[-C--:B------:R-:W-:Y:S01]  /*11a60*/  HMMA.16816.F32 R128, R108, R140.reuse, R20 ;  /* 0x0000008c6c80723c */ /* 0x080fe20000001814 */
[----:B------:R-:W-:Y:S03]  /*11a70*/  IMAD.MOV.U32 R16, RZ, RZ, R137 ;  /* 0x000000ffff107224 */ /* 0x000fe600078e0089 */
[----:B------:R-:W-:Y:S02]  /*11a80*/  IMAD.MOV.U32 R18, RZ, RZ, R136 ;  /* 0x000000ffff127224 */ /* 0x000fe400078e0088 */
[----:B------:R-:W-:Y:S02]  /*11a90*/  IMAD.MOV.U32 R13, RZ, RZ, R144 ;  /* 0x000000ffff0d7224 */ /* 0x000fe400078e0090 */
[C---:B------:R-:W-:Y:S01]  /*11aa0*/  HMMA.16816.F32 R132, R176.reuse, R140, R24 ;  /* 0x0000008cb084723c */ /* 0x040fe20000001818 */
[----:B------:R-:W-:Y:S07]  /*11ab0*/  IMAD.MOV.U32 R14, RZ, RZ, R139 ;  /* 0x000000ffff0e7224 */ /* 0x000fee00078e008b */
        /* <DEDUP_REMOVED lines=18> */
[----:B--2---:R-:W-:Y:S04]  /*11be0*/  FFMA.FTZ R2, R3, R2, R13 ;  /* 0x0000000203027223 */ /* 0x004fe8000001000d */
[----:B------:R-:W-:Y:S02]  /*11bf0*/  FADD.FTZ R2, R8, R2 ;  /* 0x0000000208027221 */ /* 0x000fe40000010000 */
[----:B---3--:R-:W-:Y:S05]  /*11c00*/  FFMA.FTZ R0, R0, R12, R14 ;  /* 0x0000000c00007223 */ /* 0x008fea000001000e */
[----:B------:R-:W-:Y:S02]  /*11c10*/  FADD.FTZ R0, R9, R0 ;  /* 0x0000000009007221 */ /* 0x000fe40000010000 */
[----:B------:R-:W-:Y:S02]  /*11c20*/  FADD.FTZ R9, R215, R2 ;  /* 0x00000002d7097221 */ /* 0x000fe40000010000 */
[----:B----4-:R-:W-:Y:S02]  /*11c30*/  FFMA.FTZ R101, R101, R17, R16 ;  /* 0x0000001165657223 */ /* 0x010fe40000010010 */
[----:B------:R-:W-:Y:S02]  /*11c40*/  FADD.FTZ R8, R236, R0 ;  /* 0x00000000ec087221 */ /* 0x000fe40000010000 */
[----:B-----5:R-:W-:Y:S02]  /*11c50*/  FFMA.FTZ R100, R100, R19, R18 ;  /* 0x0000001364647223 */ /* 0x020fe40000010012 */
[----:B------:R-:W-:Y:S02]  /*11c60*/  FADD.FTZ R11, R11, R101 ;  /* 0x000000650b0b7221 */ /* 0x000fe40000010000 */
        /* <DEDUP_REMOVED lines=50> */
[----:B------:R-:W-:Y:S01]  /*11f90*/  FADD.FTZ R2, R187, R2 ;  /* 0x00000002bb027221 */ /* 0x000fe20000010000 */
[----:B------:R-:W-:Y:S01]  /*11fa0*/  STL [R1+0xc], R4 ;  /* 0x00000c0401007387 */ /* 0x000fe20000100800 */
[----:B------:R-:W-:Y:S02]  /*11fb0*/  FADD.FTZ R3, R190, R3 ;  /* 0x00000003be037221 */ /* 0x000fe40000010000 */
[----:B------:R-:W-:Y:S02]  /*11fc0*/  FADD.FTZ R0, R106, R0 ;  /* 0x000000006a007221 */ /* 0x000fe40000010000 */
[----:B------:R-:W-:Y:S01]  /*11fd0*/  FADD.FTZ R2, R186, R2 ;  /* 0x00000002ba027221 */ /* 0x000fe20000010000 */
[----:B------:R1:W-:Y:S01]  /*11fe0*/  STL [R1+0x10], R3 ;  /* 0x0000100301007387 */ /* 0x0003e20000100800 */
[----:B------:R-:W-:Y:S02]  /*11ff0*/  FADD.FTZ R0, R184, R0 ;  /* 0x00000000b8007221 */ /* 0x000fe40000010000 */
[----:B------:R-:W-:Y:S01]  /*12000*/  IMAD.MOV.U32 R101, RZ, RZ, R231 ;  /* 0x000000ffff657224 */ /* 0x000fe200078e00e7 */
[----:B------:R2:W-:Y:S01]  /*12010*/  STL [R1+0x14], R2 ;  /* 0x0000140201007387 */ /* 0x0005e20000100800 */
[----:B------:R-:W-:Y:S02]  /*12020*/  IMAD.MOV.U32 R107, RZ, RZ, R102 ;  /* 0x000000ffff6b7224 */ /* 0x000fe400078e0066 */
[----:B------:R-:W-:Y:S01]  /*12030*/  IMAD.MOV.U32 R100, RZ, RZ, R105 ;  /* 0x000000ffff647224 */ /* 0x000fe200078e0069 */
[----:B------:R2:W-:Y:S01]  /*12040*/  STL [R1+0x18], R0 ;  /* 0x0000180001007387 */ /* 0x0005e20000100800 */
[----:B------:R-:W-:Y:S02]  /*12050*/  IMAD.MOV.U32 R106, RZ, RZ, R103 ;  /* 0x000000ffff6a7224 */ /* 0x000fe400078e0067 */
[----:B-1----:R-:W-:Y:S01]  /*12060*/  IMAD.MOV.U32 R3, RZ, RZ, R104 ;  /* 0x000000ffff037224 */ /* 0x002fe200078e0068 */
[----:B--2---:R-:W-:-:S05]  /*12070*/  @P0 BRA `(.L_x_143) ;  /* 0xffffc18000000947 */ /* 0x004fca000383ffff */
.L_x_142:
[----:B-1----:R-:W2:Y:S04]  /*12080*/  LDL.LU R4, [R1+0xc] ;  /* 0x00000c0001047983 */ /* 0x002ea80000300800 */
[----:B------:R-:W3:Y:S04]  /*12090*/  LDL.LU R8, [R1+0x10] ;  /* 0x0000100001087983 */ /* 0x000ee80000300800 */
[----:B------:R-:W4:Y:S04]  /*120a0*/  LDL.LU R7, [R1+0x14] ;  /* 0x0000140001077983 */ /* 0x000f280000300800 */
[----:B------:R-:W4:Y:S04]  /*120b0*/  LDL.LU R6, [R1+0x18] ;  /* 0x0000180001067983 */ /* 0x000f280000300800 */
[----:B------:R-:W4:Y:S04]  /*120c0*/  LDL.LU R110, [R1+0x40] ;  /* 0x00004000016e7983 */ /* 0x000f280000300800 */
[----:B------:R-:W1:Y:S04]  /*120d0*/  S2R R108, SR_CTAID.Y ;  /* 0x00000000006c7919 */ /* 0x000e680000002600 */
[----:B------:R1:W5:Y:S04]  /*120e0*/  LDL R109, [R1+0x44] ;  /* 0x00004400016d7983 */ /* 0x0003680000100800 */
[----:B--2---:R-:W2:Y:S04]  /*120f0*/  SHFL.BFLY PT, R0, R4, 0x2, 0x1f ;  /* 0x0c401f0004007f89 */ /* 0x004ea800000e0000 */
[----:B---3--:R-:W3:Y:S04]  /*12100*/  SHFL.BFLY PT, R2, R8, 0x2, 0x1f ;  /* 0x0c401f0008027f89 */ /* 0x008ee800000e0000 */
[----:B----4-:R-:W4:Y:S01]  /*12110*/  SHFL.BFLY PT, R5, R7, 0x2, 0x1f ;  /* 0x0c401f0007057f89 */ /* 0x010f2200000e0000 */
[----:B--2---:R-:W-:-:S03]  /*12120*/  FADD.FTZ R0, R0, R4 ;  /* 0x0000000400007221 */ /* 0x004fc60000010000 */
[----:B------:R-:W2:Y:S01]  /*12130*/  SHFL.BFLY PT, R4, R6, 0x2, 0x1f ;  /* 0x0c401f0006047f89 */ /* 0x000ea200000e0000 */
[----:B---3--:R-:W-:-:S03]  /*12140*/  FADD.FTZ R2, R2, R8 ;  /* 0x0000000802027221 */ /* 0x008fc60000010000 */
[----:B------:R-:W3:Y:S01]  /*12150*/  SHFL.BFLY PT, R3, R0, 0x1, 0x1f ;  /* 0x0c201f0000037f89 */ /* 0x000ee200000e0000 */
[----:B----4-:R-:W-:-:S03]  /*12160*/  FADD.FTZ R5, R5, R7 ;  /* 0x0000000705057221 */ /* 0x010fc60000010000 */
[----:B------:R-:W4:Y:S01]  /*12170*/  SHFL.BFLY PT, R8, R2, 0x1, 0x1f ;  /* 0x0c201f0002087f89 */ /* 0x000f2200000e0000 */
[----:B------:R-:W-:Y:S01]  /*12180*/  ISETP.NE.AND P0, PT, R110, -0x1, PT ;  /* 0xffffffff6e00780c */ /* 0x000fe20003f05270 */
[----:B--2---:R-:W-:Y:S02]  /*12190*/  FADD.FTZ R4, R4, R6 ;  /* 0x0000000604047221 */ /* 0x004fe40000010000 */
[----:B------:R-:W2:Y:S10]  /*121a0*/  SHFL.BFLY PT, R6, R5, 0x1, 0x1f ;  /* 0x0c201f0005067f89 */ /* 0x000eb400000e0000 */
[----:B-1----:R-:W-:Y:S01]  /*121b0*/  @!P0 SHF.R.S32.HI R10, RZ, 0x1f, R108 ;  /* 0x0000001fff0a8819 */ /* 0x002fe2000001146c */
[----:B---3--:R-:W-:-:S02]  /*121c0*/  FADD.FTZ R48, R0, R3 ;  /* 0x0000000300307221 */ /* 0x008fc40000010000 */
[----:B----4-:R-:W-:Y:S02]  /*121d0*/  FADD.FTZ R47, R2, R8 ;  /* 0x00000008022f7221 */ /* 0x010fe40000010000 */
[----:B------:R-:W-:-:S04]  /*121e0*/  @P0 IMAD.WIDE.U32 R2, R110, c[0x0][0x1e8], RZ ;  /* 0x00007a006e020a25 */ /* 0x000fc800078e00ff */
[----:B------:R-:W-:Y:S01]  /*121f0*/  @!P0 IMAD R10, R10, c[0x0][0x1e0], RZ ;  /* 0x000078000a0a8a24 */ /* 0x000fe200078e02ff */
[----:B------:R-:W-:Y:S01]  /*12200*/  @P0 MOV R106, R2 ;  /* 0x00000002006a0202 */ /* 0x000fe20000000f00 */
[C---:B------:R-:W-:Y:S01]  /*12210*/  @!P0 IMAD.WIDE.U32 R8, R108.reuse, c[0x0][0x1e0], RZ ;  /* 0x000078006c088a25 */ /* 0x040fe200078e00ff */
[----:B------:R-:W1:Y:S03]  /*12220*/  SHFL.BFLY PT, R7, R4, 0x1, 0x1f ;  /* 0x0c201f0004077f89 */ /* 0x000e6600000e0000 */
[----:B------:R-:W-:Y:S02]  /*12230*/  @!P0 IMAD R2, R108, c[0x0][0x1e4], R10 ;  /* 0x000079006c028a24 */ /* 0x000fe400078e020a */
[----:B--2---:R-:W-:-:S05]  /*12240*/  FADD.FTZ R100, R5, R6 ;  /* 0x0000000605647221 */ /* 0x004fca0000010000 */
[----:B------:R-:W-:Y:S01]  /*12250*/  FSETP.NE.FTZ.AND P4, PT, R100, RZ, PT ;  /* 0x000000ff6400720b */ /* 0x000fe20003f95000 */
[----:B------:R-:W-:Y:S01]  /*12260*/  @P0 IMAD R107, R110, c[0x0][0x1ec], R3 ;  /* 0x00007b006e6b0a24 */ /* 0x000fe200078e0203 */
[----:B------:R-:W-:Y:S02]  /*12270*/  @!P0 IADD3 R107, R9, R2, RZ ;  /* 0x00000002096b8210 */ /* 0x000fe40007ffe0ff */
[----:B------:R-:W-:Y:S02]  /*12280*/  MOV R2, 0x3f800000 ;  /* 0x3f80000000027802 */ /* 0x000fe40000000f00 */
[----:B------:R-:W-:Y:S02]  /*12290*/  FSETP.NE.FTZ.AND P6, PT, R48, RZ, PT ;  /* 0x000000ff3000720b */ /* 0x000fe40003fd5000 */
[----:B------:R-:W-:-:S05]  /*122a0*/  MOV R0, 0x3f800000 ;  /* 0x3f80000000007802 */ /* 0x000fca0000000f00 */
[----:B------:R-:W2:Y:S01]  /*122b0*/  @P4 MUFU.RCP R2, R100 ;  /* 0x0000006400024308 */ /* 0x000ea20000001000 */
[----:B-1----:R-:W-:Y:S01]  /*122c0*/  FADD.FTZ R101, R4, R7 ;  /* 0x0000000704657221 */ /* 0x002fe20000010000 */
[----:B------:R-:W-:-:S06]  /*122d0*/  FSETP.NE.FTZ.AND P5, PT, R47, RZ, PT ;  /* 0x000000ff2f00720b */ /* 0x000fcc0003fb5000 */
[----:B------:R-:W1:Y:S01]  /*122e0*/  @P6 MUFU.RCP R0, R48 ;  /* 0x0000003000006308 */ /* 0x000e620000001000 */
[----:B------:R-:W-:Y:S01]  /*122f0*/  FSETP.NE.FTZ.AND P3, PT, R101, RZ, PT ;  /* 0x000000ff6500720b */ /* 0x000fe20003f75000 */
[----:B--2---:R-:W-:Y:S02]  /*12300*/  FMUL.FTZ R18, R2, R73 ;  /* 0x0000004902127220 */ /* 0x004fe40000410000 */
[----:B------:R-:W2:Y:S01]  /*12310*/  S2R R73, SR_TID.X ;  /* 0x0000000000497919 */ /* 0x000ea20000002100 */
[----:B------:R-:W-:Y:S01]  /*12320*/  MOV R3, 0x3f800000 ;  /* 0x3f80000000037802 */ /* 0x000fe20000000f00 */
[C---:B-1----:R-:W-:Y:S02]  /*12330*/  FMUL.FTZ R112, R0.reuse, R112 ;  /* 0x0000007000707220 */ /* 0x042fe40000410000 */
[C---:B------:R-:W-:Y:S02]  /*12340*/  FMUL.FTZ R45, R0.reuse, R113 ;  /* 0x00000071002d7220 */ /* 0x040fe40000410000 */
[----:B------:R-:W-:-:S02]  /*12350*/  FMUL.FTZ R124, R0, R124 ;  /* 0x0000007c007c7220 */ /* 0x000fc40000410000 */
[C---:B------:R-:W-:Y:S02]  /*12360*/  FMUL.FTZ R42, R0.reuse, R125 ;  /* 0x0000007d002a7220 */ /* 0x040fe40000410000 */
[C---:B------:R-:W-:Y:S02]  /*12370*/  FMUL.FTZ R128, R0.reuse, R128 ;  /* 0x0000008000807220 */ /* 0x040fe40000410000 */
[C---:B------:R-:W-:Y:S02]  /*12380*/  FMUL.FTZ R40, R0.reuse, R129 ;  /* 0x0000008100287220 */ /* 0x040fe40000410000 */
[C---:B------:R-:W-:Y:S02]  /*12390*/  FMUL.FTZ R140, R0.reuse, R140 ;  /* 0x0000008c008c7220 */ /* 0x040fe40000410000 */
        /* <DEDUP_REMOVED lines=16> */
[----:B------:R-:W-:Y:S01]  /*124a0*/  FMUL.FTZ R7, R0, R97 ;  /* 0x0000006100077220 */ /* 0x000fe20000410000 */
[----:B------:R-:W-:Y:S01]  /*124b0*/  MOV R0, 0x3f800000 ;  /* 0x3f80000000007802 */ /* 0x000fe20000000f00 */
[----:B------:R-:W1:Y:S08]  /*124c0*/  @P5 MUFU.RCP R3, R47 ;  /* 0x0000002f00035308 */ /* 0x000e700000001000 */
[----:B------:R-:W3:Y:S01]  /*124d0*/  @P3 MUFU.RCP R0, R101 ;  /* 0x0000006500003308 */ /* 0x000ee20000001000 */
[----:B--2---:R-:W-:-:S02]  /*124e0*/  SHF.R.S32.HI R49, RZ, 0x1f, R73 ;  /* 0x0000001fff317819 */ /* 0x004fc40000011449 */
[----:B------:R-:W-:Y:S01]  /*124f0*/  @!P0 MOV R106, R8 ;  /* 0x00000008006a8202 */ /* 0x000fe20000000f00 */
[C---:B-1----:R-:W-:Y:S02]  /*12500*/  FMUL.FTZ R114, R3.reuse, R114 ;  /* 0x0000007203727220 */ /* 0x042fe40000410000 */
        /* <DEDUP_REMOVED lines=22> */
[----:B------:R-:W-:Y:S01]  /*12670*/  FMUL.FTZ R6, R3, R99 ;  /* 0x0000006303067220 */ /* 0x000fe20000410000 */
[----:B------:R-:W-:Y:S01]  /*12680*/  LEA.HI R3, R49, R73, RZ, 0x2 ;  /* 0x0000004931037211 */ /* 0x000fe200078f10ff */
[----:B---3--:R-:W-:-:S02]  /*12690*/  FMUL.FTZ R119, R0, R119 ;  /* 0x0000007700777220 */ /* 0x008fc40000410000 */
        /* <DEDUP_REMOVED lines=22> */
[----:B------:R-:W-:Y:S01]  /*12800*/  FMUL.FTZ R94, R0, R94 ;  /* 0x0000005e005e7220 */ /* 0x000fe20000410000 */
[----:B------:R-:W-:Y:S01]  /*12810*/  SHF.R.S32.HI R0, RZ, 0x2, R3 ;  /* 0x00000002ff007819 */ /* 0x000fe20000011403 */
        /* <DEDUP_REMOVED lines=22> */
[----:B------:R-:W-:Y:S01]  /*12980*/  FMUL.FTZ R5, R2, R93 ;  /* 0x0000005d02057220 */ /* 0x000fe20000410000 */
[----:B------:R-:W-:-:S04]  /*12990*/  SHF.R.S32.HI R2, RZ, 0x1f, R0 ;  /* 0x0000001fff027819 */ /* 0x000fc80000011400 */
[----:B------:R-:W-:-:S04]  /*129a0*/  LEA.HI R2, R2, R0, RZ, 0x3 ;  /* 0x0000000002027211 */ /* 0x000fc800078f18ff */
[----:B------:R-:W-:-:S04]  /*129b0*/  LOP3.LUT R2, R2, 0xfffffff8, RZ, 0xc0, !PT ;  /* 0xfffffff802027812 */ /* 0x000fc800078ec0ff */
[----:B------:R-:W-:-:S04]  /*129c0*/  IADD3 R2, R0, -R2, RZ ;  /* 0x8000000200027210 */ /* 0x000fc80007ffe0ff */
[----:B------:R-:W-:Y:S02]  /*129d0*/  LEA.HI R0, R2, R2, RZ, 0x1 ;  /* 0x0000000202007211 */ /* 0x000fe400078f08ff */
[----:B------:R-:W-:Y:S02]  /*129e0*/  LOP3.LUT R3, R3, 0xfffffffc, RZ, 0xc0, !PT ;  /* 0xfffffffc03037812 */ /* 0x000fe400078ec0ff */
[-C--:B------:R-:W-:Y:S02]  /*129f0*/  LEA.HI R49, R49, R73.reuse, RZ, 0x5 ;  /* 0x0000004931317211 */ /* 0x080fe400078f28ff */
[----:B------:R-:W-:Y:S02]  /*12a00*/  SHF.R.S32.HI R9, RZ, 0x1, R0 ;  /* 0x00000001ff097819 */ /* 0x000fe40000011400 */
[----:B------:R-:W-:Y:S02]  /*12a10*/  LOP3.LUT R4, R0, 0x3fffffe, RZ, 0xc0, !PT ;  /* 0x03fffffe00047812 */ /* 0x000fe400078ec0ff */
[----:B------:R-:W-:-:S02]  /*12a20*/  IADD3 R0, -R3, R73, RZ ;  /* 0x0000004903007210 */ /* 0x000fc40007ffe1ff */
[----:B------:R-:W-:Y:S02]  /*12a30*/  SHF.R.S32.HI R33, RZ, 0x5, R49 ;  /* 0x00000005ff217819 */ /* 0x000fe40000011431 */
[----:B------:R-:W-:Y:S02]  /*12a40*/  SHF.L.U32 R3, R9, 0x6, RZ ;  /* 0x0000000609037819 */ /* 0x000fe400000006ff */
[----:B------:R-:W-:Y:S02]  /*12a50*/  IADD3 R2, R2, -R4, RZ ;  /* 0x8000000402027210 */ /* 0x000fe40007ffe0ff */
[----:B------:R-:W-:Y:S02]  /*12a60*/  LEA R0, R33, R0, 0x8 ;  /* 0x0000000021007211 */ /* 0x000fe400078e40ff */
[----:B------:R-:W-:Y:S02]  /*12a70*/  LOP3.LUT R4, R3, 0xc0, RZ, 0xc0, !PT ;  /* 0x000000c003047812 */ /* 0x000fe400078ec0ff */
[----:B------:R-:W-:-:S02]  /*12a80*/  LOP3.LUT R3, R9, 0x1, RZ, 0xc0, !PT ;  /* 0x0000000109037812 */ /* 0x000fc400078ec0ff */
[----:B------:R-:W-:Y:S02]  /*12a90*/  LEA R0, R2, R0, 0x4 ;  /* 0x0000000002007211 */ /* 0x000fe400078e20ff */
[----:B------:R-:W-:Y:S02]  /*12aa0*/  LEA.HI R2, R4, R4, RZ, 0x1d ;  /* 0x0000000404027211 */ /* 0x000fe400078fe8ff */
[----:B------:R-:W-:Y:S02]  /*12ab0*/  ISETP.NE.U32.AND P1, PT, R3, 0x1, PT ;  /* 0x000000010300780c */ /* 0x000fe40003f25070 */
[----:B------:R-:W-:Y:S02]  /*12ac0*/  LEA R0, R0, R2, 0x1 ;  /* 0x0000000200007211 */ /* 0x000fe400078e08ff */
[----:B------:R-:W-:Y:S02]  /*12ad0*/  LOP3.LUT P0, RZ, R9, 0x2, RZ, 0xc0, !PT ;  /* 0x0000000209ff7812 */ /* 0x000fe4000780c0ff */
[----:B------:R-:W-:-:S02]  /*12ae0*/  SHF.L.U32 R0, R0, 0x1, RZ ;  /* 0x0000000100007819 */ /* 0x000fc400000006ff */
[----:B------:R-:W-:Y:S02]  /*12af0*/  MOV R3, 0x20 ;  /* 0x0000002000037802 */ /* 0x000fe40000000f00 */
[----:B------:R-:W-:Y:S02]  /*12b00*/  F2FP.PACK_AB R45, R45, R112 ;  /* 0x000000702d2d723e */ /* 0x000fe400000000ff */
[----:B------:R-:W-:Y:S02]  /*12b10*/  F2FP.PACK_AB R44, R44, R114 ;  /* 0x000000722c2c723e */ /* 0x000fe400000000ff */
[----:B------:R-:W-:Y:S02]  /*12b20*/  IADD3 R2, R0, -0x10, RZ ;  /* 0xfffffff000027810 */ /* 0x000fe40007ffe0ff */
[----:B------:R-:W-:Y:S02]  /*12b30*/  SEL R3, R3, 0xffffffe0, !P0 ;  /* 0xffffffe003037807 */ /* 0x000fe40004000000 */
[----:B------:R-:W-:-:S02]  /*12b40*/  F2FP.PACK_AB R42, R42, R124 ;  /* 0x0000007c2a2a723e */ /* 0x000fc400000000ff */
[----:B------:R-:W-:Y:S02]  /*12b50*/  F2FP.PACK_AB R41, R41, R126 ;  /* 0x0000007e2929723e */ /* 0x000fe400000000ff */
[----:B------:R-:W-:Y:S02]  /*12b60*/  @P1 IADD3 R2, R0, 0x10, RZ ;  /* 0x0000001000021810 */ /* 0x000fe40007ffe0ff */
[----:B------:R-:W-:Y:S02]  /*12b70*/  F2FP.PACK_AB R46, R46, R116 ;  /* 0x000000742e2e723e */ /* 0x000fe400000000ff */
[----:B------:R-:W-:Y:S02]  /*12b80*/  F2FP.PACK_AB R118, R119, R118 ;  /* 0x000000767776723e */ /* 0x000fe400000000ff */
[----:B------:R-:W-:Y:S02]  /*12b90*/  F2FP.PACK_AB R43, R43, R120 ;  /* 0x000000782b2b723e */ /* 0x000fe400000000ff */
[----:B------:R-:W-:Y:S01]  /*12ba0*/  F2FP.PACK_AB R122, R123, R122 ;  /* 0x0000007a7b7a723e */ /* 0x000fe200000000ff */
[----:B------:R-:W-:Y:S01]  /*12bb0*/  STS [R0], R45 ;  /* 0x0000002d00007388 */ /* 0x000fe20000000800 */
[----:B------:R-:W-:-:S02]  /*12bc0*/  F2FP.PACK_AB R39, R39, R130 ;  /* 0x000000822727723e */ /* 0x000fc400000000ff */
[----:B------:R-:W-:Y:S01]  /*12bd0*/  IADD3 R4, R0, R3, RZ ;  /* 0x0000000300047210 */ /* 0x000fe20007ffe0ff */
[----:B------:R-:W-:Y:S01]  /*12be0*/  STS [R0+0x200], R44 ;  /* 0x0002002c00007388 */ /* 0x000fe20000000800 */
[----:B------:R-:W-:-:S03]  /*12bf0*/  F2FP.PACK_AB R40, R40, R128 ;  /* 0x000000802828723e */ /* 0x000fc600000000ff */
[----:B------:R-:W-:Y:S01]  /*12c00*/  STS [R2], R42 ;  /* 0x0000002a02007388 */ /* 0x000fe20000000800 */
[----:B------:R-:W-:-:S03]  /*12c10*/  F2FP.PACK_AB R37, R37, R140 ;  /* 0x0000008c2525723e */ /* 0x000fc600000000ff */
[----:B------:R-:W-:Y:S01]  /*12c20*/  STS [R2+0x200], R41 ;  /* 0x0002002902007388 */ /* 0x000fe20000000800 */
[----:B------:R-:W-:Y:S02]  /*12c30*/  F2FP.PACK_AB R36, R36, R142 ;  /* 0x0000008e2424723e */ /* 0x000fe400000000ff */
[----:B------:R-:W-:Y:S01]  /*12c40*/  IADD3 R3, R3, R2, RZ ;  /* 0x0000000203037210 */ /* 0x000fe20007ffe0ff */
[----:B------:R-:W-:Y:S01]  /*12c50*/  STS [R0+0x1000], R46 ;  /* 0x0010002e00007388 */ /* 0x000fe20000000800 */
[----:B------:R-:W-:-:S03]  /*12c60*/  F2FP.PACK_AB R38, R38, R132 ;  /* 0x000000842626723e */ /* 0x000fc600000000ff */
[----:B------:R-:W-:Y:S01]  /*12c70*/  STS [R0+0x1200], R118 ;  /* 0x0012007600007388 */ /* 0x000fe20000000800 */
[----:B------:R-:W-:-:S03]  /*12c80*/  F2FP.PACK_AB R134, R135, R134 ;  /* 0x000000868786723e */ /* 0x000fc600000000ff */
[----:B------:R-:W-:Y:S01]  /*12c90*/  STS [R2+0x1000], R43 ;  /* 0x0010002b02007388 */ /* 0x000fe20000000800 */
[----:B------:R-:W-:-:S03]  /*12ca0*/  F2FP.PACK_AB R35, R35, R136 ;  /* 0x000000882323723e */ /* 0x000fc600000000ff */
[----:B------:R-:W-:Y:S01]  /*12cb0*/  STS [R2+0x1200], R122 ;  /* 0x0012007a02007388 */ /* 0x000fe20000000800 */
[----:B------:R-:W-:-:S03]  /*12cc0*/  F2FP.PACK_AB R138, R139, R138 ;  /* 0x0000008a8b8a723e */ /* 0x000fc600000000ff */
[----:B------:R1:W-:Y:S01]  /*12cd0*/  STS [R4+0x200], R39 ;  /* 0x0002002704007388 */ /* 0x0003e20000000800 */
[----:B------:R-:W-:Y:S02]  /*12ce0*/  F2FP.PACK_AB R34, R34, R144 ;  /* 0x000000902222723e */ /* 0x000fe400000000ff */
[----:B------:R-:W-:Y:S01]  /*12cf0*/  F2FP.PACK_AB R32, R32, R146 ;  /* 0x000000922020723e */ /* 0x000fe200000000ff */
[----:B------:R-:W-:Y:S01]  /*12d00*/  STS [R4], R40 ;  /* 0x0000002804007388 */ /* 0x000fe20000000800 */
[----:B------:R-:W-:Y:S02]  /*12d10*/  F2FP.PACK_AB R30, R30, R156 ;  /* 0x0000009c1e1e723e */ /* 0x000fe400000000ff */
[----:B------:R-:W-:Y:S01]  /*12d20*/  F2FP.PACK_AB R29, R29, R158 ;  /* 0x0000009e1d1d723e */ /* 0x000fe200000000ff */
[----:B------:R-:W-:Y:S01]  /*12d30*/  STS [R3], R37 ;  /* 0x0000002503007388 */ /* 0x000fe20000000800 */
[----:B------:R-:W-:Y:S02]  /*12d40*/  F2FP.PACK_AB R31, R31, R148 ;  /* 0x000000941f1f723e */ /* 0x000fe400000000ff */
[----:B------:R-:W-:Y:S01]  /*12d50*/  F2FP.PACK_AB R150, R151, R150 ;  /* 0x000000969796723e */ /* 0x000fe200000000ff */
[----:B------:R-:W-:Y:S01]  /*12d60*/  STS [R3+0x200], R36 ;  /* 0x0002002403007388 */ /* 0x000fe20000000800 */
[----:B------:R-:W-:-:S02]  /*12d70*/  F2FP.PACK_AB R28, R28, R152 ;  /* 0x000000981c1c723e */ /* 0x000fc400000000ff */
[----:B------:R-:W-:Y:S01]  /*12d80*/  F2FP.PACK_AB R154, R155, R154 ;  /* 0x0000009a9b9a723e */ /* 0x000fe200000000ff */
[----:B------:R-:W-:Y:S01]  /*12d90*/  STS [R4+0x1000], R38 ;  /* 0x0010002604007388 */ /* 0x000fe20000000800 */
[----:B------:R-:W-:Y:S02]  /*12da0*/  F2FP.PACK_AB R27, R27, R160 ;  /* 0x000000a01b1b723e */ /* 0x000fe400000000ff */
[----:B------:R-:W-:Y:S01]  /*12db0*/  F2FP.PACK_AB R26, R26, R162 ;  /* 0x000000a21a1a723e */ /* 0x000fe200000000ff */
[----:B------:R-:W-:Y:S01]  /*12dc0*/  STS [R4+0x1200], R134 ;  /* 0x0012008604007388 */ /* 0x000fe20000000800 */
[----:B-1----:R-:W1:Y:S03]  /*12dd0*/  LDC.U8 R39, c[0x0][0x329] ;  /* 0x0000ca40ff277b82 */ /* 0x002e660000000000 */
[----:B------:R-:W-:Y:S01]  /*12de0*/  STS [R3+0x1000], R35 ;  /* 0x0010002303007388 */ /* 0x000fe20000000800 */
[----:B------:R-:W-:-:S02]  /*12df0*/  F2FP.PACK_AB R24, R24, R172 ;  /* 0x000000ac1818723e */ /* 0x000fc400000000ff */
[----:B------:R-:W-:Y:S01]  /*12e00*/  F2FP.PACK_AB R23, R23, R174 ;  /* 0x000000ae1717723e */ /* 0x000fe200000000ff */
[----:B------:R-:W-:Y:S01]  /*12e10*/  STS [R3+0x1200], R138 ;  /* 0x0012008a03007388 */ /* 0x000fe20000000800 */
[----:B------:R-:W-:Y:S02]  /*12e20*/  F2FP.PACK_AB R25, R25, R164 ;  /* 0x000000a41919723e */ /* 0x000fe400000000ff */
[----:B------:R-:W-:Y:S01]  /*12e30*/  F2FP.PACK_AB R166, R167, R166 ;  /* 0x000000a6a7a6723e */ /* 0x000fe200000000ff */
        /* <DEDUP_REMOVED lines=31> */
[----:B------:R-:W-:Y:S01]  /*13030*/  F2FP.PACK_AB R8, R91, R8 ;  /* 0x000000085b08723e */ /* 0x000fe200000000ff */
[----:B--2---:R-:W2:Y:S02]  /*13040*/  LDC.U8 R26, c[0x0][0x328] ;  /* 0x0000ca00ff1a7b82 */ /* 0x004ea40000000000 */
[----:B------:R-:W-:Y:S01]  /*13050*/  STS [R0+0x4000], R20 ;  /* 0x0040001400007388 */ /* 0x000fe20000000800 */
[----:B------:R-:W-:-:S03]  /*13060*/  F2FP.PACK_AB R5, R5, R92 ;  /* 0x0000005c0505723e */ /* 0x000fc600000000ff */
[----:B------:R-:W-:Y:S01]  /*13070*/  STS [R0+0x4200], R19 ;  /* 0x0042001300007388 */ /* 0x000fe20000000800 */
[----:B------:R-:W-:-:S03]  /*13080*/  F2FP.PACK_AB R9, R95, R94 ;  /* 0x0000005e5f09723e */ /* 0x000fc600000000ff */
        /* <DEDUP_REMOVED lines=9> */
[----:B------:R4:W-:Y:S04]  /*13120*/  STS [R3+0x4200], R6 ;  /* 0x0042000603007388 */ /* 0x0009e80000000800 */
[----:B------:R-:W-:Y:S04]  /*13130*/  STS [R4+0x5000], R10 ;  /* 0x0050000a04007388 */ /* 0x000fe80000000800 */
[----:B------:R4:W-:Y:S01]  /*13140*/  STS [R4+0x5200], R8 ;  /* 0x0052000804007388 */ /* 0x0009e20000000800 */
[----:B-1----:R-:W-:-:S03]  /*13150*/  ISETP.NE.AND P1, PT, R39, RZ, PT ;  /* 0x000000ff2700720c */ /* 0x002fc60003f25270 */
[----:B------:R1:W-:Y:S04]  /*13160*/  STS [R3+0x5000], R5 ;  /* 0x0050000503007388 */ /* 0x0003e80000000800 */
[----:B------:R1:W-:Y:S04]  /*13170*/  STS [R3+0x5200], R9 ;  /* 0x0052000903007388 */ /* 0x0003e80000000800 */
[----:B------:R-:W-:Y:S02]  /*13180*/  BAR.SYNC.DEFER_BLOCKING 0x0 ;  /* 0x0000000000007b1d */ /* 0x000fe40000010000 */
[----:B---3--:R-:W-:-:S02]  /*13190*/  @P1 MOV R0, c[0x0][0x210] ;  /* 0x0000840000001a02 */ /* 0x008fc40000000f00 */
[----:B--2---:R-:W-:Y:S02]  /*131a0*/  ISETP.NE.AND P0, PT, R26, RZ, PT ;  /* 0x000000ff1a00720c */ /* 0x004fe40003f05270 */
[----:B----4-:R-:W2:Y:S01]  /*131b0*/  @P6 MUFU.LG2 R6, R48 ;  /* 0x0000003000066308 */ /* 0x010ea20000000c00 */
[----:B------:R-:W-:Y:S02]  /*131c0*/  LOP3.LUT R2, R49, 0xffffffe0, RZ, 0xc0, !PT ;  /* 0xffffffe031027812 */ /* 0x000fe400078ec0ff */
[----:B------:R-:W-:Y:S01]  /*131d0*/  ISETP.NE.OR P2, PT, R39, RZ, !P0 ;  /* 0x000000ff2700720c */ /* 0x000fe20004745670 */
[----:B------:R-:W-:Y:S01]  /*131e0*/  @P1 IMAD R4, R0, c[0x0][0x214], RZ ;  /* 0x0000850000041a24 */ /* 0x000fe200078e02ff */
[----:B------:R-:W-:Y:S01]  /*131f0*/  @!P1 MOV R0, c[0x0][0x214] ;  /* 0x0000850000009a02 */ /* 0x000fe20000000f00 */
[----:B------:R-:W3:Y:S02]  /*13200*/  S2R R8, SR_CTAID.X ;  /* 0x0000000000087919 */ /* 0x000ee40000002500 */
[----:B------:R4:W-:Y:S01]  /*13210*/  @P5 MUFU.LG2 R11, R47 ;  /* 0x0000002f000b5308 */ /* 0x0009e20000000c00 */
[----:B------:R-:W-:Y:S01]  /*13220*/  @!P1 SEL R4, R0, c[0x0][0x234], !P0 ;  /* 0x00008d0000049a07 */ /* 0x000fe20004000000 */
[----:B------:R-:W1:Y:S01]  /*13230*/  S2R R17, SR_CTAID.Z ;  /* 0x0000000000117919 */ /* 0x000e620000002700 */
[----:B------:R-:W-:-:S03]  /*13240*/  ISETP.NE.OR P0, PT, R110, -0x1, P2 ;  /* 0xffffffff6e00780c */ /* 0x000fc60001705670 */
[----:B------:R1:W1:Y:S04]  /*13250*/  LDS.128 R28, [R230] ;  /* 0x00000000e61c7984 */ /* 0x0002680000000c00 */
[----:B------:R1:W1:Y:S04]  /*13260*/  LDS.128 R56, [R230+0x1000] ;  /* 0x00100000e6387984 */ /* 0x0002680000000c00 */
[----:B----4-:R4:W1:Y:S04]  /*13270*/  LDS.128 R44, [R230+0x800] ;  /* 0x00080000e62c7984 */ /* 0x0108680000000c00 */
[----:B------:R4:W2:Y:S04]  /*13280*/  LDS.128 R68, [R230+0x1800] ;  /* 0x00180000e6447984 */ /* 0x0008a80000000c00 */
[----:B------:R4:W3:Y:S04]  /*13290*/  LDS.128 R24, [R230+0x2000] ;  /* 0x00200000e6187984 */ /* 0x0008e80000000c00 */
[----:B------:R4:W3:Y:S04]  /*132a0*/  LDS.128 R40, [R230+0x2800] ;  /* 0x00280000e6287984 */ /* 0x0008e80000000c00 */
[----:B------:R4:W4:Y:S04]  /*132b0*/  LDS.128 R52, [R230+0x3000] ;  /* 0x00300000e6347984 */ /* 0x0009280000000c00 */
[----:B------:R2:W4:Y:S04]  /*132c0*/  LDS.128 R64, [R230+0x3800] ;  /* 0x00380000e6407984 */ /* 0x0005280000000c00 */
[----:B------:R3:W4:Y:S04]  /*132d0*/  LDS.128 R20, [R230+0x4000] ;  /* 0x00400000e6147984 */ /* 0x0007280000000c00 */
[----:B------:R3:W4:Y:S04]  /*132e0*/  LDS.128 R36, [R230+0x4800] ;  /* 0x00480000e6247984 */ /* 0x0007280000000c00 */
[----:B------:R4:W4:Y:S04]  /*132f0*/  LDS.128 R48, [R230+0x5000] ;  /* 0x00500000e6307984 */ /* 0x0009280000000c00 */
[----:B------:R4:W4:Y:S01]  /*13300*/  LDS.128 R60, [R230+0x5800] ;  /* 0x00580000e63c7984 */ /* 0x0009220000000c00 */
[----:B------:R-:W-:Y:S01]  /*13310*/  @P1 MOV R0, 0x1 ;  /* 0x0000000100001802 */ /* 0x000fe20000000f00 */
[----:B------:R-:W-:Y:S01]  /*13320*/  @!P1 IMAD R0, R4, c[0x0][0x1c0], RZ ;  /* 0x0000700004009a24 */ /* 0x000fe200078e02ff */
[----:B------:R-:W3:Y:S01]  /*13330*/  @P4 MUFU.LG2 R10, R100 ;  /* 0x00000064000a4308 */ /* 0x000ee20000000c00 */
[C---:B------:R-:W-:Y:S01]  /*13340*/  @!P0 IMAD R110, R108.reuse, c[0x0][0x214], RZ ;  /* 0x000085006c6e8a24 */ /* 0x040fe200078e02ff */
[----:B-1----:R-:W-:Y:S01]  /*13350*/  @P1 MOV R5, c[0x0][0x210] ;  /* 0x0000840000051a02 */ /* 0x002fe20000000f00 */
[----:B------:R-:W-:Y:S01]  /*13360*/  IMAD R0, R108, R0, RZ ;  /* 0x000000006c007224 */ /* 0x000fe200078e02ff */
[----:B------:R-:W-:Y:S01]  /*13370*/  IADD3 R7, -R2, R73, RZ ;  /* 0x0000004902077210 */ /* 0x000fe20007ffe1ff */
[----:B--2---:R-:W-:Y:S01]  /*13380*/  @P6 FMUL.FTZ R6, R6, 0.69314718246459960938 ;  /* 0x3f31721806066820 */ /* 0x004fe20000410000 */
[----:B------:R-:W-:-:S02]  /*13390*/  @!P1 MOV R5, 0x1 ;  /* 0x0000000100059802 */ /* 0x000fc40000000f00 */
[----:B------:R-:W1:Y:S01]  /*133a0*/  @P3 MUFU.LG2 R9, R101 ;  /* 0x0000006500093308 */ /* 0x000e620000000c00 */
[----:B------:R-:W-:Y:S01]  /*133b0*/  MOV R16, 0x7f800000 ;  /* 0x7f80000000107802 */ /* 0x000fe20000000f00 */
[----:B------:R2:W-:Y:S01]  /*133c0*/  @!P0 STL [R1+0x40], R110 ;  /* 0x0000406e01008387 */ /* 0x0005e20000100800 */
[----:B------:R-:W-:Y:S01]  /*133d0*/  SEL R0, R0, RZ, P2 ;  /* 0x000000ff00007207 */ /* 0x000fe20001000000 */
[----:B------:R-:W-:Y:S01]  /*133e0*/  @P6 FFMA.FTZ R16, R104, c[0x0][0x238], R6 ;  /* 0x00008e0068106a23 */ /* 0x000fe20000010006 */
[----:B------:R-:W-:Y:S01]  /*133f0*/  LOP3.LUT P0, RZ, R7, 0x3, RZ, 0xc0, !PT ;  /* 0x0000000307ff7812 */ /* 0x000fe2000780c0ff */
[----:B---3--:R-:W-:Y:S01]  /*13400*/  IMAD R6, R8, R5, RZ ;  /* 0x0000000508067224 */ /* 0x008fe200078e02ff */
[----:B------:R-:W-:Y:S01]  /*13410*/  CS2R R2, SRZ ;  /* 0x0000000000027805 */ /* 0x000fe2000001ff00 */
[----:B------:R-:W-:Y:S01]  /*13420*/  IMAD R0, R17, R4, R0 ;  /* 0x0000000411007224 */ /* 0x000fe200078e0200 */
[----:B------:R-:W-:Y:S02]  /*13430*/  @!P2 MOV R2, R110 ;  /* 0x0000006e0002a202 */ /* 0x000fe40000000f00 */
[----:B------:R-:W-:Y:S01]  /*13440*/  SHF.L.U32 R8, R6, 0x7, RZ ;  /* 0x0000000706087819 */ /* 0x000fe200000006ff */
[----:B------:R-:W-:Y:S01]  /*13450*/  @P4 FMUL.FTZ R6, R10, 0.69314718246459960938 ;  /* 0x3f3172180a064820 */ /* 0x000fe20000410000 */
[----:B------:R-:W-:Y:S01]  /*13460*/  @!P2 SHF.R.S32.HI R3, RZ, 0x1f, R110 ;  /* 0x0000001fff03a819 */ /* 0x000fe2000001146e */
[----:B------:R-:W-:Y:S01]  /*13470*/  @P5 FMUL.FTZ R7, R11, 0.69314718246459960938 ;  /* 0x3f3172180b075820 */ /* 0x000fe20000410000 */
[----:B------:R-:W-:Y:S01]  /*13480*/  IADD3 R10, P2, P1, R8, R2, R0 ;  /* 0x00000002080a7210 */ /* 0x000fe2000795e000 */
[----:B-1----:R-:W-:Y:S01]  /*13490*/  @P3 FMUL.FTZ R4, R9, 0.69314718246459960938 ;  /* 0x3f31721809043820 */ /* 0x002fe20000410000 */
[----:B------:R-:W-:Y:S01]  /*134a0*/  SHF.R.S32.HI R2, RZ, 0x1f, R8 ;  /* 0x0000001fff027819 */ /* 0x000fe20000011408 */
[----:B------:R-:W-:Y:S01]  /*134b0*/  BSSY B0, `(.L_x_146) ;  /* 0x000002f000007945 */ /* 0x000fe20003800000 */
[----:B------:R-:W-:-:S02]  /*134c0*/  SHF.R.S32.HI R0, RZ, 0x1f, R0 ;  /* 0x0000001fff007819 */ /* 0x000fc40000011400 */
[----:B------:R-:W-:Y:S01]  /*134d0*/  MOV R15, 0x7f800000 ;  /* 0x7f800000000f7802 */ /* 0x000fe20000000f00 */
[----:B------:R-:W-:Y:S01]  /*134e0*/  @P5 FFMA.FTZ R15, R105, c[0x0][0x238], R7 ;  /* 0x00008e00690f5a23 */ /* 0x000fe20000010007 */
[----:B------:R-:W-:Y:S01]  /*134f0*/  MOV R13, 0x7f800000 ;  /* 0x7f800000000d7802 */ /* 0x000fe20000000f00 */
[----:B------:R-:W-:Y:S01]  /*13500*/  @P4 FFMA.FTZ R13, R103, c[0x0][0x238], R6 ;  /* 0x00008e00670d4a23 */ /* 0x000fe20000010006 */
[----:B------:R-:W-:Y:S01]  /*13510*/  MOV R14, 0x7f800000 ;  /* 0x7f800000000e7802 */ /* 0x000fe20000000f00 */
[----:B------:R-:W-:Y:S01]  /*13520*/  @P3 FFMA.FTZ R14, R102, c[0x0][0x238], R4 ;  /* 0x00008e00660e3a23 */ /* 0x000fe20000010004 */
[----:B------:R-:W-:Y:S01]  /*13530*/  IADD3.X R7, R2, R3, R0, P2, P1 ;  /* 0x0000000302077210 */ /* 0x000fe200017e2400 */
[----:B------:R-:W-:Y:S05]  /*13540*/  @P0 BRA `(.L_x_147) ;  /* 0x0000025000000947 */ /* 0x000fea0003800000 */
[----:B--2---:R-:W2:Y:S01]  /*13550*/  LDL.LU R110, [R1+0x5c] ;  /* 0x00005c00016e7983 */ /* 0x004ea20000300800 */
[----:B------:R-:W-:-:S04]  /*13560*/  SHF.R.S32.HI R0, RZ, 0x1f, R33 ;  /* 0x0000001fff007819 */ /* 0x000fc80000011421 */
[----:B------:R-:W-:-:S04]  /*13570*/  LEA.HI R0, R0, R33, RZ, 0x2 ;  /* 0x0000002100007211 */ /* 0x000fc800078f10ff */
[----:B------:R-:W-:-:S05]  /*13580*/  LOP3.LUT R0, R0, 0xffffffc, RZ, 0xc0, !PT ;  /* 0x0ffffffc00007812 */ /* 0x000fca00078ec0ff */
[----:B------:R-:W-:-:S04]  /*13590*/  IMAD.IADD R0, R33, 0x1, -R0 ;  /* 0x0000000121007824 */ /* 0x000fc800078e0a00 */
[----:B--2---:R-:W-:-:S05]  /*135a0*/  IMAD R0, R0, 0x10, R110 ;  /* 0x0000001000007824 */ /* 0x004fca00078e026e */
[CC--:B-----5:R-:W-:Y:S02]  /*135b0*/  ISETP.GE.AND P6, PT, R0.reuse, R109.reuse, PT ;  /* 0x0000006d0000720c */ /* 0x0e0fe40003fc6270 */
        /* <DEDUP_REMOVED lines=30> */
.L_x_147:
[----:B--2---:R-:W-:Y:S05]  /*137a0*/  BSYNC B0 ;  /* 0x0000000000007941 */ /* 0x004fea0003800000 */
.L_x_146:
[----:B-1----:R-:W2:Y:S04]  /*137b0*/  LDL.LU.64 R8, [R1+0x48] ;  /* 0x0000480001087983 */ /* 0x002ea80000300a00 */
[----:B------:R1:W5:Y:S01]  /*137c0*/  LDL.64 R12, [R1+0x38] ;  /* 0x00003800010c7983 */ /* 0x0003620000100a00 */
[----:B------:R-:W-:Y:S01]  /*137d0*/  SHF.R.S32.HI R4, RZ, 0x1f, R17 ;  /* 0x0000001fff047819 */ /* 0x000fe20000011411 */
[----:B------:R-:W-:Y:S02]  /*137e0*/  BSSY B0, `(.L_x_148) ;  /* 0x0000017000007945 */ /* 0x000fe40003800000 */
[----:B------:R-:W3:Y:S02]  /*137f0*/  S2R R3, SR_TID.X ;  /* 0x0000000000037919 */ /* 0x000ee40000002100 */
[----:B------:R-:W-:Y:S01]  /*13800*/  IMAD R4, R4, c[0x0][0x1f0], RZ ;  /* 0x00007c0004047a24 */ /* 0x000fe200078e02ff */
[----:B---3--:R-:W-:-:S04]  /*13810*/  SHF.R.S32.HI R0, RZ, 0x1f, R3 ;  /* 0x0000001fff007819 */ /* 0x008fc80000011403 */
[----:B------:R-:W-:-:S04]  /*13820*/  LEA.HI R0, R0, R3, RZ, 0x2 ;  /* 0x0000000300007211 */ /* 0x000fc800078f10ff */
[----:B------:R-:W-:Y:S01]  /*13830*/  SHF.R.S32.HI R11, RZ, 0x2, R0 ;  /* 0x00000002ff0b7819 */ /* 0x000fe20000011400 */
[----:B------:R-:W-:Y:S01]  /*13840*/  IMAD R0, R17, c[0x0][0x1f4], R4 ;  /* 0x00007d0011007a24 */ /* 0x000fe200078e0204 */
[----:B--2---:R-:W-:-:S05]  /*13850*/  IADD3 R2, P0, R8, R106, RZ ;  /* 0x0000006a08027210 */ /* 0x004fca0007f1e0ff */
[----:B------:R-:W-:Y:S01]  /*13860*/  IMAD.X R3, R9, 0x1, R107, P0 ;  /* 0x0000000109037824 */ /* 0x000fe200000e066b */
[----:B-----5:R-:W-:-:S03]  /*13870*/  ISETP.GE.AND P0, PT, R11, R109, PT ;  /* 0x0000006d0b00720c */ /* 0x020fc60003f06270 */
[----:B------:R-:W-:-:S04]  /*13880*/  IMAD.WIDE.U32 R8, R17, c[0x0][0x1f0], R2 ;  /* 0x00007c0011087a25 */ /* 0x000fc800078e0002 */
[----:B------:R-:W-:-:S06]  /*13890*/  IMAD.IADD R7, R0, 0x1, R9 ;  /* 0x0000000100077824 */ /* 0x000fcc00078e0209 */
[----:B------:R-:W-:Y:S05]  /*138a0*/  @P0 BRA `(.L_x_149) ;  /* 0x000000a000000947 */ /* 0x000fea0003800000 */
[----:B-1----:R-:W-:Y:S01]  /*138b0*/  MOV R6, R8 ;  /* 0x0000000800067202 */ /* 0x002fe20000000f00 */
[----:B------:R-:W-:-:S04]  /*138c0*/  IMAD R0, R13, c[0x0][0x1e8], RZ ;  /* 0x00007a000d007a24 */ /* 0x000fc800078e02ff */
[----:B------:R-:W-:-:S04]  /*138d0*/  IMAD.WIDE.U32 R4, R12, c[0x0][0x1e8], R6 ;  /* 0x00007a000c047a25 */ /* 0x000fc800078e0006 */
[----:B------:R-:W-:Y:S01]  /*138e0*/  IMAD R0, R12, c[0x0][0x1ec], R0 ;  /* 0x00007b000c007a24 */ /* 0x000fe200078e0200 */
[----:B------:R-:W-:-:S04]  /*138f0*/  LEA R2, P0, R4, c[0x0][0x1d0], 0x1 ;  /* 0x0000740004027a11 */ /* 0x000fc800078008ff */
[----:B------:R-:W-:-:S04]  /*13900*/  IADD3 R0, R0, R5, RZ ;  /* 0x0000000500007210 */ /* 0x000fc80007ffe0ff */
[----:B------:R-:W-:-:S05]  /*13910*/  LEA.HI.X R3, R4, c[0x0][0x1d4], R0, 0x1, P0 ;  /* 0x0000750004037a11 */ /* 0x000fca00000f0c00 */
[----:B------:R1:W-:Y:S04]  /*13920*/  STG.E.128 [R2.64], R28 ;  /* 0x0000001c02007986 */ /* 0x0003e8000c101d0e */
[----:B------:R1:W-:Y:S04]  /*13930*/  STG.E.128 [R2.64+0x40], R24 ;  /* 0x0000401802007986 */ /* 0x0003e8000c101d0e */
[----:B----4-:R1:W-:Y:S02]  /*13940*/  STG.E.128 [R2.64+0x80], R20 ;  /* 0x0000801402007986 */ /* 0x0103e4000c101d0e */
.L_x_149:
[----:B-1----:R-:W-:Y:S05]  /*13950*/  BSYNC B0 ;  /* 0x0000000000007941 */ /* 0x002fea0003800000 */
.L_x_148:
[----:B------:R-:W-:Y:S01]  /*13960*/  IADD3 R0, R11, 0x20, RZ ;  /* 0x000000200b007810 */ /* 0x000fe20007ffe0ff */
[----:B------:R-:W-:Y:S03]  /*13970*/  BSSY B0, `(.L_x_150) ;  /* 0x0000010000007945 */ /* 0x000fe60003800000 */
[----:B------:R-:W-:-:S13]  /*13980*/  ISETP.GE.AND P0, PT, R0, R109, PT ;  /* 0x0000006d0000720c */ /* 0x000fda0003f06270 */
[----:B------:R-:W-:Y:S05]  /*13990*/  @P0 BRA `(.L_x_151) ;  /* 0x000000d000000947 */ /* 0x000fea0003800000 */
[----:B------:R-:W-:Y:S01]  /*139a0*/  IADD3 R10, P0, R12, 0x20, RZ ;  /* 0x000000200c0a7810 */ /* 0x000fe20007f1e0ff */
[----:B------:R-:W-:Y:S01]  /*139b0*/  IMAD.MOV.U32 R2, RZ, RZ, R8 ;  /* 0x000000ffff027224 */ /* 0x000fe200078e0008 */
        /* <DEDUP_REMOVED lines=10> */
[----:B----4-:R1:W-:Y:S02]  /*13a60*/  STG.E.128 [R2.64+0x80], R36 ;  /* 0x0000802402007986 */ /* 0x0103e4000c101d0e */
.L_x_151:
[----:B------:R-:W-:Y:S05]  /*13a70*/  BSYNC B0 ;  /* 0x0000000000007941 */ /* 0x000fea0003800000 */
.L_x_150:
        /* <DEDUP_REMOVED lines=15> */
[----:B----4-:R1:W-:Y:S04]  /*13b70*/  STG.E.128 [R2.64+0x40], R52 ;  /* 0x0000403402007986 */ /* 0x0103e8000c101d0e */
[----:B------:R1:W-:Y:S02]  /*13b80*/  STG.E.128 [R2.64+0x80], R48 ;  /* 0x0000803002007986 */ /* 0x0003e4000c101d0e */
.L_x_153:
[----:B------:R-:W-:Y:S05]  /*13b90*/  BSYNC B0 ;  /* 0x0000000000007941 */ /* 0x000fea0003800000 */
.L_x_152:
[----:B------:R-:W2:Y:S02]  /*13ba0*/  LDL.LU R0, [R1+0x58] ;  /* 0x0000580001007983 */ /* 0x000ea40000300800 */
[----:B--2---:R-:W-:-:S13]  /*13bb0*/  ISETP.GE.AND P0, PT, R0, R109, PT ;  /* 0x0000006d0000720c */ /* 0x004fda0003f06270 */
[----:B------:R-:W-:Y:S05]  /*13bc0*/  @P0 EXIT ;  /* 0x000000000000094d */ /* 0x000fea0003800000 */
        /* <DEDUP_REMOVED lines=11> */
[----:B----4-:R-:W-:Y:S04]  /*13c80*/  STG.E.128 [R2.64+0x40], R64 ;  /* 0x0000404002007986 */ /* 0x010fe8000c101d0e */
[----:B------:R-:W-:Y:S01]  /*13c90*/  STG.E.128 [R2.64+0x80], R60 ;  /* 0x0000803c02007986 */ /* 0x000fe2000c101d0e */
[----:B------:R-:W-:Y:S05]  /*13ca0*/  EXIT ;  /* 0x000000000000794d */ /* 0x000fea0003800000 */
.L_x_154:
        /* <DEDUP_REMOVED lines=13> */
.L_x_1029:


//--------------------- .text._ZN5flash16flash_fwd_kernelI23Flash_fwd_kernel_traitsILi96ELi128ELi64ELi4ELb0ELb0EN7cutlass6half_tE19Flash_kernel_traitsILi96ELi128ELi64ELi4ES3_EELb0ELb0ELb1ELb0ELb0ELb0ELb0ELb0EEEvNS_16Flash_fwd_paramsE --------------------------
	.section	.text._ZN5flash16flash_fwd_kernelI23Flash_fwd_kernel_traitsILi96ELi128ELi64ELi4ELb0ELb0EN7cutlass6half_tE19Flash_kernel_traitsILi96ELi128ELi64ELi4ES3_EELb0ELb0ELb1ELb0ELb0ELb0ELb0ELb0EEEvNS_16Flash_fwd_paramsE,"ax",@progbits
	.sectioninfo	@"SHI_REGISTERS=255"
	.align	128
        .global         _ZN5flash16flash_fwd_kernelI23Flash_fwd_kernel_traitsILi96ELi128ELi64ELi4ELb0ELb0EN7cutlass6half_tE19Flash_kernel_traitsILi96ELi128ELi64ELi4ES3_EELb0ELb0ELb1ELb0ELb0ELb0ELb0ELb0EEEvNS_16Flash_fwd_paramsE
        .type           _ZN5flash16flash_fwd_kernelI23Flash_fwd_kernel_traitsILi96ELi128ELi64ELi4ELb0ELb0EN7cutlass6half_tE19Flash_kernel_traitsILi96ELi128ELi64ELi4ES3_EELb0ELb0ELb1ELb0ELb0ELb0ELb0ELb0EEEvNS_16Flash_fwd_paramsE,@function
        .size           _ZN5flash16flash_fwd_kernelI23Flash_fwd_kernel_traitsILi96ELi128ELi64ELi4ELb0ELb0EN7cutlass6half_tE19Flash_kernel_traitsILi96ELi128ELi64ELi4ES3_EELb0ELb0ELb1ELb0ELb0ELb0ELb0ELb0EEEvNS_16Flash_fwd_paramsE,(.L_x_1030 - _ZN5flash16flash_fwd_kernelI23Flash_fwd_kernel_traitsILi96ELi128ELi64ELi4ELb0ELb0EN7cutlass6half_tE19Flash_kernel_traitsILi96ELi128ELi64ELi4ES3_EELb0ELb0ELb1ELb0ELb0ELb0ELb0ELb0EEEvNS_16Flash_fwd_paramsE)
        .other          _ZN5flash16flash_fwd_kernelI23Flash_fwd_kernel_traitsILi96ELi128ELi64ELi4ELb0ELb0EN7cutlass6half_tE19Flash_kernel_traitsILi96ELi128ELi64ELi4ES3_EELb0ELb0ELb1ELb0ELb0ELb0ELb0ELb0EEEvNS_16Flash_fwd_paramsE,@"STO_CUDA_ENTRY STV_DEFAULT"
_ZN5flash16flash_fwd_kernelI23Flash_fwd_kernel_traitsILi96ELi128ELi64ELi4ELb0ELb0EN7cutlass6half_tE19Flash_kernel_traitsILi96ELi128ELi64ELi4ES3_EELb0ELb0ELb1ELb0ELb0ELb0ELb0ELb0EEEvNS_16Flash_fwd_paramsE:
.text._ZN5flash16flash_fwd_kernelI23Flash_fwd_kernel_traitsILi96ELi128ELi64ELi4ELb0ELb0EN7cutlass6half_tE19Flash_kernel_traitsILi96ELi128ELi64ELi4ES3_EELb0ELb0ELb1ELb0ELb0ELb0ELb0ELb0EEEvNS_16Flash_fwd_paramsE:
        /* <DEDUP_REMOVED lines=16> */
[----:B------:R-:W-:-:S03]  /*0100*/  ISETP.EQ.OR.EX P1, PT, RZ, c[0x0][0x24c], !P3, P1 ;  /* 0x00009300ff007a0c */ /* 0x000fc60005f22710 */
[----:B------:R1:W2:Y:S01]  /*0110*/  @P2 LDG.E R0, [R2.64+0x4] ;  /* 0x0000040c02002981 */ /* 0x0002a2000c1e1900 */
[----:B------:R-:W-:-:S09]  /*0120*/  IMAD.WIDE R4, R11, R6, c[0x0][0x248] ;  /* 0x000092000b047625 */ /* 0x000fd200078e0206 */
[----:B------:R3:W5:Y:S01]  /*0130*/  @!P1 LDG.E R8, [R4.64] ;  /* 0x0000000c04089981 */ /* 0x000762000c1e1900 */
[----:B------:R-:W-:-:S03]  /*0140*/  IMAD.MOV.U32 R7, RZ, RZ, RZ ;  /* 0x000000ffff077224 */ /* 0x000fc600078e00ff */
[----:B------:R-:W4:Y:S04]  /*0150*/  S2R R35, SR_CTAID.X ;  /* 0x0000000000237919 */ /* 0x000f280000002500 */
[----:B------:R-:W2:Y:S01]  /*0160*/  S2R R24, SR_CTAID.Z ;  /* 0x0000000000187919 */ /* 0x000ea20000002700 */
[----:B-1----:R-:W-:-:S05]  /*0170*/  @P0 IMAD.WIDE R2, R11, R6, c[0x0][0x250] ;  /* 0x000094000b020625 */ /* 0x002fca00078e0206 */
[----:B------:R3:W5:Y:S01]  /*0180*/  @P0 LDG.E R7, [R2.64] ;  /* 0x0000000c02070981 */ /* 0x000762000c1e1900 */
[----:B------:R-:W-:-:S04]  /*0190*/  ISETP.NE.U32.AND P0, PT, RZ, c[0x0][0x248], PT ;  /* 0x00009200ff007a0c */ /* 0x000fc80003f05070 */
[----:B------:R-:W-:Y:S01]  /*01a0*/  ISETP.NE.AND.EX P0, PT, RZ, c[0x0][0x24c], PT, P0 ;  /* 0x00009300ff007a0c */ /* 0x000fe20003f05300 */
[----:B--2---:R-:W-:Y:S02]  /*01b0*/  @P2 IMAD.IADD R31, R0, 0x1, -R25 ;  /* 0x00000001001f2824 */ /* 0x004fe400078e0a19 */
[----:B------:R-:W-:Y:S01]  /*01c0*/  @!P2 IMAD.MOV.U32 R31, RZ, RZ, c[0x0][0x214] ;  /* 0x00008500ff1fa624 */ /* 0x000fe200078e00ff */
[----:B------:R3:W-:Y:S04]  /*01d0*/  STL [R1+0x34], R25 ;  /* 0x0000341901007387 */ /* 0x0007e80000100800 */
[----:B------:R3:W-:Y:S05]  /*01e0*/  STL [R1+0x5c], R31 ;  /* 0x00005c1f01007387 */ /* 0x0007ea0000100800 */
[----:B------:R-:W-:Y:S05]  /*01f0*/  @!P0 BRA `(.L_x_155) ;  /* 0x0000004000008947 */ /* 0x000fea0003800000 */
[----:B----4-:R-:W2:Y:S02]  /*0200*/  @P3 LDG.E R0, [R4.64+0x4] ;  /* 0x0000040c04003981 */ /* 0x010ea4000c1e1900 */
[----:B--2--5:R-:W-:-:S06]  /*0210*/  @P3 IADD3 R0, R0, -R8, RZ ;  /* 0x8000000800003210 */ /* 0x024fcc0007ffe0ff */
[----:B------:R1:W5:Y:S01]  /*0220*/  @!P3 LDG.E R0, [R4.64] ;  /* 0x0000000c0400b981 */ /* 0x000362000c1e1900 */
[----:B------:R-:W-:Y:S05]  /*0230*/  BRA `(.L_x_156) ;  /* 0x0000001000007947 */ /* 0x000fea0003800000 */
.L_x_155:
[----:B----4-:R-:W-:Y:S02]  /*0240*/  MOV R0, c[0x0][0x218] ;  /* 0x0000860000007a02 */ /* 0x010fe40000000f00 */
.L_x_156:
[----:B------:R-:W-:-:S04]  /*0250*/  ISETP.NE.U32.AND P2, PT, RZ, c[0x0][0x258], PT ;  /* 0x00009600ff007a0c */ /* 0x000fc80003f45070 */
[----:B------:R-:W-:-:S13]  /*0260*/  ISETP.NE.AND.EX P2, PT, RZ, c[0x0][0x25c], PT, P2 ;  /* 0x00009700ff007a0c */ /* 0x000fda0003f45320 */
[----:B---3--:R-:W-:-:S06]  /*0270*/  @P2 IMAD.WIDE R2, R11, R6, c[0x0][0x258] ;  /* 0x000096000b022625 */ /* 0x008fcc00078e0206 */
        /* <DEDUP_REMOVED lines=9> */
[----:B------:R-:W-:Y:S01]  /*0310*/  IADD3 R0, -R31, 0xbf, R30 ;  /* 0x000000bf1f007810 */ /* 0x000fe20007ffe11e */
[----:B------:R-:W2:Y:S01]  /*0320*/  S2R R29, SR_TID.X ;  /* 0x00000000001d7919 */ /* 0x000ea20000002100 */
[C---:B------:R-:W-:Y:S02]  /*0330*/  IADD3 R3, R53.reuse, R30, -R31 ;  /* 0x0000001e35037210 */ /* 0x040fe40007ffe81f */
[----:B------:R-:W-:Y:S02]  /*0340*/  IADD3 R2, R53, 0x3f, RZ ;  /* 0x0000003f35027810 */ /* 0x000fe40007ffe0ff */
[----:B------:R-:W-:Y:S02]  /*0350*/  IADD3 R0, R0, c[0x0][0x2e8], R53 ;  /* 0x0000ba0000007a10 */ /* 0x000fe40007ffe035 */
[----:B------:R-:W-:Y:S02]  /*0360*/  IADD3 R3, R3, -c[0x0][0x2e4], RZ ;  /* 0x8000b90003037a10 */ /* 0x000fe40007ffe0ff */
[----:B-1----:R-:W-:-:S02]  /*0370*/  SHF.R.S32.HI R5, RZ, 0x1f, R2 ;  /* 0x0000001fff057819 */ /* 0x002fc40000011402 */
[----:B------:R-:W-:Y:S02]  /*0380*/  SHF.R.S32.HI R4, RZ, 0x1f, R0 ;  /* 0x0000001fff047819 */ /* 0x000fe40000011400 */
[----:B------:R-:W-:Y:S02]  /*0390*/  SHF.R.S32.HI R6, RZ, 0x1f, R3 ;  /* 0x0000001fff067819 */ /* 0x000fe40000011403 */
[----:B------:R-:W-:Y:S02]  /*03a0*/  LEA.HI R5, R5, R2, RZ, 0x6 ;  /* 0x0000000205057211 */ /* 0x000fe400078f30ff */
[----:B------:R-:W-:Y:S02]  /*03b0*/  LEA.HI R0, R4, R0, RZ, 0x6 ;  /* 0x0000000004007211 */ /* 0x000fe400078f30ff */
[----:B------:R-:W-:Y:S02]  /*03c0*/  LEA.HI R2, R6, R3, RZ, 0x6 ;  /* 0x0000000306027211 */ /* 0x000fe400078f30ff */
[----:B------:R-:W-:-:S02]  /*03d0*/  SHF.R.S32.HI R3, RZ, 0x6, R5 ;  /* 0x00000006ff037819 */ /* 0x000fc40000011405 */
[----:B------:R-:W-:Y:S02]  /*03e0*/  SHF.R.S32.HI R0, RZ, 0x6, R0 ;  /* 0x00000006ff007819 */ /* 0x000fe40000011400 */
[----:B------:R-:W-:Y:S02]  /*03f0*/  SHF.R.S32.HI R2, RZ, 0x6, R2 ;  /* 0x00000006ff027819 */ /* 0x000fe40000011402 */
[----:B------:R-:W-:Y:S02]  /*0400*/  IMNMX R154, R3, R0, PT ;  /* 0x00000000039a7217 */ /* 0x000fe40003800200 */
[----:B------:R-:W-:-:S03]  /*0410*/  IMNMX R155, RZ, R2, !PT ;  /* 0x00000002ff9b7217 */ /* 0x000fc60007800200 */
[----:B------:R1:W-:Y:S01]  /*0420*/  STL [R1+0xc], R154 ;  /* 0x00000c9a01007387 */ /* 0x0003e20000100800 */
[----:B------:R-:W-:-:S03]  /*0430*/  ISETP.GT.AND P0, PT, R154, R155, PT ;  /* 0x0000009b9a00720c */ /* 0x000fc60003f04270 */
[----:B------:R1:W-:Y:S10]  /*0440*/  STL [R1+0x30], R155 ;  /* 0x0000309b01007387 */ /* 0x0003f40000100800 */
[----:B------:R-:W-:Y:S05]  /*0450*/  @P0 BRA `(.L_x_157) ;  /* 0x00000a8000000947 */ /* 0x000fea0003800000 */
[----:B--2---:R-:W2:Y:S01]  /*0460*/  LDC.U8 R2, c[0x0][0x329] ;  /* 0x0000ca40ff027b82 */ /* 0x004ea20000000000 */
        /* <DEDUP_REMOVED lines=8> */
[----:B------:R-:W-:Y:S01]  /*04f0*/  @!P0 SHF.R.S32.HI R5, RZ, 0x1f, R11 ;  /* 0x0000001fff058819 */ /* 0x000fe2000001140b */
[----:B------:R-:W-:-:S04]  /*0500*/  IMAD.IADD R20, R29, 0x1, -R9 ;  /* 0x000000011d147824 */ /* 0x000fc800078e0a09 */
[----:B------:R-:W-:Y:S02]  /*0510*/  @!P0 IMAD R6, R5, c[0x0][0x1e0], RZ ;  /* 0x0000780005068a24 */ /* 0x000fe400078e02ff */
[----:B------:R-:W-:Y:S01]  /*0520*/  IMAD.SHL.U32 R14, R20, 0x8, RZ ;  /* 0x00000008140e7824 */ /* 0x000fe200078e00ff */
[----:B--2---:R-:W-:Y:S01]  /*0530*/  ISETP.NE.AND P1, PT, R2, RZ, PT ;  /* 0x000000ff0200720c */ /* 0x004fe20003f25270 */
[----:B------:R-:W-:-:S03]  /*0540*/  @!P0 IMAD R6, R11, c[0x0][0x1e4], R6 ;  /* 0x000079000b068a24 */ /* 0x000fc600078e0206 */
[----:B------:R-:W-:Y:S02]  /*0550*/  IADD3 R23, R14, 0x40, RZ ;  /* 0x000000400e177810 */ /* 0x000fe40007ffe0ff */
[----:B---3--:R-:W-:-:S04]  /*0560*/  ISETP.NE.AND P2, PT, R3, RZ, PT ;  /* 0x000000ff0300720c */ /* 0x008fc80003f45270 */
[----:B------:R-:W-:-:S03]  /*0570*/  ISETP.NE.OR P3, PT, R2, RZ, !P2 ;  /* 0x000000ff0200720c */ /* 0x000fc60005765670 */
[----:B------:R-:W-:Y:S02]  /*0580*/  @P1 IMAD.MOV.U32 R0, RZ, RZ, c[0x0][0x210] ;  /* 0x00008400ff001624 */ /* 0x000fe400078e00ff */
[----:B------:R-:W-:Y:S02]  /*0590*/  @!P1 IMAD.MOV.U32 R4, RZ, RZ, c[0x0][0x214] ;  /* 0x00008500ff049624 */ /* 0x000fe400078e00ff */
[----:B------:R-:W-:Y:S02]  /*05a0*/  @P1 IMAD R0, R0, c[0x0][0x214], RZ ;  /* 0x0000850000001a24 */ /* 0x000fe400078e02ff */
[----:B------:R-:W-:Y:S01]  /*05b0*/  @P0 IMAD.WIDE.U32 R2, R25, c[0x0][0x1e8], RZ ;  /* 0x00007a0019020a25 */ /* 0x000fe200078e00ff */
[----:B------:R-:W-:Y:S02]  /*05c0*/  @!P1 SEL R0, R4, c[0x0][0x234], !P2 ;  /* 0x00008d0004009a07 */ /* 0x000fe40005000000 */
[----:B------:R-:W-:Y:S01]  /*05d0*/  ISETP.GE.AND P2, PT, R10, R15, PT ;  /* 0x0000000f0a00720c */ /* 0x000fe20003f46270 */
        /* <DEDUP_REMOVED lines=8> */
[----:B------:R-:W-:Y:S01]  /*0660*/  @!P0 IMAD.IADD R8, R5, 0x1, R6 ;  /* 0x0000000105088824 */ /* 0x000fe200078e0206 */
[----:B------:R-:W-:Y:S01]  /*0670*/  SHF.R.S32.HI R11, RZ, 0x1f, R10 ;  /* 0x0000001fff0b7819 */ /* 0x000fe2000001140a */
[----:B------:R-:W-:Y:S01]  /*0680*/  IMAD R6, R24, R0, R3 ;  /* 0x0000000018067224 */ /* 0x000fe200078e0203 */
[----:B------:R-:W-:Y:S01]  /*0690*/  SHF.R.S32.HI R0, RZ, 0x1f, R24 ;  /* 0x0000001fff007819 */ /* 0x000fe20000011418 */
[----:B------:R-:W-:Y:S01]  /*06a0*/  @P1 IMAD.MOV.U32 R19, RZ, RZ, c[0x0][0x210] ;  /* 0x00008400ff131624 */ /* 0x000fe200078e00ff */
[----:B------:R-:W-:Y:S01]  /*06b0*/  @!P3 SEL R7, R7, R25, !P0 ;  /* 0x000000190707b207 */ /* 0x000fe20004000000 */
[----:B------:R-:W-:Y:S01]  /*06c0*/  @!P1 IMAD.MOV.U32 R19, RZ, RZ, 0x1 ;  /* 0x00000001ff139424 */ /* 0x000fe200078e00ff */
[----:B------:R-:W-:Y:S01]  /*06d0*/  IADD3 R4, P0, R14, R2, RZ ;  /* 0x000000020e047210 */ /* 0x000fe20007f1e0ff */
[----:B------:R-:W-:Y:S01]  /*06e0*/  IMAD R0, R0, c[0x0][0x1f0], RZ ;  /* 0x00007c0000007a24 */ /* 0x000fe200078e02ff */
[----:B------:R-:W-:-:S02]  /*06f0*/  CS2R R2, SRZ ;  /* 0x0000000000027805 */ /* 0x000fc4000001ff00 */
[----:B------:R-:W-:Y:S01]  /*0700*/  LEA.HI.X.SX32 R5, R14, R8, 0x1, P0 ;  /* 0x000000080e057211 */ /* 0x000fe200000f0eff */
[----:B------:R-:W-:Y:S01]  /*0710*/  IMAD R8, R24, c[0x0][0x1f4], R0 ;  /* 0x00007d0018087a24 */ /* 0x000fe200078e0200 */
[----:B------:R-:W-:Y:S01]  /*0720*/  @!P3 MOV R2, R7 ;  /* 0x000000070002b202 */ /* 0x000fe20000000f00 */
[----:B------:R-:W-:Y:S01]  /*0730*/  IMAD R0, R30, R19, RZ ;  /* 0x000000131e007224 */ /* 0x000fe200078e02ff */
[----:B------:R-:W-:Y:S01]  /*0740*/  @!P3 SHF.R.S32.HI R3, RZ, 0x1f, R7 ;  /* 0x0000001fff03b819 */ /* 0x000fe20000011407 */
[----:B------:R-:W-:Y:S01]  /*0750*/  IMAD.WIDE.U32 R12, R24, c[0x0][0x1f0], R4 ;  /* 0x00007c00180c7a25 */ /* 0x000fe200078e0004 */
[----:B------:R-:W-:Y:S02]  /*0760*/  IADD3 R24, R14, 0x20, RZ ;  /* 0x000000200e187810 */ /* 0x000fe40007ffe0ff */
[----:B------:R-:W-:Y:S01]  /*0770*/  SHF.R.S32.HI R4, RZ, 0x1f, R0 ;  /* 0x0000001fff047819 */ /* 0x000fe20000011400 */
[----:B------:R-:W-:Y:S01]  /*0780*/  IMAD.IADD R9, R13, 0x1, R8 ;  /* 0x000000010d097824 */ /* 0x000fe200078e0208 */
[----:B------:R-:W-:-:S02]  /*0790*/  IADD3 R22, P1, P0, R0, R2, R6 ;  /* 0x0000000200167210 */ /* 0x000fc4000783e006 */
[----:B------:R-:W-:Y:S01]  /*07a0*/  SHF.R.S32.HI R0, RZ, 0x1f, R6 ;  /* 0x0000001fff007819 */ /* 0x000fe20000011406 */
[----:B------:R-:W-:-:S03]  /*07b0*/  IMAD.WIDE R6, R35, 0x80, R10 ;  /* 0x0000008023067825 */ /* 0x000fc600078e020a */
[----:B------:R-:W-:Y:S01]  /*07c0*/  IADD3.X R21, R4, R3, R0, P1, P0 ;  /* 0x0000000304157210 */ /* 0x000fe20000fe0400 */
        /* <DEDUP_REMOVED lines=14> */
.L_x_159:
[----:B------:R-:W-:Y:S05]  /*08b0*/  BSYNC B0 ;  /* 0x0000000000007941 */ /* 0x000fea0003800000 */
.L_x_158:
        /* <DEDUP_REMOVED lines=8> */
[----:B--2---:R-:W-:Y:S01]  /*0940*/  IMAD.X R2, RZ, RZ, R7, P0 ;  /* 0x000000ffff027224 */ /* 0x004fe200000e0607 */
        /* <DEDUP_REMOVED lines=11> */
.L_x_161:
[----:B------:R-:W-:Y:S05]  /*0a00*/  BSYNC B0 ;  /* 0x0000000000007941 */ /* 0x000fea0003800000 */
.L_x_160:
        /* <DEDUP_REMOVED lines=20> */
.L_x_163:
[----:B------:R-:W-:Y:S05]  /*0b50*/  BSYNC B0 ;  /* 0x0000000000007941 */ /* 0x000fea0003800000 */
.L_x_162:
[----:B------:R-:W-:Y:S01]  /*0b60*/  IADD3 R17, R10, 0x60, RZ ;  /* 0x000000600a117810 */ /* 0x000fe20007ffe0ff */
[----:B------:R-:W-:Y:S03]  /*0b70*/  BSSY B0, `(.L_x_164) ;  /* 0x0000013000007945 */ /* 0x000fe60003800000 */
[----:B------:R-:W-:-:S13]  /*0b80*/  ISETP.GE.AND P0, PT, R17, R15, PT ;  /* 0x0000000f1100720c */ /* 0x000fda0003f06270 */
        /* <DEDUP_REMOVED lines=17> */
.L_x_165:
[----:B------:R-:W-:Y:S05]  /*0ca0*/  BSYNC B0 ;  /* 0x0000000000007941 */ /* 0x000fea0003800000 */
.L_x_164:
[----:B------:R-:W-:-:S04]  /*0cb0*/  ISETP.NE.AND P6, PT, R20, RZ, PT ;  /* 0x000000ff1400720c */ /* 0x000fc80003fc5270 */
        /* <DEDUP_REMOVED lines=34> */
.L_x_157:
        /* <DEDUP_REMOVED lines=27> */
.L_x_166:
[----:B------:R-:W-:Y:S02]  /*1090*/  IABS R4, c[0x0][0x1c8] ;  /* 0x0000720000047a13 */ /* 0x000fe40000000000 */
[----:B------:R-:W-:Y:S02]  /*10a0*/  IABS R5, R24 ;  /* 0x0000001800057213 */ /* 0x000fe40000000000 */
[----:B------:R-:W2:Y:S01]  /*10b0*/  I2F.RP R2, R4 ;  /* 0x0000000400027306 */ /* 0x000ea20000209400 */
[----:B------:R-:W-:-:S07]  /*10c0*/  SHF.R.S32.HI R19, RZ, 0x1f, R24 ;  /* 0x0000001fff137819 */ /* 0x000fce0000011418 */
[----:B--2---:R-:W2:Y:S02]  /*10d0*/  MUFU.RCP R2, R2 ;  /* 0x0000000200027308 */ /* 0x004ea40000001000 */
[----:B--2---:R-:W-:-:S06]  /*10e0*/  IADD3 R2, R2, 0xffffffe, RZ ;  /* 0x0ffffffe02027810 */ /* 0x004fcc0007ffe0ff */
[----:B------:R-:W2:Y:S02]  /*10f0*/  F2I.FTZ.U32.TRUNC.NTZ R3, R2 ;  /* 0x0000000200037305 */ /* 0x000ea4000021f000 */
[----:B--2---:R-:W-:Y:S02]  /*1100*/  IMAD.MOV R0, RZ, RZ, -R3 ;  /* 0x000000ffff007224 */ /* 0x004fe400078e0a03 */
        /* <DEDUP_REMOVED lines=34> */
.L_x_167:
[----:B------:R-:W-:Y:S01]  /*1330*/  SHF.R.S32.HI R5, RZ, 0x1f, R29 ;  /* 0x0000001fff057819 */ /* 0x000fe2000001141d */
[----:B------:R-:W-:Y:S01]  /*1340*/  IMAD R19, R19, c[0x0][0x1a8], RZ ;  /* 0x00006a0013137a24 */ /* 0x000fe200078e02ff */
[----:B------:R-:W-:Y:S01]  /*1350*/  SHF.R.S32.HI R12, RZ, 0x1f, R10 ;  /* 0x0000001fff0c7819 */ /* 0x000fe2000001140a */
[----:B------:R-:W-:Y:S01]  /*1360*/  IMAD.IADD R40, R31, 0x1, -R30 ;  /* 0x000000011f287824 */ /* 0x000fe200078e0a1e */
[CC--:B------:R-:W-:Y:S01]  /*1370*/  LEA.HI R3, R5.reuse, R29.reuse, RZ, 0x2 ;  /* 0x0000001d05037211 */ /* 0x0c0fe200078f10ff */
[----:B------:R-:W-:Y:S01]  /*1380*/  IMAD R19, R24, c[0x0][0x1ac], R19 ;  /* 0x00006b0018137a24 */ /* 0x000fe200078e0213 */
[----:B------:R-:W-:Y:S01]  /*1390*/  LEA.HI R28, R5, R29, RZ, 0x3 ;  /* 0x0000001d051c7211 */ /* 0x000fe200078f18ff */
[----:B------:R-:W-:Y:S01]  /*13a0*/  BSSY B0, `(.L_x_168) ;  /* 0x0000066000007945 */ /* 0x000fe20003800000 */
[----:B------:R-:W-:-:S02]  /*13b0*/  LOP3.LUT R0, R3, 0xfffffffc, RZ, 0xc0, !PT ;  /* 0xfffffffc03007812 */ /* 0x000fc400078ec0ff */
[----:B------:R-:W-:Y:S02]  /*13c0*/  SHF.R.S32.HI R26, RZ, 0x3, R28 ;  /* 0x00000003ff1a7819 */ /* 0x000fe4000001141c */
[----:B------:R-:W-:Y:S01]  /*13d0*/  SHF.R.S32.HI R4, RZ, 0x2, R3 ;  /* 0x00000002ff047819 */ /* 0x000fe20000011403 */
[----:B------:R-:W-:Y:S01]  /*13e0*/  IMAD.IADD R0, R29, 0x1, -R0 ;  /* 0x000000011d007824 */ /* 0x000fe200078e0a00 */
[-C--:B------:R-:W-:Y:S01]  /*13f0*/  LEA.HI R27, R5, R29.reuse, RZ, 0x4 ;  /* 0x0000001d051b7211 */ /* 0x080fe200078f20ff */
[----:B------:R-:W-:Y:S01]  /*1400*/  IMAD.SHL.U32 R2, R26, 0x40, RZ ;  /* 0x000000401a027824 */ /* 0x000fe200078e00ff */
[----:B------:R-:W-:Y:S01]  /*1410*/  LEA.HI R3, R3, R4, RZ, 0x1 ;  /* 0x0000000403037211 */ /* 0x000fe200078f08ff */
[----:B------:R-:W-:Y:S01]  /*1420*/  IMAD.SHL.U32 R156, R0, 0x8, RZ ;  /* 0x00000008009c7824 */ /* 0x000fe200078e00ff */
[----:B------:R-:W-:Y:S02]  /*1430*/  LEA.HI R23, R5, R29, RZ, 0x5 ;  /* 0x0000001d05177211 */ /* 0x000fe400078f28ff */
[----:B------:R-:W-:-:S02]  /*1440*/  LOP3.LUT R0, R2, 0xc0, RZ, 0xc0, !PT ;  /* 0x000000c002007812 */ /* 0x000fc400078ec0ff */
[----:B------:R-:W-:Y:S02]  /*1450*/  LOP3.LUT R3, R3, 0x7fffffe, RZ, 0xc0, !PT ;  /* 0x07fffffe03037812 */ /* 0x000fe400078ec0ff */
[----:B------:R-:W-:Y:S02]  /*1460*/  LOP3.LUT R5, R27, 0xfffffff0, RZ, 0xc0, !PT ;  /* 0xfffffff01b057812 */ /* 0x000fe400078ec0ff */
[----:B------:R-:W-:Y:S01]  /*1470*/  LOP3.LUT R2, R0, 0x18, R156, 0xf8, !PT ;  /* 0x0000001800027812 */ /* 0x000fe200078ef89c */
[----:B------:R-:W-:Y:S01]  /*1480*/  IMAD.IADD R3, R4, 0x1, -R3 ;  /* 0x0000000104037824 */ /* 0x000fe200078e0a03 */
[----:B------:R-:W-:Y:S01]  /*1490*/  SHF.R.S32.HI R25, RZ, 0x5, R23 ;  /* 0x00000005ff197819 */ /* 0x000fe20000011417 */
[----:B------:R-:W-:Y:S01]  /*14a0*/  IMAD.IADD R20, R29, 0x1, -R5 ;  /* 0x000000011d147824 */ /* 0x000fe200078e0a05 */
[----:B------:R-:W-:Y:S02]  /*14b0*/  SHF.R.U32.HI R0, RZ, 0x3, R0 ;  /* 0x00000003ff007819 */ /* 0x000fe40000011600 */
[----:B------:R-:W-:-:S02]  /*14c0*/  SHF.R.S32.HI R5, RZ, 0x1f, R4 ;  /* 0x0000001fff057819 */ /* 0x000fc40000011404 */
[----:B------:R-:W-:Y:S01]  /*14d0*/  LOP3.LUT R2, R2, R0, RZ, 0x3c, !PT ;  /* 0x0000000002027212 */ /* 0x000fe200078e3cff */
[----:B------:R-:W-:Y:S01]  /*14e0*/  IMAD R0, R25, 0x8, R3 ;  /* 0x0000000819007824 */ /* 0x000fe200078e0203 */
[----:B------:R-:W-:Y:S01]  /*14f0*/  LEA.HI R22, R20, R20, RZ, 0x1 ;  /* 0x0000001414167211 */ /* 0x000fe200078f08ff */
[C---:B------:R-:W-:Y:S01]  /*1500*/  IMAD R13, R5.reuse, c[0x0][0x1a0], RZ ;  /* 0x00006800050d7a24 */ /* 0x040fe200078e02ff */
[----:B------:R-:W-:Y:S01]  /*1510*/  SHF.R.S32.HI R157, RZ, 0x1f, R156 ;  /* 0x0000001fff9d7819 */ /* 0x000fe2000001149c */
[----:B------:R-:W-:Y:S01]  /*1520*/  IMAD.U32 R222, R0, 0x20, R2 ;  /* 0x0000002000de7824 */ /* 0x000fe200078e0002 */
[--C-:B------:R-:W-:Y:S01]  /*1530*/  SHF.R.S32.HI R11, RZ, 0x1, R22.reuse ;  /* 0x00000001ff0b7819 */ /* 0x100fe20000011416 */
[----:B------:R-:W-:Y:S01]  /*1540*/  IMAD R0, R5, c[0x0][0x198], RZ ;  /* 0x0000660005007a24 */ /* 0x000fe200078e02ff */
[----:B------:R-:W-:Y:S01]  /*1550*/  SHF.R.S32.HI R2, RZ, 0x1f, R22 ;  /* 0x0000001fff027819 */ /* 0x000fe20000011416 */
[----:B------:R-:W-:Y:S01]  /*1560*/  IMAD.WIDE.U32 R6, R4, c[0x0][0x198], R156 ;  /* 0x0000660004067a25 */ /* 0x000fe200078e009c */
[C---:B------:R-:W-:Y:S01]  /*1570*/  IADD3 R8, P0, R156.reuse, R9, RZ ;  /* 0x000000099c087210 */ /* 0x040fe20007f1e0ff */
[----:B------:R2:W-:Y:S01]  /*1580*/  STL.64 [R1+0x38], R156 ;  /* 0x0000389c01007387 */ /* 0x0005e20000100a00 */
[----:B------:R-:W-:Y:S01]  /*1590*/  IADD3 R151, R156, 0x20, RZ ;  /* 0x000000209c977810 */ /* 0x000fe20007ffe0ff */
[----:B------:R-:W-:Y:S01]  /*15a0*/  IMAD R15, R4, c[0x0][0x19c], R0 ;  /* 0x00006700040f7a24 */ /* 0x000fe200078e0200 */
[----:B------:R-:W-:Y:S01]  /*15b0*/  LEA.HI R0, R2, R11, RZ, 0x2 ;  /* 0x0000000b02007211 */ /* 0x000fe200078f10ff */
[----:B------:R-:W-:Y:S01]  /*15c0*/  IMAD.WIDE.U32 R2, R4, c[0x0][0x1a0], R156 ;  /* 0x0000680004027a25 */ /* 0x000fe200078e009c */
[----:B------:R-:W-:Y:S01]  /*15d0*/  IADD3 R6, P1, R16, R6, RZ ;  /* 0x0000000610067210 */ /* 0x000fe20007f3e0ff */
[----:B------:R2:W-:Y:S01]  /*15e0*/  STL [R1+0x58], R40 ;  /* 0x0000582801007387 */ /* 0x0005e20000100800 */
[----:B------:R-:W-:Y:S01]  /*15f0*/  LOP3.LUT R0, R0, 0xfffffffc, RZ, 0xc0, !PT ;  /* 0xfffffffc00007812 */ /* 0x000fe200078ec0ff */
[----:B------:R-:W-:Y:S01]  /*1600*/  IMAD.X R9, R157, 0x1, R17, P0 ;  /* 0x000000019d097824 */ /* 0x000fe200000e0611 */
[----:B------:R-:W-:Y:S01]  /*1610*/  IADD3 R2, P0, R14, R2, RZ ;  /* 0x000000020e027210 */ /* 0x000fe20007f1e0ff */
[----:B------:R-:W-:Y:S01]  /*1620*/  IMAD R13, R4, c[0x0][0x1a4], R13 ;  /* 0x00006900040d7a24 */ /* 0x000fe200078e020d */
[----:B------:R-:W-:Y:S01]  /*1630*/  IADD3.X R7, R21, R7, R15, P1, !PT ;  /* 0x0000000715077210 */ /* 0x000fe20000ffe40f */
[----:B------:R-:W-:Y:S01]  /*1640*/  IMAD.WIDE.U32 R16, R24, c[0x0][0x1a8], R8 ;  /* 0x00006a0018107a25 */ /* 0x000fe200078e0008 */
[----:B------:R-:W-:-:S02]  /*1650*/  IADD3 R150, R156, 0x40, RZ ;  /* 0x000000409c967810 */ /* 0x000fc40007ffe0ff */
[----:B------:R-:W-:Y:S01]  /*1660*/  IADD3.X R3, R18, R3, R13, P0, !PT ;  /* 0x0000000312037210 */ /* 0x000fe200007fe40d */
[----:B------:R-:W-:Y:S01]  /*1670*/  IMAD.IADD R24, R11, 0x1, -R0 ;  /* 0x000000010b187824 */ /* 0x000fe200078e0a00 */
[----:B------:R-:W-:Y:S01]  /*1680*/  ISETP.GE.AND P0, PT, R4, R40, PT ;  /* 0x000000280400720c */ /* 0x000fe20003f06270 */
[C---:B------:R-:W-:Y:S01]  /*1690*/  IMAD R0, R12.reuse, c[0x0][0x1b8], RZ ;  /* 0x00006e000c007a24 */ /* 0x040fe200078e02ff */
[----:B------:R-:W-:Y:S01]  /*16a0*/  LOP3.LUT R9, R23, 0xffffffe0, RZ, 0xc0, !PT ;  /* 0xffffffe017097812 */ /* 0x000fe200078ec0ff */
[----:B------:R-:W-:Y:S01]  /*16b0*/  IMAD R8, R12, c[0x0][0x1b0], RZ ;  /* 0x00006c000c087a24 */ /* 0x000fe200078e02ff */
[----:B------:R-:W-:Y:S01]  /*16c0*/  LOP3.LUT P1, RZ, R24, 0x2, RZ, 0xc0, !PT ;  /* 0x0000000218ff7812 */ /* 0x000fe2000782c0ff */
[C---:B------:R-:W-:Y:S02]  /*16d0*/  IMAD R0, R10.reuse, c[0x0][0x1bc], R0 ;  /* 0x00006f000a007a24 */ /* 0x040fe400078e0200 */
[----:B------:R-:W-:-:S04]  /*16e0*/  IMAD.WIDE.U32 R36, R10, c[0x0][0x1b0], R6 ;  /* 0x00006c000a247a25 */ /* 0x000fc800078e0006 */
[C---:B------:R-:W-:Y:S01]  /*16f0*/  IMAD.WIDE.U32 R32, R10.reuse, c[0x0][0x1b8], R2 ;  /* 0x00006e000a207a25 */ /* 0x040fe200078e0002 */
[----:B------:R2:W-:Y:S03]  /*1700*/  STL.64 [R1+0x48], R36 ;  /* 0x0000482401007387 */ /* 0x0005e60000100a00 */
[----:B------:R-:W-:Y:S01]  /*1710*/  IMAD R8, R10, c[0x0][0x1b4], R8 ;  /* 0x00006d000a087a24 */ /* 0x000fe200078e0208 */
[----:B------:R2:W-:Y:S01]  /*1720*/  STL.64 [R1+0x60], R32 ;  /* 0x0000602001007387 */ /* 0x0005e20000100a00 */
[----:B------:R-:W-:-:S03]  /*1730*/  IMAD.WIDE R6, R35, 0x80, R4 ;  /* 0x0000008023067825 */ /* 0x000fc600078e0204 */
[----:B------:R2:W-:Y:S01]  /*1740*/  STL [R1+0x50], R151 ;  /* 0x0000509701007387 */ /* 0x0005e20000100800 */
[----:B------:R-:W-:Y:S02]  /*1750*/  IMAD.IADD R35, R33, 0x1, R0 ;  /* 0x0000000121237824 */ /* 0x000fe400078e0200 */
[----:B------:R-:W-:Y:S01]  /*1760*/  IMAD.IADD R39, R37, 0x1, R8 ;  /* 0x0000000125277824 */ /* 0x000fe200078e0208 */
[----:B------:R2:W-:Y:S01]  /*1770*/  STL [R1+0x54], R150 ;  /* 0x0000549601007387 */ /* 0x0005e20000100800 */
[----:B------:R-:W-:Y:S02]  /*1780*/  IMAD.MOV.U32 R21, RZ, RZ, 0x10 ;  /* 0x00000010ff157424 */ /* 0x000fe400078e00ff */
[----:B------:R-:W-:Y:S01]  /*1790*/  IMAD.IADD R18, R29, 0x1, -R9 ;  /* 0x000000011d127824 */ /* 0x000fe200078e0a09 */
[----:B------:R2:W-:Y:S01]  /*17a0*/  STL [R1+0x14], R35 ;  /* 0x0000142301007387 */ /* 0x0005e20000100800 */
[----:B------:R-:W-:Y:S01]  /*17b0*/  IMAD.SHL.U32 R222, R222, 0x2, RZ ;  /* 0x00000002dede7824 */ /* 0x000fe200078e00ff */
[----:B------:R-:W-:Y:S01]  /*17c0*/  SEL R2, R21, 0xfffffff0, !P1 ;  /* 0xfffffff015027807 */ /* 0x000fe20004800000 */
[----:B------:R-:W-:Y:S01]  /*17d0*/  IMAD.IADD R11, R17, 0x1, R19 ;  /* 0x00000001110b7824 */ /* 0x000fe200078e0213 */
[----:B------:R2:W-:Y:S01]  /*17e0*/  STL [R1+0x44], R39 ;  /* 0x0000442701007387 */ /* 0x0005e20000100800 */
[----:B------:R-:W-:Y:S05]  /*17f0*/  @P0 BRA `(.L_x_169) ;  /* 0x0000020000000947 */ /* 0x000fea0003800000 */
[----:B------:R-:W-:Y:S01]  /*1800*/  ISETP.GE.AND P4, PT, R156, c[0x0][0x220], PT ;  /* 0x000088009c007a0c */ /* 0x000fe20003f86270 */
        /* <DEDUP_REMOVED lines=31> */
.L_x_169:
[----:B------:R-:W-:Y:S05]  /*1a00*/  BSYNC B0 ;  /* 0x0000000000007941 */ /* 0x000fea0003800000 */
.L_x_168:
[----:B------:R-:W-:Y:S01]  /*1a10*/  IADD3 R19, R4, 0x20, RZ ;  /* 0x0000002004137810 */ /* 0x000fe20007ffe0ff */
[----:B------:R-:W-:Y:S03]  /*1a20*/  BSSY B0, `(.L_x_170) ;  /* 0x0000024000007945 */ /* 0x000fe60003800000 */
[----:B------:R-:W-:-:S13]  /*1a30*/  ISETP.GE.AND P0, PT, R19, R40, PT ;  /* 0x000000281300720c */ /* 0x000fda0003f06270 */
[----:B------:R-:W-:Y:S05]  /*1a40*/  @P0 BRA `(.L_x_171) ;  /* 0x0000021000000947 */ /* 0x000fea0003800000 */
[----:B------:R-:W-:Y:S01]  /*1a50*/  IADD3 R0, P0, R6, 0x20, RZ ;  /* 0x0000002006007810 */ /* 0x000fe20007f1e0ff */
[----:B---3--:R-:W-:Y:S01]  /*1a60*/  IMAD.MOV.U32 R8, RZ, RZ, R16 ;  /* 0x000000ffff087224 */ /* 0x008fe200078e0010 */
        /* <DEDUP_REMOVED lines=31> */
.L_x_171:
[----:B------:R-:W-:Y:S05]  /*1c60*/  BSYNC B0 ;  /* 0x0000000000007941 */ /* 0x000fea0003800000 */
.L_x_170:
        /* <DEDUP_REMOVED lines=37> */
.L_x_173:
[----:B------:R-:W-:Y:S05]  /*1ec0*/  BSYNC B0 ;  /* 0x0000000000007941 */ /* 0x000fea0003800000 */
.L_x_172:
[----:B------:R-:W-:Y:S01]  /*1ed0*/  IADD3 R0, R4, 0x60, RZ ;  /* 0x0000006004007810 */ /* 0x000fe20007ffe0ff */
[----:B------:R-:W-:Y:S01]  /*1ee0*/  UMOV UR8, 0x6 ;  /* 0x0000000600087882 */ /* 0x000fe20000000000 */
[----:B------:R-:W-:Y:S01]  /*1ef0*/  BSSY B0, `(.L_x_174) ;  /* 0x0000026000007945 */ /* 0x000fe20003800000 */
[----:B------:R-:W-:Y:S01]  /*1f00*/  ULDC.64 UR6, c[0x0][0x198] ;  /* 0x0000660000067ab9 */ /* 0x000fe20000000a00 */
[----:B------:R-:W-:Y:S01]  /*1f10*/  ISETP.GE.AND P0, PT, R0, R40, PT ;  /* 0x000000280000720c */ /* 0x000fe20003f06270 */
[----:B------:R-:W-:Y:S02]  /*1f20*/  USHF.L.U64.HI UR9, UR6, UR8, UR7 ;  /* 0x0000000806097299 */ /* 0x000fe40008010207 */
[----:B------:R-:W-:-:S10]  /*1f30*/  USHF.L.U32 UR10, UR6, 0x6, URZ ;  /* 0x00000006060a7899 */ /* 0x000fd4000800063f */
[----:B------:R-:W-:Y:S05]  /*1f40*/  @P0 BRA `(.L_x_175) ;  /* 0x0000020000000947 */ /* 0x000fea0003800000 */
[----:B------:R-:W-:Y:S01]  /*1f50*/  IADD3 R0, P0, R6, 0x60, RZ ;  /* 0x0000006006007810 */ /* 0x000fe20007f1e0ff */
[----:B------:R-:W-:Y:S01]  /*1f60*/  IMAD.MOV.U32 R10, RZ, RZ, R16 ;  /* 0x000000ffff0a7224 */ /* 0x000fe200078e0010 */
[----:B------:R-:W-:Y:S02]  /*1f70*/  ISETP.GE.AND P3, PT, R156, c[0x0][0x220], PT ;  /* 0x000088009c007a0c */ /* 0x000fe40003f66270 */
[----:B------:R-:W-:Y:S01]  /*1f80*/  ISETP.GE.AND P2, PT, R151, c[0x0][0x220], PT ;  /* 0x0000880097007a0c */ /* 0x000fe20003f46270 */
[----:B------:R-:W-:Y:S01]  /*1f90*/  IMAD.X R6, RZ, RZ, R7, P0 ;  /* 0x000000ffff067224 */ /* 0x000fe200000e0607 */
[----:B------:R-:W-:Y:S01]  /*1fa0*/  ISETP.GE.AND P0, PT, R150, c[0x0][0x220], PT ;  /* 0x0000880096007a0c */ /* 0x000fe20003f06270 */
[----:B------:R-:W-:-:S04]  /*1fb0*/  IMAD.WIDE.U32 R10, R0, c[0x0][0x190], R10 ;  /* 0x00006400000a7a25 */ /* 0x000fc800078e000a */
[----:B------:R-:W-:-:S04]  /*1fc0*/  IMAD R6, R6, c[0x0][0x190], RZ ;  /* 0x0000640006067a24 */ /* 0x000fc800078e02ff */
[----:B------:R-:W-:Y:S01]  /*1fd0*/  IMAD R0, R0, c[0x0][0x194], R6 ;  /* 0x0000650000007a24 */ /* 0x000fe200078e0206 */
[C---:B---3--:R-:W-:Y:S01]  /*1fe0*/  @!P3 LEA R8, P4, R10.reuse, c[0x0][0x160], 0x1 ;  /* 0x000058000a08ba11 */ /* 0x048fe200078808ff */
        /* <DEDUP_REMOVED lines=22> */
.L_x_175:
[----:B------:R-:W-:Y:S05]  /*2150*/  BSYNC B0 ;  /* 0x0000000000007941 */ /* 0x000fea0003800000 */
.L_x_174:
[----:B------:R-:W-:Y:S01]  /*2160*/  MOV R102, R38 ;  /* 0x0000002600667202 */ /* 0x000fe20000000f00 */
[----:B------:R-:W-:Y:S01]  /*2170*/  IMAD.MOV.U32 R102, RZ, RZ, R36 ;  /* 0x000000ffff667224 */ /* 0x000fe200078e0024 */
[----:B------:R-:W-:Y:S01]  /*2180*/  MOV R103, R39 ;  /* 0x0000002700677202 */ /* 0x000fe20000000f00 */
[----:B------:R-:W-:Y:S01]  /*2190*/  BSSY B0, `(.L_x_176) ;  /* 0x0000027000007945 */ /* 0x000fe20003800000 */
[----:B------:R-:W-:-:S03]  /*21a0*/  IADD3 R52, R154, -0x1, RZ ;  /* 0xffffffff9a347810 */ /* 0x000fc60007ffe0ff */
[----:B------:R4:W-:Y:S01]  /*21b0*/  STL.64 [R1+0x40], R102 ;  /* 0x0000406601007387 */ /* 0x0009e20000100a00 */
[----:B---3--:R-:W-:Y:S01]  /*21c0*/  SHF.R.S32.HI R12, RZ, 0x1f, R52 ;  /* 0x0000001fff0c7819 */ /* 0x008fe20000011434 */
[C---:B------:R-:W-:Y:S01]  /*21d0*/  IMAD R14, R52.reuse, -0x40, R53 ;  /* 0xffffffc0340e7824 */ /* 0x040fe200078e0235 */
[----:B------:R-:W-:Y:S01]  /*21e0*/  MOV R101, R52 ;  /* 0x0000003400657202 */ /* 0x000fe20000000f00 */
[C---:B------:R-:W-:Y:S02]  /*21f0*/  IMAD R0, R52.reuse, UR9, RZ ;  /* 0x0000000934007c24 */ /* 0x040fe4000f8e02ff */
[----:B------:R-:W-:Y:S01]  /*2200*/  IMAD.WIDE.U32 R6, R52, UR10, R102 ;  /* 0x0000000a34067c25 */ /* 0x000fe2000f8e0066 */
[----:B------:R-:W-:-:S03]  /*2210*/  ISETP.GE.AND P0, PT, R4, R14, PT ;  /* 0x0000000e0400720c */ /* 0x000fc60003f06270 */
[----:B------:R-:W-:-:S04]  /*2220*/  IMAD R0, R12, UR10, R0 ;  /* 0x0000000a0c007c24 */ /* 0x000fc8000f8e0200 */
[----:B------:R-:W-:-:S06]  /*2230*/  IMAD.IADD R0, R7, 0x1, R0 ;  /* 0x0000000107007824 */ /* 0x000fcc00078e0200 */
        /* <DEDUP_REMOVED lines=28> */
.L_x_177:
[----:B------:R-:W-:Y:S05]  /*2400*/  BSYNC B0 ;  /* 0x0000000000007941 */ /* 0x000fea0003800000 */
.L_x_176:
[----:B------:R-:W-:Y:S01]  /*2410*/  ISETP.GE.AND P0, PT, R19, R14, PT ;  /* 0x0000000e1300720c */ /* 0x000fe20003f06270 */
[----:B------:R-:W-:Y:S01]  /*2420*/  UMOV UR7, 0x5 ;  /* 0x0000000500077882 */ /* 0x000fe20000000000 */
[----:B------:R-:W-:Y:S01]  /*2430*/  BSSY B0, `(.L_x_178) ;  /* 0x0000023000007945 */ /* 0x000fe20003800000 */
[----:B------:R-:W-:Y:S02]  /*2440*/  ULDC UR14, c[0x0][0x19c] ;  /* 0x00006700000e7ab9 */ /* 0x000fe40000000800 */
[----:B------:R-:W-:Y:S02]  /*2450*/  USHF.L.U32 UR11, UR6, 0x5, URZ ;  /* 0x00000005060b7899 */ /* 0x000fe4000800063f */
[----:B------:R-:W-:Y:S02]  /*2460*/  ULDC.64 UR4, c[0x0][0x1a0] ;  /* 0x0000680000047ab9 */ /* 0x000fe40000000a00 */
[----:B------:R-:W-:Y:S02]  /*2470*/  USHF.L.U64.HI UR6, UR6, UR7, UR14 ;  /* 0x0000000706067299 */ /* 0x000fe4000801020e */
[----:B------:R-:W-:-:S02]  /*2480*/  USHF.L.U64.HI UR8, UR4, UR8, UR5 ;  /* 0x0000000804087299 */ /* 0x000fc40008010205 */
[----:B------:R-:W-:Y:S01]  /*2490*/  USHF.L.U32 UR14, UR4, 0x6, URZ ;  /* 0x00000006040e7899 */ /* 0x000fe2000800063f */
[----:B------:R-:W-:Y:S06]  /*24a0*/  @P0 BRA `(.L_x_179) ;  /* 0x000001b000000947 */ /* 0x000fec0003800000 */
[----:B------:R-:W-:Y:S02]  /*24b0*/  ISETP.GE.AND P3, PT, R156, c[0x0][0x220], PT ;  /* 0x000088009c007a0c */ /* 0x000fe40003f66270 */
[----:B------:R-:W-:Y:S02]  /*24c0*/  ISETP.GE.AND P2, PT, R151, c[0x0][0x220], PT ;  /* 0x0000880097007a0c */ /* 0x000fe40003f46270 */
[----:B------:R-:W-:Y:S02]  /*24d0*/  IADD3 R6, P1, R6, UR11, RZ ;  /* 0x0000000b06067c10 */ /* 0x000fe4000ff3e0ff */
[----:B------:R-:W-:Y:S02]  /*24e0*/  ISETP.GE.AND P0, PT, R150, c[0x0][0x220], PT ;  /* 0x0000880096007a0c */ /* 0x000fe40003f06270 */
[----:B------:R-:W-:-:S05]  /*24f0*/  IADD3.X R0, R0, UR6, RZ, P1, !PT ;  /* 0x0000000600007c10 */ /* 0x000fca0008ffe4ff */
[C---:B---3--:R-:W-:Y:S01]  /*2500*/  @!P3 LEA R10, P4, R6.reuse, c[0x0][0x168], 0x1 ;  /* 0x00005a00060aba11 */ /* 0x048fe200078808ff */
        /* <DEDUP_REMOVED lines=21> */
.L_x_179:
[----:B------:R-:W-:Y:S05]  /*2660*/  BSYNC B0 ;  /* 0x0000000000007941 */ /* 0x000fea0003800000 */
.L_x_178:
[----:B------:R-:W0:Y:S01]  /*2670*/  LDGDEPBAR ;  /* 0x00000000000079af */ /* 0x000e220000000000 */
[----:B------:R-:W-:Y:S01]  /*2680*/  LOP3.LUT R0, R22, 0x7fffffe, RZ, 0xc0, !PT ;  /* 0x07fffffe16007812 */ /* 0x000fe200078ec0ff */
[----:B---3--:R-:W-:Y:S01]  /*2690*/  IMAD R10, R25, 0x10, R30 ;  /* 0x00000010190a7824 */ /* 0x008fe200078e021e */
[----:B------:R-:W-:Y:S01]  /*26a0*/  LOP3.LUT R3, R28, 0xfffffff8, RZ, 0xc0, !PT ;  /* 0xfffffff81c037812 */ /* 0x000fe200078ec0ff */
[----:B------:R-:W-:Y:S01]  /*26b0*/  IMAD.MOV.U32 R16, RZ, RZ, R34 ;  /* 0x000000ffff107224 */ /* 0x000fe200078e0022 */
[----:B------:R-:W-:Y:S01]  /*26c0*/  ISETP.GE.AND P0, PT, R4, R14, PT ;  /* 0x0000000e0400720c */ /* 0x000fe20003f06270 */
[----:B------:R-:W-:Y:S01]  /*26d0*/  IMAD.IADD R8, R20, 0x1, -R0 ;  /* 0x0000000114087824 */ /* 0x000fe200078e0a00 */
[----:B------:R-:W-:Y:S01]  /*26e0*/  SHF.R.S32.HI R4, RZ, 0x1f, R18 ;  /* 0x0000001fff047819 */ /* 0x000fe20000011412 */
[----:B------:R-:W-:Y:S01]  /*26f0*/  IMAD.IADD R0, R29, 0x1, -R3 ;  /* 0x000000011d007824 */ /* 0x000fe200078e0a03 */
[----:B------:R-:W-:Y:S01]  /*2700*/  SHF.R.S32.HI R5, RZ, 0x1f, R20 ;  /* 0x0000001fff057819 */ /* 0x000fe20000011414 */
[----:B------:R-:W-:Y:S01]  /*2710*/  IMAD R3, R52, UR8, RZ ;  /* 0x0000000834037c24 */ /* 0x000fe2000f8e02ff */
[----:B------:R-:W-:Y:S01]  /*2720*/  SHF.R.S32.HI R9, RZ, 0x4, R27 ;  /* 0x00000004ff097819 */ /* 0x000fe2000001141b */
[----:B------:R-:W-:Y:S01]  /*2730*/  IMAD.MOV.U32 R17, RZ, RZ, R35 ;  /* 0x000000ffff117224 */ /* 0x000fe200078e0023 */
[----:B------:R-:W-:Y:S01]  /*2740*/  LEA.HI R4, R4, R18, RZ, 0x2 ;  /* 0x0000001204047211 */ /* 0x000fe200078f10ff */
[----:B------:R-:W-:Y:S01]  /*2750*/  IMAD R12, R12, UR14, R3 ;  /* 0x0000000e0c0c7c24 */ /* 0x000fe2000f8e0203 */
[----:B------:R-:W-:Y:S01]  /*2760*/  LEA.HI R7, R5, R20, RZ, 0x3 ;  /* 0x0000001405077211 */ /* 0x000fe200078f18ff */
[----:B------:R-:W-:Y:S01]  /*2770*/  IMAD.MOV.U32 R16, RZ, RZ, R32 ;  /* 0x000000ffff107224 */ /* 0x000fe200078e0020 */
[----:B------:R-:W-:Y:S01]  /*2780*/  LEA.HI R6, R0, R0, RZ, 0x1 ;  /* 0x0000000000067211 */ /* 0x000fe200078f08ff */
[----:B------:R-:W-:Y:S01]  /*2790*/  IMAD.SHL.U32 R13, R26, 0x8, RZ ;  /* 0x000000081a0d7824 */ /* 0x000fe200078e00ff */
[----:B------:R-:W-:Y:S01]  /*27a0*/  LEA.HI R5, R27, R9, RZ, 0x1 ;  /* 0x000000091b057211 */ /* 0x000fe200078f08ff */
[----:B------:R-:W-:Y:S01]  /*27b0*/  IMAD.SHL.U32 R29, R29, 0x2, RZ ;  /* 0x000000021d1d7824 */ /* 0x000fe200078e00ff */
[----:B------:R-:W-:Y:S01]  /*27c0*/  SHF.R.S32.HI R4, RZ, 0x2, R4 ;  /* 0x00000002ff047819 */ /* 0x000fe20000011404 */
[----:B------:R3:W-:Y:S01]  /*27d0*/  STL.64 [R1+0x10], R16 ;  /* 0x0000101001007387 */ /* 0x0007e20000100a00 */
[----:B------:R-:W-:Y:S01]  /*27e0*/  LOP3.LUT R3, R6, 0x7fffffe, RZ, 0xc0, !PT ;  /* 0x07fffffe06037812 */ /* 0x000fe200078ec0ff */
[----:B------:R-:W-:-:S04]  /*27f0*/  DEPBAR.LE SB0, 0x0 ;  /* 0x000080000000791a */ /* 0x000fc80000000000 */
[----:B------:R-:W-:Y:S01]  /*2800*/  BAR.SYNC.DEFER_BLOCKING 0x0 ;  /* 0x0000000000007b1d */ /* 0x000fe20000010000 */
[----:B------:R-:W-:Y:S01]  /*2810*/  LOP3.LUT R5, R5, 0xfffffffe, RZ, 0xc0, !PT ;  /* 0xfffffffe05057812 */ /* 0x000fe200078ec0ff */
[----:B------:R-:W-:Y:S01]  /*2820*/  IMAD.IADD R54, R10, 0x1, R4 ;  /* 0x000000010a367824 */ /* 0x000fe200078e0204 */
[----:B------:R-:W-:Y:S01]  /*2830*/  LOP3.LUT R148, R29, 0x6, RZ, 0xc0, !PT ;  /* 0x000000061d947812 */ /* 0x000fe200078ec0ff */
[----:B------:R-:W-:Y:S02]  /*2840*/  IMAD.SHL.U32 R4, R24, 0x40, RZ ;  /* 0x0000004018047824 */ /* 0x000fe400078e00ff */
[----:B------:R-:W-:Y:S01]  /*2850*/  IMAD.IADD R11, R0, 0x1, -R3 ;  /* 0x00000001000b7824 */ /* 0x000fe200078e0a03 */
[----:B------:R-:W-:Y:S01]  /*2860*/  SHF.R.S32.HI R0, RZ, 0x1, R6 ;  /* 0x00000001ff007819 */ /* 0x000fe20000011406 */
[----:B------:R-:W-:Y:S01]  /*2870*/  IMAD.IADD R9, R9, 0x1, -R5 ;  /* 0x0000000109097824 */ /* 0x000fe200078e0a05 */
[----:B------:R-:W-:Y:S01]  /*2880*/  LOP3.LUT R3, R4, 0xc0, RZ, 0xc0, !PT ;  /* 0x000000c004037812 */ /* 0x000fe200078ec0ff */
[----:B------:R-:W-:Y:S01]  /*2890*/  IMAD.SHL.U32 R5, R7, 0x20, RZ ;  /* 0x0000002007057824 */ /* 0x000fe200078e00ff */
[C---:B------:R-:W-:Y:S01]  /*28a0*/  LOP3.LUT P1, RZ, R0.reuse, 0x2, RZ, 0xc0, !PT ;  /* 0x0000000200ff7812 */ /* 0x040fe2000782c0ff */
[C---:B------:R-:W-:Y:S01]  /*28b0*/  IMAD.SHL.U32 R4, R9.reuse, 0x8, RZ ;  /* 0x0000000809047824 */ /* 0x040fe200078e00ff */
[----:B------:R-:W-:Y:S01]  /*28c0*/  SHF.R.U32.HI R6, RZ, 0x3, R3 ;  /* 0x00000003ff067819 */ /* 0x000fe20000011603 */
[----:B------:R-:W-:Y:S01]  /*28d0*/  IMAD.SHL.U32 R0, R0, 0x40, RZ ;  /* 0x0000004000007824 */ /* 0x000fe200078e00ff */
[----:B------:R-:W-:Y:S01]  /*28e0*/  BSSY B0, `(.L_x_180) ;  /* 0x0000033000007945 */ /* 0x000fe20003800000 */
[----:B------:R-:W-:Y:S01]  /*28f0*/  IMAD R9, R9, 0x8, R11 ;  /* 0x0000000809097824 */ /* 0x000fe200078e020b */
[----:B------:R-:W-:-:S02]  /*2900*/  LOP3.LUT R7, R3, 0x8, R4, 0xf8, !PT ;  /* 0x0000000803077812 */ /* 0x000fc400078ef804 */
[----:B------:R-:W-:Y:S02]  /*2910*/  LOP3.LUT R3, R5, 0xffffff00, RZ, 0xc0, !PT ;  /* 0xffffff0005037812 */ /* 0x000fe400078ec0ff */
[----:B------:R-:W-:Y:S01]  /*2920*/  LOP3.LUT R0, R0, 0xc0, RZ, 0xc0, !PT ;  /* 0x000000c000007812 */ /* 0x000fe200078ec0ff */
[----:B------:R3:W-:Y:S03]  /*2930*/  @P0 STS [R222+0x9000], RZ ;  /* 0x009000ffde000388 */ /* 0x0007e60000000800 */
[----:B------:R-:W-:Y:S01]  /*2940*/  LOP3.LUT R4, R0, 0x8, R13, 0xf8, !PT ;  /* 0x0000000800047812 */ /* 0x000fe200078ef80d */
[--C-:B------:R-:W-:Y:S01]  /*2950*/  IMAD R5, R25, 0x200, R3.reuse ;  /* 0x0000020019057824 */ /* 0x100fe200078e0203 */
[----:B------:R-:W-:Y:S01]  /*2960*/  SHF.R.U32.HI R0, RZ, 0x3, R0 ;  /* 0x00000003ff007819 */ /* 0x000fe20000011600 */
[----:B------:R3:W-:Y:S01]  /*2970*/  @P0 STS [R222+0x9004], RZ ;  /* 0x009004ffde000388 */ /* 0x0007e20000000800 */
[C---:B------:R-:W-:Y:S01]  /*2980*/  IMAD R10, R8.reuse, 0x20, R3 ;  /* 0x00000020080a7824 */ /* 0x040fe200078e0203 */
[----:B------:R-:W-:Y:S01]  /*2990*/  LOP3.LUT R3, R7, R6, RZ, 0x3c, !PT ;  /* 0x0000000607037212 */ /* 0x000fe200078e3cff */
[----:B------:R-:W-:Y:S01]  /*29a0*/  IMAD R8, R8, 0x20, R5 ;  /* 0x0000002008087824 */ /* 0x000fe200078e0205 */
[----:B------:R3:W-:Y:S01]  /*29b0*/  @P0 STS.64 [R222+0x9008], RZ ;  /* 0x009008ffde000388 */ /* 0x0007e20000000a00 */
[----:B------:R-:W-:Y:S01]  /*29c0*/  LOP3.LUT R0, R4, R0, RZ, 0x3c, !PT ;  /* 0x0000000004007212 */ /* 0x000fe200078e3cff */
[----:B------:R-:W-:Y:S01]  /*29d0*/  IMAD.WIDE.U32 R6, R52, UR14, R16 ;  /* 0x0000000e34067c25 */ /* 0x000fe2000f8e0010 */
[----:B------:R-:W-:Y:S01]  /*29e0*/  SEL R4, R21, 0xfffffff0, !P1 ;  /* 0xfffffff015047807 */ /* 0x000fe20004800000 */
[----:B------:R3:W-:Y:S02]  /*29f0*/  @P0 STS.128 [R222+0xa000], RZ ;  /* 0x00a000ffde000388 */ /* 0x0007e40000000c00 */
[----:B------:R-:W-:-:S02]  /*2a00*/  IMAD.IADD R5, R3, 0x1, R10 ;  /* 0x0000000103057824 */ /* 0x000fc400078e020a */
[----:B------:R3:W-:Y:S01]  /*2a10*/  @P0 STS.128 [R222+0xb000], RZ ;  /* 0x00b000ffde000388 */ /* 0x0007e20000000c00 */
[----:B------:R-:W-:Y:S02]  /*2a20*/  IMAD.IADD R3, R3, 0x1, R8 ;  /* 0x0000000103037824 */ /* 0x000fe400078e0208 */
[----:B------:R-:W-:Y:S02]  /*2a30*/  IMAD.U32 R0, R9, 0x20, R0 ;  /* 0x0000002009007824 */ /* 0x000fe400078e0000 */
[----:B------:R-:W-:Y:S01]  /*2a40*/  IMAD.IADD R8, R7, 0x1, R12 ;  /* 0x0000000107087824 */ /* 0x000fe200078e020c */
        /* <DEDUP_REMOVED lines=28> */
.L_x_181:
[----:B------:R-:W-:Y:S05]  /*2c10*/  BSYNC B0 ;  /* 0x0000000000007941 */ /* 0x000fea0003800000 */
.L_x_180:
[----:B------:R-:W-:Y:S01]  /*2c20*/  ISETP.GE.AND P0, PT, R19, R14, PT ;  /* 0x0000000e1300720c */ /* 0x000fe20003f06270 */
[----:B------:R-:W-:Y:S01]  /*2c30*/  ULDC UR5, c[0x0][0x1a4] ;  /* 0x0000690000057ab9 */ /* 0x000fe20000000800 */
[C-C-:B------:R-:W-:Y:S01]  /*2c40*/  IADD3 R9, R53.reuse, 0x1, -R31.reuse ;  /* 0x0000000135097810 */ /* 0x140fe20007ffe81f */
[----:B------:R-:W-:Y:S01]  /*2c50*/  USHF.L.U32 UR15, UR4, 0x5, URZ ;  /* 0x00000005040f7899 */ /* 0x000fe2000800063f */
[----:B------:R-:W-:Y:S01]  /*2c60*/  BSSY B0, `(.L_x_182) ;  /* 0x0000023000007945 */ /* 0x000fe20003800000 */
[----:B------:R-:W-:Y:S01]  /*2c70*/  USHF.L.U64.HI UR5, UR4, UR7, UR5 ;  /* 0x0000000704057299 */ /* 0x000fe20008010205 */
[----:B------:R-:W-:Y:S02]  /*2c80*/  IADD3 R100, R53, -c[0x0][0x2e4], -R31 ;  /* 0x8000b90035647a10 */ /* 0x000fe40007ffe81f */
[----:B------:R-:W-:-:S05]  /*2c90*/  IADD3 R55, R9, c[0x0][0x2e8], RZ ;  /* 0x0000ba0009377a10 */ /* 0x000fca0007ffe0ff */
[----:B------:R1:W-:Y:S04]  /*2ca0*/  @P0 STS.128 [R222+0x9800], RZ ;  /* 0x009800ffde000388 */ /* 0x0003e80000000c00 */
[----:B------:R1:W-:Y:S04]  /*2cb0*/  @P0 STS.128 [R222+0xa800], RZ ;  /* 0x00a800ffde000388 */ /* 0x0003e80000000c00 */
[----:B------:R1:W-:Y:S01]  /*2cc0*/  @P0 STS.128 [R222+0xb800], RZ ;  /* 0x00b800ffde000388 */ /* 0x0003e20000000c00 */
[----:B------:R-:W-:Y:S05]  /*2cd0*/  @P0 BRA `(.L_x_183) ;  /* 0x000001b000000947 */ /* 0x000fea0003800000 */
[----:B------:R-:W-:Y:S02]  /*2ce0*/  ISETP.GE.AND P3, PT, R156, c[0x0][0x220], PT ;  /* 0x000088009c007a0c */ /* 0x000fe40003f66270 */
[----:B------:R-:W-:-:S02]  /*2cf0*/  ISETP.GE.AND P2, PT, R151, c[0x0][0x220], PT ;  /* 0x0000880097007a0c */ /* 0x000fc40003f46270 */
        /* <DEDUP_REMOVED lines=25> */
.L_x_183:
[----:B------:R-:W-:Y:S05]  /*2e90*/  BSYNC B0 ;  /* 0x0000000000007941 */ /* 0x000fea0003800000 */
.L_x_182:
[----:B------:R-:W-:Y:S01]  /*2ea0*/  IMAD.SHL.U32 R220, R3, 0x2, RZ ;  /* 0x0000000203dc7824 */ /* 0x000fe200078e00ff */
[----:B------:R-:W-:Y:S01]  /*2eb0*/  IADD3 R3, R54, 0x40, RZ ;  /* 0x0000004036037810 */ /* 0x000fe20007ffe0ff */
[----:B------:R-:W-:Y:S01]  /*2ec0*/  IMAD.SHL.U32 R217, R0, 0x2, RZ ;  /* 0x0000000200d97824 */ /* 0x000fe200078e00ff */
[----:B------:R-:W-:Y:S01]  /*2ed0*/  IADD3 R0, R54, 0x48, RZ ;  /* 0x0000004836007810 */ /* 0x000fe20007ffe0ff */
[----:B------:R-:W-:Y:S01]  /*2ee0*/  IMAD R221, R2, 0x2, R220 ;  /* 0x0000000202dd7824 */ /* 0x000fe200078e02dc */
[----:B-1----:R-:W-:Y:S01]  /*2ef0*/  LDSM.16.M88.4 R8, [R220+0x1000] ;  /* 0x00100000dc08783b */ /* 0x002fe20000000200 */
[----:B------:R-:W-:Y:S01]  /*2f00*/  IMAD R219, R4, 0x2, R217 ;  /* 0x0000000204db7824 */ /* 0x000fe200078e02d9 */
[C---:B------:R-:W-:Y:S01]  /*2f10*/  IADD3 R4, R54.reuse, 0x8, RZ ;  /* 0x0000000836047810 */ /* 0x040fe20007ffe0ff */
[--C-:B------:R-:W-:Y:S01]  /*2f20*/  IMAD.IADD R7, R54, 0x1, R55.reuse ;  /* 0x0000000136077824 */ /* 0x100fe200078e0237 */
[----:B------:R-:W1:Y:S03]  /*2f30*/  LDSM.16.M88.4 R24, [R217+0x6c00] ;  /* 0x006c0000d918783b */ /* 0x000e660000000200 */
[----:B------:R-:W-:Y:S01]  /*2f40*/  IMAD.IADD R6, R4, 0x1, R55 ;  /* 0x0000000104067824 */ /* 0x000fe200078e0237 */
[----:B------:R-:W-:Y:S01]  /*2f50*/  LDSM.16.M88.4 R12, [R220] ;  /* 0x00000000dc0c783b */ /* 0x000fe20000000200 */
[----:B------:R-:W-:-:S03]  /*2f60*/  IMNMX R230, R7, R53, PT ;  /* 0x0000003507e67217 */ /* 0x000fc60003800200 */
[----:B------:R-:W5:Y:S01]  /*2f70*/  LDSM.16.M88.4 R20, [R217+0x6000] ;  /* 0x00600000d914783b */ /* 0x000f620000000200 */
[----:B------:R-:W-:-:S03]  /*2f80*/  IMNMX R229, R6, R53, PT ;  /* 0x0000003506e57217 */ /* 0x000fc60003800200 */
[----:B------:R-:W2:Y:S04]  /*2f90*/  LDSM.16.M88.4 R28, [R217+0x6800] ;  /* 0x00680000d91c783b */ /* 0x000ea80000000200 */
[----:B--2---:R-:W2:Y:S04]  /*2fa0*/  LDSM.16.M88.4 R32, [R217+0x6400] ;  /* 0x00640000d920783b */ /* 0x004ea80000000200 */
[----:B---3--:R-:W-:Y:S04]  /*2fb0*/  LDSM.16.M88.4 R16, [R221+0x1000] ;  /* 0x00100000dd10783b */ /* 0x008fe80000000200 */
[----:B------:R-:W3:Y:S04]  /*2fc0*/  LDSM.16.M88.4 R56, [R219+0x6c00] ;  /* 0x006c0000db38783b */ /* 0x000ee80000000200 */
[----:B------:R-:W4:Y:S04]  /*2fd0*/  LDSM.16.M88.4 R60, [R219+0x6800] ;  /* 0x00680000db3c783b */ /* 0x000f280000000200 */
[----:B------:R-:W2:Y:S04]  /*2fe0*/  LDSM.16.M88.4 R40, [R219+0x6000] ;  /* 0x00600000db28783b */ /* 0x000ea80000000200 */
[----:B------:R-:W2:Y:S01]  /*2ff0*/  LDSM.16.M88.4 R48, [R219+0x6400] ;  /* 0x00640000db30783b */ /* 0x000ea20000000200 */
[----:B-1----:R-:W-:Y:S03]  /*3000*/  HMMA.16816.F32 R36, R8, R24, RZ ;  /* 0x000000180824723c */ /* 0x002fe600000018ff */
[----:B------:R-:W0:Y:S05]  /*3010*/  LDGDEPBAR ;  /* 0x00000000000079af */ /* 0x000e2a0000000000 */
[-C--:B-----5:R-:W-:Y:S08]  /*3020*/  HMMA.16816.F32 R96, R12, R20.reuse, RZ ;  /* 0x000000140c60723c */ /* 0x0a0ff000000018ff */
[C---:B------:R-:W-:Y:S08]  /*3030*/  HMMA.16816.F32 R76, R8.reuse, R20, RZ ;  /* 0x00000014084c723c */ /* 0x040ff000000018ff */
[-C--:B------:R-:W-:Y:S08]  /*3040*/  HMMA.16816.F32 R72, R8, R22.reuse, RZ ;  /* 0x000000160848723c */ /* 0x080ff000000018ff */
[----:B------:R-:W-:Y:S01]  /*3050*/  HMMA.16816.F32 R108, R12, R22, RZ ;  /* 0x000000160c6c723c */ /* 0x000fe200000018ff */
[----:B------:R-:W1:Y:S07]  /*3060*/  LDSM.16.M88.4 R20, [R221] ;  /* 0x00000000dd14783b */ /* 0x000e6e0000000200 */
[C---:B------:R-:W-:Y:S08]  /*3070*/  HMMA.16816.F32 R44, R8.reuse, R28, RZ ;  /* 0x0000001c082c723c */ /* 0x040ff000000018ff */
[C---:B--2---:R-:W-:Y:S08]  /*3080*/  HMMA.16816.F32 R68, R8.reuse, R32, RZ ;  /* 0x000000200844723c */ /* 0x044ff000000018ff */
[C---:B------:R-:W-:Y:S08]  /*3090*/  HMMA.16816.F32 R64, R8.reuse, R34, RZ ;  /* 0x000000220840723c */ /* 0x040ff000000018ff */
[C---:B------:R-:W-:Y:S08]  /*30a0*/  HMMA.16816.F32 R80, R8.reuse, R30, RZ ;  /* 0x0000001e0850723c */ /* 0x040ff000000018ff */
[----:B------:R-:W-:Y:S08]  /*30b0*/  HMMA.16816.F32 R8, R8, R26, RZ ;  /* 0x0000001a0808723c */ /* 0x000ff000000018ff */
        /* <DEDUP_REMOVED lines=9> */
[C---:B---3--:R-:W-:Y:S01]  /*3150*/  HMMA.16816.F32 R136, R16.reuse, R56, R36 ;  /* 0x000000381088723c */ /* 0x048fe20000001824 */
[----:B------:R-:W2:Y:S07]  /*3160*/  LDSM.16.M88.4 R36, [R217+0x7400] ;  /* 0x00740000d924783b */ /* 0x000eae0000000200 */
[C---:B----4-:R-:W-:Y:S01]  /*3170*/  HMMA.16816.F32 R140, R16.reuse, R60, R44 ;  /* 0x0000003c108c723c */ /* 0x050fe2000000182c */
[----:B------:R-:W3:Y:S07]  /*3180*/  LDSM.16.M88.4 R44, [R217+0x7000] ;  /* 0x00700000d92c783b */ /* 0x000eee0000000200 */
[C---:B------:R-:W-:Y:S08]  /*3190*/  HMMA.16816.F32 R144, R16.reuse, R42, R72 ;  /* 0x0000002a1090723c */ /* 0x040ff00000001848 */
[C---:B------:R-:W-:Y:S08]  /*31a0*/  HMMA.16816.F32 R72, R16.reuse, R50, R64 ;  /* 0x000000321048723c */ /* 0x040ff00000001840 */
[C---:B------:R-:W-:Y:S08]  /*31b0*/  HMMA.16816.F32 R76, R16.reuse, R40, R76 ;  /* 0x00000028104c723c */ /* 0x040ff0000000184c */
[C---:B------:R-:W-:Y:S08]  /*31c0*/  HMMA.16816.F32 R68, R16.reuse, R48, R68 ;  /* 0x000000301044723c */ /* 0x040ff00000001844 */
[C---:B------:R-:W-:Y:S08]  /*31d0*/  HMMA.16816.F32 R64, R16.reuse, R62, R80 ;  /* 0x0000003e1040723c */ /* 0x040ff00000001850 */
[----:B------:R-:W-:Y:S01]  /*31e0*/  HMMA.16816.F32 R128, R16, R58, R8 ;  /* 0x0000003a1080723c */ /* 0x000fe20000001808 */
[----:B------:R-:W4:Y:S04]  /*31f0*/  LDSM.16.M88.4 R16, [R220+0x2000] ;  /* 0x00200000dc10783b */ /* 0x000f280000000200 */
[----:B------:R-:W-:Y:S03]  /*3200*/  LDSM.16.M88.4 R8, [R221+0x3000] ;  /* 0x00300000dd08783b */ /* 0x000fe60000000200 */
[C---:B-1----:R-:W-:Y:S08]  /*3210*/  HMMA.16816.F32 R120, R20.reuse, R60, R88 ;  /* 0x0000003c1478723c */ /* 0x042ff00000001858 */
[C---:B------:R-:W-:Y:S08]  /*3220*/  HMMA.16816.F32 R124, R20.reuse, R40, R96 ;  /* 0x00000028147c723c */ /* 0x040ff00000001860 */
[C---:B------:R-:W-:Y:S08]  /*3230*/  HMMA.16816.F32 R112, R20.reuse, R56, R84 ;  /* 0x000000381470723c */ /* 0x040ff00000001854 */
[C---:B------:R-:W-:Y:S01]  /*3240*/  HMMA.16816.F32 R88, R20.reuse, R58, R24 ;  /* 0x0000003a1458723c */ /* 0x040fe20000001818 */
[----:B------:R-:W1:Y:S04]  /*3250*/  LDSM.16.M88.4 R56, [R219+0x7400] ;  /* 0x00740000db38783b */ /* 0x000e680000000200 */
[----:B------:R-:W-:Y:S03]  /*3260*/  LDSM.16.M88.4 R24, [R221+0x2000] ;  /* 0x00200000dd18783b */ /* 0x000fe60000000200 */
[C---:B------:R-:W-:Y:S01]  /*3270*/  HMMA.16816.F32 R96, R20.reuse, R62, R116 ;  /* 0x0000003e1460723c */ /* 0x040fe20000001874 */
[----:B------:R-:W5:Y:S07]  /*3280*/  LDSM.16.M88.4 R60, [R219+0x7c00] ;  /* 0x007c0000db3c783b */ /* 0x000f6e0000000200 */
[C---:B------:R-:W-:Y:S01]  /*3290*/  HMMA.16816.F32 R108, R20.reuse, R42, R108 ;  /* 0x0000002a146c723c */ /* 0x040fe2000000186c */
[----:B------:R-:W1:Y:S07]  /*32a0*/  LDSM.16.M88.4 R40, [R219+0x7000] ;  /* 0x00700000db28783b */ /* 0x000e6e0000000200 */
[C---:B------:R-:W-:Y:S08]  /*32b0*/  HMMA.16816.F32 R132, R20.reuse, R48, R92 ;  /* 0x000000301484723c */ /* 0x040ff0000000185c */
[----:B------:R-:W-:Y:S01]  /*32c0*/  HMMA.16816.F32 R104, R20, R50, R104 ;  /* 0x000000321468723c */ /* 0x000fe20000001868 */
[----:B------:R-:W1:Y:S07]  /*32d0*/  LDSM.16.M88.4 R48, [R219+0x7800] ;  /* 0x00780000db30783b */ /* 0x000e6e0000000200 */
[C---:B--2---:R-:W-:Y:S08]  /*32e0*/  HMMA.16816.F32 R72, R12.reuse, R38, R72 ;  /* 0x000000260c48723c */ /* 0x044ff00000001848 */
[C---:B------:R-:W-:Y:S08]  /*32f0*/  HMMA.16816.F32 R20, R12.reuse, R28, R136 ;  /* 0x0000001c0c14723c */ /* 0x040ff00000001888 */
[C---:B---3--:R-:W-:Y:S08]  /*3300*/  HMMA.16816.F32 R84, R12.reuse, R44, R76 ;  /* 0x0000002c0c54723c */ /* 0x048ff0000000184c */
        /* <DEDUP_REMOVED lines=9> */
[----:B------:R-:W-:Y:S08]  /*33a0*/  HMMA.16816.F32 R36, R16, R34, R96 ;  /* 0x000000221024723c */ /* 0x000ff00000001860 */
[----:B-1----:R-:W-:Y:S08]  /*33b0*/  HMMA.16816.F32 R104, R8, R58, R72 ;  /* 0x0000003a0868723c */ /* 0x002ff00000001848 */
[C---:B------:R-:W-:Y:S08]  /*33c0*/  HMMA.16816.F32 R112, R16.reuse, R28, R112 ;  /* 0x0000001c1070723c */ /* 0x040ff00000001870 */
[----:B------:R-:W-:Y:S01]  /*33d0*/  HMMA.16816.F32 R96, R16, R30, R88 ;  /* 0x0000001e1060723c */ /* 0x000fe20000001858 */
[----:B------:R-:W-:Y:S07]  /*33e0*/  LDSM.16.M88.4 R28, [R217+0x8000] ;  /* 0x00800000d91c783b */ /* 0x000fee0000000200 */
[C---:B-----5:R-:W-:Y:S01]  /*33f0*/  HMMA.16816.F32 R72, R8.reuse, R60, R20 ;  /* 0x0000003c0848723c */ /* 0x060fe20000001814 */
[----:B------:R-:W1:Y:S07]  /*3400*/  LDSM.16.M88.4 R20, [R220+0x4000] ;  /* 0x00400000dc14783b */ /* 0x000e6e0000000200 */
[C---:B------:R-:W-:Y:S08]  /*3410*/  HMMA.16816.F32 R88, R8.reuse, R40, R84 ;  /* 0x000000280858723c */ /* 0x040ff00000001854 */
[C---:B------:R-:W-:Y:S08]  /*3420*/  HMMA.16816.F32 R116, R8.reuse, R42, R80 ;  /* 0x0000002a0874723c */ /* 0x040ff00000001850 */
[C---:B------:R-:W-:Y:S08]  /*3430*/  HMMA.16816.F32 R84, R8.reuse, R48, R68 ;  /* 0x000000300854723c */ /* 0x040ff00000001844 */
[C---:B------:R-:W-:Y:S01]  /*3440*/  HMMA.16816.F32 R108, R8.reuse, R56, R76 ;  /* 0x00000038086c723c */ /* 0x040fe2000000184c */
[----:B------:R-:W-:Y:S07]  /*3450*/  LDSM.16.M88.4 R76, [R217+0x8800] ;  /* 0x00880000d94c783b */ /* 0x000fee0000000200 */
[C---:B------:R-:W-:Y:S08]  /*3460*/  HMMA.16816.F32 R80, R8.reuse, R50, R64 ;  /* 0x000000320850723c */ /* 0x040ff00000001840 */
[----:B------:R-:W-:Y:S01]  /*3470*/  HMMA.16816.F32 R68, R8, R62, R12 ;  /* 0x0000003e0844723c */ /* 0x000fe2000000180c */
[----:B------:R-:W2:Y:S04]  /*3480*/  LDSM.16.M88.4 R8, [R220+0x5000] ;  /* 0x00500000dc08783b */ /* 0x000ea80000000200 */
[----:B------:R-:W-:Y:S03]  /*3490*/  LDSM.16.M88.4 R12, [R221+0x5000] ;  /* 0x00500000dd0c783b */ /* 0x000fe60000000200 */
[----:B------:R-:W-:Y:S01]  /*34a0*/  HMMA.16816.F32 R120, R16, R32, R120 ;  /* 0x000000201078723c */ /* 0x000fe20000001878 */
[----:B------:R-:W3:Y:S04]  /*34b0*/  LDSM.16.M88.4 R32, [R217+0x8400] ;  /* 0x00840000d920783b */ /* 0x000ee80000000200 */
[----:B------:R-:W-:Y:S03]  /*34c0*/  LDSM.16.M88.4 R16, [R221+0x4000] ;  /* 0x00400000dd10783b */ /* 0x000fe60000000200 */
[C---:B------:R-:W-:Y:S01]  /*34d0*/  HMMA.16816.F32 R44, R24.reuse, R40, R92 ;  /* 0x00000028182c723c */ /* 0x040fe2000000185c */
[----:B------:R-:W4:Y:S07]  /*34e0*/  LDSM.16.M88.4 R92, [R217+0x8c00] ;  /* 0x008c0000d95c783b */ /* 0x000f2e0000000200 */
[C---:B------:R-:W-:Y:S08]  /*34f0*/  HMMA.16816.F32 R64, R24.reuse, R42, R124 ;  /* 0x0000002a1840723c */ /* 0x040ff0000000187c */
[C---:B------:R-:W-:Y:S01]  /*3500*/  HMMA.16816.F32 R124, R24.reuse, R50, R36 ;  /* 0x00000032187c723c */ /* 0x040fe20000001824 */
[----:B------:R-:W5:Y:S07]  /*3510*/  LDSM.16.M88.4 R36, [R219+0x8000] ;  /* 0x00800000db24783b */ /* 0x000f6e0000000200 */
[C---:B------:R-:W-:Y:S08]  /*3520*/  HMMA.16816.F32 R40, R24.reuse, R56, R132 ;  /* 0x000000381828723c */ /* 0x040ff00000001884 */
[C---:B------:R-:W-:Y:S08]  /*3530*/  HMMA.16816.F32 R128, R24.reuse, R58, R128 ;  /* 0x0000003a1880723c */ /* 0x040ff00000001880 */
[C---:B------:R-:W-:Y:S08]  /*3540*/  HMMA.16816.F32 R120, R24.reuse, R48, R120 ;  /* 0x000000301878723c */ /* 0x040ff00000001878 */
[C---:B------:R-:W-:Y:S08]  /*3550*/  HMMA.16816.F32 R112, R24.reuse, R60, R112 ;  /* 0x0000003c1870723c */ /* 0x040ff00000001870 */
[----:B------:R-:W-:Y:S08]  /*3560*/  HMMA.16816.F32 R96, R24, R62, R96 ;  /* 0x0000003e1860723c */ /* 0x000ff00000001860 */
[-C--:B-1----:R-:W-:Y:S08]  /*3570*/  HMMA.16816.F32 R24, R20, R28.reuse, R44 ;  /* 0x0000001c1418723c */ /* 0x082ff0000000182c */
[C---:B--2---:R-:W-:Y:S08]  /*3580*/  HMMA.16816.F32 R48, R8.reuse, R28, R88 ;  /* 0x0000001c0830723c */ /* 0x044ff00000001858 */
[-C--:B------:R-:W-:Y:S08]  /*3590*/  HMMA.16816.F32 R60, R8, R30.reuse, R116 ;  /* 0x0000001e083c723c */ /* 0x080ff00000001874 */
[----:B------:R-:W-:Y:S08]  /*35a0*/  HMMA.16816.F32 R44, R20, R30, R64 ;  /* 0x0000001e142c723c */ /* 0x000ff00000001840 */
[C---:B---3--:R-:W-:Y:S08]  /*35b0*/  HMMA.16816.F32 R88, R8.reuse, R32, R108 ;  /* 0x000000200858723c */ /* 0x048ff0000000186c */
[C---:B------:R-:W-:Y:S08]  /*35c0*/  HMMA.16816.F32 R104, R8.reuse, R34, R104 ;  /* 0x000000220868723c */ /* 0x040ff00000001868 */
[C---:B------:R-:W-:Y:S08]  /*35d0*/  HMMA.16816.F32 R84, R8.reuse, R76, R84 ;  /* 0x0000004c0854723c */ /* 0x040ff00000001854 */
[C---:B------:R-:W-:Y:S08]  /*35e0*/  HMMA.16816.F32 R80, R8.reuse, R78, R80 ;  /* 0x0000004e0850723c */ /* 0x040ff00000001850 */
[C---:B----4-:R-:W-:Y:S08]  /*35f0*/  HMMA.16816.F32 R72, R8.reuse, R92, R72 ;  /* 0x0000005c0848723c */ /* 0x050ff00000001848 */
[----:B------:R-:W-:Y:S07]  /*3600*/  HMMA.16816.F32 R68, R8, R94, R68 ;  /* 0x0000005e0844723c */ /* 0x000fee0000001844 */
[--C-:B------:R-:W-:Y:S01]  /*3610*/  IMAD.IADD R9, R54, 0x1, R100.reuse ;  /* 0x0000000136097824 */ /* 0x100fe200078e0264 */
[----:B-----5:R-:W-:Y:S01]  /*3620*/  HMMA.16816.F32 R28, R16, R36, R24 ;  /* 0x00000024101c723c */ /* 0x020fe20000001818 */
[----:B------:R-:W-:-:S02]  /*3630*/  IMAD.IADD R11, R4, 0x1, R100 ;  /* 0x00000001040b7824 */ /* 0x000fc400078e0264 */
[C-C-:B------:R-:W-:Y:S01]  /*3640*/  IMAD.IADD R10, R3.reuse, 0x1, R100.reuse ;  /* 0x00000001030a7824 */ /* 0x140fe200078e0264 */
[----:B------:R-:W-:Y:S01]  /*3650*/  IMNMX R226, RZ, R9, !PT ;  /* 0x00000009ffe27217 */ /* 0x000fe20007800200 */
[C---:B------:R-:W-:Y:S01]  /*3660*/  IMAD.IADD R8, R0.reuse, 0x1, R100 ;  /* 0x0000000100087824 */ /* 0x040fe200078e0264 */
[----:B------:R-:W-:Y:S01]  /*3670*/  IMNMX R225, RZ, R11, !PT ;  /* 0x0000000bffe17217 */ /* 0x000fe20007800200 */
[--C-:B------:R-:W-:Y:S01]  /*3680*/  IMAD.IADD R4, R3, 0x1, R55.reuse ;  /* 0x0000000103047824 */ /* 0x100fe200078e0237 */
[----:B------:R-:W-:Y:S01]  /*3690*/  IMNMX R224, RZ, R10, !PT ;  /* 0x0000000affe07217 */ /* 0x000fe20007800200 */
[----:B------:R-:W-:Y:S01]  /*36a0*/  HMMA.16816.F32 R24, R12, R36, R48 ;  /* 0x000000240c18723c */ /* 0x000fe20000001830 */
[----:B------:R-:W-:Y:S01]  /*36b0*/  IMNMX R223, RZ, R8, !PT ;  /* 0x00000008ffdf7217 */ /* 0x000fe20007800200 */
[----:B------:R-:W-:Y:S01]  /*36c0*/  IMAD.IADD R3, R0, 0x1, R55 ;  /* 0x0000000100037824 */ /* 0x000fe200078e0237 */
[----:B------:R-:W1:Y:S01]  /*36d0*/  LDSM.16.M88.4 R8, [R219+0x8400] ;  /* 0x00840000db08783b */ /* 0x000e620000000200 */
[----:B------:R-:W-:Y:S01]  /*36e0*/  IMAD R0, R52, 0x40, R148 ;  /* 0x0000004034007824 */ /* 0x000fe200078e0294 */
[----:B------:R-:W-:-:S02]  /*36f0*/  IMNMX R228, R4, R53, PT ;  /* 0x0000003504e47217 */ /* 0x000fc40003800200 */
[----:B------:R-:W-:Y:S01]  /*3700*/  IMNMX R227, R3, R53, PT ;  /* 0x0000003503e37217 */ /* 0x000fe20003800200 */
[----:B------:R-:W-:Y:S01]  /*3710*/  HMMA.16816.F32 R56, R20, R32, R40 ;  /* 0x000000201438723c */ /* 0x000fe20000001828 */
[C---:B------:R-:W-:Y:S02]  /*3720*/  ISETP.GE.AND P3, PT, R0.reuse, R230, PT ;  /* 0x000000e60000720c */ /* 0x040fe40003f66270 */
[C---:B------:R-:W-:Y:S02]  /*3730*/  IADD3 R3, R0.reuse, 0x1, RZ ;  /* 0x0000000100037810 */ /* 0x040fe40007ffe0ff */
[----:B------:R-:W-:Y:S02]  /*3740*/  ISETP.LT.OR P3, PT, R0, R226, P3 ;  /* 0x000000e20000720c */ /* 0x000fe40001f61670 */
[C---:B------:R-:W-:Y:S01]  /*3750*/  ISETP.GE.AND P0, PT, R3.reuse, R228, PT ;  /* 0x000000e40300720c */ /* 0x040fe20003f06270 */
[----:B------:R-:W-:Y:S01]  /*3760*/  HMMA.16816.F32 R48, R12, R38, R60 ;  /* 0x000000260c30723c */ /* 0x000fe2000000183c */
[----:B------:R-:W-:-:S02]  /*3770*/  ISETP.GE.AND P2, PT, R3, R227, PT ;  /* 0x000000e30300720c */ /* 0x000fc40003f46270 */
[----:B------:R-:W-:Y:S02]  /*3780*/  ISETP.GE.AND P4, PT, R0, R228, PT ;  /* 0x000000e40000720c */ /* 0x000fe40003f86270 */
[CC--:B------:R-:W-:Y:S02]  /*3790*/  ISETP.LT.OR P0, PT, R3.reuse, R224.reuse, P0 ;  /* 0x000000e00300720c */ /* 0x0c0fe40000701670 */
[----:B------:R-:W-:Y:S01]  /*37a0*/  FSEL R63, R28, -INF , !P3 ;  /* 0xff8000001c3f7808 */ /* 0x000fe20005800000 */
[----:B------:R-:W-:Y:S01]  /*37b0*/  HMMA.16816.F32 R44, R16, R38, R44 ;  /* 0x00000026102c723c */ /* 0x000fe2000000182c */
[C---:B------:R-:W-:Y:S02]  /*37c0*/  ISETP.GE.AND P3, PT, R0.reuse, R227, PT ;  /* 0x000000e30000720c */ /* 0x040fe40003f66270 */
[----:B------:R-:W-:Y:S02]  /*37d0*/  ISETP.LT.OR P2, PT, R3, R223, P2 ;  /* 0x000000df0300720c */ /* 0x000fe40001741670 */
[----:B------:R-:W-:-:S02]  /*37e0*/  ISETP.LT.OR P4, PT, R0, R224, P4 ;  /* 0x000000e00000720c */ /* 0x000fc40002781670 */
[C---:B------:R-:W-:Y:S01]  /*37f0*/  ISETP.LT.OR P3, PT, R0.reuse, R223, P3 ;  /* 0x000000df0000720c */ /* 0x040fe20001f61670 */
[C---:B------:R-:W-:Y:S01]  /*3800*/  HMMA.16816.F32 R40, R20.reuse, R34, R128 ;  /* 0x000000221428723c */ /* 0x040fe20000001880 */
[C---:B------:R-:W-:Y:S02]  /*3810*/  ISETP.GE.AND P6, PT, R3.reuse, R230, PT ;  /* 0x000000e60300720c */ /* 0x040fe40003fc6270 */
[-C--:B------:R-:W-:Y:S02]  /*3820*/  ISETP.GE.AND P5, PT, R3, R229.reuse, PT ;  /* 0x000000e50300720c */ /* 0x080fe40003fa6270 */
[----:B------:R-:W-:Y:S02]  /*3830*/  ISETP.GE.AND P1, PT, R0, R229, PT ;  /* 0x000000e50000720c */ /* 0x000fe40003f26270 */
[----:B------:R-:W-:Y:S01]  /*3840*/  FSEL R54, R24, -INF , !P4 ;  /* 0xff80000018367808 */ /* 0x000fe20006000000 */
[----:B------:R-:W-:Y:S01]  /*3850*/  HMMA.16816.F32 R32, R20, R76, R120 ;  /* 0x0000004c1420723c */ /* 0x000fe20000001878 */
[----:B------:R-:W-:-:S02]  /*3860*/  FSEL R61, R26, -INF , !P3 ;  /* 0xff8000001a3d7808 */ /* 0x000fc40005800000 */
[----:B------:R-:W-:Y:S02]  /*3870*/  FSEL R55, R25, -INF , !P0 ;  /* 0xff80000019377808 */ /* 0x000fe40004000000 */
[----:B------:R-:W-:Y:S02]  /*3880*/  FSEL R60, R27, -INF , !P2 ;  /* 0xff8000001b3c7808 */ /* 0x000fe40005000000 */
[----:B------:R-:W2:Y:S01]  /*3890*/  LDSM.16.M88.4 R24, [R219+0x8800] ;  /* 0x00880000db18783b */ /* 0x000ea20000000200 */
[C---:B------:R-:W-:Y:S01]  /*38a0*/  ISETP.LT.OR P6, PT, R3.reuse, R226, P6 ;  /* 0x000000e20300720c */ /* 0x040fe200037c1670 */
[----:B-1----:R-:W-:Y:S01]  /*38b0*/  HMMA.16816.F32 R36, R16, R8, R56 ;  /* 0x000000081024723c */ /* 0x002fe20000001838 */
[-C--:B------:R-:W-:Y:S02]  /*38c0*/  ISETP.LT.OR P5, PT, R3, R225.reuse, P5 ;  /* 0x000000e10300720c */ /* 0x080fe40002fa1670 */
[C---:B------:R-:W-:Y:S02]  /*38d0*/  ISETP.LT.OR P1, PT, R0.reuse, R225, P1 ;  /* 0x000000e10000720c */ /* 0x040fe40000f21670 */
[----:B------:R-:W-:-:S02]  /*38e0*/  IADD3 R3, R0, 0x8, RZ ;  /* 0x0000000800037810 */ /* 0x000fc40007ffe0ff */
[----:B------:R-:W-:Y:S02]  /*38f0*/  FSEL R67, R30, -INF , !P1 ;  /* 0xff8000001e437808 */ /* 0x000fe40004800000 */
[C---:B------:R-:W-:Y:S02]  /*3900*/  ISETP.GE.AND P1, PT, R3.reuse, R230, PT ;  /* 0x000000e60300720c */ /* 0x040fe40003f26270 */
[----:B------:R-:W-:Y:S02]  /*3910*/  IADD3 R4, R0, 0x9, RZ ;  /* 0x0000000900047810 */ /* 0x000fe40007ffe0ff */
[C---:B------:R-:W-:Y:S02]  /*3920*/  ISETP.LT.OR P1, PT, R3.reuse, R226, P1 ;  /* 0x000000e20300720c */ /* 0x040fe40000f21670 */
[----:B------:R-:W-:Y:S02]  /*3930*/  ISETP.GE.AND P3, PT, R3, R228, PT ;  /* 0x000000e40300720c */ /* 0x000fe40003f66270 */
[----:B------:R-:W-:-:S02]  /*3940*/  FSEL R59, R44, -INF , !P1 ;  /* 0xff8000002c3b7808 */ /* 0x000fc40004800000 */
[-C--:B------:R-:W-:Y:S02]  /*3950*/  ISETP.GE.AND P0, PT, R3, R227.reuse, PT ;  /* 0x000000e30300720c */ /* 0x080fe40003f06270 */
[----:B------:R-:W-:Y:S02]  /*3960*/  FSEL R62, R29, -INF , !P6 ;  /* 0xff8000001d3e7808 */ /* 0x000fe40007000000 */
[----:B------:R-:W-:Y:S02]  /*3970*/  FSEL R66, R31, -INF , !P5 ;  /* 0xff8000001f427808 */ /* 0x000fe40006800000 */
[C---:B------:R-:W-:Y:S01]  /*3980*/  ISETP.GE.AND P2, PT, R4.reuse, R228, PT ;  /* 0x000000e40400720c */ /* 0x040fe20003f46270 */
[----:B------:R-:W-:Y:S01]  /*3990*/  HMMA.16816.F32 R28, R12, R8, R88 ;  /* 0x000000080c1c723c */ /* 0x000fe20000001858 */
[----:B------:R-:W-:Y:S02]  /*39a0*/  ISETP.GE.AND P1, PT, R4, R227, PT ;  /* 0x000000e30400720c */ /* 0x000fe40003f26270 */
[----:B------:R-:W-:-:S02]  /*39b0*/  ISETP.GE.AND P4, PT, R3, R229, PT ;  /* 0x000000e50300720c */ /* 0x000fc40003f86270 */
[C---:B------:R-:W-:Y:S02]  /*39c0*/  ISETP.GE.AND P6, PT, R4.reuse, R230, PT ;  /* 0x000000e60400720c */ /* 0x040fe40003fc6270 */
[C---:B------:R-:W-:Y:S02]  /*39d0*/  ISETP.GE.AND P5, PT, R4.reuse, R229, PT ;  /* 0x000000e50400720c */ /* 0x040fe40003fa6270 */
[CC--:B------:R-:W-:Y:S02]  /*39e0*/  ISETP.LT.OR P3, PT, R3.reuse, R224.reuse, P3 ;  /* 0x000000e00300720c */ /* 0x0c0fe40001f61670 */
[-C--:B------:R-:W-:Y:S02]  /*39f0*/  ISETP.LT.OR P0, PT, R3, R223.reuse, P0 ;  /* 0x000000df0300720c */ /* 0x080fe40000701670 */
[C---:B------:R-:W-:Y:S02]  /*3a00*/  ISETP.LT.OR P2, PT, R4.reuse, R224, P2 ;  /* 0x000000e00400720c */ /* 0x040fe40001741670 */
[----:B------:R-:W-:-:S02]  /*3a10*/  ISETP.LT.OR P1, PT, R4, R223, P1 ;  /* 0x000000df0400720c */ /* 0x000fc40000f21670 */
[-C--:B------:R-:W-:Y:S02]  /*3a20*/  ISETP.LT.OR P4, PT, R3, R225.reuse, P4 ;  /* 0x000000e10300720c */ /* 0x080fe40002781670 */
[C---:B------:R-:W-:Y:S02]  /*3a30*/  ISETP.LT.OR P6, PT, R4.reuse, R226, P6 ;  /* 0x000000e20400720c */ /* 0x040fe400037c1670 */
[----:B------:R-:W-:Y:S02]  /*3a40*/  ISETP.LT.OR P5, PT, R4, R225, P5 ;  /* 0x000000e10400720c */ /* 0x000fe40002fa1670 */
[----:B------:R-:W-:Y:S02]  /*3a50*/  FSEL R53, R48, -INF , !P3 ;  /* 0xff80000030357808 */ /* 0x000fe40005800000 */
[----:B------:R-:W-:Y:S02]  /*3a60*/  FSEL R56, R50, -INF , !P0 ;  /* 0xff80000032387808 */ /* 0x000fe40004000000 */
[----:B------:R-:W-:-:S02]  /*3a70*/  FSEL R52, R49, -INF , !P2 ;  /* 0xff80000031347808 */ /* 0x000fc40005000000 */
[----:B------:R-:W-:Y:S02]  /*3a80*/  FSEL R57, R51, -INF , !P1 ;  /* 0xff80000033397808 */ /* 0x000fe40004800000 */
[----:B------:R-:W-:Y:S01]  /*3a90*/  FSEL R65, R46, -INF , !P4 ;  /* 0xff8000002e417808 */ /* 0x000fe20006000000 */
[----:B------:R-:W-:Y:S01]  /*3aa0*/  HMMA.16816.F32 R48, R16, R10, R40 ;  /* 0x0000000a1030723c */ /* 0x000fe20000001828 */
[----:B------:R-:W-:Y:S02]  /*3ab0*/  FSEL R58, R45, -INF , !P6 ;  /* 0xff8000002d3a7808 */ /* 0x000fe40007000000 */
[----:B------:R-:W-:Y:S02]  /*3ac0*/  FSEL R64, R47, -INF , !P5 ;  /* 0xff8000002f407808 */ /* 0x000fe40006800000 */
[C---:B------:R-:W-:Y:S02]  /*3ad0*/  IADD3 R3, R0.reuse, 0x10, RZ ;  /* 0x0000001000037810 */ /* 0x040fe40007ffe0ff */
[----:B------:R-:W-:Y:S01]  /*3ae0*/  IADD3 R4, R0, 0x11, RZ ;  /* 0x0000001100047810 */ /* 0x000fe20007ffe0ff */
[----:B------:R-:W-:Y:S01]  /*3af0*/  HMMA.16816.F32 R44, R20, R78, R124 ;  /* 0x0000004e142c723c */ /* 0x000fe2000000187c */
[----:B------:R-:W-:-:S02]  /*3b00*/  ISETP.GE.AND P4, PT, R3, R230, PT ;  /* 0x000000e60300720c */ /* 0x000fc40003f86270 */
[C---:B------:R-:W-:Y:S02]  /*3b10*/  ISETP.GE.AND P3, PT, R3.reuse, R229, PT ;  /* 0x000000e50300720c */ /* 0x040fe40003f66270 */
[C---:B------:R-:W-:Y:S02]  /*3b20*/  ISETP.GE.AND P0, PT, R3.reuse, R228, PT ;  /* 0x000000e40300720c */ /* 0x040fe40003f06270 */
[----:B------:R-:W-:Y:S01]  /*3b30*/  ISETP.GE.AND P2, PT, R3, R227, PT ;  /* 0x000000e30300720c */ /* 0x000fe20003f46270 */
[----:B------:R-:W-:Y:S01]  /*3b40*/  HMMA.16816.F32 R40, R12, R10, R104 ;  /* 0x0000000a0c28723c */ /* 0x000fe20000001868 */
[----:B------:R-:W1:Y:S01]  /*3b50*/  LDSM.16.M88.4 R8, [R219+0x8c00] ;  /* 0x008c0000db08783b */ /* 0x000e620000000200 */
[----:B------:R-:W-:Y:S01]  /*3b60*/  ISETP.GE.AND P1, PT, R4, R230, PT ;  /* 0x000000e60400720c */ /* 0x000fe20003f26270 */
[----:B------:R-:W-:-:S04]  /*3b70*/  DEPBAR.LE SB0, 0x0 ;  /* 0x000080000000791a */ /* 0x000fc80000000000 */
[C---:B------:R-:W-:Y:S02]  /*3b80*/  ISETP.GE.AND P6, PT, R4.reuse, R229, PT ;  /* 0x000000e50400720c */ /* 0x040fe40003fc6270 */
[C---:B------:R-:W-:Y:S02]  /*3b90*/  ISETP.LT.OR P4, PT, R3.reuse, R226, P4 ;  /* 0x000000e20300720c */ /* 0x040fe40002781670 */
[C---:B------:R-:W-:Y:S02]  /*3ba0*/  ISETP.LT.OR P3, PT, R3.reuse, R225, P3 ;  /* 0x000000e10300720c */ /* 0x040fe40001f61670 */
[C---:B------:R-:W-:Y:S02]  /*3bb0*/  ISETP.LT.OR P0, PT, R3.reuse, R224, P0 ;  /* 0x000000e00300720c */ /* 0x040fe40000701670 */
[----:B------:R-:W-:Y:S01]  /*3bc0*/  ISETP.LT.OR P2, PT, R3, R223, P2 ;  /* 0x000000df0300720c */ /* 0x000fe20001741670 */
[----:B--2---:R-:W-:Y:S01]  /*3bd0*/  HMMA.16816.F32 R44, R16, R26, R44 ;  /* 0x0000001a102c723c */ /* 0x004fe2000000182c */
[----:B------:R-:W-:-:S02]  /*3be0*/  ISETP.LT.OR P1, PT, R4, R226, P1 ;  /* 0x000000e20400720c */ /* 0x000fc40000f21670 */
[----:B------:R-:W-:Y:S02]  /*3bf0*/  ISETP.LT.OR P6, PT, R4, R225, P6 ;  /* 0x000000e10400720c */ /* 0x000fe400037c1670 */
[----:B------:R-:W-:Y:S02]  /*3c00*/  IADD3 R3, R0, 0x18, RZ ;  /* 0x0000001800037810 */ /* 0x000fe40007ffe0ff */
[----:B------:R-:W-:Y:S01]  /*3c10*/  FSEL R148, R36, -INF , !P4 ;  /* 0xff80000024947808 */ /* 0x000fe20006000000 */
[----:B------:R-:W-:Y:S01]  /*3c20*/  BAR.SYNC.DEFER_BLOCKING 0x0 ;  /* 0x0000000000007b1d */ /* 0x000fe20000010000 */
[C---:B------:R-:W-:Y:S02]  /*3c30*/  ISETP.GE.AND P5, PT, R4.reuse, R228, PT ;  /* 0x000000e40400720c */ /* 0x040fe40003fa6270 */
[----:B------:R-:W-:Y:S02]  /*3c40*/  ISETP.GE.AND P4, PT, R4, R227, PT ;  /* 0x000000e30400720c */ /* 0x000fe40003f86270 */
[----:B------:R-:W-:-:S02]  /*3c50*/  FSEL R153, R38, -INF , !P3 ;  /* 0xff80000026997808 */ /* 0x000fc40005800000 */
[----:B------:R-:W-:Y:S02]  /*3c60*/  FSEL R149, R37, -INF , !P1 ;  /* 0xff80000025957808 */ /* 0x000fe40004800000 */
[----:B------:R-:W-:Y:S02]  /*3c70*/  FSEL R168, R39, -INF , !P6 ;  /* 0xff80000027a87808 */ /* 0x000fe40007000000 */
[----:B------:R-:W-:Y:S01]  /*3c80*/  ISETP.GE.AND P3, PT, R3, R230, PT ;  /* 0x000000e60300720c */ /* 0x000fe20003f66270 */
[----:B------:R-:W-:Y:S01]  /*3c90*/  HMMA.16816.F32 R36, R16, R24, R32 ;  /* 0x000000181024723c */ /* 0x000fe20000001820 */
[C---:B------:R-:W-:Y:S02]  /*3ca0*/  ISETP.LT.OR P5, PT, R4.reuse, R224, P5 ;  /* 0x000000e00400720c */ /* 0x040fe40002fa1670 */
[----:B------:R-:W-:Y:S02]  /*3cb0*/  ISETP.LT.OR P4, PT, R4, R223, P4 ;  /* 0x000000df0400720c */ /* 0x000fe40002781670 */
[----:B------:R-:W-:-:S02]  /*3cc0*/  IADD3 R4, R0, 0x19, RZ ;  /* 0x0000001900047810 */ /* 0x000fc40007ffe0ff */
[C---:B------:R-:W-:Y:S01]  /*3cd0*/  ISETP.LT.OR P3, PT, R3.reuse, R226, P3 ;  /* 0x000000e20300720c */ /* 0x040fe20001f61670 */
[----:B------:R-:W-:Y:S01]  /*3ce0*/  HMMA.16816.F32 R32, R20, R92, R112 ;  /* 0x0000005c1420723c */ /* 0x000fe20000001870 */
[----:B------:R-:W-:Y:S02]  /*3cf0*/  FSEL R106, R28, -INF , !P0 ;  /* 0xff8000001c6a7808 */ /* 0x000fe40004000000 */
[C---:B------:R-:W-:Y:S02]  /*3d00*/  ISETP.GE.AND P0, PT, R3.reuse, R229, PT ;  /* 0x000000e50300720c */ /* 0x040fe40003f06270 */
[----:B------:R-:W-:Y:S02]  /*3d10*/  FSEL R138, R30, -INF , !P2 ;  /* 0xff8000001e8a7808 */ /* 0x000fe40005000000 */
[C---:B------:R-:W-:Y:S02]  /*3d20*/  ISETP.GE.AND P2, PT, R3.reuse, R228, PT ;  /* 0x000000e40300720c */ /* 0x040fe40003f46270 */
[----:B------:R-:W-:-:S02]  /*3d30*/  ISETP.GE.AND P1, PT, R3, R227, PT ;  /* 0x000000e30300720c */ /* 0x000fc40003f26270 */
[----:B------:R-:W-:Y:S02]  /*3d40*/  ISETP.GE.AND P6, PT, R4, R228, PT ;  /* 0x000000e40400720c */ /* 0x000fe40003fc6270 */
[----:B------:R-:W-:Y:S02]  /*3d50*/  FSEL R100, R29, -INF , !P5 ;  /* 0xff8000001d647808 */ /* 0x000fe40006800000 */
[----:B------:R-:W-:Y:S02]  /*3d60*/  FSEL R136, R31, -INF , !P4 ;  /* 0xff8000001f887808 */ /* 0x000fe40006000000 */
[----:B------:R-:W-:Y:S01]  /*3d70*/  FSEL R152, R48, -INF , !P3 ;  /* 0xff80000030987808 */ /* 0x000fe20005800000 */
[----:B------:R-:W-:Y:S01]  /*3d80*/  HMMA.16816.F32 R28, R12, R24, R84 ;  /* 0x000000180c1c723c */ /* 0x000fe20000001854 */
[----:B------:R-:W-:Y:S02]  /*3d90*/  ISETP.GE.AND P3, PT, R4, R227, PT ;  /* 0x000000e30400720c */ /* 0x000fe40003f66270 */
[----:B------:R-:W-:-:S02]  /*3da0*/  ISETP.LT.OR P0, PT, R3, R225, P0 ;  /* 0x000000e10300720c */ /* 0x000fc40000701670 */
[CC--:B------:R-:W-:Y:S02]  /*3db0*/  ISETP.LT.OR P2, PT, R3.reuse, R224.reuse, P2 ;  /* 0x000000e00300720c */ /* 0x0c0fe40001741670 */
[-C--:B------:R-:W-:Y:S01]  /*3dc0*/  ISETP.LT.OR P1, PT, R3, R223.reuse, P1 ;  /* 0x000000df0300720c */ /* 0x080fe20000f21670 */
[----:B-1----:R-:W-:Y:S01]  /*3dd0*/  HMMA.16816.F32 R32, R16, R8, R32 ;  /* 0x000000081020723c */ /* 0x002fe20000001820 */
[----:B------:R-:W-:Y:S02]  /*3de0*/  ISETP.LT.OR P6, PT, R4, R224, P6 ;  /* 0x000000e00400720c */ /* 0x000fe400037c1670 */
[----:B------:R-:W-:Y:S02]  /*3df0*/  IADD3 R3, R0, 0x20, RZ ;  /* 0x0000002000037810 */ /* 0x000fe40007ffe0ff */
[----:B------:R-:W-:Y:S02]  /*3e00*/  ISETP.LT.OR P3, PT, R4, R223, P3 ;  /* 0x000000df0400720c */ /* 0x000fe40001f61670 */
[----:B------:R-:W-:-:S02]  /*3e10*/  FSEL R165, R50, -INF , !P0 ;  /* 0xff80000032a57808 */ /* 0x000fc40004000000 */
[----:B------:R-:W-:Y:S02]  /*3e20*/  FSEL R48, R40, -INF , !P2 ;  /* 0xff80000028307808 */ /* 0x000fe40005000000 */
[----:B------:R-:W-:Y:S02]  /*3e30*/  FSEL R107, R42, -INF , !P1 ;  /* 0xff8000002a6b7808 */ /* 0x000fe40004800000 */
[----:B------:R-:W-:Y:S02]  /*3e40*/  FSEL R50, R41, -INF , !P6 ;  /* 0xff80000029327808 */ /* 0x000fe40007000000 */
[CC--:B------:R-:W-:Y:S02]  /*3e50*/  ISETP.GE.AND P5, PT, R4.reuse, R230.reuse, PT ;  /* 0x000000e60400720c */ /* 0x0c0fe40003fa6270 */
[----:B------:R-:W-:Y:S02]  /*3e60*/  ISETP.GE.AND P4, PT, R4, R229, PT ;  /* 0x000000e50400720c */ /* 0x000fe40003f86270 */
[----:B------:R-:W-:-:S02]  /*3e70*/  ISETP.GE.AND P0, PT, R3, R230, PT ;  /* 0x000000e60300720c */ /* 0x000fc40003f06270 */
[C---:B------:R-:W-:Y:S02]  /*3e80*/  ISETP.GE.AND P2, PT, R3.reuse, R229, PT ;  /* 0x000000e50300720c */ /* 0x040fe40003f46270 */
[C---:B------:R-:W-:Y:S02]  /*3e90*/  ISETP.GE.AND P1, PT, R3.reuse, R228, PT ;  /* 0x000000e40300720c */ /* 0x040fe40003f26270 */
[----:B------:R-:W-:Y:S02]  /*3ea0*/  ISETP.GE.AND P6, PT, R3, R227, PT ;  /* 0x000000e30300720c */ /* 0x000fe40003fc6270 */
[----:B------:R-:W-:Y:S02]  /*3eb0*/  FSEL R137, R43, -INF , !P3 ;  /* 0xff8000002b897808 */ /* 0x000fe40005800000 */
[----:B------:R-:W-:Y:S01]  /*3ec0*/  HMMA.16816.F32 R40, R12, R26, R80 ;  /* 0x0000001a0c28723c */ /* 0x000fe20000001850 */
[C---:B------:R-:W-:Y:S02]  /*3ed0*/  ISETP.LT.OR P5, PT, R4.reuse, R226, P5 ;  /* 0x000000e20400720c */ /* 0x040fe40002fa1670 */
[----:B------:R-:W-:-:S02]  /*3ee0*/  ISETP.LT.OR P4, PT, R4, R225, P4 ;  /* 0x000000e10400720c */ /* 0x000fc40002781670 */
[C---:B------:R-:W-:Y:S02]  /*3ef0*/  ISETP.LT.OR P0, PT, R3.reuse, R226, P0 ;  /* 0x000000e20300720c */ /* 0x040fe40000701670 */
[C---:B------:R-:W-:Y:S01]  /*3f00*/  ISETP.LT.OR P2, PT, R3.reuse, R225, P2 ;  /* 0x000000e10300720c */ /* 0x040fe20001741670 */
[----:B------:R-:W-:Y:S01]  /*3f10*/  HMMA.16816.F32 R24, R20, R94, R96 ;  /* 0x0000005e1418723c */ /* 0x000fe20000001860 */
[C---:B------:R-:W-:Y:S02]  /*3f20*/  ISETP.LT.OR P1, PT, R3.reuse, R224, P1 ;  /* 0x000000e00300720c */ /* 0x040fe40000f21670 */
[----:B------:R-:W-:Y:S02]  /*3f30*/  ISETP.LT.OR P6, PT, R3, R223, P6 ;  /* 0x000000df0300720c */ /* 0x000fe400037c1670 */
[C---:B------:R-:W-:Y:S02]  /*3f40*/  IADD3 R4, R0.reuse, 0x21, RZ ;  /* 0x0000002100047810 */ /* 0x040fe40007ffe0ff */
[----:B------:R-:W-:Y:S01]  /*3f50*/  IADD3 R3, R0, 0x28, RZ ;  /* 0x0000002800037810 */ /* 0x000fe20007ffe0ff */
[----:B------:R-:W-:Y:S01]  /*3f60*/  HMMA.16816.F32 R20, R12, R8, R72 ;  /* 0x000000080c14723c */ /* 0x000fe20000001848 */
[----:B------:R-:W-:-:S02]  /*3f70*/  FSEL R139, R49, -INF , !P5 ;  /* 0xff800000318b7808 */ /* 0x000fc40006800000 */
[----:B------:R-:W-:Y:S02]  /*3f80*/  FSEL R164, R51, -INF , !P4 ;  /* 0xff80000033a47808 */ /* 0x000fe40006000000 */
[----:B------:R-:W-:Y:S02]  /*3f90*/  FSEL R181, R36, -INF , !P0 ;  /* 0xff80000024b57808 */ /* 0x000fe40004000000 */
[----:B------:R-:W-:Y:S01]  /*3fa0*/  FSEL R183, R38, -INF , !P2 ;  /* 0xff80000026b77808 */ /* 0x000fe20005000000 */
[----:B------:R-:W-:Y:S01]  /*3fb0*/  HMMA.16816.F32 R12, R12, R10, R68 ;  /* 0x0000000a0c0c723c */ /* 0x000fe20000001844 */
[C---:B------:R-:W-:Y:S02]  /*3fc0*/  ISETP.GE.AND P3, PT, R4.reuse, R230, PT ;  /* 0x000000e60400720c */ /* 0x040fe40003f66270 */
[C---:B------:R-:W-:Y:S02]  /*3fd0*/  ISETP.GE.AND P5, PT, R4.reuse, R229, PT ;  /* 0x000000e50400720c */ /* 0x040fe40003fa6270 */
[----:B------:R-:W-:-:S02]  /*3fe0*/  ISETP.GE.AND P4, PT, R4, R228, PT ;  /* 0x000000e40400720c */ /* 0x000fc40003f86270 */
[C---:B------:R-:W-:Y:S01]  /*3ff0*/  ISETP.GE.AND P0, PT, R4.reuse, R227, PT ;  /* 0x000000e30400720c */ /* 0x040fe20003f06270 */
[----:B------:R-:W-:Y:S01]  /*4000*/  HMMA.16816.F32 R16, R16, R10, R24 ;  /* 0x0000000a1010723c */ /* 0x000fe20000001818 */
        /* <DEDUP_REMOVED lines=33> */
[----:B------:R-:W-:Y:S02]  /*4220*/  FSEL R167, R41, -INF , !P0 ;  /* 0xff80000029a77808 */ /* 0x000fe40004000000 */
[----:B------:R-:W-:-:S02]  /*4230*/  FSEL R176, R45, -INF , !P5 ;  /* 0xff8000002db07808 */ /* 0x000fc40006800000 */
[C---:B------:R-:W-:Y:S02]  /*4240*/  ISETP.GE.AND P1, PT, R3.reuse, R230, PT ;  /* 0x000000e60300720c */ /* 0x040fe40003f26270 */
        /* <DEDUP_REMOVED lines=11> */
[----:B------:R-:W-:Y:S02]  /*4300*/  ISETP.GE.AND P5, PT, R3, R227, PT ;  /* 0x000000e30300720c */ /* 0x000fe40003fa6270 */
[----:B------:R-:W-:Y:S02]  /*4310*/  FSEL R172, R43, -INF , !P2 ;  /* 0xff8000002bac7808 */ /* 0x000fe40005000000 */
[----:B------:R-:W-:Y:S02]  /*4320*/  ISETP.LT.OR P5, PT, R3, R223, P5 ;  /* 0x000000df0300720c */ /* 0x000fe40002fa1670 */
[----:B------:R-:W-:Y:S02]  /*4330*/  FSEL R178, R47, -INF , !P4 ;  /* 0xff8000002fb27808 */ /* 0x000fe40006000000 */
[----:B------:R-:W-:Y:S02]  /*4340*/  FSEL R195, R32, -INF , !P1 ;  /* 0xff80000020c37808 */ /* 0x000fe40004800000 */
[----:B------:R-:W-:-:S02]  /*4350*/  FSEL R188, R22, -INF , !P0 ;  /* 0xff80000016bc7808 */ /* 0x000fc40004000000 */
[C---:B------:R-:W-:Y:S02]  /*4360*/  ISETP.GE.AND P4, PT, R4.reuse, R229, PT ;  /* 0x000000e50400720c */ /* 0x040fe40003f86270 */
[CC--:B------:R-:W-:Y:S02]  /*4370*/  ISETP.GE.AND P2, PT, R4.reuse, R228.reuse, PT ;  /* 0x000000e40400720c */ /* 0x0c0fe40003f46270 */
[----:B------:R-:W-:Y:S02]  /*4380*/  ISETP.GE.AND P1, PT, R4, R227, PT ;  /* 0x000000e30400720c */ /* 0x000fe40003f26270 */
[----:B------:R-:W-:Y:S02]  /*4390*/  ISETP.GE.AND P0, PT, R3, R228, PT ;  /* 0x000000e40300720c */ /* 0x000fe40003f06270 */
[----:B------:R-:W-:Y:S02]  /*43a0*/  FSEL R189, R14, -INF , !P5 ;  /* 0xff8000000ebd7808 */ /* 0x000fe40006800000 */
[----:B------:R-:W-:-:S02]  /*43b0*/  ISETP.GT.AND P5, PT, R101, R155, PT ;  /* 0x0000009b6500720c */ /* 0x000fc40003fa4270 */
[C---:B------:R-:W-:Y:S02]  /*43c0*/  ISETP.LT.OR P4, PT, R4.reuse, R225, P4 ;  /* 0x000000e10400720c */ /* 0x040fe40002781670 */
[CC--:B------:R-:W-:Y:S02]  /*43d0*/  ISETP.LT.OR P2, PT, R4.reuse, R224.reuse, P2 ;  /* 0x000000e00400720c */ /* 0x0c0fe40001741670 */
        /* <DEDUP_REMOVED lines=52> */
[C---:B------:R-:W-:Y:S02]  /*4720*/  @!P4 LEA R8, P2, R0.reuse, c[0x0][0x168], 0x1 ;  /* 0x00005a000008ca11 */ /* 0x040fe400078408ff */
        /* <DEDUP_REMOVED lines=32> */
.L_x_186:
[----:B------:R-:W-:Y:S05]  /*4930*/  BSYNC B0 ;  /* 0x0000000000007941 */ /* 0x000fea0003800000 */
.L_x_185:
[----:B------:R-:W0:Y:S02]  /*4940*/  LDGDEPBAR ;  /* 0x00000000000079af */ /* 0x000e240000000000 */
.L_x_184:
        /* <DEDUP_REMOVED lines=71> */
[C---:B------:R-:W-:Y:S02]  /*4dc0*/  FSETP.NEU.FTZ.AND P0, PT, R103.reuse, -INF , PT ;  /* 0xff8000006700780b */ /* 0x040fe40003f1d000 */
[----:B------:R-:W-:Y:S01]  /*4dd0*/  FMNMX.FTZ R4, R178, R3, !PT ;  /* 0x00000003b2047209 */ /* 0x000fe20007810000 */
[----:B------:R-:W-:-:S03]  /*4de0*/  FMUL.FTZ R3, R103, c[0x0][0x23c] ;  /* 0x00008f0067037a20 */ /* 0x000fc60000410000 */
        /* <DEDUP_REMOVED lines=27> */
[----:B------:R3:W-:Y:S01]  /*4fa0*/  MUFU.EX2 R251, R5 ;  /* 0x0000000500fb7308 */ /* 0x0007e20000000800 */
[----:B--2---:R-:W-:Y:S01]  /*4fb0*/  FFMA.FTZ R7, R61, c[0x0][0x23c], -R0 ;  /* 0x00008f003d077a23 */ /* 0x004fe20000010800 */
[----:B-1----:R-:W-:-:S02]  /*4fc0*/  FMNMX.FTZ R105, R4, R6, !PT ;  /* 0x0000000604697209 */ /* 0x002fc40007810000 */
[----:B----4-:R-:W-:Y:S01]  /*4fd0*/  F2FP.PACK_AB R4, R14, R15 ;  /* 0x0000000f0e04723e */ /* 0x010fe200000000ff */
[----:B-----5:R-:W-:-:S03]  /*4fe0*/  FMUL.FTZ R2, R104, c[0x0][0x23c] ;  /* 0x00008f0068027a20 */ /* 0x020fc60000410000 */
[----:B------:R-:W-:Y:S01]  /*4ff0*/  MUFU.EX2 R37, R7 ;  /* 0x0000000700257308 */ /* 0x000fe20000000800 */
[----:B------:R-:W-:Y:S01]  /*5000*/  FMUL.FTZ R8, R105, c[0x0][0x23c] ;  /* 0x00008f0069087a20 */ /* 0x000fe20000410000 */
[----:B---3--:R-:W-:Y:S02]  /*5010*/  F2FP.PACK_AB R6, R13, R36 ;  /* 0x000000240d06723e */ /* 0x008fe400000000ff */
[----:B------:R-:W-:Y:S02]  /*5020*/  FSEL R2, R2, RZ, P0 ;  /* 0x000000ff02027208 */ /* 0x000fe40000000000 */
[----:B------:R-:W-:Y:S01]  /*5030*/  FSETP.NEU.FTZ.AND P0, PT, R105, -INF , PT ;  /* 0xff8000006900780b */ /* 0x000fe20003f1d000 */
[----:B------:R-:W-:Y:S02]  /*5040*/  FFMA.FTZ R5, R57, c[0x0][0x23c], -R0 ;  /* 0x00008f0039057a23 */ /* 0x000fe40000010800 */
[--C-:B------:R-:W-:Y:S01]  /*5050*/  FFMA.FTZ R9, R59, c[0x0][0x23c], -R2.reuse ;  /* 0x00008f003b097a23 */ /* 0x100fe20000010802 */
[----:B------:R-:W-:Y:S01]  /*5060*/  FSEL R12, R8, RZ, P0 ;  /* 0x000000ff080c7208 */ /* 0x000fe20000000000 */
[----:B------:R1:W2:Y:S01]  /*5070*/  MUFU.EX2 R252, R5 ;  /* 0x0000000500fc7308 */ /* 0x0002a20000000800 */
[----:B------:R-:W-:-:S07]  /*5080*/  FFMA.FTZ R8, R58, c[0x0][0x23c], -R2 ;  /* 0x00008f003a087a23 */ /* 0x000fce0000010802 */
[----:B------:R3:W-:Y:S01]  /*5090*/  MUFU.EX2 R249, R8 ;  /* 0x0000000800f97308 */ /* 0x0007e20000000800 */
[----:B-1----:R-:W-:Y:S01]  /*50a0*/  FFMA.FTZ R5, R63, c[0x0][0x23c], -R2 ;  /* 0x00008f003f057a23 */ /* 0x002fe20000010802 */
[----:B--2---:R-:W-:-:S06]  /*50b0*/  F2FP.PACK_AB R7, R252, R250 ;  /* 0x000000fafc07723e */ /* 0x004fcc00000000ff */
[----:B------:R-:W1:Y:S01]  /*50c0*/  MUFU.EX2 R248, R9 ;  /* 0x0000000900f87308 */ /* 0x000e620000000800 */
[----:B---3--:R-:W-:-:S07]  /*50d0*/  FFMA.FTZ R8, R67, c[0x0][0x23c], -R12 ;  /* 0x00008f0043087a23 */ /* 0x008fce000001080c */
[----:B------:R2:W-:Y:S08]  /*50e0*/  MUFU.EX2 R247, R5 ;  /* 0x0000000500f77308 */ /* 0x0005f00000000800 */
[----:B------:R3:W-:Y:S01]  /*50f0*/  MUFU.EX2 R239, R8 ;  /* 0x0000000800ef7308 */ /* 0x0007e20000000800 */
[----:B-1----:R-:W-:Y:S01]  /*5100*/  F2FP.PACK_AB R10, R249, R248 ;  /* 0x000000f8f90a723e */ /* 0x002fe200000000ff */
[----:B--2---:R-:W-:-:S06]  /*5110*/  FFMA.FTZ R5, R62, c[0x0][0x23c], -R2 ;  /* 0x00008f003e057a23 */ /* 0x004fcc0000010802 */
[----:B------:R1:W-:Y:S01]  /*5120*/  MUFU.EX2 R242, R5 ;  /* 0x0000000500f27308 */ /* 0x0003e20000000800 */
[----:B---3--:R-:W-:-:S07]  /*5130*/  FFMA.FTZ R8, R66, c[0x0][0x23c], -R12 ;  /* 0x00008f0042087a23 */ /* 0x008fce000001080c */
[----:B------:R2:W3:Y:S01]  /*5140*/  MUFU.EX2 R238, R8 ;  /* 0x0000000800ee7308 */ /* 0x0004e20000000800 */
[----:B-1----:R-:W-:-:S07]  /*5150*/  F2FP.PACK_AB R5, R251, R37 ;  /* 0x00000025fb05723e */ /* 0x002fce00000000ff */
[----:B------:R-:W-:Y:S01]  /*5160*/  HMMA.16816.F32 R120, R4, R28, RZ ;  /* 0x0000001c0478723c */ /* 0x000fe200000018ff */
[----:B--2---:R-:W-:Y:S01]  /*5170*/  FFMA.FTZ R8, R65, c[0x0][0x23c], -R12 ;  /* 0x00008f0041087a23 */ /* 0x004fe2000001080c */
[----:B---3--:R-:W-:-:S03]  /*5180*/  F2FP.PACK_AB R9, R238, R239 ;  /* 0x000000efee09723e */ /* 0x008fc600000000ff */
        /* <DEDUP_REMOVED lines=9> */
[----:B--2---:R-:W-:-:S05]  /*5220*/  F2FP.PACK_AB R11, R246, R241 ;  /* 0x000000f1f60b723e */ /* 0x004fca00000000ff */
[C---:B------:R-:W-:Y:S08]  /*5230*/  HMMA.16816.F32 R88, R4.reuse, R30, RZ ;  /* 0x0000001e0458723c */ /* 0x040ff000000018ff */
[C---:B------:R-:W-:Y:S08]  /*5240*/  HMMA.16816.F32 R84, R4.reuse, R26, RZ ;  /* 0x0000001a0454723c */ /* 0x040ff000000018ff */
[C---:B------:R-:W-:Y:S08]  /*5250*/  HMMA.16816.F32 R80, R4.reuse, R22, RZ ;  /* 0x000000160450723c */ /* 0x040ff000000018ff */
[C---:B------:R-:W-:Y:S08]  /*5260*/  HMMA.16816.F32 R76, R4.reuse, R18, RZ ;  /* 0x00000012044c723c */ /* 0x040ff000000018ff */
[C---:B------:R-:W-:Y:S08]  /*5270*/  HMMA.16816.F32 R72, R4.reuse, R34, RZ ;  /* 0x000000220448723c */ /* 0x040ff000000018ff */
[----:B------:R-:W-:Y:S07]  /*5280*/  HMMA.16816.F32 R64, R4, R42, RZ ;  /* 0x0000002a0440723c */ /* 0x000fee00000018ff */
[----:B------:R-:W-:Y:S01]  /*5290*/  FFMA.FTZ R4, R106, c[0x0][0x23c], -R3 ;  /* 0x00008f006a047a23 */ /* 0x000fe20000010803 */
[----:B------:R-:W-:Y:S01]  /*52a0*/  HMMA.16816.F32 R68, R8, R28, RZ ;  /* 0x0000001c0844723c */ /* 0x000fe200000018ff */
[----:B------:R-:W-:-:S02]  /*52b0*/  MOV R106, R37 ;  /* 0x00000025006a7202 */ /* 0x000fc40000000f00 */
[----:B------:R1:W-:Y:S05]  /*52c0*/  MUFU.EX2 R240, R4 ;  /* 0x0000000400f07308 */ /* 0x0003ea0000000800 */
[C---:B------:R-:W-:Y:S01]  /*52d0*/  HMMA.16816.F32 R132, R8.reuse, R30, RZ ;  /* 0x0000001e0884723c */ /* 0x040fe200000018ff */
[----:B------:R-:W-:Y:S07]  /*52e0*/  LDSM.16.MT88.4 R28, [R218+0xa400] ;  /* 0x00a40000da1c783b */ /* 0x000fee0000004200 */
[----:B------:R-:W-:Y:S01]  /*52f0*/  HMMA.16816.F32 R60, R8, R24, RZ ;  /* 0x00000018083c723c */ /* 0x000fe200000018ff */
[----:B-1----:R-:W-:Y:S01]  /*5300*/  FFMA.FTZ R4, R100, c[0x0][0x23c], -R3 ;  /* 0x00008f0064047a23 */ /* 0x002fe20000010803 */
[----:B------:R-:W-:-:S02]  /*5310*/  MOV R100, R36 ;  /* 0x0000002400647202 */ /* 0x000fc40000000f00 */
[----:B------:R-:W-:Y:S01]  /*5320*/  LDSM.16.MT88.4 R36, [R218+0xb400] ;  /* 0x00b40000da24783b */ /* 0x000fe20000004200 */
[----:B------:R1:W-:Y:S03]  /*5330*/  MUFU.EX2 R245, R4 ;  /* 0x0000000400f57308 */ /* 0x0003e60000000800 */
[C---:B------:R-:W-:Y:S01]  /*5340*/  HMMA.16816.F32 R128, R8.reuse, R26, RZ ;  /* 0x0000001a0880723c */ /* 0x040fe200000018ff */
[----:B------:R-:W2:Y:S07]  /*5350*/  LDSM.16.MT88.4 R24, [R216+0x9400] ;  /* 0x00940000d818783b */ /* 0x000eae0000004200 */
[----:B------:R-:W-:Y:S01]  /*5360*/  HMMA.16816.F32 R56, R8, R20, RZ ;  /* 0x000000140838723c */ /* 0x000fe200000018ff */
[----:B-1----:R-:W-:-:S07]  /*5370*/  FFMA.FTZ R4, R48, c[0x0][0x23c], -R3 ;  /* 0x00008f0030047a23 */ /* 0x002fce0000010803 */
[C---:B------:R-:W-:Y:S01]  /*5380*/  HMMA.16816.F32 R124, R8.reuse, R22, RZ ;  /* 0x00000016087c723c */ /* 0x040fe200000018ff */
[----:B------:R-:W1:Y:S01]  /*5390*/  LDSM.16.MT88.4 R20, [R218+0x9400] ;  /* 0x00940000da14783b */ /* 0x000e620000004200 */
[----:B------:R3:W-:Y:S06]  /*53a0*/  MUFU.EX2 R244, R4 ;  /* 0x0000000400f47308 */ /* 0x0007ec0000000800 */
[C---:B------:R-:W-:Y:S08]  /*53b0*/  HMMA.16816.F32 R52, R8.reuse, R16, RZ ;  /* 0x000000100834723c */ /* 0x040ff000000018ff */
[----:B------:R-:W-:Y:S01]  /*53c0*/  HMMA.16816.F32 R140, R8, R18, RZ ;  /* 0x00000012088c723c */ /* 0x000fe200000018ff */
[----:B------:R-:W4:Y:S01]  /*53d0*/  LDSM.16.MT88.4 R16, [R216+0xa400] ;  /* 0x00a40000d810783b */ /* 0x000f220000004200 */
[----:B---3--:R-:W-:-:S04]  /*53e0*/  FFMA.FTZ R4, R50, c[0x0][0x23c], -R3 ;  /* 0x00008f0032047a23 */ /* 0x008fc80000010803 */
[----:B------:R3:W5:Y:S02]  /*53f0*/  MUFU.EX2 R243, R4 ;  /* 0x0000000400f37308 */ /* 0x0007640000000800 */
[C---:B------:R-:W-:Y:S08]  /*5400*/  HMMA.16816.F32 R48, R8.reuse, R32, RZ ;  /* 0x000000200830723c */ /* 0x040ff000000018ff */
[----:B------:R-:W-:Y:S01]  /*5410*/  HMMA.16816.F32 R144, R8, R34, RZ ;  /* 0x000000220890723c */ /* 0x000fe200000018ff */
[----:B------:R-:W1:Y:S01]  /*5420*/  LDSM.16.MT88.4 R32, [R216+0xb400] ;  /* 0x00b40000d820783b */ /* 0x000e620000004200 */
[----:B---3--:R-:W-:-:S06]  /*5430*/  FFMA.FTZ R4, R138, c[0x0][0x23c], -R0 ;  /* 0x00008f008a047a23 */ /* 0x008fcc0000010800 */
[----:B------:R-:W-:Y:S01]  /*5440*/  HMMA.16816.F32 R44, R8, R40, RZ ;  /* 0x00000028082c723c */ /* 0x000fe200000018ff */
[----:B-----5:R-:W-:Y:S01]  /*5450*/  F2FP.PACK_AB R6, R243, R244 ;  /* 0x000000f4f306723e */ /* 0x020fe200000000ff */
[----:B------:R3:W-:Y:S02]  /*5460*/  MUFU.EX2 R234, R4 ;  /* 0x0000000400ea7308 */ /* 0x0007e40000000800 */
[----:B---3--:R-:W-:-:S06]  /*5470*/  FFMA.FTZ R4, R136, c[0x0][0x23c], -R0 ;  /* 0x00008f0088047a23 */ /* 0x008fcc0000010800 */
[----:B------:R3:W5:Y:S02]  /*5480*/  MUFU.EX2 R237, R4 ;  /* 0x0000000400ed7308 */ /* 0x0007640000000800 */
[--C-:B---3--:R-:W-:Y:S01]  /*5490*/  FFMA.FTZ R4, R107, c[0x0][0x23c], -R0.reuse ;  /* 0x00008f006b047a23 */ /* 0x108fe20000010800 */
[----:B------:R-:W-:Y:S01]  /*54a0*/  MOV R107, R13 ;  /* 0x0000000d006b7202 */ /* 0x000fe20000000f00 */
[----:B------:R-:W-:Y:S01]  /*54b0*/  FFMA.FTZ R13, R173, c[0x0][0x23c], -R0 ;  /* 0x00008f00ad0d7a23 */ /* 0x000fe20000010800 */
[----:B-----5:R-:W-:-:S03]  /*54c0*/  F2FP.PACK_AB R5, R237, R234 ;  /* 0x000000eaed05723e */ /* 0x020fc600000000ff */
[----:B------:R3:W-:Y:S08]  /*54d0*/  MUFU.EX2 R236, R4 ;  /* 0x0000000400ec7308 */ /* 0x0007f00000000800 */
[----:B------:R5:W-:Y:S01]  /*54e0*/  MUFU.EX2 R203, R13 ;  /* 0x0000000d00cb7308 */ /* 0x000be20000000800 */
[----:B---3--:R-:W-:-:S07]  /*54f0*/  FFMA.FTZ R4, R137, c[0x0][0x23c], -R0 ;  /* 0x00008f0089047a23 */ /* 0x008fce0000010800 */
[----:B------:R3:W1:Y:S01]  /*5500*/  MUFU.EX2 R235, R4 ;  /* 0x0000000400eb7308 */ /* 0x0006620000000800 */
[----:B-----5:R-:W-:-:S07]  /*5510*/  FFMA.FTZ R13, R172, c[0x0][0x23c], -R0 ;  /* 0x00008f00ac0d7a23 */ /* 0x020fce0000010800 */
[----:B------:R5:W-:Y:S01]  /*5520*/  MUFU.EX2 R204, R13 ;  /* 0x0000000d00cc7308 */ /* 0x000be20000000800 */
[----:B---3--:R-:W-:Y:S01]  /*5530*/  FFMA.FTZ R4, R148, c[0x0][0x23c], -R2 ;  /* 0x00008f0094047a23 */ /* 0x008fe20000010802 */
[----:B-1----:R-:W-:-:S06]  /*5540*/  F2FP.PACK_AB R7, R235, R236 ;  /* 0x000000eceb07723e */ /* 0x002fcc00000000ff */
[----:B------:R1:W-:Y:S01]  /*5550*/  MUFU.EX2 R233, R4 ;  /* 0x0000000400e97308 */ /* 0x0003e20000000800 */
[----:B-----5:R-:W-:-:S07]  /*5560*/  FFMA.FTZ R13, R181, c[0x0][0x23c], -R2 ;  /* 0x00008f00b50d7a23 */ /* 0x020fce0000010802 */
[----:B------:R3:W-:Y:S01]  /*5570*/  MUFU.EX2 R202, R13 ;  /* 0x0000000d00ca7308 */ /* 0x0007e20000000800 */
[--C-:B-1----:R-:W-:Y:S02]  /*5580*/  FFMA.FTZ R4, R149, c[0x0][0x23c], -R2.reuse ;  /* 0x00008f0095047a23 */ /* 0x102fe40000010802 */
[----:B------:R-:W-:Y:S05]  /*5590*/  HMMA.16816.F32 R148, R8, R42, RZ ;  /* 0x0000002a0894723c */ /* 0x000fea00000018ff */
[----:B------:R1:W5:Y:S01]  /*55a0*/  MUFU.EX2 R232, R4 ;  /* 0x0000000400e87308 */ /* 0x0003620000000800 */
[--C-:B---3--:R-:W-:Y:S02]  /*55b0*/  FFMA.FTZ R13, R179, c[0x0][0x23c], -R2.reuse ;  /* 0x00008f00b30d7a23 */ /* 0x108fe40000010802 */
[----:B------:R-:W-:-:S05]  /*55c0*/  FFMA.FTZ R8, R152, c[0x0][0x23c], -R2 ;  /* 0x00008f0098087a23 */ /* 0x000fca0000010802 */
[----:B------:R3:W-:Y:S08]  /*55d0*/  MUFU.EX2 R201, R13 ;  /* 0x0000000d00c97308 */ /* 0x0007f00000000800 */
[----:B------:R4:W-:Y:S01]  /*55e0*/  MUFU.EX2 R231, R8 ;  /* 0x0000000800e77308 */ /* 0x0009e20000000800 */
[----:B-1----:R-:W-:-:S07]  /*55f0*/  F2FP.PACK_AB R4, R245, R240 ;  /* 0x000000f0f504723e */ /* 0x002fce00000000ff */
[----:B--2---:R-:W-:Y:S01]  /*5600*/  HMMA.16816.F32 R160, R4, R24, R120 ;  /* 0x0000001804a0723c */ /* 0x004fe20000001878 */
[----:B---3--:R-:W-:-:S04]  /*5610*/  FFMA.FTZ R13, R177, c[0x0][0x23c], -R2 ;  /* 0x00008f00b10d7a23 */ /* 0x008fc80000010802 */
[----:B------:R1:W-:Y:S01]  /*5620*/  MUFU.EX2 R200, R13 ;  /* 0x0000000d00c87308 */ /* 0x0003e20000000800 */
[--C-:B----4-:R-:W-:Y:S02]  /*5630*/  FFMA.FTZ R8, R139, c[0x0][0x23c], -R2.reuse ;  /* 0x00008f008b087a23 */ /* 0x110fe40000010802 */
[C---:B------:R-:W-:Y:S05]  /*5640*/  HMMA.16816.F32 R120, R4.reuse, R26, R88 ;  /* 0x0000001a0478723c */ /* 0x040fea0000001858 */
[----:B------:R2:W-:Y:S03]  /*5650*/  MUFU.EX2 R215, R8 ;  /* 0x0000000800d77308 */ /* 0x0005e60000000800 */
[----:B------:R-:W-:Y:S01]  /*5660*/  HMMA.16816.F32 R136, R4, R22, R84 ;  /* 0x000000160488723c */ /* 0x000fe20000001854 */
[----:B-1----:R-:W-:-:S07]  /*5670*/  FFMA.FTZ R13, R176, c[0x0][0x23c], -R2 ;  /* 0x00008f00b00d7a23 */ /* 0x002fce0000010802 */
[----:B------:R-:W-:Y:S01]  /*5680*/  HMMA.16816.F32 R156, R4, R20, R116 ;  /* 0x00000014049c723c */ /* 0x000fe20000001874 */
[----:B------:R1:W-:Y:S01]  /*5690*/  MUFU.EX2 R181, R13 ;  /* 0x0000000d00b57308 */ /* 0x0003e20000000800 */
[----:B--2---:R-:W-:-:S06]  /*56a0*/  FFMA.FTZ R8, R153, c[0x0][0x23c], -R12 ;  /* 0x00008f0099087a23 */ /* 0x004fcc000001080c */
[C---:B------:R-:W-:Y:S01]  /*56b0*/  HMMA.16816.F32 R152, R4.reuse, R16, R112 ;  /* 0x000000100498723c */ /* 0x040fe20000001870 */
[----:B------:R2:W-:Y:S07]  /*56c0*/  MUFU.EX2 R213, R8 ;  /* 0x0000000800d57308 */ /* 0x0005ee0000000800 */
[----:B------:R-:W-:Y:S01]  /*56d0*/  HMMA.16816.F32 R112, R4, R28, R108 ;  /* 0x0000001c0470723c */ /* 0x000fe2000000186c */
[----:B-1----:R-:W-:Y:S01]  /*56e0*/  FFMA.FTZ R13, R183, c[0x0][0x23c], -R12 ;  /* 0x00008f00b70d7a23 */ /* 0x002fe2000001080c */
[----:B------:R-:W-:-:S03]  /*56f0*/  MOV R183, R107 ;  /* 0x0000006b00b77202 */ /* 0x000fc60000000f00 */
[----:B------:R1:W-:Y:S03]  /*5700*/  MUFU.EX2 R179, R13 ;  /* 0x0000000d00b37308 */ /* 0x0003e60000000800 */
[----:B------:R-:W-:Y:S01]  /*5710*/  HMMA.16816.F32 R108, R4, R32, R96 ;  /* 0x00000020046c723c */ /* 0x000fe20000001860 */
[----:B--2---:R-:W-:-:S04]  /*5720*/  FFMA.FTZ R8, R168, c[0x0][0x23c], -R12 ;  /* 0x00008f00a8087a23 */ /* 0x004fc8000001080c */
[----:B------:R2:W3:Y:S03]  /*5730*/  MUFU.EX2 R214, R8 ;  /* 0x0000000800d67308 */ /* 0x0004e60000000800 */
[----:B------:R-:W-:Y:S01]  /*5740*/  HMMA.16816.F32 R96, R4, R36, R92 ;  /* 0x000000240460723c */ /* 0x000fe2000000185c */
[----:B-1----:R-:W-:Y:S01]  /*5750*/  FFMA.FTZ R13, R182, c[0x0][0x23c], -R12 ;  /* 0x00008f00b60d7a23 */ /* 0x002fe2000001080c */
[----:B------:R-:W-:-:S06]  /*5760*/  MOV R182, R100 ;  /* 0x0000006400b67202 */ /* 0x000fcc0000000f00 */
        /* <DEDUP_REMOVED lines=11> */
[----:B------:R2:W4:Y:S02]  /*5820*/  MUFU.EX2 R211, R8 ;  /* 0x0000000800d37308 */ /* 0x0005240000000800 */
[----:B-----5:R-:W-:Y:S02]  /*5830*/  F2FP.PACK_AB R4, R232, R233 ;  /* 0x000000e9e804723e */ /* 0x020fe400000000ff */
[----:B---3--:R-:W-:Y:S02]  /*5840*/  F2FP.PACK_AB R5, R214, R213 ;  /* 0x000000d5d605723e */ /* 0x008fe400000000ff */
[----:B------:R-:W-:Y:S01]  /*5850*/  F2FP.PACK_AB R6, R215, R231 ;  /* 0x000000e7d706723e */ /* 0x000fe200000000ff */
[----:B-1----:R-:W-:Y:S01]  /*5860*/  FFMA.FTZ R13, R178, c[0x0][0x23c], -R12 ;  /* 0x00008f00b20d7a23 */ /* 0x002fe2000001080c */
[----:B------:R-:W-:-:S03]  /*5870*/  MOV R178, R15 ;  /* 0x0000000f00b27202 */ /* 0x000fc60000000f00 */
[----:B------:R-:W-:Y:S01]  /*5880*/  MUFU.EX2 R107, R13 ;  /* 0x0000000d006b7308 */ /* 0x000fe20000000800 */
[----:B--2---:R-:W-:Y:S01]  /*5890*/  FFMA.FTZ R8, R170, c[0x0][0x23c], -R3 ;  /* 0x00008f00aa087a23 */ /* 0x004fe20000010803 */
[----:B----4-:R-:W-:-:S06]  /*58a0*/  F2FP.PACK_AB R7, R211, R212 ;  /* 0x000000d4d307723e */ /* 0x010fcc00000000ff */
[----:B------:R1:W-:Y:S01]  /*58b0*/  MUFU.EX2 R210, R8 ;  /* 0x0000000800d27308 */ /* 0x0003e20000000800 */
[C---:B------:R-:W-:Y:S08]  /*58c0*/  HMMA.16816.F32 R76, R4.reuse, R24, R68 ;  /* 0x00000018044c723c */ /* 0x040ff00000001844 */
[----:B------:R-:W-:Y:S01]  /*58d0*/  HMMA.16816.F32 R72, R4, R20, R60 ;  /* 0x000000140448723c */ /* 0x000fe2000000183c */
[----:B-1----:R-:W-:-:S04]  /*58e0*/  FFMA.FTZ R8, R169, c[0x0][0x23c], -R3 ;  /* 0x00008f00a9087a23 */ /* 0x002fc80000010803 */
        /* <DEDUP_REMOVED lines=8> */
[----:B------:R-:W3:Y:S01]  /*5970*/  LDSM.16.MT88.4 R16, [R216+0x9800] ;  /* 0x00980000d810783b */ /* 0x000ee20000004200 */
[----:B-1----:R-:W-:-:S03]  /*5980*/  FFMA.FTZ R8, R167, c[0x0][0x23c], -R3 ;  /* 0x00008f00a7087a23 */ /* 0x002fc60000010803 */
[----:B------:R-:W-:Y:S01]  /*5990*/  LDSM.16.MT88.4 R124, [R216+0x9c00] ;  /* 0x009c0000d87c783b */ /* 0x000fe20000004200 */
[----:B------:R1:W4:Y:S02]  /*59a0*/  MUFU.EX2 R207, R8 ;  /* 0x0000000800cf7308 */ /* 0x0003240000000800 */
[C---:B------:R-:W-:Y:S01]  /*59b0*/  HMMA.16816.F32 R48, R4.reuse, R22, R128 ;  /* 0x000000160430723c */ /* 0x040fe20000001880 */
[----:B------:R-:W5:Y:S07]  /*59c0*/  LDSM.16.MT88.4 R20, [R216+0xa800] ;  /* 0x00a80000d814783b */ /* 0x000f6e0000004200 */
[----:B------:R-:W-:Y:S01]  /*59d0*/  HMMA.16816.F32 R40, R4, R30, R140 ;  /* 0x0000001e0428723c */ /* 0x000fe2000000188c */
[----:B------:R-:W3:Y:S04]  /*59e0*/  LDSM.16.MT88.4 R28, [R216+0xb800] ;  /* 0x00b80000d81c783b */ /* 0x000ee80000004200 */
[----:B------:R-:W-:Y:S01]  /*59f0*/  LDSM.16.MT88.4 R140, [R218+0x9c00] ;  /* 0x009c0000da8c783b */ /* 0x000fe20000004200 */
[----:B-1----:R-:W-:-:S02]  /*5a00*/  FFMA.FTZ R8, R175, c[0x0][0x23c], -R0 ;  /* 0x00008f00af087a23 */ /* 0x002fc40000010800 */
[C---:B------:R-:W-:Y:S01]  /*5a10*/  HMMA.16816.F32 R52, R4.reuse, R34, R144 ;  /* 0x000000220434723c */ /* 0x040fe20000001890 */
[----:B------:R-:W1:Y:S01]  /*5a20*/  LDSM.16.MT88.4 R32, [R218+0xb800] ;  /* 0x00b80000da20783b */ /* 0x000e620000004200 */
[----:B------:R2:W-:Y:S06]  /*5a30*/  MUFU.EX2 R206, R8 ;  /* 0x0000000800ce7308 */ /* 0x0005ec0000000800 */
[C---:B------:R-:W-:Y:S01]  /*5a40*/  HMMA.16816.F32 R56, R4.reuse, R26, R132 ;  /* 0x0000001a0438723c */ /* 0x040fe20000001884 */
[----:B------:R-:W-:Y:S07]  /*5a50*/  LDSM.16.MT88.4 R24, [R218+0xa800] ;  /* 0x00a80000da18783b */ /* 0x000fee0000004200 */
[----:B------:R-:W-:Y:S01]  /*5a60*/  HMMA.16816.F32 R36, R4, R38, R148 ;  /* 0x000000260424723c */ /* 0x000fe20000001894 */
[----:B--2---:R-:W-:-:S02]  /*5a70*/  FFMA.FTZ R8, R174, c[0x0][0x23c], -R0 ;  /* 0x00008f00ae087a23 */ /* 0x004fc40000010800 */
[----:B------:R-:W-:Y:S02]  /*5a80*/  LDSM.16.MT88.4 R172, [R218+0xac00] ;  /* 0x00ac0000daac783b */ /* 0x000fe40000004200 */
[----:B------:R2:W2:Y:S02]  /*5a90*/  MUFU.EX2 R205, R8 ;  /* 0x0000000800cd7308 */ /* 0x0004a40000000800 */
[----:B------:R-:W-:Y:S02]  /*5aa0*/  F2FP.PACK_AB R4, R209, R210 ;  /* 0x000000d2d104723e */ /* 0x000fe400000000ff */
[----:B----4-:R-:W-:Y:S02]  /*5ab0*/  F2FP.PACK_AB R6, R207, R208 ;  /* 0x000000d0cf06723e */ /* 0x010fe400000000ff */
[----:B------:R-:W-:Y:S01]  /*5ac0*/  F2FP.PACK_AB R7, R204, R203 ;  /* 0x000000cbcc07723e */ /* 0x000fe200000000ff */
[----:B--2---:R-:W2:Y:S01]  /*5ad0*/  LDSM.16.MT88.4 R8, [R218+0x9800] ;  /* 0x00980000da08783b */ /* 0x004ea20000004200 */
[----:B------:R-:W-:-:S07]  /*5ae0*/  F2FP.PACK_AB R5, R205, R206 ;  /* 0x000000cecd05723e */ /* 0x000fce00000000ff */
[C---:B---3--:R-:W-:Y:S08]  /*5af0*/  HMMA.16816.F32 R116, R4.reuse, R16, R160 ;  /* 0x000000100474723c */ /* 0x048ff000000018a0 */
[C---:B-----5:R-:W-:Y:S08]  /*5b00*/  HMMA.16816.F32 R148, R4.reuse, R20, R152 ;  /* 0x000000140494723c */ /* 0x060ff00000001898 */
[C---:B------:R-:W-:Y:S08]  /*5b10*/  HMMA.16816.F32 R144, R4.reuse, R28, R108 ;  /* 0x0000001c0490723c */ /* 0x040ff0000000186c */
[C---:B-1----:R-:W-:Y:S08]  /*5b20*/  HMMA.16816.F32 R160, R4.reuse, R32, R96 ;  /* 0x0000002004a0723c */ /* 0x042ff00000001860 */
[C---:B--2---:R-:W-:Y:S01]  /*5b30*/  HMMA.16816.F32 R132, R4.reuse, R8, R156 ;  /* 0x000000080484723c */ /* 0x044fe2000000189c */
        /* <DEDUP_REMOVED lines=15> */
[C---:B------:R-:W-:Y:S01]  /*5c30*/  HMMA.16816.F32 R44, R4.reuse, R22, R44 ;  /* 0x00000016042c723c */ /* 0x040fe2000000182c */
[----:B------:R-:W-:Y:S02]  /*5c40*/  MOV R185, R14 ;  /* 0x0000000e00b97202 */ /* 0x000fe40000000f00 */
        /* <DEDUP_REMOVED lines=9> */
[----:B------:R-:W-:Y:S01]  /*5ce0*/  FFMA.FTZ R3, R187, c[0x0][0x23c], -R3 ;  /* 0x00008f00bb037a23 */ /* 0x000fe20000010803 */
[----:B----4-:R-:W-:Y:S01]  /*5cf0*/  F2FP.PACK_AB R92, R100, R106 ;  /* 0x0000006a645c723e */ /* 0x010fe200000000ff */
[----:B------:R3:W-:Y:S05]  /*5d00*/  MUFU.EX2 R23, R8 ;  /* 0x0000000800177308 */ /* 0x0007ea0000000800 */
[C---:B------:R-:W-:Y:S03]  /*5d10*/  HMMA.16816.F32 R40, R4.reuse, R26, R40 ;  /* 0x0000001a0428723c */ /* 0x040fe60000001828 */
[----:B------:R4:W5:Y:S05]  /*5d20*/  MUFU.EX2 R22, R3 ;  /* 0x0000000300167308 */ /* 0x00096a0000000800 */
[----:B------:R-:W-:Y:S01]  /*5d30*/  HMMA.16816.F32 R60, R4, R28, R60 ;  /* 0x0000001c043c723c */ /* 0x000fe2000000183c */
[----:B---3--:R-:W-:-:S04]  /*5d40*/  FADD.FTZ R8, R180, R251 ;  /* 0x000000fbb4087221 */ /* 0x008fc80000010000 */
[----:B------:R-:W-:-:S03]  /*5d50*/  FADD.FTZ R8, R250, R8 ;  /* 0x00000008fa087221 */ /* 0x000fc60000010000 */
[----:B------:R-:W-:Y:S01]  /*5d60*/  HMMA.16816.F32 R52, R4, R30, R52 ;  /* 0x0000001e0434723c */ /* 0x000fe20000001834 */
[----:B----4-:R-:W-:Y:S01]  /*5d70*/  FFMA.FTZ R3, R188, c[0x0][0x23c], -R0 ;  /* 0x00008f00bc037a23 */ /* 0x010fe20000010800 */
[----:B-----5:R-:W-:-:S03]  /*5d80*/  F2FP.PACK_AB R94, R22, R23 ;  /* 0x00000017165e723e */ /* 0x020fc600000000ff */
[----:B------:R3:W-:Y:S03]  /*5d90*/  MUFU.EX2 R21, R3 ;  /* 0x0000000300157308 */ /* 0x0007e60000000800 */
[C---:B------:R-:W-:Y:S08]  /*5da0*/  HMMA.16816.F32 R84, R4.reuse, R32, R168 ;  /* 0x000000200454723c */ /* 0x040ff000000018a8 */
[----:B------:R-:W-:Y:S01]  /*5db0*/  HMMA.16816.F32 R36, R4, R34, R36 ;  /* 0x000000220424723c */ /* 0x000fe20000001824 */
[----:B------:R-:W4:Y:S01]  /*5dc0*/  LDSM.16.MT88.4 R4, [R218+0xbc00] ;  /* 0x00bc0000da04783b */ /* 0x000f220000004200 */
[----:B---3--:R-:W-:-:S04]  /*5dd0*/  FFMA.FTZ R3, R190, c[0x0][0x23c], -R0 ;  /* 0x00008f00be037a23 */ /* 0x008fc80000010800 */
[----:B------:R3:W5:Y:S02]  /*5de0*/  MUFU.EX2 R20, R3 ;  /* 0x0000000300147308 */ /* 0x0007640000000800 */
[--C-:B---3--:R-:W-:Y:S01]  /*5df0*/  FFMA.FTZ R3, R189, c[0x0][0x23c], -R0.reuse ;  /* 0x00008f00bd037a23 */ /* 0x108fe20000010800 */
[----:B-----5:R-:W-:Y:S01]  /*5e00*/  F2FP.PACK_AB R93, R20, R21 ;  /* 0x00000015145d723e */ /* 0x020fe200000000ff */
[----:B------:R-:W-:-:S04]  /*5e10*/  FFMA.FTZ R0, R191, c[0x0][0x23c], -R0 ;  /* 0x00008f00bf007a23 */ /* 0x000fc80000010800 */
[----:B------:R3:W-:Y:S08]  /*5e20*/  MUFU.EX2 R18, R3 ;  /* 0x0000000300127308 */ /* 0x0007f00000000800 */
[----:B------:R5:W1:Y:S01]  /*5e30*/  MUFU.EX2 R19, R0 ;  /* 0x0000000000137308 */ /* 0x000a620000000800 */
[----:B---3--:R-:W-:-:S04]  /*5e40*/  FADD.FTZ R3, R247, R242 ;  /* 0x000000f2f7037221 */ /* 0x008fc80000010000 */
[----:B------:R-:W-:Y:S02]  /*5e50*/  FADD.FTZ R3, R248, R3 ;  /* 0x00000003f8037221 */ /* 0x000fe40000010000 */
[----:B-----5:R-:W-:Y:S01]  /*5e60*/  FFMA.FTZ R0, R195, c[0x0][0x23c], -R2 ;  /* 0x00008f00c3007a23 */ /* 0x020fe20000010802 */
[----:B-1----:R-:W-:Y:S01]  /*5e70*/  F2FP.PACK_AB R95, R19, R18 ;  /* 0x00000012135f723e */ /* 0x002fe200000000ff */
[----:B------:R-:W-:Y:S02]  /*5e80*/  FADD.FTZ R3, R249, R3 ;  /* 0x00000003f9037221 */ /* 0x000fe40000010000 */
[----:B------:R1:W-:Y:S02]  /*5e90*/  MUFU.EX2 R17, R0 ;  /* 0x0000000000117308 */ /* 0x0003e40000000800 */
[----:B------:R-:W-:Y:S02]  /*5ea0*/  FADD.FTZ R3, R233, R3 ;  /* 0x00000003e9037221 */ /* 0x000fe40000010000 */
[----:B------:R-:W-:Y:S02]  /*5eb0*/  HMMA.16816.F32 R168, R92, R174, R88 ;  /* 0x000000ae5ca8723c */ /* 0x000fe40000001858 */
[----:B------:R-:W-:-:S06]  /*5ec0*/  FADD.FTZ R3, R232, R3 ;  /* 0x00000003e8037221 */ /* 0x000fcc0000010000 */
[----:B------:R-:W-:Y:S01]  /*5ed0*/  HMMA.16816.F32 R116, R92, R124, R116 ;  /* 0x0000007c5c74723c */ /* 0x000fe20000001874 */
[----:B-1----:R-:W-:-:S04]  /*5ee0*/  FFMA.FTZ R0, R192, c[0x0][0x23c], -R2 ;  /* 0x00008f00c0007a23 */ /* 0x002fc80000010802 */
[----:B------:R1:W3:Y:S03]  /*5ef0*/  MUFU.EX2 R16, R0 ;  /* 0x0000000000107308 */ /* 0x0002e60000000800 */
[C---:B------:R-:W-:Y:S08]  /*5f00*/  HMMA.16816.F32 R120, R92.reuse, R126, R120 ;  /* 0x0000007e5c78723c */ /* 0x040ff00000001878 */
[----:B------:R-:W-:Y:S01]  /*5f10*/  HMMA.16816.F32 R132, R92, R140, R132 ;  /* 0x0000008c5c84723c */ /* 0x000fe20000001884 */
[----:B-1----:R-:W-:-:S07]  /*5f20*/  FFMA.FTZ R0, R193, c[0x0][0x23c], -R2 ;  /* 0x00008f00c1007a23 */ /* 0x002fce0000010802 */
[C---:B------:R-:W-:Y:S01]  /*5f30*/  HMMA.16816.F32 R136, R92.reuse, R142, R136 ;  /* 0x0000008e5c88723c */ /* 0x040fe20000001888 */
[----:B------:R-:W-:Y:S01]  /*5f40*/  FFMA.FTZ R2, R194, c[0x0][0x23c], -R2 ;  /* 0x00008f00c2027a23 */ /* 0x000fe20000010802 */
[----:B------:R1:W-:Y:S06]  /*5f50*/  MUFU.EX2 R15, R0 ;  /* 0x00000000000f7308 */ /* 0x0003ec0000000800 */
[C---:B------:R-:W-:Y:S02]  /*5f60*/  HMMA.16816.F32 R148, R92.reuse, R156, R148 ;  /* 0x0000009c5c94723c */ /* 0x040fe40000001894 */
[----:B------:R5:W-:Y:S06]  /*5f70*/  MUFU.EX2 R14, R2 ;  /* 0x00000002000e7308 */ /* 0x000bec0000000800 */
[----:B------:R-:W-:Y:S01]  /*5f80*/  HMMA.16816.F32 R152, R92, R158, R152 ;  /* 0x0000009e5c98723c */ /* 0x000fe20000001898 */
[----:B-1----:R-:W-:-:S04]  /*5f90*/  FFMA.FTZ R0, R199, c[0x0][0x23c], -R12 ;  /* 0x00008f00c7007a23 */ /* 0x002fc8000001080c */
[----:B------:R1:W-:Y:S03]  /*5fa0*/  MUFU.EX2 R13, R0 ;  /* 0x00000000000d7308 */ /* 0x0003e60000000800 */
[----:B------:R-:W-:Y:S01]  /*5fb0*/  HMMA.16816.F32 R164, R92, R172, R164 ;  /* 0x000000ac5ca4723c */ /* 0x000fe200000018a4 */
[----:B-----5:R-:W-:-:S04]  /*5fc0*/  FADD.FTZ R2, R239, R238 ;  /* 0x000000eeef027221 */ /* 0x020fc80000010000 */
[----:B------:R-:W-:-:S03]  /*5fd0*/  FADD.FTZ R2, R241, R2 ;  /* 0x00000002f1027221 */ /* 0x000fc60000010000 */
[----:B--2---:R-:W-:Y:S01]  /*5fe0*/  HMMA.16816.F32 R72, R92, R80, R144 ;  /* 0x000000505c48723c */ /* 0x004fe20000001890 */
[----:B------:R-:W-:Y:S02]  /*5ff0*/  FADD.FTZ R2, R246, R2 ;  /* 0x00000002f6027221 */ /* 0x000fe40000010000 */
[----:B-1----:R-:W-:-:S05]  /*6000*/  FFMA.FTZ R0, R198, c[0x0][0x23c], -R12 ;  /* 0x00008f00c6007a23 */ /* 0x002fca000001080c */
[----:B------:R-:W-:Y:S01]  /*6010*/  HMMA.16816.F32 R76, R92, R82, R108 ;  /* 0x000000525c4c723c */ /* 0x000fe2000000186c */
[----:B------:R-:W-:Y:S01]  /*6020*/  FADD.FTZ R2, R213, R2 ;  /* 0x00000002d5027221 */ /* 0x000fe20000010000 */
[----:B------:R1:W2:Y:S03]  /*6030*/  MUFU.EX2 R11, R0 ;  /* 0x00000000000b7308 */ /* 0x0002a60000000800 */
[----:B------:R-:W-:-:S03]  /*6040*/  FADD.FTZ R2, R214, R2 ;  /* 0x00000002d6027221 */ /* 0x000fc60000010000 */
[C---:B----4-:R-:W-:Y:S08]  /*6050*/  HMMA.16816.F32 R88, R92.reuse, R4, R160 ;  /* 0x000000045c58723c */ /* 0x050ff000000018a0 */
[----:B------:R-:W-:Y:S01]  /*6060*/  HMMA.16816.F32 R92, R92, R6, R96 ;  /* 0x000000065c5c723c */ /* 0x000fe20000001860 */
[----:B-1----:R-:W-:-:S04]  /*6070*/  FFMA.FTZ R0, R196, c[0x0][0x23c], -R12 ;  /* 0x00008f00c4007a23 */ /* 0x002fc8000001080c */
[----:B------:R1:W-:Y:S02]  /*6080*/  MUFU.EX2 R10, R0 ;  /* 0x00000000000a7308 */ /* 0x0003e40000000800 */
[----:B---3--:R-:W-:Y:S02]  /*6090*/  F2FP.PACK_AB R96, R16, R17 ;  /* 0x000000111060723e */ /* 0x008fe400000000ff */
[----:B--2---:R-:W-:Y:S02]  /*60a0*/  F2FP.PACK_AB R97, R11, R13 ;  /* 0x0000000d0b61723e */ /* 0x004fe400000000ff */
[----:B------:R-:W-:Y:S01]  /*60b0*/  F2FP.PACK_AB R98, R14, R15 ;  /* 0x0000000f0e62723e */ /* 0x000fe200000000ff */
[----:B-1----:R-:W-:-:S04]  /*60c0*/  FFMA.FTZ R0, R197, c[0x0][0x23c], -R12 ;  /* 0x00008f00c5007a23 */ /* 0x002fc8000001080c */
[----:B------:R1:W2:Y:S02]  /*60d0*/  MUFU.EX2 R9, R0 ;  /* 0x0000000000097308 */ /* 0x0002a40000000800 */
[----:B-1----:R-:W-:Y:S01]  /*60e0*/  FADD.FTZ R0, R178, R185 ;  /* 0x000000b9b2007221 */ /* 0x002fe20000010000 */
[----:B--2---:R-:W-:-:S03]  /*60f0*/  F2FP.PACK_AB R99, R9, R10 ;  /* 0x0000000a0963723e */ /* 0x004fc600000000ff */
[----:B------:R-:W-:-:S04]  /*6100*/  FADD.FTZ R0, R182, R0 ;  /* 0x00000000b6007221 */ /* 0x000fc80000010000 */
[----:B------:R-:W-:Y:S01]  /*6110*/  HMMA.16816.F32 R84, R96, R4, R84 ;  /* 0x000000046054723c */ /* 0x000fe20000001854 */
[----:B------:R-:W-:-:S04]  /*6120*/  FADD.FTZ R0, R183, R0 ;  /* 0x00000000b7007221 */ /* 0x000fc80000010000 */
[----:B------:R-:W-:Y:S02]  /*6130*/  FADD.FTZ R0, R240, R0 ;  /* 0x00000000f0007221 */ /* 0x000fe40000010000 */
        /* <DEDUP_REMOVED lines=63> */
[----:B------:R-:W4:Y:S04]  /*6530*/  LDL R180, [R1+0x50] ;  /* 0x0000500001b47983 */ /* 0x000f280000100800 */
[----:B------:R-:W5:Y:S04]  /*6540*/  LDL R182, [R1+0x54] ;  /* 0x0000540001b67983 */ /* 0x000f680000100800 */
[----:B------:R-:W5:Y:S04]  /*6550*/  LDL.64 R184, [R1+0x10] ;  /* 0x0000100001b87983 */ /* 0x000f680000100a00 */
[----:B------:R-:W5:Y:S04]  /*6560*/  LDL R183, [R1+0x30] ;  /* 0x0000300001b77983 */ /* 0x000f680000100800 */
[----:B------:R-:W-:Y:S01]  /*6570*/  BAR.SYNC.DEFER_BLOCKING 0x0 ;  /* 0x0000000000007b1d */ /* 0x000fe20000010000 */
[----:B--2---:R-:W-:-:S05]  /*6580*/  IMAD.MOV.U32 R101, RZ, RZ, R178 ;  /* 0x000000ffff657224 */ /* 0x004fca00078e00b2 */
[----:B------:R-:W-:Y:S02]  /*6590*/  IADD3 R2, R101, -0x2, RZ ;  /* 0xfffffffe65027810 */ /* 0x000fe40007ffe0ff */
[----:B---3--:R-:W-:Y:S02]  /*65a0*/  ISETP.GE.AND P4, PT, R24, c[0x0][0x220], PT ;  /* 0x0000880018007a0c */ /* 0x008fe40003f86270 */
[----:B----4-:R-:W-:Y:S01]  /*65b0*/  ISETP.GE.AND P3, PT, R180, c[0x0][0x220], PT ;  /* 0x00008800b4007a0c */ /* 0x010fe20003f66270 */
[----:B------:R-:W-:Y:S01]  /*65c0*/  IMAD R0, R2, UR8, RZ ;  /* 0x0000000802007c24 */ /* 0x000fe2000f8e02ff */
[----:B-1----:R-:W-:Y:S02]  /*65d0*/  SHF.R.S32.HI R4, RZ, 0x1f, R2 ;  /* 0x0000001fff047819 */ /* 0x002fe40000011402 */
[----:B-----5:R-:W-:-:S03]  /*65e0*/  ISETP.GE.AND P2, PT, R182, c[0x0][0x220], PT ;  /* 0x00008800b6007a0c */ /* 0x020fc60003f46270 */
[----:B------:R-:W-:Y:S02]  /*65f0*/  IMAD R0, R4, UR14, R0 ;  /* 0x0000000e04007c24 */ /* 0x000fe4000f8e0200 */
[----:B------:R-:W-:-:S04]  /*6600*/  IMAD.WIDE.U32 R2, R2, UR14, R184 ;  /* 0x0000000e02027c25 */ /* 0x000fc8000f8e00b8 */
[----:B------:R-:W-:Y:S01]  /*6610*/  IMAD.IADD R3, R3, 0x1, R0 ;  /* 0x0000000103037824 */ /* 0x000fe200078e0200 */
[C---:B------:R-:W-:Y:S02]  /*6620*/  @!P4 LEA R12, P6, R2.reuse, c[0x0][0x170], 0x1 ;  /* 0x00005c00020cca11 */ /* 0x040fe400078c08ff */
[C---:B------:R-:W-:Y:S02]  /*6630*/  @!P3 LEA R10, P1, R2.reuse, c[0x0][0x170], 0x1 ;  /* 0x00005c00020aba11 */ /* 0x040fe400078208ff */
[C---:B------:R-:W-:Y:S02]  /*6640*/  @!P2 LEA R8, P0, R2.reuse, c[0x0][0x170], 0x1 ;  /* 0x00005c000208aa11 */ /* 0x040fe400078008ff */
[C---:B------:R-:W-:Y:S02]  /*6650*/  IADD3 R0, P5, R2.reuse, UR15, RZ ;  /* 0x0000000f02007c10 */ /* 0x040fe4000ffbe0ff */
[C-C-:B------:R-:W-:Y:S02]  /*6660*/  @!P4 LEA.HI.X R13, R2.reuse, c[0x0][0x174], R3.reuse, 0x1, P6 ;  /* 0x00005d00020dca11 */ /* 0x140fe400030f0c03 */
[----:B------:R-:W-:-:S02]  /*6670*/  @!P3 LEA.HI.X R11, R2, c[0x0][0x174], R3, 0x1, P1 ;  /* 0x00005d00020bba11 */ /* 0x000fc400008f0c03 */
[----:B------:R-:W-:Y:S02]  /*6680*/  @!P2 LEA.HI.X R9, R2, c[0x0][0x174], R3, 0x1, P0 ;  /* 0x00005d000209aa11 */ /* 0x000fe400000f0c03 */
[C---:B------:R-:W-:Y:S02]  /*6690*/  @!P4 LEA R6, P0, R0.reuse, c[0x0][0x170], 0x1 ;  /* 0x00005c000006ca11 */ /* 0x040fe400078008ff */
[----:B------:R-:W-:Y:S01]  /*66a0*/  IADD3.X R3, R3, UR5, RZ, P5, !PT ;  /* 0x0000000503037c10 */ /* 0x000fe2000affe4ff */
[----:B------:R-:W-:Y:S01]  /*66b0*/  @P4 STS [R222+0x9000], RZ ;  /* 0x009000ffde004388 */ /* 0x000fe20000000800 */
[----:B------:R-:W-:-:S03]  /*66c0*/  @!P3 LEA R4, P5, R0, c[0x0][0x170], 0x1 ;  /* 0x00005c000004ba11 */ /* 0x000fc600078a08ff */
[----:B------:R-:W-:Y:S01]  /*66d0*/  @P4 STS [R222+0x9004], RZ ;  /* 0x009004ffde004388 */ /* 0x000fe20000000800 */
[----:B------:R-:W-:-:S03]  /*66e0*/  @!P2 LEA R2, P1, R0, c[0x0][0x170], 0x1 ;  /* 0x00005c000002aa11 */ /* 0x000fc600078208ff */
[----:B------:R-:W-:Y:S01]  /*66f0*/  @P4 STS.64 [R222+0x9008], RZ ;  /* 0x009008ffde004388 */ /* 0x000fe20000000a00 */
[----:B------:R-:W-:-:S03]  /*6700*/  @!P4 LEA.HI.X R7, R0, c[0x0][0x174], R3, 0x1, P0 ;  /* 0x00005d000007ca11 */ /* 0x000fc600000f0c03 */
[----:B------:R-:W-:Y:S01]  /*6710*/  @!PT LDS RZ, [RZ] ;  /* 0x00000000fffff984 */ /* 0x000fe20000000800 */
[----:B------:R-:W-:Y:S01]  /*6720*/  @!PT LDS RZ, [RZ] ;  /* 0x00000000fffff984 */ /* 0x000fe20000000800 */
[----:B------:R-:W-:Y:S01]  /*6730*/  @!PT LDS RZ, [RZ] ;  /* 0x00000000fffff984 */ /* 0x000fe20000000800 */
[----:B------:R1:W-:Y:S01]  /*6740*/  @!P4 LDGSTS.E.BYPASS.LTC128B.128 [R222+0x9000], [R12.64] ;  /* 0x090000000cdecfae */ /* 0x0003e2000b901d4c */
[----:B------:R-:W-:-:S03]  /*6750*/  @!P3 LEA.HI.X R5, R0, c[0x0][0x174], R3, 0x1, P5 ;  /* 0x00005d000005ba11 */ /* 0x000fc600028f0c03 */
[----:B------:R-:W-:Y:S01]  /*6760*/  @P3 STS.128 [R222+0xa000], RZ ;  /* 0x00a000ffde003388 */ /* 0x000fe20000000c00 */
[----:B------:R-:W-:-:S03]  /*6770*/  @!P2 LEA.HI.X R3, R0, c[0x0][0x174], R3, 0x1, P1 ;  /* 0x00005d000003aa11 */ /* 0x000fc600008f0c03 */
[----:B------:R-:W-:Y:S01]  /*6780*/  @!PT LDS RZ, [RZ] ;  /* 0x00000000fffff984 */ /* 0x000fe20000000800 */
[----:B------:R-:W-:Y:S01]  /*6790*/  @!PT LDS RZ, [RZ] ;  /* 0x00000000fffff984 */ /* 0x000fe20000000800 */
[----:B------:R-:W-:Y:S01]  /*67a0*/  @!PT LDS RZ, [RZ] ;  /* 0x00000000fffff984 */ /* 0x000fe20000000800 */
[----:B------:R2:W-:Y:S04]  /*67b0*/  @!P3 LDGSTS.E.BYPASS.LTC128B.128 [R222+0xa000], [R10.64+0x40] ;  /* 0x0a0000400adebfae */ /* 0x0005e8000b901d4c */
[----:B------:R-:W-:Y:S04]  /*67c0*/  @P2 STS.128 [R222+0xb000], RZ ;  /* 0x00b000ffde002388 */ /* 0x000fe80000000c00 */
        /* <DEDUP_REMOVED lines=8> */
[----:B------:R3:W-:Y:S04]  /*6850*/  @!P4 LDGSTS.E.BYPASS.LTC128B.128 [R222+0x9800], [R6.64] ;  /* 0x0980000006decfae */ /* 0x0007e8000b901d4c */
        /* <DEDUP_REMOVED lines=10> */
[----:B--2---:R-:W-:Y:S04]  /*6900*/  LDSM.16.M88.4 R8, [R220] ;  /* 0x00000000dc08783b */ /* 0x004fe80000000200 */
[----:B------:R-:W2:Y:S04]  /*6910*/  LDSM.16.M88.4 R28, [R217+0x6000] ;  /* 0x00600000d91c783b */ /* 0x000ea80000000200 */
[----:B------:R-:W-:Y:S04]  /*6920*/  LDSM.16.M88.4 R24, [R217+0x6400] ;  /* 0x00640000d918783b */ /* 0x000fe80000000200 */
[----:B------:R-:W-:Y:S04]  /*6930*/  LDSM.16.M88.4 R20, [R217+0x6800] ;  /* 0x00680000d914783b */ /* 0x000fe80000000200 */
[----:B---3--:R-:W3:Y:S04]  /*6940*/  LDSM.16.M88.4 R4, [R220+0x1000] ;  /* 0x00100000dc04783b */ /* 0x008ee80000000200 */
[----:B------:R-:W5:Y:S04]  /*6950*/  LDSM.16.M88.4 R16, [R217+0x6c00] ;  /* 0x006c0000d910783b */ /* 0x000f680000000200 */
[----:B-1----:R-:W-:Y:S04]  /*6960*/  LDSM.16.M88.4 R12, [R221+0x1000] ;  /* 0x00100000dd0c783b */ /* 0x002fe80000000200 */
[----:B------:R-:W1:Y:S04]  /*6970*/  LDSM.16.M88.4 R44, [R219+0x6400] ;  /* 0x00640000db2c783b */ /* 0x000e680000000200 */
[----:B------:R-:W1:Y:S04]  /*6980*/  LDSM.16.M88.4 R36, [R219+0x6c00] ;  /* 0x006c0000db24783b */ /* 0x000e680000000200 */
[----:B------:R-:W1:Y:S04]  /*6990*/  LDSM.16.M88.4 R40, [R219+0x6800] ;  /* 0x00680000db28783b */ /* 0x000e680000000200 */
[----:B------:R-:W1:Y:S01]  /*69a0*/  LDSM.16.M88.4 R48, [R219+0x6000] ;  /* 0x00600000db30783b */ /* 0x000e620000000200 */
[----:B------:R-:W-:Y:S01]  /*69b0*/  IMAD.MOV.U32 R231, RZ, RZ, R183 ;  /* 0x000000ffffe77224 */ /* 0x000fe200078e00b7 */
[C---:B--2---:R-:W-:Y:S02]  /*69c0*/  HMMA.16816.F32 R240, R8.reuse, R28, RZ ;  /* 0x0000001c08f0723c */ /* 0x044fe400000018ff */
[----:B------:R-:W2:Y:S04]  /*69d0*/  S2R R0, SR_TID.X ;  /* 0x0000000000007919 */ /* 0x000ea80000002100 */
[----:B------:R-:W0:Y:S02]  /*69e0*/  LDGDEPBAR ;  /* 0x00000000000079af */ /* 0x000e240000000000 */
[----:B------:R-:W-:Y:S08]  /*69f0*/  HMMA.16816.F32 R236, R8, R30, RZ ;  /* 0x0000001e08ec723c */ /* 0x000ff000000018ff */
[C---:B---3--:R-:W-:Y:S08]  /*6a00*/  HMMA.16816.F32 R60, R4.reuse, R28, RZ ;  /* 0x0000001c043c723c */ /* 0x048ff000000018ff */
[C---:B------:R-:W-:Y:S08]  /*6a10*/  HMMA.16816.F32 R56, R4.reuse, R30, RZ ;  /* 0x0000001e0438723c */ /* 0x040ff000000018ff */
[C---:B------:R-:W-:Y:S08]  /*6a20*/  HMMA.16816.F32 R52, R4.reuse, R24, RZ ;  /* 0x000000180434723c */ /* 0x040ff000000018ff */
[C---:B------:R-:W-:Y:S08]  /*6a30*/  HMMA.16816.F32 R32, R4.reuse, R20, RZ ;  /* 0x000000140420723c */ /* 0x040ff000000018ff */
        /* <DEDUP_REMOVED lines=8> */
[C---:B------:R-:W-:Y:S08]  /*6ac0*/  HMMA.16816.F32 R212, R8.reuse, R22, RZ ;  /* 0x0000001608d4723c */ /* 0x040ff000000018ff */
[C---:B------:R-:W-:Y:S08]  /*6ad0*/  HMMA.16816.F32 R192, R8.reuse, R16, RZ ;  /* 0x0000001008c0723c */ /* 0x040ff000000018ff */
[----:B------:R-:W-:Y:S01]  /*6ae0*/  HMMA.16816.F32 R200, R8, R18, RZ ;  /* 0x0000001208c8723c */ /* 0x000fe200000018ff */
[----:B------:R-:W3:Y:S04]  /*6af0*/  LDSM.16.M88.4 R8, [R221] ;  /* 0x00000000dd08783b */ /* 0x000ee80000000200 */
[----:B------:R-:W-:Y:S03]  /*6b00*/  LDSM.16.M88.4 R16, [R217+0x7000] ;  /* 0x00700000d910783b */ /* 0x000fe60000000200 */
[C---:B-1----:R-:W-:Y:S08]  /*6b10*/  HMMA.16816.F32 R188, R12.reuse, R44, R52 ;  /* 0x0000002c0cbc723c */ /* 0x042ff00000001834 */
[C---:B------:R-:W-:Y:S01]  /*6b20*/  HMMA.16816.F32 R176, R12.reuse, R36, R28 ;  /* 0x000000240cb0723c */ /* 0x040fe2000000181c */
[----:B------:R-:W-:Y:S07]  /*6b30*/  LDSM.16.M88.4 R28, [R217+0x7c00] ;  /* 0x007c0000d91c783b */ /* 0x000fee0000000200 */
[C---:B------:R-:W-:Y:S01]  /*6b40*/  HMMA.16816.F32 R52, R12.reuse, R38, R4 ;  /* 0x000000260c34723c */ /* 0x040fe20000001804 */
[----:B------:R-:W1:Y:S07]  /*6b50*/  LDSM.16.M88.4 R4, [R220+0x3000] ;  /* 0x00300000dc04783b */ /* 0x000e6e0000000200 */
[C---:B------:R-:W-:Y:S01]  /*6b60*/  HMMA.16816.F32 R184, R12.reuse, R40, R32 ;  /* 0x000000280cb8723c */ /* 0x040fe20000001820 */
[----:B------:R-:W5:Y:S07]  /*6b70*/  LDSM.16.M88.4 R32, [R217+0x7800] ;  /* 0x00780000d920783b */ /* 0x000f6e0000000200 */
[C---:B------:R-:W-:Y:S08]  /*6b80*/  HMMA.16816.F32 R196, R12.reuse, R48, R60 ;  /* 0x000000300cc4723c */ /* 0x040ff0000000183c */
[C---:B------:R-:W-:Y:S08]  /*6b90*/  HMMA.16816.F32 R64, R12.reuse, R50, R56 ;  /* 0x000000320c40723c */ /* 0x040ff00000001838 */
[C---:B------:R-:W-:Y:S08]  /*6ba0*/  HMMA.16816.F32 R60, R12.reuse, R46, R108 ;  /* 0x0000002e0c3c723c */ /* 0x040ff0000000186c */
[----:B------:R-:W-:Y:S01]  /*6bb0*/  HMMA.16816.F32 R56, R12, R42, R180 ;  /* 0x0000002a0c38723c */ /* 0x000fe200000018b4 */
[----:B------:R-:W1:Y:S07]  /*6bc0*/  LDSM.16.M88.4 R12, [R220+0x2000] ;  /* 0x00200000dc0c783b */ /* 0x000e6e0000000200 */
[C---:B---3--:R-:W-:Y:S08]  /*6bd0*/  HMMA.16816.F32 R20, R8.reuse, R48, R240 ;  /* 0x000000300814723c */ /* 0x048ff000000018f0 */
[C---:B------:R-:W-:Y:S08]  /*6be0*/  HMMA.16816.F32 R244, R8.reuse, R40, R204 ;  /* 0x0000002808f4723c */ /* 0x040ff000000018cc */
[C---:B------:R-:W-:Y:S08]  /*6bf0*/  HMMA.16816.F32 R248, R8.reuse, R36, R192 ;  /* 0x0000002408f8723c */ /* 0x040ff000000018c0 */
[C---:B------:R-:W-:Y:S01]  /*6c00*/  HMMA.16816.F32 R192, R8.reuse, R50, R236 ;  /* 0x0000003208c0723c */ /* 0x040fe200000018ec */
[----:B------:R-:W-:Y:S07]  /*6c10*/  LDSM.16.M88.4 R48, [R219+0x7800] ;  /* 0x00780000db30783b */ /* 0x000fee0000000200 */
[----:B------:R-:W-:Y:S08]  /*6c20*/  HMMA.16816.F32 R204, R8, R46, R232 ;  /* 0x0000002e08cc723c */ /* 0x000ff000000018e8 */
[----:B-1----:R-:W-:Y:S08]  /*6c30*/  HMMA.16816.F32 R180, R4, R28, R176 ;  /* 0x0000001c04b4723c */ /* 0x002ff000000018b0 */
[C---:B------:R-:W-:Y:S01]  /*6c40*/  HMMA.16816.F32 R240, R8.reuse, R44, R208 ;  /* 0x0000002c08f0723c */ /* 0x040fe200000018d0 */
[----:B------:R-:W-:Y:S07]  /*6c50*/  LDSM.16.M88.4 R44, [R219+0x7c00] ;  /* 0x007c0000db2c783b */ /* 0x000fee0000000200 */
[C---:B------:R-:W-:Y:S08]  /*6c60*/  HMMA.16816.F32 R236, R8.reuse, R42, R212 ;  /* 0x0000002a08ec723c */ /* 0x040ff000000018d4 */
[----:B------:R-:W-:Y:S01]  /*6c70*/  HMMA.16816.F32 R232, R8, R38, R200 ;  /* 0x0000002608e8723c */ /* 0x000fe200000018c8 */
[----:B------:R-:W-:Y:S04]  /*6c80*/  LDSM.16.M88.4 R36, [R219+0x7400] ;  /* 0x00740000db24783b */ /* 0x000fe80000000200 */
[----:B------:R-:W-:Y:S03]  /*6c90*/  LDSM.16.M88.4 R8, [R221+0x2000] ;  /* 0x00200000dd08783b */ /* 0x000fe60000000200 */
[C---:B------:R-:W-:Y:S08]  /*6ca0*/  HMMA.16816.F32 R176, R4.reuse, R18, R64 ;  /* 0x0000001204b0723c */ /* 0x040ff00000001840 */
[C---:B------:R-:W-:Y:S08]  /*6cb0*/  HMMA.16816.F32 R108, R4.reuse, R26, R60 ;  /* 0x0000001a046c723c */ /* 0x040ff0000000183c */
[C---:B------:R-:W-:Y:S08]  /*6cc0*/  HMMA.16816.F32 R212, R4.reuse, R16, R196 ;  /* 0x0000001004d4723c */ /* 0x040ff000000018c4 */
[C---:B------:R-:W-:Y:S08]  /*6cd0*/  HMMA.16816.F32 R208, R4.reuse, R24, R188 ;  /* 0x0000001804d0723c */ /* 0x040ff000000018bc */
[C---:B-----5:R-:W-:Y:S08]  /*6ce0*/  HMMA.16816.F32 R200, R4.reuse, R32, R184 ;  /* 0x0000002004c8723c */ /* 0x060ff000000018b8 */
[C---:B------:R-:W-:Y:S08]  /*6cf0*/  HMMA.16816.F32 R64, R4.reuse, R34, R56 ;  /* 0x000000220440723c */ /* 0x040ff00000001838 */
[----:B------:R-:W-:Y:S01]  /*6d00*/  HMMA.16816.F32 R60, R4, R30, R52 ;  /* 0x0000001e043c723c */ /* 0x000fe20000001834 */
[----:B------:R-:W1:Y:S07]  /*6d10*/  LDSM.16.M88.4 R4, [R221+0x3000] ;  /* 0x00300000dd04783b */ /* 0x000e6e0000000200 */
[C---:B------:R-:W-:Y:S01]  /*6d20*/  HMMA.16816.F32 R56, R12.reuse, R16, R20 ;  /* 0x000000100c38723c */ /* 0x040fe20000001814 */
[----:B------:R-:W3:Y:S07]  /*6d30*/  LDSM.16.M88.4 R20, [R219+0x7000] ;  /* 0x00700000db14783b */ /* 0x000eee0000000200 */
[C---:B------:R-:W-:Y:S01]  /*6d40*/  HMMA.16816.F32 R40, R12.reuse, R18, R192 ;  /* 0x000000120c28723c */ /* 0x040fe200000018c0 */
[----:B------:R-:W-:Y:S07]  /*6d50*/  LDSM.16.M88.4 R16, [R220+0x4000] ;  /* 0x00400000dc10783b */ /* 0x000fee0000000200 */
[C---:B------:R-:W-:Y:S08]  /*6d60*/  HMMA.16816.F32 R188, R12.reuse, R32, R244 ;  /* 0x000000200cbc723c */ /* 0x040ff000000018f4 */
[C---:B------:R-:W-:Y:S01]  /*6d70*/  HMMA.16816.F32 R196, R12.reuse, R34, R236 ;  /* 0x000000220cc4723c */ /* 0x040fe200000018ec */
[----:B------:R-:W5:Y:S07]  /*6d80*/  LDSM.16.M88.4 R32, [R217+0x8000] ;  /* 0x00800000d920783b */ /* 0x000f6e0000000200 */
[----:B------:R-:W-:Y:S08]  /*6d90*/  HMMA.16816.F32 R52, R12, R24, R240 ;  /* 0x000000180c34723c */ /* 0x000ff000000018f0 */
[----:B-1----:R-:W-:Y:S08]  /*6da0*/  HMMA.16816.F32 R60, R4, R46, R60 ;  /* 0x0000002e043c723c */ /* 0x002ff0000000183c */
[C---:B------:R-:W-:Y:S08]  /*6db0*/  HMMA.16816.F32 R184, R12.reuse, R26, R204 ;  /* 0x0000001a0cb8723c */ /* 0x040ff000000018cc */
[C---:B------:R-:W-:Y:S08]  /*6dc0*/  HMMA.16816.F32 R204, R12.reuse, R28, R248 ;  /* 0x0000001c0ccc723c */ /* 0x040ff000000018f8 */
[----:B------:R-:W-:Y:S01]  /*6dd0*/  HMMA.16816.F32 R192, R12, R30, R232 ;  /* 0x0000001e0cc0723c */ /* 0x000fe200000018e8 */
[----:B------:R-:W-:Y:S07]  /*6de0*/  LDSM.16.M88.4 R12, [R220+0x5000] ;  /* 0x00500000dc0c783b */ /* 0x000fee0000000200 */
[C---:B---3--:R-:W-:Y:S08]  /*6df0*/  HMMA.16816.F32 R244, R4.reuse, R20, R212 ;  /* 0x0000001404f4723c */ /* 0x048ff000000018d4 */
[C---:B------:R-:W-:Y:S08]  /*6e00*/  HMMA.16816.F32 R236, R4.reuse, R36, R208 ;  /* 0x0000002404ec723c */ /* 0x040ff000000018d0 */
[C---:B------:R-:W-:Y:S01]  /*6e10*/  HMMA.16816.F32 R240, R4.reuse, R22, R176 ;  /* 0x0000001604f0723c */ /* 0x040fe200000018b0 */
[----:B------:R-:W-:Y:S01]  /*6e20*/  IMAD.MOV.U32 R107, RZ, RZ, R60 ;  /* 0x000000ffff6b7224 */ /* 0x000fe200078e003c */
[----:B------:R-:W-:Y:S06]  /*6e30*/  LDSM.16.M88.4 R28, [R217+0x8400] ;  /* 0x00840000d91c783b */ /* 0x000fec0000000200 */
[C---:B------:R-:W-:Y:S08]  /*6e40*/  HMMA.16816.F32 R212, R4.reuse, R48, R200 ;  /* 0x0000003004d4723c */ /* 0x040ff000000018c8 */
[C---:B------:R-:W-:Y:S08]  /*6e50*/  HMMA.16816.F32 R232, R4.reuse, R38, R108 ;  /* 0x0000002604e8723c */ /* 0x040ff0000000186c */
[C---:B------:R-:W-:Y:S08]  /*6e60*/  HMMA.16816.F32 R208, R4.reuse, R50, R64 ;  /* 0x0000003204d0723c */ /* 0x040ff00000001840 */
[----:B------:R-:W-:Y:S08]  /*6e70*/  HMMA.16816.F32 R200, R4, R44, R180 ;  /* 0x0000002c04c8723c */ /* 0x000ff000000018b4 */
[C---:B------:R-:W-:Y:S01]  /*6e80*/  HMMA.16816.F32 R4, R8.reuse, R22, R40 ;  /* 0x000000160804723c */ /* 0x040fe20000001828 */
[----:B------:R-:W1:Y:S07]  /*6e90*/  LDSM.16.M88.4 R40, [R217+0x8c00] ;  /* 0x008c0000d928783b */ /* 0x000e6e0000000200 */
[----:B------:R-:W-:Y:S01]  /*6ea0*/  HMMA.16816.F32 R24, R8, R20, R56 ;  /* 0x000000140818723c */ /* 0x000fe20000001838 */
[----:B------:R-:W-:Y:S01]  /*6eb0*/  IMAD.MOV.U32 R106, RZ, RZ, R61 ;  /* 0x000000ffff6a7224 */ /* 0x000fe200078e003d */
[----:B------:R-:W3:Y:S01]  /*6ec0*/  LDSM.16.M88.4 R20, [R217+0x8800] ;  /* 0x00880000d914783b */ /* 0x000ee20000000200 */
[----:B----4-:R-:W-:-:S02]  /*6ed0*/  IMAD.MOV.U32 R3, RZ, RZ, R62 ;  /* 0x000000ffff037224 */ /* 0x010fc400078e003e */
[----:B------:R-:W-:-:S03]  /*6ee0*/  IMAD.MOV.U32 R2, RZ, RZ, R63 ;  /* 0x000000ffff027224 */ /* 0x000fc600078e003f */
[C---:B------:R-:W-:Y:S08]  /*6ef0*/  HMMA.16816.F32 R56, R8.reuse, R36, R52 ;  /* 0x000000240838723c */ /* 0x040ff00000001834 */
[C---:B------:R-:W-:Y:S08]  /*6f00*/  HMMA.16816.F32 R60, R8.reuse, R38, R184 ;  /* 0x00000026083c723c */ /* 0x040ff000000018b8 */
[C---:B------:R-:W-:Y:S08]  /*6f10*/  HMMA.16816.F32 R36, R8.reuse, R44, R204 ;  /* 0x0000002c0824723c */ /* 0x040ff000000018cc */
[----:B------:R-:W-:Y:S08]  /*6f20*/  HMMA.16816.F32 R44, R8, R46, R192 ;  /* 0x0000002e082c723c */ /* 0x000ff000000018c0 */
[C---:B-----5:R-:W-:Y:S01]  /*6f30*/  HMMA.16816.F32 R64, R16.reuse, R32, R24 ;  /* 0x000000201040723c */ /* 0x060fe20000001818 */
[----:B------:R-:W-:Y:S07]  /*6f40*/  LDSM.16.M88.4 R24, [R219+0x8000] ;  /* 0x00800000db18783b */ /* 0x000fee0000000200 */
[----:B------:R-:W-:Y:S01]  /*6f50*/  HMMA.16816.F32 R108, R16, R34, R4 ;  /* 0x00000022106c723c */ /* 0x000fe20000001804 */
[----:B------:R-:W4:Y:S07]  /*6f60*/  LDSM.16.M88.4 R4, [R221+0x5000] ;  /* 0x00500000dd04783b */ /* 0x000f2e0000000200 */
[C---:B------:R-:W-:Y:S08]  /*6f70*/  HMMA.16816.F32 R52, R8.reuse, R48, R188 ;  /* 0x000000300834723c */ /* 0x040ff000000018bc */
[----:B------:R-:W-:Y:S01]  /*6f80*/  HMMA.16816.F32 R48, R8, R50, R196 ;  /* 0x000000320830723c */ /* 0x000fe200000018c4 */
[----:B------:R-:W5:Y:S07]  /*6f90*/  LDSM.16.M88.4 R8, [R221+0x4000] ;  /* 0x00400000dd08783b */ /* 0x000f6e0000000200 */
[C---:B-1----:R-:W-:Y:S08]  /*6fa0*/  HMMA.16816.F32 R180, R16.reuse, R42, R44 ;  /* 0x0000002a10b4723c */ /* 0x042ff0000000182c */
[----:B------:R-:W-:Y:S08]  /*6fb0*/  HMMA.16816.F32 R248, R16, R40, R36 ;  /* 0x0000002810f8723c */ /* 0x000ff00000001824 */
[----:B------:R-:W-:Y:S01]  /*6fc0*/  HMMA.16816.F32 R36, R12, R32, R244 ;  /* 0x000000200c24723c */ /* 0x000fe200000018f4 */
[----:B--2---:R-:W-:-:S07]  /*6fd0*/  IMAD.SHL.U32 R0, R0, 0x2, RZ ;  /* 0x0000000200007824 */ /* 0x004fce00078e00ff */
[C---:B------:R-:W-:Y:S07]  /*6fe0*/  HMMA.16816.F32 R176, R16.reuse, R28, R56 ;  /* 0x0000001c10b0723c */ /* 0x040fee0000001838 */
[----:B------:R-:W-:Y:S01]  /*6ff0*/  IMAD.MOV.U32 R59, RZ, RZ, R180 ;  /* 0x000000ffff3b7224 */ /* 0x000fe200078e00b4 */
[----:B---3--:R-:W-:Y:S01]  /*7000*/  HMMA.16816.F32 R196, R16, R20, R52 ;  /* 0x0000001410c4723c */ /* 0x008fe20000001834 */
[----:B------:R-:W-:Y:S02]  /*7010*/  IMAD.MOV.U32 R58, RZ, RZ, R181 ;  /* 0x000000ffff3a7224 */ /* 0x000fe400078e00b5 */
[----:B------:R-:W-:-:S02]  /*7020*/  IMAD.MOV.U32 R57, RZ, RZ, R182 ;  /* 0x000000ffff397224 */ /* 0x000fc400078e00b6 */
[----:B------:R-:W-:-:S03]  /*7030*/  IMAD.MOV.U32 R56, RZ, RZ, R183 ;  /* 0x000000ffff387224 */ /* 0x000fc600078e00b7 */
[----:B------:R-:W-:Y:S01]  /*7040*/  HMMA.16816.F32 R204, R16, R22, R48 ;  /* 0x0000001610cc723c */ /* 0x000fe20000001830 */
[----:B------:R-:W-:-:S07]  /*7050*/  LOP3.LUT R0, R0, 0x6, RZ, 0xc0, !PT ;  /* 0x0000000600007812 */ /* 0x000fce00078ec0ff */
[C---:B------:R-:W-:Y:S08]  /*7060*/  HMMA.16816.F32 R32, R12.reuse, R34, R240 ;  /* 0x000000220c20723c */ /* 0x040ff000000018f0 */
[C---:B------:R-:W-:Y:S08]  /*7070*/  HMMA.16816.F32 R180, R12.reuse, R20, R212 ;  /* 0x000000140cb4723c */ /* 0x040ff000000018d4 */
[----:B------:R-:W-:Y:S08]  /*7080*/  HMMA.16816.F32 R184, R12, R22, R208 ;  /* 0x000000160cb8723c */ /* 0x000ff000000018d0 */
[----:B------:R-:W-:Y:S01]  /*7090*/  HMMA.16816.F32 R188, R16, R30, R60 ;  /* 0x0000001e10bc723c */ /* 0x000fe2000000183c */
[----:B------:R-:W1:Y:S01]  /*70a0*/  LDSM.16.M88.4 R16, [R219+0x8400] ;  /* 0x00840000db10783b */ /* 0x000e620000000200 */
[----:B------:R-:W-:-:S06]  /*70b0*/  IADD3 R208, R101, -0x2, RZ ;  /* 0xfffffffe65d07810 */ /* 0x000fcc0007ffe0ff */
[----:B----4-:R-:W-:Y:S01]  /*70c0*/  HMMA.16816.F32 R20, R4, R24, R36 ;  /* 0x000000180414723c */ /* 0x010fe20000001824 */
[----:B------:R-:W-:-:S07]  /*70d0*/  IMAD R0, R208, 0x40, R0 ;  /* 0x00000040d0007824 */ /* 0x000fce00078e0200 */
[----:B------:R-:W-:Y:S01]  /*70e0*/  HMMA.16816.F32 R48, R12, R28, R236 ;  /* 0x0000001c0c30723c */ /* 0x000fe200000018ec */
[----:B------:R-:W-:-:S07]  /*70f0*/  ISETP.GE.AND P0, PT, R0, R227, PT ;  /* 0x000000e30000720c */ /* 0x000fce0003f06270 */
[----:B------:R-:W-:Y:S01]  /*7100*/  HMMA.16816.F32 R52, R12, R30, R232 ;  /* 0x0000001e0c34723c */ /* 0x000fe200000018e8 */
[----:B------:R-:W-:-:S07]  /*7110*/  ISETP.GE.AND P1, PT, R0, R228, PT ;  /* 0x000000e40000720c */ /* 0x000fce0003f26270 */
[----:B-----5:R-:W-:Y:S01]  /*7120*/  HMMA.16816.F32 R28, R8, R24, R64 ;  /* 0x00000018081c723c */ /* 0x020fe20000001840 */
[C---:B------:R-:W-:Y:S02]  /*7130*/  ISETP.LT.OR P0, PT, R0.reuse, R223, P0 ;  /* 0x000000df0000720c */ /* 0x040fe40000701670 */
[----:B------:R-:W-:-:S05]  /*7140*/  ISETP.LT.OR P1, PT, R0, R224, P1 ;  /* 0x000000e00000720c */ /* 0x000fca0000f21670 */
[----:B------:R-:W-:Y:S01]  /*7150*/  HMMA.16816.F32 R36, R8, R26, R108 ;  /* 0x0000001a0824723c */ /* 0x000fe2000000186c */
[----:B------:R-:W-:-:S06]  /*7160*/  FSEL R61, R22, -INF , !P0 ;  /* 0xff800000163d7808 */ /* 0x000fcc0004000000 */
[----:B------:R-:W-:Y:S01]  /*7170*/  IMAD.MOV.U32 R111, RZ, RZ, R2 ;  /* 0x000000ffff6f7224 */ /* 0x000fe200078e0002 */
[----:B------:R-:W-:Y:S01]  /*7180*/  IADD3 R2, R0, 0x1, RZ ;  /* 0x0000000100027810 */ /* 0x000fe20007ffe0ff */
[----:B------:R-:W-:Y:S01]  /*7190*/  HMMA.16816.F32 R44, R4, R26, R32 ;  /* 0x0000001a042c723c */ /* 0x000fe20000001820 */
[----:B------:R-:W-:Y:S02]  /*71a0*/  IMAD.MOV.U32 R243, RZ, RZ, R56 ;  /* 0x000000fffff37224 */ /* 0x000fe400078e0038 */
[----:B------:R-:W-:Y:S01]  /*71b0*/  ISETP.GE.AND P0, PT, R2, R227, PT ;  /* 0x000000e30200720c */ /* 0x000fe20003f06270 */
[----:B------:R-:W-:Y:S01]  /*71c0*/  IMAD.MOV.U32 R110, RZ, RZ, R3 ;  /* 0x000000ffff6e7224 */ /* 0x000fe200078e0003 */
[----:B------:R-:W-:Y:S02]  /*71d0*/  FSEL R56, R20, -INF , !P1 ;  /* 0xff80000014387808 */ /* 0x000fe40004800000 */
[C---:B------:R-:W-:Y:S02]  /*71e0*/  ISETP.GE.AND P1, PT, R2.reuse, R229, PT ;  /* 0x000000e50200720c */ /* 0x040fe40003f26270 */
[----:B------:R-:W-:-:S02]  /*71f0*/  ISETP.LT.OR P0, PT, R2, R223, P0 ;  /* 0x000000df0200720c */ /* 0x000fc40000701670 */
[----:B------:R-:W-:Y:S02]  /*7200*/  ISETP.GE.AND P6, PT, R0, R230, PT ;  /* 0x000000e60000720c */ /* 0x000fe40003fc6270 */
[----:B------:R-:W-:Y:S02]  /*7210*/  ISETP.GE.AND P5, PT, R2, R228, PT ;  /* 0x000000e40200720c */ /* 0x000fe40003fa6270 */
[----:B------:R-:W-:Y:S02]  /*7220*/  IADD3 R3, R0, 0x8, RZ ;  /* 0x0000000800037810 */ /* 0x000fe40007ffe0ff */
[----:B------:R-:W-:Y:S02]  /*7230*/  ISETP.LT.OR P1, PT, R2, R225, P1 ;  /* 0x000000e10200720c */ /* 0x000fe40000f21670 */
[----:B------:R-:W-:Y:S02]  /*7240*/  FSEL R60, R23, -INF , !P0 ;  /* 0xff800000173c7808 */ /* 0x000fe40004000000 */
[----:B------:R-:W-:-:S02]  /*7250*/  ISETP.LT.OR P6, PT, R0, R226, P6 ;  /* 0x000000e20000720c */ /* 0x000fc400037c1670 */
[----:B------:R-:W-:Y:S02]  /*7260*/  ISETP.LT.OR P5, PT, R2, R224, P5 ;  /* 0x000000e00200720c */ /* 0x000fe40002fa1670 */
[----:B------:R-:W-:Y:S01]  /*7270*/  ISETP.GE.AND P0, PT, R3, R230, PT ;  /* 0x000000e60300720c */ /* 0x000fe20003f06270 */
[----:B------:R-:W-:Y:S01]  /*7280*/  IMAD.MOV.U32 R108, RZ, RZ, R107 ;  /* 0x000000ffff6c7224 */ /* 0x000fe200078e006b */
[----:B------:R-:W-:Y:S01]  /*7290*/  FSEL R107, R31, -INF , !P1 ;  /* 0xff8000001f6b7808 */ /* 0x000fe20004800000 */
[----:B------:R-:W-:Y:S01]  /*72a0*/  IMAD.MOV.U32 R240, RZ, RZ, R59 ;  /* 0x000000fffff07224 */ /* 0x000fe200078e003b */
[----:B------:R-:W-:Y:S02]  /*72b0*/  FSEL R63, R28, -INF , !P6 ;  /* 0xff8000001c3f7808 */ /* 0x000fe40007000000 */
[----:B------:R-:W-:Y:S02]  /*72c0*/  FSEL R59, R21, -INF , !P5 ;  /* 0xff800000153b7808 */ /* 0x000fe40006800000 */
[C---:B------:R-:W-:Y:S01]  /*72d0*/  ISETP.LT.OR P1, PT, R3.reuse, R226, P0 ;  /* 0x000000e20300720c */ /* 0x040fe20000721670 */
[----:B-1----:R-:W-:Y:S01]  /*72e0*/  HMMA.16816.F32 R32, R8, R16, R176 ;  /* 0x000000100820723c */ /* 0x002fe200000018b0 */
[----:B------:R-:W-:Y:S01]  /*72f0*/  ISETP.GE.AND P6, PT, R2, R230, PT ;  /* 0x000000e60200720c */ /* 0x000fe20003fc6270 */
[----:B------:R-:W-:Y:S01]  /*7300*/  IMAD.MOV.U32 R241, RZ, RZ, R58 ;  /* 0x000000fffff17224 */ /* 0x000fe200078e003a */
[----:B------:R-:W-:Y:S01]  /*7310*/  ISETP.GE.AND P5, PT, R0, R229, PT ;  /* 0x000000e50000720c */ /* 0x000fe20003fa6270 */
[----:B------:R-:W1:Y:S01]  /*7320*/  LDSM.16.M88.4 R20, [R219+0x8800] ;  /* 0x00880000db14783b */ /* 0x000e620000000200 */
[----:B------:R-:W-:-:S02]  /*7330*/  ISETP.GE.AND P0, PT, R3, R227, PT ;  /* 0x000000e30300720c */ /* 0x000fc40003f06270 */
        /* <DEDUP_REMOVED lines=8> */
[CC--:B------:R-:W-:Y:S02]  /*73c0*/  ISETP.GE.AND P6, PT, R3.reuse, R228.reuse, PT ;  /* 0x000000e40300720c */ /* 0x0c0fe40003fc6270 */
[----:B------:R-:W-:Y:S02]  /*73d0*/  ISETP.GE.AND P5, PT, R3, R229, PT ;  /* 0x000000e50300720c */ /* 0x000fe40003fa6270 */
[C---:B------:R-:W-:Y:S02]  /*73e0*/  ISETP.GE.AND P1, PT, R2.reuse, R228, PT ;  /* 0x000000e40200720c */ /* 0x040fe40003f26270 */
[----:B------:R-:W-:-:S02]  /*73f0*/  ISETP.GE.AND P0, PT, R2, R227, PT ;  /* 0x000000e30200720c */ /* 0x000fc40003f06270 */
[CC--:B------:R-:W-:Y:S02]  /*7400*/  ISETP.LT.OR P6, PT, R3.reuse, R224.reuse, P6 ;  /* 0x000000e00300720c */ /* 0x0c0fe400037c1670 */
[C---:B------:R-:W-:Y:S02]  /*7410*/  ISETP.LT.OR P1, PT, R2.reuse, R224, P1 ;  /* 0x000000e00200720c */ /* 0x040fe40000f21670 */
[----:B------:R-:W-:Y:S02]  /*7420*/  ISETP.LT.OR P5, PT, R3, R225, P5 ;  /* 0x000000e10300720c */ /* 0x000fe40002fa1670 */
[----:B------:R-:W-:Y:S02]  /*7430*/  ISETP.LT.OR P0, PT, R2, R223, P0 ;  /* 0x000000df0200720c */ /* 0x000fe40000701670 */
[----:B------:R-:W-:Y:S01]  /*7440*/  IADD3 R3, R0, 0x10, RZ ;  /* 0x0000001000037810 */ /* 0x000fe20007ffe0ff */
[----:B------:R-:W-:Y:S01]  /*7450*/  HMMA.16816.F32 R192, R12, R40, R200 ;  /* 0x000000280cc0723c */ /* 0x000fe200000018c8 */
[----:B------:R-:W-:Y:S01]  /*7460*/  IMAD.MOV.U32 R242, RZ, RZ, R57 ;  /* 0x000000fffff27224 */ /* 0x000fe200078e0039 */
[----:B------:R-:W-:-:S02]  /*7470*/  FSEL R57, R47, -INF , !P0 ;  /* 0xff8000002f397808 */ /* 0x000fc40004000000 */
[----:B------:R-:W-:-:S03]  /*7480*/  ISETP.GE.AND P0, PT, R3, R230, PT ;  /* 0x000000e60300720c */ /* 0x000fc60003f06270 */
[----:B------:R-:W-:Y:S02]  /*7490*/  FSEL R41, R44, -INF , !P6 ;  /* 0xff8000002c297808 */ /* 0x000fe40007000000 */
[----:B------:R-:W-:Y:S02]  /*74a0*/  FSEL R40, R45, -INF , !P1 ;  /* 0xff8000002d287808 */ /* 0x000fe40004800000 */
[C---:B------:R-:W-:Y:S02]  /*74b0*/  ISETP.GE.AND P6, PT, R2.reuse, R230, PT ;  /* 0x000000e60200720c */ /* 0x040fe40003fc6270 */
[C---:B------:R-:W-:Y:S01]  /*74c0*/  ISETP.GE.AND P1, PT, R2.reuse, R229, PT ;  /* 0x000000e50200720c */ /* 0x040fe20003f26270 */
[----:B------:R-:W-:Y:S01]  /*74d0*/  HMMA.16816.F32 R24, R4, R16, R48 ;  /* 0x000000100418723c */ /* 0x000fe20000001830 */
[C---:B------:R-:W-:Y:S02]  /*74e0*/  ISETP.LT.OR P6, PT, R2.reuse, R226, P6 ;  /* 0x000000e20200720c */ /* 0x040fe400037c1670 */
[----:B------:R-:W-:-:S02]  /*74f0*/  ISETP.LT.OR P1, PT, R2, R225, P1 ;  /* 0x000000e10200720c */ /* 0x000fc40000f21670 */
[----:B------:R-:W-:Y:S02]  /*7500*/  ISETP.LT.OR P0, PT, R3, R226, P0 ;  /* 0x000000e20300720c */ /* 0x000fe40000701670 */
[----:B------:R-:W-:Y:S02]  /*7510*/  IADD3 R2, R0, 0x11, RZ ;  /* 0x0000001100027810 */ /* 0x000fe40007ffe0ff */
[----:B------:R-:W-:Y:S02]  /*7520*/  FSEL R177, R32, -INF , !P0 ;  /* 0xff80000020b17808 */ /* 0x000fe40004000000 */
[C---:B------:R-:W-:Y:S01]  /*7530*/  ISETP.GE.AND P0, PT, R2.reuse, R230, PT ;  /* 0x000000e60200720c */ /* 0x040fe20003f06270 */
[----:B------:R-:W-:Y:S03]  /*7540*/  HMMA.16816.F32 R52, R4, R18, R52 ;  /* 0x000000120434723c */ /* 0x000fe60000001834 */
[----:B------:R-:W-:-:S05]  /*7550*/  ISETP.LT.OR P0, PT, R2, R226, P0 ;  /* 0x000000e20200720c */ /* 0x000fca0000701670 */
[----:B------:R-:W-:Y:S01]  /*7560*/  HMMA.16816.F32 R48, R8, R18, R188 ;  /* 0x000000120830723c */ /* 0x000fe200000018bc */
[----:B------:R-:W-:Y:S01]  /*7570*/  IMAD.MOV.U32 R109, RZ, RZ, R106 ;  /* 0x000000ffff6d7224 */ /* 0x000fe200078e006a */
[----:B------:R-:W-:Y:S01]  /*7580*/  FSEL R67, R38, -INF , !P5 ;  /* 0xff80000026437808 */ /* 0x000fe20006800000 */
[----:B------:R-:W2:Y:S01]  /*7590*/  LDSM.16.M88.4 R16, [R219+0x8c00] ;  /* 0x008c0000db10783b */ /* 0x000ea20000000200 */
[----:B------:R-:W-:Y:S01]  /*75a0*/  FSEL R62, R37, -INF , !P6 ;  /* 0xff800000253e7808 */ /* 0x000fe20007000000 */
[----:B------:R-:W-:Y:S01]  /*75b0*/  IMAD.MOV.U32 R247, RZ, RZ, R231 ;  /* 0x000000fffff77224 */ /* 0x000fe200078e00e7 */
[----:B------:R-:W-:Y:S01]  /*75c0*/  FSEL R106, R39, -INF , !P1 ;  /* 0xff800000276a7808 */ /* 0x000fe20004800000 */
[----:B------:R-:W-:-:S04]  /*75d0*/  DEPBAR.LE SB0, 0x0 ;  /* 0x000080000000791a */ /* 0x000fc80000000000 */
[----:B------:R-:W-:Y:S02]  /*75e0*/  FSEL R201, R33, -INF , !P0 ;  /* 0xff80000021c97808 */ /* 0x000fe40004000000 */
[C---:B------:R-:W-:Y:S02]  /*75f0*/  ISETP.GE.AND P6, PT, R3.reuse, R229, PT ;  /* 0x000000e50300720c */ /* 0x040fe40003fc6270 */
[C---:B------:R-:W-:Y:S02]  /*7600*/  ISETP.GE.AND P5, PT, R3.reuse, R228, PT ;  /* 0x000000e40300720c */ /* 0x040fe40003fa6270 */
[CC--:B------:R-:W-:Y:S02]  /*7610*/  ISETP.GE.AND P1, PT, R3.reuse, R227.reuse, PT ;  /* 0x000000e30300720c */ /* 0x0c0fe40003f26270 */
[----:B------:R-:W-:Y:S02]  /*7620*/  ISETP.GE.AND P0, PT, R2, R227, PT ;  /* 0x000000e30200720c */ /* 0x000fe40003f06270 */
[----:B------:R-:W-:-:S02]  /*7630*/  ISETP.LT.OR P6, PT, R3, R225, P6 ;  /* 0x000000e10300720c */ /* 0x000fc400037c1670 */
[C---:B------:R-:W-:Y:S02]  /*7640*/  ISETP.LT.OR P5, PT, R3.reuse, R224, P5 ;  /* 0x000000e00300720c */ /* 0x040fe40002fa1670 */
[-C--:B------:R-:W-:Y:S02]  /*7650*/  ISETP.LT.OR P1, PT, R3, R223.reuse, P1 ;  /* 0x000000df0300720c */ /* 0x080fe40000f21670 */
        /* <DEDUP_REMOVED lines=9> */
[----:B------:R-:W-:Y:S01]  /*76f0*/  ISETP.GE.AND P0, PT, R3, R227, PT ;  /* 0x000000e30300720c */ /* 0x000fe20003f06270 */
[----:B-1----:R-:W-:Y:S01]  /*7700*/  HMMA.16816.F32 R36, R8, R20, R196 ;  /* 0x000000140824723c */ /* 0x002fe200000018c4 */
        /* <DEDUP_REMOVED lines=16> */
[----:B------:R-:W-:Y:S01]  /*7810*/  ISETP.LT.OR P0, PT, R2, R223, P0 ;  /* 0x000000df0200720c */ /* 0x000fe20000701670 */
[----:B------:R-:W-:Y:S01]  /*7820*/  HMMA.16816.F32 R28, R4, R20, R180 ;  /* 0x00000014041c723c */ /* 0x000fe200000018b4 */
[----:B------:R-:W-:Y:S02]  /*7830*/  IADD3 R3, R0, 0x20, RZ ;  /* 0x0000002000037810 */ /* 0x000fe40007ffe0ff */
[----:B------:R-:W-:-:S02]  /*7840*/  FSEL R48, R52, -INF , !P6 ;  /* 0xff80000034307808 */ /* 0x000fc40007000000 */
[----:B------:R-:W-:Y:S02]  /*7850*/  FSEL R53, R53, -INF , !P1 ;  /* 0xff80000035357808 */ /* 0x000fe40004800000 */
[----:B------:R-:W-:Y:S02]  /*7860*/  FSEL R189, R55, -INF , !P0 ;  /* 0xff80000037bd7808 */ /* 0x000fe40004000000 */
[CC--:B------:R-:W-:Y:S02]  /*7870*/  ISETP.GE.AND P6, PT, R2.reuse, R230.reuse, PT ;  /* 0x000000e60200720c */ /* 0x0c0fe40003fc6270 */
[C---:B------:R-:W-:Y:S02]  /*7880*/  ISETP.GE.AND P1, PT, R2.reuse, R229, PT ;  /* 0x000000e50200720c */ /* 0x040fe40003f26270 */
[----:B------:R-:W-:Y:S02]  /*7890*/  ISETP.GE.AND P0, PT, R3, R230, PT ;  /* 0x000000e60300720c */ /* 0x000fe40003f06270 */
[----:B------:R-:W-:-:S02]  /*78a0*/  ISETP.LT.OR P6, PT, R2, R226, P6 ;  /* 0x000000e20200720c */ /* 0x000fc400037c1670 */
[----:B------:R-:W-:Y:S02]  /*78b0*/  ISETP.LT.OR P1, PT, R2, R225, P1 ;  /* 0x000000e10200720c */ /* 0x000fe40000f21670 */
[----:B------:R-:W-:Y:S02]  /*78c0*/  ISETP.LT.OR P0, PT, R3, R226, P0 ;  /* 0x000000e20300720c */ /* 0x000fe40000701670 */
[----:B------:R-:W-:Y:S02]  /*78d0*/  IADD3 R2, R0, 0x21, RZ ;  /* 0x0000002100027810 */ /* 0x000fe40007ffe0ff */
[----:B------:R-:W-:Y:S01]  /*78e0*/  FSEL R232, R36, -INF , !P0 ;  /* 0xff80000024e87808 */ /* 0x000fe20004000000 */
[----:B------:R-:W-:Y:S01]  /*78f0*/  HMMA.16816.F32 R24, R4, R22, R184 ;  /* 0x000000160418723c */ /* 0x000fe200000018b8 */
[----:B------:R-:W-:Y:S02]  /*7900*/  ISETP.GE.AND P0, PT, R2, R230, PT ;  /* 0x000000e60200720c */ /* 0x000fe40003f06270 */
[----:B------:R-:W-:-:S02]  /*7910*/  FSEL R202, R50, -INF , !P5 ;  /* 0xff80000032ca7808 */ /* 0x000fc40006800000 */
[----:B------:R-:W-:-:S03]  /*7920*/  ISETP.GE.AND P5, PT, R3, R228, PT ;  /* 0x000000e40300720c */ /* 0x000fc60003fa6270 */
[----:B------:R-:W-:Y:S01]  /*7930*/  HMMA.16816.F32 R20, R8, R22, R204 ;  /* 0x000000160814723c */ /* 0x000fe200000018cc */
[----:B------:R-:W-:Y:S02]  /*7940*/  ISETP.LT.OR P0, PT, R2, R226, P0 ;  /* 0x000000e20200720c */ /* 0x000fe40000701670 */
[----:B------:R-:W-:Y:S02]  /*7950*/  FSEL R191, R49, -INF , !P6 ;  /* 0xff80000031bf7808 */ /* 0x000fe40007000000 */
[----:B------:R-:W-:Y:S02]  /*7960*/  FSEL R203, R51, -INF , !P1 ;  /* 0xff80000033cb7808 */ /* 0x000fe40004800000 */
[----:B------:R-:W-:Y:S02]  /*7970*/  ISETP.LT.OR P5, PT, R3, R224, P5 ;  /* 0x000000e00300720c */ /* 0x000fe40002fa1670 */
[----:B------:R-:W-:Y:S02]  /*7980*/  FSEL R233, R37, -INF , !P0 ;  /* 0xff80000025e97808 */ /* 0x000fe40004000000 */
[----:B------:R-:W-:-:S02]  /*7990*/  ISETP.GE.AND P6, PT, R3, R229, PT ;  /* 0x000000e50300720c */ /* 0x000fc40003fc6270 */
[CC--:B------:R-:W-:Y:S02]  /*79a0*/  ISETP.GE.AND P1, PT, R3.reuse, R227.reuse, PT ;  /* 0x000000e30300720c */ /* 0x0c0fe40003f26270 */
[----:B------:R-:W-:Y:S02]  /*79b0*/  ISETP.GE.AND P0, PT, R2, R227, PT ;  /* 0x000000e30200720c */ /* 0x000fe40003f06270 */
[----:B------:R-:W-:Y:S02]  /*79c0*/  FSEL R207, R28, -INF , !P5 ;  /* 0xff8000001ccf7808 */ /* 0x000fe40006800000 */
[C---:B------:R-:W-:Y:S02]  /*79d0*/  ISETP.LT.OR P6, PT, R3.reuse, R225, P6 ;  /* 0x000000e10300720c */ /* 0x040fe400037c1670 */
[----:B------:R-:W-:Y:S02]  /*79e0*/  ISETP.GE.AND P5, PT, R2, R228, PT ;  /* 0x000000e40200720c */ /* 0x000fe40003fa6270 */
[----:B------:R-:W-:-:S02]  /*79f0*/  ISETP.LT.OR P1, PT, R3, R223, P1 ;  /* 0x000000df0300720c */ /* 0x000fc40000f21670 */
[----:B------:R-:W-:Y:S02]  /*7a00*/  ISETP.LT.OR P0, PT, R2, R223, P0 ;  /* 0x000000df0200720c */ /* 0x000fe40000701670 */
[----:B------:R-:W-:Y:S02]  /*7a10*/  IADD3 R3, R0, 0x28, RZ ;  /* 0x0000002800037810 */ /* 0x000fe40007ffe0ff */
[----:B------:R-:W-:Y:S02]  /*7a20*/  FSEL R239, R38, -INF , !P6 ;  /* 0xff80000026ef7808 */ /* 0x000fe40007000000 */
[----:B------:R-:W-:Y:S02]  /*7a30*/  ISETP.LT.OR P5, PT, R2, R224, P5 ;  /* 0x000000e00200720c */ /* 0x000fe40002fa1670 */
[----:B------:R-:W-:Y:S02]  /*7a40*/  FSEL R212, R30, -INF , !P1 ;  /* 0xff8000001ed47808 */ /* 0x000fe40004800000 */
[----:B------:R-:W-:-:S02]  /*7a50*/  FSEL R213, R31, -INF , !P0 ;  /* 0xff8000001fd57808 */ /* 0x000fc40004000000 */
[C---:B------:R-:W-:Y:S02]  /*7a60*/  ISETP.GE.AND P6, PT, R2.reuse, R229, PT ;  /* 0x000000e50200720c */ /* 0x040fe40003fc6270 */
[C---:B------:R-:W-:Y:S01]  /*7a70*/  ISETP.GE.AND P1, PT, R3.reuse, R230, PT ;  /* 0x000000e60300720c */ /* 0x040fe20003f26270 */
[----:B------:R-:W-:Y:S01]  /*7a80*/  BAR.SYNC.DEFER_BLOCKING 0x0 ;  /* 0x0000000000007b1d */ /* 0x000fe20000010000 */
[----:B------:R-:W-:Y:S01]  /*7a90*/  ISETP.GE.AND P0, PT, R3, R227, PT ;  /* 0x000000e30300720c */ /* 0x000fe20003f06270 */
[----:B--2---:R-:W-:Y:S01]  /*7aa0*/  HMMA.16816.F32 R44, R8, R16, R248 ;  /* 0x00000010082c723c */ /* 0x004fe200000018f8 */
[----:B------:R-:W-:Y:S02]  /*7ab0*/  FSEL R204, R29, -INF , !P5 ;  /* 0xff8000001dcc7808 */ /* 0x000fe40006800000 */
        /* <DEDUP_REMOVED lines=9> */
[C---:B------:R-:W-:Y:S02]  /*7b50*/  ISETP.GE.AND P5, PT, R3.reuse, R229, PT ;  /* 0x000000e50300720c */ /* 0x040fe40003fa6270 */
[C---:B------:R-:W-:Y:S01]  /*7b60*/  ISETP.GE.AND P0, PT, R2.reuse, R227, PT ;  /* 0x000000e30200720c */ /* 0x040fe20003f06270 */
[----:B------:R-:W-:Y:S01]  /*7b70*/  HMMA.16816.F32 R32, R4, R16, R192 ;  /* 0x000000100420723c */ /* 0x000fe200000018c0 */
[CC--:B------:R-:W-:Y:S02]  /*7b80*/  ISETP.LT.OR P6, PT, R3.reuse, R224.reuse, P6 ;  /* 0x000000e00300720c */ /* 0x0c0fe400037c1670 */
[----:B------:R-:W-:Y:S02]  /*7b90*/  ISETP.LT.OR P1, PT, R2, R224, P1 ;  /* 0x000000e00200720c */ /* 0x000fe40000f21670 */
[----:B------:R-:W-:-:S02]  /*7ba0*/  ISETP.LT.OR P5, PT, R3, R225, P5 ;  /* 0x000000e10300720c */ /* 0x000fc40002fa1670 */
[----:B------:R-:W-:Y:S01]  /*7bb0*/  ISETP.LT.OR P0, PT, R2, R223, P0 ;  /* 0x000000df0200720c */ /* 0x000fe20000701670 */
[----:B------:R-:W-:Y:S01]  /*7bc0*/  HMMA.16816.F32 R12, R12, R42, R108 ;  /* 0x0000002a0c0c723c */ /* 0x000fe2000000186c */
[----:B------:R-:W-:Y:S02]  /*7bd0*/  IADD3 R3, R0, 0x30, RZ ;  /* 0x0000003000037810 */ /* 0x000fe40007ffe0ff */
[----:B------:R-:W-:Y:S02]  /*7be0*/  FSEL R205, R24, -INF , !P6 ;  /* 0xff80000018cd7808 */ /* 0x000fe40007000000 */
[----:B------:R-:W-:Y:S02]  /*7bf0*/  FSEL R206, R25, -INF , !P1 ;  /* 0xff80000019ce7808 */ /* 0x000fe40004800000 */
[----:B------:R-:W-:Y:S02]  /*7c00*/  FSEL R211, R27, -INF , !P0 ;  /* 0xff8000001bd37808 */ /* 0x000fe40004000000 */
[----:B------:R-:W-:-:S02]  /*7c10*/  ISETP.GE.AND P6, PT, R2, R230, PT ;  /* 0x000000e60200720c */ /* 0x000fc40003fc6270 */
[C---:B------:R-:W-:Y:S02]  /*7c20*/  ISETP.GE.AND P1, PT, R2.reuse, R229, PT ;  /* 0x000000e50200720c */ /* 0x040fe40003f26270 */
[C---:B------:R-:W-:Y:S02]  /*7c30*/  ISETP.GE.AND P0, PT, R3.reuse, R230, PT ;  /* 0x000000e60300720c */ /* 0x040fe40003f06270 */
[CC--:B------:R-:W-:Y:S02]  /*7c40*/  ISETP.LT.OR P6, PT, R2.reuse, R226.reuse, P6 ;  /* 0x000000e20200720c */ /* 0x0c0fe400037c1670 */
[----:B------:R-:W-:Y:S02]  /*7c50*/  ISETP.LT.OR P1, PT, R2, R225, P1 ;  /* 0x000000e10200720c */ /* 0x000fe40000f21670 */
[----:B------:R-:W-:Y:S02]  /*7c60*/  ISETP.LT.OR P0, PT, R3, R226, P0 ;  /* 0x000000e20300720c */ /* 0x000fe40000701670 */
[----:B------:R-:W-:-:S02]  /*7c70*/  IADD3 R2, R0, 0x31, RZ ;  /* 0x0000003100027810 */ /* 0x000fc40007ffe0ff */
[----:B------:R-:W-:Y:S02]  /*7c80*/  FSEL R234, R22, -INF , !P5 ;  /* 0xff80000016ea7808 */ /* 0x000fe40006800000 */
[----:B------:R-:W-:Y:S02]  /*7c90*/  FSEL R215, R21, -INF , !P6 ;  /* 0xff80000015d77808 */ /* 0x000fe40007000000 */
[----:B------:R-:W-:Y:S02]  /*7ca0*/  FSEL R250, R44, -INF , !P0 ;  /* 0xff8000002cfa7808 */ /* 0x000fe40004000000 */
[C---:B------:R-:W-:Y:S02]  /*7cb0*/  ISETP.GE.AND P6, PT, R3.reuse, R229, PT ;  /* 0x000000e50300720c */ /* 0x040fe40003fc6270 */
[C---:B------:R-:W-:Y:S02]  /*7cc0*/  ISETP.GE.AND P5, PT, R3.reuse, R228, PT ;  /* 0x000000e40300720c */ /* 0x040fe40003fa6270 */
[----:B------:R-:W-:Y:S01]  /*7cd0*/  ISETP.GE.AND P0, PT, R2, R230, PT ;  /* 0x000000e60200720c */ /* 0x000fe20003f06270 */
[----:B------:R-:W-:Y:S01]  /*7ce0*/  HMMA.16816.F32 R8, R8, R18, R240 ;  /* 0x000000120808723c */ /* 0x000fe200000018f0 */
[----:B------:R-:W-:-:S02]  /*7cf0*/  ISETP.LT.OR P6, PT, R3, R225, P6 ;  /* 0x000000e10300720c */ /* 0x000fc400037c1670 */
[----:B------:R-:W-:Y:S02]  /*7d00*/  ISETP.LT.OR P5, PT, R3, R224, P5 ;  /* 0x000000e00300720c */ /* 0x000fe40002fa1670 */
[----:B------:R-:W-:Y:S02]  /*7d10*/  ISETP.LT.OR P0, PT, R2, R226, P0 ;  /* 0x000000e20200720c */ /* 0x000fe40000701670 */
[----:B------:R-:W-:Y:S02]  /*7d20*/  FSEL R235, R23, -INF , !P1 ;  /* 0xff80000017eb7808 */ /* 0x000fe40004800000 */
[----:B------:R-:W-:Y:S02]  /*7d30*/  FSEL R44, R46, -INF , !P6 ;  /* 0xff8000002e2c7808 */ /* 0x000fe40007000000 */
[----:B------:R-:W-:Y:S02]  /*7d40*/  FSEL R241, R32, -INF , !P5 ;  /* 0xff80000020f17808 */ /* 0x000fe40006800000 */
[----:B------:R-:W-:-:S02]  /*7d50*/  FSEL R248, R45, -INF , !P0 ;  /* 0xff8000002df87808 */ /* 0x000fc40004000000 */
[C---:B------:R-:W-:Y:S02]  /*7d60*/  ISETP.GE.AND P1, PT, R3.reuse, R227, PT ;  /* 0x000000e30300720c */ /* 0x040fe40003f26270 */
[C---:B------:R-:W-:Y:S02]  /*7d70*/  ISETP.GE.AND P6, PT, R2.reuse, R229, PT ;  /* 0x000000e50200720c */ /* 0x040fe40003fc6270 */
[C---:B------:R-:W-:Y:S02]  /*7d80*/  ISETP.GE.AND P5, PT, R2.reuse, R228, PT ;  /* 0x000000e40200720c */ /* 0x040fe40003fa6270 */
[C---:B------:R-:W-:Y:S01]  /*7d90*/  ISETP.GE.AND P0, PT, R2.reuse, R227, PT ;  /* 0x000000e30200720c */ /* 0x040fe20003f06270 */
[----:B------:R-:W-:Y:S01]  /*7da0*/  HMMA.16816.F32 R4, R4, R18, R12 ;  /* 0x000000120404723c */ /* 0x000fe2000000180c */
[----:B------:R-:W-:Y:S02]  /*7db0*/  ISETP.LT.OR P1, PT, R3, R223, P1 ;  /* 0x000000df0300720c */ /* 0x000fe40000f21670 */
[----:B------:R-:W-:-:S02]  /*7dc0*/  ISETP.LT.OR P6, PT, R2, R225, P6 ;  /* 0x000000e10200720c */ /* 0x000fc400037c1670 */
[C---:B------:R-:W-:Y:S02]  /*7dd0*/  ISETP.LT.OR P5, PT, R2.reuse, R224, P5 ;  /* 0x000000e00200720c */ /* 0x040fe40002fa1670 */
[----:B------:R-:W-:Y:S02]  /*7de0*/  ISETP.LT.OR P0, PT, R2, R223, P0 ;  /* 0x000000df0200720c */ /* 0x000fe40000701670 */
[----:B------:R-:W-:Y:S02]  /*7df0*/  IADD3 R2, R0, 0x38, RZ ;  /* 0x0000003800027810 */ /* 0x000fe40007ffe0ff */
[----:B------:R-:W-:Y:S02]  /*7e00*/  FSEL R242, R34, -INF , !P1 ;  /* 0xff80000022f27808 */ /* 0x000fe40004800000 */
[----:B------:R-:W-:Y:S02]  /*7e10*/  ISETP.GE.AND P1, PT, R2, R229, PT ;  /* 0x000000e50200720c */ /* 0x000fe40003f26270 */
[----:B------:R-:W-:-:S02]  /*7e20*/  IADD3 R0, R0, 0x39, RZ ;  /* 0x0000003900007810 */ /* 0x000fc40007ffe0ff */
[----:B------:R-:W-:-:S04]  /*7e30*/  ISETP.LT.OR P1, PT, R2, R225, P1 ;  /* 0x000000e10200720c */ /* 0x000fc80000f21670 */
[----:B------:R-:W-:Y:S02]  /*7e40*/  FSEL R251, R10, -INF , !P1 ;  /* 0xff8000000afb7808 */ /* 0x000fe40004800000 */
[C---:B------:R-:W-:Y:S01]  /*7e50*/  ISETP.GE.AND P1, PT, R0.reuse, R228, PT ;  /* 0x000000e40000720c */ /* 0x040fe20003f26270 */
[----:B------:R-:W-:Y:S01]  /*7e60*/  IMAD.MOV.U32 R246, RZ, RZ, R247 ;  /* 0x000000fffff67224 */ /* 0x000fe200078e00f7 */
[----:B------:R-:W-:Y:S02]  /*7e70*/  FSEL R47, R47, -INF , !P6 ;  /* 0xff8000002f2f7808 */ /* 0x000fe40007000000 */
[----:B------:R-:W-:Y:S02]  /*7e80*/  ISETP.LT.OR P1, PT, R0, R224, P1 ;  /* 0x000000e00000720c */ /* 0x000fe40000f21670 */
[----:B------:R-:W-:Y:S02]  /*7e90*/  FSEL R238, R33, -INF , !P5 ;  /* 0xff80000021ee7808 */ /* 0x000fe40006800000 */
[----:B------:R-:W-:-:S02]  /*7ea0*/  FSEL R245, R35, -INF , !P0 ;  /* 0xff80000023f57808 */ /* 0x000fc40004000000 */
[C---:B------:R-:W-:Y:S02]  /*7eb0*/  ISETP.GE.AND P6, PT, R2.reuse, R230, PT ;  /* 0x000000e60200720c */ /* 0x040fe40003fc6270 */
[C---:B------:R-:W-:Y:S02]  /*7ec0*/  ISETP.GE.AND P5, PT, R2.reuse, R228, PT ;  /* 0x000000e40200720c */ /* 0x040fe40003fa6270 */
[----:B------:R-:W-:Y:S02]  /*7ed0*/  ISETP.GE.AND P0, PT, R2, R227, PT ;  /* 0x000000e30200720c */ /* 0x000fe40003f06270 */
[----:B------:R-:W-:Y:S02]  /*7ee0*/  FSEL R240, R5, -INF , !P1 ;  /* 0xff80000005f07808 */ /* 0x000fe40004800000 */
[----:B------:R-:W-:Y:S02]  /*7ef0*/  ISETP.GT.AND P1, PT, R208, R246, PT ;  /* 0x000000f6d000720c */ /* 0x000fe40003f24270 */
[----:B------:R-:W-:-:S02]  /*7f00*/  ISETP.LT.OR P6, PT, R2, R226, P6 ;  /* 0x000000e20200720c */ /* 0x000fc400037c1670 */
[C---:B------:R-:W-:Y:S02]  /*7f10*/  ISETP.LT.OR P5, PT, R2.reuse, R224, P5 ;  /* 0x000000e00200720c */ /* 0x040fe40002fa1670 */
[----:B------:R-:W-:Y:S02]  /*7f20*/  ISETP.LT.OR P0, PT, R2, R223, P0 ;  /* 0x000000df0200720c */ /* 0x000fe40000701670 */
[----:B------:R-:W-:Y:S02]  /*7f30*/  FSEL R247, R8, -INF , !P6 ;  /* 0xff80000008f77808 */ /* 0x000fe40007000000 */
[----:B------:R-:W-:Y:S02]  /*7f40*/  FSEL R237, R4, -INF , !P5 ;  /* 0xff80000004ed7808 */ /* 0x000fe40006800000 */
[----:B------:R-:W-:Y:S02]  /*7f50*/  FSEL R244, R6, -INF , !P0 ;  /* 0xff80000006f47808 */ /* 0x000fe40004000000 */
[----:B------:R-:W-:-:S02]  /*7f60*/  ISETP.GE.AND P6, PT, R0, R230, PT ;  /* 0x000000e60000720c */ /* 0x000fc40003fc6270 */
[C---:B------:R-:W-:Y:S02]  /*7f70*/  ISETP.GE.AND P5, PT, R0.reuse, R229, PT ;  /* 0x000000e50000720c */ /* 0x040fe40003fa6270 */
[C---:B------:R-:W-:Y:S02]  /*7f80*/  ISETP.GE.AND P0, PT, R0.reuse, R227, PT ;  /* 0x000000e30000720c */ /* 0x040fe40003f06270 */
[C---:B------:R-:W-:Y:S02]  /*7f90*/  ISETP.LT.OR P6, PT, R0.reuse, R226, P6 ;  /* 0x000000e20000720c */ /* 0x040fe400037c1670 */
[C---:B------:R-:W-:Y:S02]  /*7fa0*/  ISETP.LT.OR P5, PT, R0.reuse, R225, P5 ;  /* 0x000000e10000720c */ /* 0x040fe40002fa1670 */
[----:B------:R-:W-:Y:S02]  /*7fb0*/  ISETP.LT.OR P0, PT, R0, R223, P0 ;  /* 0x000000df0000720c */ /* 0x000fe40000701670 */
[----:B------:R-:W-:-:S02]  /*7fc0*/  FSEL R246, R9, -INF , !P6 ;  /* 0xff80000009f67808 */ /* 0x000fc40007000000 */
[----:B------:R-:W-:Y:S02]  /*7fd0*/  FSEL R243, R7, -INF , !P0 ;  /* 0xff80000007f37808 */ /* 0x000fe40004000000 */
[----:B------:R-:W-:Y:S01]  /*7fe0*/  FSEL R249, R11, -INF , !P5 ;  /* 0xff8000000bf97808 */ /* 0x000fe20006800000 */
[----:B------:R-:W-:Y:S05]  /*7ff0*/  @!P1 BRA `(.L_x_188) ;  /* 0x000003c000009947 */ /* 0x000fea0003800000 */
[----:B------:R-:W2:Y:S04]  /*8000*/  LDL.64 R108, [R1+0x48] ;  /* 0x00004800016c7983 */ /* 0x000ea80000100a00 */
[----:B------:R-:W3:Y:S01]  /*8010*/  LDL.64 R110, [R1+0x40] ;  /* 0x00004000016e7983 */ /* 0x000ee20000100a00 */
[----:B------:R-:W-:Y:S01]  /*8020*/  IADD3 R0, R101, -0x3, RZ ;  /* 0xfffffffd65007810 */ /* 0x000fe20007ffe0ff */
[----:B------:R-:W-:Y:S02]  /*8030*/  BSSY B0, `(.L_x_189) ;  /* 0x0000037000007945 */ /* 0x000fe40003800000 */
[----:B------:R1:W-:Y:S01]  /*8040*/  @P4 STS [R222+0x6000], RZ ;  /* 0x006000ffde004388 */ /* 0x0003e20000000800 */
[----:B------:R-:W-:Y:S01]  /*8050*/  SHF.R.S32.HI R4, RZ, 0x1f, R0 ;  /* 0x0000001fff047819 */ /* 0x000fe20000011400 */
[----:B------:R-:W-:-:S02]  /*8060*/  IMAD.WIDE.U32 R2, R0, c[0x0][0x198], RZ ;  /* 0x0000660000027a25 */ /* 0x000fc400078e00ff */
[----:B------:R1:W-:Y:S02]  /*8070*/  @P4 STS [R222+0x6004], RZ ;  /* 0x006004ffde004388 */ /* 0x0003e40000000800 */
[----:B------:R-:W-:Y:S02]  /*8080*/  IMAD R4, R4, c[0x0][0x198], RZ ;  /* 0x0000660004047a24 */ /* 0x000fe400078e02ff */
[----:B------:R1:W-:Y:S02]  /*8090*/  @P4 STS.64 [R222+0x6008], RZ ;  /* 0x006008ffde004388 */ /* 0x0003e40000000a00 */
[----:B------:R-:W-:-:S04]  /*80a0*/  IMAD R4, R0, c[0x0][0x19c], R4 ;  /* 0x0000670000047a24 */ /* 0x000fc800078e0204 */
[----:B------:R-:W-:Y:S01]  /*80b0*/  IMAD.IADD R3, R3, 0x1, R4 ;  /* 0x0000000103037824 */ /* 0x000fe200078e0204 */
[----:B--2---:R-:W-:-:S04]  /*80c0*/  LEA R0, P5, R2, R108, 0x6 ;  /* 0x0000006c02007211 */ /* 0x004fc800078a30ff */
[----:B------:R-:W-:Y:S02]  /*80d0*/  @!P4 LEA R12, P0, R0, c[0x0][0x168], 0x1 ;  /* 0x00005a00000cca11 */ /* 0x000fe400078008ff */
[----:B---3--:R-:W-:Y:S02]  /*80e0*/  LEA.HI.X R3, R2, R111, R3, 0x6, P5 ;  /* 0x0000006f02037211 */ /* 0x008fe400028f3403 */
[C---:B------:R-:W-:Y:S02]  /*80f0*/  @!P3 LEA R8, P5, R0.reuse, c[0x0][0x168], 0x1 ;  /* 0x00005a000008ba11 */ /* 0x040fe400078a08ff */
[C-C-:B------:R-:W-:Y:S02]  /*8100*/  @!P4 LEA.HI.X R13, R0.reuse, c[0x0][0x16c], R3.reuse, 0x1, P0 ;  /* 0x00005b00000dca11 */ /* 0x140fe400000f0c03 */
[C---:B------:R-:W-:Y:S02]  /*8110*/  @!P2 LEA R6, P0, R0.reuse, c[0x0][0x168], 0x1 ;  /* 0x00005a000006aa11 */ /* 0x040fe400078008ff */
[C---:B------:R-:W-:Y:S01]  /*8120*/  IADD3 R2, P6, R0.reuse, UR11, RZ ;  /* 0x0000000b00027c10 */ /* 0x040fe2000ffde0ff */
[----:B------:R-:W-:Y:S01]  /*8130*/  @!PT LDS RZ, [RZ] ;  /* 0x00000000fffff984 */ /* 0x000fe20000000800 */
[----:B------:R-:W-:Y:S01]  /*8140*/  @!PT LDS RZ, [RZ] ;  /* 0x00000000fffff984 */ /* 0x000fe20000000800 */
[----:B------:R-:W-:Y:S01]  /*8150*/  @!PT LDS RZ, [RZ] ;  /* 0x00000000fffff984 */ /* 0x000fe20000000800 */
[----:B------:R1:W-:Y:S01]  /*8160*/  @!P4 LDGSTS.E.BYPASS.LTC128B.128 [R222+0x6000], [R12.64] ;  /* 0x060000000cdecfae */ /* 0x0003e2000b901d4c */
[----:B------:R-:W-:-:S02]  /*8170*/  @!P3 LEA.HI.X R9, R0, c[0x0][0x16c], R3, 0x1, P5 ;  /* 0x00005b000009ba11 */ /* 0x000fc400028f0c03 */
        /* <DEDUP_REMOVED lines=11> */
[----:B------:R-:W-:-:S03]  /*8230*/  @!P3 LEA.HI.X R5, R2, c[0x0][0x16c], R3, 0x1, P0 ;  /* 0x00005b000205ba11 */ /* 0x000fc600000f0c03 */
        /* <DEDUP_REMOVED lines=22> */
.L_x_190:
[----:B------:R-:W-:Y:S05]  /*83a0*/  BSYNC B0 ;  /* 0x0000000000007941 */ /* 0x000fea0003800000 */
.L_x_189:
[----:B------:R-:W0:Y:S02]  /*83b0*/  LDGDEPBAR ;  /* 0x00000000000079af */ /* 0x000e240000000000 */
.L_x_188:
[----:B------:R-:W2:Y:S04]  /*83c0*/  LDL.LU R30, [R1+0x18] ;  /* 0x00001800011e7983 */ /* 0x000ea80000300800 */
[----:B------:R-:W3:Y:S01]  /*83d0*/  LDL.LU R29, [R1+0x1c] ;  /* 0x00001c00011d7983 */ /* 0x000ee20000300800 */
[----:B------:R-:W-:Y:S02]  /*83e0*/  FMNMX.FTZ R0, R103, R56, !PT ;  /* 0x0000003867007209 */ /* 0x000fe40007810000 */
[----:B------:R-:W-:Y:S01]  /*83f0*/  MOV R49, R252 ;  /* 0x000000fc00317202 */ /* 0x000fe20000000f00 */
[----:B------:R-:W-:Y:S01]  /*8400*/  LDSM.16.MT88.4 R16, [R216+0x9000] ;  /* 0x00900000d810783b */ /* 0x000fe20000004200 */
[----:B------:R-:W-:Y:S02]  /*8410*/  FMNMX.FTZ R0, R59, R0, !PT ;  /* 0x000000003b007209 */ /* 0x000fe40007810000 */
[----:B------:R-:W-:Y:S01]  /*8420*/  MOV R54, R100 ;  /* 0x0000006400367202 */ /* 0x000fe20000000f00 */
[----:B------:R-:W-:Y:S01]  /*8430*/  LDSM.16.MT88.4 R24, [R216+0xa000] ;  /* 0x00a00000d818783b */ /* 0x000fe20000004200 */
[----:B------:R-:W-:-:S03]  /*8440*/  FMNMX.FTZ R0, R41, R0, !PT ;  /* 0x0000000029007209 */ /* 0x000fc60007810000 */
[----:B------:R-:W-:Y:S01]  /*8450*/  LDSM.16.MT88.4 R20, [R218+0x9000] ;  /* 0x00900000da14783b */ /* 0x000fe20000004200 */
[----:B------:R-:W-:-:S03]  /*8460*/  FMNMX.FTZ R0, R40, R0, !PT ;  /* 0x0000000028007209 */ /* 0x000fc60007810000 */
[----:B------:R-:W-:Y:S01]  /*8470*/  LDSM.16.MT88.4 R32, [R216+0xb000] ;  /* 0x00b00000d820783b */ /* 0x000fe20000004200 */
[----:B------:R-:W-:-:S03]  /*8480*/  FMNMX.FTZ R0, R178, R0, !PT ;  /* 0x00000000b2007209 */ /* 0x000fc60007810000 */
[----:B------:R-:W-:Y:S01]  /*8490*/  STL [R1+0x68], R217 ;  /* 0x000068d901007387 */ /* 0x000fe20000100800 */
[----:B------:R-:W-:-:S04]  /*84a0*/  FMNMX.FTZ R0, R176, R0, !PT ;  /* 0x00000000b0007209 */ /* 0x000fc80007810000 */
        /* <DEDUP_REMOVED lines=21> */
[----:B-1----:R-:W1:Y:S01]  /*8600*/  SHFL.BFLY PT, R5, R0, 0x2, 0x1f ;  /* 0x0c401f0000057f89 */ /* 0x002e6200000e0000 */
        /* <DEDUP_REMOVED lines=14> */
[----:B------:R-:W-:Y:S01]  /*86f0*/  FMNMX.FTZ R4, R201, R4, !PT ;  /* 0x00000004c9047209 */ /* 0x000fe20007810000 */
[----:B------:R-:W1:Y:S01]  /*8700*/  SHFL.BFLY PT, R6, R0, 0x1, 0x1f ;  /* 0x0c201f0000067f89 */ /* 0x000e6200000e0000 */
[----:B------:R-:W-:-:S02]  /*8710*/  FMNMX.FTZ R2, R106, R2, !PT ;  /* 0x000000026a027209 */ /* 0x000fc40007810000 */
[----:B------:R-:W-:Y:S01]  /*8720*/  FMNMX.FTZ R4, R200, R4, !PT ;  /* 0x00000004c8047209 */ /* 0x000fe20007810000 */
[----:B------:R-:W4:Y:S01]  /*8730*/  SHFL.BFLY PT, R5, R3, 0x2, 0x1f ;  /* 0x0c401f0003057f89 */ /* 0x000f2200000e0000 */
        /* <DEDUP_REMOVED lines=10> */
[----:B-1----:R-:W-:-:S02]  /*87e0*/  FMNMX.FTZ R36, R0, R6, !PT ;  /* 0x0000000600247209 */ /* 0x002fc40007810000 */
[----:B------:R-:W-:Y:S02]  /*87f0*/  FMNMX.FTZ R0, R236, R2, !PT ;  /* 0x00000002ec007209 */ /* 0x000fe40007810000 */
[----:B------:R-:W-:Y:S01]  /*8800*/  FMNMX.FTZ R2, R250, R4, !PT ;  /* 0x00000004fa027209 */ /* 0x000fe20007810000 */
[----:B------:R-:W-:Y:S01]  /*8810*/  STL [R1+0x4], R36 ;  /* 0x0000042401007387 */ /* 0x000fe20000100800 */
[----:B----4-:R-:W-:Y:S02]  /*8820*/  FMNMX.FTZ R3, R3, R5, !PT ;  /* 0x0000000503037209 */ /* 0x010fe40007810000 */
[----:B------:R-:W-:Y:S01]  /*8830*/  FMNMX.FTZ R4, R248, R2, !PT ;  /* 0x00000002f8047209 */ /* 0x000fe20007810000 */
[----:B------:R-:W-:Y:S01]  /*8840*/  FMUL.FTZ R2, R36, c[0x0][0x23c] ;  /* 0x00008f0024027a20 */ /* 0x000fe20000410000 */
[----:B------:R-:W-:Y:S01]  /*8850*/  FMNMX.FTZ R0, R234, R0, !PT ;  /* 0x00000000ea007209 */ /* 0x000fe20007810000 */
[----:B------:R-:W1:Y:S01]  /*8860*/  SHFL.BFLY PT, R6, R3, 0x1, 0x1f ;  /* 0x0c201f0003067f89 */ /* 0x000e6200000e0000 */
[----:B------:R-:W-:-:S02]  /*8870*/  FMNMX.FTZ R4, R247, R4, !PT ;  /* 0x00000004f7047209 */ /* 0x000fc40007810000 */
[----:B------:R-:W-:Y:S02]  /*8880*/  FMNMX.FTZ R0, R235, R0, !PT ;  /* 0x00000000eb007209 */ /* 0x000fe40007810000 */
[----:B------:R-:W-:Y:S02]  /*8890*/  FMNMX.FTZ R4, R246, R4, !PT ;  /* 0x00000004f6047209 */ /* 0x000fe40007810000 */
[----:B------:R-:W-:Y:S02]  /*88a0*/  FMNMX.FTZ R5, R44, R0, !PT ;  /* 0x000000002c057209 */ /* 0x000fe40007810000 */
[----:B------:R-:W-:Y:S01]  /*88b0*/  FSETP.NEU.FTZ.AND P5, PT, R36, -INF , PT ;  /* 0xff8000002400780b */ /* 0x000fe20003fbd000 */
[----:B------:R-:W4:Y:S01]  /*88c0*/  SHFL.BFLY PT, R7, R4, 0x2, 0x1f ;  /* 0x0c401f0004077f89 */ /* 0x000f2200000e0000 */
[----:B------:R-:W-:Y:S02]  /*88d0*/  FMNMX.FTZ R5, R47, R5, !PT ;  /* 0x000000052f057209 */ /* 0x000fe40007810000 */
[----:B------:R-:W-:-:S02]  /*88e0*/  FSEL R2, R2, RZ, P5 ;  /* 0x000000ff02027208 */ /* 0x000fc40002800000 */
[----:B------:R-:W-:-:S03]  /*88f0*/  FMNMX.FTZ R5, R251, R5, !PT ;  /* 0x00000005fb057209 */ /* 0x000fc60007810000 */
[----:B------:R-:W-:Y:S01]  /*8900*/  FFMA.FTZ R0, R56, c[0x0][0x23c], -R2 ;  /* 0x00008f0038007a23 */ /* 0x000fe20000010802 */
[----:B------:R-:W-:-:S03]  /*8910*/  FMNMX.FTZ R5, R249, R5, !PT ;  /* 0x00000005f9057209 */ /* 0x000fc60007810000 */
[----:B------:R4:W-:Y:S01]  /*8920*/  MUFU.EX2 R31, R0 ;  /* 0x00000000001f7308 */ /* 0x0009e20000000800 */
[----:B-1----:R-:W-:Y:S01]  /*8930*/  FMNMX.FTZ R37, R3, R6, !PT ;  /* 0x0000000603257209 */ /* 0x002fe20007810000 */
[----:B------:R-:W-:Y:S01]  /*8940*/  FFMA.FTZ R3, R41, c[0x0][0x23c], -R2 ;  /* 0x00008f0029037a23 */ /* 0x000fe20000010802 */
[----:B------:R-:W-:Y:S02]  /*8950*/  SHFL.BFLY PT, R6, R5, 0x2, 0x1f ;  /* 0x0c401f0005067f89 */ /* 0x000fe400000e0000 */
[----:B------:R-:W-:-:S03]  /*8960*/  FSETP.NEU.FTZ.AND P0, PT, R37, -INF , PT ;  /* 0xff8000002500780b */ /* 0x000fc60003f1d000 */
[----:B------:R1:W-:Y:S01]  /*8970*/  MUFU.EX2 R55, R3 ;  /* 0x0000000300377308 */ /* 0x0003e20000000800 */
[----:B------:R-:W-:Y:S01]  /*8980*/  STL [R1], R37 ;  /* 0x0000002501007387 */ /* 0x000fe20000100800 */
[----:B----4-:R-:W-:Y:S01]  /*8990*/  FMNMX.FTZ R4, R4, R7, !PT ;  /* 0x0000000704047209 */ /* 0x010fe20007810000 */
[----:B------:R-:W-:-:S04]  /*89a0*/  FFMA.FTZ R0, R59, c[0x0][0x23c], -R2 ;  /* 0x00008f003b007a23 */ /* 0x000fc80000010802 */
[----:B------:R-:W4:Y:S01]  /*89b0*/  SHFL.BFLY PT, R8, R4, 0x1, 0x1f ;  /* 0x0c201f0004087f89 */ /* 0x000f2200000e0000 */
[----:B------:R4:W-:Y:S01]  /*89c0*/  MUFU.EX2 R39, R0 ;  /* 0x0000000000277308 */ /* 0x0009e20000000800 */
[----:B-1----:R-:W-:Y:S02]  /*89d0*/  FFMA.FTZ R3, R40, c[0x0][0x23c], -R2 ;  /* 0x00008f0028037a23 */ /* 0x002fe40000010802 */
[----:B------:R-:W-:Y:S05]  /*89e0*/  LDSM.16.MT88.4 R40, [R218+0xa000] ;  /* 0x00a00000da28783b */ /* 0x000fea0000004200 */
[----:B------:R1:W-:Y:S01]  /*89f0*/  MUFU.EX2 R50, R3 ;  /* 0x0000000300327308 */ /* 0x0003e20000000800 */
[----:B----4-:R-:W-:-:S05]  /*8a00*/  FMUL.FTZ R0, R37, c[0x0][0x23c] ;  /* 0x00008f0025007a20 */ /* 0x010fca0000410000 */
[----:B------:R-:W-:Y:S02]  /*8a10*/  FSEL R0, R0, RZ, P0 ;  /* 0x000000ff00007208 */ /* 0x000fe40000000000 */
[----:B------:R-:W-:-:S03]  /*8a20*/  FMNMX.FTZ R252, R4, R8, !PT ;  /* 0x0000000804fc7209 */ /* 0x000fc60007810000 */
[----:B-1----:R-:W-:-:S04]  /*8a30*/  FFMA.FTZ R3, R61, c[0x0][0x23c], -R0 ;  /* 0x00008f003d037a23 */ /* 0x002fc80000010800 */
[----:B------:R1:W-:Y:S02]  /*8a40*/  MUFU.EX2 R109, R3 ;  /* 0x00000003006d7308 */ /* 0x0003e40000000800 */
[----:B-1----:R-:W-:-:S06]  /*8a50*/  FFMA.FTZ R3, R60, c[0x0][0x23c], -R0 ;  /* 0x00008f003c037a23 */ /* 0x002fcc0000010800 */
[----:B------:R1:W-:Y:S02]  /*8a60*/  MUFU.EX2 R51, R3 ;  /* 0x0000000300337308 */ /* 0x0003e40000000800 */
[----:B-1----:R-:W-:Y:S01]  /*8a70*/  FMNMX.FTZ R3, R5, R6, !PT ;  /* 0x0000000605037209 */ /* 0x002fe20007810000 */
[----:B------:R-:W-:Y:S01]  /*8a80*/  FFMA.FTZ R5, R58, c[0x0][0x23c], -R0 ;  /* 0x00008f003a057a23 */ /* 0x000fe20000010800 */
[----:B------:R-:W-:-:S04]  /*8a90*/  FSEL R6, R36, RZ, P5 ;  /* 0x000000ff24067208 */ /* 0x000fc80002800000 */
[----:B------:R1:W-:Y:S01]  /*8aa0*/  MUFU.EX2 R108, R5 ;  /* 0x00000005006c7308 */ /* 0x0003e20000000800 */
[----:B------:R-:W4:Y:S01]  /*8ab0*/  SHFL.BFLY PT, R7, R3, 0x1, 0x1f ;  /* 0x0c201f0003077f89 */ /* 0x000f2200000e0000 */
[----:B------:R-:W-:Y:S01]  /*8ac0*/  FADD.FTZ R6, R103, -R6 ;  /* 0x8000000667067221 */ /* 0x000fe20000010000 */
[----:B------:R-:W-:-:S03]  /*8ad0*/  MOV R103, R54 ;  /* 0x0000003600677202 */ /* 0x000fc60000000f00 */
[----:B------:R-:W-:-:S04]  /*8ae0*/  FMUL.FTZ R6, R6, c[0x0][0x23c] ;  /* 0x00008f0006067a20 */ /* 0x000fc80000410000 */
[----:B------:R-:W4:Y:S01]  /*8af0*/  MUFU.EX2 R101, R6 ;  /* 0x0000000600657308 */ /* 0x000f220000000800 */
[----:B-1----:R-:W-:-:S07]  /*8b00*/  FFMA.FTZ R5, R57, c[0x0][0x23c], -R0 ;  /* 0x00008f0039057a23 */ /* 0x002fce0000010800 */
[----:B------:R1:W1:Y:S01]  /*8b10*/  MUFU.EX2 R46, R5 ;  /* 0x00000005002e7308 */ /* 0x0002620000000800 */
[----:B----4-:R-:W-:Y:S01]  /*8b20*/  FMNMX.FTZ R38, R3, R7, !PT ;  /* 0x0000000703267209 */ /* 0x010fe20007810000 */
[----:B------:R-:W-:Y:S01]  /*8b30*/  FMUL.FTZ R120, R120, R101 ;  /* 0x0000006578787220 */ /* 0x000fe20000410000 */
[----:B------:R-:W-:Y:S01]  /*8b40*/  F2FP.PACK_AB R6, R50, R55 ;  /* 0x000000373206723e */ /* 0x000fe200000000ff */
[-C--:B------:R-:W-:Y:S02]  /*8b50*/  FMUL.FTZ R121, R121, R101.reuse ;  /* 0x0000006579797220 */ /* 0x080fe40000410000 */
[-C--:B------:R-:W-:Y:S01]  /*8b60*/  FMUL.FTZ R152, R152, R101.reuse ;  /* 0x0000006598987220 */ /* 0x080fe20000410000 */
[----:B------:R-:W-:Y:S01]  /*8b70*/  STL [R1+0x8], R38 ;  /* 0x0000082601007387 */ /* 0x000fe20000100800 */
[-C--:B------:R-:W-:Y:S02]  /*8b80*/  FMUL.FTZ R153, R153, R101.reuse ;  /* 0x0000006599997220 */ /* 0x080fe40000410000 */
[-C--:B------:R-:W-:Y:S01]  /*8b90*/  FMUL.FTZ R136, R136, R101.reuse ;  /* 0x0000006588887220 */ /* 0x080fe20000410000 */
[----:B-1----:R-:W-:Y:S01]  /*8ba0*/  FSEL R5, R37, RZ, P0 ;  /* 0x000000ff25057208 */ /* 0x002fe20000000000 */
[-C--:B------:R-:W-:Y:S01]  /*8bb0*/  FMUL.FTZ R137, R137, R101.reuse ;  /* 0x0000006589897220 */ /* 0x080fe20000410000 */
[----:B------:R-:W-:Y:S01]  /*8bc0*/  FSETP.NEU.FTZ.AND P0, PT, R252, -INF , PT ;  /* 0xff800000fc00780b */ /* 0x000fe20003f1d000 */
[-C--:B------:R-:W-:Y:S01]  /*8bd0*/  FMUL.FTZ R116, R116, R101.reuse ;  /* 0x0000006574747220 */ /* 0x080fe20000410000 */
[----:B------:R-:W-:Y:S01]  /*8be0*/  F2FP.PACK_AB R7, R46, R108 ;  /* 0x0000006c2e07723e */ /* 0x000fe200000000ff */
[----:B------:R-:W-:Y:S01]  /*8bf0*/  FADD.FTZ R4, R102, -R5 ;  /* 0x8000000566047221 */ /* 0x000fe20000010000 */
[----:B------:R-:W-:Y:S01]  /*8c00*/  FSEL R5, R252, RZ, P0 ;  /* 0x000000fffc057208 */ /* 0x000fe20000000000 */
[----:B------:R-:W-:-:S02]  /*8c10*/  FMUL.FTZ R117, R117, R101 ;  /* 0x0000006575757220 */ /* 0x000fc40000410000 */
[----:B------:R-:W-:Y:S02]  /*8c20*/  FMUL.FTZ R100, R4, c[0x0][0x23c] ;  /* 0x00008f0004647a20 */ /* 0x000fe40000410000 */
[----:B------:R-:W-:Y:S02]  /*8c30*/  FMUL.FTZ R4, R252, c[0x0][0x23c] ;  /* 0x00008f00fc047a20 */ /* 0x000fe40000410000 */
[----:B------:R-:W-:Y:S01]  /*8c40*/  FADD.FTZ R28, R104, -R5 ;  /* 0x80000005681c7221 */ /* 0x000fe20000010000 */
[----:B------:R-:W-:Y:S01]  /*8c50*/  F2FP.PACK_AB R5, R51, R109 ;  /* 0x0000006d3305723e */ /* 0x000fe200000000ff */
[----:B------:R-:W1:Y:S01]  /*8c60*/  MUFU.EX2 R100, R100 ;  /* 0x0000006400647308 */ /* 0x000e620000000800 */
[----:B------:R-:W-:Y:S01]  /*8c70*/  FSEL R8, R4, RZ, P0 ;  /* 0x000000ff04087208 */ /* 0x000fe20000000000 */
[----:B------:R-:W-:Y:S01]  /*8c80*/  FMUL.FTZ R164, R164, R101 ;  /* 0x00000065a4a47220 */ /* 0x000fe20000410000 */
[----:B------:R-:W-:Y:S01]  /*8c90*/  F2FP.PACK_AB R4, R39, R31 ;  /* 0x0000001f2704723e */ /* 0x000fe200000000ff */
[----:B------:R-:W-:Y:S01]  /*8ca0*/  FMUL.FTZ R165, R165, R101 ;  /* 0x00000065a5a57220 */ /* 0x000fe20000410000 */
[----:B------:R-:W-:Y:S01]  /*8cb0*/  FSETP.NEU.FTZ.AND P0, PT, R38, -INF , PT ;  /* 0xff8000002600780b */ /* 0x000fe20003f1d000 */
[----:B------:R-:W-:-:S02]  /*8cc0*/  FFMA.FTZ R9, R64, c[0x0][0x23c], -R8 ;  /* 0x00008f0040097a23 */ /* 0x000fc40000010808 */
[----:B------:R-:W-:Y:S01]  /*8cd0*/  FFMA.FTZ R3, R63, c[0x0][0x23c], -R8 ;  /* 0x00008f003f037a23 */ /* 0x000fe20000010808 */
[----:B------:R-:W-:Y:S01]  /*8ce0*/  FSEL R10, R38, RZ, P0 ;  /* 0x000000ff260a7208 */ /* 0x000fe20000000000 */
[----:B------:R4:W2:Y:S01]  /*8cf0*/  MUFU.EX2 R12, R9 ;  /* 0x00000009000c7308 */ /* 0x0008a20000000800 */
[-C--:B------:R-:W-:Y:S02]  /*8d00*/  FMUL.FTZ R72, R72, R101.reuse ;  /* 0x0000006548487220 */ /* 0x080fe40000410000 */
[----:B------:R-:W-:Y:S02]  /*8d10*/  FMUL.FTZ R73, R73, R101 ;  /* 0x0000006549497220 */ /* 0x000fe40000410000 */
[----:B------:R-:W-:Y:S02]  /*8d20*/  FADD.FTZ R11, R105, -R10 ;  /* 0x8000000a690b7221 */ /* 0x000fe40000010000 */
[-C--:B-1----:R-:W-:Y:S01]  /*8d30*/  FMUL.FTZ R122, R122, R100.reuse ;  /* 0x000000647a7a7220 */ /* 0x082fe20000410000 */
[----:B------:R1:W-:Y:S01]  /*8d40*/  MUFU.EX2 R45, R3 ;  /* 0x00000003002d7308 */ /* 0x0003e20000000800 */
[----:B------:R-:W-:-:S02]  /*8d50*/  FMUL.FTZ R123, R123, R100 ;  /* 0x000000647b7b7220 */ /* 0x000fc40000410000 */
[-C--:B------:R-:W-:Y:S02]  /*8d60*/  FMUL.FTZ R154, R154, R100.reuse ;  /* 0x000000649a9a7220 */ /* 0x080fe40000410000 */
[-C--:B------:R-:W-:Y:S02]  /*8d70*/  FMUL.FTZ R155, R155, R100.reuse ;  /* 0x000000649b9b7220 */ /* 0x080fe40000410000 */
[-C--:B------:R-:W-:Y:S01]  /*8d80*/  FMUL.FTZ R138, R138, R100.reuse ;  /* 0x000000648a8a7220 */ /* 0x080fe20000410000 */
[----:B------:R-:W-:Y:S01]  /*8d90*/  HMMA.16816.F32 R192, R4, R18, R120 ;  /* 0x0000001204c0723c */ /* 0x000fe20000001878 */
[----:B----4-:R-:W-:Y:S02]  /*8da0*/  FFMA.FTZ R9, R65, c[0x0][0x23c], -R8 ;  /* 0x00008f0041097a23 */ /* 0x010fe40000010808 */
[-C--:B------:R-:W-:Y:S02]  /*8db0*/  FMUL.FTZ R139, R139, R100.reuse ;  /* 0x000000648b8b7220 */ /* 0x080fe40000410000 */
[----:B------:R4:W3:Y:S01]  /*8dc0*/  MUFU.EX2 R52, R9 ;  /* 0x0000000900347308 */ /* 0x0008e20000000800 */
[----:B------:R-:W-:-:S02]  /*8dd0*/  FMUL.FTZ R118, R118, R100 ;  /* 0x0000006476767220 */ /* 0x000fc40000410000 */
[C---:B------:R-:W-:Y:S01]  /*8de0*/  HMMA.16816.F32 R120, R4.reuse, R26, R152 ;  /* 0x0000001a0478723c */ /* 0x040fe20000001898 */
[----:B-1----:R-:W-:Y:S02]  /*8df0*/  FMUL.FTZ R3, R38, c[0x0][0x23c] ;  /* 0x00008f0026037a20 */ /* 0x002fe40000410000 */
[-C--:B------:R-:W-:Y:S02]  /*8e00*/  FMUL.FTZ R119, R119, R100.reuse ;  /* 0x0000006477777220 */ /* 0x080fe40000410000 */
[-C--:B------:R-:W-:Y:S01]  /*8e10*/  FMUL.FTZ R166, R166, R100.reuse ;  /* 0x00000064a6a67220 */ /* 0x080fe20000410000 */
[----:B------:R-:W-:Y:S01]  /*8e20*/  FSEL R3, R3, RZ, P0 ;  /* 0x000000ff03037208 */ /* 0x000fe20000000000 */
[----:B------:R-:W-:Y:S01]  /*8e30*/  FMUL.FTZ R167, R167, R100 ;  /* 0x00000064a7a77220 */ /* 0x000fe20000410000 */
[----:B--2---:R-:W-:Y:S01]  /*8e40*/  MOV R152, R12 ;  /* 0x0000000c00987202 */ /* 0x004fe20000000f00 */
[-C--:B------:R-:W-:Y:S01]  /*8e50*/  FMUL.FTZ R74, R74, R100.reuse ;  /* 0x000000644a4a7220 */ /* 0x080fe20000410000 */
[----:B------:R-:W1:Y:S01]  /*8e60*/  LDSM.16.MT88.4 R12, [R218+0xb000] ;  /* 0x00b00000da0c783b */ /* 0x000e620000004200 */
[----:B------:R-:W-:Y:S01]  /*8e70*/  FFMA.FTZ R10, R67, c[0x0][0x23c], -R3 ;  /* 0x00008f00430a7a23 */ /* 0x000fe20000010803 */
[C---:B------:R-:W-:Y:S01]  /*8e80*/  HMMA.16816.F32 R184, R4.reuse, R22, R136 ;  /* 0x0000001604b8723c */ /* 0x040fe20000001888 */
[----:B----4-:R-:W-:Y:S01]  /*8e90*/  FFMA.FTZ R9, R62, c[0x0][0x23c], -R8 ;  /* 0x00008f003e097a23 */ /* 0x010fe20000010808 */
[----:B------:R-:W-:Y:S01]  /*8ea0*/  MOV R154, R51 ;  /* 0x00000033009a7202 */ /* 0x000fe20000000f00 */
[----:B------:R-:W-:Y:S01]  /*8eb0*/  FMUL.FTZ R75, R75, R100 ;  /* 0x000000644b4b7220 */ /* 0x000fe20000410000 */
[----:B------:R2:W-:Y:S01]  /*8ec0*/  MUFU.EX2 R136, R10 ;  /* 0x0000000a00887308 */ /* 0x0005e20000000800 */
[-C--:B------:R-:W-:Y:S01]  /*8ed0*/  FMUL.FTZ R92, R92, R101.reuse ;  /* 0x000000655c5c7220 */ /* 0x080fe20000410000 */
[----:B---3--:R-:W-:Y:S01]  /*8ee0*/  MOV R155, R52 ;  /* 0x00000034009b7202 */ /* 0x008fe20000000f00 */
[----:B------:R-:W-:Y:S01]  /*8ef0*/  FMUL.FTZ R93, R93, R101 ;  /* 0x000000655d5d7220 */ /* 0x000fe20000410000 */
[C---:B------:R-:W-:Y:S01]  /*8f00*/  HMMA.16816.F32 R196, R4.reuse, R16, R116 ;  /* 0x0000001004c4723c */ /* 0x040fe20000001874 */
[-C--:B------:R-:W-:Y:S01]  /*8f10*/  FMUL.FTZ R94, R94, R100.reuse ;  /* 0x000000645e5e7220 */ /* 0x080fe20000410000 */
[----:B------:R-:W-:Y:S01]  /*8f20*/  MOV R139, R109 ;  /* 0x0000006d008b7202 */ /* 0x000fe20000000f00 */
[----:B------:R-:W-:Y:S01]  /*8f30*/  FMUL.FTZ R95, R95, R100 ;  /* 0x000000645f5f7220 */ /* 0x000fe20000410000 */
[----:B------:R3:W-:Y:S01]  /*8f40*/  MUFU.EX2 R102, R9 ;  /* 0x0000000900667308 */ /* 0x0007e20000000800 */
[----:B------:R-:W-:Y:S01]  /*8f50*/  FMUL.FTZ R28, R28, c[0x0][0x23c] ;  /* 0x00008f001c1c7a20 */ /* 0x000fe20000410000 */
[----:B------:R-:W-:Y:S01]  /*8f60*/  MOV R138, R108 ;  /* 0x0000006c008a7202 */ /* 0x000fe20000000f00 */
[-C--:B------:R-:W-:Y:S01]  /*8f70*/  FMUL.FTZ R148, R148, R101.reuse ;  /* 0x0000006594947220 */ /* 0x080fe20000410000 */
[----:B------:R-:W-:Y:S01]  /*8f80*/  HMMA.16816.F32 R116, R4, R40, R164 ;  /* 0x000000280474723c */ /* 0x000fe200000018a4 */
[----:B------:R-:W-:Y:S01]  /*8f90*/  FMUL.FTZ R149, R149, R101 ;  /* 0x0000006595957220 */ /* 0x000fe20000410000 */
[----:B------:R-:W-:Y:S01]  /*8fa0*/  MOV R137, R55 ;  /* 0x0000003700897202 */ /* 0x000fe20000000f00 */
[----:B------:R-:W-:-:S02]  /*8fb0*/  FMUL.FTZ R150, R150, R100 ;  /* 0x0000006496967220 */ /* 0x000fc40000410000 */
[----:B--2---:R-:W-:Y:S02]  /*8fc0*/  FMUL.FTZ R10, R11, c[0x0][0x23c] ;  /* 0x00008f000b0a7a20 */ /* 0x004fe40000410000 */
[----:B------:R2:W4:Y:S01]  /*8fd0*/  MUFU.EX2 R11, R28 ;  /* 0x0000001c000b7308 */ /* 0x0005220000000800 */
[----:B------:R-:W-:Y:S01]  /*8fe0*/  FMUL.FTZ R151, R151, R100 ;  /* 0x0000006497977220 */ /* 0x000fe20000410000 */
[----:B------:R-:W-:Y:S01]  /*8ff0*/  MOV R164, R38 ;  /* 0x0000002600a47202 */ /* 0x000fe20000000f00 */
[----:B------:R-:W-:Y:S01]  /*9000*/  FMUL.FTZ R132, R132, R101 ;  /* 0x0000006584847220 */ /* 0x000fe20000410000 */
[----:B------:R-:W-:Y:S01]  /*9010*/  MOV R165, R37 ;  /* 0x0000002500a57202 */ /* 0x000fe20000000f00 */
[----:B---3--:R-:W-:Y:S01]  /*9020*/  FFMA.FTZ R9, R66, c[0x0][0x23c], -R3 ;  /* 0x00008f0042097a23 */ /* 0x008fe20000010803 */
[----:B------:R-:W-:Y:S01]  /*9030*/  MOV R166, R36 ;  /* 0x0000002400a67202 */ /* 0x000fe20000000f00 */
[----:B------:R-:W-:Y:S01]  /*9040*/  FMUL.FTZ R133, R133, R101 ;  /* 0x0000006585857220 */ /* 0x000fe20000410000 */
[----:B------:R-:W3:Y:S01]  /*9050*/  MUFU.EX2 R10, R10 ;  /* 0x0000000a000a7308 */ /* 0x000ee20000000800 */
[-C--:B------:R-:W-:Y:S01]  /*9060*/  FMUL.FTZ R134, R134, R100.reuse ;  /* 0x0000006486867220 */ /* 0x080fe20000410000 */
[----:B------:R-:W-:Y:S01]  /*9070*/  HMMA.16816.F32 R180, R4, R24, R148 ;  /* 0x0000001804b4723c */ /* 0x000fe20000001894 */
[----:B------:R-:W-:-:S02]  /*9080*/  FMUL.FTZ R135, R135, R100 ;  /* 0x0000006487877220 */ /* 0x000fc40000410000 */
[-C--:B------:R-:W-:Y:S02]  /*9090*/  FMUL.FTZ R168, R168, R101.reuse ;  /* 0x00000065a8a87220 */ /* 0x080fe40000410000 */
[----:B------:R-:W-:Y:S01]  /*90a0*/  FMUL.FTZ R169, R169, R101 ;  /* 0x00000065a9a97220 */ /* 0x000fe20000410000 */
[----:B------:R1:W-:Y:S01]  /*90b0*/  MUFU.EX2 R217, R9 ;  /* 0x0000000900d97308 */ /* 0x0003e20000000800 */
[-C--:B------:R-:W-:Y:S01]  /*90c0*/  FMUL.FTZ R170, R170, R100.reuse ;  /* 0x00000064aaaa7220 */ /* 0x080fe20000410000 */
[----:B------:R-:W-:Y:S01]  /*90d0*/  HMMA.16816.F32 R132, R4, R20, R132 ;  /* 0x000000140484723c */ /* 0x000fe20000001884 */
[----:B------:R-:W-:Y:S01]  /*90e0*/  FMUL.FTZ R171, R171, R100 ;  /* 0x00000064abab7220 */ /* 0x000fe20000410000 */
[----:B--2---:R-:W-:Y:S01]  /*90f0*/  MOV R28, R39 ;  /* 0x00000027001c7202 */ /* 0x004fe20000000f00 */
[-C--:B------:R-:W-:Y:S02]  /*9100*/  FMUL.FTZ R76, R76, R101.reuse ;  /* 0x000000654c4c7220 */ /* 0x080fe40000410000 */
[----:B------:R-:W-:-:S02]  /*9110*/  FMUL.FTZ R77, R77, R101 ;  /* 0x000000654d4d7220 */ /* 0x000fc40000410000 */
[-C--:B------:R-:W-:Y:S01]  /*9120*/  FMUL.FTZ R78, R78, R100.reuse ;  /* 0x000000644e4e7220 */ /* 0x080fe20000410000 */
[----:B------:R-:W-:Y:S01]  /*9130*/  HMMA.16816.F32 R168, R4, R42, R168 ;  /* 0x0000002a04a8723c */ /* 0x000fe200000018a8 */
[-C--:B------:R-:W-:Y:S02]  /*9140*/  FMUL.FTZ R79, R79, R100.reuse ;  /* 0x000000644f4f7220 */ /* 0x080fe40000410000 */
[-C--:B------:R-:W-:Y:S02]  /*9150*/  FMUL.FTZ R88, R88, R101.reuse ;  /* 0x0000006558587220 */ /* 0x080fe40000410000 */
[----:B------:R-:W-:Y:S02]  /*9160*/  FMUL.FTZ R89, R89, R101 ;  /* 0x0000006559597220 */ /* 0x000fe40000410000 */
[----:B-1----:R-:W-:Y:S02]  /*9170*/  FFMA.FTZ R9, R107, c[0x0][0x23c], -R3 ;  /* 0x00008f006b097a23 */ /* 0x002fe40000010803 */
[----:B------:R-:W-:-:S02]  /*9180*/  FMUL.FTZ R90, R90, R100 ;  /* 0x000000645a5a7220 */ /* 0x000fc40000410000 */
[----:B------:R-:W1:Y:S01]  /*9190*/  MUFU.EX2 R110, R9 ;  /* 0x00000009006e7308 */ /* 0x000e620000000800 */
[----:B------:R-:W-:Y:S02]  /*91a0*/  FMUL.FTZ R91, R91, R100 ;  /* 0x000000645b5b7220 */ /* 0x000fe40000410000 */
[-C--:B----4-:R-:W-:Y:S02]  /*91b0*/  FMUL.FTZ R144, R144, R11.reuse ;  /* 0x0000000b90907220 */ /* 0x090fe40000410000 */
[-C--:B------:R-:W-:Y:S02]  /*91c0*/  FMUL.FTZ R145, R145, R11.reuse ;  /* 0x0000000b91917220 */ /* 0x080fe40000410000 */
[-C--:B---3--:R-:W-:Y:S01]  /*91d0*/  FMUL.FTZ R146, R146, R10.reuse ;  /* 0x0000000a92927220 */ /* 0x088fe20000410000 */
[----:B------:R-:W-:Y:S01]  /*91e0*/  HMMA.16816.F32 R148, R4, R12, R88 ;  /* 0x0000000c0494723c */ /* 0x000fe20000001858 */
[----:B------:R-:W-:Y:S02]  /*91f0*/  FMUL.FTZ R147, R147, R10 ;  /* 0x0000000a93937220 */ /* 0x000fe40000410000 */
[----:B------:R-:W-:-:S02]  /*9200*/  FMUL.FTZ R160, R160, R11 ;  /* 0x0000000ba0a07220 */ /* 0x000fc40000410000 */
[-C--:B------:R-:W-:Y:S02]  /*9210*/  FMUL.FTZ R161, R161, R11.reuse ;  /* 0x0000000ba1a17220 */ /* 0x080fe40000410000 */
[----:B------:R-:W-:Y:S01]  /*9220*/  FMUL.FTZ R162, R162, R10 ;  /* 0x0000000aa2a27220 */ /* 0x000fe20000410000 */
[----:B-1----:R-:W-:Y:S01]  /*9230*/  MOV R167, R110 ;  /* 0x0000006e00a77202 */ /* 0x002fe20000000f00 */
[----:B------:R-:W-:Y:S01]  /*9240*/  FFMA.FTZ R9, R106, c[0x0][0x23c], -R3 ;  /* 0x00008f006a097a23 */ /* 0x000fe20000010803 */
[----:B------:R-:W-:Y:S01]  /*9250*/  HMMA.16816.F32 R108, R4, R32, R72 ;  /* 0x00000020046c723c */ /* 0x000fe20000001848 */
[----:B------:R-:W-:Y:S02]  /*9260*/  FMUL.FTZ R163, R163, R10 ;  /* 0x0000000aa3a37220 */ /* 0x000fe40000410000 */
[----:B------:R1:W2:Y:S01]  /*9270*/  MUFU.EX2 R51, R9 ;  /* 0x0000000900337308 */ /* 0x0002a20000000800 */
[-C--:B------:R-:W-:Y:S02]  /*9280*/  FMUL.FTZ R172, R172, R11.reuse ;  /* 0x0000000bacac7220 */ /* 0x080fe40000410000 */
[----:B------:R-:W-:-:S02]  /*9290*/  FMUL.FTZ R173, R173, R11 ;  /* 0x0000000badad7220 */ /* 0x000fc40000410000 */
[C---:B------:R-:W-:Y:S01]  /*92a0*/  HMMA.16816.F32 R72, R4.reuse, R14, R92 ;  /* 0x0000000e0448723c */ /* 0x040fe2000000185c */
[-C--:B------:R-:W-:Y:S02]  /*92b0*/  FMUL.FTZ R174, R174, R10.reuse ;  /* 0x0000000aaeae7220 */ /* 0x080fe40000410000 */
[----:B------:R-:W-:Y:S02]  /*92c0*/  FMUL.FTZ R175, R175, R10 ;  /* 0x0000000aafaf7220 */ /* 0x000fe40000410000 */
[-C--:B------:R-:W-:Y:S02]  /*92d0*/  FMUL.FTZ R156, R156, R11.reuse ;  /* 0x0000000b9c9c7220 */ /* 0x080fe40000410000 */
[----:B------:R-:W-:Y:S01]  /*92e0*/  MOV R94, R30 ;  /* 0x0000001e005e7202 */ /* 0x000fe20000000f00 */
[----:B------:R-:W-:Y:S01]  /*92f0*/  HMMA.16816.F32 R104, R4, R34, R76 ;  /* 0x000000220468723c */ /* 0x000fe2000000184c */
[----:B------:R-:W-:Y:S02]  /*9300*/  FMUL.FTZ R157, R157, R11 ;  /* 0x0000000b9d9d7220 */ /* 0x000fe40000410000 */
[----:B-1----:R-:W-:Y:S01]  /*9310*/  FFMA.FTZ R9, R177, c[0x0][0x23c], -R8 ;  /* 0x00008f00b1097a23 */ /* 0x002fe20000010808 */
[----:B------:R-:W-:Y:S01]  /*9320*/  MOV R177, R28 ;  /* 0x0000001c00b17202 */ /* 0x000fe20000000f00 */
[----:B------:R-:W-:-:S02]  /*9330*/  FMUL.FTZ R158, R158, R10 ;  /* 0x0000000a9e9e7220 */ /* 0x000fc40000410000 */
[----:B------:R1:W3:Y:S01]  /*9340*/  MUFU.EX2 R95, R9 ;  /* 0x00000009005f7308 */ /* 0x0002e20000000800 */
[----:B------:R-:W-:Y:S01]  /*9350*/  F2FP.PACK_AB R4, R152, R45 ;  /* 0x0000002d9804723e */ /* 0x000fe200000000ff */
[----:B------:R-:W-:Y:S01]  /*9360*/  FMUL.FTZ R159, R159, R10 ;  /* 0x0000000a9f9f7220 */ /* 0x000fe20000410000 */
[----:B------:R-:W-:Y:S01]  /*9370*/  F2FP.PACK_AB R5, R167, R217 ;  /* 0x000000d9a705723e */ /* 0x000fe200000000ff */
[----:B------:R-:W-:Y:S01]  /*9380*/  FMUL.FTZ R140, R140, R11 ;  /* 0x0000000b8c8c7220 */ /* 0x000fe20000410000 */
[----:B------:R-:W-:Y:S01]  /*9390*/  F2FP.PACK_AB R6, R102, R155 ;  /* 0x0000009b6606723e */ /* 0x000fe200000000ff */
[----:B------:R-:W-:Y:S01]  /*93a0*/  FMUL.FTZ R141, R141, R11 ;  /* 0x0000000b8d8d7220 */ /* 0x000fe20000410000 */
[----:B--2---:R-:W-:Y:S01]  /*93b0*/  F2FP.PACK_AB R7, R51, R136 ;  /* 0x000000883307723e */ /* 0x004fe200000000ff */
[-C--:B------:R-:W-:Y:S02]  /*93c0*/  FMUL.FTZ R142, R142, R10.reuse ;  /* 0x0000000a8e8e7220 */ /* 0x080fe40000410000 */
[----:B------:R-:W-:-:S02]  /*93d0*/  FMUL.FTZ R143, R143, R10 ;  /* 0x0000000a8f8f7220 */ /* 0x000fc40000410000 */
[-C--:B------:R-:W-:Y:S02]  /*93e0*/  FMUL.FTZ R112, R112, R11.reuse ;  /* 0x0000000b70707220 */ /* 0x080fe40000410000 */
[C---:B------:R-:W-:Y:S01]  /*93f0*/  HMMA.16816.F32 R60, R4.reuse, R24, R144 ;  /* 0x00000018043c723c */ /* 0x040fe20000001890 */
[----:B------:R-:W-:Y:S02]  /*9400*/  FMUL.FTZ R113, R113, R11 ;  /* 0x0000000b71717220 */ /* 0x000fe40000410000 */
[----:B-1----:R-:W-:Y:S01]  /*9410*/  FFMA.FTZ R9, R178, c[0x0][0x23c], -R2 ;  /* 0x00008f00b2097a23 */ /* 0x002fe20000010802 */
[----:B------:R-:W-:Y:S01]  /*9420*/  MOV R178, R154 ;  /* 0x0000009a00b27202 */ /* 0x000fe20000000f00 */
[-C--:B------:R-:W-:Y:S01]  /*9430*/  FMUL.FTZ R114, R114, R10.reuse ;  /* 0x0000000a72727220 */ /* 0x080fe20000410000 */
[----:B------:R-:W-:Y:S01]  /*9440*/  MOV R154, R49 ;  /* 0x00000031009a7202 */ /* 0x000fe20000000f00 */
[----:B------:R1:W2:Y:S01]  /*9450*/  MUFU.EX2 R92, R9 ;  /* 0x00000009005c7308 */ /* 0x0002a20000000800 */
[----:B------:R-:W-:Y:S01]  /*9460*/  FMUL.FTZ R115, R115, R10 ;  /* 0x0000000a73737220 */ /* 0x000fe20000410000 */
[----:B------:R-:W-:Y:S01]  /*9470*/  HMMA.16816.F32 R56, R4, R26, R156 ;  /* 0x0000001a0438723c */ /* 0x000fe2000000189c */
[-C--:B------:R-:W-:Y:S01]  /*9480*/  FMUL.FTZ R124, R124, R11.reuse ;  /* 0x0000000b7c7c7220 */ /* 0x080fe20000410000 */
[----:B------:R-:W-:Y:S01]  /*9490*/  MOV R147, R136 ;  /* 0x0000008800937202 */ /* 0x000fe20000000f00 */
[----:B------:R-:W-:Y:S01]  /*94a0*/  FMUL.FTZ R125, R125, R11 ;  /* 0x0000000b7d7d7220 */ /* 0x000fe20000410000 */
[----:B------:R-:W-:Y:S01]  /*94b0*/  LDSM.16.MT88.4 R24, [R218+0x9400] ;  /* 0x00940000da18783b */ /* 0x000fe20000004200 */
[----:B------:R-:W-:-:S02]  /*94c0*/  FMUL.FTZ R126, R126, R10 ;  /* 0x0000000a7e7e7220 */ /* 0x000fc40000410000 */
[----:B------:R-:W-:Y:S01]  /*94d0*/  FMUL.FTZ R127, R127, R10 ;  /* 0x0000000a7f7f7220 */ /* 0x000fe20000410000 */
[C---:B------:R-:W-:Y:S01]  /*94e0*/  HMMA.16816.F32 R64, R4.reuse, R22, R140 ;  /* 0x000000160440723c */ /* 0x040fe2000000188c */
[-C--:B------:R-:W-:Y:S01]  /*94f0*/  FMUL.FTZ R128, R128, R11.reuse ;  /* 0x0000000b80807220 */ /* 0x080fe20000410000 */
[----:B------:R-:W-:Y:S01]  /*9500*/  MOV R157, R102 ;  /* 0x00000066009d7202 */ /* 0x000fe20000000f00 */
[----:B------:R-:W-:Y:S01]  /*9510*/  FMUL.FTZ R129, R129, R11 ;  /* 0x0000000b81817220 */ /* 0x000fe20000410000 */
[----:B------:R-:W-:Y:S01]  /*9520*/  MOV R158, R51 ;  /* 0x00000033009e7202 */ /* 0x000fe20000000f00 */
[----:B------:R-:W-:Y:S01]  /*9530*/  FMUL.FTZ R130, R130, R10 ;  /* 0x0000000a82827220 */ /* 0x000fe20000410000 */
[----:B------:R-:W-:Y:S01]  /*9540*/  MOV R159, R50 ;  /* 0x00000032009f7202 */ /* 0x000fe20000000f00 */
[--C-:B-1----:R-:W-:Y:S01]  /*9550*/  FFMA.FTZ R9, R176, c[0x0][0x23c], -R2.reuse ;  /* 0x00008f00b0097a23 */ /* 0x102fe20000010802 */
[----:B------:R-:W-:Y:S01]  /*9560*/  MOV R140, R46 ;  /* 0x0000002e008c7202 */ /* 0x000fe20000000f00 */
[----:B------:R-:W-:Y:S01]  /*9570*/  FMUL.FTZ R131, R131, R10 ;  /* 0x0000000a83837220 */ /* 0x000fe20000410000 */
[----:B------:R-:W-:Y:S01]  /*9580*/  MOV R142, R47 ;  /* 0x0000002f008e7202 */ /* 0x000fe20000000f00 */
[----:B------:R1:W4:Y:S01]  /*9590*/  MUFU.EX2 R30, R9 ;  /* 0x00000009001e7308 */ /* 0x0003220000000800 */
        /* <DEDUP_REMOVED lines=13> */
[----:B------:R-:W-:Y:S01]  /*9670*/  HMMA.16816.F32 R76, R4, R18, R124 ;  /* 0x00000012044c723c */ /* 0x000fe2000000187c */
[----:B------:R-:W-:Y:S01]  /*9680*/  FMUL.FTZ R83, R83, R10 ;  /* 0x0000000a53537220 */ /* 0x000fe20000410000 */
[----:B------:R-:W-:Y:S01]  /*9690*/  LDSM.16.MT88.4 R16, [R218+0xa400] ;  /* 0x00a40000da10783b */ /* 0x000fe20000004200 */
[----:B-1----:R-:W-:Y:S01]  /*96a0*/  FFMA.FTZ R9, R48, c[0x0][0x23c], -R2 ;  /* 0x00008f0030097a23 */ /* 0x002fe20000010802 */
[----:B---3--:R-:W-:Y:S01]  /*96b0*/  MOV R141, R95 ;  /* 0x0000005f008d7202 */ /* 0x008fe20000000f00 */
[----:B------:R-:W-:-:S02]  /*96c0*/  FMUL.FTZ R84, R84, R11 ;  /* 0x0000000b54547220 */ /* 0x000fc40000410000 */
[----:B------:R1:W-:Y:S01]  /*96d0*/  MUFU.EX2 R153, R9 ;  /* 0x0000000900997308 */ /* 0x0003e20000000800 */
[-C--:B------:R-:W-:Y:S01]  /*96e0*/  FMUL.FTZ R85, R85, R11.reuse ;  /* 0x0000000b55557220 */ /* 0x080fe20000410000 */
[C---:B------:R-:W-:Y:S01]  /*96f0*/  HMMA.16816.F32 R36, R4.reuse, R20, R128 ;  /* 0x000000140424723c */ /* 0x040fe20000001880 */
[-C--:B------:R-:W-:Y:S01]  /*9700*/  FMUL.FTZ R86, R86, R10.reuse ;  /* 0x0000000a56567220 */ /* 0x080fe20000410000 */
[----:B------:R-:W-:Y:S01]  /*9710*/  LDSM.16.MT88.4 R20, [R216+0xa400] ;  /* 0x00a40000d814783b */ /* 0x000fe20000004200 */
[-C--:B------:R-:W-:Y:S02]  /*9720*/  FMUL.FTZ R87, R87, R10.reuse ;  /* 0x0000000a57577220 */ /* 0x080fe40000410000 */
[-C--:B------:R-:W-:Y:S02]  /*9730*/  FMUL.FTZ R96, R96, R11.reuse ;  /* 0x0000000b60607220 */ /* 0x080fe40000410000 */
[----:B------:R-:W-:Y:S01]  /*9740*/  FMUL.FTZ R97, R97, R11 ;  /* 0x0000000b61617220 */ /* 0x000fe20000410000 */
[----:B------:R-:W-:Y:S01]  /*9750*/  HMMA.16816.F32 R48, R4, R32, R68 ;  /* 0x000000200430723c */ /* 0x000fe20000001844 */
[----:B------:R-:W-:-:S02]  /*9760*/  FMUL.FTZ R98, R98, R10 ;  /* 0x0000000a62627220 */ /* 0x000fc40000410000 */
[----:B------:R-:W-:Y:S02]  /*9770*/  FMUL.FTZ R99, R99, R10 ;  /* 0x0000000a63637220 */ /* 0x000fe40000410000 */
[----:B-1----:R-:W-:-:S03]  /*9780*/  FFMA.FTZ R9, R53, c[0x0][0x23c], -R2 ;  /* 0x00008f0035097a23 */ /* 0x002fc60000010802 */
[C---:B------:R-:W-:Y:S01]  /*9790*/  HMMA.16816.F32 R52, R4.reuse, R40, R160 ;  /* 0x000000280434723c */ /* 0x040fe200000018a0 */
[----:B------:R1:W3:Y:S06]  /*97a0*/  MUFU.EX2 R145, R9 ;  /* 0x0000000900917308 */ /* 0x0002ec0000000800 */
[----:B--2---:R-:W-:Y:S01]  /*97b0*/  MOV R162, R92 ;  /* 0x0000005c00a27202 */ /* 0x004fe20000000f00 */
[----:B------:R-:W-:Y:S01]  /*97c0*/  HMMA.16816.F32 R40, R4, R42, R172 ;  /* 0x0000002a0428723c */ /* 0x000fe200000018ac */
[----:B------:R-:W-:Y:S02]  /*97d0*/  MOV R161, R137 ;  /* 0x0000008900a17202 */ /* 0x000fe40000000f00 */
[----:B------:R-:W-:-:S04]  /*97e0*/  MOV R160, R94 ;  /* 0x0000005e00a07202 */ /* 0x000fc80000000f00 */
[----:B----4-:R-:W-:Y:S01]  /*97f0*/  MOV R175, R30 ;  /* 0x0000001e00af7202 */ /* 0x010fe20000000f00 */
[C---:B------:R-:W-:Y:S01]  /*9800*/  HMMA.16816.F32 R80, R4.reuse, R34, R80 ;  /* 0x000000220450723c */ /* 0x040fe20000001850 */
[----:B------:R-:W-:Y:S01]  /*9810*/  MOV R174, R29 ;  /* 0x0000001d00ae7202 */ /* 0x000fe20000000f00 */
[--C-:B-1----:R-:W-:Y:S01]  /*9820*/  FFMA.FTZ R9, R179, c[0x0][0x23c], -R0.reuse ;  /* 0x00008f00b3097a23 */ /* 0x102fe20000010800 */
[----:B------:R-:W-:Y:S01]  /*9830*/  MOV R179, R31 ;  /* 0x0000001f00b37202 */ /* 0x000fe20000000f00 */
[----:B------:R-:W-:Y:S01]  /*9840*/  LDSM.16.MT88.4 R32, [R218+0xb400] ;  /* 0x00b40000da20783b */ /* 0x000fe20000004200 */
[----:B------:R-:W-:Y:S01]  /*9850*/  MOV R173, R178 ;  /* 0x000000b200ad7202 */ /* 0x000fe20000000f00 */
[----:B------:R1:W-:Y:S02]  /*9860*/  MUFU.EX2 R163, R9 ;  /* 0x0000000900a37308 */ /* 0x0003e40000000800 */
[----:B------:R-:W2:Y:S01]  /*9870*/  LDSM.16.MT88.4 R28, [R216+0x9400] ;  /* 0x00940000d81c783b */ /* 0x000ea20000004200 */
[C---:B------:R-:W-:Y:S08]  /*9880*/  HMMA.16816.F32 R44, R4.reuse, R12, R84 ;  /* 0x0000000c042c723c */ /* 0x040ff00000001854 */
[----:B------:R-:W-:Y:S01]  /*9890*/  HMMA.16816.F32 R96, R4, R14, R96 ;  /* 0x0000000e0460723c */ /* 0x000fe20000001860 */
[----:B------:R-:W4:Y:S01]  /*98a0*/  LDSM.16.MT88.4 R12, [R216+0xb400] ;  /* 0x00b40000d80c783b */ /* 0x000f220000004200 */
[----:B-1----:R-:W-:-:S05]  /*98b0*/  FFMA.FTZ R9, R188, c[0x0][0x23c], -R0 ;  /* 0x00008f00bc097a23 */ /* 0x002fca0000010800 */
[----:B------:R-:W-:Y:S01]  /*98c0*/  F2FP.PACK_AB R4, R175, R162 ;  /* 0x000000a2af04723e */ /* 0x000fe200000000ff */
[----:B------:R1:W1:Y:S01]  /*98d0*/  MUFU.EX2 R172, R9 ;  /* 0x0000000900ac7308 */ /* 0x0002620000000800 */
[----:B---3--:R-:W-:Y:S01]  /*98e0*/  F2FP.PACK_AB R6, R145, R153 ;  /* 0x000000999106723e */ /* 0x008fe200000000ff */
[----:B-1----:R-:W-:Y:S01]  /*98f0*/  FFMA.FTZ R9, R190, c[0x0][0x23c], -R0 ;  /* 0x00008f00be097a23 */ /* 0x002fe20000010800 */
[----:B------:R-:W-:-:S05]  /*9900*/  F2FP.PACK_AB R5, R172, R163 ;  /* 0x000000a3ac05723e */ /* 0x000fca00000000ff */
[----:B------:R1:W-:Y:S02]  /*9910*/  MUFU.EX2 R144, R9 ;  /* 0x0000000900907308 */ /* 0x0003e40000000800 */
[----:B-1----:R-:W-:-:S06]  /*9920*/  FFMA.FTZ R9, R189, c[0x0][0x23c], -R0 ;  /* 0x00008f00bd097a23 */ /* 0x002fcc0000010800 */
[----:B------:R1:W3:Y:S02]  /*9930*/  MUFU.EX2 R146, R9 ;  /* 0x0000000900927308 */ /* 0x0002e40000000800 */
[----:B-1----:R-:W-:Y:S01]  /*9940*/  FFMA.FTZ R9, R201, c[0x0][0x23c], -R8 ;  /* 0x00008f00c9097a23 */ /* 0x002fe20000010808 */
[----:B---3--:R-:W-:-:S05]  /*9950*/  F2FP.PACK_AB R7, R146, R144 ;  /* 0x000000909207723e */ /* 0x008fca00000000ff */
[----:B------:R1:W3:Y:S02]  /*9960*/  MUFU.EX2 R201, R9 ;  /* 0x0000000900c97308 */ /* 0x0002e40000000800 */
[C---:B--2---:R-:W-:Y:S08]  /*9970*/  HMMA.16816.F32 R136, R4.reuse, R30, R192 ;  /* 0x0000001e0488723c */ /* 0x044ff000000018c0 */
[----:B------:R-:W-:Y:S01]  /*9980*/  HMMA.16816.F32 R128, R4, R26, R184 ;  /* 0x0000001a0480723c */ /* 0x000fe200000018b8 */
[----:B-1----:R-:W-:-:S04]  /*9990*/  FFMA.FTZ R9, R200, c[0x0][0x23c], -R8 ;  /* 0x00008f00c8097a23 */ /* 0x002fc80000010808 */
[----:B------:R1:W-:Y:S03]  /*99a0*/  MUFU.EX2 R200, R9 ;  /* 0x0000000900c87308 */ /* 0x0003e60000000800 */
[C---:B------:R-:W-:Y:S08]  /*99b0*/  HMMA.16816.F32 R124, R4.reuse, R20, R180 ;  /* 0x00000014047c723c */ /* 0x040ff000000018b4 */
[----:B------:R-:W-:Y:S01]  /*99c0*/  HMMA.16816.F32 R84, R4, R28, R196 ;  /* 0x0000001c0454723c */ /* 0x000fe200000018c4 */
[----:B-1----:R-:W-:-:S07]  /*99d0*/  FFMA.FTZ R9, R191, c[0x0][0x23c], -R8 ;  /* 0x00008f00bf097a23 */ /* 0x002fce0000010808 */
[----:B------:R-:W-:Y:S01]  /*99e0*/  HMMA.16816.F32 R132, R4, R24, R132 ;  /* 0x000000180484723c */ /* 0x000fe20000001884 */
[----:B------:R-:W-:Y:S01]  /*99f0*/  MOV R196, R146 ;  /* 0x0000009200c47202 */ /* 0x000fe20000000f00 */
[----:B------:R1:W-:Y:S01]  /*9a00*/  MUFU.EX2 R195, R9 ;  /* 0x0000000900c37308 */ /* 0x0003e20000000800 */
[----:B------:R-:W-:Y:S02]  /*9a10*/  MOV R197, R164 ;  /* 0x000000a400c57202 */ /* 0x000fe40000000f00 */
[----:B------:R-:W-:-:S03]  /*9a20*/  MOV R198, R165 ;  /* 0x000000a500c67202 */ /* 0x000fc60000000f00 */
[----:B------:R-:W-:Y:S01]  /*9a30*/  HMMA.16816.F32 R120, R4, R22, R120 ;  /* 0x000000160478723c */ /* 0x000fe20000001878 */
[----:B------:R-:W-:-:S07]  /*9a40*/  MOV R199, R166 ;  /* 0x000000a600c77202 */ /* 0x000fce0000000f00 */
[----:B------:R-:W-:Y:S01]  /*9a50*/  HMMA.16816.F32 R116, R4, R16, R116 ;  /* 0x000000100474723c */ /* 0x000fe20000001874 */
[----:B-1----:R-:W-:Y:S01]  /*9a60*/  FFMA.FTZ R9, R210, c[0x0][0x23c], -R3 ;  /* 0x00008f00d2097a23 */ /* 0x002fe20000010803 */
[----:B------:R-:W-:-:S03]  /*9a70*/  MOV R210, R145 ;  /* 0x0000009100d27202 */ /* 0x000fc60000000f00 */
[----:B------:R1:W-:Y:S03]  /*9a80*/  MUFU.EX2 R194, R9 ;  /* 0x0000000900c27308 */ /* 0x0003e60000000800 */
[C---:B------:R-:W-:Y:S08]  /*9a90*/  HMMA.16816.F32 R112, R4.reuse, R18, R168 ;  /* 0x000000120470723c */ /* 0x040ff000000018a8 */
[----:B----4-:R-:W-:Y:S01]  /*9aa0*/  HMMA.16816.F32 R108, R4, R12, R108 ;  /* 0x0000000c046c723c */ /* 0x010fe2000000186c */
[----:B-1----:R-:W-:-:S07]  /*9ab0*/  FFMA.FTZ R9, R209, c[0x0][0x23c], -R3 ;  /* 0x00008f00d1097a23 */ /* 0x002fce0000010803 */
[C---:B------:R-:W-:Y:S01]  /*9ac0*/  HMMA.16816.F32 R104, R4.reuse, R14, R104 ;  /* 0x0000000e0468723c */ /* 0x040fe20000001868 */
[----:B------:R-:W-:Y:S01]  /*9ad0*/  MOV R209, R144 ;  /* 0x0000009000d17202 */ /* 0x000fe20000000f00 */
[----:B------:R1:W2:Y:S06]  /*9ae0*/  MUFU.EX2 R193, R9 ;  /* 0x0000000900c17308 */ /* 0x0002ac0000000800 */
[C---:B------:R-:W-:Y:S08]  /*9af0*/  HMMA.16816.F32 R92, R4.reuse, R32, R148 ;  /* 0x00000020045c723c */ /* 0x040ff00000001894 */
[----:B------:R-:W-:Y:S01]  /*9b00*/  HMMA.16816.F32 R72, R4, R34, R72 ;  /* 0x000000220448723c */ /* 0x000fe20000001848 */
[----:B-1----:R-:W-:Y:S01]  /*9b10*/  FFMA.FTZ R9, R202, c[0x0][0x23c], -R3 ;  /* 0x00008f00ca097a23 */ /* 0x002fe20000010803 */
[----:B------:R-:W-:-:S03]  /*9b20*/  MOV R202, R153 ;  /* 0x0000009900ca7202 */ /* 0x000fc60000000f00 */
[----:B------:R1:W-:Y:S02]  /*9b30*/  MUFU.EX2 R192, R9 ;  /* 0x0000000900c07308 */ /* 0x0003e40000000800 */
[----:B---3--:R-:W-:Y:S02]  /*9b40*/  F2FP.PACK_AB R4, R201, R141 ;  /* 0x0000008dc904723e */ /* 0x008fe400000000ff */
[----:B--2---:R-:W-:Y:S02]  /*9b50*/  F2FP.PACK_AB R5, R193, R194 ;  /* 0x000000c2c105723e */ /* 0x004fe400000000ff */
[----:B------:R-:W-:Y:S01]  /*9b60*/  F2FP.PACK_AB R6, R195, R200 ;  /* 0x000000c8c306723e */ /* 0x000fe200000000ff */
[----:B-1----:R-:W-:Y:S01]  /*9b70*/  FFMA.FTZ R9, R203, c[0x0][0x23c], -R3 ;  /* 0x00008f00cb097a23 */ /* 0x002fe20000010803 */
[----:B------:R-:W-:Y:S02]  /*9b80*/  MOV R203, R172 ;  /* 0x000000ac00cb7202 */ /* 0x000fe40000000f00 */
[----:B------:R-:W-:Y:S01]  /*9b90*/  MOV R172, R177 ;  /* 0x000000b100ac7202 */ /* 0x000fe20000000f00 */
[----:B------:R1:W2:Y:S02]  /*9ba0*/  MUFU.EX2 R191, R9 ;  /* 0x0000000900bf7308 */ /* 0x0002a40000000800 */
[----:B-1----:R-:W-:Y:S01]  /*9bb0*/  FFMA.FTZ R9, R207, c[0x0][0x23c], -R2 ;  /* 0x00008f00cf097a23 */ /* 0x002fe20000010802 */
[----:B--2---:R-:W-:-:S02]  /*9bc0*/  F2FP.PACK_AB R7, R191, R192 ;  /* 0x000000c0bf07723e */ /* 0x004fc400000000ff */
[----:B------:R-:W-:-:S03]  /*9bd0*/  MOV R207, R175 ;  /* 0x000000af00cf7202 */ /* 0x000fc60000000f00 */
[----:B------:R1:W-:Y:S01]  /*9be0*/  MUFU.EX2 R190, R9 ;  /* 0x0000000900be7308 */ /* 0x0003e20000000800 */
[----:B------:R-:W-:Y:S01]  /*9bf0*/  MOV R175, R147 ;  /* 0x0000009300af7202 */ /* 0x000fe20000000f00 */
[C---:B------:R-:W-:Y:S01]  /*9c00*/  HMMA.16816.F32 R68, R4.reuse, R24, R36 ;  /* 0x000000180444723c */ /* 0x040fe20000001824 */
[----:B------:R-:W2:Y:S07]  /*9c10*/  LDSM.16.MT88.4 R36, [R216+0x9800] ;  /* 0x00980000d824783b */ /* 0x000eae0000004200 */
[----:B------:R-:W-:Y:S01]  /*9c20*/  HMMA.16816.F32 R88, R4, R28, R88 ;  /* 0x0000001c0458723c */ /* 0x000fe20000001858 */
[----:B-1----:R-:W-:Y:S01]  /*9c30*/  FFMA.FTZ R9, R204, c[0x0][0x23c], -R2 ;  /* 0x00008f00cc097a23 */ /* 0x002fe20000010802 */
[----:B------:R-:W-:-:S02]  /*9c40*/  MOV R204, R174 ;  /* 0x000000ae00cc7202 */ /* 0x000fc40000000f00 */
[----:B------:R-:W-:Y:S01]  /*9c50*/  MOV R174, R176 ;  /* 0x000000b000ae7202 */ /* 0x000fe20000000f00 */
[----:B------:R1:W3:Y:S03]  /*9c60*/  MUFU.EX2 R189, R9 ;  /* 0x0000000900bd7308 */ /* 0x0002e60000000800 */
[C---:B------:R-:W-:Y:S01]  /*9c70*/  HMMA.16816.F32 R76, R4.reuse, R30, R76 ;  /* 0x0000001e044c723c */ /* 0x040fe2000000184c */
[----:B------:R-:W4:Y:S07]  /*9c80*/  LDSM.16.MT88.4 R28, [R218+0x9800] ;  /* 0x00980000da1c783b */ /* 0x000f2e0000004200 */
[----:B------:R-:W-:Y:S01]  /*9c90*/  HMMA.16816.F32 R48, R4, R12, R48 ;  /* 0x0000000c0430723c */ /* 0x000fe20000001830 */
[----:B-1----:R-:W-:-:S07]  /*9ca0*/  FFMA.FTZ R9, R205, c[0x0][0x23c], -R2 ;  /* 0x00008f00cd097a23 */ /* 0x002fce0000010802 */
[C---:B------:R-:W-:Y:S01]  /*9cb0*/  HMMA.16816.F32 R80, R4.reuse, R14, R80 ;  /* 0x0000000e0450723c */ /* 0x040fe20000001850 */
[----:B------:R-:W1:Y:S01]  /*9cc0*/  LDSM.16.MT88.4 R12, [R216+0xb800] ;  /* 0x00b80000d80c783b */ /* 0x000e620000004200 */
[----:B------:R-:W-:Y:S01]  /*9cd0*/  MOV R205, R179 ;  /* 0x000000b300cd7202 */ /* 0x000fe20000000f00 */
[----:B------:R2:W-:Y:S05]  /*9ce0*/  MUFU.EX2 R188, R9 ;  /* 0x0000000900bc7308 */ /* 0x0005ea0000000800 */
[C---:B------:R-:W-:Y:S01]  /*9cf0*/  HMMA.16816.F32 R64, R4.reuse, R26, R64 ;  /* 0x0000001a0440723c */ /* 0x040fe20000001840 */
[----:B------:R-:W1:Y:S07]  /*9d00*/  LDSM.16.MT88.4 R24, [R216+0xa800] ;  /* 0x00a80000d818783b */ /* 0x000e6e0000004200 */
[----:B------:R-:W-:Y:S01]  /*9d10*/  HMMA.16816.F32 R60, R4, R20, R60 ;  /* 0x00000014043c723c */ /* 0x000fe2000000183c */
[----:B--2---:R-:W-:Y:S01]  /*9d20*/  FFMA.FTZ R9, R206, c[0x0][0x23c], -R2 ;  /* 0x00008f00ce097a23 */ /* 0x004fe20000010802 */
[----:B------:R-:W-:-:S03]  /*9d30*/  MOV R206, R167 ;  /* 0x000000a700ce7202 */ /* 0x000fc60000000f00 */
[----:B------:R2:W1:Y:S03]  /*9d40*/  MUFU.EX2 R187, R9 ;  /* 0x0000000900bb7308 */ /* 0x0004660000000800 */
[C---:B------:R-:W-:Y:S01]  /*9d50*/  HMMA.16816.F32 R56, R4.reuse, R22, R56 ;  /* 0x000000160438723c */ /* 0x040fe20000001838 */
[----:B------:R-:W-:Y:S07]  /*9d60*/  LDSM.16.MT88.4 R20, [R218+0xb800] ;  /* 0x00b80000da14783b */ /* 0x000fee0000004200 */
[----:B------:R-:W-:Y:S01]  /*9d70*/  HMMA.16816.F32 R52, R4, R16, R52 ;  /* 0x000000100434723c */ /* 0x000fe20000001834 */
[----:B--2---:R-:W-:-:S07]  /*9d80*/  FFMA.FTZ R9, R212, c[0x0][0x23c], -R0 ;  /* 0x00008f00d4097a23 */ /* 0x004fce0000010800 */
[C---:B------:R-:W-:Y:S01]  /*9d90*/  HMMA.16816.F32 R40, R4.reuse, R18, R40 ;  /* 0x000000120428723c */ /* 0x040fe20000001828 */
[----:B------:R-:W2:Y:S01]  /*9da0*/  LDSM.16.MT88.4 R16, [R218+0xa800] ;  /* 0x00a80000da10783b */ /* 0x000ea20000004200 */
[----:B------:R-:W-:Y:S01]  /*9db0*/  MOV R212, R152 ;  /* 0x0000009800d47202 */ /* 0x000fe20000000f00 */
[----:B------:R1:W-:Y:S05]  /*9dc0*/  MUFU.EX2 R186, R9 ;  /* 0x0000000900ba7308 */ /* 0x0003ea0000000800 */
[C---:B------:R-:W-:Y:S08]  /*9dd0*/  HMMA.16816.F32 R44, R4.reuse, R32, R44 ;  /* 0x00000020042c723c */ /* 0x040ff0000000182c */
[----:B------:R-:W-:Y:S01]  /*9de0*/  HMMA.16816.F32 R32, R4, R34, R96 ;  /* 0x000000220420723c */ /* 0x000fe20000001860 */
[----:B-1----:R-:W-:Y:S01]  /*9df0*/  FFMA.FTZ R9, R213, c[0x0][0x23c], -R0 ;  /* 0x00008f00d5097a23 */ /* 0x002fe20000010800 */
[----:B------:R-:W-:-:S03]  /*9e00*/  MOV R213, R154 ;  /* 0x0000009a00d57202 */ /* 0x000fc60000000f00 */
[----:B------:R1:W1:Y:S02]  /*9e10*/  MUFU.EX2 R185, R9 ;  /* 0x0000000900b97308 */ /* 0x0002640000000800 */
[----:B---3--:R-:W-:Y:S02]  /*9e20*/  F2FP.PACK_AB R4, R189, R190 ;  /* 0x000000bebd04723e */ /* 0x008fe400000000ff */
[----:B------:R-:W-:Y:S01]  /*9e30*/  F2FP.PACK_AB R6, R187, R188 ;  /* 0x000000bcbb06723e */ /* 0x000fe200000000ff */
[--C-:B-1----:R-:W-:Y:S01]  /*9e40*/  FFMA.FTZ R9, R214, c[0x0][0x23c], -R0.reuse ;  /* 0x00008f00d6097a23 */ /* 0x102fe20000010800 */
[----:B------:R-:W-:Y:S02]  /*9e50*/  F2FP.PACK_AB R5, R185, R186 ;  /* 0x000000bab905723e */ /* 0x000fe400000000ff */
[----:B------:R-:W-:Y:S01]  /*9e60*/  MOV R214, R155 ;  /* 0x0000009b00d67202 */ /* 0x000fe20000000f00 */
[----:B------:R1:W-:Y:S02]  /*9e70*/  MUFU.EX2 R184, R9 ;  /* 0x0000000900b87308 */ /* 0x0003e40000000800 */
[----:B-1----:R-:W-:Y:S01]  /*9e80*/  FFMA.FTZ R9, R211, c[0x0][0x23c], -R0 ;  /* 0x00008f00d3097a23 */ /* 0x002fe20000010800 */
[----:B------:R-:W-:-:S05]  /*9e90*/  MOV R211, R103 ;  /* 0x0000006700d37202 */ /* 0x000fca0000000f00 */
[----:B------:R1:W3:Y:S02]  /*9ea0*/  MUFU.EX2 R183, R9 ;  /* 0x0000000900b77308 */ /* 0x0002e40000000800 */
[----:B-1----:R-:W-:Y:S01]  /*9eb0*/  FFMA.FTZ R9, R232, c[0x0][0x23c], -R8 ;  /* 0x00008f00e8097a23 */ /* 0x002fe20000010808 */
[----:B---3--:R-:W-:Y:S02]  /*9ec0*/  F2FP.PACK_AB R7, R183, R184 ;  /* 0x000000b8b707723e */ /* 0x008fe400000000ff */
[----:B------:R-:W-:-:S03]  /*9ed0*/  MOV R232, R156 ;  /* 0x0000009c00e87202 */ /* 0x000fc60000000f00 */
[----:B------:R1:W-:Y:S02]  /*9ee0*/  MUFU.EX2 R182, R9 ;  /* 0x0000000900b67308 */ /* 0x0003e40000000800 */
[C---:B------:R-:W-:Y:S08]  /*9ef0*/  HMMA.16816.F32 R144, R4.reuse, R38, R136 ;  /* 0x000000260490723c */ /* 0x040ff00000001888 */
[----:B----4-:R-:W-:Y:S01]  /*9f00*/  HMMA.16816.F32 R136, R4, R30, R128 ;  /* 0x0000001e0488723c */ /* 0x010fe20000001880 */
[----:B-1----:R-:W-:Y:S01]  /*9f10*/  FFMA.FTZ R9, R233, c[0x0][0x23c], -R8 ;  /* 0x00008f00e9097a23 */ /* 0x002fe20000010808 */
[----:B------:R-:W-:-:S02]  /*9f20*/  MOV R233, R161 ;  /* 0x000000a100e97202 */ /* 0x000fc40000000f00 */
[----:B------:R-:W-:Y:S01]  /*9f30*/  MOV R161, R143 ;  /* 0x0000008f00a17202 */ /* 0x000fe20000000f00 */
[----:B------:R1:W3:Y:S03]  /*9f40*/  MUFU.EX2 R180, R9 ;  /* 0x0000000900b47308 */ /* 0x0002e60000000800 */
[C---:B------:R-:W-:Y:S08]  /*9f50*/  HMMA.16816.F32 R128, R4.reuse, R12, R108 ;  /* 0x0000000c0480723c */ /* 0x040ff0000000186c */
[----:B------:R-:W-:Y:S01]  /*9f60*/  HMMA.16816.F32 R96, R4, R36, R84 ;  /* 0x000000240460723c */ /* 0x000fe20000001854 */
[----:B-1----:R-:W-:-:S07]  /*9f70*/  FFMA.FTZ R9, R231, c[0x0][0x23c], -R8 ;  /* 0x00008f00e7097a23 */ /* 0x002fce0000010808 */
[C---:B------:R-:W-:Y:S01]  /*9f80*/  HMMA.16816.F32 R108, R4.reuse, R14, R104 ;  /* 0x0000000e046c723c */ /* 0x040fe20000001868 */
[----:B------:R-:W-:Y:S01]  /*9f90*/  MOV R231, R175 ;  /* 0x000000af00e77202 */ /* 0x000fe20000000f00 */
[----:B------:R1:W-:Y:S06]  /*9fa0*/  MUFU.EX2 R181, R9 ;  /* 0x0000000900b57308 */ /* 0x0003ec0000000800 */
[C---:B------:R-:W-:Y:S08]  /*9fb0*/  HMMA.16816.F32 R132, R4.reuse, R28, R132 ;  /* 0x0000001c0484723c */ /* 0x040ff00000001884 */
[----:B------:R-:W-:Y:S01]  /*9fc0*/  HMMA.16816.F32 R148, R4, R24, R124 ;  /* 0x000000180494723c */ /* 0x000fe2000000187c */
[----:B------:R-:W4:Y:S01]  /*9fd0*/  LDSM.16.MT88.4 R124, [R216+0x9c00] ;  /* 0x009c0000d87c783b */ /* 0x000f220000004200 */
[----:B-1----:R-:W-:Y:S01]  /*9fe0*/  FFMA.FTZ R9, R215, c[0x0][0x23c], -R8 ;  /* 0x00008f00d7097a23 */ /* 0x002fe20000010808 */
[----:B------:R-:W-:-:S03]  /*9ff0*/  MOV R215, R174 ;  /* 0x000000ae00d77202 */ /* 0x000fc60000000f00 */
[----:B------:R1:W1:Y:S02]  /*a000*/  MUFU.EX2 R179, R9 ;  /* 0x0000000900b37308 */ /* 0x0002640000000800 */
[C---:B------:R-:W-:Y:S08]  /*a010*/  HMMA.16816.F32 R152, R4.reuse, R26, R120 ;  /* 0x0000001a0498723c */ /* 0x040ff00000001878 */
[----:B--2---:R-:W-:Y:S01]  /*a020*/  HMMA.16816.F32 R164, R4, R16, R116 ;  /* 0x0000001004a4723c */ /* 0x004fe20000001874 */
[----:B-1----:R-:W-:-:S07]  /*a030*/  FFMA.FTZ R9, R239, c[0x0][0x23c], -R3 ;  /* 0x00008f00ef097a23 */ /* 0x002fce0000010803 */
[C---:B------:R-:W-:Y:S01]  /*a040*/  HMMA.16816.F32 R168, R4.reuse, R18, R112 ;  /* 0x0000001204a8723c */ /* 0x040fe20000001870 */
[----:B------:R-:W-:Y:S01]  /*a050*/  MOV R239, R173 ;  /* 0x000000ad00ef7202 */ /* 0x000fe20000000f00 */
[----:B------:R1:W-:Y:S06]  /*a060*/  MUFU.EX2 R178, R9 ;  /* 0x0000000900b27308 */ /* 0x0003ec0000000800 */
[C---:B------:R-:W-:Y:S08]  /*a070*/  HMMA.16816.F32 R104, R4.reuse, R20, R92 ;  /* 0x000000140468723c */ /* 0x040ff0000000185c */
[----:B------:R-:W-:Y:S01]  /*a080*/  HMMA.16816.F32 R84, R4, R22, R72 ;  /* 0x000000160454723c */ /* 0x000fe20000001848 */
[----:B-1----:R-:W-:Y:S01]  /*a090*/  FFMA.FTZ R9, R236, c[0x0][0x23c], -R3 ;  /* 0x00008f00ec097a23 */ /* 0x002fe20000010803 */
[----:B------:R-:W-:-:S02]  /*a0a0*/  MOV R236, R172 ;  /* 0x000000ac00ec7202 */ /* 0x000fc40000000f00 */
[----:B------:R-:W-:Y:S01]  /*a0b0*/  LDSM.16.MT88.4 R172, [R218+0xac00] ;  /* 0x00ac0000daac783b */ /* 0x000fe20000004200 */
[----:B------:R1:W2:Y:S02]  /*a0c0*/  MUFU.EX2 R177, R9 ;  /* 0x0000000900b17308 */ /* 0x0002a40000000800 */
[----:B---3--:R-:W-:Y:S02]  /*a0d0*/  F2FP.PACK_AB R4, R180, R182 ;  /* 0x000000b6b404723e */ /* 0x008fe400000000ff */
[----:B------:R-:W-:Y:S02]  /*a0e0*/  F2FP.PACK_AB R6, R179, R181 ;  /* 0x000000b5b306723e */ /* 0x000fe400000000ff */
[----:B------:R-:W-:Y:S02]  /*a0f0*/  MOV R75, R211 ;  /* 0x000000d3004b7202 */ /* 0x000fe40000000f00 */
[----:B------:R-:W-:Y:S02]  /*a100*/  MOV R74, R214 ;  /* 0x000000d6004a7202 */ /* 0x000fe40000000f00 */
[----:B------:R-:W-:-:S02]  /*a110*/  MOV R73, R213 ;  /* 0x000000d500497202 */ /* 0x000fc40000000f00 */
[----:B------:R-:W-:Y:S02]  /*a120*/  MOV R211, R157 ;  /* 0x0000009d00d37202 */ /* 0x000fe40000000f00 */
[----:B------:R-:W-:Y:S02]  /*a130*/  MOV R214, R158 ;  /* 0x0000009e00d67202 */ /* 0x000fe40000000f00 */
[----:B------:R-:W-:Y:S01]  /*a140*/  MOV R213, R159 ;  /* 0x0000009f00d57202 */ /* 0x000fe20000000f00 */
[----:B-1----:R-:W-:Y:S01]  /*a150*/  FFMA.FTZ R9, R234, c[0x0][0x23c], -R3 ;  /* 0x00008f00ea097a23 */ /* 0x002fe20000010803 */
[----:B--2---:R-:W-:Y:S01]  /*a160*/  F2FP.PACK_AB R5, R177, R178 ;  /* 0x000000b2b105723e */ /* 0x004fe200000000ff */
[----:B------:R-:W-:Y:S01]  /*a170*/  LDSM.16.MT88.4 R156, [R216+0xac00] ;  /* 0x00ac0000d89c783b */ /* 0x000fe20000004200 */
[----:B------:R-:W-:Y:S01]  /*a180*/  MOV R234, R206 ;  /* 0x000000ce00ea7202 */ /* 0x000fe20000000f00 */
[----:B------:R1:W-:Y:S01]  /*a190*/  MUFU.EX2 R176, R9 ;  /* 0x0000000900b07308 */ /* 0x0003e20000000800 */
[----:B------:R-:W-:-:S02]  /*a1a0*/  MOV R206, R141 ;  /* 0x0000008d00ce7202 */ /* 0x000fc40000000f00 */
[----:B------:R-:W-:Y:S01]  /*a1b0*/  MOV R72, R142 ;  /* 0x0000008e00487202 */ /* 0x000fe20000000f00 */
[----:B-1----:R-:W-:Y:S01]  /*a1c0*/  FFMA.FTZ R9, R235, c[0x0][0x23c], -R3 ;  /* 0x00008f00eb097a23 */ /* 0x002fe20000010803 */
[----:B------:R-:W-:Y:S02]  /*a1d0*/  MOV R235, R212 ;  /* 0x000000d400eb7202 */ /* 0x000fe40000000f00 */
[----:B------:R-:W-:Y:S01]  /*a1e0*/  MOV R212, R140 ;  /* 0x0000008c00d47202 */ /* 0x000fe20000000f00 */
[----:B------:R-:W1:Y:S01]  /*a1f0*/  MUFU.EX2 R103, R9 ;  /* 0x0000000900677308 */ /* 0x000e620000000800 */
[----:B------:R-:W2:Y:S01]  /*a200*/  LDSM.16.MT88.4 R140, [R218+0x9c00] ;  /* 0x009c0000da8c783b */ /* 0x000ea20000004200 */
[----:B-1----:R-:W-:Y:S01]  /*a210*/  F2FP.PACK_AB R7, R103, R176 ;  /* 0x000000b06707723e */ /* 0x002fe200000000ff */
[----:B------:R-:W-:Y:S01]  /*a220*/  FFMA.FTZ R9, R241, c[0x0][0x23c], -R2 ;  /* 0x00008f00f1097a23 */ /* 0x000fe20000010802 */
[----:B------:R-:W-:-:S05]  /*a230*/  MOV R241, R73 ;  /* 0x0000004900f17202 */ /* 0x000fca0000000f00 */
[C---:B------:R-:W-:Y:S07]  /*a240*/  HMMA.16816.F32 R112, R4.reuse, R36, R88 ;  /* 0x000000240470723c */ /* 0x040fee0000001858 */
[----:B------:R-:W-:Y:S01]  /*a250*/  MOV R91, R102 ;  /* 0x00000066005b7202 */ /* 0x000fe20000000f00 */
[C---:B------:R-:W-:Y:S01]  /*a260*/  HMMA.16816.F32 R64, R4.reuse, R30, R64 ;  /* 0x0000001e0440723c */ /* 0x040fe20000001840 */
[----:B------:R1:W-:Y:S06]  /*a270*/  MUFU.EX2 R102, R9 ;  /* 0x0000000900667308 */ /* 0x0003ec0000000800 */
[----:B------:R-:W-:Y:S01]  /*a280*/  MOV R31, R74 ;  /* 0x0000004a001f7202 */ /* 0x000fe20000000f00 */
[C---:B------:R-:W-:Y:S08]  /*a290*/  HMMA.16816.F32 R68, R4.reuse, R28, R68 ;  /* 0x0000001c0444723c */ /* 0x040ff00000001844 */
[----:B------:R-:W-:Y:S01]  /*a2a0*/  HMMA.16816.F32 R56, R4, R26, R56 ;  /* 0x0000001a0438723c */ /* 0x000fe20000001838 */
[----:B-1----:R-:W-:Y:S01]  /*a2b0*/  FFMA.FTZ R9, R238, c[0x0][0x23c], -R2 ;  /* 0x00008f00ee097a23 */ /* 0x002fe20000010802 */
[----:B------:R-:W-:-:S03]  /*a2c0*/  MOV R238, R75 ;  /* 0x0000004b00ee7202 */ /* 0x000fc60000000f00 */
[----:B------:R1:W3:Y:S03]  /*a2d0*/  MUFU.EX2 R30, R9 ;  /* 0x00000009001e7308 */ /* 0x0002e60000000800 */
[C---:B------:R-:W-:Y:S08]  /*a2e0*/  HMMA.16816.F32 R60, R4.reuse, R24, R60 ;  /* 0x00000018043c723c */ /* 0x040ff0000000183c */
[----:B------:R-:W-:Y:S01]  /*a2f0*/  HMMA.16816.F32 R32, R4, R22, R32 ;  /* 0x000000160420723c */ /* 0x000fe20000001820 */
[--C-:B-1----:R-:W-:Y:S01]  /*a300*/  FFMA.FTZ R9, R237, c[0x0][0x23c], -R2.reuse ;  /* 0x00008f00ed097a23 */ /* 0x102fe20000010802 */
[----:B---3--:R-:W-:Y:S01]  /*a310*/  F2FP.PACK_AB R92, R30, R102 ;  /* 0x000000661e5c723e */ /* 0x008fe200000000ff */
[----:B------:R-:W-:-:S05]  /*a320*/  FFMA.FTZ R2, R240, c[0x0][0x23c], -R2 ;  /* 0x00008f00f0027a23 */ /* 0x000fca0000010802 */
[C---:B------:R-:W-:Y:S01]  /*a330*/  HMMA.16816.F32 R48, R4.reuse, R12, R48 ;  /* 0x0000000c0430723c */ /* 0x040fe20000001830 */
[----:B------:R1:W-:Y:S01]  /*a340*/  MUFU.EX2 R29, R9 ;  /* 0x00000009001d7308 */ /* 0x0003e20000000800 */
[----:B------:R-:W-:Y:S02]  /*a350*/  MOV R240, R217 ;  /* 0x000000d900f07202 */ /* 0x000fe40000000f00 */
[----:B------:R-:W-:Y:S01]  /*a360*/  MOV R237, R205 ;  /* 0x000000cd00ed7202 */ /* 0x000fe20000000f00 */
[----:B------:R3:W5:Y:S01]  /*a370*/  LDL.LU R217, [R1+0x68] ;  /* 0x0000680001d97983 */ /* 0x0007620000300800 */
[----:B------:R-:W-:Y:S02]  /*a380*/  MOV R205, R162 ;  /* 0x000000a200cd7202 */ /* 0x000fe40000000f00 */
[C---:B------:R-:W-:Y:S01]  /*a390*/  HMMA.16816.F32 R36, R4.reuse, R38, R76 ;  /* 0x000000260424723c */ /* 0x040fe2000000184c */
[----:B------:R2:W2:Y:S07]  /*a3a0*/  MUFU.EX2 R28, R2 ;  /* 0x00000002001c7308 */ /* 0x0004ae0000000800 */
[----:B------:R-:W-:Y:S01]  /*a3b0*/  HMMA.16816.F32 R52, R4, R16, R52 ;  /* 0x000000100434723c */ /* 0x000fe20000001834 */
[----:B-1----:R-:W-:-:S02]  /*a3c0*/  MOV R9, R204 ;  /* 0x000000cc00097202 */ /* 0x002fc40000000f00 */
[----:B------:R-:W-:-:S05]  /*a3d0*/  MOV R204, R163 ;  /* 0x000000a300cc7202 */ /* 0x000fca0000000f00 */
[C---:B------:R-:W-:Y:S01]  /*a3e0*/  HMMA.16816.F32 R40, R4.reuse, R18, R40 ;  /* 0x000000120428723c */ /* 0x040fe20000001828 */
[--C-:B--2---:R-:W-:Y:S01]  /*a3f0*/  FFMA.FTZ R2, R242, c[0x0][0x23c], -R0.reuse ;  /* 0x00008f00f2027a23 */ /* 0x104fe20000010800 */
[----:B------:R-:W-:Y:S02]  /*a400*/  F2FP.PACK_AB R94, R28, R29 ;  /* 0x0000001d1c5e723e */ /* 0x000fe400000000ff */
[----:B------:R-:W-:Y:S01]  /*a410*/  MOV R242, R160 ;  /* 0x000000a000f27202 */ /* 0x000fe20000000f00 */
[----:B------:R1:W-:Y:S03]  /*a420*/  MUFU.EX2 R27, R2 ;  /* 0x00000002001b7308 */ /* 0x0003e60000000800 */
[C---:B------:R-:W-:Y:S01]  /*a430*/  HMMA.16816.F32 R12, R4.reuse, R14, R80 ;  /* 0x0000000e040c723c */ /* 0x040fe20000001850 */
[----:B------:R-:W2:Y:S07]  /*a440*/  LDSM.16.MT88.4 R80, [R216+0xbc00] ;  /* 0x00bc0000d850783b */ /* 0x000eae0000004200 */
[----:B------:R-:W-:Y:S01]  /*a450*/  HMMA.16816.F32 R44, R4, R20, R44 ;  /* 0x00000014042c723c */ /* 0x000fe2000000182c */
[----:B------:R-:W2:Y:S01]  /*a460*/  LDSM.16.MT88.4 R4, [R218+0xbc00] ;  /* 0x00bc0000da04783b */ /* 0x000ea20000004200 */
[----:B-1----:R-:W-:Y:S01]  /*a470*/  FFMA.FTZ R2, R245, c[0x0][0x23c], -R0 ;  /* 0x00008f00f5027a23 */ /* 0x002fe20000010800 */
[----:B------:R-:W-:-:S03]  /*a480*/  MOV R245, R161 ;  /* 0x000000a100f57202 */ /* 0x000fc60000000f00 */
[----:B------:R1:W1:Y:S02]  /*a490*/  MUFU.EX2 R26, R2 ;  /* 0x00000002001a7308 */ /* 0x0002640000000800 */
[--C-:B-1----:R-:W-:Y:S01]  /*a4a0*/  FFMA.FTZ R2, R244, c[0x0][0x23c], -R0.reuse ;  /* 0x00008f00f4027a23 */ /* 0x102fe20000010800 */
[----:B------:R-:W-:Y:S01]  /*a4b0*/  F2FP.PACK_AB R93, R26, R27 ;  /* 0x0000001b1a5d723e */ /* 0x000fe200000000ff */
[----:B------:R-:W-:-:S04]  /*a4c0*/  FFMA.FTZ R0, R243, c[0x0][0x23c], -R0 ;  /* 0x00008f00f3007a23 */ /* 0x000fc80000010800 */
[----:B------:R1:W-:Y:S08]  /*a4d0*/  MUFU.EX2 R25, R2 ;  /* 0x0000000200197308 */ /* 0x0003f00000000800 */
[----:B------:R2:W2:Y:S01]  /*a4e0*/  MUFU.EX2 R24, R0 ;  /* 0x0000000000187308 */ /* 0x0004a20000000800 */
[----:B-1----:R-:W-:-:S07]  /*a4f0*/  FFMA.FTZ R2, R250, c[0x0][0x23c], -R8 ;  /* 0x00008f00fa027a23 */ /* 0x002fce0000010808 */
[----:B------:R1:W-:Y:S01]  /*a500*/  MUFU.EX2 R21, R2 ;  /* 0x0000000200157308 */ /* 0x0003e20000000800 */
[----:B--2---:R-:W-:Y:S01]  /*a510*/  FFMA.FTZ R0, R248, c[0x0][0x23c], -R8 ;  /* 0x00008f00f8007a23 */ /* 0x004fe20000010808 */
[----:B------:R-:W-:-:S06]  /*a520*/  F2FP.PACK_AB R95, R24, R25 ;  /* 0x00000019185f723e */ /* 0x000fcc00000000ff */
[----:B------:R2:W2:Y:S01]  /*a530*/  MUFU.EX2 R23, R0 ;  /* 0x0000000000177308 */ /* 0x0004a20000000800 */
[----:B----4-:R-:W-:Y:S01]  /*a540*/  HMMA.16816.F32 R116, R92, R124, R96 ;  /* 0x0000007c5c74723c */ /* 0x010fe20000001860 */
[----:B-1----:R-:W-:-:S07]  /*a550*/  FFMA.FTZ R2, R238, R101, R237 ;  /* 0x00000065ee027223 */ /* 0x002fce00000100ed */
[----:B------:R-:W-:Y:S01]  /*a560*/  HMMA.16816.F32 R120, R92, R126, R144 ;  /* 0x0000007e5c78723c */ /* 0x000fe20000001890 */
[----:B--2---:R-:W-:-:S04]  /*a570*/  FFMA.FTZ R0, R247, c[0x0][0x23c], -R8 ;  /* 0x00008f00f7007a23 */ /* 0x004fc80000010808 */
[----:B------:R1:W-:Y:S03]  /*a580*/  MUFU.EX2 R22, R0 ;  /* 0x0000000000167308 */ /* 0x0003e60000000800 */
[----:B------:R-:W-:Y:S01]  /*a590*/  HMMA.16816.F32 R132, R92, R140, R132 ;  /* 0x0000008c5c84723c */ /* 0x000fe20000001884 */
[----:B-1----:R-:W-:-:S04]  /*a5a0*/  FFMA.FTZ R0, R246, c[0x0][0x23c], -R8 ;  /* 0x00008f00f6007a23 */ /* 0x002fc80000010808 */
[----:B------:R1:W-:Y:S02]  /*a5b0*/  MUFU.EX2 R20, R0 ;  /* 0x0000000000147308 */ /* 0x0003e40000000800 */
[----:B-1----:R-:W-:-:S06]  /*a5c0*/  FFMA.FTZ R0, R91, c[0x0][0x23c], -R3 ;  /* 0x00008f005b007a23 */ /* 0x002fcc0000010803 */
[----:B------:R1:W-:Y:S02]  /*a5d0*/  MUFU.EX2 R19, R0 ;  /* 0x0000000000137308 */ /* 0x0003e40000000800 */
[----:B-1----:R-:W-:-:S06]  /*a5e0*/  FFMA.FTZ R0, R72, c[0x0][0x23c], -R3 ;  /* 0x00008f0048007a23 */ /* 0x002fcc0000010803 */
[----:B------:R1:W2:Y:S02]  /*a5f0*/  MUFU.EX2 R18, R0 ;  /* 0x0000000000127308 */ /* 0x0002a40000000800 */
[--C-:B-1----:R-:W-:Y:S02]  /*a600*/  FFMA.FTZ R0, R251, c[0x0][0x23c], -R3.reuse ;  /* 0x00008f00fb007a23 */ /* 0x102fe40000010803 */
[----:B------:R-:W-:-:S04]  /*a610*/  FFMA.FTZ R3, R249, c[0x0][0x23c], -R3 ;  /* 0x00008f00f9037a23 */ /* 0x000fc80000010803 */
[----:B------:R1:W-:Y:S08]  /*a620*/  MUFU.EX2 R17, R0 ;  /* 0x0000000000117308 */ /* 0x0003f00000000800 */
[----:B------:R4:W3:Y:S01]  /*a630*/  MUFU.EX2 R16, R3 ;  /* 0x0000000300107308 */ /* 0x0008e20000000800 */
[----:B------:R-:W-:Y:S01]  /*a640*/  FFMA.FTZ R8, R242, R11, R245 ;  /* 0x0000000bf2087223 */ /* 0x000fe200000100f5 */
[----:B------:R-:W-:-:S02]  /*a650*/  F2FP.PACK_AB R96, R23, R21 ;  /* 0x000000151760723e */ /* 0x000fc400000000ff */
[----:B--2---:R-:W-:Y:S01]  /*a660*/  F2FP.PACK_AB R97, R18, R19 ;  /* 0x000000131261723e */ /* 0x004fe200000000ff */
[----:B------:R-:W-:Y:S01]  /*a670*/  FADD.FTZ R8, R235, R8 ;  /* 0x00000008eb087221 */ /* 0x000fe20000010000 */
[----:B------:R-:W-:Y:S01]  /*a680*/  F2FP.PACK_AB R98, R20, R22 ;  /* 0x000000161462723e */ /* 0x000fe200000000ff */
[----:B-1----:R-:W-:Y:S01]  /*a690*/  FFMA.FTZ R0, R241, R100, R31 ;  /* 0x00000064f1007223 */ /* 0x002fe2000001001f */
[----:B------:R-:W-:Y:S01]  /*a6a0*/  HMMA.16816.F32 R136, R92, R142, R136 ;  /* 0x0000008e5c88723c */ /* 0x000fe20000001888 */
[----:B----4-:R-:W-:Y:S01]  /*a6b0*/  FFMA.FTZ R3, R9, R10, R240 ;  /* 0x0000000a09037223 */ /* 0x010fe200000100f0 */
[----:B---3--:R-:W-:Y:S01]  /*a6c0*/  F2FP.PACK_AB R99, R16, R17 ;  /* 0x000000111063723e */ /* 0x008fe200000000ff */
[----:B------:R-:W-:Y:S02]  /*a6d0*/  FADD.FTZ R10, R236, R2 ;  /* 0x00000002ec0a7221 */ /* 0x000fe40000010000 */
[----:B------:R-:W-:-:S03]  /*a6e0*/  FADD.FTZ R11, R234, R3 ;  /* 0x00000003ea0b7221 */ /* 0x000fc60000010000 */
[----:B------:R-:W-:Y:S01]  /*a6f0*/  HMMA.16816.F32 R148, R92, R156, R148 ;  /* 0x0000009c5c94723c */ /* 0x000fe20000001894 */
[----:B------:R-:W-:Y:S02]  /*a700*/  FADD.FTZ R9, R239, R0 ;  /* 0x00000000ef097221 */ /* 0x000fe40000010000 */
[----:B------:R-:W-:Y:S02]  /*a710*/  FADD.FTZ R3, R215, R8 ;  /* 0x00000008d7037221 */ /* 0x000fe40000010000 */
[----:B------:R-:W-:-:S03]  /*a720*/  FADD.FTZ R2, R231, R11 ;  /* 0x0000000be7027221 */ /* 0x000fc60000010000 */
        /* <DEDUP_REMOVED lines=9> */
[----:B------:R-:W-:Y:S01]  /*a7c0*/  HMMA.16816.F32 R88, R92, R4, R104 ;  /* 0x000000045c58723c */ /* 0x000fe20000001868 */
[----:B------:R-:W-:-:S07]  /*a7d0*/  FADD.FTZ R3, R206, R3 ;  /* 0x00000003ce037221 */ /* 0x000fce0000010000 */
[----:B------:R-:W-:Y:S01]  /*a7e0*/  HMMA.16816.F32 R92, R92, R6, R84 ;  /* 0x000000065c5c723c */ /* 0x000fe20000001854 */
[----:B------:R-:W-:-:S07]  /*a7f0*/  FADD.FTZ R2, R194, R2 ;  /* 0x00000002c2027221 */ /* 0x000fce0000010000 */
[----:B------:R-:W-:Y:S07]  /*a800*/  HMMA.16816.F32 R84, R96, R4, R44 ;  /* 0x000000046054723c */ /* 0x000fee000000182c */
[----:B------:R-:W-:-:S04]  /*a810*/  FADD.FTZ R4, R232, R9 ;  /* 0x00000009e8047221 */ /* 0x000fc80000010000 */
        /* <DEDUP_REMOVED lines=46> */
[----:B------:R-:W-:Y:S01]  /*ab00*/  FADD.FTZ R0, R24, R0 ;  /* 0x0000000018007221 */ /* 0x000fe20000010000 */
[----:B------:R1:W-:Y:S04]  /*ab10*/  STL [R1+0x18], R4 ;  /* 0x0000180401007387 */ /* 0x0003e80000100800 */
[----:B------:R1:W-:Y:S04]  /*ab20*/  STL [R1+0x1c], R3 ;  /* 0x00001c0301007387 */ /* 0x0003e80000100800 */
[----:B------:R1:W-:Y:S04]  /*ab30*/  STL [R1+0x20], R2 ;  /* 0x0000200201007387 */ /* 0x0003e80000100800 */
[----:B------:R1:W-:Y:S01]  /*ab40*/  STL [R1+0x24], R0 ;  /* 0x0000240001007387 */ /* 0x0003e20000100800 */
[----:B------:R-:W-:Y:S01]  /*ab50*/  HMMA.16816.F32 R128, R96, R140, R68 ;  /* 0x0000008c6080723c */ /* 0x000fe20000001844 */
[----:B------:R-:W-:-:S02]  /*ab60*/  MOV R101, R208 ;  /* 0x000000d000657202 */ /* 0x000fc40000000f00 */
[----:B------:R-:W-:-:S05]  /*ab70*/  MOV R105, R197 ;  /* 0x000000c500697202 */ /* 0x000fca0000000f00 */
[----:B------:R-:W-:Y:S01]  /*ab80*/  HMMA.16816.F32 R112, R96, R124, R112 ;  /* 0x0000007c6070723c */ /* 0x000fe20000001870 */
[----:B------:R-:W-:Y:S02]  /*ab90*/  MOV R104, R252 ;  /* 0x000000fc00687202 */ /* 0x000fe40000000f00 */
[----:B------:R-:W-:-:S05]  /*aba0*/  MOV R102, R198 ;  /* 0x000000c600667202 */ /* 0x000fca0000000f00 */
[----:B------:R-:W-:Y:S01]  /*abb0*/  HMMA.16816.F32 R144, R96, R156, R60 ;  /* 0x0000009c6090723c */ /* 0x000fe2000000183c */
[----:B------:R-:W-:-:S07]  /*abc0*/  MOV R103, R199 ;  /* 0x000000c700677202 */ /* 0x000fce0000000f00 */
        /* <DEDUP_REMOVED lines=8> */
[----:B------:R-:W-:Y:S07]  /*ac50*/  @!P1 BRA `(.L_x_187) ;  /* 0x0000496000009947 */ /* 0x000fee0003800000 */
[----:B-1----:R-:W2:Y:S01]  /*ac60*/  LDL R198, [R1+0xc] ;  /* 0x00000c0001c67983 */ /* 0x002ea20000100800 */
[----:B------:R-:W-:-:S04]  /*ac70*/  DEPBAR.LE SB0, 0x0 ;  /* 0x000080000000791a */ /* 0x000fc80000000000 */
[----:B------:R-:W3:Y:S04]  /*ac80*/  LDL.64 R202, [R1+0x60] ;  /* 0x0000600001ca7983 */ /* 0x000ee80000100a00 */
[----:B------:R-:W4:Y:S04]  /*ac90*/  LDL.64 R196, [R1+0x10] ;  /* 0x0000100001c47983 */ /* 0x000f280000100a00 */
[----:B------:R-:W3:Y:S04]  /*aca0*/  LDL R199, [R1+0x30] ;  /* 0x0000300001c77983 */ /* 0x000ee80000100800 */
[----:B------:R-:W-:Y:S06]  /*acb0*/  BAR.SYNC.DEFER_BLOCKING 0x0 ;  /* 0x0000000000007b1d */ /* 0x000fec0000010000 */
[----:B------:R-:W-:Y:S04]  /*acc0*/  @P4 STS [R222+0x9000], RZ ;  /* 0x009000ffde004388 */ /* 0x000fe80000000800 */
[----:B------:R-:W-:Y:S04]  /*acd0*/  @P4 STS [R222+0x9004], RZ ;  /* 0x009004ffde004388 */ /* 0x000fe80000000800 */
[----:B------:R-:W-:Y:S01]  /*ace0*/  @P4 STS.64 [R222+0x9008], RZ ;  /* 0x009008ffde004388 */ /* 0x000fe20000000a00 */
[----:B--2---:R-:W-:-:S04]  /*acf0*/  IADD3 R231, R198, -0x3, RZ ;  /* 0xfffffffdc6e77810 */ /* 0x004fc80007ffe0ff */
[----:B------:R-:W-:Y:S01]  /*ad00*/  SHF.R.S32.HI R0, RZ, 0x1f, R231 ;  /* 0x0000001fff007819 */ /* 0x000fe200000114e7 */
[----:B------:R-:W-:-:S04]  /*ad10*/  IMAD.WIDE.U32 R2, R231, c[0x0][0x1a0], RZ ;  /* 0x00006800e7027a25 */ /* 0x000fc800078e00ff */
[----:B------:R-:W-:-:S04]  /*ad20*/  IMAD R0, R0, c[0x0][0x1a0], RZ ;  /* 0x0000680000007a24 */ /* 0x000fc800078e02ff */
[----:B------:R-:W-:Y:S01]  /*ad30*/  IMAD R4, R231, c[0x0][0x1a4], R0 ;  /* 0x00006900e7047a24 */ /* 0x000fe200078e0200 */
[----:B---3--:R-:W-:-:S03]  /*ad40*/  LEA R0, P0, R2, R202, 0x6 ;  /* 0x000000ca02007211 */ /* 0x008fc600078030ff */
[----:B------:R-:W-:Y:S01]  /*ad50*/  IMAD.IADD R3, R3, 0x1, R4 ;  /* 0x0000000103037824 */ /* 0x000fe200078e0204 */
[C---:B------:R-:W-:Y:S02]  /*ad60*/  @!P4 LEA R14, P5, R0.reuse, c[0x0][0x170], 0x1 ;  /* 0x00005c00000eca11 */ /* 0x040fe400078a08ff */
[----:B------:R-:W-:Y:S02]  /*ad70*/  @!P3 LEA R10, P1, R0, c[0x0][0x170], 0x1 ;  /* 0x00005c00000aba11 */ /* 0x000fe400078208ff */
[----:B----4-:R-:W-:Y:S02]  /*ad80*/  LEA.HI.X R3, R2, R197, R3, 0x6, P0 ;  /* 0x000000c502037211 */ /* 0x010fe400000f3403 */
[C---:B------:R-:W-:Y:S02]  /*ad90*/  @!P2 LEA R8, P0, R0.reuse, c[0x0][0x170], 0x1 ;  /* 0x00005c000008aa11 */ /* 0x040fe400078008ff */
[C---:B------:R-:W-:Y:S02]  /*ada0*/  IADD3 R2, P6, R0.reuse, UR15, RZ ;  /* 0x0000000f00027c10 */ /* 0x040fe4000ffde0ff */
[----:B------:R-:W-:-:S02]  /*adb0*/  @!P4 LEA.HI.X R15, R0, c[0x0][0x174], R3, 0x1, P5 ;  /* 0x00005d00000fca11 */ /* 0x000fc400028f0c03 */
[C-C-:B------:R-:W-:Y:S02]  /*adc0*/  @!P3 LEA.HI.X R11, R0.reuse, c[0x0][0x174], R3.reuse, 0x1, P1 ;  /* 0x00005d00000bba11 */ /* 0x140fe400008f0c03 */
[----:B------:R-:W-:Y:S01]  /*add0*/  @!P2 LEA.HI.X R9, R0, c[0x0][0x174], R3, 0x1, P0 ;  /* 0x00005d000009aa11 */ /* 0x000fe200000f0c03 */
[----:B------:R-:W-:Y:S01]  /*ade0*/  @!PT LDS RZ, [RZ] ;  /* 0x00000000fffff984 */ /* 0x000fe20000000800 */
[----:B------:R-:W-:Y:S01]  /*adf0*/  @!PT LDS RZ, [RZ] ;  /* 0x00000000fffff984 */ /* 0x000fe20000000800 */
[----:B------:R-:W-:Y:S01]  /*ae00*/  @!PT LDS RZ, [RZ] ;  /* 0x00000000fffff984 */ /* 0x000fe20000000800 */
[----:B------:R1:W-:Y:S01]  /*ae10*/  @!P4 LDGSTS.E.BYPASS.LTC128B.128 [R222+0x9000], [R14.64] ;  /* 0x090000000edecfae */ /* 0x0003e2000b901d4c */
[C---:B------:R-:W-:Y:S02]  /*ae20*/  @!P4 LEA R12, P5, R2.reuse, c[0x0][0x170], 0x1 ;  /* 0x00005c00020cca11 */ /* 0x040fe400078a08ff */
[----:B------:R-:W-:Y:S02]  /*ae30*/  IADD3.X R3, R3, UR5, RZ, P6, !PT ;  /* 0x0000000503037c10 */ /* 0x000fe4000b7fe4ff */
[C---:B------:R-:W-:Y:S01]  /*ae40*/  @!P3 LEA R6, P1, R2.reuse, c[0x0][0x170], 0x1 ;  /* 0x00005c000206ba11 */ /* 0x040fe200078208ff */
[----:B------:R-:W-:Y:S01]  /*ae50*/  @P3 STS.128 [R222+0xa000], RZ ;  /* 0x00a000ffde003388 */ /* 0x000fe20000000c00 */
[----:B------:R-:W-:-:S02]  /*ae60*/  @!P2 LEA R4, P0, R2, c[0x0][0x170], 0x1 ;  /* 0x00005c000204aa11 */ /* 0x000fc400078008ff */
[C-C-:B------:R-:W-:Y:S01]  /*ae70*/  @!P4 LEA.HI.X R13, R2.reuse, c[0x0][0x174], R3.reuse, 0x1, P5 ;  /* 0x00005d00020dca11 */ /* 0x140fe200028f0c03 */
[----:B------:R-:W-:Y:S01]  /*ae80*/  @!PT LDS RZ, [RZ] ;  /* 0x00000000fffff984 */ /* 0x000fe20000000800 */
[----:B------:R-:W-:Y:S01]  /*ae90*/  @!PT LDS RZ, [RZ] ;  /* 0x00000000fffff984 */ /* 0x000fe20000000800 */
[----:B------:R-:W-:Y:S01]  /*aea0*/  @!PT LDS RZ, [RZ] ;  /* 0x00000000fffff984 */ /* 0x000fe20000000800 */
[----:B------:R2:W-:Y:S01]  /*aeb0*/  @!P3 LDGSTS.E.BYPASS.LTC128B.128 [R222+0xa000], [R10.64+0x40] ;  /* 0x0a0000400adebfae */ /* 0x0005e2000b901d4c */
        /* <DEDUP_REMOVED lines=22> */
[----:B-----5:R-:W-:Y:S04]  /*b020*/  LDSM.16.M88.4 R28, [R217+0x6000] ;  /* 0x00600000d91c783b */ /* 0x020fe80000000200 */
[----:B--2---:R-:W2:Y:S04]  /*b030*/  LDSM.16.M88.4 R8, [R220+0x1000] ;  /* 0x00100000dc08783b */ /* 0x004ea80000000200 */
[----:B-1----:R-:W1:Y:S04]  /*b040*/  LDSM.16.M88.4 R12, [R220] ;  /* 0x00000000dc0c783b */ /* 0x002e680000000200 */
[----:B------:R-:W4:Y:S04]  /*b050*/  LDSM.16.M88.4 R24, [R217+0x6400] ;  /* 0x00640000d918783b */ /* 0x000f280000000200 */
[----:B------:R-:W4:Y:S04]  /*b060*/  LDSM.16.M88.4 R20, [R217+0x6800] ;  /* 0x00680000d914783b */ /* 0x000f280000000200 */
[----:B------:R-:W4:Y:S04]  /*b070*/  LDSM.16.M88.4 R16, [R217+0x6c00] ;  /* 0x006c0000d910783b */ /* 0x000f280000000200 */
[----:B---3--:R-:W-:Y:S04]  /*b080*/  LDSM.16.M88.4 R4, [R221+0x1000] ;  /* 0x00100000dd04783b */ /* 0x008fe80000000200 */
[----:B------:R-:W3:Y:S04]  /*b090*/  LDSM.16.M88.4 R40, [R219+0x6400] ;  /* 0x00640000db28783b */ /* 0x000ee80000000200 */
[----:B------:R-:W3:Y:S04]  /*b0a0*/  LDSM.16.M88.4 R36, [R219+0x6800] ;  /* 0x00680000db24783b */ /* 0x000ee80000000200 */
[----:B------:R-:W3:Y:S04]  /*b0b0*/  LDSM.16.M88.4 R32, [R219+0x6c00] ;  /* 0x006c0000db20783b */ /* 0x000ee80000000200 */
[----:B------:R-:W3:Y:S01]  /*b0c0*/  LDSM.16.M88.4 R44, [R219+0x6000] ;  /* 0x00600000db2c783b */ /* 0x000ee20000000200 */
[----:B--2---:R-:W-:Y:S01]  /*b0d0*/  HMMA.16816.F32 R60, R8, R28, RZ ;  /* 0x0000001c083c723c */ /* 0x004fe200000018ff */
[----:B------:R-:W-:-:S02]  /*b0e0*/  IMAD.MOV.U32 R0, RZ, RZ, R199 ;  /* 0x000000ffff007224 */ /* 0x000fc400078e00c7 */
[----:B------:R-:W0:Y:S05]  /*b0f0*/  LDGDEPBAR ;  /* 0x00000000000079af */ /* 0x000e2a0000000000 */
[----:B-1----:R-:W-:Y:S08]  /*b100*/  HMMA.16816.F32 R212, R12, R28, RZ ;  /* 0x0000001c0cd4723c */ /* 0x002ff000000018ff */
[-C--:B------:R-:W-:Y:S08]  /*b110*/  HMMA.16816.F32 R100, R8, R30.reuse, RZ ;  /* 0x0000001e0864723c */ /* 0x080ff000000018ff */
[----:B------:R-:W-:Y:S08]  /*b120*/  HMMA.16816.F32 R208, R12, R30, RZ ;  /* 0x0000001e0cd0723c */ /* 0x000ff000000018ff */
[C---:B----4-:R-:W-:Y:S08]  /*b130*/  HMMA.16816.F32 R56, R8.reuse, R24, RZ ;  /* 0x000000180838723c */ /* 0x050ff000000018ff */
        /* <DEDUP_REMOVED lines=9> */
[C---:B------:R-:W-:Y:S01]  /*b1d0*/  HMMA.16816.F32 R200, R12.reuse, R22, RZ ;  /* 0x000000160cc8723c */ /* 0x040fe200000018ff */
[----:B------:R-:W-:Y:S07]  /*b1e0*/  LDSM.16.M88.4 R20, [R217+0x7800] ;  /* 0x00780000d914783b */ /* 0x000fee0000000200 */
[C---:B------:R-:W-:Y:S08]  /*b1f0*/  HMMA.16816.F32 R104, R12.reuse, R16, RZ ;  /* 0x000000100c68723c */ /* 0x040ff000000018ff */
[----:B------:R-:W-:Y:S01]  /*b200*/  HMMA.16816.F32 R188, R12, R18, RZ ;  /* 0x000000120cbc723c */ /* 0x000fe200000018ff */
[----:B------:R-:W1:Y:S04]  /*b210*/  LDSM.16.M88.4 R12, [R221] ;  /* 0x00000000dd0c783b */ /* 0x000e680000000200 */
[----:B------:R-:W-:Y:S03]  /*b220*/  LDSM.16.M88.4 R16, [R217+0x7c00] ;  /* 0x007c0000d910783b */ /* 0x000fe60000000200 */
[C---:B---3--:R-:W-:Y:S08]  /*b230*/  HMMA.16816.F32 R192, R4.reuse, R40, R56 ;  /* 0x0000002804c0723c */ /* 0x048ff00000001838 */
        /* <DEDUP_REMOVED lines=13> */
[C---:B------:R-:W-:Y:S08]  /*b310*/  HMMA.16816.F32 R248, R12.reuse, R32, R104 ;  /* 0x000000200cf8723c */ /* 0x040ff00000001868 */
[C---:B------:R-:W-:Y:S08]  /*b320*/  HMMA.16816.F32 R104, R12.reuse, R46, R208 ;  /* 0x0000002e0c68723c */ /* 0x040ff000000018d0 */
[C---:B------:R-:W-:Y:S01]  /*b330*/  HMMA.16816.F32 R100, R12.reuse, R42, R204 ;  /* 0x0000002a0c64723c */ /* 0x040fe200000018cc */
[----:B------:R-:W-:Y:S07]  /*b340*/  LDSM.16.M88.4 R40, [R219+0x7800] ;  /* 0x00780000db28783b */ /* 0x000fee0000000200 */
[C---:B------:R-:W-:Y:S01]  /*b350*/  HMMA.16816.F32 R64, R12.reuse, R38, R200 ;  /* 0x000000260c40723c */ /* 0x040fe200000018c8 */
[----:B------:R-:W-:Y:S07]  /*b360*/  LDSM.16.M88.4 R36, [R219+0x7c00] ;  /* 0x007c0000db24783b */ /* 0x000fee0000000200 */
[----:B------:R-:W-:Y:S01]  /*b370*/  HMMA.16816.F32 R32, R12, R34, R188 ;  /* 0x000000220c20723c */ /* 0x000fe200000018bc */
[----:B------:R-:W-:Y:S07]  /*b380*/  LDSM.16.M88.4 R12, [R221+0x3000] ;  /* 0x00300000dd0c783b */ /* 0x000fee0000000200 */
[C---:B--2---:R-:W-:Y:S08]  /*b390*/  HMMA.16816.F32 R204, R4.reuse, R20, R184 ;  /* 0x0000001404cc723c */ /* 0x044ff000000018b8 */
[C---:B------:R-:W-:Y:S01]  /*b3a0*/  HMMA.16816.F32 R184, R4.reuse, R26, R56 ;  /* 0x0000001a04b8723c */ /* 0x040fe20000001838 */
[----:B------:R-:W1:Y:S07]  /*b3b0*/  LDSM.16.M88.4 R56, [R219+0x7000] ;  /* 0x00700000db38783b */ /* 0x000e6e0000000200 */
[----:B------:R-:W-:Y:S01]  /*b3c0*/  HMMA.16816.F32 R188, R4, R22, R52 ;  /* 0x0000001604bc723c */ /* 0x000fe20000001834 */
[----:B------:R-:W2:Y:S07]  /*b3d0*/  LDSM.16.M88.4 R52, [R219+0x7400] ;  /* 0x00740000db34783b */ /* 0x000eae0000000200 */
[-C--:B---3--:R-:W-:Y:S08]  /*b3e0*/  HMMA.16816.F32 R244, R8, R28.reuse, R212 ;  /* 0x0000001c08f4723c */ /* 0x088ff000000018d4 */
[C---:B------:R-:W-:Y:S08]  /*b3f0*/  HMMA.16816.F32 R60, R4.reuse, R28, R60 ;  /* 0x0000001c043c723c */ /* 0x040ff0000000183c */
[----:B------:R-:W-:Y:S08]  /*b400*/  HMMA.16816.F32 R48, R4, R18, R48 ;  /* 0x000000120430723c */ /* 0x000ff00000001830 */
[C---:B------:R-:W-:Y:S08]  /*b410*/  HMMA.16816.F32 R240, R8.reuse, R24, R196 ;  /* 0x0000001808f0723c */ /* 0x040ff000000018c4 */
[----:B------:R-:W-:Y:S08]  /*b420*/  HMMA.16816.F32 R212, R8, R20, R180 ;  /* 0x0000001408d4723c */ /* 0x000ff000000018b4 */
[C---:B------:R-:W-:Y:S08]  /*b430*/  HMMA.16816.F32 R192, R4.reuse, R24, R192 ;  /* 0x0000001804c0723c */ /* 0x040ff000000018c0 */
        /* <DEDUP_REMOVED lines=9> */
[----:B------:R-:W4:Y:S03]  /*b4d0*/  LDSM.16.M88.4 R16, [R217+0x8000] ;  /* 0x00800000d910783b */ /* 0x000f260000000200 */
[C---:B-1----:R-:W-:Y:S01]  /*b4e0*/  HMMA.16816.F32 R176, R12.reuse, R56, R60 ;  /* 0x000000380cb0723c */ /* 0x042fe2000000183c */
[----:B------:R-:W1:Y:S07]  /*b4f0*/  LDSM.16.M88.4 R32, [R217+0x8400] ;  /* 0x00840000d920783b */ /* 0x000e6e0000000200 */
[C---:B------:R-:W-:Y:S01]  /*b500*/  HMMA.16816.F32 R24, R12.reuse, R38, R48 ;  /* 0x000000260c18723c */ /* 0x040fe20000001830 */
[----:B------:R-:W1:Y:S07]  /*b510*/  LDSM.16.M88.4 R48, [R217+0x8800] ;  /* 0x00880000d930783b */ /* 0x000e6e0000000200 */
[C---:B------:R-:W-:Y:S01]  /*b520*/  HMMA.16816.F32 R108, R12.reuse, R58, R44 ;  /* 0x0000003a0c6c723c */ /* 0x040fe2000000182c */
[----:B------:R-:W1:Y:S07]  /*b530*/  LDSM.16.M88.4 R44, [R217+0x8c00] ;  /* 0x008c0000d92c783b */ /* 0x000e6e0000000200 */
[C---:B--2---:R-:W-:Y:S08]  /*b540*/  HMMA.16816.F32 R104, R12.reuse, R52, R192 ;  /* 0x000000340c68723c */ /* 0x044ff000000018c0 */
[C---:B------:R-:W-:Y:S08]  /*b550*/  HMMA.16816.F32 R100, R12.reuse, R54, R184 ;  /* 0x000000360c64723c */ /* 0x040ff000000018b8 */
[C---:B------:R-:W-:Y:S08]  /*b560*/  HMMA.16816.F32 R64, R12.reuse, R40, R204 ;  /* 0x000000280c40723c */ /* 0x040ff000000018cc */
[C---:B------:R-:W-:Y:S08]  /*b570*/  HMMA.16816.F32 R60, R12.reuse, R42, R188 ;  /* 0x0000002a0c3c723c */ /* 0x040ff000000018bc */
[----:B------:R-:W-:Y:S01]  /*b580*/  HMMA.16816.F32 R28, R12, R36, R208 ;  /* 0x000000240c1c723c */ /* 0x000fe200000018d0 */
[----:B------:R-:W2:Y:S07]  /*b590*/  LDSM.16.M88.4 R12, [R220+0x4000] ;  /* 0x00400000dc0c783b */ /* 0x000eae0000000200 */
        /* <DEDUP_REMOVED lines=9> */
[C---:B----4-:R-:W-:Y:S08]  /*b630*/  HMMA.16816.F32 R188, R4.reuse, R16, R176 ;  /* 0x0000001004bc723c */ /* 0x050ff000000018b0 */
[C---:B------:R-:W-:Y:S08]  /*b640*/  HMMA.16816.F32 R184, R4.reuse, R18, R108 ;  /* 0x0000001204b8723c */ /* 0x040ff0000000186c */
[C---:B-1----:R-:W-:Y:S08]  /*b650*/  HMMA.16816.F32 R180, R4.reuse, R32, R104 ;  /* 0x0000002004b4723c */ /* 0x042ff00000001868 */
        /* <DEDUP_REMOVED lines=8> */
[C---:B--2---:R-:W-:Y:S01]  /*b6e0*/  HMMA.16816.F32 R60, R12.reuse, R16, R20 ;  /* 0x000000100c3c723c */ /* 0x044fe20000001814 */
[----:B------:R-:W2:Y:S07]  /*b6f0*/  LDSM.16.M88.4 R20, [R219+0x8800] ;  /* 0x00880000db14783b */ /* 0x000eae0000000200 */
[----:B------:R-:W-:Y:S01]  /*b700*/  HMMA.16816.F32 R56, R12, R18, R56 ;  /* 0x000000120c38723c */ /* 0x000fe20000001838 */
[----:B------:R-:W3:Y:S01]  /*b710*/  LDSM.16.M88.4 R16, [R219+0x8c00] ;  /* 0x008c0000db10783b */ /* 0x000ee20000000200 */
[----:B------:R-:W-:Y:S01]  /*b720*/  ISETP.GT.AND P0, PT, R231, R0, PT ;  /* 0x00000000e700720c */ /* 0x000fe20003f04270 */
[----:B------:R-:W-:-:S05]  /*b730*/  DEPBAR.LE SB0, 0x0 ;  /* 0x000080000000791a */ /* 0x000fca0000000000 */
        /* <DEDUP_REMOVED lines=25> */
[----:B------:R-:W3:Y:S04]  /*b8d0*/  LDL.64 R2, [R1+0x40] ;  /* 0x0000400001027983 */ /* 0x000ee80000100a00 */
[----:B------:R-:W4:Y:S01]  /*b8e0*/  LDL.LU R0, [R1+0xc] ;  /* 0x00000c0001007983 */ /* 0x000f220000300800 */
[----:B------:R-:W-:Y:S03]  /*b8f0*/  BSSY B0, `(.L_x_192) ;  /* 0x000003c000007945 */ /* 0x000fe60003800000 */
[----:B------:R1:W-:Y:S04]  /*b900*/  @P4 STS [R222+0x6000], RZ ;  /* 0x006000ffde004388 */ /* 0x0003e80000000800 */
[----:B------:R1:W-:Y:S04]  /*b910*/  @P4 STS [R222+0x6004], RZ ;  /* 0x006004ffde004388 */ /* 0x0003e80000000800 */
[----:B------:R1:W-:Y:S01]  /*b920*/  @P4 STS.64 [R222+0x6008], RZ ;  /* 0x006008ffde004388 */ /* 0x0003e20000000a00 */
[----:B--2---:R-:W-:-:S02]  /*b930*/  IMAD.MOV.U32 R248, RZ, RZ, R250 ;  /* 0x000000fffff87224 */ /* 0x004fc400078e00fa */
[----:B------:R-:W-:Y:S02]  /*b940*/  IMAD.MOV.U32 R249, RZ, RZ, R251 ;  /* 0x000000fffff97224 */ /* 0x000fe400078e00fb */
[----:B---3--:R-:W-:Y:S02]  /*b950*/  IMAD.MOV.U32 R250, RZ, RZ, R2 ;  /* 0x000000fffffa7224 */ /* 0x008fe400078e0002 */
[----:B------:R-:W-:Y:S01]  /*b960*/  IMAD.MOV.U32 R251, RZ, RZ, R3 ;  /* 0x000000fffffb7224 */ /* 0x000fe200078e0003 */
[----:B----4-:R-:W-:-:S04]  /*b970*/  IADD3 R0, R0, -0x4, RZ ;  /* 0xfffffffc00007810 */ /* 0x010fc80007ffe0ff */
[----:B------:R-:W-:-:S05]  /*b980*/  SHF.R.S32.HI R2, RZ, 0x1f, R0 ;  /* 0x0000001fff027819 */ /* 0x000fca0000011400 */
[----:B------:R-:W-:Y:S02]  /*b990*/  IMAD R4, R2, c[0x0][0x198], RZ ;  /* 0x0000660002047a24 */ /* 0x000fe400078e02ff */
[----:B------:R-:W-:-:S04]  /*b9a0*/  IMAD.WIDE.U32 R2, R0, c[0x0][0x198], RZ ;  /* 0x0000660000027a25 */ /* 0x000fc800078e00ff */
[----:B------:R-:W-:Y:S01]  /*b9b0*/  IMAD R4, R0, c[0x0][0x19c], R4 ;  /* 0x0000670000047a24 */ /* 0x000fe200078e0204 */
[----:B------:R-:W-:-:S03]  /*b9c0*/  LEA R0, P0, R2, R248, 0x6 ;  /* 0x000000f802007211 */ /* 0x000fc600078030ff */
[----:B------:R-:W-:Y:S01]  /*b9d0*/  IMAD.IADD R3, R3, 0x1, R4 ;  /* 0x0000000103037824 */ /* 0x000fe200078e0204 */
[C---:B------:R-:W-:Y:S02]  /*b9e0*/  @!P4 LEA R12, P5, R0.reuse, c[0x0][0x168], 0x1 ;  /* 0x00005a00000cca11 */ /* 0x040fe400078a08ff */
[----:B------:R-:W-:Y:S02]  /*b9f0*/  @!P2 LEA R6, P1, R0, c[0x0][0x168], 0x1 ;  /* 0x00005a000006aa11 */ /* 0x000fe400078208ff */
[----:B------:R-:W-:Y:S02]  /*ba00*/  LEA.HI.X R3, R2, R251, R3, 0x6, P0 ;  /* 0x000000fb02037211 */ /* 0x000fe400000f3403 */
        /* <DEDUP_REMOVED lines=42> */
.L_x_193:
[----:B------:R-:W-:Y:S05]  /*bcb0*/  BSYNC B0 ;  /* 0x0000000000007941 */ /* 0x000fea0003800000 */
.L_x_192:
[----:B------:R-:W0:Y:S02]  /*bcc0*/  LDGDEPBAR ;  /* 0x00000000000079af */ /* 0x000e240000000000 */
.L_x_191:
[----:B------:R-:W2:Y:S04]  /*bcd0*/  LDL.LU R3, [R1+0x20] ;  /* 0x0000200001037983 */ /* 0x000ea80000300800 */
[----:B------:R-:W3:Y:S04]  /*bce0*/  LDL.LU R2, [R1+0x24] ;  /* 0x0000240001027983 */ /* 0x000ee80000300800 */
[----:B-1----:R-:W4:Y:S04]  /*bcf0*/  LDL.LU R5, [R1+0x1c] ;  /* 0x00001c0001057983 */ /* 0x002f280000300800 */
[----:B------:R-:W4:Y:S04]  /*bd00*/  LDL.LU R4, [R1+0x18] ;  /* 0x0000180001047983 */ /* 0x000f280000300800 */
[----:B------:R1:W-:Y:S04]  /*bd10*/  STL [R1+0x68], R217 ;  /* 0x000068d901007387 */ /* 0x0003e80000100800 */
[----:B------:R-:W4:Y:S04]  /*bd20*/  LDL.LU R17, [R1+0x4] ;  /* 0x0000040001117983 */ /* 0x000f280000300800 */
        /* <DEDUP_REMOVED lines=17> */
[----:B------:R-:W-:Y:S01]  /*be40*/  FSEL R12, R46, -INF , !P2 ;  /* 0xff8000002e0c7808 */ /* 0x000fe20005000000 */
[----:B--2---:R-:W-:Y:S01]  /*be50*/  IMAD.MOV.U32 R189, RZ, RZ, R3 ;  /* 0x000000ffffbd7224 */ /* 0x004fe200078e0003 */
[----:B---3--:R-:W-:-:S02]  /*be60*/  MOV R188, R2 ;  /* 0x0000000200bc7202 */ /* 0x008fc40000000f00 */
[----:B------:R-:W-:Y:S01]  /*be70*/  IADD3 R2, R0, 0x1, RZ ;  /* 0x0000000100027810 */ /* 0x000fe20007ffe0ff */
[----:B----4-:R-:W-:-:S03]  /*be80*/  IMAD.MOV.U32 R33, RZ, RZ, R5 ;  /* 0x000000ffff217224 */ /* 0x010fc600078e0005 */
[C---:B------:R-:W-:Y:S02]  /*be90*/  ISETP.GE.AND P3, PT, R2.reuse, R230, PT ;  /* 0x000000e60200720c */ /* 0x040fe40003f66270 */
[C---:B------:R-:W-:Y:S01]  /*bea0*/  ISETP.GE.AND P6, PT, R2.reuse, R229, PT ;  /* 0x000000e50200720c */ /* 0x040fe20003fc6270 */
[----:B------:R-:W-:Y:S01]  /*beb0*/  IMAD.MOV.U32 R190, RZ, RZ, R4 ;  /* 0x000000ffffbe7224 */ /* 0x000fe200078e0004 */
        /* <DEDUP_REMOVED lines=18> */
[----:B------:R-:W-:Y:S01]  /*bfe0*/  LDSM.16.MT88.4 R44, [R218+0xa000] ;  /* 0x00a00000da2c783b */ /* 0x000fe20000004200 */
[----:B------:R-:W-:-:S02]  /*bff0*/  ISETP.GE.AND P0, PT, R3, R230, PT ;  /* 0x000000e60300720c */ /* 0x000fc40003f06270 */
[C---:B------:R-:W-:Y:S02]  /*c000*/  ISETP.GE.AND P6, PT, R3.reuse, R229, PT ;  /* 0x000000e50300720c */ /* 0x040fe40003fc6270 */
[C---:B------:R-:W-:Y:S02]  /*c010*/  ISETP.GE.AND P5, PT, R3.reuse, R228, PT ;  /* 0x000000e40300720c */ /* 0x040fe40003fa6270 */
[----:B------:R-:W-:Y:S02]  /*c020*/  ISETP.GE.AND P4, PT, R3, R227, PT ;  /* 0x000000e30300720c */ /* 0x000fe40003f86270 */
[C---:B------:R-:W-:Y:S02]  /*c030*/  ISETP.LT.OR P1, PT, R2.reuse, R225, P1 ;  /* 0x000000e10200720c */ /* 0x040fe40000f21670 */
[C---:B------:R-:W-:Y:S02]  /*c040*/  ISETP.LT.OR P2, PT, R2.reuse, R224, P2 ;  /* 0x000000e00200720c */ /* 0x040fe40001741670 */
[----:B------:R-:W-:-:S02]  /*c050*/  ISETP.LT.OR P3, PT, R2, R223, P3 ;  /* 0x000000df0200720c */ /* 0x000fc40001f61670 */
[C---:B------:R-:W-:Y:S02]  /*c060*/  IADD3 R2, R0.reuse, 0x10, RZ ;  /* 0x0000001000027810 */ /* 0x040fe40007ffe0ff */
[C---:B------:R-:W-:Y:S02]  /*c070*/  ISETP.LT.OR P0, PT, R3.reuse, R226, P0 ;  /* 0x000000e20300720c */ /* 0x040fe40000701670 */
[C---:B------:R-:W-:Y:S02]  /*c080*/  ISETP.LT.OR P6, PT, R3.reuse, R225, P6 ;  /* 0x000000e10300720c */ /* 0x040fe400037c1670 */
[C---:B------:R-:W-:Y:S02]  /*c090*/  ISETP.LT.OR P5, PT, R3.reuse, R224, P5 ;  /* 0x000000e00300720c */ /* 0x040fe40002fa1670 */
[----:B------:R-:W-:Y:S02]  /*c0a0*/  ISETP.LT.OR P4, PT, R3, R223, P4 ;  /* 0x000000df0300720c */ /* 0x000fe40002781670 */
[----:B------:R-:W-:-:S02]  /*c0b0*/  IADD3 R3, R0, 0x11, RZ ;  /* 0x0000001100037810 */ /* 0x000fc40007ffe0ff */
[----:B------:R-:W-:Y:S02]  /*c0c0*/  FSEL R11, R184, -INF , !P2 ;  /* 0xff800000b80b7808 */ /* 0x000fe40005000000 */
[----:B------:R-:W-:Y:S02]  /*c0d0*/  FSEL R35, R58, -INF , !P1 ;  /* 0xff8000003a237808 */ /* 0x000fe40004800000 */
[----:B------:R-:W-:Y:S02]  /*c0e0*/  ISETP.GE.AND P2, PT, R2, R229, PT ;  /* 0x000000e50200720c */ /* 0x000fe40003f46270 */
[----:B------:R-:W-:Y:S02]  /*c0f0*/  FSEL R15, R186, -INF , !P3 ;  /* 0xff800000ba0f7808 */ /* 0x000fe40005800000 */
[C---:B------:R-:W-:Y:S02]  /*c100*/  ISETP.GE.AND P1, PT, R2.reuse, R230, PT ;  /* 0x000000e60200720c */ /* 0x040fe40003f26270 */
[----:B------:R-:W-:-:S02]  /*c110*/  ISETP.GE.AND P3, PT, R2, R228, PT ;  /* 0x000000e40200720c */ /* 0x000fc40003f66270 */
[----:B------:R-:W-:Y:S02]  /*c120*/  FSEL R27, R57, -INF , !P0 ;  /* 0xff800000391b7808 */ /* 0x000fe40004000000 */
[----:B------:R-:W-:Y:S02]  /*c130*/  FSEL R16, R187, -INF , !P4 ;  /* 0xff800000bb107808 */ /* 0x000fe40006000000 */
[C---:B------:R-:W-:Y:S02]  /*c140*/  ISETP.GE.AND P0, PT, R2.reuse, R227, PT ;  /* 0x000000e30200720c */ /* 0x040fe40003f06270 */
[----:B------:R-:W-:Y:S02]  /*c150*/  ISETP.GE.AND P4, PT, R3, R230, PT ;  /* 0x000000e60300720c */ /* 0x000fe40003f86270 */
[C---:B------:R-:W-:Y:S02]  /*c160*/  ISETP.LT.OR P2, PT, R2.reuse, R225, P2 ;  /* 0x000000e10200720c */ /* 0x040fe40001741670 */
[----:B------:R-:W-:-:S02]  /*c170*/  ISETP.LT.OR P1, PT, R2, R226, P1 ;  /* 0x000000e20200720c */ /* 0x000fc40000f21670 */
[C---:B------:R-:W-:Y:S02]  /*c180*/  ISETP.LT.OR P3, PT, R2.reuse, R224, P3 ;  /* 0x000000e00200720c */ /* 0x040fe40001f61670 */
[----:B------:R-:W-:Y:S02]  /*c190*/  ISETP.LT.OR P0, PT, R2, R223, P0 ;  /* 0x000000df0200720c */ /* 0x000fe40000701670 */
[----:B------:R-:W-:Y:S02]  /*c1a0*/  ISETP.LT.OR P4, PT, R3, R226, P4 ;  /* 0x000000e20300720c */ /* 0x000fe40002781670 */
[----:B------:R-:W-:Y:S02]  /*c1b0*/  IADD3 R2, R0, 0x18, RZ ;  /* 0x0000001800027810 */ /* 0x000fe40007ffe0ff */
[----:B------:R-:W-:Y:S02]  /*c1c0*/  FSEL R59, R59, -INF , !P6 ;  /* 0xff8000003b3b7808 */ /* 0x000fe40007000000 */
[----:B------:R-:W-:-:S02]  /*c1d0*/  FSEL R193, R54, -INF , !P2 ;  /* 0xff80000036c17808 */ /* 0x000fc40005000000 */
[----:B------:R-:W-:Y:S02]  /*c1e0*/  FSEL R13, R185, -INF , !P5 ;  /* 0xff800000b90d7808 */ /* 0x000fe40006800000 */
[C---:B------:R-:W-:Y:S02]  /*c1f0*/  ISETP.GE.AND P6, PT, R3.reuse, R229, PT ;  /* 0x000000e50300720c */ /* 0x040fe40003fc6270 */
[----:B------:R-:W-:Y:S02]  /*c200*/  FSEL R52, R52, -INF , !P1 ;  /* 0xff80000034347808 */ /* 0x000fe40004800000 */
[----:B------:R-:W-:Y:S02]  /*c210*/  FSEL R54, R180, -INF , !P3 ;  /* 0xff800000b4367808 */ /* 0x000fe40005800000 */
[C---:B------:R-:W-:Y:S02]  /*c220*/  ISETP.GE.AND P5, PT, R3.reuse, R228, PT ;  /* 0x000000e40300720c */ /* 0x040fe40003fa6270 */
[----:B------:R-:W-:-:S02]  /*c230*/  ISETP.GE.AND P1, PT, R3, R227, PT ;  /* 0x000000e30300720c */ /* 0x000fc40003f26270 */
[----:B------:R-:W-:Y:S02]  /*c240*/  FSEL R182, R182, -INF , !P0 ;  /* 0xff800000b6b67808 */ /* 0x000fe40004000000 */
[----:B------:R-:W-:Y:S02]  /*c250*/  FSEL R180, R53, -INF , !P4 ;  /* 0xff80000035b47808 */ /* 0x000fe40006000000 */
[C---:B------:R-:W-:Y:S02]  /*c260*/  ISETP.GE.AND P2, PT, R2.reuse, R230, PT ;  /* 0x000000e60200720c */ /* 0x040fe40003f46270 */
[C---:B------:R-:W-:Y:S02]  /*c270*/  ISETP.GE.AND P3, PT, R2.reuse, R229, PT ;  /* 0x000000e50200720c */ /* 0x040fe40003f66270 */
[C---:B------:R-:W-:Y:S02]  /*c280*/  ISETP.GE.AND P0, PT, R2.reuse, R228, PT ;  /* 0x000000e40200720c */ /* 0x040fe40003f06270 */
[----:B------:R-:W-:-:S02]  /*c290*/  ISETP.GE.AND P4, PT, R2, R227, PT ;  /* 0x000000e30200720c */ /* 0x000fc40003f86270 */
[C---:B------:R-:W-:Y:S02]  /*c2a0*/  ISETP.LT.OR P6, PT, R3.reuse, R225, P6 ;  /* 0x000000e10300720c */ /* 0x040fe400037c1670 */
[C---:B------:R-:W-:Y:S02]  /*c2b0*/  ISETP.LT.OR P5, PT, R3.reuse, R224, P5 ;  /* 0x000000e00300720c */ /* 0x040fe40002fa1670 */
[----:B------:R-:W-:Y:S02]  /*c2c0*/  ISETP.LT.OR P1, PT, R3, R223, P1 ;  /* 0x000000df0300720c */ /* 0x000fe40000f21670 */
[C---:B------:R-:W-:Y:S02]  /*c2d0*/  ISETP.LT.OR P2, PT, R2.reuse, R226, P2 ;  /* 0x000000e20200720c */ /* 0x040fe40001741670 */
[C---:B------:R-:W-:Y:S02]  /*c2e0*/  ISETP.LT.OR P3, PT, R2.reuse, R225, P3 ;  /* 0x000000e10200720c */ /* 0x040fe40001f61670 */
[----:B------:R-:W-:-:S02]  /*c2f0*/  ISETP.LT.OR P0, PT, R2, R224, P0 ;  /* 0x000000e00200720c */ /* 0x000fc40000701670 */
[----:B------:R-:W-:Y:S02]  /*c300*/  ISETP.LT.OR P4, PT, R2, R223, P4 ;  /* 0x000000df0200720c */ /* 0x000fe40002781670 */
[C---:B------:R-:W-:Y:S02]  /*c310*/  IADD3 R3, R0.reuse, 0x19, RZ ;  /* 0x0000001900037810 */ /* 0x040fe40007ffe0ff */
[----:B------:R-:W-:Y:S02]  /*c320*/  IADD3 R2, R0, 0x20, RZ ;  /* 0x0000002000027810 */ /* 0x000fe40007ffe0ff */
[----:B------:R-:W-:Y:S02]  /*c330*/  FSEL R192, R55, -INF , !P6 ;  /* 0xff80000037c07808 */ /* 0x000fe40007000000 */
[----:B------:R-:W-:Y:S02]  /*c340*/  FSEL R53, R181, -INF , !P5 ;  /* 0xff800000b5357808 */ /* 0x000fe40006800000 */
[----:B------:R-:W-:-:S02]  /*c350*/  FSEL R55, R183, -INF , !P1 ;  /* 0xff800000b7377808 */ /* 0x000fc40004800000 */
[C---:B------:R-:W-:Y:S02]  /*c360*/  ISETP.GE.AND P1, PT, R3.reuse, R230, PT ;  /* 0x000000e60300720c */ /* 0x040fe40003f26270 */
        /* <DEDUP_REMOVED lines=8> */
[C---:B------:R-:W-:Y:S02]  /*c3f0*/  ISETP.LT.OR P5, PT, R3.reuse, R224, P5 ;  /* 0x000000e00300720c */ /* 0x040fe40002fa1670 */
[----:B------:R-:W-:Y:S02]  /*c400*/  ISETP.LT.OR P2, PT, R3, R223, P2 ;  /* 0x000000df0300720c */ /* 0x000fe40001741670 */
[----:B------:R-:W-:-:S02]  /*c410*/  ISETP.LT.OR P3, PT, R2, R226, P3 ;  /* 0x000000e20200720c */ /* 0x000fc40001f61670 */
[----:B------:R-:W-:Y:S02]  /*c420*/  IADD3 R3, R0, 0x21, RZ ;  /* 0x0000002100037810 */ /* 0x000fe40007ffe0ff */
[----:B------:R-:W-:Y:S02]  /*c430*/  FSEL R40, R176, -INF , !P0 ;  /* 0xff800000b0287808 */ /* 0x000fe40004000000 */
[----:B------:R-:W-:Y:S02]  /*c440*/  FSEL R176, R41, -INF , !P1 ;  /* 0xff80000029b07808 */ /* 0x000fe40004800000 */
[----:B------:R-:W-:Y:S02]  /*c450*/  FSEL R194, R43, -INF , !P6 ;  /* 0xff8000002bc27808 */ /* 0x000fe40007000000 */
[----:B------:R-:W-:Y:S02]  /*c460*/  FSEL R41, R177, -INF , !P5 ;  /* 0xff800000b1297808 */ /* 0x000fe40006800000 */
[----:B------:R-:W-:-:S02]  /*c470*/  FSEL R179, R179, -INF , !P2 ;  /* 0xff800000b3b37808 */ /* 0x000fc40005000000 */
[----:B------:R-:W-:Y:S02]  /*c480*/  FSEL R245, R36, -INF , !P3 ;  /* 0xff80000024f57808 */ /* 0x000fe40005800000 */
[C---:B------:R-:W-:Y:S02]  /*c490*/  ISETP.GE.AND P2, PT, R3.reuse, R230, PT ;  /* 0x000000e60300720c */ /* 0x040fe40003f46270 */
[C---:B------:R-:W-:Y:S02]  /*c4a0*/  ISETP.GE.AND P6, PT, R3.reuse, R229, PT ;  /* 0x000000e50300720c */ /* 0x040fe40003fc6270 */
[C---:B------:R-:W-:Y:S02]  /*c4b0*/  ISETP.GE.AND P5, PT, R3.reuse, R228, PT ;  /* 0x000000e40300720c */ /* 0x040fe40003fa6270 */
[----:B------:R-:W-:Y:S02]  /*c4c0*/  ISETP.GE.AND P3, PT, R3, R227, PT ;  /* 0x000000e30300720c */ /* 0x000fe40003f66270 */
        /* <DEDUP_REMOVED lines=8> */
[----:B------:R-:W-:Y:S02]  /*c550*/  FMNMX.FTZ R3, R17, R8, !PT ;  /* 0x0000000811037209 */ /* 0x000fe40007810000 */
[C---:B------:R-:W-:Y:S02]  /*c560*/  ISETP.LT.OR P0, PT, R2.reuse, R225, P0 ;  /* 0x000000e10200720c */ /* 0x040fe40000701670 */
[C---:B------:R-:W-:Y:S02]  /*c570*/  ISETP.LT.OR P4, PT, R2.reuse, R224, P4 ;  /* 0x000000e00200720c */ /* 0x040fe40002781670 */
[----:B------:R-:W-:Y:S02]  /*c580*/  ISETP.LT.OR P1, PT, R2, R223, P1 ;  /* 0x000000df0200720c */ /* 0x000fe40000f21670 */
[----:B------:R-:W-:-:S02]  /*c590*/  IADD3 R2, R0, 0x28, RZ ;  /* 0x0000002800027810 */ /* 0x000fc40007ffe0ff */
[----:B------:R-:W-:Y:S02]  /*c5a0*/  FMNMX.FTZ R3, R10, R3, !PT ;  /* 0x000000030a037209 */ /* 0x000fe40007810000 */
        /* <DEDUP_REMOVED lines=8> */
[----:B------:R-:W-:Y:S02]  /*c630*/  FMNMX.FTZ R3, R11, R3, !PT ;  /* 0x000000030b037209 */ /* 0x000fe40007810000 */
[C---:B------:R-:W-:Y:S02]  /*c640*/  ISETP.LT.OR P0, PT, R2.reuse, R226, P0 ;  /* 0x000000e20200720c */ /* 0x040fe40000701670 */
[----:B------:R-:W-:-:S02]  /*c650*/  ISETP.LT.OR P4, PT, R2, R225, P4 ;  /* 0x000000e10200720c */ /* 0x000fc40002781670 */
[C---:B------:R-:W-:Y:S02]  /*c660*/  ISETP.LT.OR P1, PT, R2.reuse, R224, P1 ;  /* 0x000000e00200720c */ /* 0x040fe40000f21670 */
[----:B------:R-:W-:Y:S02]  /*c670*/  ISETP.LT.OR P2, PT, R2, R223, P2 ;  /* 0x000000df0200720c */ /* 0x000fe40001741670 */
[----:B------:R-:W-:Y:S02]  /*c680*/  IADD3 R2, R0, 0x29, RZ ;  /* 0x0000002900027810 */ /* 0x000fe40007ffe0ff */
[----:B------:R-:W-:Y:S02]  /*c690*/  FMNMX.FTZ R3, R13, R3, !PT ;  /* 0x000000030d037209 */ /* 0x000fe40007810000 */
[----:B------:R-:W-:Y:S02]  /*c6a0*/  FSEL R203, R39, -INF , !P6 ;  /* 0xff80000027cb7808 */ /* 0x000fe40007000000 */
[----:B------:R-:W-:-:S02]  /*c6b0*/  FSEL R177, R109, -INF , !P5 ;  /* 0xff8000006db17808 */ /* 0x000fc40006800000 */
[----:B------:R-:W-:Y:S02]  /*c6c0*/  FSEL R237, R111, -INF , !P3 ;  /* 0xff8000006fed7808 */ /* 0x000fe40005800000 */
[----:B------:R-:W-:Y:S02]  /*c6d0*/  FSEL R232, R104, -INF , !P1 ;  /* 0xff80000068e87808 */ /* 0x000fe40004800000 */
[C---:B------:R-:W-:Y:S02]  /*c6e0*/  ISETP.GE.AND P6, PT, R2.reuse, R230, PT ;  /* 0x000000e60200720c */ /* 0x040fe40003fc6270 */
[C---:B------:R-:W-:Y:S02]  /*c6f0*/  ISETP.GE.AND P3, PT, R2.reuse, R229, PT ;  /* 0x000000e50200720c */ /* 0x040fe40003f66270 */
[C---:B------:R-:W-:Y:S02]  /*c700*/  ISETP.GE.AND P5, PT, R2.reuse, R228, PT ;  /* 0x000000e40200720c */ /* 0x040fe40003fa6270 */
[----:B------:R-:W-:-:S02]  /*c710*/  ISETP.GE.AND P1, PT, R2, R227, PT ;  /* 0x000000e30200720c */ /* 0x000fc40003f26270 */
[----:B------:R-:W-:Y:S02]  /*c720*/  FMNMX.FTZ R3, R54, R3, !PT ;  /* 0x0000000336037209 */ /* 0x000fe40007810000 */
[C---:B------:R-:W-:Y:S02]  /*c730*/  ISETP.LT.OR P6, PT, R2.reuse, R226, P6 ;  /* 0x000000e20200720c */ /* 0x040fe400037c1670 */
[C---:B------:R-:W-:Y:S02]  /*c740*/  ISETP.LT.OR P3, PT, R2.reuse, R225, P3 ;  /* 0x000000e10200720c */ /* 0x040fe40001f61670 */
[C---:B------:R-:W-:Y:S02]  /*c750*/  ISETP.LT.OR P5, PT, R2.reuse, R224, P5 ;  /* 0x000000e00200720c */ /* 0x040fe40002fa1670 */
[----:B------:R-:W-:Y:S02]  /*c760*/  ISETP.LT.OR P1, PT, R2, R223, P1 ;  /* 0x000000df0200720c */ /* 0x000fe40000f21670 */
[----:B------:R-:W-:-:S04]  /*c770*/  FMNMX.FTZ R2, R53, R3, !PT ;  /* 0x0000000335027209 */ /* 0x000fc80007810000 */
[----:B------:R-:W-:-:S04]  /*c780*/  FMNMX.FTZ R6, R40, R2, !PT ;  /* 0x0000000228067209 */ /* 0x000fc80007810000 */
[----:B------:R-:W-:Y:S02]  /*c790*/  FMNMX.FTZ R6, R41, R6, !PT ;  /* 0x0000000629067209 */ /* 0x000fe40007810000 */
[C---:B------:R-:W-:Y:S02]  /*c7a0*/  IADD3 R4, R0.reuse, 0x30, RZ ;  /* 0x0000003000047810 */ /* 0x040fe40007ffe0ff */
[----:B------:R-:W-:Y:S02]  /*c7b0*/  FMNMX.FTZ R5, R191, R12, !PT ;  /* 0x0000000cbf057209 */ /* 0x000fe40007810000 */
[----:B------:R-:W-:Y:S02]  /*c7c0*/  FMNMX.FTZ R6, R195, R6, !PT ;  /* 0x00000006c3067209 */ /* 0x000fe40007810000 */
[----:B------:R-:W-:Y:S02]  /*c7d0*/  FSEL R239, R107, -INF , !P1 ;  /* 0xff8000006bef7808 */ /* 0x000fe40004800000 */
[----:B------:R-:W-:-:S02]  /*c7e0*/  IADD3 R3, R0, 0x31, RZ ;  /* 0x0000003100037810 */ /* 0x000fc40007ffe0ff */
[----:B------:R-:W-:Y:S02]  /*c7f0*/  ISETP.GE.AND P1, PT, R4, R228, PT ;  /* 0x000000e40400720c */ /* 0x000fe40003f26270 */
[----:B------:R-:W-:Y:S02]  /*c800*/  FMNMX.FTZ R5, R14, R5, !PT ;  /* 0x000000050e057209 */ /* 0x000fe40007810000 */
[----:B------:R-:W-:Y:S02]  /*c810*/  FMNMX.FTZ R7, R177, R6, !PT ;  /* 0x00000006b1077209 */ /* 0x000fe40007810000 */
[----:B------:R-:W-:Y:S02]  /*c820*/  FSEL R236, R106, -INF , !P2 ;  /* 0xff8000006aec7808 */ /* 0x000fe40005000000 */
[----:B------:R-:W-:Y:S02]  /*c830*/  FSEL R106, R105, -INF , !P5 ;  /* 0xff800000696a7808 */ /* 0x000fe40006800000 */
[----:B------:R-:W-:-:S02]  /*c840*/  ISETP.GE.AND P5, PT, R3, R228, PT ;  /* 0x000000e40300720c */ /* 0x000fc40003fa6270 */
[-C--:B------:R-:W-:Y:S02]  /*c850*/  ISETP.LT.OR P1, PT, R4, R224.reuse, P1 ;  /* 0x000000e00400720c */ /* 0x080fe40000f21670 */
[----:B------:R-:W-:Y:S02]  /*c860*/  FMNMX.FTZ R5, R15, R5, !PT ;  /* 0x000000050f057209 */ /* 0x000fe40007810000 */
[----:B------:R-:W-:Y:S02]  /*c870*/  IADD3 R2, R0, 0x38, RZ ;  /* 0x0000003800027810 */ /* 0x000fe40007ffe0ff */
[----:B------:R-:W-:Y:S02]  /*c880*/  FMNMX.FTZ R7, R232, R7, !PT ;  /* 0x00000007e8077209 */ /* 0x000fe40007810000 */
[----:B------:R-:W-:Y:S02]  /*c890*/  ISETP.LT.OR P5, PT, R3, R224, P5 ;  /* 0x000000e00300720c */ /* 0x000fe40002fa1670 */
[----:B------:R-:W-:-:S02]  /*c8a0*/  FSEL R235, R100, -INF , !P1 ;  /* 0xff80000064eb7808 */ /* 0x000fc40004800000 */
[----:B------:R-:W-:Y:S02]  /*c8b0*/  FMNMX.FTZ R5, R16, R5, !PT ;  /* 0x0000000510057209 */ /* 0x000fe40007810000 */
[----:B------:R-:W-:Y:S02]  /*c8c0*/  IADD3 R0, R0, 0x39, RZ ;  /* 0x0000003900007810 */ /* 0x000fe40007ffe0ff */
[----:B------:R-:W-:Y:S02]  /*c8d0*/  ISETP.GE.AND P1, PT, R2, R228, PT ;  /* 0x000000e40200720c */ /* 0x000fe40003f26270 */
[----:B------:R-:W-:Y:S02]  /*c8e0*/  FMNMX.FTZ R7, R106, R7, !PT ;  /* 0x000000076a077209 */ /* 0x000fe40007810000 */
[----:B------:R-:W-:Y:S02]  /*c8f0*/  FSEL R61, R101, -INF , !P5 ;  /* 0xff800000653d7808 */ /* 0x000fe40006800000 */
[----:B------:R-:W-:-:S02]  /*c900*/  FMNMX.FTZ R5, R182, R5, !PT ;  /* 0x00000005b6057209 */ /* 0x000fc40007810000 */
[----:B------:R-:W-:Y:S02]  /*c910*/  ISETP.GE.AND P5, PT, R0, R228, PT ;  /* 0x000000e40000720c */ /* 0x000fe40003fa6270 */
[-C--:B------:R-:W-:Y:S02]  /*c920*/  ISETP.LT.OR P1, PT, R2, R224.reuse, P1 ;  /* 0x000000e00200720c */ /* 0x080fe40000f21670 */
[----:B------:R-:W-:Y:S02]  /*c930*/  FMNMX.FTZ R7, R235, R7, !PT ;  /* 0x00000007eb077209 */ /* 0x000fe40007810000 */
[----:B------:R-:W-:Y:S02]  /*c940*/  FMNMX.FTZ R5, R55, R5, !PT ;  /* 0x0000000537057209 */ /* 0x000fe40007810000 */
[----:B------:R-:W-:Y:S02]  /*c950*/  ISETP.LT.OR P5, PT, R0, R224, P5 ;  /* 0x000000e00000720c */ /* 0x000fe40002fa1670 */
[----:B------:R-:W-:-:S02]  /*c960*/  FSEL R64, R64, -INF , !P1 ;  /* 0xff80000040407808 */ /* 0x000fc40004800000 */
[----:B------:R-:W-:Y:S02]  /*c970*/  FMNMX.FTZ R7, R61, R7, !PT ;  /* 0x000000073d077209 */ /* 0x000fe40007810000 */
[----:B------:R-:W-:Y:S02]  /*c980*/  FMNMX.FTZ R5, R178, R5, !PT ;  /* 0x00000005b2057209 */ /* 0x000fe40007810000 */
[----:B------:R-:W-:Y:S02]  /*c990*/  FSEL R217, R65, -INF , !P5 ;  /* 0xff80000041d97808 */ /* 0x000fe40006800000 */
[----:B------:R-:W-:Y:S02]  /*c9a0*/  FMNMX.FTZ R7, R64, R7, !PT ;  /* 0x0000000740077209 */ /* 0x000fe40007810000 */
[----:B------:R-:W-:Y:S02]  /*c9b0*/  FMNMX.FTZ R6, R179, R5, !PT ;  /* 0x00000005b3067209 */ /* 0x000fe40007810000 */
[----:B------:R-:W-:-:S02]  /*c9c0*/  FMNMX.FTZ R5, R217, R7, !PT ;  /* 0x00000007d9057209 */ /* 0x000fc40007810000 */
[-C--:B------:R-:W-:Y:S02]  /*c9d0*/  ISETP.GE.AND P2, PT, R4, R227.reuse, PT ;  /* 0x000000e30400720c */ /* 0x080fe40003f46270 */
[----:B------:R-:W-:Y:S01]  /*c9e0*/  FMNMX.FTZ R6, R234, R6, !PT ;  /* 0x00000006ea067209 */ /* 0x000fe20007810000 */
[----:B------:R-:W1:Y:S01]  /*c9f0*/  SHFL.BFLY PT, R9, R5, 0x2, 0x1f ;  /* 0x0c401f0005097f89 */ /* 0x000e6200000e0000 */
[----:B------:R-:W-:Y:S02]  /*ca00*/  ISETP.GE.AND P1, PT, R3, R227, PT ;  /* 0x000000e30300720c */ /* 0x000fe40003f26270 */
[-C--:B------:R-:W-:Y:S02]  /*ca10*/  ISETP.LT.OR P2, PT, R4, R223.reuse, P2 ;  /* 0x000000df0400720c */ /* 0x080fe40001741670 */
[----:B------:R-:W-:Y:S02]  /*ca20*/  FMNMX.FTZ R6, R237, R6, !PT ;  /* 0x00000006ed067209 */ /* 0x000fe40007810000 */
[----:B------:R-:W-:-:S02]  /*ca30*/  ISETP.LT.OR P1, PT, R3, R223, P1 ;  /* 0x000000df0300720c */ /* 0x000fc40000f21670 */
[----:B------:R-:W-:Y:S02]  /*ca40*/  FSEL R36, R102, -INF , !P2 ;  /* 0xff80000066247808 */ /* 0x000fe40005000000 */
[C---:B------:R-:W-:Y:S02]  /*ca50*/  ISETP.GE.AND P5, PT, R4.reuse, R230, PT ;  /* 0x000000e60400720c */ /* 0x040fe40003fa6270 */
[----:B------:R-:W-:Y:S02]  /*ca60*/  ISETP.GE.AND P2, PT, R4, R229, PT ;  /* 0x000000e50400720c */ /* 0x000fe40003f46270 */
[----:B------:R-:W-:Y:S02]  /*ca70*/  FMNMX.FTZ R6, R236, R6, !PT ;  /* 0x00000006ec067209 */ /* 0x000fe40007810000 */
[----:B------:R-:W-:Y:S02]  /*ca80*/  FSEL R60, R103, -INF , !P1 ;  /* 0xff800000673c7808 */ /* 0x000fe40004800000 */
[----:B------:R-:W-:-:S02]  /*ca90*/  FSEL R240, R48, -INF , !P0 ;  /* 0xff80000030f07808 */ /* 0x000fc40004000000 */
[-C--:B------:R-:W-:Y:S02]  /*caa0*/  ISETP.GE.AND P1, PT, R2, R227.reuse, PT ;  /* 0x000000e30200720c */ /* 0x080fe40003f26270 */
[----:B------:R-:W-:Y:S02]  /*cab0*/  ISETP.GE.AND P0, PT, R0, R227, PT ;  /* 0x000000e30000720c */ /* 0x000fe40003f06270 */
[C---:B------:R-:W-:Y:S02]  /*cac0*/  ISETP.LT.OR P5, PT, R4.reuse, R226, P5 ;  /* 0x000000e20400720c */ /* 0x040fe40002fa1670 */
[----:B------:R-:W-:Y:S02]  /*cad0*/  ISETP.LT.OR P2, PT, R4, R225, P2 ;  /* 0x000000e10400720c */ /* 0x000fe40001741670 */
[----:B------:R-:W-:Y:S02]  /*cae0*/  FMNMX.FTZ R4, R239, R6, !PT ;  /* 0x00000006ef047209 */ /* 0x000fe40007810000 */
[----:B------:R-:W-:-:S02]  /*caf0*/  ISETP.LT.OR P1, PT, R2, R223, P1 ;  /* 0x000000df0200720c */ /* 0x000fc40000f21670 */
[----:B------:R-:W-:Y:S02]  /*cb00*/  ISETP.LT.OR P0, PT, R0, R223, P0 ;  /* 0x000000df0000720c */ /* 0x000fe40000701670 */
[----:B------:R-:W-:Y:S02]  /*cb10*/  FMNMX.FTZ R4, R36, R4, !PT ;  /* 0x0000000424047209 */ /* 0x000fe40007810000 */
[----:B------:R-:W-:Y:S02]  /*cb20*/  FSEL R66, R66, -INF , !P1 ;  /* 0xff80000042427808 */ /* 0x000fe40004800000 */
[----:B------:R-:W-:Y:S02]  /*cb30*/  FSEL R67, R67, -INF , !P0 ;  /* 0xff80000043437808 */ /* 0x000fe40004000000 */
[C---:B------:R-:W-:Y:S02]  /*cb40*/  ISETP.GE.AND P1, PT, R3.reuse, R230, PT ;  /* 0x000000e60300720c */ /* 0x040fe40003f26270 */
[----:B------:R-:W-:-:S02]  /*cb50*/  ISETP.GE.AND P0, PT, R3, R229, PT ;  /* 0x000000e50300720c */ /* 0x000fc40003f06270 */
[----:B------:R-:W-:Y:S02]  /*cb60*/  FMNMX.FTZ R7, R252, R24, !PT ;  /* 0x00000018fc077209 */ /* 0x000fe40007810000 */
[----:B------:R-:W-:Y:S02]  /*cb70*/  FMNMX.FTZ R4, R60, R4, !PT ;  /* 0x000000043c047209 */ /* 0x000fe40007810000 */
[----:B------:R-:W-:Y:S02]  /*cb80*/  FMNMX.FTZ R6, R215, R32, !PT ;  /* 0x00000020d7067209 */ /* 0x000fe40007810000 */
[C---:B------:R-:W-:Y:S02]  /*cb90*/  ISETP.LT.OR P1, PT, R3.reuse, R226, P1 ;  /* 0x000000e20300720c */ /* 0x040fe40000f21670 */
[----:B------:R-:W-:Y:S02]  /*cba0*/  ISETP.LT.OR P0, PT, R3, R225, P0 ;  /* 0x000000e10300720c */ /* 0x000fe40000701670 */
[----:B------:R-:W-:-:S02]  /*cbb0*/  FMNMX.FTZ R7, R25, R7, !PT ;  /* 0x0000000719077209 */ /* 0x000fc40007810000 */
[----:B------:R-:W-:Y:S02]  /*cbc0*/  FMNMX.FTZ R3, R66, R4, !PT ;  /* 0x0000000442037209 */ /* 0x000fe40007810000 */
[----:B-1----:R-:W-:Y:S02]  /*cbd0*/  FMNMX.FTZ R4, R5, R9, !PT ;  /* 0x0000000905047209 */ /* 0x002fe40007810000 */
[----:B------:R-:W-:Y:S02]  /*cbe0*/  FMNMX.FTZ R5, R34, R6, !PT ;  /* 0x0000000622057209 */ /* 0x000fe40007810000 */
[----:B------:R-:W-:Y:S02]  /*cbf0*/  FMNMX.FTZ R6, R26, R7, !PT ;  /* 0x000000071a067209 */ /* 0x000fe40007810000 */
[----:B------:R-:W-:Y:S02]  /*cc00*/  FMNMX.FTZ R3, R67, R3, !PT ;  /* 0x0000000343037209 */ /* 0x000fe40007810000 */
[----:B------:R-:W-:-:S02]  /*cc10*/  FMNMX.FTZ R6, R27, R6, !PT ;  /* 0x000000061b067209 */ /* 0x000fc40007810000 */
[----:B------:R-:W-:Y:S01]  /*cc20*/  FMNMX.FTZ R5, R35, R5, !PT ;  /* 0x0000000523057209 */ /* 0x000fe20007810000 */
[----:B------:R-:W1:Y:S01]  /*cc30*/  SHFL.BFLY PT, R7, R3, 0x2, 0x1f ;  /* 0x0c401f0003077f89 */ /* 0x000e6200000e0000 */
[----:B------:R-:W-:Y:S02]  /*cc40*/  FMNMX.FTZ R6, R52, R6, !PT ;  /* 0x0000000634067209 */ /* 0x000fe40007810000 */
[----:B------:R-:W-:Y:S02]  /*cc50*/  FMNMX.FTZ R5, R59, R5, !PT ;  /* 0x000000053b057209 */ /* 0x000fe40007810000 */
[----:B------:R-:W-:Y:S02]  /*cc60*/  FMNMX.FTZ R6, R180, R6, !PT ;  /* 0x00000006b4067209 */ /* 0x000fe40007810000 */
[----:B------:R-:W-:Y:S02]  /*cc70*/  FSEL R244, R50, -INF , !P4 ;  /* 0xff80000032f47808 */ /* 0x000fe40006000000 */
[----:B------:R-:W-:-:S02]  /*cc80*/  FSEL R107, R49, -INF , !P6 ;  /* 0xff800000316b7808 */ /* 0x000fc40007000000 */
[C---:B------:R-:W-:Y:S02]  /*cc90*/  ISETP.GE.AND P4, PT, R2.reuse, R230, PT ;  /* 0x000000e60200720c */ /* 0x040fe40003f86270 */
[C---:B------:R-:W-:Y:S02]  /*cca0*/  ISETP.GE.AND P6, PT, R2.reuse, R229, PT ;  /* 0x000000e50200720c */ /* 0x040fe40003fc6270 */
[----:B------:R-:W-:Y:S02]  /*ccb0*/  FMNMX.FTZ R5, R193, R5, !PT ;  /* 0x00000005c1057209 */ /* 0x000fe40007810000 */
[----:B------:R-:W-:Y:S01]  /*ccc0*/  FMNMX.FTZ R6, R181, R6, !PT ;  /* 0x00000006b5067209 */ /* 0x000fe20007810000 */
[----:B------:R-:W2:Y:S01]  /*ccd0*/  SHFL.BFLY PT, R9, R4, 0x1, 0x1f ;  /* 0x0c201f0004097f89 */ /* 0x000ea200000e0000 */
[C---:B------:R-:W-:Y:S02]  /*cce0*/  ISETP.LT.OR P4, PT, R2.reuse, R226, P4 ;  /* 0x000000e20200720c */ /* 0x040fe40002781670 */
[----:B------:R-:W-:-:S02]  /*ccf0*/  ISETP.LT.OR P6, PT, R2, R225, P6 ;  /* 0x000000e10200720c */ /* 0x000fc400037c1670 */
[----:B------:R-:W-:Y:S02]  /*cd00*/  FMNMX.FTZ R2, R192, R5, !PT ;  /* 0x00000005c0027209 */ /* 0x000fe40007810000 */
[----:B------:R-:W-:Y:S02]  /*cd10*/  FMNMX.FTZ R5, R176, R6, !PT ;  /* 0x00000006b0057209 */ /* 0x000fe40007810000 */
[----:B------:R-:W-:Y:S02]  /*cd20*/  FMNMX.FTZ R2, R183, R2, !PT ;  /* 0x00000002b7027209 */ /* 0x000fe40007810000 */
[----:B------:R-:W-:Y:S02]  /*cd30*/  FMNMX.FTZ R5, R245, R5, !PT ;  /* 0x00000005f5057209 */ /* 0x000fe40007810000 */
[----:B------:R-:W-:Y:S02]  /*cd40*/  FSEL R243, R51, -INF , !P3 ;  /* 0xff80000033f37808 */ /* 0x000fe40005800000 */
[----:B------:R-:W-:Y:S01]  /*cd50*/  FSEL R242, R20, -INF , !P5 ;  /* 0xff80000014f27808 */ /* 0x000fe20006800000 */
[----:B------:R-:W-:Y:S01]  /*cd60*/  LDSM.16.MT88.4 R48, [R216+0xb000] ;  /* 0x00b00000d830783b */ /* 0x000fe20000004200 */
[----:B------:R-:W-:-:S02]  /*cd70*/  ISETP.GE.AND P3, PT, R0, R230, PT ;  /* 0x000000e60000720c */ /* 0x000fc40003f66270 */
[----:B------:R-:W-:Y:S02]  /*cd80*/  ISETP.GE.AND P5, PT, R0, R229, PT ;  /* 0x000000e50000720c */ /* 0x000fe40003fa6270 */
[----:B------:R-:W-:Y:S02]  /*cd90*/  FMNMX.FTZ R2, R194, R2, !PT ;  /* 0x00000002c2027209 */ /* 0x000fe40007810000 */
[----:B------:R-:W-:Y:S02]  /*cda0*/  FMNMX.FTZ R5, R246, R5, !PT ;  /* 0x00000005f6057209 */ /* 0x000fe40007810000 */
[C---:B------:R-:W-:Y:S02]  /*cdb0*/  ISETP.LT.OR P3, PT, R0.reuse, R226, P3 ;  /* 0x000000e20000720c */ /* 0x040fe40001f61670 */
[----:B------:R-:W-:Y:S02]  /*cdc0*/  ISETP.LT.OR P5, PT, R0, R225, P5 ;  /* 0x000000e10000720c */ /* 0x000fe40002fa1670 */
[----:B------:R-:W-:-:S02]  /*cdd0*/  FMNMX.FTZ R2, R251, R2, !PT ;  /* 0x00000002fb027209 */ /* 0x000fc40007810000 */
[----:B-1----:R-:W-:Y:S02]  /*cde0*/  FMNMX.FTZ R0, R3, R7, !PT ;  /* 0x0000000703007209 */ /* 0x002fe40007810000 */
[----:B------:R-:W-:Y:S02]  /*cdf0*/  FMNMX.FTZ R3, R240, R5, !PT ;  /* 0x00000005f0037209 */ /* 0x000fe40007810000 */
[----:B------:R-:W-:Y:S02]  /*ce00*/  FMNMX.FTZ R2, R203, R2, !PT ;  /* 0x00000002cb027209 */ /* 0x000fe40007810000 */
[----:B------:R-:W-:Y:S02]  /*ce10*/  FMNMX.FTZ R3, R107, R3, !PT ;  /* 0x000000036b037209 */ /* 0x000fe40007810000 */
[----:B------:R-:W-:Y:S02]  /*ce20*/  FMNMX.FTZ R2, R244, R2, !PT ;  /* 0x00000002f4027209 */ /* 0x000fe40007810000 */
[----:B------:R-:W-:-:S02]  /*ce30*/  FSEL R202, R21, -INF , !P1 ;  /* 0xff80000015ca7808 */ /* 0x000fc40004800000 */
[----:B------:R-:W-:Y:S02]  /*ce40*/  FMNMX.FTZ R3, R242, R3, !PT ;  /* 0x00000003f2037209 */ /* 0x000fe40007810000 */
[----:B------:R-:W-:Y:S02]  /*ce50*/  FSEL R42, R22, -INF , !P2 ;  /* 0xff800000162a7808 */ /* 0x000fe40005000000 */
[----:B--2---:R-:W-:Y:S02]  /*ce60*/  FMNMX.FTZ R103, R4, R9, !PT ;  /* 0x0000000904677209 */ /* 0x004fe40007810000 */
[----:B------:R-:W-:Y:S02]  /*ce70*/  FMNMX.FTZ R2, R243, R2, !PT ;  /* 0x00000002f3027209 */ /* 0x000fe40007810000 */
[----:B------:R-:W-:Y:S02]  /*ce80*/  FSEL R233, R28, -INF , !P4 ;  /* 0xff8000001ce97808 */ /* 0x000fe40006000000 */
[----:B------:R-:W-:-:S02]  /*ce90*/  FMNMX.FTZ R4, R202, R3, !PT ;  /* 0x00000003ca047209 */ /* 0x000fc40007810000 */
[----:B------:R-:W-:Y:S02]  /*cea0*/  FSEL R62, R23, -INF , !P0 ;  /* 0xff800000173e7808 */ /* 0x000fe40004000000 */
[----:B------:R-:W-:Y:S02]  /*ceb0*/  FMNMX.FTZ R3, R42, R2, !PT ;  /* 0x000000022a037209 */ /* 0x000fe40007810000 */
[----:B------:R-:W-:Y:S01]  /*cec0*/  FSEL R56, R29, -INF , !P3 ;  /* 0xff8000001d387808 */ /* 0x000fe20005800000 */
[----:B------:R-:W1:Y:S01]  /*ced0*/  SHFL.BFLY PT, R6, R0, 0x1, 0x1f ;  /* 0x0c201f0000067f89 */ /* 0x000e6200000e0000 */
[----:B------:R-:W-:Y:S02]  /*cee0*/  FMNMX.FTZ R4, R233, R4, !PT ;  /* 0x00000004e9047209 */ /* 0x000fe40007810000 */
[----:B------:R-:W-:Y:S01]  /*cef0*/  FMNMX.FTZ R5, R62, R3, !PT ;  /* 0x000000033e057209 */ /* 0x000fe20007810000 */
[----:B------:R-:W-:Y:S01]  /*cf00*/  LDSM.16.MT88.4 R20, [R218+0x9000] ;  /* 0x00900000da14783b */ /* 0x000fe20000004200 */
[----:B------:R-:W-:Y:S01]  /*cf10*/  FMNMX.FTZ R3, R56, R4, !PT ;  /* 0x0000000438037209 */ /* 0x000fe20007810000 */
[----:B------:R-:W-:-:S04]  /*cf20*/  FMUL.FTZ R2, R103, c[0x0][0x23c] ;  /* 0x00008f0067027a20 */ /* 0x000fc80000410000 */
[----:B------:R-:W2:Y:S01]  /*cf30*/  SHFL.BFLY PT, R7, R3, 0x2, 0x1f ;  /* 0x0c401f0003077f89 */ /* 0x000ea200000e0000 */
[----:B------:R-:W-:Y:S02]  /*cf40*/  FSETP.NEU.FTZ.AND P0, PT, R103, -INF , PT ;  /* 0xff8000006700780b */ /* 0x000fe40003f1d000 */
[----:B------:R-:W-:Y:S02]  /*cf50*/  FSEL R214, R30, -INF , !P6 ;  /* 0xff8000001ed67808 */ /* 0x000fe40007000000 */
[----:B------:R-:W-:Y:S02]  /*cf60*/  FSEL R2, R2, RZ, P0 ;  /* 0x000000ff02027208 */ /* 0x000fe40000000000 */
[----:B------:R-:W-:Y:S02]  /*cf70*/  FSEL R43, R31, -INF , !P5 ;  /* 0xff8000001f2b7808 */ /* 0x000fe40006800000 */
[----:B------:R-:W-:Y:S01]  /*cf80*/  FMNMX.FTZ R5, R214, R5, !PT ;  /* 0x00000005d6057209 */ /* 0x000fe20007810000 */
[----:B------:R-:W-:Y:S01]  /*cf90*/  FFMA.FTZ R4, R8, c[0x0][0x23c], -R2 ;  /* 0x00008f0008047a23 */ /* 0x000fe20000010802 */
[----:B------:R-:W-:Y:S03]  /*cfa0*/  LDSM.16.MT88.4 R28, [R216+0xa000] ;  /* 0x00a00000d81c783b */ /* 0x000fe60000004200 */
[----:B------:R3:W-:Y:S01]  /*cfb0*/  MUFU.EX2 R213, R4 ;  /* 0x0000000400d57308 */ /* 0x0007e20000000800 */
[----:B-1----:R-:W-:-:S02]  /*cfc0*/  FMNMX.FTZ R102, R0, R6, !PT ;  /* 0x0000000600667209 */ /* 0x002fc40007810000 */
[----:B--2---:R-:W-:Y:S02]  /*cfd0*/  FMNMX.FTZ R3, R3, R7, !PT ;  /* 0x0000000703037209 */ /* 0x004fe40007810000 */
[----:B---3--:R-:W-:-:S05]  /*cfe0*/  FMNMX.FTZ R4, R43, R5, !PT ;  /* 0x000000052b047209 */ /* 0x008fca0007810000 */
[----:B------:R-:W1:Y:S04]  /*cff0*/  SHFL.BFLY PT, R6, R4, 0x2, 0x1f ;  /* 0x0c401f0004067f89 */ /* 0x000e6800000e0000 */
[----:B------:R-:W2:Y:S01]  /*d000*/  SHFL.BFLY PT, R8, R3, 0x1, 0x1f ;  /* 0x0c201f0003087f89 */ /* 0x000ea200000e0000 */
[--C-:B------:R-:W-:Y:S01]  /*d010*/  FFMA.FTZ R5, R10, c[0x0][0x23c], -R2.reuse ;  /* 0x00008f000a057a23 */ /* 0x100fe20000010802 */
[C---:B------:R-:W-:Y:S01]  /*d020*/  FSETP.NEU.FTZ.AND P1, PT, R102.reuse, -INF , PT ;  /* 0xff8000006600780b */ /* 0x040fe20003f3d000 */
[----:B------:R-:W-:Y:S02]  /*d030*/  FMUL.FTZ R0, R102, c[0x0][0x23c] ;  /* 0x00008f0066007a20 */ /* 0x000fe40000410000 */
[----:B------:R3:W-:Y:S03]  /*d040*/  MUFU.EX2 R57, R5 ;  /* 0x0000000500397308 */ /* 0x0007e60000000800 */
[----:B------:R-:W-:Y:S01]  /*d050*/  FSEL R0, R0, RZ, P1 ;  /* 0x000000ff00007208 */ /* 0x000fe20000800000 */
[----:B---3--:R-:W-:-:S04]  /*d060*/  FFMA.FTZ R5, R11, c[0x0][0x23c], -R2 ;  /* 0x00008f000b057a23 */ /* 0x008fc80000010802 */
[----:B------:R3:W-:Y:S01]  /*d070*/  MUFU.EX2 R63, R5 ;  /* 0x00000005003f7308 */ /* 0x0007e20000000800 */
[----:B-1----:R-:W-:Y:S02]  /*d080*/  FMNMX.FTZ R4, R4, R6, !PT ;  /* 0x0000000604047209 */ /* 0x002fe40007810000 */
[----:B--2---:R-:W-:-:S03]  /*d090*/  FMNMX.FTZ R104, R3, R8, !PT ;  /* 0x0000000803687209 */ /* 0x004fc60007810000 */
[----:B------:R-:W1:Y:S01]  /*d0a0*/  SHFL.BFLY PT, R7, R4, 0x1, 0x1f ;  /* 0x0c201f0004077f89 */ /* 0x000e6200000e0000 */
[----:B---3--:R-:W-:-:S04]  /*d0b0*/  FFMA.FTZ R5, R13, c[0x0][0x23c], -R2 ;  /* 0x00008f000d057a23 */ /* 0x008fc80000010802 */
[----:B------:R2:W-:Y:S01]  /*d0c0*/  MUFU.EX2 R38, R5 ;  /* 0x0000000500267308 */ /* 0x0005e20000000800 */
[----:B------:R-:W-:Y:S01]  /*d0d0*/  FSEL R6, R103, RZ, P0 ;  /* 0x000000ff67067208 */ /* 0x000fe20000000000 */
[C---:B------:R-:W-:Y:S01]  /*d0e0*/  FMUL.FTZ R3, R104.reuse, c[0x0][0x23c] ;  /* 0x00008f0068037a20 */ /* 0x040fe20000410000 */
[----:B------:R-:W-:Y:S01]  /*d0f0*/  FSETP.NEU.FTZ.AND P0, PT, R104, -INF , PT ;  /* 0xff8000006800780b */ /* 0x000fe20003f1d000 */
[----:B--2---:R-:W-:-:S04]  /*d100*/  FFMA.FTZ R5, R12, c[0x0][0x23c], -R0 ;  /* 0x00008f000c057a23 */ /* 0x004fc80000010800 */
[----:B------:R2:W-:Y:S01]  /*d110*/  MUFU.EX2 R212, R5 ;  /* 0x0000000500d47308 */ /* 0x0005e20000000800 */
[----:B------:R-:W-:Y:S01]  /*d120*/  FSEL R8, R3, RZ, P0 ;  /* 0x000000ff03087208 */ /* 0x000fe20000000000 */
[----:B--2---:R-:W-:-:S06]  /*d130*/  FFMA.FTZ R5, R14, c[0x0][0x23c], -R0 ;  /* 0x00008f000e057a23 */ /* 0x004fcc0000010800 */
[----:B------:R2:W-:Y:S01]  /*d140*/  MUFU.EX2 R58, R5 ;  /* 0x00000005003a7308 */ /* 0x0005e20000000800 */
[----:B------:R-:W-:Y:S02]  /*d150*/  FFMA.FTZ R9, R24, c[0x0][0x23c], -R8 ;  /* 0x00008f0018097a23 */ /* 0x000fe40000010808 */
[----:B--2---:R-:W-:-:S05]  /*d160*/  FFMA.FTZ R5, R15, c[0x0][0x23c], -R0 ;  /* 0x00008f000f057a23 */ /* 0x004fca0000010800 */
[----:B------:R2:W-:Y:S01]  /*d170*/  MUFU.EX2 R108, R5 ;  /* 0x00000005006c7308 */ /* 0x0005e20000000800 */
[----:B-1----:R-:W-:Y:S01]  /*d180*/  FMNMX.FTZ R105, R4, R7, !PT ;  /* 0x0000000704697209 */ /* 0x002fe20007810000 */
[----:B--2---:R-:W-:-:S06]  /*d190*/  FFMA.FTZ R5, R16, c[0x0][0x23c], -R0 ;  /* 0x00008f0010057a23 */ /* 0x004fcc0000010800 */
[----:B------:R1:W-:Y:S08]  /*d1a0*/  MUFU.EX2 R201, R5 ;  /* 0x0000000500c97308 */ /* 0x0003f00000000800 */
[----:B------:R2:W-:Y:S01]  /*d1b0*/  MUFU.EX2 R37, R9 ;  /* 0x0000000900257308 */ /* 0x0005e20000000800 */
[----:B-1----:R-:W-:-:S05]  /*d1c0*/  FSEL R5, R102, RZ, P1 ;  /* 0x000000ff66057208 */ /* 0x002fca0000800000 */
[----:B------:R-:W-:Y:S02]  /*d1d0*/  FADD.FTZ R5, R191, -R5 ;  /* 0x80000005bf057221 */ /* 0x000fe40000010000 */
[----:B--2---:R-:W-:Y:S02]  /*d1e0*/  FFMA.FTZ R9, R25, c[0x0][0x23c], -R8 ;  /* 0x00008f0019097a23 */ /* 0x004fe40000010808 */
[----:B------:R-:W-:Y:S02]  /*d1f0*/  FMUL.FTZ R5, R5, c[0x0][0x23c] ;  /* 0x00008f0005057a20 */ /* 0x000fe40000410000 */
[----:B------:R-:W1:Y:S01]  /*d200*/  MUFU.EX2 R12, R9 ;  /* 0x00000009000c7308 */ /* 0x000e620000000800 */
[----:B------:R-:W-:-:S07]  /*d210*/  FMUL.FTZ R3, R105, c[0x0][0x23c] ;  /* 0x00008f0069037a20 */ /* 0x000fce0000410000 */
[----:B------:R2:W-:Y:S01]  /*d220*/  MUFU.EX2 R100, R5 ;  /* 0x0000000500647308 */ /* 0x0005e20000000800 */
[----:B------:R-:W-:Y:S02]  /*d230*/  FADD.FTZ R6, R17, -R6 ;  /* 0x8000000611067221 */ /* 0x000fe40000010000 */
[----:B------:R-:W3:Y:S01]  /*d240*/  LDSM.16.MT88.4 R16, [R216+0x9000] ;  /* 0x00900000d810783b */ /* 0x000ee20000004200 */
[----:B--2---:R-:W-:Y:S02]  /*d250*/  FSEL R5, R104, RZ, P0 ;  /* 0x000000ff68057208 */ /* 0x004fe40000000000 */
[----:B------:R-:W-:-:S04]  /*d260*/  FSETP.NEU.FTZ.AND P0, PT, R105, -INF , PT ;  /* 0xff8000006900780b */ /* 0x000fc80003f1d000 */
[----:B------:R-:W-:-:S05]  /*d270*/  FSEL R3, R3, RZ, P0 ;  /* 0x000000ff03037208 */ /* 0x000fca0000000000 */
[----:B------:R-:W-:Y:S02]  /*d280*/  FFMA.FTZ R11, R34, c[0x0][0x23c], -R3 ;  /* 0x00008f00220b7a23 */ /* 0x000fe40000010803 */
[----:B-1----:R-:W-:Y:S02]  /*d290*/  IMAD.MOV.U32 R34, RZ, RZ, R12 ;  /* 0x000000ffff227224 */ /* 0x002fe400078e000c */
[----:B------:R-:W1:Y:S01]  /*d2a0*/  LDSM.16.MT88.4 R12, [R218+0xb000] ;  /* 0x00b00000da0c783b */ /* 0x000e620000004200 */
[----:B------:R-:W-:Y:S01]  /*d2b0*/  FFMA.FTZ R9, R26, c[0x0][0x23c], -R8 ;  /* 0x00008f001a097a23 */ /* 0x000fe20000010808 */
[----:B------:R-:W-:Y:S01]  /*d2c0*/  FSEL R10, R105, RZ, P0 ;  /* 0x000000ff690a7208 */ /* 0x000fe20000000000 */
[----:B------:R-:W-:Y:S02]  /*d2d0*/  FMUL.FTZ R6, R6, c[0x0][0x23c] ;  /* 0x00008f0006067a20 */ /* 0x000fe40000410000 */
[----:B------:R2:W-:Y:S01]  /*d2e0*/  MUFU.EX2 R200, R9 ;  /* 0x0000000900c87308 */ /* 0x0005e20000000800 */
[----:B------:R-:W-:-:S02]  /*d2f0*/  IMAD.MOV.U32 R191, RZ, RZ, R33 ;  /* 0x000000ffffbf7224 */ /* 0x000fc400078e0021 */
[----:B------:R-:W-:Y:S02]  /*d300*/  FADD.FTZ R24, R215, -R10 ;  /* 0x8000000ad7187221 */ /* 0x000fe40000010000 */
[----:B------:R-:W-:Y:S02]  /*d310*/  FADD.FTZ R33, R252, -R5 ;  /* 0x80000005fc217221 */ /* 0x000fe40000010000 */
[----:B------:R-:W-:Y:S01]  /*d320*/  FFMA.FTZ R10, R35, c[0x0][0x23c], -R3 ;  /* 0x00008f00230a7a23 */ /* 0x000fe20000010803 */
[----:B------:R-:W4:Y:S01]  /*d330*/  MUFU.EX2 R101, R6 ;  /* 0x0000000600657308 */ /* 0x000f220000000800 */
[----:B--2---:R-:W-:-:S07]  /*d340*/  FFMA.FTZ R9, R27, c[0x0][0x23c], -R8 ;  /* 0x00008f001b097a23 */ /* 0x004fce0000010808 */
[----:B------:R2:W-:Y:S01]  /*d350*/  MUFU.EX2 R249, R11 ;  /* 0x0000000b00f97308 */ /* 0x0005e20000000800 */
[----:B------:R-:W-:-:S07]  /*d360*/  IMAD.MOV.U32 R247, RZ, RZ, R190 ;  /* 0x000000fffff77224 */ /* 0x000fce00078e00be */
[----:B------:R1:W-:Y:S08]  /*d370*/  MUFU.EX2 R252, R9 ;  /* 0x0000000900fc7308 */ /* 0x0003f00000000800 */
[----:B------:R3:W-:Y:S01]  /*d380*/  MUFU.EX2 R248, R10 ;  /* 0x0000000a00f87308 */ /* 0x0007e20000000800 */
[----:B--2---:R-:W-:Y:S02]  /*d390*/  FMUL.FTZ R11, R33, c[0x0][0x23c] ;  /* 0x00008f00210b7a20 */ /* 0x004fe40000410000 */
[----:B-1----:R-:W-:-:S05]  /*d3a0*/  FFMA.FTZ R9, R32, c[0x0][0x23c], -R3 ;  /* 0x00008f0020097a23 */ /* 0x002fca0000010803 */
[----:B------:R1:W-:Y:S01]  /*d3b0*/  MUFU.EX2 R250, R9 ;  /* 0x0000000900fa7308 */ /* 0x0003e20000000800 */
[----:B---3--:R-:W-:Y:S02]  /*d3c0*/  FMUL.FTZ R10, R24, c[0x0][0x23c] ;  /* 0x00008f00180a7a20 */ /* 0x008fe40000410000 */
[----:B------:R-:W-:Y:S02]  /*d3d0*/  IMAD.MOV.U32 R33, RZ, RZ, R60 ;  /* 0x000000ffff217224 */ /* 0x000fe400078e003c */
[----:B------:R-:W-:-:S03]  /*d3e0*/  IMAD.MOV.U32 R60, RZ, RZ, R247 ;  /* 0x000000ffff3c7224 */ /* 0x000fc600078e00f7 */
[----:B------:R-:W2:Y:S01]  /*d3f0*/  MUFU.EX2 R11, R11 ;  /* 0x0000000b000b7308 */ /* 0x000ea20000000800 */
[----:B-1----:R-:W-:-:S07]  /*d400*/  FFMA.FTZ R9, R59, c[0x0][0x23c], -R3 ;  /* 0x00008f003b097a23 */ /* 0x002fce0000010803 */
[----:B------:R-:W1:Y:S01]  /*d410*/  MUFU.EX2 R10, R10 ;  /* 0x0000000a000a7308 */ /* 0x000e620000000800 */
[----:B------:R-:W-:Y:S01]  /*d420*/  F2FP.PACK_AB R4, R57, R213 ;  /* 0x000000d53904723e */ /* 0x000fe200000000ff */
[----:B----4-:R-:W-:Y:S01]  /*d430*/  FMUL.FTZ R116, R116, R101 ;  /* 0x0000006574747220 */ /* 0x010fe20000410000 */
[----:B------:R-:W-:Y:S01]  /*d440*/  F2FP.PACK_AB R6, R38, R63 ;  /* 0x0000003f2606723e */ /* 0x000fe200000000ff */
[----:B------:R-:W-:-:S04]  /*d450*/  FMUL.FTZ R117, R117, R101 ;  /* 0x0000006575757220 */ /* 0x000fc80000410000 */
[----:B------:R3:W4:Y:S01]  /*d460*/  MUFU.EX2 R247, R9 ;  /* 0x0000000900f77308 */ /* 0x0007220000000800 */
[----:B------:R-:W-:Y:S01]  /*d470*/  F2FP.PACK_AB R5, R58, R212 ;  /* 0x000000d43a05723e */ /* 0x000fe200000000ff */
[----:B------:R-:W-:Y:S01]  /*d480*/  FMUL.FTZ R118, R118, R100 ;  /* 0x0000006476767220 */ /* 0x000fe20000410000 */
[----:B------:R-:W-:Y:S01]  /*d490*/  F2FP.PACK_AB R7, R201, R108 ;  /* 0x0000006cc907723e */ /* 0x000fe200000000ff */
[-C--:B------:R-:W-:Y:S02]  /*d4a0*/  FMUL.FTZ R119, R119, R100.reuse ;  /* 0x0000006477777220 */ /* 0x080fe40000410000 */
[-C--:B------:R-:W-:Y:S02]  /*d4b0*/  FMUL.FTZ R168, R168, R101.reuse ;  /* 0x00000065a8a87220 */ /* 0x080fe40000410000 */
[----:B------:R-:W-:Y:S02]  /*d4c0*/  FMUL.FTZ R169, R169, R101 ;  /* 0x00000065a9a97220 */ /* 0x000fe40000410000 */
[----:B------:R-:W-:-:S02]  /*d4d0*/  FMUL.FTZ R170, R170, R100 ;  /* 0x00000064aaaa7220 */ /* 0x000fc40000410000 */
[-C--:B------:R-:W-:Y:S02]  /*d4e0*/  FMUL.FTZ R171, R171, R100.reuse ;  /* 0x00000064abab7220 */ /* 0x080fe40000410000 */
[-C--:B------:R-:W-:Y:S02]  /*d4f0*/  FMUL.FTZ R120, R120, R101.reuse ;  /* 0x0000006578787220 */ /* 0x080fe40000410000 */
[----:B---3--:R-:W-:Y:S02]  /*d500*/  FFMA.FTZ R9, R52, c[0x0][0x23c], -R8 ;  /* 0x00008f0034097a23 */ /* 0x008fe40000010808 */
[-C--:B------:R-:W-:Y:S02]  /*d510*/  FMUL.FTZ R121, R121, R101.reuse ;  /* 0x0000006579797220 */ /* 0x080fe40000410000 */
[-C--:B------:R-:W-:Y:S02]  /*d520*/  FMUL.FTZ R122, R122, R100.reuse ;  /* 0x000000647a7a7220 */ /* 0x080fe40000410000 */
[----:B------:R-:W-:Y:S01]  /*d530*/  FMUL.FTZ R123, R123, R100 ;  /* 0x000000647b7b7220 */ /* 0x000fe20000410000 */
[----:B------:R-:W-:Y:S01]  /*d540*/  MOV R32, R242 ;  /* 0x000000f200207202 */ /* 0x000fe20000000f00 */
        /* <DEDUP_REMOVED lines=15> */
[-C--:B------:R-:W-:Y:S01]  /*d640*/  FMUL.FTZ R79, R79, R100.reuse ;  /* 0x000000644f4f7220 */ /* 0x080fe20000410000 */
[----:B------:R3:W-:Y:S01]  /*d650*/  MUFU.EX2 R242, R9 ;  /* 0x0000000900f27308 */ /* 0x0007e20000000800 */
[-C--:B------:R-:W-:Y:S02]  /*d660*/  FMUL.FTZ R136, R136, R101.reuse ;  /* 0x0000006588887220 */ /* 0x080fe40000410000 */
[----:B------:R-:W-:Y:S02]  /*d670*/  FMUL.FTZ R137, R137, R101 ;  /* 0x0000006589897220 */ /* 0x000fe40000410000 */
[----:B------:R-:W-:-:S02]  /*d680*/  FMUL.FTZ R138, R138, R100 ;  /* 0x000000648a8a7220 */ /* 0x000fc40000410000 */
[-C--:B------:R-:W-:Y:S02]  /*d690*/  FMUL.FTZ R139, R139, R100.reuse ;  /* 0x000000648b8b7220 */ /* 0x080fe40000410000 */
[-C--:B------:R-:W-:Y:S02]  /*d6a0*/  FMUL.FTZ R148, R148, R101.reuse ;  /* 0x0000006594947220 */ /* 0x080fe40000410000 */
[----:B------:R-:W-:Y:S02]  /*d6b0*/  FMUL.FTZ R149, R149, R101 ;  /* 0x0000006595957220 */ /* 0x000fe40000410000 */
[-C--:B------:R-:W-:Y:S02]  /*d6c0*/  FMUL.FTZ R150, R150, R100.reuse ;  /* 0x0000006496967220 */ /* 0x080fe40000410000 */
[----:B------:R-:W-:Y:S02]  /*d6d0*/  FMUL.FTZ R151, R151, R100 ;  /* 0x0000006497977220 */ /* 0x000fe40000410000 */
[----:B------:R-:W-:-:S02]  /*d6e0*/  IMAD.MOV.U32 R241, RZ, RZ, R191 ;  /* 0x000000fffff17224 */ /* 0x000fc400078e00bf */
[-C--:B------:R-:W-:Y:S02]  /*d6f0*/  FMUL.FTZ R72, R72, R101.reuse ;  /* 0x0000006548487220 */ /* 0x080fe40000410000 */
[-C--:B------:R-:W-:Y:S02]  /*d700*/  FMUL.FTZ R73, R73, R101.reuse ;  /* 0x0000006549497220 */ /* 0x080fe40000410000 */
[-C--:B------:R-:W-:Y:S02]  /*d710*/  FMUL.FTZ R74, R74, R100.reuse ;  /* 0x000000644a4a7220 */ /* 0x080fe40000410000 */
[----:B------:R-:W-:Y:S02]  /*d720*/  FMUL.FTZ R75, R75, R100 ;  /* 0x000000644b4b7220 */ /* 0x000fe40000410000 */
[-C--:B------:R-:W-:Y:S02]  /*d730*/  FMUL.FTZ R88, R88, R101.reuse ;  /* 0x0000006558587220 */ /* 0x080fe40000410000 */
[----:B------:R-:W-:-:S02]  /*d740*/  FMUL.FTZ R89, R89, R101 ;  /* 0x0000006559597220 */ /* 0x000fc40000410000 */
[-C--:B------:R-:W-:Y:S02]  /*d750*/  FMUL.FTZ R90, R90, R100.reuse ;  /* 0x000000645a5a7220 */ /* 0x080fe40000410000 */
[-C--:B------:R-:W-:Y:S02]  /*d760*/  FMUL.FTZ R91, R91, R100.reuse ;  /* 0x000000645b5b7220 */ /* 0x080fe40000410000 */
[-C--:B------:R-:W-:Y:S02]  /*d770*/  FMUL.FTZ R92, R92, R101.reuse ;  /* 0x000000655c5c7220 */ /* 0x080fe40000410000 */
[----:B------:R-:W-:Y:S02]  /*d780*/  FMUL.FTZ R93, R93, R101 ;  /* 0x000000655d5d7220 */ /* 0x000fe40000410000 */
[-C--:B------:R-:W-:Y:S02]  /*d790*/  FMUL.FTZ R94, R94, R100.reuse ;  /* 0x000000645e5e7220 */ /* 0x080fe40000410000 */
[----:B------:R-:W-:Y:S01]  /*d7a0*/  FMUL.FTZ R95, R95, R100 ;  /* 0x000000645f5f7220 */ /* 0x000fe20000410000 */
[----:B------:R-:W-:Y:S01]  /*d7b0*/  HMMA.16816.F32 R208, R4, R16, R116 ;  /* 0x0000001004d0723c */ /* 0x000fe20000001874 */
[----:B---3--:R-:W-:Y:S01]  /*d7c0*/  FFMA.FTZ R9, R54, c[0x0][0x23c], -R2 ;  /* 0x00008f0036097a23 */ /* 0x008fe20000010802 */
[----:B------:R-:W-:Y:S01]  /*d7d0*/  MOV R24, R37 ;  /* 0x0000002500187202 */ /* 0x000fe20000000f00 */
[----:B------:R-:W-:Y:S01]  /*d7e0*/  IMAD.MOV.U32 R27, RZ, RZ, R42 ;  /* 0x000000ffff1b7224 */ /* 0x000fe200078e002a */
[----:B------:R-:W-:Y:S01]  /*d7f0*/  MOV R238, R188 ;  /* 0x000000bc00ee7202 */ /* 0x000fe20000000f00 */
[----:B------:R-:W-:-:S03]  /*d800*/  IMAD.MOV.U32 R42, RZ, RZ, R241 ;  /* 0x000000ffff2a7224 */ /* 0x000fc600078e00f1 */
[----:B------:R-:W-:Y:S01]  /*d810*/  HMMA.16816.F32 R116, R4, R46, R168 ;  /* 0x0000002e0474723c */ /* 0x000fe200000018a8 */
[----:B------:R-:W-:Y:S01]  /*d820*/  IMAD.MOV.U32 R215, RZ, RZ, R189 ;  /* 0x000000ffffd77224 */ /* 0x000fe200078e00bd */
[----:B------:R3:W-:Y:S01]  /*d830*/  MUFU.EX2 R241, R9 ;  /* 0x0000000900f17308 */ /* 0x0007e20000000800 */
[----:B--2---:R-:W-:-:S04]  /*d840*/  FMUL.FTZ R156, R156, R11 ;  /* 0x0000000b9c9c7220 */ /* 0x004fc80000410000 */
[----:B------:R-:W-:Y:S01]  /*d850*/  IMAD.MOV.U32 R168, RZ, RZ, R108 ;  /* 0x000000ffffa87224 */ /* 0x000fe200078e006c */
[----:B------:R-:W-:Y:S01]  /*d860*/  HMMA.16816.F32 R204, R4, R18, R120 ;  /* 0x0000001204cc723c */ /* 0x000fe20000001878 */
[----:B------:R-:W-:Y:S02]  /*d870*/  FMUL.FTZ R157, R157, R11 ;  /* 0x0000000b9d9d7220 */ /* 0x000fe40000410000 */
[-C--:B-1----:R-:W-:Y:S02]  /*d880*/  FMUL.FTZ R158, R158, R10.reuse ;  /* 0x0000000a9e9e7220 */ /* 0x082fe40000410000 */
[----:B------:R-:W-:-:S03]  /*d890*/  FMUL.FTZ R159, R159, R10 ;  /* 0x0000000a9f9f7220 */ /* 0x000fc60000410000 */
[----:B------:R-:W-:Y:S01]  /*d8a0*/  HMMA.16816.F32 R196, R4, R20, R132 ;  /* 0x0000001404c4723c */ /* 0x000fe20000001884 */
[----:B---3--:R-:W-:Y:S02]  /*d8b0*/  FFMA.FTZ R9, R53, c[0x0][0x23c], -R2 ;  /* 0x00008f0035097a23 */ /* 0x008fe40000010802 */
[----:B------:R-:W-:-:S05]  /*d8c0*/  IMAD.MOV.U32 R35, RZ, RZ, R238 ;  /* 0x000000ffff237224 */ /* 0x000fca00078e00ee */
[----:B------:R-:W-:Y:S01]  /*d8d0*/  HMMA.16816.F32 R184, R4, R30, R152 ;  /* 0x0000001e04b8723c */ /* 0x000fe20000001898 */
[----:B------:R1:W2:Y:S01]  /*d8e0*/  MUFU.EX2 R238, R9 ;  /* 0x0000000900ee7308 */ /* 0x0002a20000000800 */
[----:B------:R-:W-:-:S06]  /*d8f0*/  FMUL.FTZ R160, R160, R11 ;  /* 0x0000000ba0a07220 */ /* 0x000fcc0000410000 */
[----:B------:R-:W-:Y:S01]  /*d900*/  HMMA.16816.F32 R120, R4, R44, R164 ;  /* 0x0000002c0478723c */ /* 0x000fe200000018a4 */
[----:B------:R-:W-:-:S07]  /*d910*/  FMUL.FTZ R161, R161, R11 ;  /* 0x0000000ba1a17220 */ /* 0x000fce0000410000 */
[----:B------:R-:W-:Y:S01]  /*d920*/  HMMA.16816.F32 R108, R4, R50, R76 ;  /* 0x00000032046c723c */ /* 0x000fe2000000184c */
[----:B-1----:R-:W-:Y:S02]  /*d930*/  FFMA.FTZ R9, R40, c[0x0][0x23c], -R2 ;  /* 0x00008f0028097a23 */ /* 0x002fe40000010802 */
[----:B------:R-:W-:-:S05]  /*d940*/  FMUL.FTZ R162, R162, R10 ;  /* 0x0000000aa2a27220 */ /* 0x000fca0000410000 */
[----:B------:R-:W-:Y:S01]  /*d950*/  HMMA.16816.F32 R132, R4, R22, R136 ;  /* 0x000000160484723c */ /* 0x000fe20000001888 */
[----:B------:R-:W-:-:S07]  /*d960*/  FMUL.FTZ R163, R163, R10 ;  /* 0x0000000aa3a37220 */ /* 0x000fce0000410000 */
[----:B------:R-:W-:Y:S01]  /*d970*/  HMMA.16816.F32 R188, R4, R28, R148 ;  /* 0x0000001c04bc723c */ /* 0x000fe20000001894 */
[----:B------:R-:W-:Y:S01]  /*d980*/  IMAD.MOV.U32 R136, RZ, RZ, R60 ;  /* 0x000000ffff887224 */ /* 0x000fe200078e003c */
[----:B------:R-:W-:-:S06]  /*d990*/  MOV R139, R63 ;  /* 0x0000003f008b7202 */ /* 0x000fcc0000000f00 */
[----:B------:R-:W-:Y:S01]  /*d9a0*/  HMMA.16816.F32 R164, R4, R48, R72 ;  /* 0x0000003004a4723c */ /* 0x000fe20000001848 */
[----:B------:R-:W-:-:S07]  /*d9b0*/  IMAD.MOV.U32 R138, RZ, RZ, R62 ;  /* 0x000000ffff8a7224 */ /* 0x000fce00078e003e */
[----:B------:R-:W-:Y:S01]  /*d9c0*/  HMMA.16816.F32 R152, R4, R12, R88 ;  /* 0x0000000c0498723c */ /* 0x000fe20000001858 */
[----:B------:R-:W-:-:S07]  /*d9d0*/  IMAD.MOV.U32 R137, RZ, RZ, R66 ;  /* 0x000000ffff897224 */ /* 0x000fce00078e0042 */
[----:B------:R-:W-:Y:S01]  /*d9e0*/  HMMA.16816.F32 R76, R4, R14, R92 ;  /* 0x0000000e044c723c */ /* 0x000fe2000000185c */
[----:B------:R-:W-:-:S06]  /*d9f0*/  IMAD.MOV.U32 R170, RZ, RZ, R136 ;  /* 0x000000ffffaa7224 */ /* 0x000fcc00078e0088 */
[----:B------:R-:W-:Y:S02]  /*da00*/  F2FP.PACK_AB R4, R34, R24 ;  /* 0x000000182204723e */ /* 0x000fe400000000ff */
[----:B------:R-:W-:Y:S02]  /*da10*/  F2FP.PACK_AB R5, R249, R250 ;  /* 0x000000faf905723e */ /* 0x000fe400000000ff */
[----:B------:R-:W-:Y:S02]  /*da20*/  F2FP.PACK_AB R6, R252, R200 ;  /* 0x000000c8fc06723e */ /* 0x000fe400000000ff */
[----:B----4-:R-:W-:Y:S01]  /*da30*/  F2FP.PACK_AB R7, R247, R248 ;  /* 0x000000f8f707723e */ /* 0x010fe200000000ff */
[----:B------:R-:W-:Y:S01]  /*da40*/  IMAD.MOV.U32 R26, RZ, RZ, R61 ;  /* 0x000000ffff1a7224 */ /* 0x000fe200078e003d */
[----:B------:R-:W-:Y:S01]  /*da50*/  MOV R136, R27 ;  /* 0x0000001b00887202 */ /* 0x000fe20000000f00 */
[----:B------:R-:W-:Y:S01]  /*da60*/  IMAD.MOV.U32 R27, RZ, RZ, R235 ;  /* 0x000000ffff1b7224 */ /* 0x000fe200078e00eb */
[----:B------:R-:W-:Y:S01]  /*da70*/  MOV R169, R32 ;  /* 0x0000002000a97202 */ /* 0x000fe20000000f00 */
[-C--:B------:R-:W-:Y:S01]  /*da80*/  FMUL.FTZ R144, R144, R11.reuse ;  /* 0x0000000b90907220 */ /* 0x080fe20000410000 */
[----:B------:R1:W-:Y:S01]  /*da90*/  MUFU.EX2 R235, R9 ;  /* 0x0000000900eb7308 */ /* 0x0003e20000000800 */
[----:B------:R-:W-:Y:S01]  /*daa0*/  HMMA.16816.F32 R60, R4, R30, R156 ;  /* 0x0000001e043c723c */ /* 0x000fe2000000189c */
[----:B------:R-:W-:-:S02]  /*dab0*/  FMUL.FTZ R145, R145, R11 ;  /* 0x0000000b91917220 */ /* 0x000fc40000410000 */
[-C--:B------:R-:W-:Y:S02]  /*dac0*/  FMUL.FTZ R146, R146, R10.reuse ;  /* 0x0000000a92927220 */ /* 0x080fe40000410000 */
[----:B------:R-:W-:Y:S02]  /*dad0*/  FMUL.FTZ R147, R147, R10 ;  /* 0x0000000a93937220 */ /* 0x000fe40000410000 */
[----:B------:R-:W-:Y:S02]  /*dae0*/  IMAD.MOV.U32 R156, RZ, RZ, R35 ;  /* 0x000000ffff9c7224 */ /* 0x000fe400078e0023 */
[----:B------:R-:W-:Y:S02]  /*daf0*/  IMAD.MOV.U32 R171, RZ, RZ, R137 ;  /* 0x000000ffffab7224 */ /* 0x000fe400078e0089 */
[----:B------:R-:W-:Y:S02]  /*db00*/  IMAD.MOV.U32 R35, RZ, RZ, R138 ;  /* 0x000000ffff237224 */ /* 0x000fe400078e008a */
[----:B------:R-:W-:-:S02]  /*db10*/  IMAD.MOV.U32 R32, RZ, RZ, R139 ;  /* 0x000000ffff207224 */ /* 0x000fc400078e008b */
[----:B-1----:R-:W-:Y:S02]  /*db20*/  FFMA.FTZ R9, R41, c[0x0][0x23c], -R2 ;  /* 0x00008f0029097a23 */ /* 0x002fe40000010802 */
[----:B------:R-:W-:Y:S02]  /*db30*/  IMAD.MOV.U32 R137, RZ, RZ, R57 ;  /* 0x000000ffff897224 */ /* 0x000fe400078e0039 */
[----:B------:R-:W-:Y:S02]  /*db40*/  IMAD.MOV.U32 R138, RZ, RZ, R58 ;  /* 0x000000ffff8a7224 */ /* 0x000fe400078e003a */
[----:B------:R-:W-:Y:S02]  /*db50*/  IMAD.MOV.U32 R139, RZ, RZ, R56 ;  /* 0x000000ffff8b7224 */ /* 0x000fe400078e0038 */
[----:B------:R-:W-:Y:S01]  /*db60*/  HMMA.16816.F32 R56, R4, R44, R160 ;  /* 0x0000002c0438723c */ /* 0x000fe200000018a0 */
[-C--:B------:R-:W-:Y:S02]  /*db70*/  FMUL.FTZ R172, R172, R11.reuse ;  /* 0x0000000bacac7220 */ /* 0x080fe40000410000 */
[----:B------:R-:W-:-:S02]  /*db80*/  FMUL.FTZ R173, R173, R11 ;  /* 0x0000000badad7220 */ /* 0x000fc40000410000 */
[-C--:B------:R-:W-:Y:S02]  /*db90*/  FMUL.FTZ R174, R174, R10.reuse ;  /* 0x0000000aaeae7220 */ /* 0x080fe40000410000 */
[----:B------:R-:W-:Y:S01]  /*dba0*/  MOV R160, R233 ;  /* 0x000000e900a07202 */ /* 0x000fe20000000f00 */
[----:B------:R-:W-:Y:S01]  /*dbb0*/  FMUL.FTZ R175, R175, R10 ;  /* 0x0000000aafaf7220 */ /* 0x000fe20000410000 */
[----:B------:R1:W3:Y:S01]  /*dbc0*/  MUFU.EX2 R233, R9 ;  /* 0x0000000900e97308 */ /* 0x0002e20000000800 */
[----:B------:R-:W-:Y:S02]  /*dbd0*/  IMAD.MOV.U32 R94, RZ, RZ, R67 ;  /* 0x000000ffff5e7224 */ /* 0x000fe400078e0043 */
[----:B------:R-:W-:Y:S02]  /*dbe0*/  IMAD.MOV.U32 R25, RZ, RZ, R64 ;  /* 0x000000ffff197224 */ /* 0x000fe400078e0040 */
[----:B------:R-:W-:Y:S01]  /*dbf0*/  HMMA.16816.F32 R64, R4, R28, R144 ;  /* 0x0000001c0440723c */ /* 0x000fe20000001890 */
[----:B------:R-:W-:Y:S01]  /*dc00*/  IMAD.MOV.U32 R157, RZ, RZ, R170 ;  /* 0x000000ffff9d7224 */ /* 0x000fe200078e00aa */
[----:B------:R-:W4:Y:S01]  /*dc10*/  LDSM.16.MT88.4 R28, [R216+0x9400] ;  /* 0x00940000d81c783b */ /* 0x000f220000004200 */
[----:B------:R-:W-:-:S02]  /*dc20*/  IMAD.MOV.U32 R170, RZ, RZ, R215 ;  /* 0x000000ffffaa7224 */ /* 0x000fc400078e00d7 */
[----:B-1----:R-:W-:-:S03]  /*dc30*/  FFMA.FTZ R9, R182, c[0x0][0x23c], -R0 ;  /* 0x00008f00b6097a23 */ /* 0x002fc60000010800 */
[----:B------:R-:W-:Y:S01]  /*dc40*/  HMMA.16816.F32 R44, R4, R46, R172 ;  /* 0x0000002e042c723c */ /* 0x000fe200000018ac */
[----:B------:R1:W-:Y:S06]  /*dc50*/  MUFU.EX2 R215, R9 ;  /* 0x0000000900d77308 */ /* 0x0003ec0000000800 */
[----:B------:R-:W-:Y:S02]  /*dc60*/  IMAD.MOV.U32 R175, RZ, RZ, R169 ;  /* 0x000000ffffaf7224 */ /* 0x000fe400078e00a9 */
[----:B------:R-:W-:Y:S02]  /*dc70*/  IMAD.MOV.U32 R169, RZ, RZ, R214 ;  /* 0x000000ffffa97224 */ /* 0x000fe400078e00d6 */
[----:B------:R-:W-:-:S02]  /*dc80*/  IMAD.MOV.U32 R93, RZ, RZ, R36 ;  /* 0x000000ffff5d7224 */ /* 0x000fc400078e0024 */
[----:B-1----:R-:W-:-:S04]  /*dc90*/  FFMA.FTZ R9, R55, c[0x0][0x23c], -R0 ;  /* 0x00008f0037097a23 */ /* 0x002fc80000010800 */
[----:B------:R1:W1:Y:S01]  /*dca0*/  MUFU.EX2 R214, R9 ;  /* 0x0000000900d67308 */ /* 0x0002620000000800 */
[----:B------:R-:W-:Y:S02]  /*dcb0*/  IMAD.MOV.U32 R159, RZ, RZ, R94 ;  /* 0x000000ffff9f7224 */ /* 0x000fe400078e005e */
[----:B------:R-:W-:Y:S01]  /*dcc0*/  IMAD.MOV.U32 R94, RZ, RZ, R213 ;  /* 0x000000ffff5e7224 */ /* 0x000fe200078e00d5 */
[----:B------:R-:W-:Y:S01]  /*dcd0*/  MOV R145, R139 ;  /* 0x0000008b00917202 */ /* 0x000fe20000000f00 */
[----:B------:R-:W-:Y:S02]  /*dce0*/  IMAD.MOV.U32 R147, RZ, RZ, R137 ;  /* 0x000000ffff937224 */ /* 0x000fe400078e0089 */
[----:B------:R-:W-:Y:S01]  /*dcf0*/  IMAD.MOV.U32 R146, RZ, RZ, R138 ;  /* 0x000000ffff927224 */ /* 0x000fe200078e008a */
[----:B------:R-:W-:Y:S01]  /*dd00*/  MOV R163, R93 ;  /* 0x0000005d00a37202 */ /* 0x000fe20000000f00 */
[----:B------:R-:W-:Y:S02]  /*dd10*/  IMAD.MOV.U32 R158, RZ, RZ, R24 ;  /* 0x000000ffff9e7224 */ /* 0x000fe400078e0018 */
[----:B-1----:R-:W-:-:S02]  /*dd20*/  FFMA.FTZ R9, R178, c[0x0][0x23c], -R0 ;  /* 0x00008f00b2097a23 */ /* 0x002fc40000010800 */
[----:B------:R-:W-:Y:S02]  /*dd30*/  IMAD.MOV.U32 R139, RZ, RZ, R27 ;  /* 0x000000ffff8b7224 */ /* 0x000fe400078e001b */
[----:B------:R1:W-:Y:S01]  /*dd40*/  MUFU.EX2 R213, R9 ;  /* 0x0000000900d57308 */ /* 0x0003e20000000800 */
[----:B------:R-:W-:Y:S02]  /*dd50*/  IMAD.MOV.U32 R138, RZ, RZ, R26 ;  /* 0x000000ffff8a7224 */ /* 0x000fe400078e001a */
[----:B------:R-:W-:Y:S02]  /*dd60*/  IMAD.MOV.U32 R137, RZ, RZ, R25 ;  /* 0x000000ffff897224 */ /* 0x000fe400078e0019 */
[----:B------:R-:W2:Y:S01]  /*dd70*/  LDSM.16.MT88.4 R24, [R218+0x9400] ;  /* 0x00940000da18783b */ /* 0x000ea20000004200 */
[----:B------:R-:W-:Y:S02]  /*dd80*/  IMAD.MOV.U32 R93, RZ, RZ, R212 ;  /* 0x000000ffff5d7224 */ /* 0x000fe400078e00d4 */
[----:B------:R-:W-:-:S02]  /*dd90*/  FMUL.FTZ R124, R124, R11 ;  /* 0x0000000b7c7c7220 */ /* 0x000fc40000410000 */
[----:B-1----:R-:W-:-:S04]  /*dda0*/  FFMA.FTZ R9, R179, c[0x0][0x23c], -R0 ;  /* 0x00008f00b3097a23 */ /* 0x002fc80000010800 */
        /* <DEDUP_REMOVED lines=31> */
[----:B------:R-:W-:Y:S01]  /*dfa0*/  FMUL.FTZ R99, R99, R10 ;  /* 0x0000000a63637220 */ /* 0x000fe20000410000 */
[----:B------:R-:W-:Y:S01]  /*dfb0*/  HMMA.16816.F32 R148, R4, R18, R124 ;  /* 0x000000120494723c */ /* 0x000fe2000000187c */
[----:B-1----:R-:W-:Y:S02]  /*dfc0*/  FFMA.FTZ R9, R180, c[0x0][0x23c], -R8 ;  /* 0x00008f00b4097a23 */ /* 0x002fe40000010808 */
[----:B------:R-:W-:Y:S01]  /*dfd0*/  IMAD.MOV.U32 R174, RZ, RZ, R171 ;  /* 0x000000ffffae7224 */ /* 0x000fe200078e00ab */
[----:B------:R-:W-:Y:S01]  /*dfe0*/  MOV R171, R42 ;  /* 0x0000002a00ab7202 */ /* 0x000fe20000000f00 */
[----:B------:R-:W-:Y:S02]  /*dff0*/  IMAD.MOV.U32 R95, RZ, RZ, R38 ;  /* 0x000000ffff5f7224 */ /* 0x000fe400078e0026 */
[----:B------:R-:W-:Y:S02]  /*e000*/  IMAD.MOV.U32 R124, RZ, RZ, R136 ;  /* 0x000000ffff7c7224 */ /* 0x000fe400078e0088 */
[----:B------:R-:W-:-:S02]  /*e010*/  IMAD.MOV.U32 R136, RZ, RZ, R43 ;  /* 0x000000ffff887224 */ /* 0x000fc400078e002b */
[----:B------:R-:W-:Y:S01]  /*e020*/  IMAD.MOV.U32 R92, RZ, RZ, R202 ;  /* 0x000000ffff5c7224 */ /* 0x000fe200078e00ca */
[----:B------:R-:W-:Y:S01]  /*e030*/  HMMA.16816.F32 R40, R4, R48, R68 ;  /* 0x000000300428723c */ /* 0x000fe20000001844 */
[----:B------:R1:W1:Y:S01]  /*e040*/  MUFU.EX2 R202, R9 ;  /* 0x0000000900ca7308 */ /* 0x0002620000000800 */
[----:B------:R-:W-:Y:S01]  /*e050*/  IMAD.MOV.U32 R162, RZ, RZ, R95 ;  /* 0x000000ffffa27224 */ /* 0x000fe200078e005f */
[----:B------:R-:W-:-:S05]  /*e060*/  MOV R95, R203 ;  /* 0x000000cb005f7202 */ /* 0x000fca0000000f00 */
[C---:B------:R-:W-:Y:S08]  /*e070*/  HMMA.16816.F32 R88, R4.reuse, R16, R112 ;  /* 0x000000100458723c */ /* 0x040ff00000001870 */
[----:B------:R-:W-:Y:S01]  /*e080*/  HMMA.16816.F32 R72, R4, R20, R128 ;  /* 0x000000140448723c */ /* 0x000fe20000001880 */
[----:B-1----:R-:W-:-:S07]  /*e090*/  FFMA.FTZ R9, R181, c[0x0][0x23c], -R8 ;  /* 0x00008f00b5097a23 */ /* 0x002fce0000010808 */
[C---:B------:R-:W-:Y:S01]  /*e0a0*/  HMMA.16816.F32 R52, R4.reuse, R12, R84 ;  /* 0x0000000c0434723c */ /* 0x040fe20000001854 */
[----:B------:R1:W-:Y:S07]  /*e0b0*/  MUFU.EX2 R203, R9 ;  /* 0x0000000900cb7308 */ /* 0x0003ee0000000800 */
[C---:B------:R-:W-:Y:S08]  /*e0c0*/  HMMA.16816.F32 R36, R4.reuse, R22, R140 ;  /* 0x000000160424723c */ /* 0x040ff0000000188c */
[----:B------:R-:W-:Y:S01]  /*e0d0*/  HMMA.16816.F32 R48, R4, R50, R80 ;  /* 0x000000320430723c */ /* 0x000fe20000001850 */
[----:B-1----:R-:W-:-:S07]  /*e0e0*/  FFMA.FTZ R9, R176, c[0x0][0x23c], -R8 ;  /* 0x00008f00b0097a23 */ /* 0x002fce0000010808 */
[----:B------:R-:W-:Y:S01]  /*e0f0*/  HMMA.16816.F32 R96, R4, R14, R96 ;  /* 0x0000000e0460723c */ /* 0x000fe20000001860 */
[----:B------:R-:W-:Y:S01]  /*e100*/  IMAD.MOV.U32 R113, RZ, RZ, R94 ;  /* 0x000000ffff717224 */ /* 0x000fe200078e005e */
[----:B------:R-:W-:Y:S01]  /*e110*/  MOV R114, R169 ;  /* 0x000000a900727202 */ /* 0x000fe20000000f00 */
[----:B------:R-:W-:Y:S01]  /*e120*/  IMAD.MOV.U32 R112, RZ, RZ, R93 ;  /* 0x000000ffff707224 */ /* 0x000fe200078e005d */
[----:B------:R-:W1:Y:S03]  /*e130*/  LDSM.16.MT88.4 R20, [R216+0xa400] ;  /* 0x00a40000d814783b */ /* 0x000e660000004200 */
[----:B--2---:R-:W-:Y:S01]  /*e140*/  F2FP.PACK_AB R4, R238, R241 ;  /* 0x000000f1ee04723e */ /* 0x004fe200000000ff */
[----:B------:R-:W-:Y:S01]  /*e150*/  IMAD.MOV.U32 R161, RZ, RZ, R33 ;  /* 0x000000ffffa17224 */ /* 0x000fe200078e0021 */
[----:B---3--:R-:W-:Y:S01]  /*e160*/  F2FP.PACK_AB R6, R233, R235 ;  /* 0x000000ebe906723e */ /* 0x008fe200000000ff */
[----:B------:R-:W-:Y:S01]  /*e170*/  IMAD.MOV.U32 R127, RZ, RZ, R35 ;  /* 0x000000ffff7f7224 */ /* 0x000fe200078e0023 */
[----:B------:R-:W-:Y:S01]  /*e180*/  F2FP.PACK_AB R5, R214, R215 ;  /* 0x000000d7d605723e */ /* 0x000fe200000000ff */
[----:B------:R-:W-:Y:S01]  /*e190*/  IMAD.MOV.U32 R125, RZ, RZ, R32 ;  /* 0x000000ffff7d7224 */ /* 0x000fe200078e0020 */
[----:B------:R-:W-:Y:S01]  /*e1a0*/  F2FP.PACK_AB R7, R212, R213 ;  /* 0x000000d5d407723e */ /* 0x000fe200000000ff */
[----:B------:R-:W-:Y:S01]  /*e1b0*/  IMAD.MOV.U32 R94, RZ, RZ, R201 ;  /* 0x000000ffff5e7224 */ /* 0x000fe200078e00c9 */
[----:B------:R-:W-:Y:S01]  /*e1c0*/  MOV R126, R34 ;  /* 0x00000022007e7202 */ /* 0x000fe20000000f00 */
[----:B------:R-:W-:Y:S01]  /*e1d0*/  IMAD.MOV.U32 R176, RZ, RZ, R92 ;  /* 0x000000ffffb07224 */ /* 0x000fe200078e005c */
[----:B------:R-:W2:Y:S03]  /*e1e0*/  LDSM.16.MT88.4 R16, [R218+0xa400] ;  /* 0x00a40000da10783b */ /* 0x000ea60000004200 */
[----:B----4-:R-:W-:Y:S01]  /*e1f0*/  HMMA.16816.F32 R140, R4, R30, R204 ;  /* 0x0000001e048c723c */ /* 0x010fe200000018cc */
[----:B------:R3:W-:Y:S01]  /*e200*/  MUFU.EX2 R204, R9 ;  /* 0x0000000900cc7308 */ /* 0x0007e20000000800 */
[----:B------:R-:W-:Y:S01]  /*e210*/  IMAD.MOV.U32 R115, RZ, RZ, R170 ;  /* 0x000000ffff737224 */ /* 0x000fe200078e00aa */
[----:B------:R-:W-:Y:S01]  /*e220*/  MOV R170, R138 ;  /* 0x0000008a00aa7202 */ /* 0x000fe20000000f00 */
[----:B------:R-:W-:Y:S01]  /*e230*/  IMAD.MOV.U32 R92, RZ, RZ, R171 ;  /* 0x000000ffff5c7224 */ /* 0x000fe200078e00ab */
[----:B------:R-:W4:Y:S02]  /*e240*/  LDSM.16.MT88.4 R12, [R216+0xb400] ;  /* 0x00b40000d80c783b */ /* 0x000f240000004200 */
[----:B------:R-:W-:-:S02]  /*e250*/  IMAD.MOV.U32 R207, RZ, RZ, R200 ;  /* 0x000000ffffcf7224 */ /* 0x000fc400078e00c8 */
[----:B------:R-:W-:Y:S01]  /*e260*/  IMAD.MOV.U32 R93, RZ, RZ, R136 ;  /* 0x000000ffff5d7224 */ /* 0x000fe200078e0088 */
[----:B------:R-:W1:Y:S01]  /*e270*/  LDSM.16.MT88.4 R32, [R218+0xb400] ;  /* 0x00b40000da20783b */ /* 0x000e620000004200 */
[----:B---3--:R-:W-:-:S04]  /*e280*/  FFMA.FTZ R9, R193, c[0x0][0x23c], -R3 ;  /* 0x00008f00c1097a23 */ /* 0x008fc80000010803 */
[----:B------:R3:W-:Y:S01]  /*e290*/  MUFU.EX2 R201, R9 ;  /* 0x0000000900c97308 */ /* 0x0007e20000000800 */
[----:B------:R-:W-:Y:S02]  /*e2a0*/  IMAD.MOV.U32 R171, RZ, RZ, R137 ;  /* 0x000000ffffab7224 */ /* 0x000fe400078e0089 */
[----:B------:R-:W-:Y:S02]  /*e2b0*/  IMAD.MOV.U32 R169, RZ, RZ, R139 ;  /* 0x000000ffffa97224 */ /* 0x000fe400078e008b */
[----:B------:R-:W-:Y:S01]  /*e2c0*/  HMMA.16816.F32 R136, R4, R24, R196 ;  /* 0x000000180488723c */ /* 0x000fe200000018c4 */
[----:B---3--:R-:W-:-:S04]  /*e2d0*/  FFMA.FTZ R9, R192, c[0x0][0x23c], -R3 ;  /* 0x00008f00c0097a23 */ /* 0x008fc80000010803 */
[----:B------:R3:W1:Y:S02]  /*e2e0*/  MUFU.EX2 R200, R9 ;  /* 0x0000000900c87308 */ /* 0x0006640000000800 */
[----:B---3--:R-:W-:-:S06]  /*e2f0*/  FFMA.FTZ R9, R183, c[0x0][0x23c], -R3 ;  /* 0x00008f00b7097a23 */ /* 0x008fcc0000010803 */
[----:B------:R3:W-:Y:S02]  /*e300*/  MUFU.EX2 R199, R9 ;  /* 0x0000000900c77308 */ /* 0x0007e40000000800 */
[----:B---3--:R-:W-:-:S06]  /*e310*/  FFMA.FTZ R9, R194, c[0x0][0x23c], -R3 ;  /* 0x00008f00c2097a23 */ /* 0x008fcc0000010803 */
        /* <DEDUP_REMOVED lines=10> */
[----:B------:R3:W-:Y:S01]  /*e3c0*/  MUFU.EX2 R193, R9 ;  /* 0x0000000900c17308 */ /* 0x0007e20000000800 */
[----:B------:R-:W-:Y:S01]  /*e3d0*/  HMMA.16816.F32 R84, R4, R28, R208 ;  /* 0x0000001c0454723c */ /* 0x000fe200000018d0 */
[----:B---3--:R-:W-:-:S06]  /*e3e0*/  FFMA.FTZ R9, R237, c[0x0][0x23c], -R0 ;  /* 0x00008f00ed097a23 */ /* 0x008fcc0000010800 */
[----:B------:R3:W2:Y:S01]  /*e3f0*/  MUFU.EX2 R192, R9 ;  /* 0x0000000900c07308 */ /* 0x0006a20000000800 */
[----:B-1----:R-:W-:Y:S01]  /*e400*/  HMMA.16816.F32 R128, R4, R20, R188 ;  /* 0x000000140480723c */ /* 0x002fe200000018bc */
[----:B------:R-:W-:Y:S01]  /*e410*/  IMAD.MOV.U32 R208, RZ, RZ, R125 ;  /* 0x000000ffffd07224 */ /* 0x000fe200078e007d */
[----:B------:R-:W-:Y:S01]  /*e420*/  MOV R211, R92 ;  /* 0x0000005c00d37202 */ /* 0x000fe20000000f00 */
[----:B------:R-:W-:Y:S02]  /*e430*/  IMAD.MOV.U32 R209, RZ, RZ, R114 ;  /* 0x000000ffffd17224 */ /* 0x000fe400078e0072 */
[----:B---3--:R-:W-:-:S04]  /*e440*/  FFMA.FTZ R9, R236, c[0x0][0x23c], -R0 ;  /* 0x00008f00ec097a23 */ /* 0x008fc80000010800 */
[----:B------:R1:W-:Y:S01]  /*e450*/  MUFU.EX2 R183, R9 ;  /* 0x0000000900b77308 */ /* 0x0003e20000000800 */
[----:B------:R-:W-:Y:S01]  /*e460*/  IMAD.MOV.U32 R190, RZ, RZ, R124 ;  /* 0x000000ffffbe7224 */ /* 0x000fe200078e007c */
[----:B------:R-:W-:Y:S01]  /*e470*/  MOV R188, R127 ;  /* 0x0000007f00bc7202 */ /* 0x000fe20000000f00 */
[----:B------:R-:W-:Y:S02]  /*e480*/  IMAD.MOV.U32 R189, RZ, RZ, R126 ;  /* 0x000000ffffbd7224 */ /* 0x000fe400078e007e */
[----:B------:R-:W-:Y:S01]  /*e490*/  HMMA.16816.F32 R124, R4, R22, R184 ;  /* 0x00000016047c723c */ /* 0x000fe200000018b8 */
[----:B------:R-:W-:Y:S02]  /*e4a0*/  IMAD.MOV.U32 R210, RZ, RZ, R115 ;  /* 0x000000ffffd27224 */ /* 0x000fe400078e0073 */
[----:B------:R-:W-:Y:S02]  /*e4b0*/  IMAD.MOV.U32 R172, RZ, RZ, R93 ;  /* 0x000000ffffac7224 */ /* 0x000fe400078e005d */
[----:B------:R-:W-:-:S02]  /*e4c0*/  IMAD.MOV.U32 R173, RZ, RZ, R94 ;  /* 0x000000ffffad7224 */ /* 0x000fc400078e005e */
[----:B-1----:R-:W-:Y:S01]  /*e4d0*/  FFMA.FTZ R9, R239, c[0x0][0x23c], -R0 ;  /* 0x00008f00ef097a23 */ /* 0x002fe20000010800 */
[C---:B------:R-:W-:Y:S01]  /*e4e0*/  HMMA.16816.F32 R132, R4.reuse, R26, R132 ;  /* 0x0000001a0484723c */ /* 0x040fe20000001884 */
[----:B------:R-:W-:Y:S02]  /*e4f0*/  IMAD.MOV.U32 R187, RZ, RZ, R112 ;  /* 0x000000ffffbb7224 */ /* 0x000fe400078e0070 */
[----:B------:R1:W3:Y:S01]  /*e500*/  MUFU.EX2 R182, R9 ;  /* 0x0000000900b67308 */ /* 0x0002e20000000800 */
[----:B------:R-:W-:Y:S02]  /*e510*/  IMAD.MOV.U32 R186, RZ, RZ, R113 ;  /* 0x000000ffffba7224 */ /* 0x000fe400078e0071 */
[----:B------:R-:W-:Y:S02]  /*e520*/  IMAD.MOV.U32 R185, RZ, RZ, R95 ;  /* 0x000000ffffb97224 */ /* 0x000fe400078e005f */
[C---:B--2---:R-:W-:Y:S08]  /*e530*/  HMMA.16816.F32 R120, R4.reuse, R16, R120 ;  /* 0x000000100478723c */ /* 0x044ff00000001878 */
[----:B------:R-:W-:Y:S01]  /*e540*/  HMMA.16816.F32 R116, R4, R18, R116 ;  /* 0x000000120474723c */ /* 0x000fe20000001874 */
[----:B-1----:R-:W-:-:S07]  /*e550*/  FFMA.FTZ R9, R245, c[0x0][0x23c], -R8 ;  /* 0x00008f00f5097a23 */ /* 0x002fce0000010808 */
[C---:B----4-:R-:W-:Y:S01]  /*e560*/  HMMA.16816.F32 R112, R4.reuse, R12, R164 ;  /* 0x0000000c0470723c */ /* 0x050fe200000018a4 */
[----:B------:R1:W-:Y:S07]  /*e570*/  MUFU.EX2 R181, R9 ;  /* 0x0000000900b57308 */ /* 0x0003ee0000000800 */
[C---:B------:R-:W-:Y:S08]  /*e580*/  HMMA.16816.F32 R108, R4.reuse, R14, R108 ;  /* 0x0000000e046c723c */ /* 0x040ff0000000186c */
[----:B------:R-:W-:Y:S01]  /*e590*/  HMMA.16816.F32 R92, R4, R32, R152 ;  /* 0x00000020045c723c */ /* 0x000fe20000001898 */
[----:B-1----:R-:W-:-:S07]  /*e5a0*/  FFMA.FTZ R9, R246, c[0x0][0x23c], -R8 ;  /* 0x00008f00f6097a23 */ /* 0x002fce0000010808 */
[----:B------:R-:W-:Y:S01]  /*e5b0*/  HMMA.16816.F32 R76, R4, R34, R76 ;  /* 0x00000022044c723c */ /* 0x000fe2000000184c */
[----:B------:R1:W2:Y:S06]  /*e5c0*/  MUFU.EX2 R179, R9 ;  /* 0x0000000900b37308 */ /* 0x0002ac0000000800 */
[----:B------:R-:W-:Y:S02]  /*e5d0*/  F2FP.PACK_AB R4, R202, R242 ;  /* 0x000000f2ca04723e */ /* 0x000fe400000000ff */
[----:B------:R-:W-:Y:S02]  /*e5e0*/  F2FP.PACK_AB R5, R200, R201 ;  /* 0x000000c9c805723e */ /* 0x000fe400000000ff */
[----:B------:R-:W-:-:S02]  /*e5f0*/  F2FP.PACK_AB R6, R204, R203 ;  /* 0x000000cbcc06723e */ /* 0x000fc400000000ff */
[----:B------:R-:W-:Y:S01]  /*e600*/  F2FP.PACK_AB R7, R198, R199 ;  /* 0x000000c7c607723e */ /* 0x000fe200000000ff */
[----:B-1----:R-:W-:-:S06]  /*e610*/  FFMA.FTZ R9, R240, c[0x0][0x23c], -R8 ;  /* 0x00008f00f0097a23 */ /* 0x002fcc0000010808 */
[C---:B------:R-:W-:Y:S01]  /*e620*/  HMMA.16816.F32 R68, R4.reuse, R26, R36 ;  /* 0x0000001a0444723c */ /* 0x040fe20000001824 */
[----:B------:R-:W1:Y:S01]  /*e630*/  LDSM.16.MT88.4 R36, [R216+0x9800] ;  /* 0x00980000d824783b */ /* 0x000e620000004200 */
[----:B------:R4:W-:Y:S06]  /*e640*/  MUFU.EX2 R180, R9 ;  /* 0x0000000900b47308 */ /* 0x0009ec0000000800 */
[C---:B------:R-:W-:Y:S08]  /*e650*/  HMMA.16816.F32 R88, R4.reuse, R28, R88 ;  /* 0x0000001c0458723c */ /* 0x040ff00000001858 */
[----:B------:R-:W-:Y:S01]  /*e660*/  HMMA.16816.F32 R80, R4, R30, R148 ;  /* 0x0000001e0450723c */ /* 0x000fe20000001894 */
[----:B------:R-:W1:Y:S01]  /*e670*/  LDSM.16.MT88.4 R28, [R218+0x9800] ;  /* 0x00980000da1c783b */ /* 0x000e620000004200 */
[----:B----4-:R-:W-:-:S06]  /*e680*/  FFMA.FTZ R9, R107, c[0x0][0x23c], -R8 ;  /* 0x00008f006b097a23 */ /* 0x010fcc0000010808 */
[C---:B------:R-:W-:Y:S01]  /*e690*/  HMMA.16816.F32 R40, R4.reuse, R12, R40 ;  /* 0x0000000c0428723c */ /* 0x040fe20000001828 */
[----:B------:R4:W-:Y:S07]  /*e6a0*/  MUFU.EX2 R178, R9 ;  /* 0x0000000900b27308 */ /* 0x0009ee0000000800 */
[C---:B------:R-:W-:Y:S01]  /*e6b0*/  HMMA.16816.F32 R48, R4.reuse, R14, R48 ;  /* 0x0000000e0430723c */ /* 0x040fe20000001830 */
[----:B------:R-:W1:Y:S07]  /*e6c0*/  LDSM.16.MT88.4 R12, [R216+0xb800] ;  /* 0x00b80000d80c783b */ /* 0x000e6e0000004200 */
[C---:B------:R-:W-:Y:S01]  /*e6d0*/  HMMA.16816.F32 R72, R4.reuse, R24, R72 ;  /* 0x000000180448723c */ /* 0x040fe20000001848 */
[----:B------:R-:W1:Y:S07]  /*e6e0*/  LDSM.16.MT88.4 R24, [R216+0xa800] ;  /* 0x00a80000d818783b */ /* 0x000e6e0000004200 */
[----:B------:R-:W-:Y:S01]  /*e6f0*/  HMMA.16816.F32 R64, R4, R20, R64 ;  /* 0x000000140440723c */ /* 0x000fe20000001840 */
[----:B----4-:R-:W-:-:S07]  /*e700*/  FFMA.FTZ R9, R251, c[0x0][0x23c], -R3 ;  /* 0x00008f00fb097a23 */ /* 0x010fce0000010803 */
[C---:B------:R-:W-:Y:S01]  /*e710*/  HMMA.16816.F32 R60, R4.reuse, R22, R60 ;  /* 0x00000016043c723c */ /* 0x040fe2000000183c */
[----:B------:R-:W-:Y:S07]  /*e720*/  LDSM.16.MT88.4 R20, [R218+0xb800] ;  /* 0x00b80000da14783b */ /* 0x000fee0000004200 */
[C---:B------:R-:W-:Y:S08]  /*e730*/  HMMA.16816.F32 R56, R4.reuse, R16, R56 ;  /* 0x000000100438723c */ /* 0x040ff00000001838 */
[----:B------:R-:W-:Y:S01]  /*e740*/  HMMA.16816.F32 R44, R4, R18, R44 ;  /* 0x00000012042c723c */ /* 0x000fe2000000182c */
[----:B------:R-:W4:Y:S01]  /*e750*/  LDSM.16.MT88.4 R16, [R218+0xa800] ;  /* 0x00a80000da10783b */ /* 0x000f220000004200 */
[----:B------:R1:W-:Y:S01]  /*e760*/  MUFU.EX2 R177, R9 ;  /* 0x0000000900b17308 */ /* 0x0003e20000000800 */
[----:B------:R-:W-:Y:S01]  /*e770*/  MOV R246, R176 ;  /* 0x000000b000f67202 */ /* 0x000fe20000000f00 */
[----:B-1----:R-:W-:-:S06]  /*e780*/  FFMA.FTZ R9, R185, c[0x0][0x23c], -R3 ;  /* 0x00008f00b9097a23 */ /* 0x002fcc0000010803 */
[----:B------:R1:W1:Y:S01]  /*e790*/  MUFU.EX2 R176, R9 ;  /* 0x0000000900b07308 */ /* 0x0002620000000800 */
[----:B------:R-:W-:Y:S01]  /*e7a0*/  HMMA.16816.F32 R52, R4, R32, R52 ;  /* 0x000000200434723c */ /* 0x000fe20000001834 */
[----:B-1----:R-:W-:-:S06]  /*e7b0*/  FFMA.FTZ R9, R244, c[0x0][0x23c], -R3 ;  /* 0x00008f00f4097a23 */ /* 0x002fcc0000010803 */
[----:B------:R1:W-:Y:S01]  /*e7c0*/  MUFU.EX2 R107, R9 ;  /* 0x00000009006b7308 */ /* 0x0003e20000000800 */
[----:B------:R-:W-:Y:S01]  /*e7d0*/  HMMA.16816.F32 R32, R4, R34, R96 ;  /* 0x000000220420723c */ /* 0x000fe20000001860 */
[----:B------:R-:W-:Y:S02]  /*e7e0*/  IMAD.MOV.U32 R191, RZ, RZ, R145 ;  /* 0x000000ffffbf7224 */ /* 0x000fe400078e0091 */
[----:B-1----:R-:W-:-:S04]  /*e7f0*/  FFMA.FTZ R9, R243, c[0x0][0x23c], -R3 ;  /* 0x00008f00f3097a23 */ /* 0x002fc80000010803 */
[----:B------:R1:W1:Y:S01]  /*e800*/  MUFU.EX2 R106, R9 ;  /* 0x00000009006a7308 */ /* 0x0002620000000800 */
[----:B------:R-:W-:Y:S02]  /*e810*/  F2FP.PACK_AB R4, R196, R197 ;  /* 0x000000c5c404723e */ /* 0x000fe400000000ff */
[----:B------:R-:W-:Y:S02]  /*e820*/  F2FP.PACK_AB R6, R194, R195 ;  /* 0x000000c3c206723e */ /* 0x000fe400000000ff */
[----:B------:R-:W-:Y:S02]  /*e830*/  F2FP.PACK_AB R5, R192, R193 ;  /* 0x000000c1c005723e */ /* 0x000fe400000000ff */
[----:B---3--:R-:W-:Y:S01]  /*e840*/  F2FP.PACK_AB R7, R182, R183 ;  /* 0x000000b7b607723e */ /* 0x008fe200000000ff */
[----:B------:R-:W-:Y:S01]  /*e850*/  IMAD.MOV.U32 R205, RZ, RZ, R147 ;  /* 0x000000ffffcd7224 */ /* 0x000fe200078e0093 */
[----:B------:R-:W-:Y:S01]  /*e860*/  MOV R206, R146 ;  /* 0x0000009200ce7202 */ /* 0x000fe20000000f00 */
[----:B------:R-:W-:Y:S01]  /*e870*/  IMAD.MOV.U32 R240, RZ, RZ, R174 ;  /* 0x000000fffff07224 */ /* 0x000fe200078e00ae */
[----:B------:R-:W-:Y:S01]  /*e880*/  MOV R174, R162 ;  /* 0x000000a200ae7202 */ /* 0x000fe20000000f00 */
[----:B------:R-:W-:-:S02]  /*e890*/  IMAD.MOV.U32 R234, RZ, RZ, R186 ;  /* 0x000000ffffea7224 */ /* 0x000fc400078e00ba */
[C---:B------:R-:W-:Y:S01]  /*e8a0*/  HMMA.16816.F32 R144, R4.reuse, R38, R140 ;  /* 0x000000260490723c */ /* 0x040fe2000000188c */
[----:B------:R-:W-:Y:S01]  /*e8b0*/  MOV R237, R187 ;  /* 0x000000bb00ed7202 */ /* 0x000fe20000000f00 */
[----:B------:R-:W-:Y:S02]  /*e8c0*/  IMAD.MOV.U32 R236, RZ, RZ, R188 ;  /* 0x000000ffffec7224 */ /* 0x000fe400078e00bc */
[----:B------:R-:W-:Y:S02]  /*e8d0*/  IMAD.MOV.U32 R232, RZ, RZ, R189 ;  /* 0x000000ffffe87224 */ /* 0x000fe400078e00bd */
[----:B------:R-:W-:Y:S02]  /*e8e0*/  IMAD.MOV.U32 R239, RZ, RZ, R190 ;  /* 0x000000ffffef7224 */ /* 0x000fe400078e00be */
[----:B------:R-:W-:Y:S01]  /*e8f0*/  IMAD.MOV.U32 R143, RZ, RZ, R175 ;  /* 0x000000ffff8f7224 */ /* 0x000fe200078e00af */
[----:B------:R-:W-:Y:S01]  /*e900*/  HMMA.16816.F32 R148, R4, R30, R132 ;  /* 0x0000001e0494723c */ /* 0x000fe20000001884 */
[----:B------:R-:W-:-:S02]  /*e910*/  IMAD.MOV.U32 R142, RZ, RZ, R160 ;  /* 0x000000ffff8e7224 */ /* 0x000fc400078e00a0 */
[----:B------:R-:W-:Y:S02]  /*e920*/  IMAD.MOV.U32 R141, RZ, RZ, R161 ;  /* 0x000000ffff8d7224 */ /* 0x000fe400078e00a1 */
[----:B------:R-:W-:Y:S02]  /*e930*/  IMAD.MOV.U32 R140, RZ, RZ, R163 ;  /* 0x000000ffff8c7224 */ /* 0x000fe400078e00a3 */
[----:B------:R-:W-:Y:S01]  /*e940*/  IMAD.MOV.U32 R245, RZ, RZ, R191 ;  /* 0x000000fffff57224 */ /* 0x000fe200078e00bf */
[----:B------:R-:W-:Y:S01]  /*e950*/  MOV R134, R170 ;  /* 0x000000aa00867202 */ /* 0x000fe20000000f00 */
[----:B------:R-:W-:Y:S01]  /*e960*/  IMAD.MOV.U32 R175, RZ, RZ, R168 ;  /* 0x000000ffffaf7224 */ /* 0x000fe200078e00a8 */
[----:B------:R-:W-:Y:S01]  /*e970*/  HMMA.16816.F32 R160, R4, R14, R108 ;  /* 0x0000000e04a0723c */ /* 0x000fe2000000186c */
[----:B------:R-:W-:Y:S02]  /*e980*/  IMAD.MOV.U32 R133, RZ, RZ, R169 ;  /* 0x000000ffff857224 */ /* 0x000fe400078e00a9 */
[----:B------:R-:W-:-:S05]  /*e990*/  IMAD.MOV.U32 R135, RZ, RZ, R171 ;  /* 0x000000ffff877224 */ /* 0x000fca00078e00ab */
[----:B------:R-:W-:Y:S01]  /*e9a0*/  HMMA.16816.F32 R84, R4, R36, R84 ;  /* 0x000000240454723c */ /* 0x000fe20000001854 */
[----:B-1----:R-:W-:-:S07]  /*e9b0*/  FFMA.FTZ R9, R133, c[0x0][0x23c], -R2 ;  /* 0x00008f0085097a23 */ /* 0x002fce0000010802 */
[C---:B------:R-:W-:Y:S08]  /*e9c0*/  HMMA.16816.F32 R136, R4.reuse, R28, R136 ;  /* 0x0000001c0488723c */ /* 0x040ff00000001888 */
[C---:B------:R-:W-:Y:S08]  /*e9d0*/  HMMA.16816.F32 R152, R4.reuse, R24, R128 ;  /* 0x000000180498723c */ /* 0x040ff00000001880 */
[C---:B------:R-:W-:Y:S08]  /*e9e0*/  HMMA.16816.F32 R188, R4.reuse, R26, R124 ;  /* 0x0000001a04bc723c */ /* 0x040ff0000000187c */
[C---:B----4-:R-:W-:Y:S08]  /*e9f0*/  HMMA.16816.F32 R164, R4.reuse, R16, R120 ;  /* 0x0000001004a4723c */ /* 0x050ff00000001878 */
[C---:B------:R-:W-:Y:S08]  /*ea00*/  HMMA.16816.F32 R168, R4.reuse, R18, R116 ;  /* 0x0000001204a8723c */ /* 0x040ff00000001874 */
[C---:B------:R-:W-:Y:S08]  /*ea10*/  HMMA.16816.F32 R184, R4.reuse, R12, R112 ;  /* 0x0000000c04b8723c */ /* 0x040ff00000001870 */
[C---:B------:R-:W-:Y:S08]  /*ea20*/  HMMA.16816.F32 R108, R4.reuse, R20, R92 ;  /* 0x00000014046c723c */ /* 0x040ff0000000185c */
[----:B------:R-:W-:Y:S01]  /*ea30*/  HMMA.16816.F32 R96, R4, R22, R76 ;  /* 0x000000160460723c */ /* 0x000fe2000000184c */
[----:B------:R-:W-:Y:S01]  /*ea40*/  IMAD.MOV.U32 R251, RZ, RZ, R217 ;  /* 0x000000fffffb7224 */ /* 0x000fe200078e00d9 */
[----:B------:R-:W-:Y:S01]  /*ea50*/  LDSM.16.MT88.4 R124, [R216+0x9c00] ;  /* 0x009c0000d87c783b */ /* 0x000fe20000004200 */
[----:B------:R-:W-:-:S03]  /*ea60*/  IMAD.MOV.U32 R133, RZ, RZ, R143 ;  /* 0x000000ffff857224 */ /* 0x000fc600078e008f */
[----:B------:R1:W5:Y:S01]  /*ea70*/  LDL.LU R217, [R1+0x68] ;  /* 0x0000680001d97983 */ /* 0x0003620000300800 */
[----:B--2---:R-:W-:Y:S02]  /*ea80*/  F2FP.PACK_AB R4, R179, R181 ;  /* 0x000000b5b304723e */ /* 0x004fe400000000ff */
[----:B------:R-:W-:Y:S02]  /*ea90*/  F2FP.PACK_AB R5, R176, R177 ;  /* 0x000000b1b005723e */ /* 0x000fe400000000ff */
[----:B------:R-:W-:Y:S02]  /*eaa0*/  F2FP.PACK_AB R6, R178, R180 ;  /* 0x000000b4b206723e */ /* 0x000fe400000000ff */
[----:B------:R-:W-:-:S07]  /*eab0*/  F2FP.PACK_AB R7, R106, R107 ;  /* 0x0000006b6a07723e */ /* 0x000fce00000000ff */
[C---:B------:R-:W-:Y:S01]  /*eac0*/  HMMA.16816.F32 R68, R4.reuse, R30, R68 ;  /* 0x0000001e0444723c */ /* 0x040fe20000001844 */
[----:B------:R2:W-:Y:S07]  /*ead0*/  MUFU.EX2 R31, R9 ;  /* 0x00000009001f7308 */ /* 0x0005ee0000000800 */
[----:B------:R-:W-:Y:S01]  /*eae0*/  HMMA.16816.F32 R128, R4, R28, R72 ;  /* 0x0000001c0480723c */ /* 0x000fe20000001848 */
[----:B--2---:R-:W-:-:S04]  /*eaf0*/  FFMA.FTZ R9, R134, c[0x0][0x23c], -R2 ;  /* 0x00008f0086097a23 */ /* 0x004fc80000010802 */
[----:B------:R2:W3:Y:S03]  /*eb00*/  MUFU.EX2 R30, R9 ;  /* 0x00000009001e7308 */ /* 0x0004e60000000800 */
[----:B------:R-:W-:Y:S01]  /*eb10*/  HMMA.16816.F32 R60, R4, R26, R60 ;  /* 0x0000001a043c723c */ /* 0x000fe2000000183c */
[--C-:B--2---:R-:W-:Y:S02]  /*eb20*/  FFMA.FTZ R9, R135, c[0x0][0x23c], -R2.reuse ;  /* 0x00008f0087097a23 */ /* 0x104fe40000010802 */
[----:B------:R-:W-:-:S04]  /*eb30*/  FFMA.FTZ R2, R251, c[0x0][0x23c], -R2 ;  /* 0x00008f00fb027a23 */ /* 0x000fc80000010802 */
[----:B------:R2:W-:Y:S01]  /*eb40*/  MUFU.EX2 R28, R2 ;  /* 0x00000002001c7308 */ /* 0x0005e20000000800 */
[----:B------:R-:W-:Y:S01]  /*eb50*/  HMMA.16816.F32 R64, R4, R24, R64 ;  /* 0x000000180440723c */ /* 0x000fe20000001840 */
[----:B--2---:R-:W-:-:S06]  /*eb60*/  FFMA.FTZ R2, R140, c[0x0][0x23c], -R0 ;  /* 0x00008f008c027a23 */ /* 0x004fcc0000010800 */
[----:B------:R2:W-:Y:S01]  /*eb70*/  MUFU.EX2 R27, R2 ;  /* 0x00000002001b7308 */ /* 0x0005e20000000800 */
[----:B------:R-:W-:Y:S01]  /*eb80*/  IMAD.MOV.U32 R135, RZ, RZ, R246 ;  /* 0x000000ffff877224 */ /* 0x000fe200078e00f6 */
[----:B------:R-:W-:Y:S01]  /*eb90*/  MOV R251, R245 ;  /* 0x000000f500fb7202 */ /* 0x000fe20000000f00 */
[----:B------:R-:W-:Y:S01]  /*eba0*/  IMAD.MOV.U32 R246, RZ, RZ, R236 ;  /* 0x000000fffff67224 */ /* 0x000fe200078e00ec */
[----:B------:R-:W-:Y:S01]  /*ebb0*/  MOV R236, R210 ;  /* 0x000000d200ec7202 */ /* 0x000fe20000000f00 */
[----:B------:R-:W-:Y:S02]  /*ebc0*/  IMAD.MOV.U32 R245, RZ, RZ, R209 ;  /* 0x000000fffff57224 */ /* 0x000fe400078e00d1 */
[----:B--2---:R-:W-:-:S04]  /*ebd0*/  FFMA.FTZ R2, R141, c[0x0][0x23c], -R0 ;  /* 0x00008f008d027a23 */ /* 0x004fc80000010800 */
[----:B------:R2:W-:Y:S01]  /*ebe0*/  MUFU.EX2 R26, R2 ;  /* 0x00000002001a7308 */ /* 0x0005e20000000800 */
[----:B------:R-:W-:Y:S02]  /*ebf0*/  IMAD.MOV.U32 R134, RZ, RZ, R142 ;  /* 0x000000ffff867224 */ /* 0x000fe400078e008e */
[----:B------:R-:W-:Y:S01]  /*ec00*/  IMAD.MOV.U32 R209, RZ, RZ, R172 ;  /* 0x000000ffffd17224 */ /* 0x000fe200078e00ac */
[----:B------:R-:W-:Y:S01]  /*ec10*/  MOV R172, R175 ;  /* 0x000000af00ac7202 */ /* 0x000fe20000000f00 */
[----:B------:R-:W-:Y:S01]  /*ec20*/  IMAD.MOV.U32 R210, RZ, RZ, R174 ;  /* 0x000000ffffd27224 */ /* 0x000fe200078e00ae */
[----:B------:R-:W-:Y:S01]  /*ec30*/  HMMA.16816.F32 R44, R4, R18, R44 ;  /* 0x00000012042c723c */ /* 0x000fe2000000182c */
[----:B------:R-:W-:Y:S01]  /*ec40*/  IMAD.MOV.U32 R174, RZ, RZ, R157 ;  /* 0x000000ffffae7224 */ /* 0x000fe200078e009d */
[----:B------:R-:W4:Y:S01]  /*ec50*/  LDSM.16.MT88.4 R140, [R218+0x9c00] ;  /* 0x009c0000da8c783b */ /* 0x000f220000004200 */
[--C-:B--2---:R-:W-:Y:S02]  /*ec60*/  FFMA.FTZ R2, R240, c[0x0][0x23c], -R0.reuse ;  /* 0x00008f00f0027a23 */ /* 0x104fe40000010800 */
[----:B------:R-:W-:-:S02]  /*ec70*/  FFMA.FTZ R0, R159, c[0x0][0x23c], -R0 ;  /* 0x00008f009f007a23 */ /* 0x000fc40000010800 */
[----:B------:R-:W-:Y:S02]  /*ec80*/  IMAD.MOV.U32 R240, RZ, RZ, R239 ;  /* 0x000000fffff07224 */ /* 0x000fe400078e00ef */
[----:B------:R2:W-:Y:S01]  /*ec90*/  MUFU.EX2 R24, R0 ;  /* 0x0000000000187308 */ /* 0x0005e20000000800 */
[----:B------:R-:W-:Y:S02]  /*eca0*/  IMAD.MOV.U32 R239, RZ, RZ, R234 ;  /* 0x000000ffffef7224 */ /* 0x000fe400078e00ea */
[----:B------:R-:W-:Y:S02]  /*ecb0*/  IMAD.MOV.U32 R234, RZ, RZ, R211 ;  /* 0x000000ffffea7224 */ /* 0x000fe400078e00d3 */
[----:B------:R-:W-:Y:S02]  /*ecc0*/  IMAD.MOV.U32 R211, RZ, RZ, R173 ;  /* 0x000000ffffd37224 */ /* 0x000fe400078e00ad */
[----:B------:R-:W-:Y:S02]  /*ecd0*/  IMAD.MOV.U32 R173, RZ, RZ, R156 ;  /* 0x000000ffffad7224 */ /* 0x000fe400078e009c */
[----:B------:R-:W-:Y:S01]  /*ece0*/  IMAD.MOV.U32 R175, RZ, RZ, R158 ;  /* 0x000000ffffaf7224 */ /* 0x000fe200078e009e */
[----:B------:R-:W-:Y:S01]  /*ecf0*/  HMMA.16816.F32 R112, R4, R36, R88 ;  /* 0x000000240470723c */ /* 0x000fe20000001858 */
[----:B------:R-:W-:-:S02]  /*ed00*/  IMAD.MOV.U32 R244, RZ, RZ, R245 ;  /* 0x000000fffff47224 */ /* 0x000fc400078e00f5 */
[----:B--2---:R-:W-:Y:S01]  /*ed10*/  FFMA.FTZ R0, R133, c[0x0][0x23c], -R8 ;  /* 0x00008f0085007a23 */ /* 0x004fe20000010808 */
[----:B------:R-:W2:Y:S01]  /*ed20*/  LDSM.16.MT88.4 R156, [R216+0xac00] ;  /* 0x00ac0000d89c783b */ /* 0x000ea20000004200 */
[----:B------:R-:W-:Y:S02]  /*ed30*/  IMAD.MOV.U32 R133, RZ, RZ, R134 ;  /* 0x000000ffff857224 */ /* 0x000fe400078e0086 */
[----:B------:R1:W-:Y:S01]  /*ed40*/  MUFU.EX2 R19, R0 ;  /* 0x0000000000137308 */ /* 0x0003e20000000800 */
[----:B------:R-:W-:Y:S01]  /*ed50*/  MOV R134, R251 ;  /* 0x000000fb00867202 */ /* 0x000fe20000000f00 */
[----:B------:R-:W-:Y:S01]  /*ed60*/  IMAD.MOV.U32 R243, RZ, RZ, R246 ;  /* 0x000000fffff37224 */ /* 0x000fe200078e00f6 */
[----:B------:R-:W-:Y:S01]  /*ed70*/  MOV R245, R234 ;  /* 0x000000ea00f57202 */ /* 0x000fe20000000f00 */
[----:B------:R-:W-:Y:S01]  /*ed80*/  IMAD.MOV.U32 R251, RZ, RZ, R209 ;  /* 0x000000fffffb7224 */ /* 0x000fe200078e00d1 */
[C---:B------:R-:W-:Y:S01]  /*ed90*/  HMMA.16816.F32 R36, R4.reuse, R38, R80 ;  /* 0x000000260424723c */ /* 0x040fe20000001850 */
[----:B------:R-:W-:Y:S01]  /*eda0*/  IMAD.MOV.U32 R209, RZ, RZ, R172 ;  /* 0x000000ffffd17224 */ /* 0x000fe200078e00ac */
[----:B------:R-:W-:Y:S01]  /*edb0*/  MOV R246, R174 ;  /* 0x000000ae00f67202 */ /* 0x000fe20000000f00 */
[----:B------:R-:W-:Y:S01]  /*edc0*/  IMAD.MOV.U32 R234, RZ, RZ, R173 ;  /* 0x000000ffffea7224 */ /* 0x000fe200078e00ad */
[----:B------:R-:W-:Y:S04]  /*edd0*/  LDSM.16.MT88.4 R80, [R216+0xbc00] ;  /* 0x00bc0000d850783b */ /* 0x000fe80000004200 */
[----:B------:R-:W-:Y:S01]  /*ede0*/  HMMA.16816.F32 R56, R4, R16, R56 ;  /* 0x000000100438723c */ /* 0x000fe20000001838 */
[----:B-1----:R-:W-:-:S02]  /*edf0*/  FFMA.FTZ R0, R135, c[0x0][0x23c], -R8 ;  /* 0x00008f0087007a23 */ /* 0x002fc40000010808 */
[----:B------:R-:W-:Y:S02]  /*ee00*/  IMAD.MOV.U32 R135, RZ, RZ, R240 ;  /* 0x000000ffff877224 */ /* 0x000fe400078e00f0 */
[----:B------:R-:W-:-:S03]  /*ee10*/  IMAD.MOV.U32 R240, RZ, RZ, R175 ;  /* 0x000000fffff07224 */ /* 0x000fc600078e00af */
[C---:B------:R-:W-:Y:S01]  /*ee20*/  HMMA.16816.F32 R40, R4.reuse, R12, R40 ;  /* 0x0000000c0428723c */ /* 0x040fe20000001828 */
[----:B------:R-:W1:Y:S01]  /*ee30*/  LDSM.16.MT88.4 R172, [R218+0xac00] ;  /* 0x00ac0000daac783b */ /* 0x000e620000004200 */
[----:B------:R2:W-:Y:S06]  /*ee40*/  MUFU.EX2 R16, R0 ;  /* 0x0000000000107308 */ /* 0x0005ec0000000800 */
[C---:B------:R-:W-:Y:S08]  /*ee50*/  HMMA.16816.F32 R48, R4.reuse, R14, R48 ;  /* 0x0000000e0430723c */ /* 0x040ff00000001830 */
[----:B------:R-:W-:Y:S01]  /*ee60*/  HMMA.16816.F32 R52, R4, R20, R52 ;  /* 0x000000140434723c */ /* 0x000fe20000001834 */
[----:B--2---:R-:W-:-:S07]  /*ee70*/  FFMA.FTZ R0, R133, c[0x0][0x23c], -R8 ;  /* 0x00008f0085007a23 */ /* 0x004fce0000010808 */
[----:B------:R-:W-:Y:S01]  /*ee80*/  HMMA.16816.F32 R32, R4, R22, R32 ;  /* 0x000000160420723c */ /* 0x000fe20000001820 */
[----:B------:R-:W2:Y:S01]  /*ee90*/  LDSM.16.MT88.4 R4, [R218+0xbc00] ;  /* 0x00bc0000da04783b */ /* 0x000ea20000004200 */
[----:B------:R1:W-:Y:S08]  /*eea0*/  MUFU.EX2 R17, R0 ;  /* 0x0000000000117308 */ /* 0x0003f00000000800 */
[----:B------:R-:W2:Y:S01]  /*eeb0*/  MUFU.EX2 R29, R9 ;  /* 0x00000009001d7308 */ /* 0x000ea20000000800 */
[----:B-1----:R-:W-:-:S07]  /*eec0*/  FFMA.FTZ R0, R134, c[0x0][0x23c], -R8 ;  /* 0x00008f0086007a23 */ /* 0x002fce0000010808 */
[----:B------:R1:W-:Y:S08]  /*eed0*/  MUFU.EX2 R18, R0 ;  /* 0x0000000000127308 */ /* 0x0003f00000000800 */
[----:B------:R-:W2:Y:S01]  /*eee0*/  MUFU.EX2 R25, R2 ;  /* 0x0000000200197308 */ /* 0x000ea20000000800 */
[----:B-1----:R-:W-:-:S07]  /*eef0*/  FFMA.FTZ R0, R135, c[0x0][0x23c], -R3 ;  /* 0x00008f0087007a23 */ /* 0x002fce0000010803 */
[----:B------:R1:W-:Y:S01]  /*ef00*/  MUFU.EX2 R12, R0 ;  /* 0x00000000000c7308 */ /* 0x0003e20000000800 */
[----:B---3--:R-:W-:Y:S01]  /*ef10*/  F2FP.PACK_AB R92, R30, R31 ;  /* 0x0000001f1e5c723e */ /* 0x008fe200000000ff */
[----:B-1----:R-:W-:-:S06]  /*ef20*/  FFMA.FTZ R0, R243, c[0x0][0x23c], -R3 ;  /* 0x00008f00f3007a23 */ /* 0x002fcc0000010803 */
[----:B------:R1:W3:Y:S01]  /*ef30*/  MUFU.EX2 R13, R0 ;  /* 0x00000000000d7308 */ /* 0x0002e20000000800 */
[----:B--2---:R-:W-:Y:S02]  /*ef40*/  F2FP.PACK_AB R94, R28, R29 ;  /* 0x0000001d1c5e723e */ /* 0x004fe400000000ff */
[----:B------:R-:W-:Y:S02]  /*ef50*/  F2FP.PACK_AB R93, R26, R27 ;  /* 0x0000001b1a5d723e */ /* 0x000fe400000000ff */
[----:B------:R-:W-:Y:S01]  /*ef60*/  F2FP.PACK_AB R95, R24, R25 ;  /* 0x00000019185f723e */ /* 0x000fe200000000ff */
[--C-:B-1----:R-:W-:Y:S02]  /*ef70*/  FFMA.FTZ R0, R244, c[0x0][0x23c], -R3.reuse ;  /* 0x00008f00f4007a23 */ /* 0x102fe40000010803 */
[----:B------:R-:W-:Y:S02]  /*ef80*/  FFMA.FTZ R3, R251, c[0x0][0x23c], -R3 ;  /* 0x00008f00fb037a23 */ /* 0x000fe40000010803 */
[----:B------:R1:W-:Y:S08]  /*ef90*/  MUFU.EX2 R14, R0 ;  /* 0x00000000000e7308 */ /* 0x0003f00000000800 */
[----:B------:R2:W2:Y:S01]  /*efa0*/  MUFU.EX2 R15, R3 ;  /* 0x00000003000f7308 */ /* 0x0004a20000000800 */
[----:B----4-:R-:W-:Y:S01]  /*efb0*/  HMMA.16816.F32 R132, R92, R140, R136 ;  /* 0x0000008c5c84723c */ /* 0x010fe20000001888 */
        /* <DEDUP_REMOVED lines=95> */
[----:B------:R-:W-:-:S07]  /*f5b0*/  IMAD.MOV.U32 R101, RZ, RZ, R231 ;  /* 0x000000ffff657224 */ /* 0x000fce00078e00e7 */
.L_x_187:
[----:B-1----:R-:W2:Y:S02]  /*f5c0*/  LDL R0, [R1+0x30] ;  /* 0x0000300001007983 */ /* 0x002ea40000100800 */
[----:B--2---:R-:W-:-:S13]  /*f5d0*/  ISETP.GT.AND P0, PT, R101, R0, PT ;  /* 0x000000006500720c */ /* 0x004fda0003f04270 */
[----:B------:R-:W-:Y:S05]  /*f5e0*/  @!P0 BRA `(.L_x_194) ;  /* 0x0000471000008947 */ /* 0x000fea0003800000 */
[----:B------:R-:W2:Y:S01]  /*f5f0*/  LDL R2, [R1+0x50] ;  /* 0x0000500001027983 */ /* 0x000ea20000100800 */
[----:B------:R-:W-:Y:S01]  /*f600*/  IMAD.MOV.U32 R100, RZ, RZ, R105 ;  /* 0x000000ffff647224 */ /* 0x000fe200078e0069 */
[----:B------:R-:W-:Y:S01]  /*f610*/  MOV R107, R102 ;  /* 0x00000066006b7202 */ /* 0x000fe20000000f00 */
[----:B------:R-:W-:Y:S01]  /*f620*/  IMAD.MOV.U32 R3, RZ, RZ, R104 ;  /* 0x000000ffff037224 */ /* 0x000fe200078e0068 */
[----:B------:R-:W3:Y:S01]  /*f630*/  LDL R0, [R1+0x54] ;  /* 0x0000540001007983 */ /* 0x000ee20000100800 */
[----:B------:R-:W-:-:S03]  /*f640*/  IMAD.MOV.U32 R106, RZ, RZ, R103 ;  /* 0x000000ffff6a7224 */ /* 0x000fc600078e0067 */
[----:B------:R-:W4:Y:S04]  /*f650*/  LDL.LU.64 R6, [R1+0x10] ;  /* 0x0000100001067983 */ /* 0x000f280000300a00 */
[----:B------:R-:W4:Y:S04]  /*f660*/  LDL.LU.64 R4, [R1+0x60] ;  /* 0x0000600001047983 */ /* 0x000f280000300a00 */
[----:B------:R-:W2:Y:S01]  /*f670*/  LDL.64 R8, [R1+0x38] ;  /* 0x0000380001087983 */ /* 0x000ea20000100a00 */
[----:B----4-:R-:W-:-:S05]  /*f680*/  MOV R5, R7 ;  /* 0x0000000700057202 */ /* 0x010fca0000000f00 */
[----:B------:R1:W-:Y:S01]  /*f690*/  STL.64 [R1+0x28], R4 ;  /* 0x0000280401007387 */ /* 0x0003e20000100a00 */
[----:B--2---:R-:W-:Y:S02]  /*f6a0*/  ISETP.GE.AND P6, PT, R8, c[0x0][0x220], PT ;  /* 0x0000880008007a0c */ /* 0x004fe40003fc6270 */
[----:B------:R-:W-:Y:S02]  /*f6b0*/  ISETP.GE.AND P5, PT, R2, c[0x0][0x220], PT ;  /* 0x0000880002007a0c */ /* 0x000fe40003fa6270 */
[----:B---3--:R-:W-:Y:S01]  /*f6c0*/  ISETP.GE.AND P4, PT, R0, c[0x0][0x220], PT ;  /* 0x0000880000007a0c */ /* 0x008fe20003f86270 */
[----:B------:R-:W-:Y:S05]  /*f6d0*/  BRA `(.L_x_195) ;  /* 0x000003a000007947 */ /* 0x000fea0003800000 */
.L_x_197:
[----:B------:R-:W2:Y:S01]  /*f6e0*/  LDL.64 R234, [R1+0x48] ;  /* 0x0000480001ea7983 */ /* 0x000ea20000100a00 */
[----:B------:R-:W-:Y:S03]  /*f6f0*/  IADD3 R0, R101, -0x2, RZ ;  /* 0xfffffffe65007810 */ /* 0x000fe60007ffe0ff */
[----:B------:R-:W3:Y:S01]  /*f700*/  LDL.64 R104, [R1+0x40] ;  /* 0x0000400001687983 */ /* 0x000ee20000100a00 */
[----:B------:R-:W-:Y:S01]  /*f710*/  SHF.R.S32.HI R2, RZ, 0x1f, R0 ;  /* 0x0000001fff027819 */ /* 0x000fe20000011400 */
[----:B------:R-:W-:Y:S02]  /*f720*/  IMAD.WIDE.U32 R102, R0, c[0x0][0x198], RZ ;  /* 0x0000660000667a25 */ /* 0x000fe400078e00ff */
[----:B------:R1:W-:Y:S02]  /*f730*/  @P6 STS [R222+0x6000], RZ ;  /* 0x006000ffde006388 */ /* 0x0003e40000000800 */
[----:B------:R-:W-:Y:S02]  /*f740*/  IMAD R2, R2, c[0x0][0x198], RZ ;  /* 0x0000660002027a24 */ /* 0x000fe400078e02ff */
[----:B------:R1:W-:Y:S02]  /*f750*/  @P6 STS [R222+0x6004], RZ ;  /* 0x006004ffde006388 */ /* 0x0003e40000000800 */
[----:B------:R-:W-:Y:S02]  /*f760*/  IMAD R2, R0, c[0x0][0x19c], R2 ;  /* 0x0000670000027a24 */ /* 0x000fe400078e0202 */
[----:B------:R1:W-:Y:S02]  /*f770*/  @P6 STS.64 [R222+0x6008], RZ ;  /* 0x006008ffde006388 */ /* 0x0003e40000000a00 */
[----:B------:R-:W-:Y:S01]  /*f780*/  IMAD.IADD R101, R103, 0x1, R2 ;  /* 0x0000000167657824 */ /* 0x000fe200078e0202 */
[----:B--2---:R-:W-:Y:S04]  /*f790*/  LEA R0, P0, R102, R234, 0x6 ;  /* 0x000000ea66007211 */ /* 0x004fe800078030ff */
[----:B------:R-:W-:Y:S02]  /*f7a0*/  @!P6 LEA R180, P1, R0, c[0x0][0x168], 0x1 ;  /* 0x00005a0000b4ea11 */ /* 0x000fe400078208ff */
[----:B---3--:R-:W-:Y:S02]  /*f7b0*/  LEA.HI.X R101, R102, R105, R101, 0x6, P0 ;  /* 0x0000006966657211 */ /* 0x008fe400000f3465 */
[C---:B------:R-:W-:Y:S02]  /*f7c0*/  @!P5 LEA R176, P0, R0.reuse, c[0x0][0x168], 0x1 ;  /* 0x00005a0000b0da11 */ /* 0x040fe400078008ff */
[C-C-:B------:R-:W-:Y:S02]  /*f7d0*/  @!P6 LEA.HI.X R181, R0.reuse, c[0x0][0x16c], R101.reuse, 0x1, P1 ;  /* 0x00005b0000b5ea11 */ /* 0x140fe400008f0c65 */
[C-C-:B------:R-:W-:Y:S02]  /*f7e0*/  @!P5 LEA.HI.X R177, R0.reuse, c[0x0][0x16c], R101.reuse, 0x1, P0 ;  /* 0x00005b0000b1da11 */ /* 0x140fe400000f0c65 */
[C---:B------:R-:W-:Y:S01]  /*f7f0*/  @!P4 LEA R110, P2, R0.reuse, c[0x0][0x168], 0x1 ;  /* 0x00005a00006eca11 */ /* 0x040fe200078408ff */
[----:B------:R-:W-:Y:S01]  /*f800*/  @!PT LDS RZ, [RZ] ;  /* 0x00000000fffff984 */ /* 0x000fe20000000800 */
[----:B------:R-:W-:Y:S01]  /*f810*/  @!PT LDS RZ, [RZ] ;  /* 0x00000000fffff984 */ /* 0x000fe20000000800 */
[----:B------:R-:W-:Y:S01]  /*f820*/  @!PT LDS RZ, [RZ] ;  /* 0x00000000fffff984 */ /* 0x000fe20000000800 */
[----:B------:R1:W-:Y:S01]  /*f830*/  @!P6 LDGSTS.E.BYPASS.LTC128B.128 [R222+0x6000], [R180.64] ;  /* 0x06000000b4deefae */ /* 0x0003e2000b901d4c */
[C---:B------:R-:W-:Y:S02]  /*f840*/  IADD3 R2, P3, R0.reuse, UR11, RZ ;  /* 0x0000000b00027c10 */ /* 0x040fe4000ff7e0ff */
[----:B------:R-:W-:Y:S01]  /*f850*/  @!P4 LEA.HI.X R111, R0, c[0x0][0x16c], R101, 0x1, P2 ;  /* 0x00005b00006fca11 */ /* 0x000fe200010f0c65 */
[----:B------:R1:W-:Y:S01]  /*f860*/  @P5 STS.128 [R222+0x7000], RZ ;  /* 0x007000ffde005388 */ /* 0x0003e20000000c00 */
[C---:B------:R-:W-:Y:S02]  /*f870*/  @!P5 LEA R108, P1, R2.reuse, c[0x0][0x168], 0x1 ;  /* 0x00005a00026cda11 */ /* 0x040fe400078208ff */
[C---:B------:R-:W-:Y:S01]  /*f880*/  @!P4 LEA R104, P0, R2.reuse, c[0x0][0x168], 0x1 ;  /* 0x00005a000268ca11 */ /* 0x040fe200078008ff */
[----:B------:R-:W-:Y:S01]  /*f890*/  @!PT LDS RZ, [RZ] ;  /* 0x00000000fffff984 */ /* 0x000fe20000000800 */
[----:B------:R-:W-:Y:S01]  /*f8a0*/  @!PT LDS RZ, [RZ] ;  /* 0x00000000fffff984 */ /* 0x000fe20000000800 */
[----:B------:R-:W-:Y:S01]  /*f8b0*/  @!PT LDS RZ, [RZ] ;  /* 0x00000000fffff984 */ /* 0x000fe20000000800 */
[----:B------:R1:W-:Y:S01]  /*f8c0*/  @!P5 LDGSTS.E.BYPASS.LTC128B.128 [R222+0x7000], [R176.64+0x40] ;  /* 0x07000040b0dedfae */ /* 0x0003e2000b901d4c */
[----:B------:R-:W-:Y:S02]  /*f8d0*/  IADD3.X R102, R101, UR6, RZ, P3, !PT ;  /* 0x0000000665667c10 */ /* 0x000fe40009ffe4ff */
[C---:B------:R-:W-:Y:S01]  /*f8e0*/  @!P6 LEA R178, P3, R2.reuse, c[0x0][0x168], 0x1 ;  /* 0x00005a0002b2ea11 */ /* 0x040fe200078608ff */
[----:B------:R1:W-:Y:S01]  /*f8f0*/  @P4 STS.128 [R222+0x8000], RZ ;  /* 0x008000ffde004388 */ /* 0x0003e20000000c00 */
[C-C-:B------:R-:W-:Y:S02]  /*f900*/  @!P5 LEA.HI.X R109, R2.reuse, c[0x0][0x16c], R102.reuse, 0x1, P1 ;  /* 0x00005b00026dda11 */ /* 0x140fe400008f0c66 */
[C-C-:B------:R-:W-:Y:S01]  /*f910*/  @!P6 LEA.HI.X R179, R2.reuse, c[0x0][0x16c], R102.reuse, 0x1, P3 ;  /* 0x00005b0002b3ea11 */ /* 0x140fe200018f0c66 */
[----:B------:R-:W-:Y:S01]  /*f920*/  @!PT LDS RZ, [RZ] ;  /* 0x00000000fffff984 */ /* 0x000fe20000000800 */
[----:B------:R-:W-:Y:S01]  /*f930*/  @!PT LDS RZ, [RZ] ;  /* 0x00000000fffff984 */ /* 0x000fe20000000800 */
[----:B------:R-:W-:Y:S01]  /*f940*/  @!PT LDS RZ, [RZ] ;  /* 0x00000000fffff984 */ /* 0x000fe20000000800 */
[----:B------:R1:W-:Y:S01]  /*f950*/  @!P4 LDGSTS.E.BYPASS.LTC128B.128 [R222+0x8000], [R110.64+0x80] ;  /* 0x080000806edecfae */ /* 0x0003e2000b901d4c */
[----:B------:R-:W-:Y:S03]  /*f960*/  @!P4 LEA.HI.X R105, R2, c[0x0][0x16c], R102, 0x1, P0 ;  /* 0x00005b000269ca11 */ /* 0x000fe600000f0c66 */
        /* <DEDUP_REMOVED lines=17> */
.L_x_195:
[----:B-1----:R-:W2:Y:S01]  /*fa80*/  LDL.64 R4, [R1+0x28] ;  /* 0x0000280001047983 */ /* 0x002ea20000100a00 */
[----:B------:R-:W-:Y:S04]  /*fa90*/  DEPBAR.LE SB0, 0x0 ;  /* 0x000080000000791a */ /* 0x000fe80000000000 */
[----:B------:R-:W-:Y:S01]  /*faa0*/  IADD3 R231, R101, -0x1, RZ ;  /* 0xffffffff65e77810 */ /* 0x000fe20007ffe0ff */
[----:B------:R-:W-:Y:S03]  /*fab0*/  BAR.SYNC.DEFER_BLOCKING 0x0 ;  /* 0x0000000000007b1d */ /* 0x000fe60000010000 */
[----:B------:R-:W-:Y:S01]  /*fac0*/  SHF.R.S32.HI R2, RZ, 0x1f, R231 ;  /* 0x0000001fff027819 */ /* 0x000fe200000114e7 */
[C---:B------:R-:W-:Y:S04]  /*fad0*/  IMAD R0, R231.reuse, UR8, RZ ;  /* 0x00000008e7007c24 */ /* 0x040fe8000f8e02ff */
[----:B------:R-:W-:Y:S01]  /*fae0*/  IMAD R2, R2, UR14, R0 ;  /* 0x0000000e02027c24 */ /* 0x000fe2000f8e0200 */
[----:B------:R-:W-:Y:S06]  /*faf0*/  @P6 STS [R222+0x9000], RZ ;  /* 0x009000ffde006388 */ /* 0x000fec0000000800 */
[----:B------:R-:W-:Y:S06]  /*fb00*/  @P6 STS [R222+0x9004], RZ ;  /* 0x009004ffde006388 */ /* 0x000fec0000000800 */
[----:B------:R-:W-:Y:S06]  /*fb10*/  @P6 STS.64 [R222+0x9008], RZ ;  /* 0x009008ffde006388 */ /* 0x000fec0000000a00 */
[----:B------:R-:W3:Y:S01]  /*fb20*/  LDL R232, [R1+0x30] ;  /* 0x0000300001e87983 */ /* 0x000ee20000100800 */
[----:B--2---:R-:W-:Y:S04]  /*fb30*/  IMAD.WIDE.U32 R4, R231, UR14, R4 ;  /* 0x0000000ee7047c25 */ /* 0x004fe8000f8e0004 */
[----:B------:R-:W-:Y:S01]  /*fb40*/  IMAD.IADD R2, R5, 0x1, R2 ;  /* 0x0000000105027824 */ /* 0x000fe200078e0202 */
[C---:B------:R-:W-:Y:S02]  /*fb50*/  @!P6 LEA R16, P1, R4.reuse, c[0x0][0x170], 0x1 ;  /* 0x00005c000410ea11 */ /* 0x040fe400078208ff */
        /* <DEDUP_REMOVED lines=9> */
[----:B------:R-:W-:Y:S02]  /*fbf0*/  @!P4 LEA.HI.X R11, R4, c[0x0][0x174], R2, 0x1, P2 ;  /* 0x00005d00040bca11 */ /* 0x000fe400010f0c02 */
[----:B------:R-:W-:Y:S01]  /*fc00*/  IADD3.X R5, R2, UR5, RZ, P3, !PT ;  /* 0x0000000502057c10 */ /* 0x000fe20009ffe4ff */
[----:B------:R-:W-:Y:S01]  /*fc10*/  @P5 STS.128 [R222+0xa000], RZ ;  /* 0x00a000ffde005388 */ /* 0x000fe20000000c00 */
[C---:B------:R-:W-:Y:S02]  /*fc20*/  @!P6 LEA R14, P3, R0.reuse, c[0x0][0x170], 0x1 ;  /* 0x00005c00000eea11 */ /* 0x040fe400078608ff */
[C---:B------:R-:W-:Y:S02]  /*fc30*/  @!P5 LEA R8, P1, R0.reuse, c[0x0][0x170], 0x1 ;  /* 0x00005c000008da11 */ /* 0x040fe400078208ff */
[C-C-:B------:R-:W-:Y:S01]  /*fc40*/  @!P6 LEA.HI.X R15, R0.reuse, c[0x0][0x174], R5.reuse, 0x1, P3 ;  /* 0x00005d00000fea11 */ /* 0x140fe200018f0c05 */
[----:B------:R-:W-:Y:S01]  /*fc50*/  @!PT LDS RZ, [RZ] ;  /* 0x00000000fffff984 */ /* 0x000fe20000000800 */
[----:B------:R-:W-:Y:S01]  /*fc60*/  @!PT LDS RZ, [RZ] ;  /* 0x00000000fffff984 */ /* 0x000fe20000000800 */
[----:B------:R-:W-:Y:S01]  /*fc70*/  @!PT LDS RZ, [RZ] ;  /* 0x00000000fffff984 */ /* 0x000fe20000000800 */
[----:B------:R2:W-:Y:S01]  /*fc80*/  @!P5 LDGSTS.E.BYPASS.LTC128B.128 [R222+0xa000], [R12.64+0x40] ;  /* 0x0a0000400cdedfae */ /* 0x0005e2000b901d4c */
[C-C-:B------:R-:W-:Y:S02]  /*fc90*/  @!P5 LEA.HI.X R9, R0.reuse, c[0x0][0x174], R5.reuse, 0x1, P1 ;  /* 0x00005d000009da11 */ /* 0x140fe400008f0c05 */
[C---:B------:R-:W-:Y:S03]  /*fca0*/  @!P4 LEA R6, P0, R0.reuse, c[0x0][0x170], 0x1 ;  /* 0x00005c000006ca11 */ /* 0x040fe600078008ff */
[----:B------:R-:W-:Y:S01]  /*fcb0*/  @P4 STS.128 [R222+0xb000], RZ ;  /* 0x00b000ffde004388 */ /* 0x000fe20000000c00 */
[----:B------:R-:W-:Y:S05]  /*fcc0*/  @!P4 LEA.HI.X R7, R0, c[0x0][0x174], R5, 0x1, P0 ;  /* 0x00005d000007ca11 */ /* 0x000fea00000f0c05 */
[----:B------:R-:W-:Y:S01]  /*fcd0*/  @!PT LDS RZ, [RZ] ;  /* 0x00000000fffff984 */ /* 0x000fe20000000800 */
[----:B------:R-:W-:Y:S01]  /*fce0*/  @!PT LDS RZ, [RZ] ;  /* 0x00000000fffff984 */ /* 0x000fe20000000800 */
[----:B------:R-:W-:Y:S01]  /*fcf0*/  @!PT LDS RZ, [RZ] ;  /* 0x00000000fffff984 */ /* 0x000fe20000000800 */
[----:B------:R4:W-:Y:S06]  /*fd00*/  @!P4 LDGSTS.E.BYPASS.LTC128B.128 [R222+0xb000], [R10.64+0x80] ;  /* 0x0b0000800adecfae */ /* 0x0009ec000b901d4c */
[----:B------:R-:W-:Y:S01]  /*fd10*/  @P6 STS.128 [R222+0x9800], RZ ;  /* 0x009800ffde006388 */ /* 0x000fe20000000c00 */
[----:B---3--:R-:W-:Y:S05]  /*fd20*/  ISETP.GT.AND P0, PT, R231, R232, PT ;  /* 0x000000e8e700720c */ /* 0x008fea0003f04270 */
        /* <DEDUP_REMOVED lines=15> */
[----:B-1---5:R-:W3:Y:S06]  /*fe20*/  LDSM.16.M88.4 R16, [R217+0x6000] ;  /* 0x00600000d910783b */ /* 0x022eec0000000200 */
[----:B------:R-:W4:Y:S06]  /*fe30*/  LDSM.16.M88.4 R60, [R220+0x1000] ;  /* 0x00100000dc3c783b */ /* 0x000f2c0000000200 */
[----:B------:R-:W1:Y:S06]  /*fe40*/  LDSM.16.M88.4 R32, [R217+0x6400] ;  /* 0x00640000d920783b */ /* 0x000e6c0000000200 */
[----:B------:R-:W0:Y:S06]  /*fe50*/  LDGDEPBAR ;  /* 0x00000000000079af */ /* 0x000e2c0000000000 */
[----:B------:R-:W1:Y:S06]  /*fe60*/  LDSM.16.M88.4 R48, [R217+0x6800] ;  /* 0x00680000d930783b */ /* 0x000e6c0000000200 */
[----:B------:R-:W1:Y:S06]  /*fe70*/  LDSM.16.M88.4 R108, [R217+0x6c00] ;  /* 0x006c0000d96c783b */ /* 0x000e6c0000000200 */
[----:B------:R-:W-:Y:S01]  /*fe80*/  LDSM.16.M88.4 R176, [R221] ;  /* 0x00000000ddb0783b */ /* 0x000fe20000000200 */
[-C--:B---3--:R-:W-:Y:S05]  /*fe90*/  HMMA.16816.F32 R4, R64, R16.reuse, RZ ;  /* 0x000000104004723c */ /* 0x088fea00000018ff */
[----:B------:R-:W3:Y:S03]  /*fea0*/  LDSM.16.M88.4 R180, [R219+0x6000] ;  /* 0x00600000dbb4783b */ /* 0x000ee60000000200 */
[C---:B----4-:R-:W-:Y:S03]  /*feb0*/  HMMA.16816.F32 R8, R60.reuse, R16, RZ ;  /* 0x000000103c08723c */ /* 0x050fe600000018ff */
[----:B------:R-:W4:Y:S06]  /*fec0*/  LDSM.16.M88.4 R184, [R221+0x1000] ;  /* 0x00100000ddb8783b */ /* 0x000f2c0000000200 */
        /* <DEDUP_REMOVED lines=13> */
[-C--:B------:R-:W-:Y:S08]  /*ffa0*/  HMMA.16816.F32 R36, R64, R48.reuse, RZ ;  /* 0x000000304024723c */ /* 0x080ff000000018ff */
        /* <DEDUP_REMOVED lines=8> */
[-C--:B---3--:R-:W-:Y:S08]  /*10030*/  HMMA.16816.F32 R4, R176, R180.reuse, R4 ;  /* 0x000000b4b004723c */ /* 0x088ff00000001804 */
[C---:B----4-:R-:W-:Y:S08]  /*10040*/  HMMA.16816.F32 R8, R184.reuse, R180, R8 ;  /* 0x000000b4b808723c */ /* 0x050ff00000001808 */
        /* <DEDUP_REMOVED lines=43> */
[C---:B------:R-:W-:Y:S08]  /*10300*/  HMMA.16816.F32 R8, R196.reuse, R192, R8 ;  /* 0x000000c0c408723c */ /* 0x040ff00000001808 */
        /* <DEDUP_REMOVED lines=18> */
[----:B------:R-:W1:Y:S06]  /*10430*/  LDSM.16.M88.4 R176, [R221+0x4000] ;  /* 0x00400000ddb0783b */ /* 0x000e6c0000000200 */
        /* <DEDUP_REMOVED lines=37> */
.L_x_196:
[----:B------:R-:W2:Y:S08]  /*10690*/  S2R R0, SR_TID.X ;  /* 0x0000000000007919 */ /* 0x000eb00000002100 */
[----:B------:R-:W-:Y:S01]  /*106a0*/  STL [R1+0x68], R217 ;  /* 0x000068d901007387 */ /* 0x000fe20000100800 */
[----:B--2---:R-:W-:Y:S05]  /*106b0*/  IMAD.SHL.U32 R0, R0, 0x2, RZ ;  /* 0x0000000200007824 */ /* 0x004fea00078e00ff */
[----:B------:R-:W-:Y:S05]  /*106c0*/  LOP3.LUT R0, R0, 0x6, RZ, 0xc0, !PT ;  /* 0x0000000600007812 */ /* 0x000fea00078ec0ff */
[----:B------:R-:W-:Y:S05]  /*106d0*/  IMAD R0, R231, 0x40, R0 ;  /* 0x00000040e7007824 */ /* 0x000fea00078e0200 */
[C---:B------:R-:W-:Y:S02]  /*106e0*/  ISETP.GE.AND P3, PT, R0.reuse, R226, PT ;  /* 0x000000e20000720c */ /* 0x040fe40003f66270 */
[C---:B------:R-:W-:Y:S02]  /*106f0*/  ISETP.GE.AND P1, PT, R0.reuse, R225, PT ;  /* 0x000000e10000720c */ /* 0x040fe40003f26270 */
[C---:B-1----:R-:W-:Y:S02]  /*10700*/  IADD3 R105, R0.reuse, 0x8, RZ ;  /* 0x0000000800697810 */ /* 0x042fe40007ffe0ff */
[C---:B------:R-:W-:Y:S02]  /*10710*/  ISETP.GE.OR P3, PT, R0.reuse, R230, !P3 ;  /* 0x000000e60000720c */ /* 0x040fe40005f66670 */
[----:B------:R-:W-:Y:S02]  /*10720*/  ISETP.GE.OR P1, PT, R0, R229, !P1 ;  /* 0x000000e50000720c */ /* 0x000fe40004f26670 */
[----:B------:R-:W-:Y:S02]  /*10730*/  FSEL R110, R4, -INF , !P3 ;  /* 0xff800000046e7808 */ /* 0x000fe40005800000 */
[----:B------:R-:W-:Y:S02]  /*10740*/  FSEL R111, R6, -INF , !P1 ;  /* 0xff800000066f7808 */ /* 0x000fe40004800000 */
[C---:B------:R-:W-:Y:S02]  /*10750*/  ISETP.GE.AND P3, PT, R105.reuse, R226, PT ;  /* 0x000000e26900720c */ /* 0x040fe40003f66270 */
[C---:B------:R-:W-:Y:S02]  /*10760*/  ISETP.GE.AND P1, PT, R105.reuse, R225, PT ;  /* 0x000000e16900720c */ /* 0x040fe40003f26270 */
[C---:B------:R-:W-:Y:S02]  /*10770*/  IADD3 R103, R0.reuse, 0x10, RZ ;  /* 0x0000001000677810 */ /* 0x040fe40007ffe0ff */
[C---:B------:R-:W-:Y:S02]  /*10780*/  ISETP.GE.OR P3, PT, R105.reuse, R230, !P3 ;  /* 0x000000e66900720c */ /* 0x040fe40005f66670 */
[----:B------:R-:W-:Y:S02]  /*10790*/  ISETP.GE.OR P1, PT, R105, R229, !P1 ;  /* 0x000000e56900720c */ /* 0x000fe40004f26670 */
[----:B------:R-:W-:Y:S02]  /*107a0*/  IADD3 R108, R0, 0x1, RZ ;  /* 0x00000001006c7810 */ /* 0x000fe40007ffe0ff */
[----:B------:R-:W-:Y:S02]  /*107b0*/  FSEL R180, R18, -INF , !P1 ;  /* 0xff80000012b47808 */ /* 0x000fe40004800000 */
[C---:B------:R-:W-:Y:S02]  /*107c0*/  ISETP.GE.AND P1, PT, R103.reuse, R225, PT ;  /* 0x000000e16700720c */ /* 0x040fe40003f26270 */
[----:B------:R-:W-:Y:S02]  /*107d0*/  FSEL R179, R16, -INF , !P3 ;  /* 0xff80000010b37808 */ /* 0x000fe40005800000 */
[C---:B------:R-:W-:Y:S02]  /*107e0*/  ISETP.GE.AND P3, PT, R103.reuse, R226, PT ;  /* 0x000000e26700720c */ /* 0x040fe40003f66270 */
[C---:B------:R-:W-:Y:S02]  /*107f0*/  ISETP.GE.OR P1, PT, R103.reuse, R229, !P1 ;  /* 0x000000e56700720c */ /* 0x040fe40004f26670 */
[----:B------:R-:W-:Y:S02]  /*10800*/  ISETP.GE.OR P3, PT, R103, R230, !P3 ;  /* 0x000000e66700720c */ /* 0x000fe40005f66670 */
[----:B------:R-:W-:Y:S02]  /*10810*/  IADD3 R101, R0, 0x18, RZ ;  /* 0x0000001800657810 */ /* 0x000fe40007ffe0ff */
[CC--:B------:R-:W-:Y:S02]  /*10820*/  ISETP.GE.AND P2, PT, R108.reuse, R226.reuse, PT ;  /* 0x000000e26c00720c */ /* 0x0c0fe40003f46270 */
[-C--:B------:R-:W-:Y:S02]  /*10830*/  ISETP.GE.AND P0, PT, R108, R225.reuse, PT ;  /* 0x000000e16c00720c */ /* 0x080fe40003f06270 */
[----:B------:R-:W-:Y:S02]  /*10840*/  FSEL R187, R22, -INF , !P1 ;  /* 0xff80000016bb7808 */ /* 0x000fe40004800000 */
[----:B------:R-:W-:Y:S02]  /*10850*/  IADD3 R104, R0, 0x9, RZ ;  /* 0x0000000900687810 */ /* 0x000fe40007ffe0ff */
[----:B------:R-:W-:Y:S02]  /*10860*/  FSEL R185, R20, -INF , !P3 ;  /* 0xff80000014b97808 */ /* 0x000fe40005800000 */
[C---:B------:R-:W-:Y:S02]  /*10870*/  ISETP.GE.AND P3, PT, R101.reuse, R226, PT ;  /* 0x000000e26500720c */ /* 0x040fe40003f66270 */
[----:B------:R-:W-:Y:S02]  /*10880*/  ISETP.GE.AND P1, PT, R101, R225, PT ;  /* 0x000000e16500720c */ /* 0x000fe40003f26270 */
[CC--:B------:R-:W-:Y:S02]  /*10890*/  ISETP.GE.OR P2, PT, R108.reuse, R230.reuse, !P2 ;  /* 0x000000e66c00720c */ /* 0x0c0fe40005746670 */
[-C--:B------:R-:W-:Y:S02]  /*108a0*/  ISETP.GE.OR P0, PT, R108, R229.reuse, !P0 ;  /* 0x000000e56c00720c */ /* 0x080fe40004706670 */
[----:B------:R-:W-:Y:S02]  /*108b0*/  IADD3 R18, R0, 0x20, RZ ;  /* 0x0000002000127810 */ /* 0x000fe40007ffe0ff */
[----:B------:R-:W-:Y:S02]  /*108c0*/  FSEL R176, R5, -INF , !P2 ;  /* 0xff80000005b07808 */ /* 0x000fe40005000000 */
[----:B------:R-:W-:Y:S02]  /*108d0*/  FSEL R177, R7, -INF , !P0 ;  /* 0xff80000007b17808 */ /* 0x000fe40004000000 */
[C---:B------:R-:W-:Y:S02]  /*108e0*/  ISETP.GE.OR P3, PT, R101.reuse, R230, !P3 ;  /* 0x000000e66500720c */ /* 0x040fe40005f66670 */
[----:B------:R-:W-:Y:S02]  /*108f0*/  ISETP.GE.OR P1, PT, R101, R229, !P1 ;  /* 0x000000e56500720c */ /* 0x000fe40004f26670 */
[C---:B------:R-:W-:Y:S02]  /*10900*/  ISETP.GE.AND P0, PT, R104.reuse, R225, PT ;  /* 0x000000e16800720c */ /* 0x040fe40003f06270 */
[CC--:B------:R-:W-:Y:S02]  /*10910*/  ISETP.GE.AND P2, PT, R104.reuse, R226.reuse, PT ;  /* 0x000000e26800720c */ /* 0x0c0fe40003f46270 */
[----:B------:R-:W-:Y:S02]  /*10920*/  ISETP.GE.OR P0, PT, R104, R229, !P0 ;  /* 0x000000e56800720c */ /* 0x000fe40004706670 */
[----:B------:R-:W-:Y:S02]  /*10930*/  IADD3 R102, R0, 0x11, RZ ;  /* 0x0000001100667810 */ /* 0x000fe40007ffe0ff */
[----:B------:R-:W-:Y:S02]  /*10940*/  FSEL R192, R32, -INF , !P3 ;  /* 0xff80000020c07808 */ /* 0x000fe40005800000 */
[----:B------:R-:W-:Y:S02]  /*10950*/  ISETP.GE.AND P3, PT, R18, R226, PT ;  /* 0x000000e21200720c */ /* 0x000fe40003f66270 */
[----:B------:R-:W-:Y:S02]  /*10960*/  FSEL R195, R34, -INF , !P1 ;  /* 0xff80000022c37808 */ /* 0x000fe40004800000 */
[----:B------:R-:W-:Y:S02]  /*10970*/  ISETP.GE.AND P1, PT, R18, R225, PT ;  /* 0x000000e11200720c */ /* 0x000fe40003f26270 */
[-C--:B------:R-:W-:Y:S02]  /*10980*/  ISETP.GE.OR P2, PT, R104, R230.reuse, !P2 ;  /* 0x000000e66800720c */ /* 0x080fe40005746670 */
[----:B------:R-:W-:Y:S02]  /*10990*/  FSEL R181, R19, -INF , !P0 ;  /* 0xff80000013b57808 */ /* 0x000fe40004000000 */
[----:B------:R-:W-:Y:S02]  /*109a0*/  IADD3 R16, R0, 0x28, RZ ;  /* 0x0000002800107810 */ /* 0x000fe40007ffe0ff */
[C---:B------:R-:W-:Y:S02]  /*109b0*/  ISETP.GE.OR P3, PT, R18.reuse, R230, !P3 ;  /* 0x000000e61200720c */ /* 0x040fe40005f66670 */
[----:B------:R-:W-:Y:S02]  /*109c0*/  ISETP.GE.OR P1, PT, R18, R229, !P1 ;  /* 0x000000e51200720c */ /* 0x000fe40004f26670 */
[----:B------:R-:W-:Y:S02]  /*109d0*/  FSEL R178, R17, -INF , !P2 ;  /* 0xff80000011b27808 */ /* 0x000fe40005000000 */
[C---:B------:R-:W-:Y:S02]  /*109e0*/  ISETP.GE.AND P0, PT, R102.reuse, R225, PT ;  /* 0x000000e16600720c */ /* 0x040fe40003f06270 */
[-C--:B------:R-:W-:Y:S02]  /*109f0*/  ISETP.GE.AND P2, PT, R102, R226.reuse, PT ;  /* 0x000000e26600720c */ /* 0x080fe40003f46270 */
[----:B------:R-:W-:Y:S02]  /*10a00*/  FSEL R204, R36, -INF , !P3 ;  /* 0xff80000024cc7808 */ /* 0x000fe40005800000 */
[----:B------:R-:W-:Y:S02]  /*10a10*/  FSEL R206, R38, -INF , !P1 ;  /* 0xff80000026ce7808 */ /* 0x000fe40004800000 */
[----:B------:R-:W-:Y:S02]  /*10a20*/  IADD3 R19, R0, 0x19, RZ ;  /* 0x0000001900137810 */ /* 0x000fe40007ffe0ff */
[----:B------:R-:W-:Y:S02]  /*10a30*/  ISETP.GE.OR P0, PT, R102, R229, !P0 ;  /* 0x000000e56600720c */ /* 0x000fe40004706670 */
[C---:B------:R-:W-:Y:S02]  /*10a40*/  ISETP.GE.AND P3, PT, R16.reuse, R226, PT ;  /* 0x000000e21000720c */ /* 0x040fe40003f66270 */
[-C--:B------:R-:W-:Y:S02]  /*10a50*/  ISETP.GE.AND P1, PT, R16, R225.reuse, PT ;  /* 0x000000e11000720c */ /* 0x080fe40003f26270 */
[----:B------:R-:W-:Y:S02]  /*10a60*/  ISETP.GE.OR P2, PT, R102, R230, !P2 ;  /* 0x000000e66600720c */ /* 0x000fe40005746670 */
[----:B------:R-:W-:Y:S02]  /*10a70*/  FSEL R188, R23, -INF , !P0 ;  /* 0xff80000017bc7808 */ /* 0x000fe40004000000 */
[----:B------:R-:W-:Y:S02]  /*10a80*/  FSEL R186, R21, -INF , !P2 ;  /* 0xff80000015ba7808 */ /* 0x000fe40005000000 */
[C---:B------:R-:W-:Y:S02]  /*10a90*/  ISETP.GE.AND P2, PT, R19.reuse, R226, PT ;  /* 0x000000e21300720c */ /* 0x040fe40003f46270 */
[C---:B------:R-:W-:Y:S02]  /*10aa0*/  ISETP.GE.AND P0, PT, R19.reuse, R225, PT ;  /* 0x000000e11300720c */ /* 0x040fe40003f06270 */
[CC--:B------:R-:W-:Y:S02]  /*10ab0*/  ISETP.GE.OR P3, PT, R16.reuse, R230.reuse, !P3 ;  /* 0x000000e61000720c */ /* 0x0c0fe40005f66670 */
[-C--:B------:R-:W-:Y:S02]  /*10ac0*/  ISETP.GE.OR P1, PT, R16, R229.reuse, !P1 ;  /* 0x000000e51000720c */ /* 0x080fe40004f26670 */
[C---:B------:R-:W-:Y:S02]  /*10ad0*/  IADD3 R2, R0.reuse, 0x30, RZ ;  /* 0x0000003000027810 */ /* 0x040fe40007ffe0ff */
[C---:B------:R-:W-:Y:S02]  /*10ae0*/  ISETP.GE.OR P2, PT, R19.reuse, R230, !P2 ;  /* 0x000000e61300720c */ /* 0x040fe40005746670 */
[----:B------:R-:W-:Y:S02]  /*10af0*/  ISETP.GE.OR P0, PT, R19, R229, !P0 ;  /* 0x000000e51300720c */ /* 0x000fe40004706670 */
[----:B------:R-:W-:Y:S02]  /*10b00*/  IADD3 R17, R0, 0x21, RZ ;  /* 0x0000002100117810 */ /* 0x000fe40007ffe0ff */
[----:B------:R-:W-:Y:S02]  /*10b10*/  FSEL R242, R50, -INF , !P1 ;  /* 0xff80000032f27808 */ /* 0x000fe40004800000 */
[----:B------:R-:W-:Y:S02]  /*10b20*/  ISETP.GE.AND P1, PT, R2, R225, PT ;  /* 0x000000e10200720c */ /* 0x000fe40003f26270 */
[----:B------:R-:W-:Y:S02]  /*10b30*/  FSEL R208, R48, -INF , !P3 ;  /* 0xff80000030d07808 */ /* 0x000fe40005800000 */
[C---:B------:R-:W-:Y:S02]  /*10b40*/  ISETP.GE.AND P3, PT, R2.reuse, R226, PT ;  /* 0x000000e20200720c */ /* 0x040fe40003f66270 */
[C---:B------:R-:W-:Y:S02]  /*10b50*/  ISETP.GE.OR P1, PT, R2.reuse, R229, !P1 ;  /* 0x000000e50200720c */ /* 0x040fe40004f26670 */
[----:B------:R-:W-:Y:S02]  /*10b60*/  ISETP.GE.OR P3, PT, R2, R230, !P3 ;  /* 0x000000e60200720c */ /* 0x000fe40005f66670 */
[----:B------:R-:W-:Y:S02]  /*10b70*/  FSEL R194, R33, -INF , !P2 ;  /* 0xff80000021c27808 */ /* 0x000fe40005000000 */
[----:B------:R-:W-:Y:S02]  /*10b80*/  ISETP.GE.AND P2, PT, R17, R226, PT ;  /* 0x000000e21100720c */ /* 0x000fe40003f46270 */
[----:B------:R-:W-:Y:S02]  /*10b90*/  FSEL R196, R35, -INF , !P0 ;  /* 0xff80000023c47808 */ /* 0x000fe40004000000 */
[C---:B------:R-:W-:Y:S02]  /*10ba0*/  ISETP.GE.AND P0, PT, R17.reuse, R225, PT ;  /* 0x000000e11100720c */ /* 0x040fe40003f06270 */
[----:B------:R-:W-:Y:S02]  /*10bb0*/  IADD3 R5, R0, 0x38, RZ ;  /* 0x0000003800057810 */ /* 0x000fe40007ffe0ff */
[----:B------:R-:W-:Y:S02]  /*10bc0*/  FSEL R209, R52, -INF , !P3 ;  /* 0xff80000034d17808 */ /* 0x000fe40005800000 */
[----:B------:R-:W-:Y:S02]  /*10bd0*/  FSEL R211, R54, -INF , !P1 ;  /* 0xff80000036d37808 */ /* 0x000fe40004800000 */
[C---:B------:R-:W-:Y:S02]  /*10be0*/  ISETP.GE.OR P2, PT, R17.reuse, R230, !P2 ;  /* 0x000000e61100720c */ /* 0x040fe40005746670 */
[----:B------:R-:W-:Y:S02]  /*10bf0*/  ISETP.GE.OR P0, PT, R17, R229, !P0 ;  /* 0x000000e51100720c */ /* 0x000fe40004706670 */
[C---:B------:R-:W-:Y:S02]  /*10c00*/  IADD3 R7, R0.reuse, 0x29, RZ ;  /* 0x0000002900077810 */ /* 0x040fe40007ffe0ff */
[CC--:B------:R-:W-:Y:S02]  /*10c10*/  ISETP.GE.AND P3, PT, R5.reuse, R226.reuse, PT ;  /* 0x000000e20500720c */ /* 0x0c0fe40003f66270 */
[-C--:B------:R-:W-:Y:S02]  /*10c20*/  ISETP.GE.AND P1, PT, R5, R225.reuse, PT ;  /* 0x000000e10500720c */ /* 0x080fe40003f26270 */
[----:B------:R-:W-:Y:S02]  /*10c30*/  FSEL R205, R37, -INF , !P2 ;  /* 0xff80000025cd7808 */ /* 0x000fe40005000000 */
[----:B------:R-:W-:Y:S02]  /*10c40*/  FSEL R207, R39, -INF , !P0 ;  /* 0xff80000027cf7808 */ /* 0x000fe40004000000 */
[C---:B------:R-:W-:Y:S01]  /*10c50*/  ISETP.GE.AND P2, PT, R7.reuse, R226, PT ;  /* 0x000000e20700720c */ /* 0x040fe20003f46270 */
[----:B------:R-:W-:Y:S01]  /*10c60*/  LDSM.16.MT88.4 R36, [R218+0x9000] ;  /* 0x00900000da24783b */ /* 0x000fe20000004200 */
[----:B------:R-:W-:Y:S02]  /*10c70*/  ISETP.GE.AND P0, PT, R7, R225, PT ;  /* 0x000000e10700720c */ /* 0x000fe40003f06270 */
[CC--:B------:R-:W-:Y:S02]  /*10c80*/  ISETP.GE.OR P3, PT, R5.reuse, R230.reuse, !P3 ;  /* 0x000000e60500720c */ /* 0x0c0fe40005f66670 */
[----:B------:R-:W-:Y:S02]  /*10c90*/  ISETP.GE.OR P1, PT, R5, R229, !P1 ;  /* 0x000000e50500720c */ /* 0x000fe40004f26670 */
[----:B------:R-:W-:Y:S02]  /*10ca0*/  IADD3 R6, R0, 0x31, RZ ;  /* 0x0000003100067810 */ /* 0x000fe40007ffe0ff */
[----:B------:R-:W-:Y:S02]  /*10cb0*/  FSEL R64, R64, -INF , !P3 ;  /* 0xff80000040407808 */ /* 0x000fe40005800000 */
[----:B------:R-:W-:Y:S02]  /*10cc0*/  FSEL R66, R66, -INF , !P1 ;  /* 0xff80000042427808 */ /* 0x000fe40004800000 */
[----:B------:R-:W-:Y:S02]  /*10cd0*/  FMNMX.FTZ R20, R110, R3, !PT ;  /* 0x000000036e147209 */ /* 0x000fe40007810000 */
[C---:B------:R-:W-:Y:S02]  /*10ce0*/  ISETP.GE.OR P2, PT, R7.reuse, R230, !P2 ;  /* 0x000000e60700720c */ /* 0x040fe40005746670 */
[----:B------:R-:W-:Y:S02]  /*10cf0*/  ISETP.GE.OR P0, PT, R7, R229, !P0 ;  /* 0x000000e50700720c */ /* 0x000fe40004706670 */
[C---:B------:R-:W-:Y:S02]  /*10d00*/  ISETP.GE.AND P3, PT, R0.reuse, R224, PT ;  /* 0x000000e00000720c */ /* 0x040fe40003f66270 */
[C---:B------:R-:W-:Y:S02]  /*10d10*/  ISETP.GE.AND P1, PT, R0.reuse, R223, PT ;  /* 0x000000df0000720c */ /* 0x040fe40003f26270 */
[C---:B------:R-:W-:Y:S02]  /*10d20*/  ISETP.GE.OR P3, PT, R0.reuse, R228, !P3 ;  /* 0x000000e40000720c */ /* 0x040fe40005f66670 */
[----:B------:R-:W-:Y:S02]  /*10d30*/  ISETP.GE.OR P1, PT, R0, R227, !P1 ;  /* 0x000000e30000720c */ /* 0x000fe40004f26670 */
[----:B------:R-:W-:Y:S02]  /*10d40*/  FSEL R240, R49, -INF , !P2 ;  /* 0xff80000031f07808 */ /* 0x000fe40005000000 */
[C---:B------:R-:W-:Y:S02]  /*10d50*/  ISETP.GE.AND P2, PT, R6.reuse, R226, PT ;  /* 0x000000e20600720c */ /* 0x040fe40003f46270 */
[----:B------:R-:W-:Y:S02]  /*10d60*/  FSEL R245, R51, -INF , !P0 ;  /* 0xff80000033f57808 */ /* 0x000fe40004000000 */
[----:B------:R-:W-:Y:S02]  /*10d70*/  ISETP.GE.AND P0, PT, R6, R225, PT ;  /* 0x000000e10600720c */ /* 0x000fe40003f06270 */
[----:B------:R-:W-:Y:S02]  /*10d80*/  IADD3 R4, R0, 0x39, RZ ;  /* 0x0000003900047810 */ /* 0x000fe40007ffe0ff */
[----:B------:R-:W-:Y:S02]  /*10d90*/  FMNMX.FTZ R0, R176, R20, !PT ;  /* 0x00000014b0007209 */ /* 0x000fe40007810000 */
[----:B------:R-:W-:Y:S02]  /*10da0*/  FSEL R20, R8, -INF , !P3 ;  /* 0xff80000008147808 */ /* 0x000fe40005800000 */
[C---:B------:R-:W-:Y:S02]  /*10db0*/  ISETP.GE.OR P2, PT, R6.reuse, R230, !P2 ;  /* 0x000000e60600720c */ /* 0x040fe40005746670 */
[----:B------:R-:W-:Y:S02]  /*10dc0*/  ISETP.GE.OR P0, PT, R6, R229, !P0 ;  /* 0x000000e50600720c */ /* 0x000fe40004706670 */
[----:B------:R-:W-:Y:S02]  /*10dd0*/  FMNMX.FTZ R8, R179, R0, !PT ;  /* 0x00000000b3087209 */ /* 0x000fe40007810000 */
[----:B------:R-:W-:Y:S02]  /*10de0*/  FSEL R210, R53, -INF , !P2 ;  /* 0xff80000035d27808 */ /* 0x000fe40005000000 */
[----:B------:R-:W-:Y:S02]  /*10df0*/  FSEL R212, R55, -INF , !P0 ;  /* 0xff80000037d47808 */ /* 0x000fe40004000000 */
[----:B------:R-:W-:Y:S01]  /*10e00*/  FMNMX.FTZ R8, R178, R8, !PT ;  /* 0x00000008b2087209 */ /* 0x000fe20007810000 */
[----:B------:R-:W-:Y:S01]  /*10e10*/  LDSM.16.MT88.4 R52, [R216+0xa000] ;  /* 0x00a00000d834783b */ /* 0x000fe20000004200 */
[C---:B------:R-:W-:Y:S02]  /*10e20*/  ISETP.GE.AND P2, PT, R4.reuse, R226, PT ;  /* 0x000000e20400720c */ /* 0x040fe40003f46270 */
[C---:B------:R-:W-:Y:S02]  /*10e30*/  ISETP.GE.AND P0, PT, R4.reuse, R225, PT ;  /* 0x000000e10400720c */ /* 0x040fe40003f06270 */
[C---:B------:R-:W-:Y:S02]  /*10e40*/  ISETP.GE.OR P2, PT, R4.reuse, R230, !P2 ;  /* 0x000000e60400720c */ /* 0x040fe40005746670 */
[----:B------:R-:W-:Y:S02]  /*10e50*/  ISETP.GE.OR P0, PT, R4, R229, !P0 ;  /* 0x000000e50400720c */ /* 0x000fe40004706670 */
[----:B------:R-:W-:Y:S02]  /*10e60*/  FMNMX.FTZ R8, R185, R8, !PT ;  /* 0x00000008b9087209 */ /* 0x000fe40007810000 */
[----:B------:R-:W-:Y:S02]  /*10e70*/  FSEL R65, R65, -INF , !P2 ;  /* 0xff80000041417808 */ /* 0x000fe40005000000 */
[----:B------:R-:W-:Y:S02]  /*10e80*/  FSEL R67, R67, -INF , !P0 ;  /* 0xff80000043437808 */ /* 0x000fe40004000000 */
[C---:B------:R-:W-:Y:S02]  /*10e90*/  ISETP.GE.AND P2, PT, R108.reuse, R224, PT ;  /* 0x000000e06c00720c */ /* 0x040fe40003f46270 */
[----:B------:R-:W-:Y:S02]  /*10ea0*/  ISETP.GE.AND P0, PT, R108, R223, PT ;  /* 0x000000df6c00720c */ /* 0x000fe40003f06270 */
[----:B------:R-:W-:Y:S02]  /*10eb0*/  FMNMX.FTZ R8, R186, R8, !PT ;  /* 0x00000008ba087209 */ /* 0x000fe40007810000 */
[C---:B------:R-:W-:Y:S02]  /*10ec0*/  ISETP.GE.OR P2, PT, R108.reuse, R228, !P2 ;  /* 0x000000e46c00720c */ /* 0x040fe40005746670 */
[----:B------:R-:W-:Y:S02]  /*10ed0*/  ISETP.GE.OR P0, PT, R108, R227, !P0 ;  /* 0x000000e36c00720c */ /* 0x000fe40004706670 */
[----:B------:R-:W-:Y:S02]  /*10ee0*/  FMNMX.FTZ R8, R192, R8, !PT ;  /* 0x00000008c0087209 */ /* 0x000fe40007810000 */
[----:B------:R-:W-:Y:S02]  /*10ef0*/  FMNMX.FTZ R0, R111, R100, !PT ;  /* 0x000000646f007209 */ /* 0x000fe40007810000 */
[----:B------:R-:W-:Y:S02]  /*10f00*/  FSEL R21, R10, -INF , !P1 ;  /* 0xff8000000a157808 */ /* 0x000fe40004800000 */
[----:B------:R-:W-:Y:S02]  /*10f10*/  FSEL R10, R9, -INF , !P2 ;  /* 0xff800000090a7808 */ /* 0x000fe40005000000 */
[----:B------:R-:W-:Y:S02]  /*10f20*/  FSEL R11, R11, -INF , !P0 ;  /* 0xff8000000b0b7808 */ /* 0x000fe40004000000 */
[----:B------:R-:W-:Y:S02]  /*10f30*/  ISETP.GE.AND P0, PT, R104, R224, PT ;  /* 0x000000e06800720c */ /* 0x000fe40003f06270 */
[----:B------:R-:W-:Y:S02]  /*10f40*/  FMNMX.FTZ R8, R194, R8, !PT ;  /* 0x00000008c2087209 */ /* 0x000fe40007810000 */
[C---:B------:R-:W-:Y:S02]  /*10f50*/  ISETP.GE.AND P2, PT, R104.reuse, R223, PT ;  /* 0x000000df6800720c */ /* 0x040fe40003f46270 */
[----:B------:R-:W-:Y:S02]  /*10f60*/  FMNMX.FTZ R0, R177, R0, !PT ;  /* 0x00000000b1007209 */ /* 0x000fe40007810000 */
[C---:B------:R-:W-:Y:S02]  /*10f70*/  ISETP.GE.OR P0, PT, R104.reuse, R228, !P0 ;  /* 0x000000e46800720c */ /* 0x040fe40004706670 */
[----:B------:R-:W-:Y:S02]  /*10f80*/  ISETP.GE.OR P2, PT, R104, R227, !P2 ;  /* 0x000000e36800720c */ /* 0x000fe40005746670 */
        /* <DEDUP_REMOVED lines=14> */
[C---:B------:R-:W-:Y:S02]  /*11070*/  ISETP.GE.AND P1, PT, R105.reuse, R224, PT ;  /* 0x000000e06900720c */ /* 0x040fe40003f26270 */
[----:B------:R-:W-:Y:S02]  /*11080*/  ISETP.GE.AND P3, PT, R105, R223, PT ;  /* 0x000000df6900720c */ /* 0x000fe40003f66270 */
[----:B------:R-:W-:Y:S02]  /*11090*/  FMNMX.FTZ R104, R65, R104, !PT ;  /* 0x0000006841687209 */ /* 0x000fe40007810000 */
[C---:B------:R-:W-:Y:S02]  /*110a0*/  ISETP.GE.OR P1, PT, R105.reuse, R228, !P1 ;  /* 0x000000e46900720c */ /* 0x040fe40004f26670 */
[----:B------:R-:W-:Y:S02]  /*110b0*/  ISETP.GE.OR P3, PT, R105, R227, !P3 ;  /* 0x000000e36900720c */ /* 0x000fe40005f66670 */
[----:B------:R-:W-:Y:S02]  /*110c0*/  FMNMX.FTZ R105, R207, R0, !PT ;  /* 0x00000000cf697209 */ /* 0x000fe40007810000 */
[----:B------:R-:W1:Y:S01]  /*110d0*/  SHFL.BFLY PT, R0, R104, 0x2, 0x1f ;  /* 0x0c401f0068007f89 */ /* 0x000e6200000e0000 */
[----:B------:R-:W-:Y:S02]  /*110e0*/  FSEL R14, R14, -INF , !P3 ;  /* 0xff8000000e0e7808 */ /* 0x000fe40005800000 */
[----:B------:R-:W-:Y:S02]  /*110f0*/  ISETP.GE.AND P3, PT, R102, R224, PT ;  /* 0x000000e06600720c */ /* 0x000fe40003f66270 */
[----:B------:R-:W-:Y:S02]  /*11100*/  FSEL R12, R12, -INF , !P1 ;  /* 0xff8000000c0c7808 */ /* 0x000fe40004800000 */
[----:B------:R-:W-:Y:S02]  /*11110*/  ISETP.GE.OR P3, PT, R102, R228, !P3 ;  /* 0x000000e46600720c */ /* 0x000fe40005f66670 */
[-C--:B------:R-:W-:Y:S02]  /*11120*/  ISETP.GE.AND P1, PT, R103, R224.reuse, PT ;  /* 0x000000e06700720c */ /* 0x080fe40003f26270 */
[----:B------:R-:W-:Y:S02]  /*11130*/  FSEL R190, R25, -INF , !P3 ;  /* 0xff80000019be7808 */ /* 0x000fe40005800000 */
[----:B------:R-:W-:Y:S02]  /*11140*/  ISETP.GE.AND P3, PT, R101, R224, PT ;  /* 0x000000e06500720c */ /* 0x000fe40003f66270 */
[----:B------:R-:W-:Y:S02]  /*11150*/  FSEL R13, R13, -INF , !P0 ;  /* 0xff8000000d0d7808 */ /* 0x000fe40004000000 */
[----:B------:R-:W-:Y:S02]  /*11160*/  ISETP.GE.OR P3, PT, R101, R228, !P3 ;  /* 0x000000e46500720c */ /* 0x000fe40005f66670 */
[----:B------:R-:W-:Y:S02]  /*11170*/  ISETP.GE.AND P0, PT, R103, R223, PT ;  /* 0x000000df6700720c */ /* 0x000fe40003f06270 */
[----:B------:R-:W-:Y:S02]  /*11180*/  FSEL R191, R28, -INF , !P3 ;  /* 0xff8000001cbf7808 */ /* 0x000fe40005800000 */
[----:B------:R-:W-:Y:S02]  /*11190*/  ISETP.GE.AND P3, PT, R17, R224, PT ;  /* 0x000000e01100720c */ /* 0x000fe40003f66270 */
[----:B-1----:R-:W-:Y:S02]  /*111a0*/  FMNMX.FTZ R104, R104, R0, !PT ;  /* 0x0000000068687209 */ /* 0x002fe40007810000 */
[CC--:B------:R-:W-:Y:S02]  /*111b0*/  ISETP.GE.OR P1, PT, R103.reuse, R228.reuse, !P1 ;  /* 0x000000e46700720c */ /* 0x0c0fe40004f26670 */
[----:B------:R-:W-:Y:S01]  /*111c0*/  ISETP.GE.OR P0, PT, R103, R227, !P0 ;  /* 0x000000e36700720c */ /* 0x000fe20004706670 */
[----:B------:R-:W1:Y:S01]  /*111d0*/  SHFL.BFLY PT, R9, R104, 0x1, 0x1f ;  /* 0x0c201f0068097f89 */ /* 0x000e6200000e0000 */
[----:B------:R-:W-:Y:S02]  /*111e0*/  ISETP.GE.OR P3, PT, R17, R228, !P3 ;  /* 0x000000e41100720c */ /* 0x000fe40005f66670 */
[----:B------:R-:W-:Y:S02]  /*111f0*/  FSEL R189, R24, -INF , !P1 ;  /* 0xff80000018bd7808 */ /* 0x000fe40004800000 */
[----:B------:R-:W-:Y:S02]  /*11200*/  FSEL R197, R26, -INF , !P0 ;  /* 0xff8000001ac57808 */ /* 0x000fe40004000000 */
[-C--:B------:R-:W-:Y:S02]  /*11210*/  ISETP.GE.AND P0, PT, R19, R223.reuse, PT ;  /* 0x000000df1300720c */ /* 0x080fe40003f06270 */
[-C--:B------:R-:W-:Y:S02]  /*11220*/  ISETP.GE.AND P1, PT, R101, R223.reuse, PT ;  /* 0x000000df6500720c */ /* 0x080fe40003f26270 */
[----:B------:R-:W-:Y:S02]  /*11230*/  FSEL R203, R41, -INF , !P3 ;  /* 0xff80000029cb7808 */ /* 0x000fe40005800000 */
[C---:B------:R-:W-:Y:S02]  /*11240*/  ISETP.GE.AND P3, PT, R16.reuse, R223, PT ;  /* 0x000000df1000720c */ /* 0x040fe40003f66270 */
[-C--:B------:R-:W-:Y:S02]  /*11250*/  ISETP.GE.OR P0, PT, R19, R227.reuse, !P0 ;  /* 0x000000e31300720c */ /* 0x080fe40004706670 */
[-C--:B------:R-:W-:Y:S02]  /*11260*/  ISETP.GE.OR P1, PT, R101, R227.reuse, !P1 ;  /* 0x000000e36500720c */ /* 0x080fe40004f26670 */
[----:B------:R-:W-:Y:S02]  /*11270*/  ISETP.GE.OR P3, PT, R16, R227, !P3 ;  /* 0x000000e31000720c */ /* 0x000fe40005f66670 */
[----:B------:R-:W-:Y:S02]  /*11280*/  FSEL R199, R30, -INF , !P1 ;  /* 0xff8000001ec77808 */ /* 0x000fe40004800000 */
[CC--:B------:R-:W-:Y:S02]  /*11290*/  ISETP.GE.AND P1, PT, R18.reuse, R224.reuse, PT ;  /* 0x000000e01200720c */ /* 0x0c0fe40003f26270 */
[----:B------:R-:W-:Y:S02]  /*112a0*/  FSEL R200, R31, -INF , !P0 ;  /* 0xff8000001fc87808 */ /* 0x000fe40004000000 */
[----:B------:R-:W-:Y:S02]  /*112b0*/  ISETP.GE.AND P0, PT, R18, R223, PT ;  /* 0x000000df1200720c */ /* 0x000fe40003f06270 */
[----:B------:R-:W-:Y:S02]  /*112c0*/  FSEL R235, R46, -INF , !P3 ;  /* 0xff8000002eeb7808 */ /* 0x000fe40005800000 */
[----:B------:R-:W-:Y:S02]  /*112d0*/  ISETP.GE.AND P3, PT, R6, R224, PT ;  /* 0x000000e00600720c */ /* 0x000fe40003f66270 */
[CC--:B------:R-:W-:Y:S02]  /*112e0*/  ISETP.GE.OR P1, PT, R18.reuse, R228.reuse, !P1 ;  /* 0x000000e41200720c */ /* 0x0c0fe40004f26670 */
[----:B------:R-:W-:Y:S02]  /*112f0*/  ISETP.GE.OR P0, PT, R18, R227, !P0 ;  /* 0x000000e31200720c */ /* 0x000fe40004706670 */
[----:B-1----:R-:W-:Y:S02]  /*11300*/  FMNMX.FTZ R104, R104, R9, !PT ;  /* 0x0000000968687209 */ /* 0x002fe40007810000 */
[----:B------:R-:W-:Y:S02]  /*11310*/  ISETP.GE.OR P3, PT, R6, R228, !P3 ;  /* 0x000000e40600720c */ /* 0x000fe40005f66670 */
[----:B------:R-:W-:Y:S01]  /*11320*/  FMNMX.FTZ R105, R242, R105, !PT ;  /* 0x00000069f2697209 */ /* 0x000fe20007810000 */
[----:B------:R-:W-:Y:S01]  /*11330*/  FMUL.FTZ R109, R104, c[0x0][0x23c] ;  /* 0x00008f00686d7a20 */ /* 0x000fe20000410000 */
[----:B------:R-:W-:Y:S02]  /*11340*/  FSEL R201, R40, -INF , !P1 ;  /* 0xff80000028c97808 */ /* 0x000fe40004800000 */
[-C--:B------:R-:W-:Y:S02]  /*11350*/  ISETP.GE.AND P1, PT, R16, R224.reuse, PT ;  /* 0x000000e01000720c */ /* 0x080fe40003f26270 */
[----:B------:R-:W-:Y:S02]  /*11360*/  FSEL R234, R42, -INF , !P0 ;  /* 0xff8000002aea7808 */ /* 0x000fe40004000000 */
[----:B------:R-:W-:Y:S02]  /*11370*/  ISETP.GE.AND P0, PT, R7, R224, PT ;  /* 0x000000e00700720c */ /* 0x000fe40003f06270 */
[----:B------:R-:W-:Y:S02]  /*11380*/  FMNMX.FTZ R0, R21, R107, !PT ;  /* 0x0000006b15007209 */ /* 0x000fe40007810000 */
[----:B------:R-:W-:Y:S02]  /*11390*/  FSEL R15, R15, -INF , !P2 ;  /* 0xff8000000f0f7808 */ /* 0x000fe40005000000 */
[----:B------:R-:W-:Y:S02]  /*113a0*/  FSEL R57, R57, -INF , !P3 ;  /* 0xff80000039397808 */ /* 0x000fe40005800000 */
[----:B------:R-:W-:Y:S02]  /*113b0*/  FSETP.NEU.FTZ.AND P3, PT, R104, -INF , PT ;  /* 0xff8000006800780b */ /* 0x000fe40003f7d000 */
[----:B------:R-:W-:Y:S02]  /*113c0*/  ISETP.GE.AND P2, PT, R102, R223, PT ;  /* 0x000000df6600720c */ /* 0x000fe40003f46270 */
[----:B------:R-:W-:Y:S02]  /*113d0*/  FMNMX.FTZ R105, R245, R105, !PT ;  /* 0x00000069f5697209 */ /* 0x000fe40007810000 */
[-C--:B------:R-:W-:Y:S02]  /*113e0*/  ISETP.GE.OR P1, PT, R16, R228.reuse, !P1 ;  /* 0x000000e41000720c */ /* 0x080fe40004f26670 */
[----:B------:R-:W-:Y:S02]  /*113f0*/  ISETP.GE.OR P0, PT, R7, R228, !P0 ;  /* 0x000000e40700720c */ /* 0x000fe40004706670 */
[----:B------:R-:W-:Y:S02]  /*11400*/  FMNMX.FTZ R0, R11, R0, !PT ;  /* 0x000000000b007209 */ /* 0x000fe40007810000 */
[----:B------:R-:W-:Y:S02]  /*11410*/  FSEL R109, R109, RZ, P3 ;  /* 0x000000ff6d6d7208 */ /* 0x000fe40001800000 */
[----:B------:R-:W-:Y:S02]  /*11420*/  ISETP.GE.OR P2, PT, R102, R227, !P2 ;  /* 0x000000e36600720c */ /* 0x000fe40005746670 */
[----:B------:R-:W-:Y:S02]  /*11430*/  FMNMX.FTZ R105, R211, R105, !PT ;  /* 0x00000069d3697209 */ /* 0x000fe40007810000 */
[----:B------:R-:W-:Y:S02]  /*11440*/  FSEL R202, R44, -INF , !P1 ;  /* 0xff8000002cca7808 */ /* 0x000fe40004800000 */
[----:B------:R-:W-:Y:S02]  /*11450*/  FSEL R215, R45, -INF , !P0 ;  /* 0xff8000002dd77808 */ /* 0x000fe40004000000 */
[C---:B------:R-:W-:Y:S02]  /*11460*/  ISETP.GE.AND P0, PT, R2.reuse, R223, PT ;  /* 0x000000df0200720c */ /* 0x040fe40003f06270 */
[----:B------:R-:W-:Y:S02]  /*11470*/  ISETP.GE.AND P1, PT, R2, R224, PT ;  /* 0x000000e00200720c */ /* 0x000fe40003f26270 */
[----:B------:R-:W-:Y:S02]  /*11480*/  FMNMX.FTZ R103, R20, R106, !PT ;  /* 0x0000006a14677209 */ /* 0x000fe40007810000 */
[----:B------:R-:W-:Y:S02]  /*11490*/  FSEL R198, R27, -INF , !P2 ;  /* 0xff8000001bc67808 */ /* 0x000fe40005000000 */
[C---:B------:R-:W-:Y:S02]  /*114a0*/  ISETP.GE.AND P2, PT, R19.reuse, R224, PT ;  /* 0x000000e01300720c */ /* 0x040fe40003f46270 */
[----:B------:R-:W-:Y:S02]  /*114b0*/  FMNMX.FTZ R105, R212, R105, !PT ;  /* 0x00000069d4697209 */ /* 0x000fe40007810000 */
[----:B------:R-:W-:Y:S02]  /*114c0*/  FMNMX.FTZ R0, R14, R0, !PT ;  /* 0x000000000e007209 */ /* 0x000fe40007810000 */
[C---:B------:R-:W-:Y:S02]  /*114d0*/  ISETP.GE.OR P0, PT, R2.reuse, R227, !P0 ;  /* 0x000000e30200720c */ /* 0x040fe40004706670 */
[-C--:B------:R-:W-:Y:S01]  /*114e0*/  ISETP.GE.OR P1, PT, R2, R228.reuse, !P1 ;  /* 0x000000e40200720c */ /* 0x080fe20004f26670 */
[--C-:B------:R-:W-:Y:S01]  /*114f0*/  FFMA.FTZ R2, R110, c[0x0][0x23c], -R109.reuse ;  /* 0x00008f006e027a23 */ /* 0x100fe2000001086d */
[----:B------:R-:W-:Y:S02]  /*11500*/  ISETP.GE.OR P2, PT, R19, R228, !P2 ;  /* 0x000000e41300720c */ /* 0x000fe40005746670 */
[----:B------:R-:W-:Y:S01]  /*11510*/  FMNMX.FTZ R105, R66, R105, !PT ;  /* 0x0000006942697209 */ /* 0x000fe20007810000 */
[----:B------:R1:W-:Y:S01]  /*11520*/  MUFU.EX2 R249, R2 ;  /* 0x0000000200f97308 */ /* 0x0003e20000000800 */
[----:B------:R-:W-:Y:S02]  /*11530*/  FMNMX.FTZ R103, R10, R103, !PT ;  /* 0x000000670a677209 */ /* 0x000fe40007810000 */
[----:B------:R-:W-:Y:S02]  /*11540*/  FMNMX.FTZ R0, R15, R0, !PT ;  /* 0x000000000f007209 */ /* 0x000fe40007810000 */
[----:B------:R-:W-:Y:S02]  /*11550*/  FMNMX.FTZ R105, R67, R105, !PT ;  /* 0x0000006943697209 */ /* 0x000fe40007810000 */
[----:B------:R-:W-:Y:S02]  /*11560*/  FSEL R193, R29, -INF , !P2 ;  /* 0xff8000001dc17808 */ /* 0x000fe40005000000 */
[----:B------:R-:W-:Y:S01]  /*11570*/  ISETP.GE.AND P2, PT, R17, R223, PT ;  /* 0x000000df1100720c */ /* 0x000fe20003f46270 */
[----:B------:R-:W2:Y:S01]  /*11580*/  SHFL.BFLY PT, R8, R105, 0x2, 0x1f ;  /* 0x0c401f0069087f89 */ /* 0x000ea200000e0000 */
[----:B------:R-:W-:Y:S02]  /*11590*/  FMNMX.FTZ R103, R12, R103, !PT ;  /* 0x000000670c677209 */ /* 0x000fe40007810000 */
[----:B------:R-:W-:Y:S02]  /*115a0*/  FMNMX.FTZ R0, R197, R0, !PT ;  /* 0x00000000c5007209 */ /* 0x000fe40007810000 */
[----:B------:R-:W-:Y:S02]  /*115b0*/  ISETP.GE.OR P2, PT, R17, R227, !P2 ;  /* 0x000000e31100720c */ /* 0x000fe40005746670 */
[----:B------:R-:W-:Y:S02]  /*115c0*/  FMNMX.FTZ R103, R13, R103, !PT ;  /* 0x000000670d677209 */ /* 0x000fe40007810000 */
[----:B------:R-:W-:Y:S02]  /*115d0*/  FMNMX.FTZ R0, R198, R0, !PT ;  /* 0x00000000c6007209 */ /* 0x000fe40007810000 */
[----:B------:R-:W-:Y:S02]  /*115e0*/  FSEL R237, R43, -INF , !P2 ;  /* 0xff8000002bed7808 */ /* 0x000fe40005000000 */
[----:B------:R-:W-:Y:S01]  /*115f0*/  ISETP.GE.AND P2, PT, R7, R223, PT ;  /* 0x000000df0700720c */ /* 0x000fe20003f46270 */
[--C-:B-1----:R-:W-:Y:S01]  /*11600*/  FFMA.FTZ R2, R176, c[0x0][0x23c], -R109.reuse ;  /* 0x00008f00b0027a23 */ /* 0x102fe2000001086d */
[----:B------:R-:W-:Y:S02]  /*11610*/  FMNMX.FTZ R103, R189, R103, !PT ;  /* 0x00000067bd677209 */ /* 0x000fe40007810000 */
[----:B------:R-:W-:Y:S01]  /*11620*/  FMNMX.FTZ R0, R199, R0, !PT ;  /* 0x00000000c7007209 */ /* 0x000fe20007810000 */
[----:B------:R1:W3:Y:S01]  /*11630*/  MUFU.EX2 R244, R2 ;  /* 0x0000000200f47308 */ /* 0x0002e20000000800 */
[----:B------:R-:W-:Y:S02]  /*11640*/  ISETP.GE.OR P2, PT, R7, R227, !P2 ;  /* 0x000000e30700720c */ /* 0x000fe40005746670 */
[----:B------:R-:W-:Y:S02]  /*11650*/  FMNMX.FTZ R103, R190, R103, !PT ;  /* 0x00000067be677209 */ /* 0x000fe40007810000 */
[----:B------:R-:W-:Y:S02]  /*11660*/  FMNMX.FTZ R0, R200, R0, !PT ;  /* 0x00000000c8007209 */ /* 0x000fe40007810000 */
[----:B------:R-:W-:Y:S02]  /*11670*/  FSEL R238, R47, -INF , !P2 ;  /* 0xff8000002fee7808 */ /* 0x000fe40005000000 */
[----:B------:R-:W-:Y:S02]  /*11680*/  ISETP.GE.AND P2, PT, R5, R224, PT ;  /* 0x000000e00500720c */ /* 0x000fe40003f46270 */
[----:B------:R-:W-:Y:S02]  /*11690*/  FMNMX.FTZ R103, R191, R103, !PT ;  /* 0x00000067bf677209 */ /* 0x000fe40007810000 */
[----:B------:R-:W-:Y:S02]  /*116a0*/  FMNMX.FTZ R0, R234, R0, !PT ;  /* 0x00000000ea007209 */ /* 0x000fe40007810000 */
[----:B------:R-:W-:Y:S02]  /*116b0*/  FSEL R56, R56, -INF , !P1 ;  /* 0xff80000038387808 */ /* 0x000fe40004800000 */
[C---:B------:R-:W-:Y:S02]  /*116c0*/  ISETP.GE.AND P1, PT, R4.reuse, R224, PT ;  /* 0x000000e00400720c */ /* 0x040fe40003f26270 */
[----:B------:R-:W-:Y:S02]  /*116d0*/  ISETP.GE.OR P2, PT, R5, R228, !P2 ;  /* 0x000000e40500720c */ /* 0x000fe40005746670 */
[----:B------:R-:W-:Y:S02]  /*116e0*/  FMNMX.FTZ R103, R193, R103, !PT ;  /* 0x00000067c1677209 */ /* 0x000fe40007810000 */
[----:B------:R-:W-:Y:S02]  /*116f0*/  FMNMX.FTZ R0, R237, R0, !PT ;  /* 0x00000000ed007209 */ /* 0x000fe40007810000 */
[----:B------:R-:W-:Y:S02]  /*11700*/  ISETP.GE.OR P1, PT, R4, R228, !P1 ;  /* 0x000000e40400720c */ /* 0x000fe40004f26670 */
[----:B------:R-:W-:Y:S02]  /*11710*/  FSEL R60, R60, -INF , !P2 ;  /* 0xff8000003c3c7808 */ /* 0x000fe40005000000 */
[----:B------:R-:W-:Y:S02]  /*11720*/  ISETP.GE.AND P2, PT, R6, R223, PT ;  /* 0x000000df0600720c */ /* 0x000fe40003f46270 */
[----:B------:R-:W-:Y:S02]  /*11730*/  FMNMX.FTZ R0, R235, R0, !PT ;  /* 0x00000000eb007209 */ /* 0x000fe40007810000 */
[----:B------:R-:W-:Y:S02]  /*11740*/  FMNMX.FTZ R103, R201, R103, !PT ;  /* 0x00000067c9677209 */ /* 0x000fe40007810000 */
[----:B------:R-:W-:Y:S02]  /*11750*/  FSEL R217, R61, -INF , !P1 ;  /* 0xff8000003dd97808 */ /* 0x000fe40004800000 */
[----:B------:R-:W-:Y:S02]  /*11760*/  FSEL R58, R58, -INF , !P0 ;  /* 0xff8000003a3a7808 */ /* 0x000fe40004000000 */
[----:B------:R-:W-:Y:S02]  /*11770*/  ISETP.GE.OR P2, PT, R6, R227, !P2 ;  /* 0x000000e30600720c */ /* 0x000fe40005746670 */
[----:B------:R-:W-:Y:S02]  /*11780*/  FMNMX.FTZ R103, R203, R103, !PT ;  /* 0x00000067cb677209 */ /* 0x000fe40007810000 */
[----:B------:R-:W-:Y:S02]  /*11790*/  ISETP.GE.AND P1, PT, R5, R223, PT ;  /* 0x000000df0500720c */ /* 0x000fe40003f26270 */
[----:B------:R-:W-:Y:S02]  /*117a0*/  FMNMX.FTZ R0, R238, R0, !PT ;  /* 0x00000000ee007209 */ /* 0x000fe40007810000 */
[----:B--2---:R-:W-:Y:S02]  /*117b0*/  FMNMX.FTZ R105, R105, R8, !PT ;  /* 0x0000000869697209 */ /* 0x004fe40007810000 */
[----:B------:R-:W-:Y:S02]  /*117c0*/  ISETP.GE.OR P1, PT, R5, R227, !P1 ;  /* 0x000000e30500720c */ /* 0x000fe40004f26670 */
[----:B------:R-:W-:Y:S01]  /*117d0*/  FSEL R59, R59, -INF , !P2 ;  /* 0xff8000003b3b7808 */ /* 0x000fe20005000000 */
[----:B------:R-:W2:Y:S01]  /*117e0*/  SHFL.BFLY PT, R8, R105, 0x1, 0x1f ;  /* 0x0c201f0069087f89 */ /* 0x000ea200000e0000 */
[----:B------:R-:W-:Y:S02]  /*117f0*/  FMNMX.FTZ R0, R58, R0, !PT ;  /* 0x000000003a007209 */ /* 0x000fe40007810000 */
        /* <DEDUP_REMOVED lines=9> */
[----:B------:R-:W-:Y:S02]  /*11890*/  FMNMX.FTZ R103, R57, R103, !PT ;  /* 0x0000006739677209 */ /* 0x000fe40007810000 */
[----:B------:R-:W-:Y:S02]  /*118a0*/  FMNMX.FTZ R0, R108, R0, !PT ;  /* 0x000000006c007209 */ /* 0x000fe40007810000 */
[----:B------:R-:W-:Y:S02]  /*118b0*/  FMNMX.FTZ R103, R60, R103, !PT ;  /* 0x000000673c677209 */ /* 0x000fe40007810000 */
[----:B--2---:R-:W-:Y:S01]  /*118c0*/  FMNMX.FTZ R105, R105, R8, !PT ;  /* 0x0000000869697209 */ /* 0x004fe20007810000 */
[----:B-1----:R-:W1:Y:S01]  /*118d0*/  SHFL.BFLY PT, R2, R0, 0x2, 0x1f ;  /* 0x0c401f0000027f89 */ /* 0x002e6200000e0000 */
[----:B------:R-:W-:Y:S02]  /*118e0*/  FMNMX.FTZ R103, R217, R103, !PT ;  /* 0x00000067d9677209 */ /* 0x000fe40007810000 */
[C---:B------:R-:W-:Y:S01]  /*118f0*/  FSETP.NEU.FTZ.AND P2, PT, R105.reuse, -INF , PT ;  /* 0xff8000006900780b */ /* 0x040fe20003f5d000 */
[----:B------:R-:W-:Y:S01]  /*11900*/  FMUL.FTZ R110, R105, c[0x0][0x23c] ;  /* 0x00008f00696e7a20 */ /* 0x000fe20000410000 */
[----:B---3--:R-:W-:Y:S03]  /*11910*/  F2FP.PACK_AB R176, R244, R249 ;  /* 0x000000f9f4b0723e */ /* 0x008fe600000000ff */
[----:B------:R-:W2:Y:S01]  /*11920*/  SHFL.BFLY PT, R7, R103, 0x2, 0x1f ;  /* 0x0c401f0067077f89 */ /* 0x000ea200000e0000 */
[----:B------:R-:W-:Y:S05]  /*11930*/  FSEL R110, R110, RZ, P2 ;  /* 0x000000ff6e6e7208 */ /* 0x000fea0001000000 */
[--C-:B------:R-:W-:Y:S04]  /*11940*/  FFMA.FTZ R4, R111, c[0x0][0x23c], -R110.reuse ;  /* 0x00008f006f047a23 */ /* 0x100fe8000001086e */
[----:B------:R3:W-:Y:S01]  /*11950*/  MUFU.EX2 R213, R4 ;  /* 0x0000000400d57308 */ /* 0x0007e20000000800 */
[----:B-1----:R-:W-:Y:S01]  /*11960*/  FMNMX.FTZ R0, R0, R2, !PT ;  /* 0x0000000200007209 */ /* 0x002fe20007810000 */
[--C-:B------:R-:W-:Y:S08]  /*11970*/  FFMA.FTZ R2, R180, c[0x0][0x23c], -R110.reuse ;  /* 0x00008f00b4027a23 */ /* 0x100ff0000001086e */
[----:B------:R1:W-:Y:S01]  /*11980*/  MUFU.EX2 R248, R2 ;  /* 0x0000000200f87308 */ /* 0x0003e20000000800 */
[----:B--2---:R-:W-:Y:S05]  /*11990*/  FMNMX.FTZ R103, R103, R7, !PT ;  /* 0x0000000767677209 */ /* 0x004fea0007810000 */
[----:B------:R-:W2:Y:S01]  /*119a0*/  SHFL.BFLY PT, R5, R103, 0x1, 0x1f ;  /* 0x0c201f0067057f89 */ /* 0x000ea200000e0000 */
[----:B---3--:R-:W-:Y:S04]  /*119b0*/  FFMA.FTZ R4, R177, c[0x0][0x23c], -R110 ;  /* 0x00008f00b1047a23 */ /* 0x008fe8000001086e */
[----:B------:R3:W4:Y:S03]  /*119c0*/  MUFU.EX2 R48, R4 ;  /* 0x0000000400307308 */ /* 0x0007260000000800 */
[----:B-1----:R-:W1:Y:S01]  /*119d0*/  SHFL.BFLY PT, R2, R0, 0x1, 0x1f ;  /* 0x0c201f0000027f89 */ /* 0x002e6200000e0000 */
[----:B--2---:R-:W-:Y:S04]  /*119e0*/  FMNMX.FTZ R103, R103, R5, !PT ;  /* 0x0000000567677209 */ /* 0x004fe80007810000 */
[C---:B------:R-:W-:Y:S01]  /*119f0*/  FSETP.NEU.FTZ.AND P1, PT, R103.reuse, -INF , PT ;  /* 0xff8000006700780b */ /* 0x040fe20003f3d000 */
[----:B------:R-:W-:Y:S02]  /*11a00*/  FMUL.FTZ R111, R103, c[0x0][0x23c] ;  /* 0x00008f00676f7a20 */ /* 0x000fe40000410000 */
[----:B---3--:R-:W-:Y:S03]  /*11a10*/  FFMA.FTZ R4, R179, c[0x0][0x23c], -R109 ;  /* 0x00008f00b3047a23 */ /* 0x008fe6000001086d */
[----:B------:R-:W-:Y:S02]  /*11a20*/  FSEL R111, R111, RZ, P1 ;  /* 0x000000ff6f6f7208 */ /* 0x000fe40000800000 */
[----:B----4-:R-:W-:Y:S01]  /*11a30*/  F2FP.PACK_AB R177, R48, R213 ;  /* 0x000000d530b1723e */ /* 0x010fe200000000ff */
[----:B------:R2:W-:Y:S01]  /*11a40*/  MUFU.EX2 R247, R4 ;  /* 0x0000000400f77308 */ /* 0x0005e20000000800 */
[----:B-1----:R-:W-:Y:S01]  /*11a50*/  FMNMX.FTZ R102, R0, R2, !PT ;  /* 0x0000000200667209 */ /* 0x002fe20007810000 */
[----:B------:R-:W-:Y:S03]  /*11a60*/  FFMA.FTZ R0, R12, c[0x0][0x23c], -R111 ;  /* 0x00008f000c007a23 */ /* 0x000fe6000001086f */
[C---:B------:R-:W-:Y:S01]  /*11a70*/  FSETP.NEU.FTZ.AND P0, PT, R102.reuse, -INF , PT ;  /* 0xff8000006600780b */ /* 0x040fe20003f1d000 */
[----:B------:R-:W-:Y:S04]  /*11a80*/  FMUL.FTZ R184, R102, c[0x0][0x23c] ;  /* 0x00008f0066b87a20 */ /* 0x000fe80000410000 */
[----:B------:R1:W-:Y:S01]  /*11a90*/  MUFU.EX2 R243, R0 ;  /* 0x0000000000f37308 */ /* 0x0003e20000000800 */
[----:B------:R-:W-:Y:S05]  /*11aa0*/  FSEL R184, R184, RZ, P0 ;  /* 0x000000ffb8b87208 */ /* 0x000fea0000000000 */
[----:B------:R-:W-:Y:S04]  /*11ab0*/  FFMA.FTZ R2, R15, c[0x0][0x23c], -R184 ;  /* 0x00008f000f027a23 */ /* 0x000fe800000108b8 */
[----:B------:R3:W-:Y:S01]  /*11ac0*/  MUFU.EX2 R214, R2 ;  /* 0x0000000200d67308 */ /* 0x0007e20000000800 */
[----:B--2---:R-:W-:Y:S09]  /*11ad0*/  FFMA.FTZ R4, R178, c[0x0][0x23c], -R109 ;  /* 0x00008f00b2047a23 */ /* 0x004ff2000001086d */
[----:B------:R2:W4:Y:S01]  /*11ae0*/  MUFU.EX2 R239, R4 ;  /* 0x0000000400ef7308 */ /* 0x0005220000000800 */
[--C-:B-1----:R-:W-:Y:S09]  /*11af0*/  FFMA.FTZ R0, R13, c[0x0][0x23c], -R111.reuse ;  /* 0x00008f000d007a23 */ /* 0x102ff2000001086f */
[----:B------:R1:W1:Y:S01]  /*11b00*/  MUFU.EX2 R233, R0 ;  /* 0x0000000000e97308 */ /* 0x0002620000000800 */
[----:B---3--:R-:W-:Y:S01]  /*11b10*/  FSEL R2, R105, RZ, P2 ;  /* 0x000000ff69027208 */ /* 0x008fe20001000000 */
[----:B--2---:R-:W-:Y:S01]  /*11b20*/  FFMA.FTZ R4, R181, c[0x0][0x23c], -R110 ;  /* 0x00008f00b5047a23 */ /* 0x004fe2000001086e */
[----:B----4-:R-:W-:Y:S07]  /*11b30*/  F2FP.PACK_AB R178, R239, R247 ;  /* 0x000000f7efb2723e */ /* 0x010fee00000000ff */
[----:B------:R-:W2:Y:S01]  /*11b40*/  MUFU.EX2 R236, R4 ;  /* 0x0000000400ec7308 */ /* 0x000ea20000000800 */
[--C-:B-1----:R-:W-:Y:S01]  /*11b50*/  FFMA.FTZ R0, R21, c[0x0][0x23c], -R184.reuse ;  /* 0x00008f0015007a23 */ /* 0x102fe200000108b8 */
[----:B------:R-:W-:Y:S08]  /*11b60*/  F2FP.PACK_AB R182, R233, R243 ;  /* 0x000000f3e9b6723e */ /* 0x000ff000000000ff */
[----:B------:R1:W-:Y:S01]  /*11b70*/  MUFU.EX2 R250, R0 ;  /* 0x0000000000fa7308 */ /* 0x0003e20000000800 */
[----:B--2---:R-:W-:Y:S01]  /*11b80*/  F2FP.PACK_AB R179, R236, R248 ;  /* 0x000000f8ecb3723e */ /* 0x004fe200000000ff */
[--C-:B------:R-:W-:Y:S02]  /*11b90*/  FFMA.FTZ R4, R20, c[0x0][0x23c], -R111.reuse ;  /* 0x00008f0014047a23 */ /* 0x100fe4000001086f */
[----:B------:R-:W2:Y:S06]  /*11ba0*/  LDSM.16.MT88.4 R20, [R216+0x9000] ;  /* 0x00900000d814783b */ /* 0x000eac0000004200 */
[----:B------:R3:W-:Y:S01]  /*11bb0*/  MUFU.EX2 R50, R4 ;  /* 0x0000000400327308 */ /* 0x0007e20000000800 */
[--C-:B-1----:R-:W-:Y:S09]  /*11bc0*/  FFMA.FTZ R0, R11, c[0x0][0x23c], -R184.reuse ;  /* 0x00008f000b007a23 */ /* 0x102ff200000108b8 */
[----:B------:R1:W4:Y:S01]  /*11bd0*/  MUFU.EX2 R246, R0 ;  /* 0x0000000000f67308 */ /* 0x0003220000000800 */
[----:B---3--:R-:W-:Y:S09]  /*11be0*/  FFMA.FTZ R4, R10, c[0x0][0x23c], -R111 ;  /* 0x00008f000a047a23 */ /* 0x008ff2000001086f */
[----:B------:R-:W3:Y:S01]  /*11bf0*/  MUFU.EX2 R49, R4 ;  /* 0x0000000400317308 */ /* 0x000ee20000000800 */
[----:B-1----:R-:W-:Y:S01]  /*11c00*/  FFMA.FTZ R0, R14, c[0x0][0x23c], -R184 ;  /* 0x00008f000e007a23 */ /* 0x002fe200000108b8 */
[----:B----4-:R-:W-:Y:S08]  /*11c10*/  F2FP.PACK_AB R181, R246, R250 ;  /* 0x000000faf6b5723e */ /* 0x010ff000000000ff */
[----:B------:R1:W4:Y:S01]  /*11c20*/  MUFU.EX2 R241, R0 ;  /* 0x0000000000f17308 */ /* 0x0003220000000800 */
[----:B---3--:R-:W-:Y:S02]  /*11c30*/  F2FP.PACK_AB R180, R49, R50 ;  /* 0x0000003231b4723e */ /* 0x008fe400000000ff */
[----:B-1----:R-:W-:Y:S02]  /*11c40*/  FSEL R0, R104, RZ, P3 ;  /* 0x000000ff68007208 */ /* 0x002fe40001800000 */
[----:B----4-:R-:W-:Y:S03]  /*11c50*/  F2FP.PACK_AB R183, R214, R241 ;  /* 0x000000f1d6b7723e */ /* 0x010fe600000000ff */
[----:B------:R-:W-:Y:S04]  /*11c60*/  FADD.FTZ R0, -R0, R3 ;  /* 0x0000000300007221 */ /* 0x000fe80000010100 */
[----:B------:R-:W-:Y:S04]  /*11c70*/  FMUL.FTZ R0, R0, c[0x0][0x23c] ;  /* 0x00008f0000007a20 */ /* 0x000fe80000410000 */
        /* <DEDUP_REMOVED lines=21> */
[----:B---3--:R-:W-:Y:S02]  /*11dd0*/  FMUL.FTZ R34, R100, R142 ;  /* 0x0000008e64227220 */ /* 0x008fe40000410000 */
[----:B------:R-:W-:Y:S02]  /*11de0*/  FMUL.FTZ R0, R0, c[0x0][0x23c] ;  /* 0x00008f0000007a20 */ /* 0x000fe40000410000 */
[----:B------:R-:W-:Y:S02]  /*11df0*/  IMAD.MOV.U32 R142, RZ, RZ, R244 ;  /* 0x000000ffff8e7224 */ /* 0x000fe400078e00f4 */
[----:B------:R1:W3:Y:S01]  /*11e00*/  MUFU.EX2 R3, R0 ;  /* 0x0000000000037308 */ /* 0x0002e20000000800 */
[C---:B------:R-:W-:Y:S01]  /*11e10*/  FMUL.FTZ R35, R100.reuse, R143 ;  /* 0x0000008f64237220 */ /* 0x040fe20000410000 */
[----:B------:R-:W-:Y:S01]  /*11e20*/  MOV R143, R243 ;  /* 0x000000f3008f7202 */ /* 0x000fe20000000f00 */
        /* <DEDUP_REMOVED lines=14> */
[C---:B---3--:R-:W-:Y:S02]  /*11f10*/  FMUL.FTZ R29, R3.reuse, R137 ;  /* 0x00000089031d7220 */ /* 0x048fe40000410000 */
[----:B------:R1:W-:Y:S01]  /*11f20*/  MUFU.EX2 R51, R2 ;  /* 0x0000000200337308 */ /* 0x0003e20000000800 */
[----:B------:R-:W-:Y:S02]  /*11f30*/  IMAD.MOV.U32 R137, RZ, RZ, R250 ;  /* 0x000000ffff897224 */ /* 0x000fe400078e00fa */
[----:B------:R-:W-:Y:S02]  /*11f40*/  FMUL.FTZ R0, R0, c[0x0][0x23c] ;  /* 0x00008f0000007a20 */ /* 0x000fe40000410000 */
[C---:B------:R-:W-:Y:S02]  /*11f50*/  FMUL.FTZ R28, R3.reuse, R136 ;  /* 0x00000088031c7220 */ /* 0x040fe40000410000 */
[----:B------:R-:W-:Y:S02]  /*11f60*/  IMAD.MOV.U32 R136, RZ, RZ, R249 ;  /* 0x000000ffff887224 */ /* 0x000fe400078e00f9 */
[----:B------:R-:W-:Y:S01]  /*11f70*/  IMAD.MOV.U32 R185, RZ, RZ, R241 ;  /* 0x000000ffffb97224 */ /* 0x000fe200078e00f1 */
[----:B------:R-:W2:Y:S01]  /*11f80*/  MUFU.EX2 R0, R0 ;  /* 0x0000000000007308 */ /* 0x000ea20000000800 */
[C---:B------:R-:W-:Y:S02]  /*11f90*/  FMUL.FTZ R8, R3.reuse, R116 ;  /* 0x0000007403087220 */ /* 0x040fe40000410000 */
[C---:B------:R-:W-:Y:S02]  /*11fa0*/  FMUL.FTZ R9, R3.reuse, R117 ;  /* 0x0000007503097220 */ /* 0x040fe40000410000 */
[C---:B------:R-:W-:Y:S02]  /*11fb0*/  FMUL.FTZ R12, R3.reuse, R120 ;  /* 0x00000078030c7220 */ /* 0x040fe40000410000 */
[C---:B------:R-:W-:Y:S02]  /*11fc0*/  FMUL.FTZ R13, R3.reuse, R121 ;  /* 0x00000079030d7220 */ /* 0x040fe40000410000 */
[C---:B------:R-:W-:Y:S02]  /*11fd0*/  FMUL.FTZ R24, R3.reuse, R132 ;  /* 0x0000008403187220 */ /* 0x040fe40000410000 */
[----:B------:R-:W-:Y:S02]  /*11fe0*/  FMUL.FTZ R25, R3, R133 ;  /* 0x0000008503197220 */ /* 0x000fe40000410000 */
[----:B------:R-:W-:Y:S02]  /*11ff0*/  IMAD.MOV.U32 R133, RZ, RZ, R50 ;  /* 0x000000ffff857224 */ /* 0x000fe400078e0032 */
[----:B-1----:R-:W-:Y:S02]  /*12000*/  FFMA.FTZ R2, R186, c[0x0][0x23c], -R109 ;  /* 0x00008f00ba027a23 */ /* 0x002fe4000001086d */
[----:B------:R-:W-:Y:S02]  /*12010*/  IMAD.MOV.U32 R186, RZ, RZ, R239 ;  /* 0x000000ffffba7224 */ /* 0x000fe400078e00ef */
[----:B------:R1:W3:Y:S01]  /*12020*/  MUFU.EX2 R252, R2 ;  /* 0x0000000200fc7308 */ /* 0x0002e20000000800 */
[----:B------:R-:W-:Y:S02]  /*12030*/  FMUL.FTZ R50, R100, R158 ;  /* 0x0000009e64327220 */ /* 0x000fe40000410000 */
[----:B------:R-:W-:Y:S02]  /*12040*/  IMAD.MOV.U32 R158, RZ, RZ, R209 ;  /* 0x000000ffff9e7224 */ /* 0x000fe400078e00d1 */
[C---:B--2---:R-:W-:Y:S02]  /*12050*/  FMUL.FTZ R31, R0.reuse, R139 ;  /* 0x0000008b001f7220 */ /* 0x044fe40000410000 */
[----:B------:R-:W-:Y:S02]  /*12060*/  IMAD.MOV.U32 R139, RZ, RZ, R248 ;  /* 0x000000ffff8b7224 */ /* 0x000fe400078e00f8 */
[C---:B------:R-:W-:Y:S02]  /*12070*/  FMUL.FTZ R10, R0.reuse, R118 ;  /* 0x00000076000a7220 */ /* 0x040fe40000410000 */
[C---:B------:R-:W-:Y:S02]  /*12080*/  FMUL.FTZ R11, R0.reuse, R119 ;  /* 0x00000077000b7220 */ /* 0x040fe40000410000 */
[----:B------:R-:W2:Y:S01]  /*12090*/  LDSM.16.MT88.4 R116, [R216+0xb000] ;  /* 0x00b00000d874783b */ /* 0x000ea20000004200 */
[----:B------:R-:W-:Y:S02]  /*120a0*/  IMAD.MOV.U32 R132, RZ, RZ, R58 ;  /* 0x000000ffff847224 */ /* 0x000fe400078e003a */
[C---:B------:R-:W-:Y:S02]  /*120b0*/  FMUL.FTZ R14, R0.reuse, R122 ;  /* 0x0000007a000e7220 */ /* 0x040fe40000410000 */
[C---:B------:R-:W-:Y:S01]  /*120c0*/  HMMA.16816.F32 R8, R180.reuse, R20, R8 ;  /* 0x00000014b408723c */ /* 0x040fe20000001808 */
[C---:B------:R-:W-:Y:S02]  /*120d0*/  FMUL.FTZ R15, R0.reuse, R123 ;  /* 0x0000007b000f7220 */ /* 0x040fe40000410000 */
[C---:B------:R-:W-:Y:S02]  /*120e0*/  FMUL.FTZ R26, R0.reuse, R134 ;  /* 0x00000086001a7220 */ /* 0x040fe40000410000 */
[C---:B------:R-:W-:Y:S02]  /*120f0*/  FMUL.FTZ R27, R0.reuse, R135 ;  /* 0x00000087001b7220 */ /* 0x040fe40000410000 */
[----:B-1----:R-:W-:Y:S01]  /*12100*/  FFMA.FTZ R2, R187, c[0x0][0x23c], -R110 ;  /* 0x00008f00bb027a23 */ /* 0x002fe2000001086e */
[-C--:B------:R-:W-:Y:S01]  /*12110*/  HMMA.16816.F32 R12, R180, R22.reuse, R12 ;  /* 0x00000016b40c723c */ /* 0x080fe2000000180c */
[C---:B------:R-:W-:Y:S02]  /*12120*/  FMUL.FTZ R20, R101.reuse, R128 ;  /* 0x0000008065147220 */ /* 0x040fe40000410000 */
[----:B------:R1:W-:Y:S01]  /*12130*/  MUFU.EX2 R251, R2 ;  /* 0x0000000200fb7308 */ /* 0x0003e20000000800 */
[C---:B------:R-:W-:Y:S02]  /*12140*/  FMUL.FTZ R21, R101.reuse, R129 ;  /* 0x0000008165157220 */ /* 0x040fe40000410000 */
[C---:B------:R-:W-:Y:S02]  /*12150*/  FMUL.FTZ R30, R0.reuse, R138 ;  /* 0x0000008a001e7220 */ /* 0x040fe40000410000 */
[C---:B------:R-:W-:Y:S01]  /*12160*/  HMMA.16816.F32 R16, R176.reuse, R22, R16 ;  /* 0x00000016b010723c */ /* 0x040fe20000001810 */
[----:B------:R-:W-:Y:S03]  /*12170*/  FMUL.FTZ R46, R0, R154 ;  /* 0x0000009a002e7220 */ /* 0x000fe60000410000 */
[----:B------:R-:W-:Y:S02]  /*12180*/  IMAD.MOV.U32 R154, RZ, RZ, R212 ;  /* 0x000000ffff9a7224 */ /* 0x000fe400078e00d4 */
[----:B------:R-:W-:Y:S02]  /*12190*/  IMAD.MOV.U32 R138, RZ, RZ, R213 ;  /* 0x000000ffff8a7224 */ /* 0x000fe400078e00d5 */
[C---:B------:R-:W-:Y:S04]  /*121a0*/  FMUL.FTZ R22, R100.reuse, R130 ;  /* 0x0000008264167220 */ /* 0x040fe80000410000 */
[----:B------:R-:W-:Y:S02]  /*121b0*/  FMUL.FTZ R23, R100, R131 ;  /* 0x0000008364177220 */ /* 0x000fe40000410000 */
[----:B------:R-:W-:Y:S01]  /*121c0*/  LDSM.16.MT88.4 R128, [R216+0xa400] ;  /* 0x00a40000d880783b */ /* 0x000fe20000004200 */
[----:B------:R-:W-:Y:S02]  /*121d0*/  IMAD.MOV.U32 R135, RZ, RZ, R48 ;  /* 0x000000ffff877224 */ /* 0x000fe400078e0030 */
[----:B------:R-:W-:Y:S02]  /*121e0*/  IMAD.MOV.U32 R134, RZ, RZ, R49 ;  /* 0x000000ffff867224 */ /* 0x000fe400078e0031 */
[-C--:B------:R-:W-:Y:S01]  /*121f0*/  HMMA.16816.F32 R20, R176, R36.reuse, R20 ;  /* 0x00000024b014723c */ /* 0x080fe20000001814 */
[----:B-1----:R-:W-:Y:S01]  /*12200*/  FFMA.FTZ R2, R188, c[0x0][0x23c], -R110 ;  /* 0x00008f00bc027a23 */ /* 0x002fe2000001086e */
[----:B------:R-:W-:Y:S01]  /*12210*/  MOV R188, R65 ;  /* 0x0000004100bc7202 */ /* 0x000fe20000000f00 */
[----:B------:R-:W-:Y:S02]  /*12220*/  FMUL.FTZ R65, R101, R173 ;  /* 0x000000ad65417220 */ /* 0x000fe40000410000 */
[----:B------:R1:W1:Y:S01]  /*12230*/  MUFU.EX2 R250, R2 ;  /* 0x0000000200fa7308 */ /* 0x0002620000000800 */
[C---:B------:R-:W-:Y:S02]  /*12240*/  FMUL.FTZ R40, R3.reuse, R148 ;  /* 0x0000009403287220 */ /* 0x040fe40000410000 */
[C---:B------:R-:W-:Y:S01]  /*12250*/  HMMA.16816.F32 R24, R180.reuse, R36, R24 ;  /* 0x00000024b418723c */ /* 0x040fe20000001818 */
[----:B------:R-:W-:Y:S03]  /*12260*/  FMUL.FTZ R41, R3, R149 ;  /* 0x0000009503297220 */ /* 0x000fe60000410000 */
[C---:B------:R-:W-:Y:S02]  /*12270*/  FMUL.FTZ R42, R0.reuse, R150 ;  /* 0x00000096002a7220 */ /* 0x040fe40000410000 */
[----:B------:R-:W-:Y:S02]  /*12280*/  FMUL.FTZ R43, R0, R151 ;  /* 0x00000097002b7220 */ /* 0x000fe40000410000 */
[-C--:B------:R-:W-:Y:S01]  /*12290*/  HMMA.16816.F32 R28, R180, R38.reuse, R28 ;  /* 0x00000026b41c723c */ /* 0x080fe2000000181c */
[C---:B------:R-:W-:Y:S03]  /*122a0*/  FMUL.FTZ R36, R101.reuse, R144 ;  /* 0x0000009065247220 */ /* 0x040fe60000410000 */
[----:B------:R-:W-:Y:S02]  /*122b0*/  IMAD.MOV.U32 R144, RZ, RZ, R236 ;  /* 0x000000ffff907224 */ /* 0x000fe400078e00ec */
[C---:B------:R-:W-:Y:S02]  /*122c0*/  FMUL.FTZ R37, R101.reuse, R145 ;  /* 0x0000009165257220 */ /* 0x040fe40000410000 */
[C---:B------:R-:W-:Y:S01]  /*122d0*/  HMMA.16816.F32 R32, R176.reuse, R38, R32 ;  /* 0x00000026b020723c */ /* 0x040fe20000001820 */
[----:B------:R-:W-:Y:S03]  /*122e0*/  IMAD.MOV.U32 R145, RZ, RZ, R233 ;  /* 0x000000ffff917224 */ /* 0x000fe600078e00e9 */
[C---:B------:R-:W-:Y:S02]  /*122f0*/  FMUL.FTZ R48, R101.reuse, R156 ;  /* 0x0000009c65307220 */ /* 0x040fe40000410000 */
[----:B-1----:R-:W-:Y:S02]  /*12300*/  FFMA.FTZ R2, R192, c[0x0][0x23c], -R109 ;  /* 0x00008f00c0027a23 */ /* 0x002fe4000001086d */
[C---:B------:R-:W-:Y:S02]  /*12310*/  FMUL.FTZ R39, R100.reuse, R147 ;  /* 0x0000009364277220 */ /* 0x040fe40000410000 */
[----:B------:R1:W-:Y:S02]  /*12320*/  MUFU.EX2 R249, R2 ;  /* 0x0000000200f97308 */ /* 0x0003e40000000800 */
[----:B------:R-:W-:Y:S02]  /*12330*/  IMAD.MOV.U32 R147, RZ, RZ, R232 ;  /* 0x000000ffff937224 */ /* 0x000fe400078e00e8 */
[----:B------:R-:W-:Y:S02]  /*12340*/  FMUL.FTZ R38, R100, R146 ;  /* 0x0000009264267220 */ /* 0x000fe40000410000 */
[----:B------:R-:W-:Y:S02]  /*12350*/  IMAD.MOV.U32 R146, RZ, RZ, R214 ;  /* 0x000000ffff927224 */ /* 0x000fe400078e00d6 */
[----:B------:R-:W-:Y:S02]  /*12360*/  IMAD.MOV.U32 R156, RZ, RZ, R211 ;  /* 0x000000ffff9c7224 */ /* 0x000fe400078e00d3 */
[----:B------:R-:W-:Y:S01]  /*12370*/  FMUL.FTZ R49, R101, R157 ;  /* 0x0000009d65317220 */ /* 0x000fe20000410000 */
[-C--:B------:R-:W-:Y:S01]  /*12380*/  HMMA.16816.F32 R36, R176, R52.reuse, R36 ;  /* 0x00000034b024723c */ /* 0x080fe20000001824 */
[----:B------:R-:W-:Y:S02]  /*12390*/  IMAD.MOV.U32 R157, RZ, RZ, R210 ;  /* 0x000000ffff9d7224 */ /* 0x000fe400078e00d2 */
[C---:B------:R-:W-:Y:S02]  /*123a0*/  FMUL.FTZ R44, R3.reuse, R152 ;  /* 0x00000098032c7220 */ /* 0x040fe40000410000 */
[----:B------:R-:W-:Y:S02]  /*123b0*/  FMUL.FTZ R45, R3, R153 ;  /* 0x00000099032d7220 */ /* 0x000fe40000410000 */
[----:B------:R-:W-:Y:S01]  /*123c0*/  FMUL.FTZ R47, R0, R155 ;  /* 0x0000009b002f7220 */ /* 0x000fe20000410000 */
[C---:B------:R-:W-:Y:S01]  /*123d0*/  HMMA.16816.F32 R40, R180.reuse, R52, R40 ;  /* 0x00000034b428723c */ /* 0x040fe20000001828 */
[----:B------:R-:W-:Y:S03]  /*123e0*/  IMAD.MOV.U32 R152, RZ, RZ, R51 ;  /* 0x000000ffff987224 */ /* 0x000fe600078e0033 */
[----:B------:R-:W-:Y:S02]  /*123f0*/  FMUL.FTZ R51, R100, R159 ;  /* 0x0000009f64337220 */ /* 0x000fe40000410000 */
[----:B-1----:R-:W-:Y:S02]  /*12400*/  FFMA.FTZ R2, R194, c[0x0][0x23c], -R109 ;  /* 0x00008f00c2027a23 */ /* 0x002fe4000001086d */
[-C--:B------:R-:W-:Y:S01]  /*12410*/  HMMA.16816.F32 R44, R180, R54.reuse, R44 ;  /* 0x00000036b42c723c */ /* 0x080fe2000000182c */
[C---:B------:R-:W-:Y:S01]  /*12420*/  FMUL.FTZ R52, R101.reuse, R160 ;  /* 0x000000a065347220 */ /* 0x040fe20000410000 */
[----:B------:R1:W1:Y:S02]  /*12430*/  MUFU.EX2 R248, R2 ;  /* 0x0000000200f87308 */ /* 0x0002640000000800 */
[----:B------:R-:W-:Y:S02]  /*12440*/  FMUL.FTZ R53, R101, R161 ;  /* 0x000000a165357220 */ /* 0x000fe40000410000 */
[----:B------:R-:W-:Y:S02]  /*12450*/  FMUL.FTZ R58, R0, R166 ;  /* 0x000000a6003a7220 */ /* 0x000fe40000410000 */
[C---:B------:R-:W-:Y:S01]  /*12460*/  HMMA.16816.F32 R48, R176.reuse, R54, R48 ;  /* 0x00000036b030723c */ /* 0x040fe20000001830 */
[----:B------:R-:W-:Y:S03]  /*12470*/  IMAD.MOV.U32 R187, RZ, RZ, R56 ;  /* 0x000000ffffbb7224 */ /* 0x000fe600078e0038 */
[C---:B------:R-:W-:Y:S02]  /*12480*/  FMUL.FTZ R56, R3.reuse, R164 ;  /* 0x000000a403387220 */ /* 0x040fe40000410000 */
        /* <DEDUP_REMOVED lines=9> */
[C---:B------:R-:W-:Y:S02]  /*12520*/  FMUL.FTZ R59, R0.reuse, R167 ;  /* 0x000000a7003b7220 */ /* 0x040fe40000410000 */
[C---:B------:R-:W-:Y:S02]  /*12530*/  FMUL.FTZ R63, R0.reuse, R171 ;  /* 0x000000ab003f7220 */ /* 0x040fe40000410000 */
[----:B------:R-:W-:Y:S03]  /*12540*/  IMAD.MOV.U32 R150, RZ, RZ, R67 ;  /* 0x000000ffff967224 */ /* 0x000fe600078e0043 */
[C---:B------:R-:W-:Y:S01]  /*12550*/  HMMA.16816.F32 R56, R180.reuse, R112, R56 ;  /* 0x00000070b438723c */ /* 0x040fe20000001838 */
[----:B------:R-:W-:Y:S02]  /*12560*/  IMAD.MOV.U32 R148, RZ, RZ, R62 ;  /* 0x000000ffff947224 */ /* 0x000fe400078e003e */
[----:B------:R-:W-:Y:S02]  /*12570*/  FMUL.FTZ R62, R0, R170 ;  /* 0x000000aa003e7220 */ /* 0x000fe40000410000 */
[----:B------:R-:W-:Y:S02]  /*12580*/  IMAD.MOV.U32 R149, RZ, RZ, R60 ;  /* 0x000000ffff957224 */ /* 0x000fe400078e003c */
[----:B------:R-:W-:Y:S02]  /*12590*/  FMUL.FTZ R60, R3, R168 ;  /* 0x000000a8033c7220 */ /* 0x000fe40000410000 */
[----:B------:R-:W-:Y:S03]  /*125a0*/  FMUL.FTZ R67, R100, R175 ;  /* 0x000000af64437220 */ /* 0x000fe60000410000 */
[----:B------:R-:W-:Y:S02]  /*125b0*/  IMAD.MOV.U32 R155, RZ, RZ, R64 ;  /* 0x000000ffff9b7224 */ /* 0x000fe400078e0040 */
[-C--:B------:R-:W-:Y:S01]  /*125c0*/  HMMA.16816.F32 R60, R180, R114.reuse, R60 ;  /* 0x00000072b43c723c */ /* 0x080fe2000000183c */
[----:B------:R-:W-:Y:S02]  /*125d0*/  FMUL.FTZ R64, R101, R172 ;  /* 0x000000ac65407220 */ /* 0x000fe40000410000 */
[----:B-1----:R-:W-:Y:S02]  /*125e0*/  FFMA.FTZ R2, R196, c[0x0][0x23c], -R110 ;  /* 0x00008f00c4027a23 */ /* 0x002fe4000001086e */
[----:B------:R-:W-:Y:S02]  /*125f0*/  IMAD.MOV.U32 R153, RZ, RZ, R66 ;  /* 0x000000ffff997224 */ /* 0x000fe400078e0042 */
[----:B------:R1:W4:Y:S01]  /*12600*/  MUFU.EX2 R246, R2 ;  /* 0x0000000200f67308 */ /* 0x0003220000000800 */
[----:B------:R-:W-:Y:S02]  /*12610*/  FMUL.FTZ R66, R100, R174 ;  /* 0x000000ae64427220 */ /* 0x000fe40000410000 */
[----:B------:R-:W-:Y:S02]  /*12620*/  LDSM.16.MT88.4 R172, [R218+0xac00] ;  /* 0x00ac0000daac783b */ /* 0x000fe40000004200 */
[C---:B------:R-:W-:Y:S02]  /*12630*/  FMUL.FTZ R72, R3.reuse, R72 ;  /* 0x0000004803487220 */ /* 0x040fe40000410000 */
[C---:B------:R-:W-:Y:S01]  /*12640*/  FMUL.FTZ R73, R3.reuse, R73 ;  /* 0x0000004903497220 */ /* 0x040fe20000410000 */
[C---:B------:R-:W-:Y:S01]  /*12650*/  HMMA.16816.F32 R64, R176.reuse, R114, R64 ;  /* 0x00000072b040723c */ /* 0x040fe20000001840 */
[C---:B------:R-:W-:Y:S02]  /*12660*/  FMUL.FTZ R74, R0.reuse, R74 ;  /* 0x0000004a004a7220 */ /* 0x040fe40000410000 */
[----:B------:R-:W3:Y:S01]  /*12670*/  LDSM.16.MT88.4 R112, [R218+0xb000] ;  /* 0x00b00000da70783b */ /* 0x000ee20000004200 */
[C---:B------:R-:W-:Y:S02]  /*12680*/  FMUL.FTZ R75, R0.reuse, R75 ;  /* 0x0000004b004b7220 */ /* 0x040fe40000410000 */
[C---:B------:R-:W-:Y:S02]  /*12690*/  FMUL.FTZ R76, R3.reuse, R76 ;  /* 0x0000004c034c7220 */ /* 0x040fe40000410000 */
[-C--:B--2---:R-:W-:Y:S01]  /*126a0*/  HMMA.16816.F32 R68, R176, R116.reuse, R68 ;  /* 0x00000074b044723c */ /* 0x084fe20000001844 */
[----:B------:R-:W-:Y:S03]  /*126b0*/  FMUL.FTZ R77, R3, R77 ;  /* 0x0000004d034d7220 */ /* 0x000fe60000410000 */
[C---:B------:R-:W-:Y:S02]  /*126c0*/  FMUL.FTZ R78, R0.reuse, R78 ;  /* 0x0000004e004e7220 */ /* 0x040fe40000410000 */
[C---:B------:R-:W-:Y:S02]  /*126d0*/  FMUL.FTZ R79, R0.reuse, R79 ;  /* 0x0000004f004f7220 */ /* 0x040fe40000410000 */
        /* <DEDUP_REMOVED lines=10> */
[----:B------:R-:W-:Y:S01]  /*12780*/  FMUL.FTZ R87, R100, R87 ;  /* 0x0000005764577220 */ /* 0x000fe20000410000 */
[----:B------:R-:W2:Y:S02]  /*12790*/  LDSM.16.MT88.4 R116, [R216+0x9400] ;  /* 0x00940000d874783b */ /* 0x000ea40000004200 */
[----:B------:R-:W-:Y:S02]  /*127a0*/  FMUL.FTZ R93, R3, R93 ;  /* 0x0000005d035d7220 */ /* 0x000fe40000410000 */
[C---:B------:R-:W-:Y:S02]  /*127b0*/  FMUL.FTZ R94, R0.reuse, R94 ;  /* 0x0000005e005e7220 */ /* 0x040fe40000410000 */
[----:B------:R-:W-:Y:S01]  /*127c0*/  FMUL.FTZ R95, R0, R95 ;  /* 0x0000005f005f7220 */ /* 0x000fe20000410000 */
[-C--:B---3--:R-:W-:Y:S03]  /*127d0*/  HMMA.16816.F32 R84, R176, R112.reuse, R84 ;  /* 0x00000070b054723c */ /* 0x088fe60000001854 */
[C---:B------:R-:W-:Y:S02]  /*127e0*/  FMUL.FTZ R96, R101.reuse, R96 ;  /* 0x0000006065607220 */ /* 0x040fe40000410000 */
[----:B-1----:R-:W-:Y:S02]  /*127f0*/  FFMA.FTZ R2, R190, c[0x0][0x23c], -R111 ;  /* 0x00008f00be027a23 */ /* 0x002fe4000001086f */
[----:B------:R-:W-:Y:S02]  /*12800*/  FMUL.FTZ R97, R101, R97 ;  /* 0x0000006165617220 */ /* 0x000fe40000410000 */
[----:B------:R1:W3:Y:S01]  /*12810*/  MUFU.EX2 R243, R2 ;  /* 0x0000000200f37308 */ /* 0x0002e20000000800 */
[C---:B------:R-:W-:Y:S02]  /*12820*/  HMMA.16816.F32 R88, R180.reuse, R112, R88 ;  /* 0x00000070b458723c */ /* 0x040fe40000001858 */
[C---:B------:R-:W-:Y:S02]  /*12830*/  FMUL.FTZ R98, R100.reuse, R98 ;  /* 0x0000006264627220 */ /* 0x040fe40000410000 */
[----:B------:R-:W-:Y:S02]  /*12840*/  FMUL.FTZ R99, R100, R99 ;  /* 0x0000006364637220 */ /* 0x000fe40000410000 */
[----:B------:R-:W-:Y:S01]  /*12850*/  FFMA.FTZ R106, R240, c[0x0][0x23c], -R109 ;  /* 0x00008f00f06a7a23 */ /* 0x000fe2000001086d */
[----:B------:R-:W-:Y:S01]  /*12860*/  F2FP.PACK_AB R112, R252, R152 ;  /* 0x00000098fc70723e */ /* 0x000fe200000000ff */
[-C--:B------:R-:W-:Y:S01]  /*12870*/  HMMA.16816.F32 R92, R180, R114.reuse, R92 ;  /* 0x00000072b45c723c */ /* 0x080fe2000000185c */
[----:B------:R-:W-:Y:S03]  /*12880*/  LDSM.16.MT88.4 R180, [R216+0xbc00] ;  /* 0x00bc0000d8b4783b */ /* 0x000fe60000004200 */
[----:B------:R-:W-:Y:S04]  /*12890*/  F2FP.PACK_AB R113, R250, R251 ;  /* 0x000000fbfa71723e */ /* 0x000fe800000000ff */
        /* <DEDUP_REMOVED lines=38> */
[--C-:B----4-:R-:W-:Y:S07]  /*12b00*/  FFMA.FTZ R2, R207, c[0x0][0x23c], -R110.reuse ;  /* 0x00008f00cf027a23 */ /* 0x110fee000001086e */
[C---:B------:R-:W-:Y:S01]  /*12b10*/  HMMA.16816.F32 R48, R112.reuse, R130, R48 ;  /* 0x000000827030723c */ /* 0x040fe20000001830 */
[----:B------:R4:W1:Y:S01]  /*12b20*/  MUFU.EX2 R209, R2 ;  /* 0x0000000200d17308 */ /* 0x0008620000000800 */
[----:B------:R-:W3:Y:S06]  /*12b30*/  LDSM.16.MT88.4 R128, [R218+0xb400] ;  /* 0x00b40000da80783b */ /* 0x000eec0000004200 */
[-C--:B--2---:R-:W-:Y:S08]  /*12b40*/  HMMA.16816.F32 R52, R112, R116.reuse, R52 ;  /* 0x000000747034723c */ /* 0x084ff00000001834 */
[C---:B------:R-:W-:Y:S08]  /*12b50*/  HMMA.16816.F32 R56, R120.reuse, R116, R56 ;  /* 0x000000747838723c */ /* 0x040ff00000001838 */
[-C--:B------:R-:W-:Y:S01]  /*12b60*/  HMMA.16816.F32 R60, R120, R118.reuse, R60 ;  /* 0x00000076783c723c */ /* 0x080fe2000000183c */
[----:B----4-:R-:W-:Y:S02]  /*12b70*/  FFMA.FTZ R2, R208, c[0x0][0x23c], -R109 ;  /* 0x00008f00d0027a23 */ /* 0x010fe4000001086d */
[----:B------:R2:W-:Y:S05]  /*12b80*/  MUFU.EX2 R208, R106 ;  /* 0x0000006a00d07308 */ /* 0x0005ea0000000800 */
[C---:B------:R-:W-:Y:S01]  /*12b90*/  HMMA.16816.F32 R64, R112.reuse, R118, R64 ;  /* 0x000000767040723c */ /* 0x040fe20000001840 */
[----:B------:R-:W4:Y:S04]  /*12ba0*/  LDSM.16.MT88.4 R116, [R216+0x9800] ;  /* 0x00980000d874783b */ /* 0x000f280000004200 */
[----:B------:R3:W3:Y:S03]  /*12bb0*/  MUFU.EX2 R210, R2 ;  /* 0x0000000200d27308 */ /* 0x0006e60000000800 */
[-C--:B-1----:R-:W-:Y:S08]  /*12bc0*/  HMMA.16816.F32 R68, R112, R124.reuse, R68 ;  /* 0x0000007c7044723c */ /* 0x082ff00000001844 */
[C---:B------:R-:W-:Y:S01]  /*12bd0*/  HMMA.16816.F32 R72, R120.reuse, R124, R72 ;  /* 0x0000007c7848723c */ /* 0x040fe20000001848 */
[--C-:B--2---:R-:W-:Y:S07]  /*12be0*/  FFMA.FTZ R106, R203, c[0x0][0x23c], -R111.reuse ;  /* 0x00008f00cb6a7a23 */ /* 0x104fee000001086f */
[-C--:B------:R-:W-:Y:S01]  /*12bf0*/  HMMA.16816.F32 R76, R120, R126.reuse, R76 ;  /* 0x0000007e784c723c */ /* 0x080fe2000000184c */
[----:B------:R-:W-:Y:S03]  /*12c00*/  MUFU.EX2 R203, R106 ;  /* 0x0000006a00cb7308 */ /* 0x000fe60000000800 */
[----:B---3--:R-:W-:Y:S02]  /*12c10*/  FFMA.FTZ R2, R242, c[0x0][0x23c], -R110 ;  /* 0x00008f00f2027a23 */ /* 0x008fe4000001086e */
[----:B------:R-:W-:Y:S02]  /*12c20*/  IMAD.MOV.U32 R242, RZ, RZ, R152 ;  /* 0x000000fffff27224 */ /* 0x000fe400078e0098 */
[C---:B------:R-:W-:Y:S01]  /*12c30*/  HMMA.16816.F32 R80, R112.reuse, R126, R80 ;  /* 0x0000007e7050723c */ /* 0x040fe20000001850 */
[----:B------:R-:W1:Y:S02]  /*12c40*/  LDSM.16.MT88.4 R124, [R218+0x9800] ;  /* 0x00980000da7c783b */ /* 0x000e640000004200 */
[----:B------:R2:W-:Y:S05]  /*12c50*/  MUFU.EX2 R207, R2 ;  /* 0x0000000200cf7308 */ /* 0x0005ea0000000800 */
[-C--:B------:R-:W-:Y:S08]  /*12c60*/  HMMA.16816.F32 R84, R112, R128.reuse, R84 ;  /* 0x000000807054723c */ /* 0x080ff00000001854 */
[C---:B------:R-:W-:Y:S08]  /*12c70*/  HMMA.16816.F32 R88, R120.reuse, R128, R88 ;  /* 0x000000807858723c */ /* 0x040ff00000001858 */
[-C--:B------:R-:W-:Y:S01]  /*12c80*/  HMMA.16816.F32 R92, R120, R130.reuse, R92 ;  /* 0x00000082785c723c */ /* 0x080fe2000000185c */
[----:B--2---:R-:W-:Y:S07]  /*12c90*/  FFMA.FTZ R2, R245, c[0x0][0x23c], -R110 ;  /* 0x00008f00f5027a23 */ /* 0x004fee000001086e */
[----:B------:R-:W-:Y:S01]  /*12ca0*/  HMMA.16816.F32 R96, R112, R130, R96 ;  /* 0x000000827060723c */ /* 0x000fe20000001860 */
[----:B------:R2:W3:Y:S01]  /*12cb0*/  MUFU.EX2 R206, R2 ;  /* 0x0000000200ce7308 */ /* 0x0004e20000000800 */
[----:B------:R-:W1:Y:S05]  /*12cc0*/  LDSM.16.MT88.4 R128, [R216+0xa800] ;  /* 0x00a80000d880783b */ /* 0x000e6a0000004200 */
[----:B------:R-:W-:Y:S02]  /*12cd0*/  F2FP.PACK_AB R112, R213, R212 ;  /* 0x000000d4d570723e */ /* 0x000fe400000000ff */
[----:B------:R-:W-:Y:S03]  /*12ce0*/  F2FP.PACK_AB R113, R209, R211 ;  /* 0x000000d3d171723e */ /* 0x000fe600000000ff */
[----:B------:R-:W-:Y:S01]  /*12cf0*/  F2FP.PACK_AB R114, R208, R210 ;  /* 0x000000d2d072723e */ /* 0x000fe200000000ff */
[--C-:B--2---:R-:W-:Y:S01]  /*12d00*/  FFMA.FTZ R2, R201, c[0x0][0x23c], -R111.reuse ;  /* 0x00008f00c9027a23 */ /* 0x104fe2000001086f */
[----:B---3--:R-:W-:Y:S03]  /*12d10*/  F2FP.PACK_AB R115, R206, R207 ;  /* 0x000000cfce73723e */ /* 0x008fe600000000ff */
[----:B------:R2:W3:Y:S04]  /*12d20*/  MUFU.EX2 R205, R2 ;  /* 0x0000000200cd7308 */ /* 0x0004e80000000800 */
[-C--:B----4-:R-:W-:Y:S01]  /*12d30*/  HMMA.16816.F32 R4, R112, R116.reuse, R4 ;  /* 0x000000747004723c */ /* 0x090fe20000001804 */
[--C-:B--2---:R-:W-:Y:S01]  /*12d40*/  FFMA.FTZ R2, R202, c[0x0][0x23c], -R111.reuse ;  /* 0x00008f00ca027a23 */ /* 0x104fe2000001086f */
[----:B---3--:R-:W-:Y:S04]  /*12d50*/  F2FP.PACK_AB R120, R203, R205 ;  /* 0x000000cdcb78723e */ /* 0x008fe800000000ff */
[----:B------:R2:W-:Y:S02]  /*12d60*/  MUFU.EX2 R204, R2 ;  /* 0x0000000200cc7308 */ /* 0x0005e40000000800 */
[----:B--2---:R-:W-:Y:S08]  /*12d70*/  FFMA.FTZ R2, R215, c[0x0][0x23c], -R111 ;  /* 0x00008f00d7027a23 */ /* 0x004ff0000001086f */
[----:B------:R2:W3:Y:S02]  /*12d80*/  MUFU.EX2 R202, R2 ;  /* 0x0000000200ca7308 */ /* 0x0004e40000000800 */
[--C-:B--2---:R-:W-:Y:S01]  /*12d90*/  FFMA.FTZ R2, R234, c[0x0][0x23c], -R184.reuse ;  /* 0x00008f00ea027a23 */ /* 0x104fe200000108b8 */
[----:B---3--:R-:W-:Y:S07]  /*12da0*/  F2FP.PACK_AB R122, R202, R204 ;  /* 0x000000ccca7a723e */ /* 0x008fee00000000ff */
[----:B------:R2:W-:Y:S02]  /*12db0*/  MUFU.EX2 R201, R2 ;  /* 0x0000000200c97308 */ /* 0x0005e40000000800 */
[--C-:B--2---:R-:W-:Y:S08]  /*12dc0*/  FFMA.FTZ R2, R237, c[0x0][0x23c], -R184.reuse ;  /* 0x00008f00ed027a23 */ /* 0x104ff000000108b8 */
[----:B------:R2:W3:Y:S02]  /*12dd0*/  MUFU.EX2 R199, R2 ;  /* 0x0000000200c77308 */ /* 0x0004e40000000800 */
[--C-:B--2---:R-:W-:Y:S01]  /*12de0*/  FFMA.FTZ R2, R235, c[0x0][0x23c], -R184.reuse ;  /* 0x00008f00eb027a23 */ /* 0x104fe200000108b8 */
[----:B---3--:R-:W-:Y:S07]  /*12df0*/  F2FP.PACK_AB R121, R199, R201 ;  /* 0x000000c9c779723e */ /* 0x008fee00000000ff */
[----:B------:R2:W-:Y:S02]  /*12e00*/  MUFU.EX2 R200, R2 ;  /* 0x0000000200c87308 */ /* 0x0005e40000000800 */
[----:B--2---:R-:W-:Y:S08]  /*12e10*/  FFMA.FTZ R2, R238, c[0x0][0x23c], -R184 ;  /* 0x00008f00ee027a23 */ /* 0x004ff000000108b8 */
[----:B------:R2:W3:Y:S02]  /*12e20*/  MUFU.EX2 R198, R2 ;  /* 0x0000000200c67308 */ /* 0x0004e40000000800 */
[----:B--2---:R-:W-:Y:S01]  /*12e30*/  FFMA.FTZ R2, R158, c[0x0][0x23c], -R109 ;  /* 0x00008f009e027a23 */ /* 0x004fe2000001086d */
[----:B---3--:R-:W-:Y:S01]  /*12e40*/  F2FP.PACK_AB R123, R198, R200 ;  /* 0x000000c8c67b723e */ /* 0x008fe200000000ff */
[----:B------:R-:W-:Y:S06]  /*12e50*/  IMAD.MOV.U32 R158, RZ, RZ, R157 ;  /* 0x000000ffff9e7224 */ /* 0x000fec00078e009d */
[----:B------:R2:W-:Y:S01]  /*12e60*/  MUFU.EX2 R197, R2 ;  /* 0x0000000200c57308 */ /* 0x0005e20000000800 */
[----:B------:R-:W-:Y:S01]  /*12e70*/  IMAD.MOV.U32 R157, RZ, RZ, R156 ;  /* 0x000000ffff9d7224 */ /* 0x000fe200078e009c */
[----:B------:R-:W-:Y:S01]  /*12e80*/  MOV R156, R154 ;  /* 0x0000009a009c7202 */ /* 0x000fe20000000f00 */
[----:B------:R-:W-:Y:S01]  /*12e90*/  IMAD.MOV.U32 R154, RZ, RZ, R188 ;  /* 0x000000ffff9a7224 */ /* 0x000fe200078e00bc */
[C---:B------:R-:W-:Y:S01]  /*12ea0*/  HMMA.16816.F32 R8, R120.reuse, R116, R8 ;  /* 0x000000747808723c */ /* 0x040fe20000001808 */
[----:B------:R-:W-:Y:S02]  /*12eb0*/  IMAD.MOV.U32 R188, RZ, RZ, R150 ;  /* 0x000000ffffbc7224 */ /* 0x000fe400078e0096 */
[----:B------:R-:W-:Y:S02]  /*12ec0*/  IMAD.MOV.U32 R150, RZ, RZ, R149 ;  /* 0x000000ffff967224 */ /* 0x000fe400078e0095 */
[----:B------:R-:W-:Y:S02]  /*12ed0*/  IMAD.MOV.U32 R149, RZ, RZ, R148 ;  /* 0x000000ffff957224 */ /* 0x000fe400078e0094 */
[----:B------:R-:W-:Y:S01]  /*12ee0*/  IMAD.MOV.U32 R148, RZ, RZ, R147 ;  /* 0x000000ffff947224 */ /* 0x000fe200078e0093 */
[-C--:B------:R-:W-:Y:S01]  /*12ef0*/  HMMA.16816.F32 R12, R120, R118.reuse, R12 ;  /* 0x00000076780c723c */ /* 0x080fe2000000180c */
[----:B------:R-:W-:Y:S03]  /*12f00*/  IMAD.MOV.U32 R147, RZ, RZ, R146 ;  /* 0x000000ffff937224 */ /* 0x000fe600078e0092 */
[----:B------:R-:W-:Y:S02]  /*12f10*/  IMAD.MOV.U32 R146, RZ, RZ, R145 ;  /* 0x000000ffff927224 */ /* 0x000fe400078e0091 */
[----:B------:R-:W-:Y:S02]  /*12f20*/  IMAD.MOV.U32 R145, RZ, RZ, R144 ;  /* 0x000000ffff917224 */ /* 0x000fe400078e0090 */
[C---:B------:R-:W-:Y:S01]  /*12f30*/  HMMA.16816.F32 R16, R112.reuse, R118, R16 ;  /* 0x000000767010723c */ /* 0x040fe20000001810 */
[----:B------:R-:W3:Y:S03]  /*12f40*/  LDSM.16.MT88.4 R116, [R218+0xa800] ;  /* 0x00a80000da74783b */ /* 0x000ee60000004200 */
[----:B--2---:R-:W-:Y:S02]  /*12f50*/  FFMA.FTZ R2, R158, c[0x0][0x23c], -R109 ;  /* 0x00008f009e027a23 */ /* 0x004fe4000001086d */
[----:B------:R-:W-:Y:S02]  /*12f60*/  IMAD.MOV.U32 R144, RZ, RZ, R186 ;  /* 0x000000ffff907224 */ /* 0x000fe400078e00ba */
[-C--:B-1----:R-:W-:Y:S01]  /*12f70*/  HMMA.16816.F32 R20, R112, R124.reuse, R20 ;  /* 0x0000007c7014723c */ /* 0x082fe20000001814 */
[----:B------:R1:W-:Y:S03]  /*12f80*/  MUFU.EX2 R196, R2 ;  /* 0x0000000200c47308 */ /* 0x0003e60000000800 */
[----:B------:R-:W-:Y:S02]  /*12f90*/  IMAD.MOV.U32 R186, RZ, RZ, R185 ;  /* 0x000000ffffba7224 */ /* 0x000fe400078e00b9 */
[----:B------:R-:W-:Y:S01]  /*12fa0*/  IMAD.MOV.U32 R185, RZ, RZ, R143 ;  /* 0x000000ffffb97224 */ /* 0x000fe200078e008f */
[----:B------:R-:W-:Y:S01]  /*12fb0*/  MOV R143, R142 ;  /* 0x0000008e008f7202 */ /* 0x000fe20000000f00 */
[C---:B------:R-:W-:Y:S01]  /*12fc0*/  HMMA.16816.F32 R24, R120.reuse, R124, R24 ;  /* 0x0000007c7818723c */ /* 0x040fe20000001818 */
[----:B------:R-:W-:Y:S03]  /*12fd0*/  IMAD.MOV.U32 R142, RZ, RZ, R141 ;  /* 0x000000ffff8e7224 */ /* 0x000fe600078e008d */
[----:B------:R-:W-:Y:S02]  /*12fe0*/  IMAD.MOV.U32 R141, RZ, RZ, R140 ;  /* 0x000000ffff8d7224 */ /* 0x000fe400078e008c */
[----:B------:R-:W-:Y:S02]  /*12ff0*/  IMAD.MOV.U32 R140, RZ, RZ, R139 ;  /* 0x000000ffff8c7224 */ /* 0x000fe400078e008b */
[-C--:B------:R-:W-:Y:S01]  /*13000*/  HMMA.16816.F32 R28, R120, R126.reuse, R28 ;  /* 0x0000007e781c723c */ /* 0x080fe2000000181c */
[----:B------:R-:W-:Y:S03]  /*13010*/  IMAD.MOV.U32 R139, RZ, RZ, R137 ;  /* 0x000000ffff8b7224 */ /* 0x000fe600078e0089 */
[----:B------:R-:W-:Y:S02]  /*13020*/  IMAD.MOV.U32 R137, RZ, RZ, R135 ;  /* 0x000000ffff897224 */ /* 0x000fe400078e0087 */
[----:B------:R-:W-:Y:S02]  /*13030*/  IMAD.MOV.U32 R135, RZ, RZ, R134 ;  /* 0x000000ffff877224 */ /* 0x000fe400078e0086 */
[C---:B------:R-:W-:Y:S01]  /*13040*/  HMMA.16816.F32 R32, R112.reuse, R126, R32 ;  /* 0x0000007e7020723c */ /* 0x040fe20000001820 */
[--C-:B-1----:R-:W-:Y:S01]  /*13050*/  FFMA.FTZ R2, R157, c[0x0][0x23c], -R110.reuse ;  /* 0x00008f009d027a23 */ /* 0x102fe2000001086e */
[----:B------:R-:W1:Y:S02]  /*13060*/  LDSM.16.MT88.4 R124, [R216+0xb800] ;  /* 0x00b80000d87c783b */ /* 0x000e640000004200 */
[----:B------:R-:W-:Y:S01]  /*13070*/  IMAD.MOV.U32 R134, RZ, RZ, R133 ;  /* 0x000000ffff867224 */ /* 0x000fe200078e0085 */
[----:B------:R2:W-:Y:S01]  /*13080*/  MUFU.EX2 R195, R2 ;  /* 0x0000000200c37308 */ /* 0x0005e20000000800 */
[----:B------:R-:W-:Y:S02]  /*13090*/  IMAD.MOV.U32 R133, RZ, RZ, R217 ;  /* 0x000000ffff857224 */ /* 0x000fe400078e00d9 */
[-C--:B------:R-:W-:Y:S02]  /*130a0*/  HMMA.16816.F32 R36, R112, R128.reuse, R36 ;  /* 0x000000807024723c */ /* 0x080fe40000001824 */
[----:B------:R4:W5:Y:S06]  /*130b0*/  LDL.LU R217, [R1+0x68] ;  /* 0x0000680001d97983 */ /* 0x00096c0000300800 */
[C---:B------:R-:W-:Y:S08]  /*130c0*/  HMMA.16816.F32 R40, R120.reuse, R128, R40 ;  /* 0x000000807828723c */ /* 0x040ff00000001828 */
[-C--:B------:R-:W-:Y:S01]  /*130d0*/  HMMA.16816.F32 R44, R120, R130.reuse, R44 ;  /* 0x00000082782c723c */ /* 0x080fe2000000182c */
[--C-:B--2---:R-:W-:Y:S02]  /*130e0*/  FFMA.FTZ R2, R156, c[0x0][0x23c], -R110.reuse ;  /* 0x00008f009c027a23 */ /* 0x104fe4000001086e */
[----:B------:R-:W-:Y:S05]  /*130f0*/  LDSM.16.MT88.4 R156, [R216+0xac00] ;  /* 0x00ac0000d89c783b */ /* 0x000fea0000004200 */
[C---:B------:R-:W-:Y:S01]  /*13100*/  HMMA.16816.F32 R48, R112.reuse, R130, R48 ;  /* 0x000000827030723c */ /* 0x040fe20000001830 */
[----:B------:R2:W1:Y:S02]  /*13110*/  MUFU.EX2 R193, R2 ;  /* 0x0000000200c17308 */ /* 0x0004640000000800 */
[----:B------:R-:W4:Y:S05]  /*13120*/  LDSM.16.MT88.4 R128, [R218+0xb800] ;  /* 0x00b80000da80783b */ /* 0x000f2a0000004200 */
[-C--:B---3--:R-:W-:Y:S08]  /*13130*/  HMMA.16816.F32 R52, R112, R116.reuse, R52 ;  /* 0x000000747034723c */ /* 0x088ff00000001834 */
[C---:B------:R-:W-:Y:S08]  /*13140*/  HMMA.16816.F32 R56, R120.reuse, R116, R56 ;  /* 0x000000747838723c */ /* 0x040ff00000001838 */
[-C--:B------:R-:W-:Y:S01]  /*13150*/  HMMA.16816.F32 R60, R120, R118.reuse, R60 ;  /* 0x00000076783c723c */ /* 0x080fe2000000183c */
[--C-:B--2---:R-:W-:Y:S03]  /*13160*/  FFMA.FTZ R2, R155, c[0x0][0x23c], -R109.reuse ;  /* 0x00008f009b027a23 */ /* 0x104fe6000001086d */
        /* <DEDUP_REMOVED lines=9> */
[----:B------:R-:W-:Y:S03]  /*13200*/  IMAD.MOV.U32 R141, RZ, RZ, R139 ;  /* 0x000000ffff8d7224 */ /* 0x000fe600078e008b */
[----:B------:R-:W-:Y:S02]  /*13210*/  IMAD.MOV.U32 R139, RZ, RZ, R135 ;  /* 0x000000ffff8b7224 */ /* 0x000fe400078e0087 */
[----:B------:R-:W-:Y:S01]  /*13220*/  IMAD.MOV.U32 R234, RZ, RZ, R149 ;  /* 0x000000ffffea7224 */ /* 0x000fe200078e0095 */
[----:B------:R-:W-:Y:S01]  /*13230*/  MOV R149, R145 ;  /* 0x0000009100957202 */ /* 0x000fe20000000f00 */
[C---:B------:R-:W-:Y:S01]  /*13240*/  HMMA.16816.F32 R72, R120.reuse, R124, R72 ;  /* 0x0000007c7848723c */ /* 0x040fe20000001848 */
[----:B------:R-:W-:Y:S03]  /*13250*/  IMAD.MOV.U32 R145, RZ, RZ, R141 ;  /* 0x000000ffff917224 */ /* 0x000fe600078e008d */
[--C-:B--2---:R-:W-:Y:S02]  /*13260*/  FFMA.FTZ R2, R153, c[0x0][0x23c], -R110.reuse ;  /* 0x00008f0099027a23 */ /* 0x104fe4000001086e */
[----:B------:R-:W-:Y:S02]  /*13270*/  FFMA.FTZ R110, R188, c[0x0][0x23c], -R110 ;  /* 0x00008f00bc6e7a23 */ /* 0x000fe4000001086e */
[-C--:B------:R-:W-:Y:S01]  /*13280*/  HMMA.16816.F32 R76, R120, R126.reuse, R76 ;  /* 0x0000007e784c723c */ /* 0x080fe2000000184c */
[----:B------:R1:W-:Y:S03]  /*13290*/  MUFU.EX2 R191, R2 ;  /* 0x0000000200bf7308 */ /* 0x0003e60000000800 */
[----:B------:R-:W-:Y:S02]  /*132a0*/  IMAD.MOV.U32 R153, RZ, RZ, R148 ;  /* 0x000000ffff997224 */ /* 0x000fe400078e0094 */
[----:B------:R-:W-:Y:S01]  /*132b0*/  IMAD.MOV.U32 R148, RZ, RZ, R144 ;  /* 0x000000ffff947224 */ /* 0x000fe200078e0090 */
[----:B---3--:R-:W-:Y:S01]  /*132c0*/  F2FP.PACK_AB R109, R193, R195 ;  /* 0x000000c3c16d723e */ /* 0x008fe200000000ff */
[C---:B------:R-:W-:Y:S01]  /*132d0*/  HMMA.16816.F32 R80, R112.reuse, R126, R80 ;  /* 0x0000007e7050723c */ /* 0x040fe20000001850 */
[----:B------:R-:W-:Y:S02]  /*132e0*/  IMAD.MOV.U32 R144, RZ, RZ, R142 ;  /* 0x000000ffff907224 */ /* 0x000fe400078e008e */
[----:B------:R2:W-:Y:S01]  /*132f0*/  MUFU.EX2 R190, R110 ;  /* 0x0000006e00be7308 */ /* 0x0005e20000000800 */
[----:B------:R-:W-:Y:S01]  /*13300*/  IMAD.MOV.U32 R142, RZ, RZ, R140 ;  /* 0x000000ffff8e7224 */ /* 0x000fe200078e008c */
[----:B------:R-:W-:Y:S01]  /*13310*/  MOV R140, R137 ;  /* 0x00000089008c7202 */ /* 0x000fe20000000f00 */
[----:B------:R-:W-:Y:S02]  /*13320*/  IMAD.MOV.U32 R137, RZ, RZ, R134 ;  /* 0x000000ffff897224 */ /* 0x000fe400078e0086 */
[-C--:B----4-:R-:W-:Y:S01]  /*13330*/  HMMA.16816.F32 R84, R112, R128.reuse, R84 ;  /* 0x000000807054723c */ /* 0x090fe20000001854 */
[----:B------:R-:W-:Y:S03]  /*13340*/  IMAD.MOV.U32 R237, RZ, RZ, R148 ;  /* 0x000000ffffed7224 */ /* 0x000fe600078e0094 */
[----:B------:R-:W-:Y:S02]  /*13350*/  IMAD.MOV.U32 R148, RZ, RZ, R144 ;  /* 0x000000ffff947224 */ /* 0x000fe400078e0090 */
[----:B------:R-:W-:Y:S02]  /*13360*/  IMAD.MOV.U32 R144, RZ, RZ, R140 ;  /* 0x000000ffff907224 */ /* 0x000fe400078e008c */
[C---:B------:R-:W-:Y:S01]  /*13370*/  HMMA.16816.F32 R88, R120.reuse, R128, R88 ;  /* 0x000000807858723c */ /* 0x040fe20000001858 */
[----:B-1----:R-:W-:Y:S03]  /*13380*/  FFMA.FTZ R2, R187, c[0x0][0x23c], -R111 ;  /* 0x00008f00bb027a23 */ /* 0x002fe6000001086f */
[----:B------:R-:W-:Y:S01]  /*13390*/  IMAD.MOV.U32 R240, RZ, RZ, R153 ;  /* 0x000000fffff07224 */ /* 0x000fe200078e0099 */
[----:B------:R1:W-:Y:S03]  /*133a0*/  MUFU.EX2 R188, R2 ;  /* 0x0000000200bc7308 */ /* 0x0003e60000000800 */
[-C--:B------:R-:W-:Y:S01]  /*133b0*/  HMMA.16816.F32 R92, R120, R130.reuse, R92 ;  /* 0x00000082785c723c */ /* 0x080fe2000000185c */
[----:B------:R-:W-:Y:S03]  /*133c0*/  ISETP.GT.AND P0, PT, R231, R240, PT ;  /* 0x000000f0e700720c */ /* 0x000fe60003f04270 */
[----:B--2---:R-:W-:Y:S04]  /*133d0*/  F2FP.PACK_AB R110, R192, R194 ;  /* 0x000000c2c06e723e */ /* 0x004fe800000000ff */
[----:B------:R-:W-:Y:S01]  /*133e0*/  HMMA.16816.F32 R96, R112, R130, R96 ;  /* 0x000000827060723c */ /* 0x000fe20000001860 */
[----:B-1----:R-:W-:Y:S03]  /*133f0*/  FFMA.FTZ R2, R151, c[0x0][0x23c], -R111 ;  /* 0x00008f0097027a23 */ /* 0x002fe6000001086f */
[----:B------:R-:W-:Y:S01]  /*13400*/  MOV R151, R147 ;  /* 0x0000009300977202 */ /* 0x000fe20000000f00 */
[----:B------:R-:W-:Y:S01]  /*13410*/  IMAD.MOV.U32 R147, RZ, RZ, R186 ;  /* 0x000000ffff937224 */ /* 0x000fe200078e00ba */
[----:B------:R1:W2:Y:S03]  /*13420*/  MUFU.EX2 R189, R2 ;  /* 0x0000000200bd7308 */ /* 0x0002a60000000800 */
[----:B------:R-:W-:Y:S03]  /*13430*/  IMAD.MOV.U32 R235, RZ, RZ, R147 ;  /* 0x000000ffffeb7224 */ /* 0x000fe600078e0093 */
[----:B------:R-:W-:Y:S02]  /*13440*/  IMAD.MOV.U32 R147, RZ, RZ, R143 ;  /* 0x000000ffff937224 */ /* 0x000fe400078e008f */
[----:B------:R-:W-:Y:S02]  /*13450*/  IMAD.MOV.U32 R245, RZ, RZ, R151 ;  /* 0x000000fffff57224 */ /* 0x000fe400078e0097 */
[----:B-1----:R-:W-:Y:S01]  /*13460*/  FFMA.FTZ R2, R150, c[0x0][0x23c], -R111 ;  /* 0x00008f0096027a23 */ /* 0x002fe2000001086f */
[----:B--2---:R-:W-:Y:S01]  /*13470*/  F2FP.PACK_AB R176, R189, R188 ;  /* 0x000000bcbdb0723e */ /* 0x004fe200000000ff */
[----:B------:R-:W-:Y:S02]  /*13480*/  IMAD.MOV.U32 R150, RZ, RZ, R146 ;  /* 0x000000ffff967224 */ /* 0x000fe400078e0092 */
[----:B------:R1:W-:Y:S01]  /*13490*/  MUFU.EX2 R187, R2 ;  /* 0x0000000200bb7308 */ /* 0x0003e20000000800 */
[----:B------:R-:W-:Y:S02]  /*134a0*/  IMAD.MOV.U32 R146, RZ, RZ, R185 ;  /* 0x000000ffff927224 */ /* 0x000fe400078e00b9 */
[----:B------:R-:W-:Y:S02]  /*134b0*/  FFMA.FTZ R111, R133, c[0x0][0x23c], -R111 ;  /* 0x00008f00856f7a23 */ /* 0x000fe4000001086f */
[----:B------:R-:W-:Y:S02]  /*134c0*/  IMAD.MOV.U32 R238, RZ, RZ, R146 ;  /* 0x000000ffffee7224 */ /* 0x000fe400078e0092 */
[----:B------:R-:W-:Y:S02]  /*134d0*/  IMAD.MOV.U32 R146, RZ, RZ, R142 ;  /* 0x000000ffff927224 */ /* 0x000fe400078e008e */
[----:B------:R-:W-:Y:S01]  /*134e0*/  LDSM.16.MT88.4 R140, [R218+0x9c00] ;  /* 0x009c0000da8c783b */ /* 0x000fe20000004200 */
[----:B------:R2:W3:Y:S01]  /*134f0*/  MUFU.EX2 R186, R111 ;  /* 0x0000006f00ba7308 */ /* 0x0004e20000000800 */
[----:B------:R-:W-:Y:S02]  /*13500*/  IMAD.MOV.U32 R215, RZ, RZ, R150 ;  /* 0x000000ffffd77224 */ /* 0x000fe400078e0096 */
[--C-:B-1----:R-:W-:Y:S04]  /*13510*/  FFMA.FTZ R2, R132, c[0x0][0x23c], -R184.reuse ;  /* 0x00008f0084027a23 */ /* 0x102fe800000108b8 */
[----:B------:R-:W1:Y:S03]  /*13520*/  LDSM.16.MT88.4 R132, [R216+0x9c00] ;  /* 0x009c0000d884783b */ /* 0x000e660000004200 */
        /* <DEDUP_REMOVED lines=20> */
[----:B------:R-:W-:Y:S01]  /*13670*/  IMAD.MOV.U32 R11, RZ, RZ, R149 ;  /* 0x000000ffff0b7224 */ /* 0x000fe200078e0095 */
[----:B------:R-:W-:Y:S01]  /*13680*/  MOV R14, R144 ;  /* 0x00000090000e7202 */ /* 0x000fe20000000f00 */
[C---:B------:R-:W-:Y:S01]  /*13690*/  HMMA.16816.F32 R124, R108.reuse, R134, R16 ;  /* 0x000000866c7c723c */ /* 0x040fe20000001810 */
[----:B------:R-:W4:Y:S03]  /*136a0*/  LDL.LU R16, [R1+0x18] ;  /* 0x0000180001107983 */ /* 0x000f260000300800 */
[----:B------:R-:W-:Y:S01]  /*136b0*/  IMAD.MOV.U32 R15, RZ, RZ, R139 ;  /* 0x000000ffff0f7224 */ /* 0x000fe200078e008b */
[----:B------:R-:W4:Y:S01]  /*136c0*/  LDL.LU R18, [R1+0x1c] ;  /* 0x00001c0001127983 */ /* 0x000f220000300800 */
        /* <DEDUP_REMOVED lines=29> */
[----:B----4-:R-:W-:Y:S02]  /*138a0*/  FFMA.FTZ R101, R101, R16, R23 ;  /* 0x0000001065657223 */ /* 0x010fe40000010017 */
[----:B------:R-:W-:Y:S02]  /*138b0*/  FADD.FTZ R8, R235, R0 ;  /* 0x00000000eb087221 */ /* 0x000fe40000010000 */
[----:B------:R-:W-:Y:S02]  /*138c0*/  FFMA.FTZ R100, R100, R18, R17 ;  /* 0x0000001264647223 */ /* 0x000fe40000010011 */
        /* <DEDUP_REMOVED lines=66> */
[----:B--2--5:R-:W-:-:S05]  /*13cf0*/  @P0 BRA `(.L_x_195) ;  /* 0xffffbd8000000947 */ /* 0x024fca000383ffff */
.L_x_194:
[----:B------:R-:W2:Y:S04]  /*13d00*/  LDL.LU R4, [R1+0x18] ;  /* 0x0000180001047983 */ /* 0x000ea80000300800 */
[----:B------:R-:W3:Y:S04]  /*13d10*/  LDL.LU R8, [R1+0x1c] ;  /* 0x00001c0001087983 */ /* 0x000ee80000300800 */
[----:B------:R-:W4:Y:S04]  /*13d20*/  LDL.LU R7, [R1+0x20] ;  /* 0x0000200001077983 */ /* 0x000f280000300800 */
[----:B------:R-:W4:Y:S04]  /*13d30*/  LDL.LU R6, [R1+0x24] ;  /* 0x0000240001067983 */ /* 0x000f280000300800 */
[----:B------:R-:W4:Y:S04]  /*13d40*/  LDL.LU R109, [R1+0x34] ;  /* 0x00003400016d7983 */ /* 0x000f280000300800 */
[----:B------:R-:W1:Y:S04]  /*13d50*/  S2R R108, SR_CTAID.Y ;  /* 0x00000000006c7919 */ /* 0x000e680000002600 */
[----:B--2---:R-:W2:Y:S04]  /*13d60*/  SHFL.BFLY PT, R0, R4, 0x2, 0x1f ;  /* 0x0c401f0004007f89 */ /* 0x004ea800000e0000 */
[----:B---3--:R-:W3:Y:S04]  /*13d70*/  SHFL.BFLY PT, R2, R8, 0x2, 0x1f ;  /* 0x0c401f0008027f89 */ /* 0x008ee800000e0000 */
[----:B----4-:R-:W4:Y:S01]  /*13d80*/  SHFL.BFLY PT, R5, R7, 0x2, 0x1f ;  /* 0x0c401f0007057f89 */ /* 0x010f2200000e0000 */
[----:B------:R-:W-:Y:S01]  /*13d90*/  ISETP.NE.AND P0, PT, R109, -0x1, PT ;  /* 0xffffffff6d00780c */ /* 0x000fe20003f05270 */
[----:B--2---:R-:W-:-:S02]  /*13da0*/  FADD.FTZ R0, R0, R4 ;  /* 0x0000000400007221 */ /* 0x004fc40000010000 */
[----:B------:R-:W2:Y:S01]  /*13db0*/  SHFL.BFLY PT, R4, R6, 0x2, 0x1f ;  /* 0x0c401f0006047f89 */ /* 0x000ea200000e0000 */
[----:B---3--:R-:W-:-:S09]  /*13dc0*/  FADD.FTZ R2, R2, R8 ;  /* 0x0000000802027221 */ /* 0x008fd20000010000 */
[----:B-1----:R-:W-:Y:S01]  /*13dd0*/  @!P0 SHF.R.S32.HI R10, RZ, 0x1f, R108 ;  /* 0x0000001fff0a8819 */ /* 0x002fe2000001146c */
[----:B------:R-:W1:Y:S01]  /*13de0*/  SHFL.BFLY PT, R3, R0, 0x1, 0x1f ;  /* 0x0c201f0000037f89 */ /* 0x000e6200000e0000 */
[----:B----4-:R-:W-:-:S03]  /*13df0*/  FADD.FTZ R5, R5, R7 ;  /* 0x0000000705057221 */ /* 0x010fc60000010000 */
[----:B------:R-:W3:Y:S01]  /*13e00*/  SHFL.BFLY PT, R8, R2, 0x1, 0x1f ;  /* 0x0c201f0002087f89 */ /* 0x000ee200000e0000 */
[----:B------:R-:W-:Y:S02]  /*13e10*/  @!P0 IMAD R10, R10, c[0x0][0x1e0], RZ ;  /* 0x000078000a0a8a24 */ /* 0x000fe400078e02ff */
[----:B--2---:R-:W-:Y:S02]  /*13e20*/  FADD.FTZ R4, R4, R6 ;  /* 0x0000000604047221 */ /* 0x004fe40000010000 */
[----:B------:R-:W2:Y:S01]  /*13e30*/  SHFL.BFLY PT, R6, R5, 0x1, 0x1f ;  /* 0x0c201f0005067f89 */ /* 0x000ea200000e0000 */
[----:B-1----:R-:W-:Y:S01]  /*13e40*/  FADD.FTZ R48, R0, R3 ;  /* 0x0000000300307221 */ /* 0x002fe20000010000 */
[----:B------:R-:W-:Y:S02]  /*13e50*/  MOV R0, 0x3f800000 ;  /* 0x3f80000000007802 */ /* 0x000fe40000000f00 */
[----:B------:R-:W1:Y:S01]  /*13e60*/  SHFL.BFLY PT, R7, R4, 0x1, 0x1f ;  /* 0x0c201f0004077f89 */ /* 0x000e6200000e0000 */
[----:B---3--:R-:W-:Y:S01]  /*13e70*/  FADD.FTZ R47, R2, R8 ;  /* 0x00000008022f7221 */ /* 0x008fe20000010000 */
[----:B------:R-:W-:Y:S01]  /*13e80*/  FSETP.NE.FTZ.AND P6, PT, R48, RZ, PT ;  /* 0x000000ff3000720b */ /* 0x000fe20003fd5000 */
[----:B------:R-:W-:-:S03]  /*13e90*/  @P0 IMAD.WIDE.U32 R2, R109, c[0x0][0x1e8], RZ ;  /* 0x00007a006d020a25 */ /* 0x000fc600078e00ff */
[----:B------:R-:W-:Y:S01]  /*13ea0*/  FSETP.NE.FTZ.AND P5, PT, R47, RZ, PT ;  /* 0x000000ff2f00720b */ /* 0x000fe20003fb5000 */
[----:B------:R-:W-:Y:S01]  /*13eb0*/  @!P0 IMAD.WIDE.U32 R8, R108, c[0x0][0x1e0], RZ ;  /* 0x000078006c088a25 */ /* 0x000fe200078e00ff */
[----:B------:R-:W-:-:S03]  /*13ec0*/  @P0 MOV R106, R2 ;  /* 0x00000002006a0202 */ /* 0x000fc60000000f00 */
[----:B------:R-:W-:Y:S01]  /*13ed0*/  @!P0 IMAD R2, R108, c[0x0][0x1e4], R10 ;  /* 0x000079006c028a24 */ /* 0x000fe200078e020a */
[----:B------:R-:W-:Y:S01]  /*13ee0*/  @!P0 MOV R106, R8 ;  /* 0x00000008006a8202 */ /* 0x000fe20000000f00 */
[----:B------:R-:W-:Y:S01]  /*13ef0*/  @P0 IMAD R107, R109, c[0x0][0x1ec], R3 ;  /* 0x00007b006d6b0a24 */ /* 0x000fe200078e0203 */
[----:B------:R-:W-:Y:S01]  /*13f00*/  MOV R3, 0x3f800000 ;  /* 0x3f80000000037802 */ /* 0x000fe20000000f00 */
[----:B------:R-:W3:Y:S01]  /*13f10*/  @P6 MUFU.RCP R0, R48 ;  /* 0x0000003000006308 */ /* 0x000ee20000001000 */
[----:B------:R-:W-:Y:S02]  /*13f20*/  @!P0 IADD3 R107, R9, R2, RZ ;  /* 0x00000002096b8210 */ /* 0x000fe40007ffe0ff */
[----:B------:R-:W-:Y:S01]  /*13f30*/  MOV R2, 0x3f800000 ;  /* 0x3f80000000027802 */ /* 0x000fe20000000f00 */
[----:B--2---:R-:W-:Y:S02]  /*13f40*/  FADD.FTZ R100, R5, R6 ;  /* 0x0000000605647221 */ /* 0x004fe40000010000 */
[----:B-1----:R-:W-:-:S03]  /*13f50*/  FADD.FTZ R101, R4, R7 ;  /* 0x0000000704657221 */ /* 0x002fc60000010000 */
[----:B------:R-:W-:Y:S01]  /*13f60*/  FSETP.NE.FTZ.AND P4, PT, R100, RZ, PT ;  /* 0x000000ff6400720b */ /* 0x000fe20003f95000 */
[----:B------:R-:W-:Y:S01]  /*13f70*/  @P5 MUFU.RCP R3, R47 ;  /* 0x0000002f00035308 */ /* 0x000fe20000001000 */
[----:B------:R-:W-:Y:S01]  /*13f80*/  FSETP.NE.FTZ.AND P3, PT, R101, RZ, PT ;  /* 0x000000ff6500720b */ /* 0x000fe20003f75000 */
[C---:B---3--:R-:W-:Y:S02]  /*13f90*/  FMUL.FTZ R112, R0.reuse, R112 ;  /* 0x0000007000707220 */ /* 0x048fe40000410000 */
[C---:B------:R-:W-:Y:S02]  /*13fa0*/  FMUL.FTZ R45, R0.reuse, R113 ;  /* 0x00000071002d7220 */ /* 0x040fe40000410000 */
[----:B------:R-:W-:-:S06]  /*13fb0*/  FMUL.FTZ R124, R0, R124 ;  /* 0x0000007c007c7220 */ /* 0x000fcc0000410000 */
[----:B------:R-:W1:Y:S01]  /*13fc0*/  @P4 MUFU.RCP R2, R100 ;  /* 0x0000006400024308 */ /* 0x000e620000001000 */
        /* <DEDUP_REMOVED lines=11> */
[----:B------:R-:W-:Y:S02]  /*14080*/  FMUL.FTZ R156, R0, R156 ;  /* 0x0000009c009c7220 */ /* 0x000fe40000410000 */
[----:B-1----:R-:W-:Y:S01]  /*14090*/  FMUL.FTZ R14, R2, R77 ;  /* 0x0000004d020e7220 */ /* 0x002fe20000410000 */
[----:B------:R-:W-:Y:S01]  /*140a0*/  F2FP.PACK_AB R33, R33, R144 ;  /* 0x000000902121723e */ /* 0x000fe200000000ff */
[----:B------:R-:W1:Y:S01]  /*140b0*/  S2R R77, SR_TID.X ;  /* 0x00000000004d7919 */ /* 0x000e620000002100 */
[C---:B------:R-:W-:Y:S02]  /*140c0*/  FMUL.FTZ R30, R0.reuse, R157 ;  /* 0x0000009d001e7220 */ /* 0x040fe40000410000 */
        /* <DEDUP_REMOVED lines=15> */
[C---:B------:R-:W-:Y:S01]  /*141c0*/  FMUL.FTZ R96, R0.reuse, R96 ;  /* 0x0000006000607220 */ /* 0x040fe20000410000 */
[----:B-1----:R-:W-:Y:S01]  /*141d0*/  SHF.R.S32.HI R49, RZ, 0x1f, R77 ;  /* 0x0000001fff317819 */ /* 0x002fe2000001144d */
[----:B------:R-:W-:Y:S01]  /*141e0*/  FMUL.FTZ R7, R0, R97 ;  /* 0x0000006100077220 */ /* 0x000fe20000410000 */
[----:B------:R-:W-:Y:S01]  /*141f0*/  MOV R0, 0x3f800000 ;  /* 0x3f80000000007802 */ /* 0x000fe20000000f00 */
[C---:B------:R-:W-:Y:S01]  /*14200*/  FMUL.FTZ R18, R2.reuse, R73 ;  /* 0x0000004902127220 */ /* 0x040fe20000410000 */
[CC--:B------:R-:W-:Y:S01]  /*14210*/  LEA.HI R73, R49.reuse, R77.reuse, RZ, 0x2 ;  /* 0x0000004d31497211 */ /* 0x0c0fe200078f10ff */
[C---:B------:R-:W-:Y:S01]  /*14220*/  FMUL.FTZ R116, R2.reuse, R116 ;  /* 0x0000007402747220 */ /* 0x040fe20000410000 */
[----:B------:R-:W-:Y:S01]  /*14230*/  LEA.HI R49, R49, R77, RZ, 0x5 ;  /* 0x0000004d31317211 */ /* 0x000fe200078f28ff */
[C---:B------:R-:W-:Y:S01]  /*14240*/  FMUL.FTZ R46, R2.reuse, R117 ;  /* 0x00000075022e7220 */ /* 0x040fe20000410000 */
[----:B------:R-:W1:Y:S01]  /*14250*/  @P3 MUFU.RCP R0, R101 ;  /* 0x0000006500003308 */ /* 0x000e620000001000 */
[C---:B------:R-:W-:Y:S01]  /*14260*/  FMUL.FTZ R120, R2.reuse, R120 ;  /* 0x0000007802787220 */ /* 0x040fe20000410000 */
[----:B------:R-:W-:Y:S01]  /*14270*/  SHF.R.S32.HI R37, RZ, 0x5, R49 ;  /* 0x00000005ff257819 */ /* 0x000fe20000011431 */
[----:B------:R-:W-:Y:S01]  /*14280*/  FMUL.FTZ R43, R2, R121 ;  /* 0x00000079022b7220 */ /* 0x000fe20000410000 */
[----:B------:R-:W-:Y:S01]  /*14290*/  F2FP.PACK_AB R46, R46, R116 ;  /* 0x000000742e2e723e */ /* 0x000fe200000000ff */
[----:B------:R-:W-:Y:S01]  /*142a0*/  FMUL.FTZ R132, R2, R132 ;  /* 0x0000008402847220 */ /* 0x000fe20000410000 */
[----:B------:R-:W-:Y:S01]  /*142b0*/  F2FP.PACK_AB R12, R12, R84 ;  /* 0x000000540c0c723e */ /* 0x000fe200000000ff */
[C---:B------:R-:W-:Y:S01]  /*142c0*/  FMUL.FTZ R38, R2.reuse, R133 ;  /* 0x0000008502267220 */ /* 0x040fe20000410000 */
[----:B------:R-:W-:Y:S01]  /*142d0*/  F2FP.PACK_AB R43, R43, R120 ;  /* 0x000000782b2b723e */ /* 0x000fe200000000ff */
[C---:B------:R-:W-:Y:S01]  /*142e0*/  FMUL.FTZ R136, R2.reuse, R136 ;  /* 0x0000008802887220 */ /* 0x040fe20000410000 */
[----:B------:R-:W-:Y:S01]  /*142f0*/  F2FP.PACK_AB R7, R7, R96 ;  /* 0x000000600707723e */ /* 0x000fe200000000ff */
[----:B------:R-:W-:Y:S01]  /*14300*/  FMUL.FTZ R34, R2, R137 ;  /* 0x0000008902227220 */ /* 0x000fe20000410000 */
[----:B------:R-:W-:Y:S01]  /*14310*/  F2FP.PACK_AB R38, R38, R132 ;  /* 0x000000842626723e */ /* 0x000fe200000000ff */
[----:B------:R-:W-:-:S02]  /*14320*/  FMUL.FTZ R148, R2, R148 ;  /* 0x0000009402947220 */ /* 0x000fc40000410000 */
[----:B------:R-:W-:Y:S01]  /*14330*/  FMUL.FTZ R31, R2, R149 ;  /* 0x00000095021f7220 */ /* 0x000fe20000410000 */
[----:B------:R-:W-:Y:S01]  /*14340*/  F2FP.PACK_AB R34, R34, R136 ;  /* 0x000000882222723e */ /* 0x000fe200000000ff */
[----:B-1----:R-:W-:Y:S01]  /*14350*/  FMUL.FTZ R17, R0, R74 ;  /* 0x0000004a00117220 */ /* 0x002fe20000410000 */
[----:B------:R-:W-:Y:S01]  /*14360*/  SHF.R.S32.HI R74, RZ, 0x2, R73 ;  /* 0x00000002ff4a7819 */ /* 0x000fe20000011449 */
[C---:B------:R-:W-:Y:S01]  /*14370*/  FMUL.FTZ R152, R2.reuse, R152 ;  /* 0x0000009802987220 */ /* 0x040fe20000410000 */
[----:B------:R-:W-:Y:S01]  /*14380*/  F2FP.PACK_AB R31, R31, R148 ;  /* 0x000000941f1f723e */ /* 0x000fe200000000ff */
        /* <DEDUP_REMOVED lines=48> */
[C---:B------:R-:W-:Y:S01]  /*14690*/  FMUL.FTZ R13, R0.reuse, R78 ;  /* 0x0000004e000d7220 */ /* 0x040fe20000410000 */
[----:B------:R-:W-:Y:S01]  /*146a0*/  F2FP.PACK_AB R17, R75, R17 ;  /* 0x000000114b11723e */ /* 0x000fe200000000ff */
[C---:B------:R-:W-:Y:S02]  /*146b0*/  FMUL.FTZ R91, R0.reuse, R91 ;  /* 0x0000005b005b7220 */ /* 0x040fe40000410000 */
[C---:B------:R-:W-:Y:S01]  /*146c0*/  FMUL.FTZ R8, R0.reuse, R90 ;  /* 0x0000005a00087220 */ /* 0x040fe20000410000 */
[----:B------:R-:W-:Y:S01]  /*146d0*/  F2FP.PACK_AB R13, R79, R13 ;  /* 0x0000000d4f0d723e */ /* 0x000fe200000000ff */
[----:B------:R-:W-:-:S02]  /*146e0*/  FMUL.FTZ R95, R0, R95 ;  /* 0x0000005f005f7220 */ /* 0x000fc40000410000 */
[----:B------:R-:W-:Y:S01]  /*146f0*/  FMUL.FTZ R94, R0, R94 ;  /* 0x0000005e005e7220 */ /* 0x000fe20000410000 */
[----:B------:R-:W-:Y:S01]  /*14700*/  LEA.HI R0, R2, R2, RZ, 0x1 ;  /* 0x0000000202007211 */ /* 0x000fe200078f08ff */
[----:B------:R-:W-:Y:S01]  /*14710*/  FMUL.FTZ R114, R3, R114 ;  /* 0x0000007203727220 */ /* 0x000fe20000410000 */
[----:B------:R-:W-:Y:S01]  /*14720*/  F2FP.PACK_AB R8, R91, R8 ;  /* 0x000000085b08723e */ /* 0x000fe200000000ff */
[C---:B------:R-:W-:Y:S01]  /*14730*/  FMUL.FTZ R44, R3.reuse, R115 ;  /* 0x00000073032c7220 */ /* 0x040fe20000410000 */
[----:B------:R-:W-:Y:S01]  /*14740*/  SHF.R.S32.HI R9, RZ, 0x1, R0 ;  /* 0x00000001ff097819 */ /* 0x000fe20000011400 */
[C---:B------:R-:W-:Y:S01]  /*14750*/  FMUL.FTZ R126, R3.reuse, R126 ;  /* 0x0000007e037e7220 */ /* 0x040fe20000410000 */
[----:B------:R-:W-:Y:S01]  /*14760*/  LOP3.LUT R4, R0, 0x3fffffe, RZ, 0xc0, !PT ;  /* 0x03fffffe00047812 */ /* 0x000fe200078ec0ff */
[----:B------:R-:W-:Y:S01]  /*14770*/  FMUL.FTZ R41, R3, R127 ;  /* 0x0000007f03297220 */ /* 0x000fe20000410000 */
[----:B------:R-:W-:Y:S01]  /*14780*/  LOP3.LUT P0, RZ, R9, 0x2, RZ, 0xc0, !PT ;  /* 0x0000000209ff7812 */ /* 0x000fe2000780c0ff */
[C---:B------:R-:W-:Y:S01]  /*14790*/  FMUL.FTZ R130, R3.reuse, R130 ;  /* 0x0000008203827220 */ /* 0x040fe20000410000 */
[----:B------:R-:W-:Y:S01]  /*147a0*/  IADD3 R2, R2, -R4, RZ ;  /* 0x8000000402027210 */ /* 0x000fe20007ffe0ff */
[C---:B------:R-:W-:Y:S01]  /*147b0*/  FMUL.FTZ R39, R3.reuse, R131 ;  /* 0x0000008303277220 */ /* 0x040fe20000410000 */
        /* <DEDUP_REMOVED lines=28> */
[----:B------:R-:W-:Y:S02]  /*14980*/  LOP3.LUT R3, R73, 0xfffffffc, RZ, 0xc0, !PT ;  /* 0xfffffffc49037812 */ /* 0x000fe400078ec0ff */
[----:B------:R-:W-:Y:S02]  /*14990*/  F2FP.PACK_AB R11, R11, R86 ;  /* 0x000000560b0b723e */ /* 0x000fe400000000ff */
[----:B------:R-:W-:Y:S02]  /*149a0*/  IADD3 R0, -R3, R77, RZ ;  /* 0x0000004d03007210 */ /* 0x000fe40007ffe1ff */
[----:B------:R-:W-:-:S02]  /*149b0*/  SHF.L.U32 R3, R9, 0x6, RZ ;  /* 0x0000000609037819 */ /* 0x000fc400000006ff */
[----:B------:R-:W-:Y:S02]  /*149c0*/  LEA R0, R37, R0, 0x8 ;  /* 0x0000000025007211 */ /* 0x000fe400078e40ff */
[----:B------:R-:W-:Y:S02]  /*149d0*/  LOP3.LUT R4, R3, 0xc0, RZ, 0xc0, !PT ;  /* 0x000000c003047812 */ /* 0x000fe400078ec0ff */
[----:B------:R-:W-:Y:S02]  /*149e0*/  LOP3.LUT R3, R9, 0x1, RZ, 0xc0, !PT ;  /* 0x0000000109037812 */ /* 0x000fe400078ec0ff */
[----:B------:R-:W-:Y:S02]  /*149f0*/  LEA R0, R2, R0, 0x4 ;  /* 0x0000000002007211 */ /* 0x000fe400078e20ff */
[----:B------:R-:W-:Y:S02]  /*14a00*/  LEA.HI R2, R4, R4, RZ, 0x1d ;  /* 0x0000000404027211 */ /* 0x000fe400078fe8ff */
[----:B------:R-:W-:-:S02]  /*14a10*/  ISETP.NE.U32.AND P1, PT, R3, 0x1, PT ;  /* 0x000000010300780c */ /* 0x000fc40003f25070 */
[----:B------:R-:W-:Y:S02]  /*14a20*/  LEA R0, R0, R2, 0x1 ;  /* 0x0000000200007211 */ /* 0x000fe400078e08ff */
[----:B------:R-:W-:Y:S02]  /*14a30*/  MOV R3, 0x20 ;  /* 0x0000002000037802 */ /* 0x000fe40000000f00 */
[----:B------:R-:W-:Y:S02]  /*14a40*/  SHF.L.U32 R0, R0, 0x1, RZ ;  /* 0x0000000100007819 */ /* 0x000fe400000006ff */
[----:B------:R-:W-:Y:S02]  /*14a50*/  SEL R3, R3, 0xffffffe0, !P0 ;  /* 0xffffffe003037807 */ /* 0x000fe40004000000 */
[C---:B------:R-:W-:Y:S01]  /*14a60*/  IADD3 R2, R0.reuse, -0x10, RZ ;  /* 0xfffffff000027810 */ /* 0x040fe20007ffe0ff */
[----:B------:R-:W-:Y:S01]  /*14a70*/  STS [R0], R45 ;  /* 0x0000002d00007388 */ /* 0x000fe20000000800 */
[----:B------:R-:W-:-:S02]  /*14a80*/  IADD3 R4, R0, R3, RZ ;  /* 0x0000000300047210 */ /* 0x000fc40007ffe0ff */
[----:B------:R-:W-:Y:S01]  /*14a90*/  @P1 IADD3 R2, R0, 0x10, RZ ;  /* 0x0000001000021810 */ /* 0x000fe20007ffe0ff */
[----:B------:R-:W-:Y:S01]  /*14aa0*/  STS [R0+0x200], R44 ;  /* 0x0002002c00007388 */ /* 0x000fe20000000800 */
[----:B------:R-:W-:Y:S02]  /*14ab0*/  F2FP.PACK_AB R6, R6, R98 ;  /* 0x000000620606723e */ /* 0x000fe400000000ff */
[----:B------:R-:W-:Y:S01]  /*14ac0*/  IADD3 R3, R3, R2, RZ ;  /* 0x0000000203037210 */ /* 0x000fe20007ffe0ff */
[----:B------:R-:W-:Y:S01]  /*14ad0*/  STS [R2], R42 ;  /* 0x0000002a02007388 */ /* 0x000fe20000000800 */
[----:B------:R-:W-:-:S03]  /*14ae0*/  F2FP.PACK_AB R9, R95, R94 ;  /* 0x0000005e5f09723e */ /* 0x000fc600000000ff */
[----:B------:R-:W-:Y:S04]  /*14af0*/  STS [R2+0x200], R41 ;  /* 0x0002002902007388 */ /* 0x000fe80000000800 */
[----:B------:R-:W-:Y:S04]  /*14b00*/  STS [R0+0x1000], R46 ;  /* 0x0010002e00007388 */ /* 0x000fe80000000800 */
[----:B------:R-:W-:Y:S04]  /*14b10*/  STS [R0+0x1200], R118 ;  /* 0x0012007600007388 */ /* 0x000fe80000000800 */
[----:B------:R-:W-:Y:S04]  /*14b20*/  STS [R2+0x1000], R43 ;  /* 0x0010002b02007388 */ /* 0x000fe80000000800 */
[----:B------:R-:W-:Y:S04]  /*14b30*/  STS [R2+0x1200], R122 ;  /* 0x0012007a02007388 */ /* 0x000fe80000000800 */
[----:B------:R1:W-:Y:S04]  /*14b40*/  STS [R4+0x200], R39 ;  /* 0x0002002704007388 */ /* 0x0003e80000000800 */
[----:B------:R-:W-:Y:S04]  /*14b50*/  STS [R4], R40 ;  /* 0x0000002804007388 */ /* 0x000fe80000000800 */
[----:B------:R-:W-:Y:S04]  /*14b60*/  STS [R3], R36 ;  /* 0x0000002403007388 */ /* 0x000fe80000000800 */
        /* <DEDUP_REMOVED lines=30> */
[----:B------:R1:W-:Y:S01]  /*14d50*/  STS [R0+0x5200], R17 ;  /* 0x0052001100007388 */ /* 0x0003e20000000800 */
[----:B------:R-:W-:-:S03]  /*14d60*/  ISETP.NE.OR P2, PT, R39, RZ, !P0 ;  /* 0x000000ff2700720c */ /* 0x000fc60004745670 */
[----:B------:R-:W-:Y:S04]  /*14d70*/  STS [R2+0x5000], R14 ;  /* 0x0050000e02007388 */ /* 0x000fe80000000800 */
[----:B------:R2:W-:Y:S04]  /*14d80*/  STS [R2+0x5200], R13 ;  /* 0x0052000d02007388 */ /* 0x0005e80000000800 */
[----:B------:R-:W-:Y:S04]  /*14d90*/  STS [R4+0x4000], R12 ;  /* 0x0040000c04007388 */ /* 0x000fe80000000800 */
[----:B------:R3:W-:Y:S04]  /*14da0*/  STS [R4+0x4200], R11 ;  /* 0x0042000b04007388 */ /* 0x0007e80000000800 */
[----:B------:R4:W-:Y:S04]  /*14db0*/  STS [R3+0x4000], R7 ;  /* 0x0040000703007388 */ /* 0x0009e80000000800 */
[----:B------:R4:W-:Y:S01]  /*14dc0*/  STS [R3+0x4200], R6 ;  /* 0x0042000603007388 */ /* 0x0009e20000000800 */
[----:B-1----:R-:W-:-:S02]  /*14dd0*/  @P1 MOV R0, c[0x0][0x210] ;  /* 0x0000840000001a02 */ /* 0x002fc40000000f00 */
[----:B------:R-:W-:Y:S01]  /*14de0*/  MOV R17, 0x7f800000 ;  /* 0x7f80000000117802 */ /* 0x000fe20000000f00 */
[----:B------:R1:W-:Y:S04]  /*14df0*/  STS [R4+0x5000], R10 ;  /* 0x0050000a04007388 */ /* 0x0003e80000000800 */
[----:B------:R1:W-:Y:S01]  /*14e00*/  STS [R4+0x5200], R8 ;  /* 0x0052000804007388 */ /* 0x0003e20000000800 */
[----:B--2---:R-:W-:-:S03]  /*14e10*/  LOP3.LUT R2, R49, 0xffffffe0, RZ, 0xc0, !PT ;  /* 0xffffffe031027812 */ /* 0x004fc600078ec0ff */
[----:B------:R2:W-:Y:S04]  /*14e20*/  STS [R3+0x5000], R5 ;  /* 0x0050000503007388 */ /* 0x0005e80000000800 */
[----:B------:R2:W-:Y:S01]  /*14e30*/  STS [R3+0x5200], R9 ;  /* 0x0052000903007388 */ /* 0x0005e20000000800 */
[----:B---3--:R3:W-:Y:S03]  /*14e40*/  @P5 MUFU.LG2 R11, R47 ;  /* 0x0000002f000b5308 */ /* 0x0087e60000000c00 */
[----:B------:R-:W-:Y:S01]  /*14e50*/  BAR.SYNC.DEFER_BLOCKING 0x0 ;  /* 0x0000000000007b1d */ /* 0x000fe20000010000 */
[----:B----4-:R-:W-:Y:S02]  /*14e60*/  @P1 MOV R7, c[0x0][0x210] ;  /* 0x0000840000071a02 */ /* 0x010fe40000000f00 */
[----:B------:R-:W-:-:S02]  /*14e70*/  @!P1 MOV R7, 0x1 ;  /* 0x0000000100079802 */ /* 0x000fc40000000f00 */
[----:B------:R-:W-:Y:S01]  /*14e80*/  IADD3 R6, -R2, R77, RZ ;  /* 0x0000004d02067210 */ /* 0x000fe20007ffe1ff */
[----:B------:R-:W4:Y:S01]  /*14e90*/  S2R R19, SR_CTAID.X ;  /* 0x0000000000137919 */ /* 0x000f220000002500 */
[----:B-1----:R-:W-:Y:S03]  /*14ea0*/  @P4 MUFU.LG2 R10, R100 ;  /* 0x00000064000a4308 */ /* 0x002fe60000000c00 */
[----:B------:R-:W1:Y:S01]  /*14eb0*/  S2R R18, SR_CTAID.Z ;  /* 0x0000000000127919 */ /* 0x000e620000002700 */
[----:B------:R-:W-:Y:S01]  /*14ec0*/  @P1 IMAD R4, R0, c[0x0][0x214], RZ ;  /* 0x0000850000041a24 */ /* 0x000fe200078e02ff */
[----:B------:R-:W-:-:S03]  /*14ed0*/  @!P1 MOV R0, c[0x0][0x214] ;  /* 0x0000850000009a02 */ /* 0x000fc60000000f00 */
[----:B--2---:R-:W2:Y:S01]  /*14ee0*/  @P6 MUFU.LG2 R5, R48 ;  /* 0x0000003000056308 */ /* 0x004ea20000000c00 */
[----:B------:R-:W-:Y:S02]  /*14ef0*/  @!P1 SEL R4, R0, c[0x0][0x234], !P0 ;  /* 0x00008d0000049a07 */ /* 0x000fe40004000000 */
[----:B------:R-:W-:Y:S01]  /*14f00*/  ISETP.NE.OR P0, PT, R109, -0x1, P2 ;  /* 0xffffffff6d00780c */ /* 0x000fe20001705670 */
[----:B------:R-:W-:Y:S01]  /*14f10*/  CS2R R2, SRZ ;  /* 0x0000000000027805 */ /* 0x000fe2000001ff00 */
[----:B------:R-:W-:Y:S01]  /*14f20*/  @P1 MOV R0, 0x1 ;  /* 0x0000000100001802 */ /* 0x000fe20000000f00 */
[----:B------:R-:W-:Y:S01]  /*14f30*/  @!P1 IMAD R0, R4, c[0x0][0x1c0], RZ ;  /* 0x0000700004009a24 */ /* 0x000fe200078e02ff */
[----:B------:R1:W1:Y:S01]  /*14f40*/  LDS.128 R28, [R222] ;  /* 0x00000000de1c7984 */ /* 0x0002620000000c00 */
[----:B------:R-:W1:Y:S02]  /*14f50*/  @P3 MUFU.LG2 R9, R101 ;  /* 0x0000006500093308 */ /* 0x000e640000000c00 */
[C---:B------:R-:W-:Y:S01]  /*14f60*/  IMAD R0, R108.reuse, R0, RZ ;  /* 0x000000006c007224 */ /* 0x040fe200078e02ff */
[----:B---3--:R3:W1:Y:S04]  /*14f70*/  LDS.128 R44, [R222+0x800] ;  /* 0x00080000de2c7984 */ /* 0x0086680000000c00 */
[----:B------:R3:W1:Y:S01]  /*14f80*/  LDS.128 R56, [R222+0x1000] ;  /* 0x00100000de387984 */ /* 0x0006620000000c00 */
[----:B------:R-:W-:Y:S01]  /*14f90*/  @!P0 IMAD R109, R108, c[0x0][0x214], RZ ;  /* 0x000085006c6d8a24 */ /* 0x000fe200078e02ff */
[----:B------:R-:W-:Y:S01]  /*14fa0*/  SEL R8, R0, RZ, P2 ;  /* 0x000000ff00087207 */ /* 0x000fe20001000000 */
[----:B--2---:R-:W-:Y:S01]  /*14fb0*/  @P6 FMUL.FTZ R5, R5, 0.69314718246459960938 ;  /* 0x3f31721805056820 */ /* 0x004fe20000410000 */
[----:B------:R3:W2:Y:S02]  /*14fc0*/  LDS.128 R68, [R222+0x1800] ;  /* 0x00180000de447984 */ /* 0x0006a40000000c00 */
[----:B------:R-:W-:-:S02]  /*14fd0*/  @!P2 MOV R2, R109 ;  /* 0x0000006d0002a202 */ /* 0x000fc40000000f00 */
[----:B------:R3:W-:Y:S01]  /*14fe0*/  @!P0 STL [R1+0x34], R109 ;  /* 0x0000346d01008387 */ /* 0x0007e20000100800 */
[----:B------:R-:W-:-:S03]  /*14ff0*/  LOP3.LUT P0, RZ, R6, 0x3, RZ, 0xc0, !PT ;  /* 0x0000000306ff7812 */ /* 0x000fc6000780c0ff */
[----:B------:R3:W2:Y:S04]  /*15000*/  LDS.128 R24, [R222+0x2000] ;  /* 0x00200000de187984 */ /* 0x0006a80000000c00 */
[----:B------:R3:W2:Y:S04]  /*15010*/  LDS.128 R40, [R222+0x2800] ;  /* 0x00280000de287984 */ /* 0x0006a80000000c00 */
[----:B------:R3:W2:Y:S04]  /*15020*/  LDS.128 R52, [R222+0x3000] ;  /* 0x00300000de347984 */ /* 0x0006a80000000c00 */
[----:B------:R3:W2:Y:S04]  /*15030*/  LDS.128 R64, [R222+0x3800] ;  /* 0x00380000de407984 */ /* 0x0006a80000000c00 */
[----:B------:R3:W2:Y:S04]  /*15040*/  LDS.128 R20, [R222+0x4000] ;  /* 0x00400000de147984 */ /* 0x0006a80000000c00 */
[----:B------:R3:W2:Y:S04]  /*15050*/  LDS.128 R32, [R222+0x4800] ;  /* 0x00480000de207984 */ /* 0x0006a80000000c00 */
[----:B------:R3:W2:Y:S04]  /*15060*/  LDS.128 R48, [R222+0x5000] ;  /* 0x00500000de307984 */ /* 0x0006a80000000c00 */
[----:B------:R3:W2:Y:S01]  /*15070*/  LDS.128 R60, [R222+0x5800] ;  /* 0x00580000de3c7984 */ /* 0x0006a20000000c00 */
[----:B----4-:R-:W-:Y:S01]  /*15080*/  IMAD R0, R19, R7, RZ ;  /* 0x0000000713007224 */ /* 0x010fe200078e02ff */
[----:B------:R-:W-:Y:S01]  /*15090*/  @!P2 SHF.R.S32.HI R3, RZ, 0x1f, R109 ;  /* 0x0000001fff03a819 */ /* 0x000fe2000001146d */
[----:B-1----:R-:W-:Y:S01]  /*150a0*/  IMAD R4, R18, R4, R8 ;  /* 0x0000000412047224 */ /* 0x002fe200078e0208 */
[----:B------:R3:W5:Y:S01]  /*150b0*/  LDL R38, [R1+0x58] ;  /* 0x0000580001267983 */ /* 0x0007620000100800 */
[----:B------:R-:W-:Y:S01]  /*150c0*/  @P6 FFMA.FTZ R17, R104, c[0x0][0x238], R5 ;  /* 0x00008e0068116a23 */ /* 0x000fe20000010005 */
[----:B------:R-:W-:Y:S01]  /*150d0*/  SHF.L.U32 R0, R0, 0x7, RZ ;  /* 0x0000000700007819 */ /* 0x000fe200000006ff */
[----:B------:R-:W-:-:S03]  /*150e0*/  @P4 FMUL.FTZ R6, R10, 0.69314718246459960938 ;  /* 0x3f3172180a064820 */ /* 0x000fc60000410000 */
[----:B------:R-:W-:Y:S01]  /*150f0*/  IADD3 R10, P2, P1, R0, R2, R4 ;  /* 0x00000002000a7210 */ /* 0x000fe2000795e004 */
[----:B------:R-:W-:Y:S01]  /*15100*/  @P5 FMUL.FTZ R8, R11, 0.69314718246459960938 ;  /* 0x3f3172180b085820 */ /* 0x000fe20000410000 */
[----:B------:R-:W-:Y:S01]  /*15110*/  SHF.R.S32.HI R2, RZ, 0x1f, R0 ;  /* 0x0000001fff027819 */ /* 0x000fe20000011400 */
[----:B------:R-:W-:Y:S01]  /*15120*/  @P3 FMUL.FTZ R5, R9, 0.69314718246459960938 ;  /* 0x3f31721809053820 */ /* 0x000fe20000410000 */
[----:B------:R-:W-:Y:S01]  /*15130*/  SHF.R.S32.HI R0, RZ, 0x1f, R4 ;  /* 0x0000001fff007819 */ /* 0x000fe20000011404 */
[----:B------:R-:W-:Y:S01]  /*15140*/  BSSY B0, `(.L_x_198) ;  /* 0x0000035000007945 */ /* 0x000fe20003800000 */
        /* <DEDUP_REMOVED lines=8> */
[----:B------:R-:W1:Y:S01]  /*151d0*/  S2R R3, SR_TID.X ;  /* 0x0000000000037919 */ /* 0x000e620000002100 */
[----:B------:R-:W-:-:S04]  /*151e0*/  SHF.R.S32.HI R2, RZ, 0x1f, R37 ;  /* 0x0000001fff027819 */ /* 0x000fc80000011425 */
[----:B------:R-:W-:-:S04]  /*151f0*/  LEA.HI R2, R2, R37, RZ, 0x2 ;  /* 0x0000002502027211 */ /* 0x000fc800078f10ff */
[----:B------:R-:W-:-:S05]  /*15200*/  LOP3.LUT R2, R2, 0xffffffc, RZ, 0xc0, !PT ;  /* 0x0ffffffc02027812 */ /* 0x000fca00078ec0ff */
[----:B------:R-:W-:Y:S01]  /*15210*/  IMAD.IADD R2, R37, 0x1, -R2 ;  /* 0x0000000125027824 */ /* 0x000fe200078e0a02 */
[----:B-1----:R-:W-:-:S04]  /*15220*/  SHF.R.S32.HI R0, RZ, 0x1f, R3 ;  /* 0x0000001fff007819 */ /* 0x002fc80000011403 */
[----:B------:R-:W-:-:S04]  /*15230*/  LEA.HI R0, R0, R3, RZ, 0x5 ;  /* 0x0000000300007211 */ /* 0x000fc800078f28ff */
[----:B------:R-:W-:-:S05]  /*15240*/  LOP3.LUT R0, R0, 0xffffffe0, RZ, 0xc0, !PT ;  /* 0xffffffe000007812 */ /* 0x000fca00078ec0ff */
[----:B------:R-:W-:-:S05]  /*15250*/  IMAD.IADD R0, R3, 0x1, -R0 ;  /* 0x0000000103007824 */ /* 0x000fca00078e0a00 */
[----:B------:R-:W-:-:S04]  /*15260*/  SHF.R.S32.HI R3, RZ, 0x1f, R0 ;  /* 0x0000001fff037819 */ /* 0x000fc80000011400 */
[----:B------:R-:W-:-:S04]  /*15270*/  LEA.HI R0, R3, R0, RZ, 0x2 ;  /* 0x0000000003007211 */ /* 0x000fc800078f10ff */
[----:B------:R-:W-:-:S05]  /*15280*/  SHF.R.S32.HI R0, RZ, 0x2, R0 ;  /* 0x00000002ff007819 */ /* 0x000fca0000011400 */
[----:B------:R-:W-:-:S05]  /*15290*/  IMAD R0, R2, 0x10, R0 ;  /* 0x0000001002007824 */ /* 0x000fca00078e0200 */
        /* <DEDUP_REMOVED lines=31> */
.L_x_199:
[----:B------:R-:W-:Y:S05]  /*15490*/  BSYNC B0 ;  /* 0x0000000000007941 */ /* 0x000fea0003800000 */
.L_x_198:
[----:B-1----:R-:W4:Y:S04]  /*154a0*/  LDL.LU R7, [R1+0x5c] ;  /* 0x00005c0001077983 */ /* 0x002f280000300800 */
[----:B---3--:R-:W3:Y:S04]  /*154b0*/  LDL.64 R36, [R1+0x38] ;  /* 0x0000380001247983 */ /* 0x008ee80000100a00 */
[----:B------:R1:W5:Y:S04]  /*154c0*/  LDL R16, [R1+0x50] ;  /* 0x0000500001107983 */ /* 0x0003680000100800 */
[----:B------:R1:W5:Y:S01]  /*154d0*/  LDL R15, [R1+0x54] ;  /* 0x00005400010f7983 */ /* 0x0003620000100800 */
[----:B------:R-:W-:Y:S01]  /*154e0*/  SHF.R.S32.HI R6, RZ, 0x1f, R18 ;  /* 0x0000001fff067819 */ /* 0x000fe20000011412 */
[----:B------:R-:W-:Y:S02]  /*154f0*/  BSSY B0, `(.L_x_200) ;  /* 0x000001f000007945 */ /* 0x000fe40003800000 */
[----:B------:R-:W2:Y:S02]  /*15500*/  S2R R5, SR_TID.X ;  /* 0x0000000000057919 */ /* 0x000ea40000002100 */
[----:B--2---:R-:W-:Y:S01]  /*15510*/  SHF.R.S32.HI R4, RZ, 0x1f, R5 ;  /* 0x0000001fff047819 */ /* 0x004fe20000011405 */
[----:B----4-:R-:W-:-:S02]  /*15520*/  IMAD R14, R19, -0x80, R7 ;  /* 0xffffff80130e7824 */ /* 0x010fc400078e0207 */
[----:B------:R-:W2:Y:S01]  /*15530*/  S2R R7, SR_CTAID.X ;  /* 0x0000000000077919 */ /* 0x000ea20000002500 */
[----:B---3--:R-:W-:Y:S02]  /*15540*/  IADD3 R2, P0, R36, R106, RZ ;  /* 0x0000006a24027210 */ /* 0x008fe40007f1e0ff */
[----:B------:R-:W-:-:S05]  /*15550*/  SHF.R.S32.HI R0, RZ, 0x1f, R36 ;  /* 0x0000001fff007819 */ /* 0x000fca0000011424 */
[----:B------:R-:W-:Y:S01]  /*15560*/  IMAD.X R3, R0, 0x1, R107, P0 ;  /* 0x0000000100037824 */ /* 0x000fe200000e066b */
[----:B------:R-:W-:Y:S02]  /*15570*/  ISETP.GE.AND P0, PT, R74, R14, PT ;  /* 0x0000000e4a00720c */ /* 0x000fe40003f06270 */
[----:B------:R-:W-:Y:S01]  /*15580*/  LEA.HI R0, R4, R5, RZ, 0x2 ;  /* 0x0000000504007211 */ /* 0x000fe200078f10ff */
[----:B------:R-:W-:Y:S02]  /*15590*/  IMAD R4, R6, c[0x0][0x1f0], RZ ;  /* 0x00007c0006047a24 */ /* 0x000fe400078e02ff */
[----:B------:R-:W-:Y:S01]  /*155a0*/  IMAD.WIDE.U32 R10, R18, c[0x0][0x1f0], R2 ;  /* 0x00007c00120a7a25 */ /* 0x000fe200078e0002 */
[----:B------:R-:W-:-:S03]  /*155b0*/  SHF.R.S32.HI R12, RZ, 0x2, R0 ;  /* 0x00000002ff0c7819 */ /* 0x000fc60000011400 */
[----:B------:R-:W-:Y:S01]  /*155c0*/  IMAD R0, R18, c[0x0][0x1f4], R4 ;  /* 0x00007d0012007a24 */ /* 0x000fe200078e0204 */
[----:B------:R-:W-:-:S03]  /*155d0*/  SHF.R.S32.HI R13, RZ, 0x1f, R12 ;  /* 0x0000001fff0d7819 */ /* 0x000fc6000001140c */
[----:B------:R-:W-:Y:S02]  /*155e0*/  IMAD.IADD R9, R0, 0x1, R11 ;  /* 0x0000000100097824 */ /* 0x000fe400078e020b */
[----:B--2---:R-:W-:Y:S01]  /*155f0*/  IMAD.WIDE R2, R7, 0x80, R12 ;  /* 0x0000008007027825 */ /* 0x004fe200078e020c */
[----:B------:R-:W-:Y:S05]  /*15600*/  @P0 BRA `(.L_x_201) ;  /* 0x000000d000000947 */ /* 0x000fea0003800000 */
[----:B-1----:R-:W-:Y:S01]  /*15610*/  IMAD R0, R3, c[0x0][0x1e8], RZ ;  /* 0x00007a0003007a24 */ /* 0x002fe200078e02ff */
[----:B------:R-:W-:Y:S01]  /*15620*/  ISETP.GE.AND P2, PT, R36, c[0x0][0x220], PT ;  /* 0x0000880024007a0c */ /* 0x000fe20003f46270 */
[----:B------:R-:W-:Y:S01]  /*15630*/  IMAD.MOV.U32 R8, RZ, RZ, R10 ;  /* 0x000000ffff087224 */ /* 0x000fe200078e000a */
[----:B-----5:R-:W-:Y:S01]  /*15640*/  ISETP.GE.AND P1, PT, R16, c[0x0][0x220], PT ;  /* 0x0000880010007a0c */ /* 0x020fe20003f26270 */
[C---:B------:R-:W-:Y:S01]  /*15650*/  IMAD R0, R2.reuse, c[0x0][0x1ec], R0 ;  /* 0x00007b0002007a24 */ /* 0x040fe200078e0200 */
[----:B------:R-:W-:Y:S01]  /*15660*/  ISETP.GE.AND P0, PT, R15, c[0x0][0x220], PT ;  /* 0x000088000f007a0c */ /* 0x000fe20003f06270 */
[----:B------:R-:W-:-:S04]  /*15670*/  IMAD.WIDE.U32 R6, R2, c[0x0][0x1e8], R8 ;  /* 0x00007a0002067a25 */ /* 0x000fc800078e0008 */
[----:B------:R-:W-:Y:S01]  /*15680*/  IMAD.IADD R0, R7, 0x1, R0 ;  /* 0x0000000107007824 */ /* 0x000fe200078e0200 */
[----:B------:R-:W-:-:S04]  /*15690*/  LEA R4, P3, R6, c[0x0][0x1d0], 0x1 ;  /* 0x0000740006047a11 */ /* 0x000fc800078608ff */
[----:B------:R-:W-:-:S05]  /*156a0*/  LEA.HI.X R5, R6, c[0x0][0x1d4], R0, 0x1, P3 ;  /* 0x0000750006057a11 */ /* 0x000fca00018f0c00 */
[----:B------:R1:W-:Y:S04]  /*156b0*/  @!P2 STG.E.128 [R4.64], R28 ;  /* 0x0000001c0400a986 */ /* 0x0003e8000c101d0c */
[----:B------:R1:W-:Y:S04]  /*156c0*/  @!P1 STG.E.128 [R4.64+0x40], R24 ;  /* 0x0000401804009986 */ /* 0x0003e8000c101d0c */
[----:B------:R1:W-:Y:S02]  /*156d0*/  @!P0 STG.E.128 [R4.64+0x80], R20 ;  /* 0x0000801404008986 */ /* 0x0003e4000c101d0c */
.L_x_201:
[----:B-1----:R-:W-:Y:S05]  /*156e0*/  BSYNC B0 ;  /* 0x0000000000007941 */ /* 0x002fea0003800000 */
.L_x_200:
[----:B------:R-:W-:Y:S01]  /*156f0*/  LEA.HI.SX32 R0, R73, 0x20, 0x1e ;  /* 0x0000002049007811 */ /* 0x000fe200078ff2ff */
[----:B------:R-:W-:Y:S03]  /*15700*/  BSSY B0, `(.L_x_202) ;  /* 0x0000013000007945 */ /* 0x000fe60003800000 */
[----:B------:R-:W-:-:S13]  /*15710*/  ISETP.GE.AND P0, PT, R0, R14, PT ;  /* 0x0000000e0000720c */ /* 0x000fda0003f06270 */
[----:B------:R-:W-:Y:S05]  /*15720*/  @P0 BRA `(.L_x_203) ;  /* 0x0000010000000947 */ /* 0x000fea0003800000 */
[----:B------:R-:W-:Y:S01]  /*15730*/  IADD3 R0, P0, R2, 0x20, RZ ;  /* 0x0000002002007810 */ /* 0x000fe20007f1e0ff */
[----:B------:R-:W-:Y:S01]  /*15740*/  IMAD.MOV.U32 R6, RZ, RZ, R10 ;  /* 0x000000ffff067224 */ /* 0x000fe200078e000a */
[----:B------:R-:W-:Y:S02]  /*15750*/  MOV R7, R9 ;  /* 0x0000000900077202 */ /* 0x000fe40000000f00 */
[----:B------:R-:W-:Y:S01]  /*15760*/  ISETP.GE.AND P2, PT, R36, c[0x0][0x220], PT ;  /* 0x0000880024007a0c */ /* 0x000fe20003f46270 */
[----:B------:R-:W-:Y:S01]  /*15770*/  IMAD.X R4, RZ, RZ, R3, P0 ;  /* 0x000000ffff047224 */ /* 0x000fe200000e0603 */
[----:B-----5:R-:W-:Y:S01]  /*15780*/  ISETP.GE.AND P1, PT, R16, c[0x0][0x220], PT ;  /* 0x0000880010007a0c */ /* 0x020fe20003f26270 */
[----:B------:R-:W-:Y:S01]  /*15790*/  IMAD.WIDE.U32 R6, R0, c[0x0][0x1e8], R6 ;  /* 0x00007a0000067a25 */ /* 0x000fe200078e0006 */
[----:B------:R-:W-:-:S03]  /*157a0*/  ISETP.GE.AND P0, PT, R15, c[0x0][0x220], PT ;  /* 0x000088000f007a0c */ /* 0x000fc60003f06270 */
[----:B------:R-:W-:-:S04]  /*157b0*/  IMAD R4, R4, c[0x0][0x1e8], RZ ;  /* 0x00007a0004047a24 */ /* 0x000fc800078e02ff */
[----:B------:R-:W-:Y:S01]  /*157c0*/  IMAD R0, R0, c[0x0][0x1ec], R4 ;  /* 0x00007b0000007a24 */ /* 0x000fe200078e0204 */
[----:B------:R-:W-:-:S03]  /*157d0*/  LEA R4, P3, R6, c[0x0][0x1d0], 0x1 ;  /* 0x0000740006047a11 */ /* 0x000fc600078608ff */
[----:B------:R-:W-:-:S05]  /*157e0*/  IMAD.IADD R0, R7, 0x1, R0 ;  /* 0x0000000107007824 */ /* 0x000fca00078e0200 */
[----:B------:R-:W-:-:S05]  /*157f0*/  LEA.HI.X R5, R6, c[0x0][0x1d4], R0, 0x1, P3 ;  /* 0x0000750006057a11 */ /* 0x000fca00018f0c00 */
[----:B------:R1:W-:Y:S04]  /*15800*/  @!P2 STG.E.128 [R4.64], R44 ;  /* 0x0000002c0400a986 */ /* 0x0003e8000c101d0c */
[----:B------:R1:W-:Y:S04]  /*15810*/  @!P1 STG.E.128 [R4.64+0x40], R40 ;  /* 0x0000402804009986 */ /* 0x0003e8000c101d0c */
[----:B------:R1:W-:Y:S02]  /*15820*/  @!P0 STG.E.128 [R4.64+0x80], R32 ;  /* 0x0000802004008986 */ /* 0x0003e4000c101d0c */
.L_x_203:
[----:B------:R-:W-:Y:S05]  /*15830*/  BSYNC B0 ;  /* 0x0000000000007941 */ /* 0x000fea0003800000 */
.L_x_202:
[----:B------:R-:W-:Y:S01]  /*15840*/  IADD3 R0, R12, 0x40, RZ ;  /* 0x000000400c007810 */ /* 0x000fe20007ffe0ff */
[----:B------:R-:W-:Y:S03]  /*15850*/  BSSY B0, `(.L_x_204) ;  /* 0x0000013000007945 */ /* 0x000fe60003800000 */
[----:B-----5:R-:W-:-:S13]  /*15860*/  ISETP.GE.AND P0, PT, R0, R38, PT ;  /* 0x000000260000720c */ /* 0x020fda0003f06270 */
        /* <DEDUP_REMOVED lines=17> */
.L_x_205:
[----:B------:R-:W-:Y:S05]  /*15980*/  BSYNC B0 ;  /* 0x0000000000007941 */ /* 0x000fea0003800000 */
.L_x_204:
[----:B------:R-:W-:-:S04]  /*15990*/  IADD3 R0, R12, 0x60, RZ ;  /* 0x000000600c007810 */ /* 0x000fc80007ffe0ff */
[----:B------:R-:W-:-:S13]  /*159a0*/  ISETP.GE.AND P0, PT, R0, R38, PT ;  /* 0x000000260000720c */ /* 0x000fda0003f06270 */
[----:B------:R-:W-:Y:S05]  /*159b0*/  @P0 EXIT ;  /* 0x000000000000094d */ /* 0x000fea0003800000 */
[----:B------:R-:W-:Y:S02]  /*159c0*/  IADD3 R0, P0, R2, 0x60, RZ ;  /* 0x0000006002007810 */ /* 0x000fe40007f1e0ff */
[----:B------:R-:W-:-:S03]  /*159d0*/  ISETP.GE.AND P1, PT, R36, c[0x0][0x220], PT ;  /* 0x0000880024007a0c */ /* 0x000fc60003f26270 */
[----:B------:R-:W-:Y:S01]  /*159e0*/  IMAD.X R2, RZ, RZ, R3, P0 ;  /* 0x000000ffff027224 */ /* 0x000fe200000e0603 */
[----:B------:R-:W-:Y:S02]  /*159f0*/  MOV R3, R9 ;  /* 0x0000000900037202 */ /* 0x000fe40000000f00 */
[----:B------:R-:W-:Y:S01]  /*15a00*/  ISETP.GE.AND P0, PT, R16, c[0x0][0x220], PT ;  /* 0x0000880010007a0c */ /* 0x000fe20003f06270 */
[----:B------:R-:W-:Y:S02]  /*15a10*/  IMAD R6, R2, c[0x0][0x1e8], RZ ;  /* 0x00007a0002067a24 */ /* 0x000fe400078e02ff */
[----:B------:R-:W-:-:S04]  /*15a20*/  IMAD.MOV.U32 R2, RZ, RZ, R10 ;  /* 0x000000ffff027224 */ /* 0x000fc800078e000a */
[----:B-1----:R-:W-:-:S04]  /*15a30*/  IMAD.WIDE.U32 R4, R0, c[0x0][0x1e8], R2 ;  /* 0x00007a0000047a25 */ /* 0x002fc800078e0002 */
[----:B------:R-:W-:Y:S01]  /*15a40*/  IMAD R0, R0, c[0x0][0x1ec], R6 ;  /* 0x00007b0000007a24 */ /* 0x000fe200078e0206 */
[----:B------:R-:W-:-:S03]  /*15a50*/  LEA R2, P2, R4, c[0x0][0x1d0], 0x1 ;  /* 0x0000740004027a11 */ /* 0x000fc600078408ff */
[----:B------:R-:W-:-:S05]  /*15a60*/  IMAD.IADD R0, R5, 0x1, R0 ;  /* 0x0000000105007824 */ /* 0x000fca00078e0200 */
[----:B------:R-:W-:-:S05]  /*15a70*/  LEA.HI.X R3, R4, c[0x0][0x1d4], R0, 0x1, P2 ;  /* 0x0000750004037a11 */ /* 0x000fca00010f0c00 */
[----:B------:R1:W-:Y:S01]  /*15a80*/  @!P0 STG.E.128 [R2.64+0x40], R64 ;  /* 0x0000404002008986 */ /* 0x0003e2000c101d0c */
[----:B------:R-:W-:-:S03]  /*15a90*/  ISETP.GE.AND P0, PT, R15, c[0x0][0x220], PT ;  /* 0x000088000f007a0c */ /* 0x000fc60003f06270 */
[----:B------:R1:W-:Y:S10]  /*15aa0*/  @!P1 STG.E.128 [R2.64], R68 ;  /* 0x0000004402009986 */ /* 0x0003f4000c101d0c */
[----:B------:R-:W-:Y:S05]  /*15ab0*/  @P0 EXIT ;  /* 0x000000000000094d */ /* 0x000fea0003800000 */
[----:B------:R-:W-:Y:S01]  /*15ac0*/  STG.E.128 [R2.64+0x80], R60 ;  /* 0x0000803c02007986 */ /* 0x000fe2000c101d0c */
[----:B------:R-:W-:Y:S05]  /*15ad0*/  EXIT ;  /* 0x000000000000794d */ /* 0x000fea0003800000 */
.L_x_206:
        /* <DEDUP_REMOVED lines=10> */
.L_x_1030:


//--------------------- .text._ZN5flash16flash_fwd_kernelI23Flash_fwd_kernel_traitsILi96ELi128ELi64ELi4ELb0ELb0EN7cutlass6half_tE19Flash_kernel_traitsILi96ELi128ELi64ELi4ES3_EELb0ELb0ELb1ELb1ELb0ELb0ELb0ELb0EEEvNS_16Flash_fwd_paramsE --------------------------
	.section	.text._ZN5flash16flash_fwd_kernelI23Flash_fwd_kernel_traitsILi96ELi128ELi64ELi4ELb0ELb0EN7cutlass6half_tE19Flash_kernel_traitsILi96ELi128ELi64ELi4ES3_EELb0ELb0ELb1ELb1ELb0ELb0ELb0ELb0EEEvNS_16Flash_fwd_paramsE,"ax",@progbits
	.sectioninfo	@"SHI_REGISTERS=255"
	.align	128
        .global         _ZN5flash16flash_fwd_kernelI23Flash_fwd_kernel_traitsILi96ELi128ELi64ELi4ELb0ELb0EN7cutlass6half_tE19Flash_kernel_traitsILi96ELi128ELi64ELi4ES3_EELb0ELb0ELb1ELb1ELb0ELb0ELb0ELb0EEEvNS_16Flash_fwd_paramsE
        .type           _ZN5flash16flash_fwd_kernelI23Flash_fwd_kernel_traitsILi96ELi128ELi64ELi4ELb0ELb0EN7cutlass6half_tE19Flash_kernel_traitsILi96ELi128ELi64ELi4ES3_EELb0ELb0ELb1ELb1ELb0ELb0ELb0ELb0EEEvNS_16Flash_fwd_paramsE,@function
        .size           _ZN5flash16flash_fwd_kernelI23Flash_fwd_kernel_traitsILi96ELi128ELi64ELi4ELb0ELb0EN7cutlass6half_tE19Flash_kernel_traitsILi96ELi128ELi64ELi4ES3_EELb0ELb0ELb1ELb1ELb0ELb0ELb0ELb0EEEvNS_16Flash_fwd_paramsE,(.L_x_1031 - _ZN5flash16flash_fwd_kernelI23Flash_fwd_kernel_traitsILi96ELi128ELi64ELi4ELb0ELb0EN7cutlass6half_tE19Flash_kernel_traitsILi96ELi128ELi64ELi4ES3_EELb0ELb0ELb1ELb1ELb0ELb0ELb0ELb0EEEvNS_16Flash_fwd_paramsE)
        .other          _ZN5flash16flash_fwd_kernelI23Flash_fwd_kernel_traitsILi96ELi128ELi64ELi4ELb0ELb0EN7cutlass6half_tE19Flash_kernel_traitsILi96ELi128ELi64ELi4ES3_EELb0ELb0ELb1ELb1ELb0ELb0ELb0ELb0EEEvNS_16Flash_fwd_paramsE,@"STO_CUDA_ENTRY STV_DEFAULT"
_ZN5flash16flash_fwd_kernelI23Flash_fwd_kernel_traitsILi96ELi128ELi64ELi4ELb0ELb0EN7cutlass6half_tE19Flash_kernel_traitsILi96ELi128ELi64ELi4ES3_EELb0ELb0ELb1ELb1ELb0ELb0ELb0ELb0EEEvNS_16Flash_fwd_paramsE:
.text._ZN5flash16flash_fwd_kernelI23Flash_fwd_kernel_traitsILi96ELi128ELi64ELi4ELb0ELb0EN7cutlass6half_tE19Flash_kernel_traitsILi96ELi128ELi64ELi4ES3_EELb0ELb0ELb1ELb1ELb0ELb0ELb0ELb0EEEvNS_16Flash_fwd_paramsE:
        /* <DEDUP_REMOVED lines=23> */
[----:B-1----:R-:W-:-:S03]  /*0170*/  @P0 IMAD.WIDE R2, R30, R6, c[0x0][0x250] ;  /* 0x000094001e020625 */ /* 0x002fc600078e0206 */
[----:B------:R-:W1:Y:S04]  /*0180*/  S2R R29, SR_TID.X ;  /* 0x00000000001d7919 */ /* 0x000e680000002100 */
        /* <DEDUP_REMOVED lines=8> */
[----:B-1--4-:R-:W2:Y:S02]  /*0210*/  @P3 LDG.E R0, [R4.64+0x4] ;  /* 0x0000040c04003981 */ /* 0x012ea4000c1e1900 */
[----:B--2--5:R-:W-:-:S06]  /*0220*/  @P3 IADD3 R0, R0, -R8, RZ ;  /* 0x8000000800003210 */ /* 0x024fcc0007ffe0ff */
[----:B------:R1:W5:Y:S01]  /*0230*/  @!P3 LDG.E R0, [R4.64] ;  /* 0x0000000c0400b981 */ /* 0x000362000c1e1900 */
[----:B------:R-:W-:Y:S05]  /*0240*/  BRA `(.L_x_208) ;  /* 0x0000001000007947 */ /* 0x000fea0003800000 */
.L_x_207:
[----:B-1--4-:R-:W-:Y:S02]  /*0250*/  MOV R0, c[0x0][0x218] ;  /* 0x0000860000007a02 */ /* 0x012fe40000000f00 */
.L_x_208:
        /* <DEDUP_REMOVED lines=12> */
[----:B------:R-:W-:Y:S02]  /*0320*/  IADD3 R0, -R100, 0xbf, R47 ;  /* 0x000000bf64007810 */ /* 0x000fe40007ffe12f */
        /* <DEDUP_REMOVED lines=63> */
[C---:B------:R-:W-:Y:S01]  /*0720*/  IMAD R8, R18.reuse, c[0x0][0x1f4], R0 ;  /* 0x00007d0012087a24 */ /* 0x040fe200078e0200 */
[----:B------:R-:W-:Y:S01]  /*0730*/  @!P3 MOV R2, R7 ;  /* 0x000000070002b202 */ /* 0x000fe20000000f00 */
[----:B------:R-:W-:Y:S01]  /*0740*/  IMAD R0, R47, R19, RZ ;  /* 0x000000132f007224 */ /* 0x000fe200078e02ff */
[----:B------:R-:W-:Y:S01]  /*0750*/  @!P3 SHF.R.S32.HI R3, RZ, 0x1f, R7 ;  /* 0x0000001fff03b819 */ /* 0x000fe20000011407 */
[----:B------:R-:W-:-:S03]  /*0760*/  IMAD.WIDE.U32 R12, R18, c[0x0][0x1f0], R4 ;  /* 0x00007c00120c7a25 */ /* 0x000fc600078e0004 */
[----:B------:R-:W-:Y:S01]  /*0770*/  SHF.R.S32.HI R4, RZ, 0x1f, R0 ;  /* 0x0000001fff047819 */ /* 0x000fe20000011400 */
[----:B------:R-:W-:Y:S01]  /*0780*/  IMAD.IADD R9, R13, 0x1, R8 ;  /* 0x000000010d097824 */ /* 0x000fe200078e0208 */
[--C-:B------:R-:W-:Y:S02]  /*0790*/  IADD3 R22, P1, P0, R0, R2, R6.reuse ;  /* 0x0000000200167210 */ /* 0x100fe4000783e006 */
        /* <DEDUP_REMOVED lines=17> */
.L_x_211:
[----:B------:R-:W-:Y:S05]  /*08b0*/  BSYNC B0 ;  /* 0x0000000000007941 */ /* 0x000fea0003800000 */
.L_x_210:
        /* <DEDUP_REMOVED lines=20> */
.L_x_213:
[----:B------:R-:W-:Y:S05]  /*0a00*/  BSYNC B0 ;  /* 0x0000000000007941 */ /* 0x000fea0003800000 */
.L_x_212:
        /* <DEDUP_REMOVED lines=20> */
.L_x_215:
[----:B------:R-:W-:Y:S05]  /*0b50*/  BSYNC B0 ;  /* 0x0000000000007941 */ /* 0x000fea0003800000 */
.L_x_214:
        /* <DEDUP_REMOVED lines=20> */
.L_x_217:
[----:B------:R-:W-:Y:S05]  /*0ca0*/  BSYNC B0 ;  /* 0x0000000000007941 */ /* 0x000fea0003800000 */
.L_x_216:
        /* <DEDUP_REMOVED lines=35> */
.L_x_209:
[----:B------:R-:W-:Y:S02]  /*0ee0*/  ISETP.NE.AND P1, PT, R25, -0x1, PT ;  /* 0xffffffff1900780c */ /* 0x000fe40003f25270 */
[----:B------:R-:W-:Y:S02]  /*0ef0*/  ISETP.NE.AND P0, PT, R8, -0x1, PT ;  /* 0xffffffff0800780c */ /* 0x000fe40003f05270 */
[----:B------:R-:W-:-:S09]  /*0f00*/  SHF.R.S32.HI R19, RZ, 0x1f, R18 ;  /* 0x0000001fff137819 */ /* 0x000fd20000011412 */
        /* <DEDUP_REMOVED lines=25> */
.L_x_218:
        /* <DEDUP_REMOVED lines=41> */
.L_x_219:
[----:B------:R-:W-:Y:S01]  /*1330*/  SHF.R.S32.HI R5, RZ, 0x1f, R29 ;  /* 0x0000001fff057819 */ /* 0x000fe2000001141d */
[----:B------:R-:W-:Y:S01]  /*1340*/  IMAD.IADD R31, R100, 0x1, -R47 ;  /* 0x00000001641f7824 */ /* 0x000fe200078e0a2f */
[----:B------:R-:W-:Y:S01]  /*1350*/  SHF.R.S32.HI R11, RZ, 0x1f, R8 ;  /* 0x0000001fff0b7819 */ /* 0x000fe20000011408 */
[----:B------:R-:W-:Y:S01]  /*1360*/  BSSY B0, `(.L_x_220) ;  /* 0x0000068000007945 */ /* 0x000fe20003800000 */
[CC--:B------:R-:W-:Y:S02]  /*1370*/  LEA.HI R3, R5.reuse, R29.reuse, RZ, 0x2 ;  /* 0x0000001d05037211 */ /* 0x0c0fe400078f10ff */
[----:B------:R-:W-:Y:S02]  /*1380*/  LEA.HI R28, R5, R29, RZ, 0x3 ;  /* 0x0000001d051c7211 */ /* 0x000fe400078f18ff */
[----:B------:R-:W-:-:S02]  /*1390*/  LOP3.LUT R0, R3, 0xfffffffc, RZ, 0xc0, !PT ;  /* 0xfffffffc03007812 */ /* 0x000fc400078ec0ff */
[----:B------:R-:W-:Y:S02]  /*13a0*/  SHF.R.S32.HI R25, RZ, 0x3, R28 ;  /* 0x00000003ff197819 */ /* 0x000fe4000001141c */
[-C--:B------:R-:W-:Y:S01]  /*13b0*/  LEA.HI R26, R5, R29.reuse, RZ, 0x4 ;  /* 0x0000001d051a7211 */ /* 0x080fe200078f20ff */
[----:B------:R-:W-:Y:S01]  /*13c0*/  IMAD.IADD R0, R29, 0x1, -R0 ;  /* 0x000000011d007824 */ /* 0x000fe200078e0a00 */
[----:B------:R-:W-:Y:S01]  /*13d0*/  SHF.R.S32.HI R4, RZ, 0x2, R3 ;  /* 0x00000002ff047819 */ /* 0x000fe20000011403 */
[----:B------:R-:W-:Y:S01]  /*13e0*/  IMAD.SHL.U32 R2, R25, 0x40, RZ ;  /* 0x0000004019027824 */ /* 0x000fe200078e00ff */
[----:B------:R-:W-:Y:S01]  /*13f0*/  LEA.HI R27, R5, R29, RZ, 0x5 ;  /* 0x0000001d051b7211 */ /* 0x000fe200078f28ff */
[----:B------:R-:W-:Y:S01]  /*1400*/  IMAD.SHL.U32 R168, R0, 0x8, RZ ;  /* 0x0000000800a87824 */ /* 0x000fe200078e00ff */
[----:B------:R-:W-:Y:S02]  /*1410*/  SHF.R.S32.HI R5, RZ, 0x1f, R4 ;  /* 0x0000001fff057819 */ /* 0x000fe40000011404 */
[----:B------:R-:W-:-:S02]  /*1420*/  LOP3.LUT R0, R2, 0xc0, RZ, 0xc0, !PT ;  /* 0x000000c002007812 */ /* 0x000fc400078ec0ff */
[--C-:B------:R-:W-:Y:S01]  /*1430*/  SHF.R.S32.HI R169, RZ, 0x1f, R168.reuse ;  /* 0x0000001fffa97819 */ /* 0x100fe200000114a8 */
[----:B------:R-:W-:Y:S01]  /*1440*/  IMAD R14, R5, c[0x0][0x1a0], RZ ;  /* 0x00006800050e7a24 */ /* 0x000fe200078e02ff */
[----:B------:R-:W-:Y:S02]  /*1450*/  LOP3.LUT R2, R0, 0x18, R168, 0xf8, !PT ;  /* 0x0000001800027812 */ /* 0x000fe400078ef8a8 */
[----:B------:R-:W-:Y:S01]  /*1460*/  SHF.R.U32.HI R0, RZ, 0x3, R0 ;  /* 0x00000003ff007819 */ /* 0x000fe20000011600 */
[----:B------:R-:W-:Y:S01]  /*1470*/  IMAD.WIDE.U32 R6, R4, c[0x0][0x198], R168 ;  /* 0x0000660004067a25 */ /* 0x000fe200078e00a8 */
[----:B------:R-:W-:Y:S01]  /*1480*/  IADD3 R12, P0, R168, R12, RZ ;  /* 0x0000000ca80c7210 */ /* 0x000fe20007f1e0ff */
[----:B------:R2:W-:Y:S01]  /*1490*/  STL.64 [R1+0x40], R168 ;  /* 0x000040a801007387 */ /* 0x0005e20000100a00 */
[----:B------:R-:W-:Y:S01]  /*14a0*/  LOP3.LUT R223, R2, R0, RZ, 0x3c, !PT ;  /* 0x0000000002df7212 */ /* 0x000fe200078e3cff */
[----:B------:R-:W-:Y:S01]  /*14b0*/  IMAD R14, R4, c[0x0][0x1a4], R14 ;  /* 0x00006900040e7a24 */ /* 0x000fe200078e020e */
[----:B------:R-:W-:Y:S01]  /*14c0*/  LOP3.LUT R0, R26, 0xfffffff0, RZ, 0xc0, !PT ;  /* 0xfffffff01a007812 */ /* 0x000fe200078ec0ff */
[----:B------:R-:W-:Y:S01]  /*14d0*/  IMAD.X R13, R169, 0x1, R13, P0 ;  /* 0x00000001a90d7824 */ /* 0x000fe200000e060d */
[----:B------:R-:W-:Y:S01]  /*14e0*/  LEA.HI R2, R3, R4, RZ, 0x1 ;  /* 0x0000000403027211 */ /* 0x000fe200078f08ff */
[----:B------:R2:W-:Y:S01]  /*14f0*/  STL [R1+0x64], R31 ;  /* 0x0000641f01007387 */ /* 0x0005e20000100800 */
[----:B------:R-:W-:Y:S01]  /*1500*/  IADD3 R6, P1, R20, R6, RZ ;  /* 0x0000000614067210 */ /* 0x000fe20007f3e0ff */
[----:B------:R-:W-:Y:S01]  /*1510*/  IMAD.IADD R22, R29, 0x1, -R0 ;  /* 0x000000011d167824 */ /* 0x000fe200078e0a00 */
[----:B------:R-:W-:Y:S01]  /*1520*/  LOP3.LUT R3, R2, 0x7fffffe, RZ, 0xc0, !PT ;  /* 0x07fffffe02037812 */ /* 0x000fe200078ec0ff */
[----:B------:R-:W-:Y:S01]  /*1530*/  IMAD R0, R5, c[0x0][0x198], RZ ;  /* 0x0000660005007a24 */ /* 0x000fe200078e02ff */
[----:B------:R-:W-:Y:S01]  /*1540*/  IADD3 R165, R168, 0x20, RZ ;  /* 0x00000020a8a57810 */ /* 0x000fe20007ffe0ff */
[----:B------:R-:W-:Y:S01]  /*1550*/  IMAD.WIDE.U32 R12, R18, c[0x0][0x1a8], R12 ;  /* 0x00006a00120c7a25 */ /* 0x000fe200078e000c */
[----:B------:R-:W-:-:S02]  /*1560*/  LEA.HI R23, R22, R22, RZ, 0x1 ;  /* 0x0000001616177211 */ /* 0x000fc400078f08ff */
[----:B------:R-:W-:Y:S01]  /*1570*/  IADD3 R164, R168, 0x40, RZ ;  /* 0x00000040a8a47810 */ /* 0x000fe20007ffe0ff */
[C---:B------:R-:W-:Y:S01]  /*1580*/  IMAD R16, R4.reuse, c[0x0][0x19c], R0 ;  /* 0x0000670004107a24 */ /* 0x040fe200078e0200 */
[----:B------:R-:W-:Y:S01]  /*1590*/  SHF.R.S32.HI R9, RZ, 0x1, R23 ;  /* 0x00000001ff097819 */ /* 0x000fe20000011417 */
[----:B------:R-:W-:Y:S01]  /*15a0*/  IMAD.IADD R10, R4, 0x1, -R3 ;  /* 0x00000001040a7824 */ /* 0x000fe200078e0a03 */
[----:B------:R-:W-:Y:S02]  /*15b0*/  SHF.R.S32.HI R2, RZ, 0x1f, R23 ;  /* 0x0000001fff027819 */ /* 0x000fe40000011417 */
[----:B------:R-:W-:Y:S02]  /*15c0*/  IADD3.X R7, R21, R7, R16, P1, !PT ;  /* 0x0000000715077210 */ /* 0x000fe40000ffe410 */
[----:B------:R-:W-:Y:S01]  /*15d0*/  LEA.HI R0, R2, R9, RZ, 0x2 ;  /* 0x0000000902007211 */ /* 0x000fe200078f10ff */
[----:B------:R-:W-:Y:S01]  /*15e0*/  IMAD.WIDE.U32 R2, R4, c[0x0][0x1a0], R168 ;  /* 0x0000680004027a25 */ /* 0x000fe200078e00a8 */
[----:B------:R-:W-:-:S02]  /*15f0*/  SHF.R.S32.HI R45, RZ, 0x5, R27 ;  /* 0x00000005ff2d7819 */ /* 0x000fc4000001141b */
[----:B------:R-:W-:Y:S01]  /*1600*/  LOP3.LUT R0, R0, 0xfffffffc, RZ, 0xc0, !PT ;  /* 0xfffffffc00007812 */ /* 0x000fe200078ec0ff */
[----:B------:R-:W-:Y:S01]  /*1610*/  IMAD.WIDE.U32 R36, R8, c[0x0][0x1b0], R6 ;  /* 0x00006c0008247a25 */ /* 0x000fe200078e0006 */
[----:B------:R-:W-:-:S03]  /*1620*/  IADD3 R2, P0, R15, R2, RZ ;  /* 0x000000020f027210 */ /* 0x000fc60007f1e0ff */
[----:B------:R-:W-:Y:S01]  /*1630*/  IMAD.IADD R24, R9, 0x1, -R0 ;  /* 0x0000000109187824 */ /* 0x000fe200078e0a00 */
[----:B------:R-:W-:Y:S01]  /*1640*/  IADD3.X R3, R17, R3, R14, P0, !PT ;  /* 0x0000000311037210 */ /* 0x000fe200007fe40e */
[C---:B------:R-:W-:Y:S01]  /*1650*/  IMAD R0, R11.reuse, c[0x0][0x1b8], RZ ;  /* 0x00006e000b007a24 */ /* 0x040fe200078e02ff */
[----:B------:R2:W-:Y:S01]  /*1660*/  STL.64 [R1+0x50], R36 ;  /* 0x0000502401007387 */ /* 0x0005e20000100a00 */
[----:B------:R-:W-:Y:S01]  /*1670*/  IMAD R9, R11, c[0x0][0x1b0], RZ ;  /* 0x00006c000b097a24 */ /* 0x000fe200078e02ff */
[----:B------:R-:W-:Y:S01]  /*1680*/  ISETP.GE.AND P0, PT, R4, R31, PT ;  /* 0x0000001f0400720c */ /* 0x000fe20003f06270 */
[----:B------:R-:W-:Y:S01]  /*1690*/  IMAD R0, R8, c[0x0][0x1bc], R0 ;  /* 0x00006f0008007a24 */ /* 0x000fe200078e0200 */
[----:B------:R-:W-:Y:S01]  /*16a0*/  LOP3.LUT P1, RZ, R24, 0x2, RZ, 0xc0, !PT ;  /* 0x0000000218ff7812 */ /* 0x000fe2000782c0ff */
[----:B------:R-:W-:-:S04]  /*16b0*/  IMAD.WIDE.U32 R32, R8, c[0x0][0x1b8], R2 ;  /* 0x00006e0008207a25 */ /* 0x000fc800078e0002 */
[----:B------:R-:W-:Y:S01]  /*16c0*/  IMAD R9, R8, c[0x0][0x1b4], R9 ;  /* 0x00006d0008097a24 */ /* 0x000fe200078e0209 */
[----:B------:R2:W-:Y:S01]  /*16d0*/  STL.64 [R1+0x18], R32 ;  /* 0x0000182001007387 */ /* 0x0005e20000100a00 */
[----:B------:R-:W-:-:S03]  /*16e0*/  IMAD.WIDE R6, R35, 0x80, R4 ;  /* 0x0000008023067825 */ /* 0x000fc600078e0204 */
[----:B------:R2:W-:Y:S01]  /*16f0*/  STL [R1+0x5c], R165 ;  /* 0x00005ca501007387 */ /* 0x0005e20000100800 */
[----:B------:R-:W-:Y:S02]  /*1700*/  IMAD.IADD R35, R33, 0x1, R0 ;  /* 0x0000000121237824 */ /* 0x000fe400078e0200 */
[----:B------:R-:W-:Y:S01]  /*1710*/  IMAD.IADD R39, R37, 0x1, R9 ;  /* 0x0000000125277824 */ /* 0x000fe200078e0209 */
[----:B------:R2:W-:Y:S01]  /*1720*/  STL [R1+0x60], R164 ;  /* 0x000060a401007387 */ /* 0x0005e20000100800 */
[----:B------:R-:W-:Y:S02]  /*1730*/  IMAD R10, R45, 0x8, R10 ;  /* 0x000000082d0a7824 */ /* 0x000fe400078e020a */
[----:B------:R-:W-:Y:S01]  /*1740*/  IMAD.MOV.U32 R3, RZ, RZ, 0x10 ;  /* 0x00000010ff037424 */ /* 0x000fe200078e00ff */
[----:B------:R2:W-:Y:S01]  /*1750*/  STL [R1+0x14], R35 ;  /* 0x0000142301007387 */ /* 0x0005e20000100800 */
[----:B------:R-:W-:Y:S02]  /*1760*/  IMAD.U32 R223, R10, 0x20, R223 ;  /* 0x000000200adf7824 */ /* 0x000fe400078e00df */
[----:B------:R-:W-:Y:S01]  /*1770*/  IMAD R10, R19, c[0x0][0x1a8], RZ ;  /* 0x00006a00130a7a24 */ /* 0x000fe200078e02ff */
[----:B------:R2:W-:Y:S01]  /*1780*/  STL [R1+0x4c], R39 ;  /* 0x00004c2701007387 */ /* 0x0005e20000100800 */
[----:B------:R-:W-:Y:S01]  /*1790*/  IMAD.SHL.U32 R223, R223, 0x2, RZ ;  /* 0x00000002dfdf7824 */ /* 0x000fe200078e00ff */
[----:B------:R-:W-:Y:S01]  /*17a0*/  SEL R3, R3, 0xfffffff0, !P1 ;  /* 0xfffffff003037807 */ /* 0x000fe20004800000 */
[----:B------:R-:W-:-:S04]  /*17b0*/  IMAD R10, R18, c[0x0][0x1ac], R10 ;  /* 0x00006b00120a7a24 */ /* 0x000fc800078e020a */
[----:B------:R-:W-:Y:S01]  /*17c0*/  IMAD.IADD R11, R13, 0x1, R10 ;  /* 0x000000010d0b7824 */ /* 0x000fe200078e020a */
[----:B------:R-:W-:Y:S05]  /*17d0*/  @P0 BRA `(.L_x_221) ;  /* 0x0000020000000947 */ /* 0x000fea0003800000 */
[----:B------:R-:W-:Y:S01]  /*17e0*/  ISETP.GE.AND P4, PT, R168, c[0x0][0x220], PT ;  /* 0x00008800a8007a0c */ /* 0x000fe20003f86270 */
[----:B------:R-:W-:Y:S01]  /*17f0*/  IMAD R0, R7, c[0x0][0x190], RZ ;  /* 0x0000640007007a24 */ /* 0x000fe200078e02ff */
[----:B------:R-:W-:Y:S01]  /*1800*/  ISETP.GE.AND P3, PT, R165, c[0x0][0x220], PT ;  /* 0x00008800a5007a0c */ /* 0x000fe20003f66270 */
[----:B------:R-:W-:Y:S01]  /*1810*/  IMAD.MOV.U32 R10, RZ, RZ, R12 ;  /* 0x000000ffff0a7224 */ /* 0x000fe200078e000c */
[----:B------:R-:W-:Y:S01]  /*1820*/  ISETP.GE.AND P2, PT, R164, c[0x0][0x220], PT ;  /* 0x00008800a4007a0c */ /* 0x000fe20003f46270 */
[C---:B------:R-:W-:Y:S02]  /*1830*/  IMAD R0, R6.reuse, c[0x0][0x194], R0 ;  /* 0x0000650006007a24 */ /* 0x040fe400078e0200 */
        /* <DEDUP_REMOVED lines=26> */
.L_x_221:
[----:B------:R-:W-:Y:S05]  /*19e0*/  BSYNC B0 ;  /* 0x0000000000007941 */ /* 0x000fea0003800000 */
.L_x_220:
        /* <DEDUP_REMOVED lines=37> */
.L_x_223:
[----:B------:R-:W-:Y:S05]  /*1c40*/  BSYNC B0 ;  /* 0x0000000000007941 */ /* 0x000fea0003800000 */
.L_x_222:
        /* <DEDUP_REMOVED lines=37> */
.L_x_225:
[----:B------:R-:W-:Y:S05]  /*1ea0*/  BSYNC B0 ;  /* 0x0000000000007941 */ /* 0x000fea0003800000 */
.L_x_224:
        /* <DEDUP_REMOVED lines=40> */
.L_x_227:
[----:B------:R-:W-:Y:S05]  /*2130*/  BSYNC B0 ;  /* 0x0000000000007941 */ /* 0x000fea0003800000 */
.L_x_226:
[----:B------:R-:W-:Y:S01]  /*2140*/  MOV R102, R38 ;  /* 0x0000002600667202 */ /* 0x000fe20000000f00 */
[----:B------:R-:W-:Y:S01]  /*2150*/  IMAD.MOV.U32 R102, RZ, RZ, R36 ;  /* 0x000000ffff667224 */ /* 0x000fe200078e0024 */
[----:B------:R-:W-:Y:S01]  /*2160*/  MOV R103, R39 ;  /* 0x0000002700677202 */ /* 0x000fe20000000f00 */
[----:B------:R-:W-:Y:S01]  /*2170*/  BSSY B0, `(.L_x_228) ;  /* 0x0000027000007945 */ /* 0x000fe20003800000 */
[----:B------:R-:W-:-:S03]  /*2180*/  IADD3 R44, R166, -0x1, RZ ;  /* 0xffffffffa62c7810 */ /* 0x000fc60007ffe0ff */
[----:B------:R4:W-:Y:S01]  /*2190*/  STL.64 [R1+0x48], R102 ;  /* 0x0000486601007387 */ /* 0x0009e20000100a00 */
[----:B------:R-:W-:Y:S01]  /*21a0*/  SHF.R.S32.HI R13, RZ, 0x1f, R44 ;  /* 0x0000001fff0d7819 */ /* 0x000fe2000001142c */
[C---:B------:R-:W-:Y:S01]  /*21b0*/  IMAD R12, R44.reuse, -0x40, R92 ;  /* 0xffffffc02c0c7824 */ /* 0x040fe200078e025c */
[----:B------:R-:W-:Y:S01]  /*21c0*/  MOV R101, R44 ;  /* 0x0000002c00657202 */ /* 0x000fe20000000f00 */
[C---:B------:R-:W-:Y:S02]  /*21d0*/  IMAD R0, R44.reuse, UR8, RZ ;  /* 0x000000082c007c24 */ /* 0x040fe4000f8e02ff */
[----:B---3--:R-:W-:Y:S01]  /*21e0*/  IMAD.WIDE.U32 R6, R44, UR9, R102 ;  /* 0x000000092c067c25 */ /* 0x008fe2000f8e0066 */
        /* <DEDUP_REMOVED lines=31> */
.L_x_229:
[----:B------:R-:W-:Y:S05]  /*23e0*/  BSYNC B0 ;  /* 0x0000000000007941 */ /* 0x000fea0003800000 */
.L_x_228:
        /* <DEDUP_REMOVED lines=34> */
.L_x_231:
[----:B------:R-:W-:Y:S05]  /*2610*/  BSYNC B0 ;  /* 0x0000000000007941 */ /* 0x000fea0003800000 */
.L_x_230:
[----:B------:R-:W-:Y:S01]  /*2620*/  ISETP.NE.U32.AND P1, PT, RZ, c[0x0][0x318], PT ;  /* 0x0000c600ff007a0c */ /* 0x000fe20003f25070 */
[----:B------:R-:W0:Y:S01]  /*2630*/  LDGDEPBAR ;  /* 0x00000000000079af */ /* 0x000e220000000000 */
[----:B---3--:R-:W-:Y:S01]  /*2640*/  IMAD.MOV.U32 R10, RZ, RZ, R34 ;  /* 0x000000ffff0a7224 */ /* 0x008fe200078e0022 */
[----:B------:R-:W-:Y:S01]  /*2650*/  ULDC.64 UR4, c[0x0][0x1a0] ;  /* 0x0000680000047ab9 */ /* 0x000fe20000000a00 */
[----:B------:R-:W-:Y:S01]  /*2660*/  ISETP.NE.AND.EX P1, PT, RZ, c[0x0][0x31c], PT, P1 ;  /* 0x0000c700ff007a0c */ /* 0x000fe20003f25310 */
[----:B------:R-:W-:-:S12]  /*2670*/  IMAD.MOV.U32 R11, RZ, RZ, R35 ;  /* 0x000000ffff0b7224 */ /* 0x000fd800078e0023 */
[----:B------:R-:W-:Y:S01]  /*2680*/  @P1 SHF.R.S32.HI R0, RZ, 0x1f, R30 ;  /* 0x0000001fff001819 */ /* 0x000fe2000001141e */
[----:B------:R-:W-:-:S04]  /*2690*/  @P1 IMAD.WIDE.U32 R6, R30, c[0x0][0x320], R18 ;  /* 0x0000c8001e061a25 */ /* 0x000fc800078e0012 */
[----:B------:R-:W-:Y:S01]  /*26a0*/  @P1 IMAD R0, R0, c[0x0][0x320], RZ ;  /* 0x0000c80000001a24 */ /* 0x000fe200078e02ff */
[----:B------:R-:W-:Y:S01]  /*26b0*/  @P1 LEA R8, P0, R6, c[0x0][0x318], 0x2 ;  /* 0x0000c60006081a11 */ /* 0x000fe200078010ff */
[----:B------:R-:W-:-:S04]  /*26c0*/  DEPBAR.LE SB0, 0x0 ;  /* 0x000080000000791a */ /* 0x000fc80000000000 */
[----:B------:R-:W-:-:S05]  /*26d0*/  @P1 IMAD R0, R30, c[0x0][0x324], R0 ;  /* 0x0000c9001e001a24 */ /* 0x000fca00078e0200 */
[----:B------:R-:W-:-:S04]  /*26e0*/  @P1 IADD3 R0, R7, R0, RZ ;  /* 0x0000000007001210 */ /* 0x000fc80007ffe0ff */
[----:B------:R-:W-:-:S05]  /*26f0*/  @P1 LEA.HI.X R9, R6, c[0x0][0x31c], R0, 0x2, P0 ;  /* 0x0000c70006091a11 */ /* 0x000fca00000f1400 */
[----:B------:R-:W3:Y:S01]  /*2700*/  @P1 LDG.E R8, [R8.64] ;  /* 0x0000000c08081981 */ /* 0x000ee2000c1e1900 */
[----:B------:R-:W-:Y:S01]  /*2710*/  ISETP.GE.AND P0, PT, R4, R12, PT ;  /* 0x0000000c0400720c */ /* 0x000fe20003f06270 */
[----:B------:R-:W-:Y:S01]  /*2720*/  IMAD.MOV.U32 R10, RZ, RZ, R32 ;  /* 0x000000ffff0a7224 */ /* 0x000fe200078e0020 */
[----:B------:R-:W-:Y:S01]  /*2730*/  LOP3.LUT R0, R27, 0xffffffe0, RZ, 0xc0, !PT ;  /* 0xffffffe01b007812 */ /* 0x000fe200078ec0ff */
[----:B------:R-:W-:Y:S01]  /*2740*/  BAR.SYNC.DEFER_BLOCKING 0x0 ;  /* 0x0000000000007b1d */ /* 0x000fe20000010000 */
[----:B------:R-:W-:Y:S01]  /*2750*/  USHF.L.U64.HI UR6, UR4, UR6, UR5 ;  /* 0x0000000604067299 */ /* 0x000fe20008010205 */
[----:B------:R-:W-:Y:S01]  /*2760*/  IMAD.MOV.U32 R222, RZ, RZ, RZ ;  /* 0x000000ffffde7224 */ /* 0x000fe200078e00ff */
[----:B------:R-:W-:Y:S01]  /*2770*/  USHF.L.U32 UR14, UR4, 0x6, URZ ;  /* 0x00000006040e7899 */ /* 0x000fe2000800063f */
[----:B------:R-:W-:Y:S02]  /*2780*/  IMAD.IADD R0, R29, 0x1, -R0 ;  /* 0x000000011d007824 */ /* 0x000fe400078e0a00 */
[----:B------:R1:W-:Y:S01]  /*2790*/  STL.64 [R1+0x10], R10 ;  /* 0x0000100a01007387 */ /* 0x0003e20000100a00 */
[----:B------:R-:W3:Y:S01]  /*27a0*/  @P1 MUFU.RCP R7, c[0x0][0x238] ;  /* 0x00008e0000071b08 */ /* 0x000ee20000001000 */
[C---:B------:R-:W-:Y:S01]  /*27b0*/  IMAD R2, R44.reuse, UR6, RZ ;  /* 0x000000062c027c24 */ /* 0x040fe2000f8e02ff */
[----:B------:R-:W-:Y:S01]  /*27c0*/  SHF.R.S32.HI R6, RZ, 0x1f, R0 ;  /* 0x0000001fff067819 */ /* 0x000fe20000011400 */
[----:B------:R-:W-:Y:S01]  /*27d0*/  IMAD.WIDE.U32 R4, R44, UR14, R10 ;  /* 0x0000000e2c047c25 */ /* 0x000fe2000f8e000a */
[----:B------:R-:W-:Y:S02]  /*27e0*/  BSSY B0, `(.L_x_232) ;  /* 0x0000029000007945 */ /* 0x000fe40003800000 */
[----:B------:R-:W-:Y:S01]  /*27f0*/  LEA.HI R6, R6, R0, RZ, 0x2 ;  /* 0x0000000006067211 */ /* 0x000fe200078f10ff */
[----:B------:R-:W-:Y:S01]  /*2800*/  IMAD R0, R13, UR14, R2 ;  /* 0x0000000e0d007c24 */ /* 0x000fe2000f8e0202 */
[----:B------:R-:W-:-:S02]  /*2810*/  SHF.L.U32 R2, R29, 0x1, RZ ;  /* 0x000000011d027819 */ /* 0x000fc400000006ff */
[----:B------:R-:W-:Y:S02]  /*2820*/  SHF.R.S32.HI R46, RZ, 0x2, R6 ;  /* 0x00000002ff2e7819 */ /* 0x000fe40000011406 */
[----:B------:R-:W-:Y:S02]  /*2830*/  LOP3.LUT R170, R2, 0x6, RZ, 0xc0, !PT ;  /* 0x0000000602aa7812 */ /* 0x000fe400078ec0ff */
[----:B------:R-:W-:Y:S01]  /*2840*/  IADD3 R0, R5, R0, RZ ;  /* 0x0000000005007210 */ /* 0x000fe20007ffe0ff */
[----:B------:R1:W-:Y:S04]  /*2850*/  @P0 STS [R223+0x9000], RZ ;  /* 0x009000ffdf000388 */ /* 0x0003e80000000800 */
[----:B------:R1:W-:Y:S04]  /*2860*/  @P0 STS [R223+0x9004], RZ ;  /* 0x009004ffdf000388 */ /* 0x0003e80000000800 */
[----:B------:R1:W-:Y:S04]  /*2870*/  @P0 STS.64 [R223+0x9008], RZ ;  /* 0x009008ffdf000388 */ /* 0x0003e80000000a00 */
[----:B------:R1:W-:Y:S04]  /*2880*/  @P0 STS.128 [R223+0xa000], RZ ;  /* 0x00a000ffdf000388 */ /* 0x0003e80000000c00 */
[----:B------:R1:W-:Y:S01]  /*2890*/  @P0 STS.128 [R223+0xb000], RZ ;  /* 0x00b000ffdf000388 */ /* 0x0003e20000000c00 */
[----:B---3--:R-:W-:Y:S01]  /*28a0*/  @P1 FMUL.FTZ R222, R8, R7 ;  /* 0x0000000708de1220 */ /* 0x008fe20000410000 */
[----:B------:R-:W-:Y:S05]  /*28b0*/  @P0 BRA `(.L_x_233) ;  /* 0x000001b000000947 */ /* 0x000fea0003800000 */
[----:B-1----:R-:W-:Y:S02]  /*28c0*/  ISETP.GE.AND P3, PT, R168, c[0x0][0x220], PT ;  /* 0x00008800a8007a0c */ /* 0x002fe40003f66270 */
        /* <DEDUP_REMOVED lines=26> */
.L_x_233:
[----:B-1----:R-:W-:Y:S05]  /*2a70*/  BSYNC B0 ;  /* 0x0000000000007941 */ /* 0x002fea0003800000 */
.L_x_232:
[----:B------:R-:W-:Y:S01]  /*2a80*/  ISETP.GE.AND P0, PT, R20, R12, PT ;  /* 0x0000000c1400720c */ /* 0x000fe20003f06270 */
[----:B------:R-:W-:Y:S01]  /*2a90*/  ULDC UR5, c[0x0][0x1a4] ;  /* 0x0000690000057ab9 */ /* 0x000fe20000000800 */
[----:B------:R-:W-:Y:S01]  /*2aa0*/  BSSY B0, `(.L_x_234) ;  /* 0x0000022000007945 */ /* 0x000fe20003800000 */
[----:B------:R-:W-:Y:S02]  /*2ab0*/  USHF.L.U32 UR15, UR4, 0x5, URZ ;  /* 0x00000005040f7899 */ /* 0x000fe4000800063f */
[----:B------:R-:W-:-:S08]  /*2ac0*/  USHF.L.U64.HI UR5, UR4, UR7, UR5 ;  /* 0x0000000704057299 */ /* 0x000fd00008010205 */
        /* <DEDUP_REMOVED lines=9> */
[C---:B------:R-:W-:Y:S01]  /*2b60*/  @!P3 LEA R8, P4, R4.reuse, c[0x0][0x170], 0x1 ;  /* 0x00005c000408ba11 */ /* 0x040fe200078808ff */
        /* <DEDUP_REMOVED lines=21> */
.L_x_235:
[----:B------:R-:W-:Y:S05]  /*2cc0*/  BSYNC B0 ;  /* 0x0000000000007941 */ /* 0x000fea0003800000 */
.L_x_234:
[----:B------:R-:W-:Y:S01]  /*2cd0*/  LOP3.LUT R2, R28, 0xfffffff8, RZ, 0xc0, !PT ;  /* 0xfffffff81c027812 */ /* 0x000fe200078ec0ff */
[----:B------:R-:W-:Y:S01]  /*2ce0*/  IMAD.SHL.U32 R5, R24, 0x40, RZ ;  /* 0x0000004018057824 */ /* 0x000fe200078e00ff */
[----:B---3--:R-:W-:Y:S01]  /*2cf0*/  SHF.R.S32.HI R8, RZ, 0x4, R26 ;  /* 0x00000004ff087819 */ /* 0x008fe2000001141a */
        /* <DEDUP_REMOVED lines=29> */
[----:B------:R-:W-:-:S03]  /*2ed0*/  LOP3.LUT R0, R5, R0, RZ, 0x3c, !PT ;  /* 0x0000000005007212 */ /* 0x000fc600078e3cff */
[----:B------:R-:W-:Y:S02]  /*2ee0*/  IMAD.IADD R2, R95, 0x1, R2 ;  /* 0x000000015f027824 */ /* 0x000fe400078e0202 */
[----:B------:R-:W-:Y:S02]  /*2ef0*/  IMAD.U32 R0, R7, 0x20, R0 ;  /* 0x0000002007007824 */ /* 0x000fe400078e0000 */
[----:B------:R-:W-:Y:S02]  /*2f00*/  IMAD.SHL.U32 R220, R2, 0x2, RZ ;  /* 0x0000000202dc7824 */ /* 0x000fe400078e00ff */
[----:B------:R-:W-:Y:S02]  /*2f10*/  IMAD.SHL.U32 R217, R0, 0x2, RZ ;  /* 0x0000000200d97824 */ /* 0x000fe400078e00ff */
[----:B------:R-:W-:Y:S01]  /*2f20*/  IMAD.MOV.U32 R0, RZ, RZ, 0x20 ;  /* 0x00000020ff007424 */ /* 0x000fe200078e00ff */
[----:B------:R-:W-:Y:S01]  /*2f30*/  LDSM.16.M88.4 R16, [R220] ;  /* 0x00000000dc10783b */ /* 0x000fe20000000200 */
[----:B------:R-:W-:-:S03]  /*2f40*/  IMAD R221, R3, 0x2, R220 ;  /* 0x0000000203dd7824 */ /* 0x000fc600078e02dc */
[----:B------:R-:W3:Y:S01]  /*2f50*/  LDSM.16.M88.4 R8, [R217+0x6000] ;  /* 0x00600000d908783b */ /* 0x000ee20000000200 */
[----:B------:R-:W-:-:S03]  /*2f60*/  SEL R0, R0, 0xffffffe0, !P0 ;  /* 0xffffffe000007807 */ /* 0x000fc60004000000 */
[----:B------:R-:W5:Y:S02]  /*2f70*/  LDSM.16.M88.4 R4, [R220+0x1000] ;  /* 0x00100000dc04783b */ /* 0x000f640000000200 */
[----:B------:R-:W-:Y:S02]  /*2f80*/  IMAD.IADD R219, R217, 0x1, R0 ;  /* 0x00000001d9db7824 */ /* 0x000fe400078e0200 */
[----:B------:R-:W1:Y:S01]  /*2f90*/  LDSM.16.M88.4 R20, [R217+0x6400] ;  /* 0x00640000d914783b */ /* 0x000e620000000200 */
[----:B------:R-:W-:-:S03]  /*2fa0*/  IMAD R0, R45, 0x10, R47 ;  /* 0x000000102d007824 */ /* 0x000fc600078e022f */
[----:B--2---:R-:W2:Y:S04]  /*2fb0*/  LDSM.16.M88.4 R28, [R217+0x6c00] ;  /* 0x006c0000d91c783b */ /* 0x004ea80000000200 */
[----:B------:R-:W4:Y:S04]  /*2fc0*/  LDSM.16.M88.4 R24, [R217+0x6800] ;  /* 0x00680000d918783b */ /* 0x000f280000000200 */
[----:B------:R-:W-:Y:S04]  /*2fd0*/  LDSM.16.M88.4 R32, [R219+0x6000] ;  /* 0x00600000db20783b */ /* 0x000fe80000000200 */
[----:B------:R-:W-:Y:S04]  /*2fe0*/  LDSM.16.M88.4 R40, [R219+0x6400] ;  /* 0x00640000db28783b */ /* 0x000fe80000000200 */
[----:B------:R-:W-:Y:S04]  /*2ff0*/  LDSM.16.M88.4 R48, [R219+0x6c00] ;  /* 0x006c0000db30783b */ /* 0x000fe80000000200 */
[----:B------:R-:W-:Y:S04]  /*3000*/  LDSM.16.M88.4 R52, [R219+0x6800] ;  /* 0x00680000db34783b */ /* 0x000fe80000000200 */
[----:B------:R-:W-:Y:S01]  /*3010*/  LDSM.16.M88.4 R12, [R221] ;  /* 0x00000000dd0c783b */ /* 0x000fe20000000200 */
[-C--:B---3--:R-:W-:Y:S03]  /*3020*/  HMMA.16816.F32 R148, R16, R8.reuse, RZ ;  /* 0x000000081094723c */ /* 0x088fe600000018ff */
[----:B------:R-:W-:Y:S04]  /*3030*/  LDSM.16.M88.4 R36, [R217+0x7400] ;  /* 0x00740000d924783b */ /* 0x000fe80000000200 */
[----:B------:R-:W-:Y:S01]  /*3040*/  LDSM.16.M88.4 R104, [R217+0x7c00] ;  /* 0x007c0000d968783b */ /* 0x000fe20000000200 */
[C---:B-----5:R-:W-:Y:S03]  /*3050*/  HMMA.16816.F32 R76, R4.reuse, R8, RZ ;  /* 0x00000008044c723c */ /* 0x060fe600000018ff */
[----:B------:R-:W-:Y:S04]  /*3060*/  LDSM.16.M88.4 R56, [R217+0x7800] ;  /* 0x00780000d938783b */ /* 0x000fe80000000200 */
[----:B------:R-:W-:Y:S01]  /*3070*/  LDSM.16.M88.4 R160, [R217+0x8c00] ;  /* 0x008c0000d9a0783b */ /* 0x000fe20000000200 */
[-C--:B------:R-:W-:Y:S08]  /*3080*/  HMMA.16816.F32 R72, R4, R10.reuse, RZ ;  /* 0x0000000a0448723c */ /* 0x080ff000000018ff */
[----:B------:R-:W-:Y:S01]  /*3090*/  HMMA.16816.F32 R144, R16, R10, RZ ;  /* 0x0000000a1090723c */ /* 0x000fe200000018ff */
[----:B------:R-:W3:Y:S07]  /*30a0*/  LDSM.16.M88.4 R8, [R221+0x1000] ;  /* 0x00100000dd08783b */ /* 0x000eee0000000200 */
[C---:B-1----:R-:W-:Y:S08]  /*30b0*/  HMMA.16816.F32 R68, R4.reuse, R20, RZ ;  /* 0x000000140444723c */ /* 0x042ff000000018ff */
[C---:B------:R-:W-:Y:S08]  /*30c0*/  HMMA.16816.F32 R60, R4.reuse, R22, RZ ;  /* 0x00000016043c723c */ /* 0x040ff000000018ff */
[C---:B--2---:R-:W-:Y:S08]  /*30d0*/  HMMA.16816.F32 R64, R4.reuse, R28, RZ ;  /* 0x0000001c0440723c */ /* 0x044ff000000018ff */
[C---:B----4-:R-:W-:Y:S08]  /*30e0*/  HMMA.16816.F32 R84, R4.reuse, R24, RZ ;  /* 0x000000180454723c */ /* 0x050ff000000018ff */
[C---:B------:R-:W-:Y:S08]  /*30f0*/  HMMA.16816.F32 R108, R4.reuse, R26, RZ ;  /* 0x0000001a046c723c */ /* 0x040ff000000018ff */
[----:B------:R-:W-:Y:S01]  /*3100*/  HMMA.16816.F32 R96, R4, R30, RZ ;  /* 0x0000001e0460723c */ /* 0x000fe200000018ff */
[----:B------:R-:W-:Y:S07]  /*3110*/  LDSM.16.M88.4 R4, [R220+0x3000] ;  /* 0x00300000dc04783b */ /* 0x000fee0000000200 */
[C---:B------:R-:W-:Y:S08]  /*3120*/  HMMA.16816.F32 R120, R16.reuse, R20, RZ ;  /* 0x000000141078723c */ /* 0x040ff000000018ff */
[C---:B------:R-:W-:Y:S01]  /*3130*/  HMMA.16816.F32 R132, R16.reuse, R22, RZ ;  /* 0x000000161084723c */ /* 0x040fe200000018ff */
[----:B------:R-:W1:Y:S07]  /*3140*/  LDSM.16.M88.4 R20, [R217+0x7000] ;  /* 0x00700000d914783b */ /* 0x000e6e0000000200 */
[C---:B------:R-:W-:Y:S08]  /*3150*/  HMMA.16816.F32 R136, R16.reuse, R28, RZ ;  /* 0x0000001c1088723c */ /* 0x040ff000000018ff */
[C---:B------:R-:W-:Y:S08]  /*3160*/  HMMA.16816.F32 R128, R16.reuse, R24, RZ ;  /* 0x000000181080723c */ /* 0x040ff000000018ff */
[C---:B------:R-:W-:Y:S08]  /*3170*/  HMMA.16816.F32 R140, R16.reuse, R26, RZ ;  /* 0x0000001a108c723c */ /* 0x040ff000000018ff */
[----:B------:R-:W-:Y:S01]  /*3180*/  HMMA.16816.F32 R124, R16, R30, RZ ;  /* 0x0000001e107c723c */ /* 0x000fe200000018ff */
        /* <DEDUP_REMOVED lines=10> */
[C---:B------:R-:W-:Y:S01]  /*3230*/  HMMA.16816.F32 R24, R12.reuse, R34, R144 ;  /* 0x000000220c18723c */ /* 0x040fe20000001890 */
[----:B------:R-:W-:Y:S07]  /*3240*/  LDSM.16.M88.4 R32, [R219+0x7000] ;  /* 0x00700000db20783b */ /* 0x000fee0000000200 */
[C---:B------:R-:W-:Y:S08]  /*3250*/  HMMA.16816.F32 R8, R12.reuse, R40, R120 ;  /* 0x000000280c08723c */ /* 0x040ff00000001878 */
[C---:B------:R-:W-:Y:S08]  /*3260*/  HMMA.16816.F32 R76, R12.reuse, R42, R132 ;  /* 0x0000002a0c4c723c */ /* 0x040ff00000001884 */
[----:B------:R-:W-:Y:S08]  /*3270*/  HMMA.16816.F32 R40, R12, R52, R128 ;  /* 0x000000340c28723c */ /* 0x000ff00000001880 */
[C---:B-1----:R-:W-:Y:S08]  /*3280*/  HMMA.16816.F32 R152, R4.reuse, R20, R116 ;  /* 0x000000140498723c */ /* 0x042ff00000001874 */
[----:B------:R-:W-:Y:S08]  /*3290*/  HMMA.16816.F32 R148, R4, R22, R112 ;  /* 0x000000160494723c */ /* 0x000ff00000001870 */
[C---:B--2---:R-:W-:Y:S01]  /*32a0*/  HMMA.16816.F32 R132, R16.reuse, R20, R28 ;  /* 0x000000141084723c */ /* 0x044fe2000000181c */
[----:B------:R-:W-:Y:S07]  /*32b0*/  LDSM.16.M88.4 R28, [R219+0x7400] ;  /* 0x00740000db1c783b */ /* 0x000fee0000000200 */
[C---:B------:R-:W-:Y:S01]  /*32c0*/  HMMA.16816.F32 R128, R16.reuse, R22, R24 ;  /* 0x000000161080723c */ /* 0x040fe20000001818 */
[----:B------:R-:W-:Y:S04]  /*32d0*/  LDSM.16.M88.4 R24, [R219+0x7800] ;  /* 0x00780000db18783b */ /* 0x000fe80000000200 */
[----:B------:R-:W-:Y:S03]  /*32e0*/  LDSM.16.M88.4 R20, [R219+0x7c00] ;  /* 0x007c0000db14783b */ /* 0x000fe60000000200 */
[----:B------:R-:W-:Y:S01]  /*32f0*/  HMMA.16816.F32 R120, R16, R36, R8 ;  /* 0x000000241078723c */ /* 0x000fe20000001808 */
[----:B------:R-:W1:Y:S07]  /*3300*/  LDSM.16.M88.4 R8, [R221+0x3000] ;  /* 0x00300000dd08783b */ /* 0x000e6e0000000200 */
[C---:B------:R-:W-:Y:S08]  /*3310*/  HMMA.16816.F32 R96, R12.reuse, R48, R136 ;  /* 0x000000300c60723c */ /* 0x040ff00000001888 */
[C---:B------:R-:W-:Y:S08]  /*3320*/  HMMA.16816.F32 R52, R12.reuse, R54, R140 ;  /* 0x000000360c34723c */ /* 0x040ff0000000188c */
[----:B------:R-:W-:Y:S01]  /*3330*/  HMMA.16816.F32 R84, R12, R50, R124 ;  /* 0x000000320c54723c */ /* 0x000fe2000000187c */
[----:B------:R-:W2:Y:S04]  /*3340*/  LDSM.16.M88.4 R12, [R221+0x2000] ;  /* 0x00200000dd0c783b */ /* 0x000ea80000000200 */
[----:B------:R-:W-:Y:S03]  /*3350*/  LDSM.16.M88.4 R48, [R217+0x8400] ;  /* 0x00840000d930783b */ /* 0x000fe60000000200 */
[C---:B------:R-:W-:Y:S08]  /*3360*/  HMMA.16816.F32 R156, R4.reuse, R104, R64 ;  /* 0x00000068049c723c */ /* 0x040ff00000001840 */
[C---:B------:R-:W-:Y:S01]  /*3370*/  HMMA.16816.F32 R144, R4.reuse, R36, R88 ;  /* 0x000000240490723c */ /* 0x040fe20000001858 */
[----:B------:R-:W-:Y:S07]  /*3380*/  LDSM.16.M88.4 R88, [R217+0x8800] ;  /* 0x00880000d958783b */ /* 0x000fee0000000200 */
[C---:B------:R-:W-:Y:S08]  /*3390*/  HMMA.16816.F32 R140, R4.reuse, R38, R80 ;  /* 0x00000026048c723c */ /* 0x040ff00000001850 */
[C---:B------:R-:W-:Y:S08]  /*33a0*/  HMMA.16816.F32 R64, R4.reuse, R56, R72 ;  /* 0x000000380440723c */ /* 0x040ff00000001848 */
[C---:B------:R-:W-:Y:S08]  /*33b0*/  HMMA.16816.F32 R124, R4.reuse, R58, R68 ;  /* 0x0000003a047c723c */ /* 0x040ff00000001844 */
[----:B------:R-:W-:Y:S01]  /*33c0*/  HMMA.16816.F32 R136, R4, R106, R60 ;  /* 0x0000006a0488723c */ /* 0x000fe2000000183c */
[----:B------:R-:W-:Y:S07]  /*33d0*/  LDSM.16.M88.4 R4, [R220+0x5000] ;  /* 0x00500000dc04783b */ /* 0x000fee0000000200 */
[C---:B------:R-:W-:Y:S01]  /*33e0*/  HMMA.16816.F32 R116, R16.reuse, R38, R76 ;  /* 0x000000261074723c */ /* 0x040fe2000000184c */
[----:B------:R-:W3:Y:S07]  /*33f0*/  LDSM.16.M88.4 R36, [R217+0x8000] ;  /* 0x00800000d924783b */ /* 0x000eee0000000200 */
[C---:B------:R-:W-:Y:S01]  /*3400*/  HMMA.16816.F32 R112, R16.reuse, R56, R40 ;  /* 0x000000381070723c */ /* 0x040fe20000001828 */
[----:B------:R-:W4:Y:S07]  /*3410*/  LDSM.16.M88.4 R40, [R220+0x4000] ;  /* 0x00400000dc28783b */ /* 0x000f2e0000000200 */
        /* <DEDUP_REMOVED lines=9> */
[C---:B------:R-:W-:Y:S08]  /*34b0*/  HMMA.16816.F32 R56, R8.reuse, R20, R156 ;  /* 0x000000140838723c */ /* 0x040ff0000000189c */
[----:B------:R-:W-:Y:S07]  /*34c0*/  HMMA.16816.F32 R16, R8, R22, R136 ;  /* 0x000000160810723c */ /* 0x000fee0000001888 */
[----:B------:R-:W-:Y:S01]  /*34d0*/  IMAD.IADD R8, R46, 0x1, R0 ;  /* 0x000000012e087824 */ /* 0x000fe200078e0200 */
[----:B--2---:R-:W-:Y:S01]  /*34e0*/  HMMA.16816.F32 R112, R12, R24, R112 ;  /* 0x000000180c70723c */ /* 0x004fe20000001870 */
[----:B------:R-:W-:-:S04]  /*34f0*/  IMAD.IADD R11, R92, 0x1, -R100 ;  /* 0x000000015c0b7824 */ /* 0x000fc800078e0a64 */
[----:B------:R-:W-:Y:S02]  /*3500*/  IMAD.IADD R226, R8, 0x1, R11 ;  /* 0x0000000108e27824 */ /* 0x000fe400078e020b */
[----:B------:R-:W-:Y:S01]  /*3510*/  IMAD R25, R44, 0x40, R170 ;  /* 0x000000402c197824 */ /* 0x000fe200078e02aa */
[----:B------:R-:W-:Y:S01]  /*3520*/  HMMA.16816.F32 R52, R12, R32, R132 ;  /* 0x000000200c34723c */ /* 0x000fe20000001884 */
[----:B------:R-:W-:Y:S02]  /*3530*/  LDSM.16.M88.4 R44, [R221+0x5000] ;  /* 0x00500000dd2c783b */ /* 0x000fe40000000200 */
[----:B------:R-:W-:Y:S01]  /*3540*/  IMAD.IADD R0, R226, 0x1, -R25 ;  /* 0x00000001e2007824 */ /* 0x000fe200078e0a19 */
[C---:B------:R-:W-:Y:S02]  /*3550*/  IADD3 R9, R25.reuse, 0x1, RZ ;  /* 0x0000000119097810 */ /* 0x040fe40007ffe0ff */
[----:B------:R-:W-:Y:S02]  /*3560*/  IADD3 R10, R25, 0x8, RZ ;  /* 0x00000008190a7810 */ /* 0x000fe40007ffe0ff */
[----:B---3--:R-:W-:Y:S01]  /*3570*/  HMMA.16816.F32 R80, R4, R36, R80 ;  /* 0x000000240450723c */ /* 0x008fe20000001850 */
[----:B------:R-:W-:-:S02]  /*3580*/  IABS R0, R0 ;  /* 0x0000000000007213 */ /* 0x000fc40000000000 */
[----:B------:R-:W-:-:S03]  /*3590*/  IADD3 R24, R25, 0x18, RZ ;  /* 0x0000001819187810 */ /* 0x000fc60007ffe0ff */
[----:B------:R-:W-:Y:S02]  /*35a0*/  IMAD.MOV.U32 R2, RZ, RZ, R0 ;  /* 0x000000ffff027224 */ /* 0x000fe400078e0000 */
[C---:B------:R-:W-:Y:S08]  /*35b0*/  HMMA.16816.F32 R76, R4.reuse, R38, R76 ;  /* 0x00000026044c723c */ /* 0x040ff0000000184c */
[C---:B------:R-:W-:Y:S08]  /*35c0*/  HMMA.16816.F32 R72, R4.reuse, R48, R72 ;  /* 0x000000300448723c */ /* 0x040ff00000001848 */
[C---:B------:R-:W-:Y:S08]  /*35d0*/  HMMA.16816.F32 R68, R4.reuse, R50, R68 ;  /* 0x000000320444723c */ /* 0x040ff00000001844 */
[C---:B------:R-:W-:Y:S08]  /*35e0*/  HMMA.16816.F32 R124, R4.reuse, R88, R64 ;  /* 0x00000058047c723c */ /* 0x040ff00000001840 */
[C---:B------:R-:W-:Y:S01]  /*35f0*/  HMMA.16816.F32 R132, R4.reuse, R90, R60 ;  /* 0x0000005a0484723c */ /* 0x040fe2000000183c */
[----:B------:R1:W-:Y:S07]  /*3600*/  I2F R62, R2 ;  /* 0x00000002003e7306 */ /* 0x0003ee0000201400 */
[C---:B------:R-:W-:Y:S08]  /*3610*/  HMMA.16816.F32 R144, R4.reuse, R160, R56 ;  /* 0x000000a00490723c */ /* 0x040ff00000001838 */
[----:B------:R-:W-:Y:S07]  /*3620*/  HMMA.16816.F32 R148, R4, R162, R16 ;  /* 0x000000a20494723c */ /* 0x000fee0000001810 */
[----:B------:R-:W-:Y:S01]  /*3630*/  IMAD.IADD R4, R226, 0x1, -R9 ;  /* 0x00000001e2047824 */ /* 0x000fe200078e0a09 */
[----:B------:R-:W-:Y:S01]  /*3640*/  HMMA.16816.F32 R32, R12, R34, R128 ;  /* 0x000000220c20723c */ /* 0x000fe20000001880 */
[----:B------:R-:W-:-:S02]  /*3650*/  IADD3 R16, R25, 0x9, RZ ;  /* 0x0000000919107810 */ /* 0x000fc40007ffe0ff */
[C---:B------:R-:W-:Y:S02]  /*3660*/  IADD3 R17, R25.reuse, 0x10, RZ ;  /* 0x0000001019117810 */ /* 0x040fe40007ffe0ff */
[----:B------:R-:W-:Y:S01]  /*3670*/  IABS R0, R4 ;  /* 0x0000000400007213 */ /* 0x000fe20000000000 */
[----:B------:R-:W-:Y:S01]  /*3680*/  IMAD.IADD R4, R226, 0x1, -R10 ;  /* 0x00000001e2047824 */ /* 0x000fe200078e0a0a */
[----:B------:R-:W-:Y:S01]  /*3690*/  IADD3 R18, R25, 0x11, RZ ;  /* 0x0000001119127810 */ /* 0x000fe20007ffe0ff */
[C---:B------:R-:W-:Y:S01]  /*36a0*/  HMMA.16816.F32 R116, R12.reuse, R30, R116 ;  /* 0x0000001e0c74723c */ /* 0x040fe20000001874 */
[----:B------:R-:W-:Y:S01]  /*36b0*/  IADD3 R6, R8, 0x8, RZ ;  /* 0x0000000808067810 */ /* 0x000fe20007ffe0ff */
[----:B-1----:R-:W-:Y:S01]  /*36c0*/  IMAD.MOV.U32 R2, RZ, RZ, R0 ;  /* 0x000000ffff027224 */ /* 0x002fe200078e0000 */
[----:B------:R-:W-:Y:S01]  /*36d0*/  IABS R0, R4 ;  /* 0x0000000400007213 */ /* 0x000fe20000000000 */
[----:B------:R-:W-:Y:S02]  /*36e0*/  IMAD.IADD R4, R226, 0x1, -R16 ;  /* 0x00000001e2047824 */ /* 0x000fe400078e0a10 */
[----:B------:R1:W-:Y:S01]  /*36f0*/  I2F R61, R2 ;  /* 0x00000002003d7306 */ /* 0x0003e20000201400 */
[----:B------:R-:W-:Y:S01]  /*3700*/  IMAD.IADD R225, R11, 0x1, R6 ;  /* 0x000000010be17824 */ /* 0x000fe200078e0206 */
[----:B------:R-:W-:Y:S03]  /*3710*/  HMMA.16816.F32 R104, R12, R28, R120 ;  /* 0x0000001c0c68723c */ /* 0x000fe60000001878 */
[----:B------:R-:W-:-:S05]  /*3720*/  IMAD.IADD R5, R225, 0x1, -R16 ;  /* 0x00000001e1057824 */ /* 0x000fca00078e0a10 */
[----:B----4-:R-:W-:Y:S01]  /*3730*/  HMMA.16816.F32 R52, R40, R36, R52 ;  /* 0x000000242834723c */ /* 0x010fe20000001834 */
[----:B-1----:R-:W-:Y:S01]  /*3740*/  IMAD.MOV.U32 R2, RZ, RZ, R0 ;  /* 0x000000ffff027224 */ /* 0x002fe200078e0000 */
[----:B------:R-:W-:Y:S01]  /*3750*/  IABS R0, R4 ;  /* 0x0000000400007213 */ /* 0x000fe20000000000 */
[----:B------:R-:W-:-:S05]  /*3760*/  IMAD.IADD R4, R226, 0x1, -R17 ;  /* 0x00000001e2047824 */ /* 0x000fca00078e0a11 */
[C---:B------:R-:W-:Y:S01]  /*3770*/  HMMA.16816.F32 R108, R12.reuse, R26, R108 ;  /* 0x0000001a0c6c723c */ /* 0x040fe2000000186c */
[----:B------:R1:W-:Y:S07]  /*3780*/  I2F R60, R2 ;  /* 0x00000002003c7306 */ /* 0x0003ee0000201400 */
[C---:B------:R-:W-:Y:S08]  /*3790*/  HMMA.16816.F32 R96, R12.reuse, R20, R96 ;  /* 0x000000140c60723c */ /* 0x040ff00000001860 */
[----:B------:R-:W-:Y:S01]  /*37a0*/  HMMA.16816.F32 R120, R12, R22, R84 ;  /* 0x000000160c78723c */ /* 0x000fe20000001854 */
[----:B-1----:R-:W-:Y:S01]  /*37b0*/  IMAD.MOV.U32 R2, RZ, RZ, R0 ;  /* 0x000000ffff027224 */ /* 0x002fe200078e0000 */
[----:B------:R-:W-:Y:S01]  /*37c0*/  IABS R0, R4 ;  /* 0x0000000400007213 */ /* 0x000fe20000000000 */
[----:B------:R-:W-:Y:S01]  /*37d0*/  IMAD.IADD R4, R226, 0x1, -R18 ;  /* 0x00000001e2047824 */ /* 0x000fe200078e0a12 */
[----:B------:R-:W1:Y:S03]  /*37e0*/  LDSM.16.M88.4 R12, [R219+0x8000] ;  /* 0x00800000db0c783b */ /* 0x000e660000000200 */
[----:B------:R-:W-:Y:S01]  /*37f0*/  IMAD R85, R94, 0x20, R93 ;  /* 0x000000205e557824 */ /* 0x000fe200078e025d */
[C---:B------:R-:W-:Y:S01]  /*3800*/  HMMA.16816.F32 R36, R40.reuse, R38, R32 ;  /* 0x000000262824723c */ /* 0x040fe20000001820 */
[----:B------:R-:W2:Y:S04]  /*3810*/  LDSM.16.M88.4 R32, [R221+0x4000] ;  /* 0x00400000dd20783b */ /* 0x000ea80000000200 */
[----:B------:R-:W3:Y:S03]  /*3820*/  LDSM.16.M88.4 R20, [R219+0x8400] ;  /* 0x00840000db14783b */ /* 0x000ee60000000200 */
[C---:B------:R-:W-:Y:S01]  /*3830*/  HMMA.16816.F32 R56, R40.reuse, R50, R116 ;  /* 0x000000322838723c */ /* 0x040fe20000001874 */
[----:B------:R4:W5:Y:S07]  /*3840*/  I2F R51, R2 ;  /* 0x0000000200337306 */ /* 0x00096e0000201400 */
[C---:B------:R-:W-:Y:S08]  /*3850*/  HMMA.16816.F32 R28, R40.reuse, R48, R104 ;  /* 0x00000030281c723c */ /* 0x040ff00000001868 */
[----:B------:R-:W-:Y:S01]  /*3860*/  HMMA.16816.F32 R112, R40, R88, R112 ;  /* 0x000000582870723c */ /* 0x000fe20000001870 */
[----:B----4-:R-:W-:Y:S01]  /*3870*/  IMAD.MOV.U32 R2, RZ, RZ, R0 ;  /* 0x000000ffff027224 */ /* 0x010fe200078e0000 */
[----:B------:R-:W-:Y:S01]  /*3880*/  IABS R0, R4 ;  /* 0x0000000400007213 */ /* 0x000fe20000000000 */
[----:B------:R-:W-:-:S02]  /*3890*/  IMAD.IADD R4, R226, 0x1, -R24 ;  /* 0x00000001e2047824 */ /* 0x000fc400078e0a18 */
[----:B------:R4:W-:Y:S03]  /*38a0*/  I2F R50, R2 ;  /* 0x0000000200327306 */ /* 0x0009e60000201400 */
[----:B------:R-:W-:Y:S08]  /*38b0*/  HMMA.16816.F32 R108, R40, R90, R108 ;  /* 0x0000005a286c723c */ /* 0x000ff0000000186c */
[----:B-1----:R-:W-:Y:S01]  /*38c0*/  HMMA.16816.F32 R76, R44, R14, R76 ;  /* 0x0000000e2c4c723c */ /* 0x002fe2000000184c */
[----:B----4-:R-:W-:Y:S01]  /*38d0*/  IMAD.MOV.U32 R2, RZ, RZ, R0 ;  /* 0x000000ffff027224 */ /* 0x010fe200078e0000 */
[----:B------:R-:W-:Y:S01]  /*38e0*/  IABS R0, R4 ;  /* 0x0000000400007213 */ /* 0x000fe20000000000 */
[----:B------:R-:W-:-:S05]  /*38f0*/  IMAD.IADD R4, R225, 0x1, -R25 ;  /* 0x00000001e1047824 */ /* 0x000fca00078e0a19 */
[----:B--2---:R-:W-:Y:S01]  /*3900*/  HMMA.16816.F32 R36, R32, R14, R36 ;  /* 0x0000000e2024723c */ /* 0x004fe20000001824 */
[----:B------:R1:W2:Y:S07]  /*3910*/  I2F R19, R2 ;  /* 0x0000000200137306 */ /* 0x0002ae0000201400 */
[-C--:B------:R-:W-:Y:S08]  /*3920*/  HMMA.16816.F32 R80, R44, R12.reuse, R80 ;  /* 0x0000000c2c50723c */ /* 0x080ff00000001850 */
[----:B------:R-:W-:Y:S01]  /*3930*/  HMMA.16816.F32 R52, R32, R12, R52 ;  /* 0x0000000c2034723c */ /* 0x000fe20000001834 */
[----:B-1----:R-:W-:Y:S01]  /*3940*/  IMAD.MOV.U32 R2, RZ, RZ, R0 ;  /* 0x000000ffff027224 */ /* 0x002fe200078e0000 */
[----:B------:R-:W-:Y:S01]  /*3950*/  IABS R0, R4 ;  /* 0x0000000400007213 */ /* 0x000fe20000000000 */
[----:B------:R-:W-:-:S02]  /*3960*/  IMAD.IADD R4, R225, 0x1, -R9 ;  /* 0x00000001e1047824 */ /* 0x000fc400078e0a09 */
[----:B------:R1:W4:Y:S03]  /*3970*/  I2F R49, R2 ;  /* 0x0000000200317306 */ /* 0x0003260000201400 */
[----:B---3--:R-:W-:Y:S01]  /*3980*/  HMMA.16816.F32 R28, R32, R20, R28 ;  /* 0x00000014201c723c */ /* 0x008fe2000000181c */
[----:B-----5:R-:W-:-:S07]  /*3990*/  FFMA.FTZ R14, R51, -R222, R37 ;  /* 0x800000de330e7223 */ /* 0x020fce0000010025 */
[----:B------:R-:W-:Y:S01]  /*39a0*/  HMMA.16816.F32 R56, R32, R22, R56 ;  /* 0x000000162038723c */ /* 0x000fe20000001838 */
[----:B-1----:R-:W-:Y:S01]  /*39b0*/  IMAD.MOV.U32 R2, RZ, RZ, R0 ;  /* 0x000000ffff027224 */ /* 0x002fe200078e0000 */
[----:B------:R-:W-:-:S06]  /*39c0*/  IABS R0, R4 ;  /* 0x0000000400007213 */ /* 0x000fcc0000000000 */
[C---:B------:R-:W-:Y:S01]  /*39d0*/  HMMA.16816.F32 R68, R44.reuse, R22, R68 ;  /* 0x000000162c44723c */ /* 0x040fe20000001844 */
[----:B------:R1:W3:Y:S07]  /*39e0*/  I2F R27, R2 ;  /* 0x00000002001b7306 */ /* 0x0002ee0000201400 */
[----:B------:R-:W-:Y:S01]  /*39f0*/  HMMA.16816.F32 R64, R44, R20, R72 ;  /* 0x000000142c40723c */ /* 0x000fe20000001848 */
[----:B------:R5:W5:Y:S01]  /*3a00*/  I2F R48, R0 ;  /* 0x0000000000307306 */ /* 0x000b620000201400 */
[----:B--2---:R-:W-:-:S05]  /*3a10*/  FFMA.FTZ R19, R19, -R222, R29 ;  /* 0x800000de13137223 */ /* 0x004fca000001001d */
[-C--:B------:R-:W-:Y:S01]  /*3a20*/  FFMA.FTZ R20, R50, -R222.reuse, R28 ;  /* 0x800000de32147223 */ /* 0x080fe2000001001c */
[----:B------:R-:W-:Y:S01]  /*3a30*/  HMMA.16816.F32 R72, R40, R162, R120 ;  /* 0x000000a22848723c */ /* 0x000fe20000001878 */
[----:B-1----:R-:W-:Y:S02]  /*3a40*/  IMAD.IADD R2, R225, 0x1, -R10 ;  /* 0x00000001e1027824 */ /* 0x002fe400078e0a0a */
[-C--:B----4-:R-:W-:Y:S02]  /*3a50*/  FFMA.FTZ R21, R49, -R222.reuse, R56 ;  /* 0x800000de31157223 */ /* 0x090fe40000010038 */
[----:B---3--:R-:W-:Y:S01]  /*3a60*/  FFMA.FTZ R27, R27, -R222, R54 ;  /* 0x800000de1b1b7223 */ /* 0x008fe20000010036 */
[----:B------:R-:W-:Y:S02]  /*3a70*/  IABS R2, R2 ;  /* 0x0000000200027213 */ /* 0x000fe40000000000 */
[----:B-----5:R-:W-:Y:S01]  /*3a80*/  IADD3 R0, R92, 0x1, -R100 ;  /* 0x000000015c007810 */ /* 0x020fe20007ffe864 */
[----:B------:R-:W-:-:S02]  /*3a90*/  FFMA.FTZ R28, R48, -R222, R55 ;  /* 0x800000de301c7223 */ /* 0x000fc40000010037 */
[----:B------:R-:W-:Y:S01]  /*3aa0*/  IMAD.MOV.U32 R4, RZ, RZ, R2 ;  /* 0x000000ffff047224 */ /* 0x000fe200078e0002 */
[----:B------:R-:W-:Y:S02]  /*3ab0*/  IADD3 R0, R0, c[0x0][0x2e8], RZ ;  /* 0x0000ba0000007a10 */ /* 0x000fe40007ffe0ff */
[----:B------:R-:W-:Y:S01]  /*3ac0*/  IABS R2, R5 ;  /* 0x0000000500027213 */ /* 0x000fe20000000000 */
[----:B------:R1:W2:Y:S01]  /*3ad0*/  I2F R26, R4 ;  /* 0x00000004001a7306 */ /* 0x0002a20000201400 */
[----:B------:R-:W-:Y:S02]  /*3ae0*/  IMAD.IADD R5, R225, 0x1, -R17 ;  /* 0x00000001e1057824 */ /* 0x000fe400078e0a11 */
[----:B------:R-:W-:-:S03]  /*3af0*/  IMAD.IADD R12, R8, 0x1, R0 ;  /* 0x00000001080c7824 */ /* 0x000fc600078e0200 */
[----:B------:R-:W-:Y:S02]  /*3b00*/  IABS R5, R5 ;  /* 0x0000000500057213 */ /* 0x000fe40000000000 */
[----:B------:R3:W4:Y:S01]  /*3b10*/  I2F R15, R2 ;  /* 0x00000002000f7306 */ /* 0x0007220000201400 */
[----:B------:R-:W-:-:S04]  /*3b20*/  IMNMX R235, R12, R92, PT ;  /* 0x0000005c0ceb7217 */ /* 0x000fc80003800200 */
[-C--:B------:R-:W-:Y:S02]  /*3b30*/  ISETP.GE.AND P2, PT, R25, R235.reuse, PT ;  /* 0x000000eb1900720c */ /* 0x080fe40003f46270 */
[-C--:B------:R-:W-:Y:S01]  /*3b40*/  ISETP.GE.AND P3, PT, R9, R235.reuse, PT ;  /* 0x000000eb0900720c */ /* 0x080fe20003f66270 */
[----:B------:R5:W4:Y:S01]  /*3b50*/  I2F R13, R5 ;  /* 0x00000005000d7306 */ /* 0x000b220000201400 */
[----:B-1----:R-:W-:Y:S01]  /*3b60*/  IADD3 R4, R8, 0x40, RZ ;  /* 0x0000004008047810 */ /* 0x002fe20007ffe0ff */
[----:B--2---:R-:W-:Y:S01]  /*3b70*/  FFMA.FTZ R26, R26, -R222, R38 ;  /* 0x800000de1a1a7223 */ /* 0x004fe20000010026 */
[-C--:B------:R-:W-:Y:S02]  /*3b80*/  ISETP.GE.AND P0, PT, R16, R235.reuse, PT ;  /* 0x000000eb1000720c */ /* 0x080fe40003f06270 */
[----:B------:R-:W-:Y:S01]  /*3b90*/  ISETP.GE.AND P4, PT, R10, R235, PT ;  /* 0x000000eb0a00720c */ /* 0x000fe20003f86270 */
[----:B------:R-:W-:Y:S01]  /*3ba0*/  IMAD.IADD R224, R11, 0x1, R4 ;  /* 0x000000010be07824 */ /* 0x000fe200078e0204 */
[----:B---3--:R-:W-:Y:S01]  /*3bb0*/  IADD3 R2, R8, 0x48, RZ ;  /* 0x0000004808027810 */ /* 0x008fe20007ffe0ff */
[----:B------:R-:W-:-:S02]  /*3bc0*/  IMAD.IADD R8, R0, 0x1, R6 ;  /* 0x0000000100087824 */ /* 0x000fc400078e0206 */
[C---:B------:R-:W-:Y:S02]  /*3bd0*/  IMAD.IADD R6, R225.reuse, 0x1, -R18 ;  /* 0x00000001e1067824 */ /* 0x040fe400078e0a12 */
[----:B------:R-:W-:Y:S01]  /*3be0*/  IMAD.IADD R7, R0, 0x1, R4 ;  /* 0x0000000100077824 */ /* 0x000fe200078e0204 */
[----:B------:R-:W-:Y:S01]  /*3bf0*/  IMNMX R234, R8, R92, PT ;  /* 0x0000005c08ea7217 */ /* 0x000fe20003800200 */
[----:B------:R-:W-:Y:S01]  /*3c00*/  IMAD.IADD R4, R225, 0x1, -R24 ;  /* 0x00000001e1047824 */ /* 0x000fe200078e0a18 */
[----:B------:R-:W-:Y:S01]  /*3c10*/  IABS R6, R6 ;  /* 0x0000000600067213 */ /* 0x000fe20000000000 */
[--C-:B------:R-:W-:Y:S01]  /*3c20*/  IMAD.IADD R227, R11, 0x1, R2.reuse ;  /* 0x000000010be37824 */ /* 0x100fe200078e0202 */
[----:B------:R-:W-:Y:S01]  /*3c30*/  IADD3 R8, R25, 0x19, RZ ;  /* 0x0000001919087810 */ /* 0x000fe20007ffe0ff */
[----:B------:R-:W-:Y:S01]  /*3c40*/  IMAD.IADD R2, R0, 0x1, R2 ;  /* 0x0000000100027824 */ /* 0x000fe200078e0202 */
[----:B------:R-:W-:Y:S01]  /*3c50*/  IABS R0, R4 ;  /* 0x0000000400007213 */ /* 0x000fe20000000000 */
[----:B-----5:R-:W-:Y:S01]  /*3c60*/  IMAD.MOV.U32 R5, RZ, RZ, R6 ;  /* 0x000000ffff057224 */ /* 0x020fe200078e0006 */
[----:B------:R-:W-:Y:S01]  /*3c70*/  IMNMX R233, R7, R92, PT ;  /* 0x0000005c07e97217 */ /* 0x000fe20003800200 */
[----:B----4-:R-:W-:Y:S01]  /*3c80*/  FFMA.FTZ R22, R15, -R222, R39 ;  /* 0x800000de0f167223 */ /* 0x010fe20000010027 */
[----:B------:R-:W-:Y:S01]  /*3c90*/  IMNMX R232, R2, R92, PT ;  /* 0x0000005c02e87217 */ /* 0x000fe20003800200 */
[-C--:B------:R-:W-:Y:S01]  /*3ca0*/  FFMA.FTZ R15, R13, -R222.reuse, R30 ;  /* 0x800000de0d0f7223 */ /* 0x080fe2000001001e */
[----:B------:R-:W1:Y:S01]  /*3cb0*/  I2F R0, R0 ;  /* 0x0000000000007306 */ /* 0x000e620000201400 */
[----:B------:R-:W-:Y:S01]  /*3cc0*/  IADD3 R2, R226, -c[0x0][0x2e4], RZ ;  /* 0x8000b900e2027a10 */ /* 0x000fe20007ffe0ff */
[-C--:B------:R-:W-:Y:S01]  /*3cd0*/  FFMA.FTZ R7, R62, -R222.reuse, R52 ;  /* 0x800000de3e077223 */ /* 0x080fe20000010034 */
[----:B------:R-:W-:Y:S01]  /*3ce0*/  IADD3 R4, R227, -c[0x0][0x2e4], RZ ;  /* 0x8000b900e3047a10 */ /* 0x000fe20007ffe0ff */
[----:B------:R-:W-:Y:S01]  /*3cf0*/  FFMA.FTZ R6, R61, -R222, R53 ;  /* 0x800000de3d067223 */ /* 0x000fe20000010035 */
[----:B------:R-:W-:Y:S01]  /*3d00*/  IMNMX R231, RZ, R2, !PT ;  /* 0x00000002ffe77217 */ /* 0x000fe20007800200 */
[C---:B------:R-:W-:Y:S01]  /*3d10*/  IMAD.IADD R12, R224.reuse, 0x1, -R9 ;  /* 0x00000001e00c7824 */ /* 0x040fe200078e0a09 */
[----:B------:R-:W-:Y:S01]  /*3d20*/  IADD3 R2, R224, -c[0x0][0x2e4], RZ ;  /* 0x8000b900e0027a10 */ /* 0x000fe20007ffe0ff */
[----:B------:R-:W2:Y:S01]  /*3d30*/  I2F R5, R5 ;  /* 0x0000000500057306 */ /* 0x000ea20000201400 */
[----:B------:R-:W-:Y:S01]  /*3d40*/  ISETP.LT.OR P2, PT, R25, R231, P2 ;  /* 0x000000e71900720c */ /* 0x000fe20001741670 */
[----:B------:R-:W-:Y:S01]  /*3d50*/  FFMA.FTZ R11, R60, -R222, R36 ;  /* 0x800000de3c0b7223 */ /* 0x000fe20000010024 */
[----:B------:R-:W-:Y:S01]  /*3d60*/  IMNMX R229, RZ, R2, !PT ;  /* 0x00000002ffe57217 */ /* 0x000fe20007800200 */
[----:B------:R-:W-:Y:S01]  /*3d70*/  IMAD.IADD R2, R224, 0x1, -R25 ;  /* 0x00000001e0027824 */ /* 0x000fe200078e0a19 */
[----:B------:R-:W-:Y:S01]  /*3d80*/  IMNMX R228, RZ, R4, !PT ;  /* 0x00000004ffe47217 */ /* 0x000fe20007800200 */
[----:B------:R-:W-:Y:S01]  /*3d90*/  HMMA.16816.F32 R52, R40, R160, R96 ;  /* 0x000000a02834723c */ /* 0x000fe20000001860 */
[----:B------:R-:W-:Y:S01]  /*3da0*/  FSEL R104, R7, -INF , !P2 ;  /* 0xff80000007687808 */ /* 0x000fe20005000000 */
[----:B-1----:R-:W-:Y:S01]  /*3db0*/  FFMA.FTZ R23, R0, -R222, R58 ;  /* 0x800000de00177223 */ /* 0x002fe2000001003a */
[----:B------:R-:W-:-:S02]  /*3dc0*/  IADD3 R0, R225, -c[0x0][0x2e4], RZ ;  /* 0x8000b900e1007a10 */ /* 0x000fc40007ffe0ff */
[----:B------:R-:W-:Y:S02]  /*3dd0*/  ISETP.GE.AND P2, PT, R17, R235, PT ;  /* 0x000000eb1100720c */ /* 0x000fe40003f46270 */
[----:B------:R-:W-:Y:S02]  /*3de0*/  IMNMX R230, RZ, R0, !PT ;  /* 0x00000000ffe67217 */ /* 0x000fe40007800200 */
[----:B------:R-:W-:Y:S01]  /*3df0*/  ISETP.GE.AND P1, PT, R9, R234, PT ;  /* 0x000000ea0900720c */ /* 0x000fe20003f26270 */
[----:B--2---:R-:W-:Y:S01]  /*3e00*/  FFMA.FTZ R13, R5, -R222, R31 ;  /* 0x800000de050d7223 */ /* 0x004fe2000001001f */
[C---:B------:R-:W-:Y:S01]  /*3e10*/  ISETP.GE.AND P6, PT, R9.reuse, R233, PT ;  /* 0x000000e90900720c */ /* 0x040fe20003fc6270 */
[----:B------:R-:W-:Y:S01]  /*3e20*/  IMAD.IADD R5, R226, 0x1, -R8 ;  /* 0x00000001e2057824 */ /* 0x000fe200078e0a08 */
[C---:B------:R-:W-:Y:S02]  /*3e30*/  ISETP.GE.AND P5, PT, R9.reuse, R232, PT ;  /* 0x000000e80900720c */ /* 0x040fe40003fa6270 */
[----:B------:R-:W-:-:S02]  /*3e40*/  ISETP.LT.OR P3, PT, R9, R231, P3 ;  /* 0x000000e70900720c */ /* 0x000fc40001f61670 */
[----:B------:R-:W-:Y:S01]  /*3e50*/  IABS R0, R5 ;  /* 0x0000000500007213 */ /* 0x000fe20000000000 */
[----:B------:R-:W-:Y:S01]  /*3e60*/  IMAD.IADD R5, R227, 0x1, -R25 ;  /* 0x00000001e3057824 */ /* 0x000fe200078e0a19 */
[-C--:B------:R-:W-:Y:S02]  /*3e70*/  ISETP.LT.OR P0, PT, R16, R231.reuse, P0 ;  /* 0x000000e71000720c */ /* 0x080fe40000701670 */
[----:B------:R-:W-:Y:S01]  /*3e80*/  ISETP.LT.OR P2, PT, R17, R231, P2 ;  /* 0x000000e71100720c */ /* 0x000fe20001741670 */
[----:B------:R-:W-:Y:S01]  /*3e90*/  IMAD.MOV.U32 R4, RZ, RZ, R0 ;  /* 0x000000ffff047224 */ /* 0x000fe200078e0000 */
[----:B------:R-:W-:Y:S02]  /*3ea0*/  IABS R0, R2 ;  /* 0x0000000200007213 */ /* 0x000fe40000000000 */
[----:B------:R-:W-:Y:S01]  /*3eb0*/  IABS R2, R5 ;  /* 0x0000000500027213 */ /* 0x000fe20000000000 */
[----:B------:R-:W-:Y:S01]  /*3ec0*/  I2F R29, R4 ;  /* 0x00000004001d7306 */ /* 0x000fe20000201400 */
[----:B------:R-:W-:-:S02]  /*3ed0*/  ISETP.LT.OR P1, PT, R9, R230, P1 ;  /* 0x000000e60900720c */ /* 0x000fc40000f21670 */
[C---:B------:R-:W-:Y:S02]  /*3ee0*/  ISETP.LT.OR P6, PT, R9.reuse, R229, P6 ;  /* 0x000000e50900720c */ /* 0x040fe400037c1670 */
[----:B------:R-:W-:Y:S01]  /*3ef0*/  ISETP.LT.OR P5, PT, R9, R228, P5 ;  /* 0x000000e40900720c */ /* 0x000fe20002fa1670 */
[----:B------:R-:W-:Y:S01]  /*3f00*/  IMAD.IADD R9, R227, 0x1, -R9 ;  /* 0x00000001e3097824 */ /* 0x000fe200078e0a09 */
[----:B------:R-:W-:Y:S01]  /*3f10*/  FSEL R130, R6, -INF , !P3 ;  /* 0xff80000006827808 */ /* 0x000fe20005800000 */
[----:B------:R1:W2:Y:S01]  /*3f20*/  I2F R5, R0 ;  /* 0x0000000000057306 */ /* 0x0002a20000201400 */
[----:B------:R-:W-:Y:S01]  /*3f30*/  ISETP.GE.AND P3, PT, R18, R235, PT ;  /* 0x000000eb1200720c */ /* 0x000fe20003f66270 */
[----:B------:R-:W-:Y:S01]  /*3f40*/  IMAD.IADD R6, R224, 0x1, -R10 ;  /* 0x00000001e0067824 */ /* 0x000fe200078e0a0a */
[----:B------:R-:W-:Y:S02]  /*3f50*/  ISETP.LT.OR P4, PT, R10, R231, P4 ;  /* 0x000000e70a00720c */ /* 0x000fe40002781670 */
[----:B------:R-:W-:-:S02]  /*3f60*/  FSEL R136, R14, -INF , !P0 ;  /* 0xff8000000e887808 */ /* 0x000fc40004000000 */
[----:B------:R-:W-:Y:S02]  /*3f70*/  ISETP.GE.AND P0, PT, R10, R234, PT ;  /* 0x000000ea0a00720c */ /* 0x000fe40003f06270 */
[----:B------:R-:W-:Y:S02]  /*3f80*/  FSEL R197, R20, -INF , !P2 ;  /* 0xff80000014c57808 */ /* 0x000fe40005000000 */
[----:B------:R-:W-:Y:S02]  /*3f90*/  ISETP.LT.OR P3, PT, R18, R231, P3 ;  /* 0x000000e71200720c */ /* 0x000fe40001f61670 */
[----:B------:R-:W-:Y:S02]  /*3fa0*/  FSEL R137, R11, -INF , !P4 ;  /* 0xff8000000b897808 */ /* 0x000fe40006000000 */
[----:B------:R-:W-:Y:S01]  /*3fb0*/  IABS R7, R9 ;  /* 0x0000000900077213 */ /* 0x000fe20000000000 */
[----:B-1----:R-:W-:Y:S01]  /*3fc0*/  IMAD.MOV.U32 R0, RZ, RZ, R2 ;  /* 0x000000ffff007224 */ /* 0x002fe200078e0002 */
[----:B------:R-:W-:Y:S01]  /*3fd0*/  ISETP.GE.AND P4, PT, R24, R235, PT ;  /* 0x000000eb1800720c */ /* 0x000fe20003f86270 */
[----:B------:R-:W-:Y:S01]  /*3fe0*/  IMAD.IADD R2, R224, 0x1, -R16 ;  /* 0x00000001e0027824 */ /* 0x000fe200078e0a10 */
[----:B------:R-:W-:Y:S01]  /*3ff0*/  ISETP.LT.OR P0, PT, R10, R230, P0 ;  /* 0x000000e60a00720c */ /* 0x000fe20000701670 */
[----:B------:R1:W-:Y:S01]  /*4000*/  I2F R20, R0 ;  /* 0x0000000000147306 */ /* 0x0003e20000201400 */
[----:B------:R-:W-:-:S02]  /*4010*/  IABS R9, R6 ;  /* 0x0000000600097213 */ /* 0x000fc40000000000 */
[----:B------:R-:W-:Y:S02]  /*4020*/  FSEL R202, R19, -INF , !P3 ;  /* 0xff80000013ca7808 */ /* 0x000fe40005800000 */
[C---:B------:R-:W-:Y:S02]  /*4030*/  ISETP.GE.AND P2, PT, R10.reuse, R233, PT ;  /* 0x000000e90a00720c */ /* 0x040fe40003f46270 */
[----:B------:R-:W-:Y:S02]  /*4040*/  ISETP.GE.AND P3, PT, R10, R232, PT ;  /* 0x000000e80a00720c */ /* 0x000fe40003f66270 */
[----:B------:R-:W-:Y:S02]  /*4050*/  IABS R4, R12 ;  /* 0x0000000c00047213 */ /* 0x000fe40000000000 */
[----:B------:R-:W-:Y:S02]  /*4060*/  ISETP.LT.OR P4, PT, R24, R231, P4 ;  /* 0x000000e71800720c */ /* 0x000fe40002781670 */
[----:B------:R-:W-:-:S02]  /*4070*/  FSEL R131, R26, -INF , !P0 ;  /* 0xff8000001a837808 */ /* 0x000fc40004000000 */
[----:B------:R-:W-:Y:S01]  /*4080*/  ISETP.GE.AND P0, PT, R18, R234, PT ;  /* 0x000000ea1200720c */ /* 0x000fe20003f06270 */
[----:B-1----:R-:W-:Y:S01]  /*4090*/  IMAD.IADD R0, R227, 0x1, -R10 ;  /* 0x00000001e3007824 */ /* 0x002fe200078e0a0a */
[C---:B------:R-:W-:Y:S02]  /*40a0*/  ISETP.LT.OR P2, PT, R10.reuse, R229, P2 ;  /* 0x000000e50a00720c */ /* 0x040fe40001741670 */
[----:B------:R-:W-:Y:S02]  /*40b0*/  ISETP.LT.OR P3, PT, R10, R228, P3 ;  /* 0x000000e40a00720c */ /* 0x000fe40001f61670 */
[----:B------:R-:W-:Y:S01]  /*40c0*/  IABS R6, R0 ;  /* 0x0000000000067213 */ /* 0x000fe20000000000 */
[----:B------:R1:W3:Y:S01]  /*40d0*/  I2F R10, R4 ;  /* 0x00000004000a7306 */ /* 0x0002e20000201400 */
[----:B------:R-:W-:Y:S01]  /*40e0*/  IABS R0, R2 ;  /* 0x0000000200007213 */ /* 0x000fe20000000000 */
[----:B------:R-:W-:Y:S01]  /*40f0*/  IMAD.MOV.U32 R2, RZ, RZ, R9 ;  /* 0x000000ffff027224 */ /* 0x000fe200078e0009 */
[----:B------:R-:W-:-:S02]  /*4100*/  FSEL R201, R21, -INF , !P4 ;  /* 0xff80000015c97808 */ /* 0x000fc40006000000 */
[C---:B------:R-:W-:Y:S02]  /*4110*/  ISETP.GE.AND P4, PT, R25.reuse, R234, PT ;  /* 0x000000ea1900720c */ /* 0x040fe40003f86270 */
[-C--:B------:R-:W-:Y:S01]  /*4120*/  ISETP.LT.OR P0, PT, R18, R230.reuse, P0 ;  /* 0x000000e61200720c */ /* 0x080fe20000701670 */
[----:B------:R4:W5:Y:S01]  /*4130*/  I2F R11, R2 ;  /* 0x00000002000b7306 */ /* 0x0009620000201400 */
[----:B------:R-:W-:Y:S02]  /*4140*/  ISETP.LT.OR P4, PT, R25, R230, P4 ;  /* 0x000000e61900720c */ /* 0x000fe40002781670 */
[----:B------:R-:W-:Y:S02]  /*4150*/  FSEL R200, R13, -INF , !P0 ;  /* 0xff8000000dc87808 */ /* 0x000fe40004000000 */
[----:B------:R-:W-:Y:S02]  /*4160*/  FSEL R128, R27, -INF , !P4 ;  /* 0xff8000001b807808 */ /* 0x000fe40006000000 */
[-C--:B------:R-:W-:Y:S01]  /*4170*/  ISETP.GE.AND P4, PT, R16, R234.reuse, PT ;  /* 0x000000ea1000720c */ /* 0x080fe20003f86270 */
[----:B------:R5:W-:Y:S01]  /*4180*/  I2F R9, R0 ;  /* 0x0000000000097306 */ /* 0x000be20000201400 */
[----:B------:R-:W-:Y:S01]  /*4190*/  ISETP.GE.AND P0, PT, R24, R234, PT ;  /* 0x000000ea1800720c */ /* 0x000fe20003f06270 */
[----:B-1----:R-:W-:Y:S01]  /*41a0*/  IMAD.MOV.U32 R4, RZ, RZ, R7 ;  /* 0x000000ffff047224 */ /* 0x002fe200078e0007 */
[----:B------:R-:W-:-:S02]  /*41b0*/  ISETP.LT.OR P4, PT, R16, R230, P4 ;  /* 0x000000e61000720c */ /* 0x000fc40002781670 */
[----:B------:R-:W-:Y:S02]  /*41c0*/  ISETP.LT.OR P0, PT, R24, R230, P0 ;  /* 0x000000e61800720c */ /* 0x000fe40000701670 */
[----:B------:R-:W-:Y:S01]  /*41d0*/  FSEL R129, R28, -INF , !P1 ;  /* 0xff8000001c817808 */ /* 0x000fe20004800000 */
[----:B----4-:R-:W-:Y:S01]  /*41e0*/  IMAD.MOV.U32 R2, RZ, RZ, R6 ;  /* 0x000000ffff027224 */ /* 0x010fe200078e0006 */
[----:B------:R1:W-:Y:S01]  /*41f0*/  I2F R27, R4 ;  /* 0x00000004001b7306 */ /* 0x0003e20000201400 */
[-C--:B--2---:R-:W-:Y:S01]  /*4200*/  FFMA.FTZ R6, R5, -R222.reuse, R80 ;  /* 0x800000de05067223 */ /* 0x084fe20000010050 */
[----:B------:R-:W-:Y:S01]  /*4210*/  FSEL R140, R22, -INF , !P4 ;  /* 0xff800000168c7808 */ /* 0x000fe20006000000 */
[----:B---3--:R-:W-:Y:S01]  /*4220*/  FFMA.FTZ R5, R10, -R222, R81 ;  /* 0x800000de0a057223 */ /* 0x008fe20000010051 */
[----:B------:R-:W-:Y:S02]  /*4230*/  FSEL R199, R23, -INF , !P0 ;  /* 0xff80000017c77808 */ /* 0x000fe40004000000 */
[----:B------:R-:W-:Y:S01]  /*4240*/  ISETP.GE.AND P1, PT, R17, R234, PT ;  /* 0x000000ea1100720c */ /* 0x000fe20003f26270 */
[----:B-----5:R-:W-:Y:S01]  /*4250*/  IMAD.IADD R0, R224, 0x1, -R17 ;  /* 0x00000001e0007824 */ /* 0x020fe200078e0a11 */
[----:B------:R2:W3:Y:S01]  /*4260*/  I2F R13, R2 ;  /* 0x00000002000d7306 */ /* 0x0004e20000201400 */
[----:B------:R-:W-:-:S02]  /*4270*/  ISETP.GE.AND P4, PT, R16, R233, PT ;  /* 0x000000e91000720c */ /* 0x000fc40003f86270 */
[----:B------:R-:W-:Y:S02]  /*4280*/  ISETP.GE.AND P0, PT, R25, R233, PT ;  /* 0x000000e91900720c */ /* 0x000fe40003f06270 */
[----:B------:R-:W-:Y:S02]  /*4290*/  IABS R0, R0 ;  /* 0x0000000000007213 */ /* 0x000fe40000000000 */
[----:B------:R-:W-:Y:S01]  /*42a0*/  FSEL R80, R5, -INF , !P6 ;  /* 0xff80000005507808 */ /* 0x000fe20007000000 */
[----:B-1----:R-:W-:Y:S01]  /*42b0*/  IMAD.IADD R4, R224, 0x1, -R18 ;  /* 0x00000001e0047824 */ /* 0x002fe200078e0a12 */
[----:B------:R-:W-:Y:S01]  /*42c0*/  ISETP.LT.OR P1, PT, R17, R230, P1 ;  /* 0x000000e61100720c */ /* 0x000fe20000f21670 */
[----:B------:R-:W-:Y:S01]  /*42d0*/  FFMA.FTZ R5, R11, -R222, R76 ;  /* 0x800000de0b057223 */ /* 0x000fe2000001004c */
[-C--:B------:R-:W-:Y:S02]  /*42e0*/  ISETP.LT.OR P4, PT, R16, R229.reuse, P4 ;  /* 0x000000e51000720c */ /* 0x080fe40002781670 */
[----:B------:R-:W-:-:S02]  /*42f0*/  ISETP.LT.OR P0, PT, R25, R229, P0 ;  /* 0x000000e51900720c */ /* 0x000fc40000701670 */
[----:B------:R-:W-:Y:S01]  /*4300*/  FSEL R198, R15, -INF , !P1 ;  /* 0xff8000000fc67808 */ /* 0x000fe20004800000 */
[----:B--2---:R-:W-:Y:S01]  /*4310*/  IMAD.IADD R2, R227, 0x1, -R16 ;  /* 0x00000001e3027824 */ /* 0x004fe200078e0a10 */
[----:B------:R-:W-:Y:S01]  /*4320*/  FSEL R81, R6, -INF , !P0 ;  /* 0xff80000006517808 */ /* 0x000fe20004000000 */
[----:B---3--:R-:W-:Y:S01]  /*4330*/  FFMA.FTZ R10, R13, -R222, R78 ;  /* 0x800000de0d0a7223 */ /* 0x008fe2000001004e */
[----:B------:R-:W-:Y:S02]  /*4340*/  FSEL R63, R5, -INF , !P2 ;  /* 0xff800000053f7808 */ /* 0x000fe40005000000 */
[----:B------:R-:W-:Y:S02]  /*4350*/  IABS R2, R2 ;  /* 0x0000000200027213 */ /* 0x000fe40000000000 */
[----:B------:R-:W-:Y:S02]  /*4360*/  ISETP.GE.AND P1, PT, R16, R232, PT ;  /* 0x000000e81000720c */ /* 0x000fe40003f26270 */
[----:B------:R1:W-:Y:S01]  /*4370*/  I2F R21, R2 ;  /* 0x0000000200157306 */ /* 0x0003e20000201400 */
[----:B------:R-:W-:-:S02]  /*4380*/  ISETP.GE.AND P0, PT, R17, R233, PT ;  /* 0x000000e91100720c */ /* 0x000fc40003f06270 */
[C---:B------:R-:W-:Y:S02]  /*4390*/  ISETP.GE.AND P6, PT, R17.reuse, R232, PT ;  /* 0x000000e81100720c */ /* 0x040fe40003fc6270 */
[----:B------:R-:W-:Y:S02]  /*43a0*/  ISETP.GE.AND P2, PT, R18, R233, PT ;  /* 0x000000e91200720c */ /* 0x000fe40003f46270 */
[-C--:B------:R-:W-:Y:S02]  /*43b0*/  ISETP.LT.OR P1, PT, R16, R228.reuse, P1 ;  /* 0x000000e41000720c */ /* 0x080fe40000f21670 */
[CC--:B------:R-:W-:Y:S02]  /*43c0*/  ISETP.LT.OR P0, PT, R17.reuse, R229.reuse, P0 ;  /* 0x000000e51100720c */ /* 0x0c0fe40000701670 */
[----:B------:R-:W-:Y:S02]  /*43d0*/  ISETP.LT.OR P6, PT, R17, R228, P6 ;  /* 0x000000e41100720c */ /* 0x000fe400037c1670 */
[----:B------:R-:W-:-:S02]  /*43e0*/  ISETP.LT.OR P2, PT, R18, R229, P2 ;  /* 0x000000e51200720c */ /* 0x000fc40001741670 */
[----:B------:R-:W-:Y:S01]  /*43f0*/  FSEL R60, R10, -INF , !P3 ;  /* 0xff8000000a3c7808 */ /* 0x000fe20005800000 */
[----:B-1----:R-:W-:Y:S01]  /*4400*/  IMAD.MOV.U32 R2, RZ, RZ, R0 ;  /* 0x000000ffff027224 */ /* 0x002fe200078e0000 */
[----:B------:R-:W-:Y:S01]  /*4410*/  IABS R0, R4 ;  /* 0x0000000400007213 */ /* 0x000fe20000000000 */
[-C--:B------:R-:W-:Y:S01]  /*4420*/  FFMA.FTZ R4, R9, -R222.reuse, R77 ;  /* 0x800000de09047223 */ /* 0x080fe2000001004d */
[----:B------:R-:W-:Y:S01]  /*4430*/  ISETP.GE.AND P3, PT, R8, R233, PT ;  /* 0x000000e90800720c */ /* 0x000fe20003f66270 */
[----:B------:R1:W2:Y:S01]  /*4440*/  I2F R7, R2 ;  /* 0x0000000200077306 */ /* 0x0002a20000201400 */
[----:B------:R-:W-:Y:S02]  /*4450*/  FFMA.FTZ R9, R27, -R222, R83 ;  /* 0x800000de1b097223 */ /* 0x000fe40000010053 */
[----:B------:R-:W-:Y:S02]  /*4460*/  FSEL R62, R4, -INF , !P4 ;  /* 0xff800000043e7808 */ /* 0x000fe40006000000 */
[----:B------:R-:W-:-:S02]  /*4470*/  ISETP.GE.AND P4, PT, R18, R232, PT ;  /* 0x000000e81200720c */ /* 0x000fc40003f86270 */
[----:B------:R-:W-:Y:S01]  /*4480*/  FSEL R27, R9, -INF , !P5 ;  /* 0xff800000091b7808 */ /* 0x000fe20006800000 */
[----:B------:R3:W4:Y:S01]  /*4490*/  I2F R6, R0 ;  /* 0x0000000000067306 */ /* 0x0007220000201400 */
[----:B------:R-:W-:Y:S02]  /*44a0*/  ISETP.LT.OR P4, PT, R18, R228, P4 ;  /* 0x000000e41200720c */ /* 0x000fe40002781670 */
[C---:B------:R-:W-:Y:S02]  /*44b0*/  ISETP.GE.AND P5, PT, R8.reuse, R234, PT ;  /* 0x000000ea0800720c */ /* 0x040fe40003fa6270 */
[C---:B------:R-:W-:Y:S02]  /*44c0*/  ISETP.LT.OR P3, PT, R8.reuse, R229, P3 ;  /* 0x000000e50800720c */ /* 0x040fe40001f61670 */
[----:B------:R-:W-:Y:S01]  /*44d0*/  ISETP.LT.OR P5, PT, R8, R230, P5 ;  /* 0x000000e60800720c */ /* 0x000fe20002fa1670 */
[----:B-1----:R-:W-:Y:S02]  /*44e0*/  IMAD.IADD R2, R227, 0x1, -R17 ;  /* 0x00000001e3027824 */ /* 0x002fe400078e0a11 */
[----:B--2---:R-:W-:-:S03]  /*44f0*/  FFMA.FTZ R4, R7, -R222, R64 ;  /* 0x800000de07047223 */ /* 0x004fc60000010040 */
[----:B------:R-:W-:Y:S02]  /*4500*/  IABS R2, R2 ;  /* 0x0000000200027213 */ /* 0x000fe40000000000 */
[----:B------:R-:W-:Y:S01]  /*4510*/  FSEL R84, R4, -INF , !P0 ;  /* 0xff80000004547808 */ /* 0x000fe20004000000 */
[----:B---3--:R-:W-:Y:S01]  /*4520*/  IMAD.IADD R0, R224, 0x1, -R24 ;  /* 0x00000001e0007824 */ /* 0x008fe200078e0a18 */
[----:B------:R1:W-:Y:S01]  /*4530*/  I2F R15, R2 ;  /* 0x00000002000f7306 */ /* 0x0003e20000201400 */
[----:B------:R-:W-:Y:S01]  /*4540*/  IMAD.IADD R4, R225, 0x1, -R8 ;  /* 0x00000001e1047824 */ /* 0x000fe200078e0a08 */
[C---:B------:R-:W-:Y:S02]  /*4550*/  ISETP.GE.AND P0, PT, R24.reuse, R233, PT ;  /* 0x000000e91800720c */ /* 0x040fe40003f06270 */
[----:B------:R-:W-:Y:S02]  /*4560*/  IABS R0, R0 ;  /* 0x0000000000007213 */ /* 0x000fe40000000000 */
[----:B------:R-:W-:-:S02]  /*4570*/  ISETP.LT.OR P0, PT, R24, R229, P0 ;  /* 0x000000e51800720c */ /* 0x000fc40000701670 */
[----:B------:R2:W3:Y:S01]  /*4580*/  I2F R5, R0 ;  /* 0x0000000000057306 */ /* 0x0004e20000201400 */
[C---:B-1----:R-:W-:Y:S02]  /*4590*/  IMAD.IADD R2, R227.reuse, 0x1, -R18 ;  /* 0x00000001e3027824 */ /* 0x042fe400078e0a12 */
[----:B------:R-:W1:Y:S03]  /*45a0*/  LDSM.16.M88.4 R16, [R219+0x8800] ;  /* 0x00880000db10783b */ /* 0x000e660000000200 */
[----:B------:R-:W-:Y:S01]  /*45b0*/  IABS R7, R2 ;  /* 0x0000000200077213 */ /* 0x000fe20000000000 */
[-C--:B----4-:R-:W-:Y:S02]  /*45c0*/  FFMA.FTZ R2, R6, -R222.reuse, R65 ;  /* 0x800000de06027223 */ /* 0x090fe40000010041 */
[----:B--2---:R-:W-:Y:S02]  /*45d0*/  IMAD.IADD R0, R227, 0x1, -R24 ;  /* 0x00000001e3007824 */ /* 0x004fe400078e0a18 */
[----:B---3--:R-:W-:Y:S01]  /*45e0*/  FFMA.FTZ R5, R5, -R222, R68 ;  /* 0x800000de05057223 */ /* 0x008fe20000010044 */
[----:B------:R-:W-:Y:S01]  /*45f0*/  FSEL R92, R2, -INF , !P2 ;  /* 0xff800000025c7808 */ /* 0x000fe20005000000 */
[----:B------:R-:W-:Y:S01]  /*4600*/  IMAD.MOV.U32 R6, RZ, RZ, R7 ;  /* 0x000000ffff067224 */ /* 0x000fe200078e0007 */
[----:B------:R-:W-:-:S02]  /*4610*/  IABS R0, R0 ;  /* 0x0000000000007213 */ /* 0x000fc40000000000 */
[----:B------:R-:W-:Y:S01]  /*4620*/  FSEL R77, R5, -INF , !P0 ;  /* 0xff800000054d7808 */ /* 0x000fe20004000000 */
[----:B------:R-:W-:Y:S01]  /*4630*/  IMAD.IADD R5, R227, 0x1, -R8 ;  /* 0x00000001e3057824 */ /* 0x000fe200078e0a08 */
[C---:B------:R-:W-:Y:S01]  /*4640*/  ISETP.GE.AND P0, PT, R25.reuse, R232, PT ;  /* 0x000000e81900720c */ /* 0x040fe20003f06270 */
[----:B------:R-:W-:Y:S01]  /*4650*/  IMAD.MOV.U32 R2, RZ, RZ, R0 ;  /* 0x000000ffff027224 */ /* 0x000fe200078e0000 */
[----:B------:R-:W-:Y:S01]  /*4660*/  IABS R0, R4 ;  /* 0x0000000400007213 */ /* 0x000fe20000000000 */
[----:B------:R-:W-:Y:S01]  /*4670*/  IMAD.IADD R4, R224, 0x1, -R8 ;  /* 0x00000001e0047824 */ /* 0x000fe200078e0a08 */
[----:B------:R2:W3:Y:S01]  /*4680*/  I2F R14, R6 ;  /* 0x00000006000e7306 */ /* 0x0004e20000201400 */
[----:B------:R-:W-:Y:S02]  /*4690*/  ISETP.LT.OR P0, PT, R25, R228, P0 ;  /* 0x000000e41900720c */ /* 0x000fe40000701670 */
[----:B------:R-:W-:-:S04]  /*46a0*/  ISETP.GE.AND P2, PT, R24, R232, PT ;  /* 0x000000e81800720c */ /* 0x000fc80003f46270 */
[----:B------:R-:W-:Y:S01]  /*46b0*/  ISETP.LT.OR P2, PT, R24, R228, P2 ;  /* 0x000000e41800720c */ /* 0x000fe20001741670 */
[----:B------:R4:W5:Y:S01]  /*46c0*/  I2F R12, R2 ;  /* 0x00000002000c7306 */ /* 0x0009620000201400 */
[-C--:B--2---:R-:W-:Y:S02]  /*46d0*/  FFMA.FTZ R6, R20, -R222.reuse, R82 ;  /* 0x800000de14067223 */ /* 0x084fe40000010052 */
[----:B---3--:R-:W-:-:S03]  /*46e0*/  FFMA.FTZ R9, R14, -R222, R67 ;  /* 0x800000de0e097223 */ /* 0x008fc60000010043 */
[----:B------:R-:W-:Y:S01]  /*46f0*/  FSEL R26, R6, -INF , !P0 ;  /* 0xff800000061a7808 */ /* 0x000fe20004000000 */
[----:B------:R-:W-:Y:S01]  /*4700*/  FFMA.FTZ R6, R21, -R222, R79 ;  /* 0x800000de15067223 */ /* 0x000fe2000001004f */
[-C--:B-1----:R-:W-:Y:S01]  /*4710*/  HMMA.16816.F32 R36, R32, R16.reuse, R112 ;  /* 0x000000102024723c */ /* 0x082fe20000001870 */
[----:B----4-:R-:W-:Y:S01]  /*4720*/  IMAD.MOV.U32 R2, RZ, RZ, R0 ;  /* 0x000000ffff027224 */ /* 0x010fe200078e0000 */
[----:B------:R-:W-:Y:S01]  /*4730*/  IABS R0, R4 ;  /* 0x0000000400007213 */ /* 0x000fe20000000000 */
[----:B-----5:R-:W-:Y:S01]  /*4740*/  FFMA.FTZ R10, R12, -R222, R70 ;  /* 0x800000de0c0a7223 */ /* 0x020fe20000010046 */
[----:B------:R-:W-:Y:S01]  /*4750*/  FSEL R61, R6, -INF , !P1 ;  /* 0xff800000063d7808 */ /* 0x000fe20004800000 */
[----:B------:R-:W1:Y:S01]  /*4760*/  I2F R13, R2 ;  /* 0x00000002000d7306 */ /* 0x000e620000201400 */
[C---:B------:R-:W-:Y:S01]  /*4770*/  ISETP.GE.AND P0, PT, R8.reuse, R235, PT ;  /* 0x000000eb0800720c */ /* 0x040fe20003f06270 */
[----:B------:R-:W-:Y:S01]  /*4780*/  IMAD.MOV.U32 R4, RZ, RZ, R0 ;  /* 0x000000ffff047224 */ /* 0x000fe200078e0000 */
[----:B------:R-:W-:Y:S01]  /*4790*/  IABS R0, R5 ;  /* 0x0000000500007213 */ /* 0x000fe20000000000 */
[C---:B------:R-:W-:Y:S01]  /*47a0*/  HMMA.16816.F32 R40, R44.reuse, R16, R124 ;  /* 0x000000102c28723c */ /* 0x040fe2000000187c */
[C---:B------:R-:W-:Y:S01]  /*47b0*/  ISETP.GE.AND P1, PT, R8.reuse, R232, PT ;  /* 0x000000e80800720c */ /* 0x040fe20003f26270 */
[----:B------:R-:W-:Y:S01]  /*47c0*/  FFMA.FTZ R12, R29, -R222, R57 ;  /* 0x800000de1d0c7223 */ /* 0x000fe20000010039 */
[C---:B------:R-:W-:Y:S01]  /*47d0*/  ISETP.LT.OR P0, PT, R8.reuse, R231, P0 ;  /* 0x000000e70800720c */ /* 0x040fe20000701670 */
[----:B------:R2:W3:Y:S01]  /*47e0*/  I2F R11, R4 ;  /* 0x00000004000b7306 */ /* 0x0004e20000201400 */
[----:B------:R-:W-:Y:S01]  /*47f0*/  ISETP.LT.OR P1, PT, R8, R228, P1 ;  /* 0x000000e40800720c */ /* 0x000fe20000f21670 */
[-C--:B------:R-:W-:Y:S01]  /*4800*/  FFMA.FTZ R8, R15, -R222.reuse, R66 ;  /* 0x800000de0f087223 */ /* 0x080fe20000010042 */
[----:B------:R-:W-:Y:S01]  /*4810*/  FSEL R65, R9, -INF , !P4 ;  /* 0xff80000009417808 */ /* 0x000fe20006000000 */
[----:B------:R-:W4:Y:S01]  /*4820*/  LDSM.16.M88.4 R20, [R219+0x8c00] ;  /* 0x008c0000db14783b */ /* 0x000f220000000200 */
[----:B------:R-:W-:Y:S01]  /*4830*/  FSEL R68, R10, -INF , !P2 ;  /* 0xff8000000a447808 */ /* 0x000fe20005000000 */
[----:B------:R-:W-:Y:S01]  /*4840*/  HMMA.16816.F32 R48, R44, R18, R132 ;  /* 0x000000122c30723c */ /* 0x000fe20000001884 */
[----:B------:R-:W-:Y:S01]  /*4850*/  FSEL R64, R8, -INF , !P6 ;  /* 0xff80000008407808 */ /* 0x000fe20007000000 */
[----:B-1----:R-:W-:Y:S01]  /*4860*/  FFMA.FTZ R13, R13, -R222, R59 ;  /* 0x800000de0d0d7223 */ /* 0x002fe2000001003b */
[----:B------:R-:W-:Y:S01]  /*4870*/  IADD3 R2, R25, 0x20, RZ ;  /* 0x0000002019027810 */ /* 0x000fe20007ffe0ff */
[----:B------:R-:W-:-:S04]  /*4880*/  DEPBAR.LE SB0, 0x0 ;  /* 0x000080000000791a */ /* 0x000fc80000000000 */
[----:B------:R-:W-:Y:S01]  /*4890*/  IMAD.IADD R5, R226, 0x1, -R2 ;  /* 0x00000001e2057824 */ /* 0x000fe200078e0a02 */
[----:B------:R-:W-:Y:S01]  /*48a0*/  FSEL R124, R12, -INF , !P0 ;  /* 0xff8000000c7c7808 */ /* 0x000fe20004000000 */
[----:B--2---:R-:W-:Y:S01]  /*48b0*/  IMAD.MOV.U32 R4, RZ, RZ, R0 ;  /* 0x000000ffff047224 */ /* 0x004fe200078e0000 */
[C---:B------:R-:W-:Y:S01]  /*48c0*/  ISETP.GE.AND P6, PT, R2.reuse, R235, PT ;  /* 0x000000eb0200720c */ /* 0x040fe20003fc6270 */
[----:B---3--:R-:W-:Y:S01]  /*48d0*/  FFMA.FTZ R14, R11, -R222, R69 ;  /* 0x800000de0b0e7223 */ /* 0x008fe20000010045 */
[----:B------:R-:W-:Y:S01]  /*48e0*/  IABS R0, R5 ;  /* 0x0000000500007213 */ /* 0x000fe20000000000 */
[----:B------:R-:W1:Y:S01]  /*48f0*/  I2F R7, R4 ;  /* 0x0000000400077306 */ /* 0x000e620000201400 */
[C---:B------:R-:W-:Y:S01]  /*4900*/  ISETP.GE.AND P4, PT, R2.reuse, R234, PT ;  /* 0x000000ea0200720c */ /* 0x040fe20003f86270 */
[----:B------:R-:W-:Y:S01]  /*4910*/  HMMA.16816.F32 R28, R32, R18, R108 ;  /* 0x00000012201c723c */ /* 0x000fe2000000186c */
[C---:B------:R-:W-:Y:S02]  /*4920*/  ISETP.GE.AND P2, PT, R2.reuse, R233, PT ;  /* 0x000000e90200720c */ /* 0x040fe40003f46270 */
[----:B------:R-:W-:-:S02]  /*4930*/  ISETP.GE.AND P0, PT, R2, R232, PT ;  /* 0x000000e80200720c */ /* 0x000fc40003f06270 */
[C---:B------:R-:W-:Y:S01]  /*4940*/  ISETP.LT.OR P6, PT, R2.reuse, R231, P6 ;  /* 0x000000e70200720c */ /* 0x040fe200037c1670 */
[----:B------:R2:W3:Y:S01]  /*4950*/  I2F R6, R0 ;  /* 0x0000000000067306 */ /* 0x0004e20000201400 */
[C---:B------:R-:W-:Y:S02]  /*4960*/  ISETP.LT.OR P4, PT, R2.reuse, R230, P4 ;  /* 0x000000e60200720c */ /* 0x040fe40002781670 */
[C---:B------:R-:W-:Y:S02]  /*4970*/  ISETP.LT.OR P2, PT, R2.reuse, R229, P2 ;  /* 0x000000e50200720c */ /* 0x040fe40001741670 */
[----:B------:R-:W-:Y:S02]  /*4980*/  ISETP.LT.OR P0, PT, R2, R228, P0 ;  /* 0x000000e40200720c */ /* 0x000fe40000701670 */
[----:B------:R-:W-:Y:S01]  /*4990*/  FSEL R125, R13, -INF , !P5 ;  /* 0xff8000000d7d7808 */ /* 0x000fe20006800000 */
[----:B-1----:R-:W-:Y:S01]  /*49a0*/  FFMA.FTZ R11, R7, -R222, R71 ;  /* 0x800000de070b7223 */ /* 0x002fe20000010047 */
[----:B------:R-:W-:-:S04]  /*49b0*/  IADD3 R4, R25, 0x28, RZ ;  /* 0x0000002819047810 */ /* 0x000fc80007ffe0ff */
[----:B------:R-:W-:Y:S02]  /*49c0*/  FSEL R76, R11, -INF , !P1 ;  /* 0xff8000000b4c7808 */ /* 0x000fe40004800000 */
[----:B--2---:R-:W-:Y:S01]  /*49d0*/  IADD3 R0, R25, 0x21, RZ ;  /* 0x0000002119007810 */ /* 0x004fe20007ffe0ff */
[----:B---3--:R-:W-:Y:S01]  /*49e0*/  FFMA.FTZ R15, R6, -R222, R36 ;  /* 0x800000de060f7223 */ /* 0x008fe20000010024 */
[----:B------:R-:W-:Y:S01]  /*49f0*/  FSEL R36, R14, -INF , !P3 ;  /* 0xff8000000e247808 */ /* 0x000fe20005800000 */
[----:B------:R-:W-:Y:S01]  /*4a00*/  IMAD.IADD R6, R226, 0x1, -R4 ;  /* 0x00000001e2067824 */ /* 0x000fe200078e0a04 */
[----:B------:R-:W-:Y:S01]  /*4a10*/  ISETP.GE.AND P5, PT, R0, R235, PT ;  /* 0x000000eb0000720c */ /* 0x000fe20003fa6270 */
[----:B------:R-:W-:Y:S01]  /*4a20*/  IMAD.IADD R5, R226, 0x1, -R0 ;  /* 0x00000001e2057824 */ /* 0x000fe200078e0a00 */
[----:B------:R-:W-:Y:S01]  /*4a30*/  FSEL R192, R15, -INF , !P6 ;  /* 0xff8000000fc07808 */ /* 0x000fe20007000000 */
[----:B----4-:R-:W-:Y:S01]  /*4a40*/  HMMA.16816.F32 R52, R32, R20, R52 ;  /* 0x000000142034723c */ /* 0x010fe20000001834 */
[----:B------:R-:W-:-:S02]  /*4a50*/  IABS R6, R6 ;  /* 0x0000000600067213 */ /* 0x000fc40000000000 */
[----:B------:R-:W-:Y:S02]  /*4a60*/  IABS R5, R5 ;  /* 0x0000000500057213 */ /* 0x000fe40000000000 */
[----:B------:R1:W-:Y:S01]  /*4a70*/  I2F R24, R6 ;  /* 0x0000000600187306 */ /* 0x0003e20000201400 */
[C---:B------:R-:W-:Y:S02]  /*4a80*/  ISETP.GE.AND P3, PT, R0.reuse, R234, PT ;  /* 0x000000ea0000720c */ /* 0x040fe40003f66270 */
[----:B------:R-:W-:Y:S01]  /*4a90*/  IMAD.MOV.U32 R7, RZ, RZ, R5 ;  /* 0x000000ffff077224 */ /* 0x000fe200078e0005 */
[C---:B------:R-:W-:Y:S01]  /*4aa0*/  ISETP.GE.AND P1, PT, R0.reuse, R233, PT ;  /* 0x000000e90000720c */ /* 0x040fe20003f26270 */
[----:B------:R-:W-:Y:S01]  /*4ab0*/  IMAD.IADD R5, R225, 0x1, -R2 ;  /* 0x00000001e1057824 */ /* 0x000fe200078e0a02 */
[C---:B------:R-:W-:Y:S01]  /*4ac0*/  ISETP.GE.AND P6, PT, R0.reuse, R232, PT ;  /* 0x000000e80000720c */ /* 0x040fe20003fc6270 */
[----:B------:R-:W-:Y:S01]  /*4ad0*/  HMMA.16816.F32 R56, R44, R20, R144 ;  /* 0x000000142c38723c */ /* 0x000fe20000001890 */
[----:B------:R2:W3:Y:S01]  /*4ae0*/  I2F R16, R7 ;  /* 0x0000000700107306 */ /* 0x0004e20000201400 */
[----:B------:R-:W-:-:S02]  /*4af0*/  ISETP.LT.OR P5, PT, R0, R231, P5 ;  /* 0x000000e70000720c */ /* 0x000fc40002fa1670 */
[----:B------:R-:W-:Y:S02]  /*4b00*/  IABS R5, R5 ;  /* 0x0000000500057213 */ /* 0x000fe40000000000 */
[C---:B------:R-:W-:Y:S01]  /*4b10*/  ISETP.LT.OR P3, PT, R0.reuse, R230, P3 ;  /* 0x000000e60000720c */ /* 0x040fe20001f61670 */
[----:B------:R-:W-:Y:S01]  /*4b20*/  BAR.SYNC.DEFER_BLOCKING 0x0 ;  /* 0x0000000000007b1d */ /* 0x000fe20000010000 */
[C---:B------:R-:W-:Y:S01]  /*4b30*/  ISETP.LT.OR P1, PT, R0.reuse, R229, P1 ;  /* 0x000000e50000720c */ /* 0x040fe20000f21670 */
[----:B-1----:R-:W-:Y:S01]  /*4b40*/  IMAD.IADD R6, R225, 0x1, -R0 ;  /* 0x00000001e1067824 */ /* 0x002fe200078e0a00 */
[----:B------:R-:W-:Y:S01]  /*4b50*/  ISETP.LT.OR P6, PT, R0, R228, P6 ;  /* 0x000000e40000720c */ /* 0x000fe200037c1670 */
[----:B------:R-:W-:Y:S02]  /*4b60*/  HMMA.16816.F32 R32, R32, R22, R72 ;  /* 0x000000162020723c */ /* 0x000fe40000001848 */
[----:B------:R1:W4:Y:S01]  /*4b70*/  I2F R9, R5 ;  /* 0x0000000500097306 */ /* 0x0003220000201400 */
[----:B--2---:R-:W-:-:S02]  /*4b80*/  IMAD.IADD R7, R224, 0x1, -R2 ;  /* 0x00000001e0077824 */ /* 0x004fc400078e0a02 */
[----:B---3--:R-:W-:-:S03]  /*4b90*/  FFMA.FTZ R12, R16, -R222, R37 ;  /* 0x800000de100c7223 */ /* 0x008fc60000010025 */
[----:B------:R-:W-:Y:S02]  /*4ba0*/  IABS R7, R7 ;  /* 0x0000000700077213 */ /* 0x000fe40000000000 */
[----:B------:R-:W-:Y:S02]  /*4bb0*/  FSEL R187, R12, -INF , !P5 ;  /* 0xff8000000cbb7808 */ /* 0x000fe40006800000 */
[----:B------:R-:W-:Y:S01]  /*4bc0*/  ISETP.GE.AND P5, PT, R4, R232, PT ;  /* 0x000000e80400720c */ /* 0x000fe20003fa6270 */
[----:B-1----:R-:W-:-:S03]  /*4bd0*/  IMAD.IADD R5, R227, 0x1, -R2 ;  /* 0x00000001e3057824 */ /* 0x002fc600078e0a02 */
[----:B------:R-:W-:Y:S01]  /*4be0*/  ISETP.LT.OR P5, PT, R4, R228, P5 ;  /* 0x000000e40400720c */ /* 0x000fe20002fa1670 */
[----:B------:R-:W-:Y:S02]  /*4bf0*/  IMAD.MOV.U32 R2, RZ, RZ, R7 ;  /* 0x000000ffff027224 */ /* 0x000fe400078e0007 */
[----:B----4-:R-:W-:Y:S01]  /*4c00*/  FFMA.FTZ R9, R9, -R222, R38 ;  /* 0x800000de09097223 */ /* 0x010fe20000010026 */
[----:B------:R-:W-:Y:S01]  /*4c10*/  IABS R8, R5 ;  /* 0x0000000500087213 */ /* 0x000fe20000000000 */
[----:B------:R1:W2:Y:S01]  /*4c20*/  I2F R7, R2 ;  /* 0x0000000200077306 */ /* 0x0002a20000201400 */
[----:B------:R-:W-:Y:S02]  /*4c30*/  IMAD.IADD R5, R224, 0x1, -R0 ;  /* 0x00000001e0057824 */ /* 0x000fe400078e0a00 */
[----:B------:R-:W-:Y:S02]  /*4c40*/  FSEL R193, R9, -INF , !P4 ;  /* 0xff80000009c17808 */ /* 0x000fe40006000000 */
[----:B------:R-:W-:-:S02]  /*4c50*/  ISETP.GE.AND P4, PT, R4, R235, PT ;  /* 0x000000eb0400720c */ /* 0x000fc40003f86270 */
[----:B------:R-:W-:Y:S02]  /*4c60*/  IABS R5, R5 ;  /* 0x0000000500057213 */ /* 0x000fe40000000000 */
[----:B------:R-:W-:Y:S02]  /*4c70*/  ISETP.LT.OR P4, PT, R4, R231, P4 ;  /* 0x000000e70400720c */ /* 0x000fe40002781670 */
[----:B-1----:R-:W-:Y:S01]  /*4c80*/  IABS R2, R6 ;  /* 0x0000000600027213 */ /* 0x002fe20000000000 */
[----:B------:R-:W-:Y:S02]  /*4c90*/  IMAD.MOV.U32 R6, RZ, RZ, R8 ;  /* 0x000000ffff067224 */ /* 0x000fe400078e0008 */
[----:B--2---:R-:W-:Y:S01]  /*4ca0*/  FFMA.FTZ R10, R7, -R222, R40 ;  /* 0x800000de070a7223 */ /* 0x004fe20000010028 */
[----:B------:R1:W-:Y:S01]  /*4cb0*/  I2F R14, R2 ;  /* 0x00000002000e7306 */ /* 0x0003e20000201400 */
[----:B------:R-:W-:-:S03]  /*4cc0*/  IMAD.IADD R7, R224, 0x1, -R4 ;  /* 0x00000001e0077824 */ /* 0x000fc600078e0a04 */
[----:B------:R-:W-:Y:S02]  /*4cd0*/  FSEL R173, R10, -INF , !P2 ;  /* 0xff8000000aad7808 */ /* 0x000fe40005000000 */
[C---:B------:R-:W-:Y:S02]  /*4ce0*/  ISETP.GE.AND P2, PT, R4.reuse, R234, PT ;  /* 0x000000ea0400720c */ /* 0x040fe40003f46270 */
[----:B------:R-:W2:Y:S02]  /*4cf0*/  I2F R6, R6 ;  /* 0x0000000600067306 */ /* 0x000ea40000201400 */
[----:B------:R-:W-:Y:S01]  /*4d00*/  ISETP.LT.OR P2, PT, R4, R230, P2 ;  /* 0x000000e60400720c */ /* 0x000fe20001741670 */
[----:B-1----:R-:W-:Y:S02]  /*4d10*/  IMAD.IADD R2, R227, 0x1, -R0 ;  /* 0x00000001e3027824 */ /* 0x002fe400078e0a00 */
[----:B------:R-:W-:-:S03]  /*4d20*/  IMAD.MOV.U32 R0, RZ, RZ, R5 ;  /* 0x000000ffff007224 */ /* 0x000fc600078e0005 */
[----:B------:R-:W-:Y:S01]  /*4d30*/  IABS R5, R2 ;  /* 0x0000000200057213 */ /* 0x000fe20000000000 */
[----:B------:R-:W-:Y:S01]  /*4d40*/  IMAD.IADD R2, R225, 0x1, -R4 ;  /* 0x00000001e1027824 */ /* 0x000fe200078e0a04 */
[----:B------:R1:W3:Y:S01]  /*4d50*/  I2F R15, R0 ;  /* 0x00000000000f7306 */ /* 0x0002e20000201400 */
[----:B--2---:R-:W-:-:S03]  /*4d60*/  FFMA.FTZ R11, R6, -R222, R42 ;  /* 0x800000de060b7223 */ /* 0x004fc6000001002a */
[----:B------:R-:W-:Y:S02]  /*4d70*/  IABS R2, R2 ;  /* 0x0000000200027213 */ /* 0x000fe40000000000 */
[----:B------:R-:W-:Y:S01]  /*4d80*/  FSEL R179, R11, -INF , !P0 ;  /* 0xff8000000bb37808 */ /* 0x000fe20004000000 */
[-C--:B------:R-:W-:Y:S01]  /*4d90*/  FFMA.FTZ R11, R14, -R222.reuse, R39 ;  /* 0x800000de0e0b7223 */ /* 0x080fe20000010027 */
[----:B------:R2:W4:Y:S01]  /*4da0*/  I2F R17, R5 ;  /* 0x0000000500117306 */ /* 0x0005220000201400 */
[----:B------:R-:W-:Y:S01]  /*4db0*/  IMAD.MOV.U32 R6, RZ, RZ, R2 ;  /* 0x000000ffff067224 */ /* 0x000fe200078e0002 */
[----:B------:R-:W-:Y:S01]  /*4dc0*/  IABS R2, R7 ;  /* 0x0000000700027213 */ /* 0x000fe20000000000 */
[----:B------:R-:W-:Y:S01]  /*4dd0*/  IMAD.IADD R7, R227, 0x1, -R4 ;  /* 0x00000001e3077824 */ /* 0x000fe200078e0a04 */
[----:B------:R-:W-:Y:S01]  /*4de0*/  ISETP.GE.AND P0, PT, R4, R233, PT ;  /* 0x000000e90400720c */ /* 0x000fe20003f06270 */
[----:B------:R-:W-:Y:S01]  /*4df0*/  FFMA.FTZ R14, R24, -R222, R28 ;  /* 0x800000de180e7223 */ /* 0x000fe2000001001c */
[----:B------:R-:W-:-:S02]  /*4e00*/  FSEL R185, R11, -INF , !P3 ;  /* 0xff8000000bb97808 */ /* 0x000fc40005800000 */
[----:B-1----:R-:W-:Y:S01]  /*4e10*/  IADD3 R0, R25, 0x29, RZ ;  /* 0x0000002919007810 */ /* 0x002fe20007ffe0ff */
[----:B------:R1:W5:Y:S01]  /*4e20*/  I2F R13, R6 ;  /* 0x00000006000d7306 */ /* 0x0003620000201400 */
[----:B------:R-:W-:Y:S01]  /*4e30*/  ISETP.LT.OR P0, PT, R4, R229, P0 ;  /* 0x000000e50400720c */ /* 0x000fe20000701670 */
[-C--:B---3--:R-:W-:Y:S01]  /*4e40*/  FFMA.FTZ R15, R15, -R222.reuse, R41 ;  /* 0x800000de0f0f7223 */ /* 0x088fe20000010029 */
[----:B------:R-:W-:Y:S01]  /*4e50*/  FSEL R181, R14, -INF , !P4 ;  /* 0xff8000000eb57808 */ /* 0x000fe20006000000 */
[----:B------:R-:W-:Y:S01]  /*4e60*/  IMAD.IADD R8, R226, 0x1, -R0 ;  /* 0x00000001e2087824 */ /* 0x000fe200078e0a00 */
[----:B------:R-:W-:Y:S02]  /*4e70*/  ISETP.GE.AND P3, PT, R0, R235, PT ;  /* 0x000000eb0000720c */ /* 0x000fe40003f66270 */
[----:B--2---:R-:W-:Y:S01]  /*4e80*/  IADD3 R5, R25, 0x30, RZ ;  /* 0x0000003019057810 */ /* 0x004fe20007ffe0ff */
[----:B----4-:R-:W-:Y:S01]  /*4e90*/  FFMA.FTZ R12, R17, -R222, R43 ;  /* 0x800000de110c7223 */ /* 0x010fe2000001002b */
[----:B------:R-:W-:-:S02]  /*4ea0*/  IABS R8, R8 ;  /* 0x0000000800087213 */ /* 0x000fc40000000000 */
[----:B------:R-:W-:Y:S02]  /*4eb0*/  FSEL R160, R15, -INF , !P1 ;  /* 0xff8000000fa07808 */ /* 0x000fe40004800000 */
[----:B------:R-:W-:Y:S01]  /*4ec0*/  FSEL R162, R12, -INF , !P6 ;  /* 0xff8000000ca27808 */ /* 0x000fe20007000000 */
[----:B------:R-:W-:Y:S01]  /*4ed0*/  IMAD.MOV.U32 R4, RZ, RZ, R8 ;  /* 0x000000ffff047224 */ /* 0x000fe200078e0008 */
[----:B------:R-:W-:Y:S01]  /*4ee0*/  ISETP.GE.AND P1, PT, R0, R234, PT ;  /* 0x000000ea0000720c */ /* 0x000fe20003f26270 */
[----:B-1----:R-:W-:Y:S01]  /*4ef0*/  IMAD.MOV.U32 R6, RZ, RZ, R2 ;  /* 0x000000ffff067224 */ /* 0x002fe200078e0002 */
[----:B------:R-:W-:Y:S01]  /*4f00*/  IABS R2, R7 ;  /* 0x0000000700027213 */ /* 0x000fe20000000000 */
[----:B------:R1:W2:Y:S01]  /*4f10*/  I2F R16, R4 ;  /* 0x0000000400107306 */ /* 0x0002a20000201400 */
[----:B------:R-:W-:Y:S01]  /*4f20*/  IMAD.IADD R8, R224, 0x1, -R0 ;  /* 0x00000001e0087824 */ /* 0x000fe200078e0a00 */
[C---:B------:R-:W-:Y:S01]  /*4f30*/  ISETP.GE.AND P6, PT, R0.reuse, R233, PT ;  /* 0x000000e90000720c */ /* 0x040fe20003fc6270 */
[----:B-----5:R-:W-:Y:S01]  /*4f40*/  FFMA.FTZ R17, R13, -R222, R30 ;  /* 0x800000de0d117223 */ /* 0x020fe2000001001e */
[----:B------:R-:W-:-:S02]  /*4f50*/  ISETP.GE.AND P4, PT, R0, R232, PT ;  /* 0x000000e80000720c */ /* 0x000fc40003f86270 */
[C---:B------:R-:W-:Y:S02]  /*4f60*/  ISETP.LT.OR P3, PT, R0.reuse, R231, P3 ;  /* 0x000000e70000720c */ /* 0x040fe40001f61670 */
[----:B------:R3:W4:Y:S01]  /*4f70*/  I2F R7, R2 ;  /* 0x0000000200077306 */ /* 0x0007220000201400 */
[C---:B------:R-:W-:Y:S02]  /*4f80*/  ISETP.LT.OR P1, PT, R0.reuse, R230, P1 ;  /* 0x000000e60000720c */ /* 0x040fe40000f21670 */
[C---:B------:R-:W-:Y:S02]  /*4f90*/  ISETP.LT.OR P6, PT, R0.reuse, R229, P6 ;  /* 0x000000e50000720c */ /* 0x040fe400037c1670 */
[----:B------:R-:W-:Y:S02]  /*4fa0*/  ISETP.LT.OR P4, PT, R0, R228, P4 ;  /* 0x000000e40000720c */ /* 0x000fe40002781670 */
[----:B------:R-:W-:Y:S01]  /*4fb0*/  FSEL R183, R17, -INF , !P2 ;  /* 0xff80000011b77808 */ /* 0x000fe20005000000 */
[----:B------:R5:W5:Y:S01]  /*4fc0*/  I2F R9, R6 ;  /* 0x0000000600097306 */ /* 0x000b620000201400 */
[----:B-1----:R-:W-:Y:S01]  /*4fd0*/  IADD3 R4, R25, 0x31, RZ ;  /* 0x0000003119047810 */ /* 0x002fe20007ffe0ff */
[----:B--2---:R-:W-:Y:S01]  /*4fe0*/  FFMA.FTZ R11, R16, -R222, R29 ;  /* 0x800000de100b7223 */ /* 0x004fe2000001001d */
[----:B------:R-:W-:-:S04]  /*4ff0*/  ISETP.GE.AND P2, PT, R5, R235, PT ;  /* 0x000000eb0500720c */ /* 0x000fc80003f46270 */
[----:B------:R-:W-:Y:S01]  /*5000*/  FSEL R176, R11, -INF , !P3 ;  /* 0xff8000000bb07808 */ /* 0x000fe20005800000 */
[----:B---3--:R-:W-:Y:S01]  /*5010*/  IMAD.IADD R2, R226, 0x1, -R5 ;  /* 0x00000001e2027824 */ /* 0x008fe200078e0a05 */
[----:B------:R-:W-:Y:S01]  /*5020*/  ISETP.GE.AND P3, PT, R5, R232, PT ;  /* 0x000000e80500720c */ /* 0x000fe20003f66270 */
[----:B----4-:R-:W-:Y:S01]  /*5030*/  FFMA.FTZ R18, R7, -R222, R50 ;  /* 0x800000de07127223 */ /* 0x010fe20000010032 */
[----:B------:R-:W-:Y:S02]  /*5040*/  ISETP.LT.OR P2, PT, R5, R231, P2 ;  /* 0x000000e70500720c */ /* 0x000fe40001741670 */
[----:B------:R-:W-:Y:S02]  /*5050*/  IABS R2, R2 ;  /* 0x0000000200027213 */ /* 0x000fe40000000000 */
[----:B------:R-:W-:Y:S01]  /*5060*/  FSEL R161, R18, -INF , !P5 ;  /* 0xff80000012a17808 */ /* 0x000fe20006800000 */
[----:B-----5:R-:W-:Y:S01]  /*5070*/  IMAD.IADD R6, R225, 0x1, -R0 ;  /* 0x00000001e1067824 */ /* 0x020fe200078e0a00 */
[----:B------:R1:W2:Y:S01]  /*5080*/  I2F R20, R2 ;  /* 0x0000000200147306 */ /* 0x0002a20000201400 */
[----:B------:R-:W-:Y:S01]  /*5090*/  FFMA.FTZ R19, R9, -R222, R48 ;  /* 0x800000de09137223 */ /* 0x000fe20000010030 */
[----:B------:R-:W-:Y:S01]  /*50a0*/  ISETP.GE.AND P5, PT, R5, R233, PT ;  /* 0x000000e90500720c */ /* 0x000fe20003fa6270 */
[----:B------:R-:W-:Y:S01]  /*50b0*/  IMAD.IADD R9, R226, 0x1, -R4 ;  /* 0x00000001e2097824 */ /* 0x000fe200078e0a04 */
[----:B------:R-:W-:-:S02]  /*50c0*/  IABS R6, R6 ;  /* 0x0000000600067213 */ /* 0x000fc40000000000 */
[----:B------:R-:W-:Y:S02]  /*50d0*/  FSEL R106, R19, -INF , !P0 ;  /* 0xff800000136a7808 */ /* 0x000fe40004000000 */
[C---:B------:R-:W-:Y:S01]  /*50e0*/  ISETP.GE.AND P0, PT, R5.reuse, R234, PT ;  /* 0x000000ea0500720c */ /* 0x040fe20003f06270 */
[----:B------:R-:W-:Y:S01]  /*50f0*/  IMAD.MOV.U32 R7, RZ, RZ, R6 ;  /* 0x000000ffff077224 */ /* 0x000fe200078e0006 */
[----:B------:R-:W-:Y:S02]  /*5100*/  IABS R6, R8 ;  /* 0x0000000800067213 */ /* 0x000fe40000000000 */
[C---:B------:R-:W-:Y:S01]  /*5110*/  ISETP.LT.OR P0, PT, R5.reuse, R230, P0 ;  /* 0x000000e60500720c */ /* 0x040fe20000701670 */
[----:B------:R3:W4:Y:S01]  /*5120*/  I2F R10, R7 ;  /* 0x00000007000a7306 */ /* 0x0007220000201400 */
[----:B------:R-:W-:Y:S02]  /*5130*/  ISETP.LT.OR P5, PT, R5, R229, P5 ;  /* 0x000000e50500720c */ /* 0x000fe40002fa1670 */
[----:B-1----:R-:W-:Y:S01]  /*5140*/  IADD3 R2, R25, 0x38, RZ ;  /* 0x0000003819027810 */ /* 0x002fe20007ffe0ff */
[----:B--2---:R-:W-:Y:S01]  /*5150*/  FFMA.FTZ R11, R20, -R222, R52 ;  /* 0x800000de140b7223 */ /* 0x004fe20000010034 */
[----:B------:R-:W-:-:S03]  /*5160*/  ISETP.LT.OR P3, PT, R5, R228, P3 ;  /* 0x000000e40500720c */ /* 0x000fc60001f61670 */
[----:B------:R-:W-:Y:S01]  /*5170*/  IMAD.IADD R8, R226, 0x1, -R2 ;  /* 0x00000001e2087824 */ /* 0x000fe200078e0a02 */
[----:B------:R-:W-:Y:S02]  /*5180*/  FSEL R195, R11, -INF , !P2 ;  /* 0xff8000000bc37808 */ /* 0x000fe40005000000 */
[C---:B------:R-:W-:Y:S02]  /*5190*/  ISETP.GE.AND P2, PT, R4.reuse, R232, PT ;  /* 0x000000e80400720c */ /* 0x040fe40003f46270 */
[----:B------:R-:W-:Y:S02]  /*51a0*/  IABS R8, R8 ;  /* 0x0000000800087213 */ /* 0x000fe40000000000 */
[----:B------:R-:W-:Y:S01]  /*51b0*/  ISETP.LT.OR P2, PT, R4, R228, P2 ;  /* 0x000000e40400720c */ /* 0x000fe20001741670 */
[----:B---3--:R-:W-:Y:S01]  /*51c0*/  IMAD.MOV.U32 R7, RZ, RZ, R6 ;  /* 0x000000ffff077224 */ /* 0x008fe200078e0006 */
[----:B------:R-:W-:Y:S01]  /*51d0*/  IABS R6, R9 ;  /* 0x0000000900067213 */ /* 0x000fe20000000000 */
[----:B----4-:R-:W-:-:S02]  /*51e0*/  FFMA.FTZ R13, R10, -R222, R31 ;  /* 0x800000de0a0d7223 */ /* 0x010fc4000001001f */
[----:B------:R1:W2:Y:S03]  /*51f0*/  I2F R9, R7 ;  /* 0x0000000700097306 */ /* 0x0002a60000201400 */
[----:B------:R-:W-:Y:S02]  /*5200*/  FSEL R178, R13, -INF , !P1 ;  /* 0xff8000000db27808 */ /* 0x000fe40004800000 */
[----:B------:R-:W-:-:S03]  /*5210*/  ISETP.GE.AND P1, PT, R4, R235, PT ;  /* 0x000000eb0400720c */ /* 0x000fc60003f26270 */
[----:B------:R3:W4:Y:S01]  /*5220*/  I2F R15, R6 ;  /* 0x00000006000f7306 */ /* 0x0007220000201400 */
[----:B------:R-:W-:Y:S01]  /*5230*/  ISETP.LT.OR P1, PT, R4, R231, P1 ;  /* 0x000000e70400720c */ /* 0x000fe20000f21670 */
[----:B-1----:R-:W-:Y:S01]  /*5240*/  IMAD.IADD R7, R227, 0x1, -R0 ;  /* 0x00000001e3077824 */ /* 0x002fe200078e0a00 */
[----:B------:R-:W-:Y:S01]  /*5250*/  IADD3 R0, R25, 0x39, RZ ;  /* 0x0000003919007810 */ /* 0x000fe20007ffe0ff */
[----:B--2---:R-:W-:Y:S02]  /*5260*/  FFMA.FTZ R14, R9, -R222, R49 ;  /* 0x800000de090e7223 */ /* 0x004fe40000010031 */
[--C-:B------:R-:W-:Y:S01]  /*5270*/  IMAD.IADD R9, R224, 0x1, -R5.reuse ;  /* 0x00000001e0097824 */ /* 0x100fe200078e0a05 */
[----:B------:R-:W-:Y:S02]  /*5280*/  IABS R7, R7 ;  /* 0x0000000700077213 */ /* 0x000fe40000000000 */
[----:B------:R-:W-:Y:S01]  /*5290*/  FSEL R100, R14, -INF , !P6 ;  /* 0xff8000000e647808 */ /* 0x000fe20007000000 */
[----:B---3--:R-:W-:Y:S01]  /*52a0*/  IMAD.MOV.U32 R6, RZ, RZ, R8 ;  /* 0x000000ffff067224 */ /* 0x008fe200078e0008 */
[----:B------:R-:W1:Y:S01]  /*52b0*/  I2F R10, R7 ;  /* 0x00000007000a7306 */ /* 0x000e620000201400 */
[----:B------:R-:W-:Y:S01]  /*52c0*/  IMAD.IADD R8, R225, 0x1, -R5 ;  /* 0x00000001e1087824 */ /* 0x000fe200078e0a05 */
[----:B------:R-:W-:Y:S01]  /*52d0*/  ISETP.GE.AND P6, PT, R4, R234, PT ;  /* 0x000000ea0400720c */ /* 0x000fe20003fc6270 */
[----:B----4-:R-:W-:-:S03]  /*52e0*/  FFMA.FTZ R11, R15, -R222, R53 ;  /* 0x800000de0f0b7223 */ /* 0x010fc60000010035 */
[----:B------:R-:W-:Y:S02]  /*52f0*/  ISETP.LT.OR P6, PT, R4, R230, P6 ;  /* 0x000000e60400720c */ /* 0x000fe400037c1670 */
[----:B------:R2:W-:Y:S01]  /*5300*/  I2F R24, R6 ;  /* 0x0000000600187306 */ /* 0x0005e20000201400 */
[----:B------:R-:W-:Y:S02]  /*5310*/  FSEL R191, R11, -INF , !P1 ;  /* 0xff8000000bbf7808 */ /* 0x000fe40004800000 */
[----:B------:R-:W-:-:S04]  /*5320*/  ISETP.GE.AND P1, PT, R2, R232, PT ;  /* 0x000000e80200720c */ /* 0x000fc80003f26270 */
[----:B------:R-:W-:Y:S01]  /*5330*/  ISETP.LT.OR P1, PT, R2, R228, P1 ;  /* 0x000000e40200720c */ /* 0x000fe20000f21670 */
[----:B--2---:R-:W-:-:S05]  /*5340*/  IMAD.IADD R6, R226, 0x1, -R0 ;  /* 0x00000001e2067824 */ /* 0x004fca00078e0a00 */
[----:B------:R-:W-:-:S05]  /*5350*/  IABS R6, R6 ;  /* 0x0000000600067213 */ /* 0x000fca0000000000 */
[----:B------:R-:W-:Y:S01]  /*5360*/  IMAD.MOV.U32 R7, RZ, RZ, R6 ;  /* 0x000000ffff077224 */ /* 0x000fe200078e0006 */
[----:B------:R-:W-:Y:S01]  /*5370*/  IABS R6, R8 ;  /* 0x0000000800067213 */ /* 0x000fe20000000000 */
[----:B------:R-:W-:Y:S02]  /*5380*/  IMAD.IADD R8, R227, 0x1, -R4 ;  /* 0x00000001e3087824 */ /* 0x000fe400078e0a04 */
[----:B------:R2:W-:Y:S08]  /*5390*/  I2F R21, R7 ;  /* 0x0000000700157306 */ /* 0x0005f00000201400 */
[----:B------:R3:W-:Y:S01]  /*53a0*/  I2F R12, R6 ;  /* 0x00000006000c7306 */ /* 0x0007e20000201400 */
[----:B--2---:R-:W-:Y:S01]  /*53b0*/  IABS R7, R9 ;  /* 0x0000000900077213 */ /* 0x004fe20000000000 */
[----:B-1----:R-:W-:-:S05]  /*53c0*/  FFMA.FTZ R9, R10, -R222, R51 ;  /* 0x800000de0a097223 */ /* 0x002fca0000010033 */
[----:B------:R-:W-:Y:S01]  /*53d0*/  FSEL R107, R9, -INF , !P4 ;  /* 0xff800000096b7808 */ /* 0x000fe20006000000 */
[----:B------:R-:W-:Y:S01]  /*53e0*/  IMAD.IADD R9, R225, 0x1, -R0 ;  /* 0x00000001e1097824 */ /* 0x000fe200078e0a00 */
[C---:B------:R-:W-:Y:S01]  /*53f0*/  ISETP.GE.AND P4, PT, R4.reuse, R233, PT ;  /* 0x000000e90400720c */ /* 0x040fe20003f86270 */
[----:B---3--:R-:W-:Y:S02]  /*5400*/  IMAD.IADD R6, R227, 0x1, -R5 ;  /* 0x00000001e3067824 */ /* 0x008fe400078e0a05 */
[----:B------:R-:W-:Y:S01]  /*5410*/  IMAD.MOV.U32 R5, RZ, RZ, R7 ;  /* 0x000000ffff057224 */ /* 0x000fe200078e0007 */
[----:B------:R-:W-:Y:S01]  /*5420*/  ISETP.LT.OR P4, PT, R4, R229, P4 ;  /* 0x000000e50400720c */ /* 0x000fe20002781670 */
[--C-:B------:R-:W-:Y:S01]  /*5430*/  IMAD.IADD R7, R224, 0x1, -R4.reuse ;  /* 0x00000001e0077824 */ /* 0x100fe200078e0a04 */
[----:B------:R-:W-:Y:S01]  /*5440*/  IABS R6, R6 ;  /* 0x0000000600067213 */ /* 0x000fe20000000000 */
[----:B------:R1:W2:Y:S08]  /*5450*/  I2F R10, R5 ;  /* 0x00000005000a7306 */ /* 0x0002b00000201400 */
[----:B------:R3:W4:Y:S01]  /*5460*/  I2F R13, R6 ;  /* 0x00000006000d7306 */ /* 0x0007220000201400 */
[----:B-1----:R-:W-:-:S02]  /*5470*/  IMAD.IADD R5, R225, 0x1, -R4 ;  /* 0x00000001e1057824 */ /* 0x002fc400078e0a04 */
[----:B------:R-:W-:-:S03]  /*5480*/  IMAD.IADD R4, R225, 0x1, -R2 ;  /* 0x00000001e1047824 */ /* 0x000fc600078e0a02 */
[----:B------:R-:W-:Y:S02]  /*5490*/  IABS R5, R5 ;  /* 0x0000000500057213 */ /* 0x000fe40000000000 */
[----:B------:R-:W-:-:S03]  /*54a0*/  IABS R4, R4 ;  /* 0x0000000400047213 */ /* 0x000fc60000000000 */
[----:B---3--:R-:W-:Y:S01]  /*54b0*/  IMAD.MOV.U32 R6, RZ, RZ, R5 ;  /* 0x000000ffff067224 */ /* 0x008fe200078e0005 */
[----:B------:R-:W-:Y:S01]  /*54c0*/  IABS R5, R7 ;  /* 0x0000000700057213 */ /* 0x000fe20000000000 */
[----:B------:R-:W-:Y:S02]  /*54d0*/  IMAD.IADD R7, R227, 0x1, -R2 ;  /* 0x00000001e3077824 */ /* 0x000fe400078e0a02 */
[----:B------:R1:W-:Y:S08]  /*54e0*/  I2F R19, R6 ;  /* 0x0000000600137306 */ /* 0x0003f00000201400 */
[----:B------:R3:W5:Y:S01]  /*54f0*/  I2F R17, R5 ;  /* 0x0000000500117306 */ /* 0x0007620000201400 */
[----:B-1----:R-:W-:Y:S01]  /*5500*/  IABS R6, R8 ;  /* 0x0000000800067213 */ /* 0x002fe20000000000 */
[----:B--2---:R-:W-:-:S02]  /*5510*/  FFMA.FTZ R8, R10, -R222, R56 ;  /* 0x800000de0a087223 */ /* 0x004fc40000010038 */
[----:B----4-:R-:W-:-:S04]  /*5520*/  FFMA.FTZ R10, R13, -R222, R58 ;  /* 0x800000de0d0a7223 */ /* 0x010fc8000001003a */
[----:B------:R1:W-:Y:S01]  /*5530*/  I2F R20, R6 ;  /* 0x0000000600147306 */ /* 0x0003e20000201400 */
[----:B------:R-:W-:Y:S01]  /*5540*/  FSEL R182, R8, -INF , !P5 ;  /* 0xff80000008b67808 */ /* 0x000fe20006800000 */
[----:B---3--:R-:W-:Y:S01]  /*5550*/  FFMA.FTZ R5, R12, -R222, R54 ;  /* 0x800000de0c057223 */ /* 0x008fe20000010036 */
[----:B------:R-:W-:Y:S01]  /*5560*/  FSEL R184, R10, -INF , !P3 ;  /* 0xff8000000ab87808 */ /* 0x000fe20005800000 */
[----:B------:R-:W-:Y:S01]  /*5570*/  HMMA.16816.F32 R12, R44, R22, R148 ;  /* 0x000000162c0c723c */ /* 0x000fe20000001894 */
[C---:B------:R-:W-:Y:S01]  /*5580*/  ISETP.GE.AND P5, PT, R2.reuse, R234, PT ;  /* 0x000000ea0200720c */ /* 0x040fe20003fa6270 */
[----:B-----5:R-:W-:Y:S01]  /*5590*/  FFMA.FTZ R8, R17, -R222, R57 ;  /* 0x800000de11087223 */ /* 0x020fe20000010039 */
[----:B------:R-:W-:Y:S01]  /*55a0*/  FSEL R196, R5, -INF , !P0 ;  /* 0xff80000005c47808 */ /* 0x000fe20004000000 */
[----:B------:R-:W-:Y:S01]  /*55b0*/  IMAD.MOV.U32 R5, RZ, RZ, R4 ;  /* 0x000000ffff057224 */ /* 0x000fe200078e0004 */
[C---:B------:R-:W-:Y:S02]  /*55c0*/  ISETP.GE.AND P0, PT, R2.reuse, R235, PT ;  /* 0x000000eb0200720c */ /* 0x040fe40003f06270 */
[C---:B------:R-:W-:Y:S01]  /*55d0*/  ISETP.GE.AND P3, PT, R2.reuse, R233, PT ;  /* 0x000000e90200720c */ /* 0x040fe20003f66270 */
[----:B------:R2:W3:Y:S01]  /*55e0*/  I2F R18, R5 ;  /* 0x0000000500127306 */ /* 0x0004e20000201400 */
[----:B------:R-:W-:Y:S01]  /*55f0*/  ISETP.LT.OR P0, PT, R2, R231, P0 ;  /* 0x000000e70200720c */ /* 0x000fe20000701670 */
[----:B-1----:R-:W-:Y:S01]  /*5600*/  IMAD.IADD R6, R224, 0x1, -R2 ;  /* 0x00000001e0067824 */ /* 0x002fe200078e0a02 */
[----:B------:R-:W-:-:S02]  /*5610*/  ISETP.LT.OR P5, PT, R2, R230, P5 ;  /* 0x000000e60200720c */ /* 0x000fc40002fa1670 */
[----:B------:R-:W-:Y:S02]  /*5620*/  ISETP.LT.OR P3, PT, R2, R229, P3 ;  /* 0x000000e50200720c */ /* 0x000fe40001f61670 */
[----:B------:R-:W-:Y:S01]  /*5630*/  IABS R4, R6 ;  /* 0x0000000600047213 */ /* 0x000fe20000000000 */
[-C--:B------:R-:W-:Y:S01]  /*5640*/  FFMA.FTZ R6, R19, -R222.reuse, R55 ;  /* 0x800000de13067223 */ /* 0x080fe20000010037 */
[----:B------:R-:W-:Y:S02]  /*5650*/  IABS R2, R9 ;  /* 0x0000000900027213 */ /* 0x000fe40000000000 */
[----:B------:R-:W-:Y:S02]  /*5660*/  FSEL R174, R8, -INF , !P4 ;  /* 0xff80000008ae7808 */ /* 0x000fe40006000000 */
[----:B------:R-:W-:Y:S01]  /*5670*/  FSEL R194, R6, -INF , !P6 ;  /* 0xff80000006c27808 */ /* 0x000fe20007000000 */
[-C--:B------:R-:W-:Y:S01]  /*5680*/  FFMA.FTZ R6, R24, -R222.reuse, R32 ;  /* 0x800000de18067223 */ /* 0x080fe20000010020 */
[----:B------:R-:W-:Y:S01]  /*5690*/  ISETP.GE.AND P6, PT, R0, R235, PT ;  /* 0x000000eb0000720c */ /* 0x000fe20003fc6270 */
[----:B--2---:R-:W-:Y:S01]  /*56a0*/  IMAD.MOV.U32 R5, RZ, RZ, R4 ;  /* 0x000000ffff057224 */ /* 0x004fe200078e0004 */
[----:B------:R-:W-:Y:S01]  /*56b0*/  IABS R4, R7 ;  /* 0x0000000700047213 */ /* 0x000fe20000000000 */
[-C--:B---3--:R-:W-:Y:S01]  /*56c0*/  FFMA.FTZ R8, R18, -R222.reuse, R34 ;  /* 0x800000de12087223 */ /* 0x088fe20000010022 */
[----:B------:R-:W-:Y:S01]  /*56d0*/  FSEL R188, R6, -INF , !P0 ;  /* 0xff80000006bc7808 */ /* 0x000fe20004000000 */
[----:B------:R1:W2:Y:S01]  /*56e0*/  I2F R16, R5 ;  /* 0x0000000500107306 */ /* 0x0002a20000201400 */
[----:B------:R-:W-:Y:S01]  /*56f0*/  FFMA.FTZ R7, R20, -R222, R59 ;  /* 0x800000de14077223 */ /* 0x000fe2000001003b */
[----:B------:R-:W-:-:S02]  /*5700*/  ISETP.GE.AND P4, PT, R0, R234, PT ;  /* 0x000000ea0000720c */ /* 0x000fc40003f86270 */
[----:B------:R-:W-:Y:S02]  /*5710*/  FSEL R189, R8, -INF , !P5 ;  /* 0xff80000008bd7808 */ /* 0x000fe40006800000 */
[----:B------:R-:W-:Y:S02]  /*5720*/  ISETP.GT.AND P5, PT, R101, R167, PT ;  /* 0x000000a76500720c */ /* 0x000fe40003fa4270 */
[----:B------:R3:W-:Y:S01]  /*5730*/  I2F R9, R4 ;  /* 0x0000000400097306 */ /* 0x0007e20000201400 */
[----:B------:R-:W-:Y:S02]  /*5740*/  FSEL R180, R7, -INF , !P2 ;  /* 0xff80000007b47808 */ /* 0x000fe40005000000 */
[C---:B------:R-:W-:Y:S02]  /*5750*/  ISETP.GE.AND P2, PT, R0.reuse, R233, PT ;  /* 0x000000e90000720c */ /* 0x040fe40003f46270 */
[C---:B------:R-:W-:Y:S02]  /*5760*/  ISETP.GE.AND P0, PT, R0.reuse, R232, PT ;  /* 0x000000e80000720c */ /* 0x040fe40003f06270 */
[----:B------:R-:W-:Y:S01]  /*5770*/  ISETP.LT.OR P6, PT, R0, R231, P6 ;  /* 0x000000e70000720c */ /* 0x000fe200037c1670 */
[----:B-1----:R-:W-:Y:S01]  /*5780*/  IMAD.IADD R5, R224, 0x1, -R0 ;  /* 0x00000001e0057824 */ /* 0x002fe200078e0a00 */
[----:B------:R-:W-:Y:S01]  /*5790*/  ISETP.LT.OR P4, PT, R0, R230, P4 ;  /* 0x000000e60000720c */ /* 0x000fe20002781670 */
[----:B--2---:R-:W-:Y:S01]  /*57a0*/  FFMA.FTZ R6, R16, -R222, R12 ;  /* 0x800000de10067223 */ /* 0x004fe2000001000c */
[----:B------:R-:W-:-:S02]  /*57b0*/  ISETP.LT.OR P2, PT, R0, R229, P2 ;  /* 0x000000e50000720c */ /* 0x000fc40001741670 */
[----:B------:R-:W-:Y:S02]  /*57c0*/  ISETP.LT.OR P0, PT, R0, R228, P0 ;  /* 0x000000e40000720c */ /* 0x000fe40000701670 */
[----:B------:R-:W-:Y:S01]  /*57d0*/  FSEL R163, R6, -INF , !P3 ;  /* 0xff80000006a37808 */ /* 0x000fe20005800000 */
[----:B---3--:R-:W-:Y:S01]  /*57e0*/  IMAD.MOV.U32 R4, RZ, RZ, R2 ;  /* 0x000000ffff047224 */ /* 0x008fe200078e0002 */
[----:B------:R-:W-:Y:S01]  /*57f0*/  IABS R2, R5 ;  /* 0x0000000500027213 */ /* 0x000fe20000000000 */
[----:B------:R-:W-:Y:S02]  /*5800*/  IMAD.IADD R5, R227, 0x1, -R0 ;  /* 0x00000001e3057824 */ /* 0x000fe400078e0a00 */
[----:B------:R1:W2:Y:S01]  /*5810*/  I2F R10, R4 ;  /* 0x00000004000a7306 */ /* 0x0002a20000201400 */
[----:B------:R-:W-:Y:S02]  /*5820*/  IMAD.IADD R0, R95, 0x1, R85 ;  /* 0x000000015f007824 */ /* 0x000fe400078e0255 */
[----:B-1----:R-:W-:Y:S01]  /*5830*/  IMAD.MOV.U32 R4, RZ, RZ, R2 ;  /* 0x000000ffff047224 */ /* 0x002fe200078e0002 */
[----:B------:R-:W-:Y:S01]  /*5840*/  IABS R2, R5 ;  /* 0x0000000500027213 */ /* 0x000fe20000000000 */
[----:B--2---:R-:W-:-:S03]  /*5850*/  FFMA.FTZ R7, R10, -R222, R35 ;  /* 0x800000de0a077223 */ /* 0x004fc60000010023 */
[----:B------:R1:W2:Y:S02]  /*5860*/  I2F R5, R4 ;  /* 0x0000000400057306 */ /* 0x0002a40000201400 */
[----:B------:R-:W-:-:S06]  /*5870*/  FSEL R190, R7, -INF , !P4 ;  /* 0xff80000007be7808 */ /* 0x000fcc0006000000 */
[----:B------:R-:W3:Y:S01]  /*5880*/  I2F R2, R2 ;  /* 0x0000000200027306 */ /* 0x000ee20000201400 */
[-C--:B-1----:R-:W-:Y:S02]  /*5890*/  FFMA.FTZ R4, R9, -R222.reuse, R14 ;  /* 0x800000de09047223 */ /* 0x082fe4000001000e */
[-C--:B------:R-:W-:Y:S02]  /*58a0*/  FFMA.FTZ R9, R21, -R222.reuse, R33 ;  /* 0x800000de15097223 */ /* 0x080fe40000010021 */
[-C--:B--2---:R-:W-:Y:S01]  /*58b0*/  FFMA.FTZ R5, R5, -R222.reuse, R13 ;  /* 0x800000de05057223 */ /* 0x084fe2000001000d */
[----:B------:R-:W-:Y:S02]  /*58c0*/  FSEL R175, R4, -INF , !P1 ;  /* 0xff80000004af7808 */ /* 0x000fe40004800000 */
[----:B------:R-:W-:Y:S01]  /*58d0*/  FSEL R186, R9, -INF , !P6 ;  /* 0xff80000009ba7808 */ /* 0x000fe20007000000 */
[----:B---3--:R-:W-:Y:S01]  /*58e0*/  FFMA.FTZ R2, R2, -R222, R15 ;  /* 0x800000de02027223 */ /* 0x008fe2000001000f */
[----:B------:R-:W-:-:S04]  /*58f0*/  FSEL R172, R5, -INF , !P2 ;  /* 0xff80000005ac7808 */ /* 0x000fc80005000000 */
[----:B------:R-:W-:Y:S01]  /*5900*/  FSEL R177, R2, -INF , !P0 ;  /* 0xff80000002b17808 */ /* 0x000fe20004000000 */
[----:B------:R-:W-:Y:S05]  /*5910*/  @!P5 BRA `(.L_x_236) ;  /* 0x000003b00000d947 */ /* 0x000fea0003800000 */
[----:B------:R-:W-:Y:S01]  /*5920*/  IADD3 R4, R166, -0x2, RZ ;  /* 0xfffffffea6047810 */ /* 0x000fe20007ffe0ff */
        /* <DEDUP_REMOVED lines=56> */
.L_x_238:
[----:B------:R-:W-:Y:S05]  /*5cb0*/  BSYNC B0 ;  /* 0x0000000000007941 */ /* 0x000fea0003800000 */
.L_x_237:
[----:B------:R-:W0:Y:S02]  /*5cc0*/  LDGDEPBAR ;  /* 0x00000000000079af */ /* 0x000e240000000000 */
.L_x_236:
[----:B------:R-:W-:Y:S02]  /*5cd0*/  FMNMX.FTZ R2, R81, R80, !PT ;  /* 0x0000005051027209 */ /* 0x000fe40007810000 */
[----:B------:R-:W-:Y:S02]  /*5ce0*/  SHF.L.U32 R216, R0, 0x1, RZ ;  /* 0x0000000100d87819 */ /* 0x000fe400000006ff */
[----:B------:R-:W-:Y:S02]  /*5cf0*/  FMNMX.FTZ R2, R63, R2, !PT ;  /* 0x000000023f027209 */ /* 0x000fe40007810000 */
[----:B------:R-:W-:Y:S01]  /*5d00*/  FMNMX.FTZ R0, R104, R130, !PT ;  /* 0x0000008268007209 */ /* 0x000fe20007810000 */
[----:B------:R-:W-:Y:S01]  /*5d10*/  LDSM.16.MT88.4 R48, [R216+0x9000] ;  /* 0x00900000d830783b */ /* 0x000fe20000004200 */
[----:B------:R-:W-:Y:S02]  /*5d20*/  FMNMX.FTZ R2, R62, R2, !PT ;  /* 0x000000023e027209 */ /* 0x000fe40007810000 */
[----:B------:R-:W-:Y:S01]  /*5d30*/  FMNMX.FTZ R0, R137, R0, !PT ;  /* 0x0000000089007209 */ /* 0x000fe20007810000 */
[----:B------:R-:W-:Y:S01]  /*5d40*/  LDSM.16.MT88.4 R72, [R216+0xa000] ;  /* 0x00a00000d848783b */ /* 0x000fe20000004200 */
[----:B------:R-:W-:-:S02]  /*5d50*/  FMNMX.FTZ R2, R84, R2, !PT ;  /* 0x0000000254027209 */ /* 0x000fc40007810000 */
[----:B------:R-:W-:Y:S01]  /*5d60*/  LEA R218, R3, R216, 0x1 ;  /* 0x000000d803da7211 */ /* 0x000fe200078e08ff */
[----:B------:R-:W-:Y:S01]  /*5d70*/  LDSM.16.MT88.4 R88, [R216+0xb000] ;  /* 0x00b00000d858783b */ /* 0x000fe20000004200 */
[----:B--2---:R-:W-:Y:S02]  /*5d80*/  FMNMX.FTZ R4, R92, R2, !PT ;  /* 0x000000025c047209 */ /* 0x004fe40007810000 */
        /* <DEDUP_REMOVED lines=33> */
[----:B------:R-:W-:-:S03]  /*5fa0*/  FMNMX.FTZ R3, R124, R3, !PT ;  /* 0x000000037c037209 */ /* 0x000fc60007810000 */
[----:B------:R-:W3:Y:S01]  /*5fb0*/  SHFL.BFLY PT, R4, R2, 0x2, 0x1f ;  /* 0x0c401f0002047f89 */ /* 0x000ee200000e0000 */
[----:B------:R-:W-:-:S04]  /*5fc0*/  FMNMX.FTZ R3, R192, R3, !PT ;  /* 0x00000003c0037209 */ /* 0x000fc80007810000 */
[----:B------:R-:W-:Y:S02]  /*5fd0*/  FMNMX.FTZ R3, R187, R3, !PT ;  /* 0x00000003bb037209 */ /* 0x000fe40007810000 */
[----:B--2---:R-:W-:Y:S02]  /*5fe0*/  FMNMX.FTZ R103, R103, R5, !PT ;  /* 0x0000000567677209 */ /* 0x004fe40007810000 */
[----:B------:R-:W-:-:S03]  /*5ff0*/  FMNMX.FTZ R3, R181, R3, !PT ;  /* 0x00000003b5037209 */ /* 0x000fc60007810000 */
[----:B------:R-:W2:Y:S01]  /*6000*/  SHFL.BFLY PT, R5, R103, 0x1, 0x1f ;  /* 0x0c201f0067057f89 */ /* 0x000ea200000e0000 */
[----:B------:R-:W-:-:S04]  /*6010*/  FMNMX.FTZ R3, R176, R3, !PT ;  /* 0x00000003b0037209 */ /* 0x000fc80007810000 */
[----:B------:R-:W-:-:S04]  /*6020*/  FMNMX.FTZ R3, R195, R3, !PT ;  /* 0x00000003c3037209 */ /* 0x000fc80007810000 */
[----:B------:R-:W-:Y:S02]  /*6030*/  FMNMX.FTZ R3, R191, R3, !PT ;  /* 0x00000003bf037209 */ /* 0x000fe40007810000 */
[----:B---3--:R-:W-:-:S05]  /*6040*/  FMNMX.FTZ R2, R2, R4, !PT ;  /* 0x0000000402027209 */ /* 0x008fca0007810000 */
[----:B------:R-:W3:Y:S01]  /*6050*/  SHFL.BFLY PT, R102, R2, 0x1, 0x1f ;  /* 0x0c201f0002667f89 */ /* 0x000ee200000e0000 */
[----:B--2---:R-:W-:-:S04]  /*6060*/  FMNMX.FTZ R103, R103, R5, !PT ;  /* 0x0000000567677209 */ /* 0x004fc80007810000 */
[C---:B------:R-:W-:Y:S01]  /*6070*/  FSETP.NEU.FTZ.AND P0, PT, R103.reuse, -INF , PT ;  /* 0xff8000006700780b */ /* 0x040fe20003f1d000 */
[----:B-1----:R-:W-:-:S05]  /*6080*/  FMUL.FTZ R12, R103, c[0x0][0x23c] ;  /* 0x00008f00670c7a20 */ /* 0x002fca0000410000 */
[----:B------:R-:W-:-:S05]  /*6090*/  FSEL R12, R12, RZ, P0 ;  /* 0x000000ff0c0c7208 */ /* 0x000fca0000000000 */
[--C-:B------:R-:W-:Y:S01]  /*60a0*/  FFMA.FTZ R8, R84, c[0x0][0x23c], -R12.reuse ;  /* 0x00008f0054087a23 */ /* 0x100fe2000001080c */
[----:B---3--:R-:W-:Y:S01]  /*60b0*/  FMNMX.FTZ R102, R2, R102, !PT ;  /* 0x0000006602667209 */ /* 0x008fe20007810000 */
[--C-:B------:R-:W-:Y:S02]  /*60c0*/  FFMA.FTZ R2, R80, c[0x0][0x23c], -R12.reuse ;  /* 0x00008f0050027a23 */ /* 0x100fe4000001080c */
[----:B------:R1:W-:Y:S01]  /*60d0*/  MUFU.EX2 R246, R8 ;  /* 0x0000000800f67308 */ /* 0x0003e20000000800 */
[--C-:B------:R-:W-:Y:S01]  /*60e0*/  FFMA.FTZ R9, R92, c[0x0][0x23c], -R12.reuse ;  /* 0x00008f005c097a23 */ /* 0x100fe2000001080c */
[----:B------:R-:W-:Y:S01]  /*60f0*/  FSETP.NEU.FTZ.AND P0, PT, R102, -INF , PT ;  /* 0xff8000006600780b */ /* 0x000fe20003f1d000 */
[----:B------:R-:W-:Y:S01]  /*6100*/  FFMA.FTZ R4, R81, c[0x0][0x23c], -R12 ;  /* 0x00008f0051047a23 */ /* 0x000fe2000001080c */
[----:B------:R-:W-:Y:S04]  /*6110*/  LDSM.16.MT88.4 R92, [R216+0xb400] ;  /* 0x00b40000d85c783b */ /* 0x000fe80000004200 */
[----:B------:R2:W-:Y:S01]  /*6120*/  MUFU.EX2 R14, R2 ;  /* 0x00000002000e7308 */ /* 0x0005e20000000800 */
[----:B------:R-:W-:Y:S01]  /*6130*/  LDSM.16.MT88.4 R80, [R218+0xa000] ;  /* 0x00a00000da50783b */ /* 0x000fe20000004200 */
[----:B-1----:R-:W-:-:S06]  /*6140*/  FMNMX.FTZ R8, R188, R3, !PT ;  /* 0x00000003bc087209 */ /* 0x002fcc0007810000 */
[----:B------:R-:W-:Y:S01]  /*6150*/  MUFU.EX2 R247, R9 ;  /* 0x0000000900f77308 */ /* 0x000fe20000000800 */
[----:B--2---:R-:W-:-:S07]  /*6160*/  FMUL.FTZ R2, R102, c[0x0][0x23c] ;  /* 0x00008f0066027a20 */ /* 0x004fce0000410000 */
[----:B------:R1:W-:Y:S01]  /*6170*/  MUFU.EX2 R15, R4 ;  /* 0x00000004000f7308 */ /* 0x0003e20000000800 */
[----:B------:R-:W-:-:S05]  /*6180*/  FSEL R2, R2, RZ, P0 ;  /* 0x000000ff02027208 */ /* 0x000fca0000000000 */
[----:B------:R-:W-:-:S04]  /*6190*/  FFMA.FTZ R0, R60, c[0x0][0x23c], -R2 ;  /* 0x00008f003c007a23 */ /* 0x000fc80000010802 */
[----:B------:R2:W-:Y:S01]  /*61a0*/  MUFU.EX2 R251, R0 ;  /* 0x0000000000fb7308 */ /* 0x0005e20000000800 */
[----:B-1----:R-:W-:-:S07]  /*61b0*/  FFMA.FTZ R4, R63, c[0x0][0x23c], -R12 ;  /* 0x00008f003f047a23 */ /* 0x002fce000001080c */
[----:B------:R1:W-:Y:S01]  /*61c0*/  MUFU.EX2 R205, R4 ;  /* 0x0000000400cd7308 */ /* 0x0003e20000000800 */
[----:B--2---:R-:W-:-:S07]  /*61d0*/  FFMA.FTZ R0, R61, c[0x0][0x23c], -R2 ;  /* 0x00008f003d007a23 */ /* 0x004fce0000010802 */
[----:B------:R2:W3:Y:S01]  /*61e0*/  MUFU.EX2 R203, R0 ;  /* 0x0000000000cb7308 */ /* 0x0004e20000000800 */
[----:B-1----:R-:W-:Y:S02]  /*61f0*/  FFMA.FTZ R4, R62, c[0x0][0x23c], -R12 ;  /* 0x00008f003e047a23 */ /* 0x002fe4000001080c */
[----:B------:R-:W-:Y:S05]  /*6200*/  LDSM.16.MT88.4 R60, [R218+0x9400] ;  /* 0x00940000da3c783b */ /* 0x000fea0000004200 */
[----:B------:R1:W4:Y:S01]  /*6210*/  MUFU.EX2 R204, R4 ;  /* 0x0000000400cc7308 */ /* 0x0003220000000800 */
[----:B--2---:R-:W-:Y:S02]  /*6220*/  FMNMX.FTZ R0, R128, R129, !PT ;  /* 0x0000008180007209 */ /* 0x004fe40007810000 */
[----:B---3--:R-:W-:-:S02]  /*6230*/  F2FP.PACK_AB R7, R203, R251 ;  /* 0x000000fbcb07723e */ /* 0x008fc400000000ff */
[----:B------:R-:W-:-:S04]  /*6240*/  FMNMX.FTZ R0, R131, R0, !PT ;  /* 0x0000000083007209 */ /* 0x000fc80007810000 */
[----:B------:R-:W-:Y:S01]  /*6250*/  FMNMX.FTZ R0, R140, R0, !PT ;  /* 0x000000008c007209 */ /* 0x000fe20007810000 */
[----:B-1----:R-:W-:Y:S01]  /*6260*/  FFMA.FTZ R4, R26, c[0x0][0x23c], -R2 ;  /* 0x00008f001a047a23 */ /* 0x002fe20000010802 */
[----:B----4-:R-:W-:Y:S02]  /*6270*/  F2FP.PACK_AB R6, R204, R205 ;  /* 0x000000cdcc06723e */ /* 0x010fe400000000ff */
[----:B------:R-:W-:Y:S01]  /*6280*/  FMNMX.FTZ R0, R198, R0, !PT ;  /* 0x00000000c6007209 */ /* 0x000fe20007810000 */
[----:B------:R1:W-:Y:S03]  /*6290*/  MUFU.EX2 R252, R4 ;  /* 0x0000000400fc7308 */ /* 0x0003e60000000800 */
[----:B------:R-:W-:-:S04]  /*62a0*/  FMNMX.FTZ R0, R200, R0, !PT ;  /* 0x00000000c8007209 */ /* 0x000fc80007810000 */
[----:B------:R-:W-:-:S04]  /*62b0*/  FMNMX.FTZ R0, R199, R0, !PT ;  /* 0x00000000c7007209 */ /* 0x000fc80007810000 */
[----:B------:R-:W-:-:S04]  /*62c0*/  FMNMX.FTZ R0, R125, R0, !PT ;  /* 0x000000007d007209 */ /* 0x000fc80007810000 */
[----:B------:R-:W-:Y:S01]  /*62d0*/  FMNMX.FTZ R0, R193, R0, !PT ;  /* 0x00000000c1007209 */ /* 0x000fe20007810000 */
[----:B-1----:R-:W-:-:S03]  /*62e0*/  FFMA.FTZ R4, R27, c[0x0][0x23c], -R2 ;  /* 0x00008f001b047a23 */ /* 0x002fc60000010802 */
[----:B------:R-:W-:Y:S01]  /*62f0*/  FMNMX.FTZ R3, R185, R0, !PT ;  /* 0x00000000b9037209 */ /* 0x000fe20007810000 */
[----:B------:R1:W2:Y:S01]  /*6300*/  MUFU.EX2 R250, R4 ;  /* 0x0000000400fa7308 */ /* 0x0002a20000000800 */
[----:B------:R-:W-:Y:S01]  /*6310*/  FMNMX.FTZ R0, R186, R8, !PT ;  /* 0x00000008ba007209 */ /* 0x000fe20007810000 */
[----:B------:R-:W-:Y:S01]  /*6320*/  FFMA.FTZ R8, R77, c[0x0][0x23c], -R12 ;  /* 0x00008f004d087a23 */ /* 0x000fe2000001080c */
[----:B------:R-:W-:-:S03]  /*6330*/  FMNMX.FTZ R3, R183, R3, !PT ;  /* 0x00000003b7037209 */ /* 0x000fc60007810000 */
[----:B------:R-:W3:Y:S01]  /*6340*/  SHFL.BFLY PT, R9, R0, 0x2, 0x1f ;  /* 0x0c401f0000097f89 */ /* 0x000ee200000e0000 */
[----:B------:R-:W-:Y:S01]  /*6350*/  FMNMX.FTZ R3, R178, R3, !PT ;  /* 0x00000003b2037209 */ /* 0x000fe20007810000 */
[----:B------:R4:W-:Y:S03]  /*6360*/  MUFU.EX2 R249, R8 ;  /* 0x0000000800f97308 */ /* 0x0009e60000000800 */
[----:B------:R-:W-:-:S04]  /*6370*/  FMNMX.FTZ R3, R196, R3, !PT ;  /* 0x00000003c4037209 */ /* 0x000fc80007810000 */
[----:B------:R-:W-:Y:S02]  /*6380*/  FMNMX.FTZ R3, R194, R3, !PT ;  /* 0x00000003c2037209 */ /* 0x000fe40007810000 */
[----:B-1----:R-:W-:Y:S02]  /*6390*/  F2FP.PACK_AB R4, R14, R15 ;  /* 0x0000000f0e04723e */ /* 0x002fe400000000ff */
[----:B------:R-:W-:Y:S02]  /*63a0*/  FMNMX.FTZ R3, R189, R3, !PT ;  /* 0x00000003bd037209 */ /* 0x000fe40007810000 */
[----:B--2---:R-:W-:Y:S02]  /*63b0*/  F2FP.PACK_AB R5, R250, R252 ;  /* 0x000000fcfa05723e */ /* 0x004fe400000000ff */
[----:B------:R-:W-:Y:S01]  /*63c0*/  FMNMX.FTZ R3, R190, R3, !PT ;  /* 0x00000003be037209 */ /* 0x000fe20007810000 */
[----:B----4-:R-:W-:-:S04]  /*63d0*/  FFMA.FTZ R8, R36, c[0x0][0x23c], -R12 ;  /* 0x00008f0024087a23 */ /* 0x010fc8000001080c */
[----:B------:R1:W2:Y:S01]  /*63e0*/  MUFU.EX2 R248, R8 ;  /* 0x0000000800f87308 */ /* 0x0002a20000000800 */
[C---:B------:R-:W-:Y:S01]  /*63f0*/  HMMA.16816.F32 R116, R4.reuse, R48, RZ ;  /* 0x000000300474723c */ /* 0x040fe200000018ff */
[----:B---3--:R-:W-:Y:S02]  /*6400*/  FMNMX.FTZ R0, R0, R9, !PT ;  /* 0x0000000900007209 */ /* 0x008fe40007810000 */
[----:B------:R-:W3:Y:S04]  /*6410*/  SHFL.BFLY PT, R9, R3, 0x2, 0x1f ;  /* 0x0c401f0003097f89 */ /* 0x000ee800000e0000 */
[----:B------:R-:W4:Y:S01]  /*6420*/  SHFL.BFLY PT, R10, R0, 0x1, 0x1f ;  /* 0x0c201f00000a7f89 */ /* 0x000f2200000e0000 */
[----:B------:R-:W-:Y:S01]  /*6430*/  HMMA.16816.F32 R112, R4, R56, RZ ;  /* 0x000000380470723c */ /* 0x000fe200000018ff */
[----:B-1----:R-:W-:-:S07]  /*6440*/  FFMA.FTZ R8, R64, c[0x0][0x23c], -R2 ;  /* 0x00008f0040087a23 */ /* 0x002fce0000010802 */
[C---:B------:R-:W-:Y:S01]  /*6450*/  HMMA.16816.F32 R84, R4.reuse, R72, RZ ;  /* 0x000000480454723c */ /* 0x040fe200000018ff */
[----:B------:R1:W-:Y:S07]  /*6460*/  MUFU.EX2 R242, R8 ;  /* 0x0000000800f27308 */ /* 0x0003ee0000000800 */
[----:B------:R-:W-:Y:S01]  /*6470*/  HMMA.16816.F32 R52, R4, R80, RZ ;  /* 0x000000500434723c */ /* 0x000fe200000018ff */
[----:B---3--:R-:W-:Y:S02]  /*6480*/  FMNMX.FTZ R3, R3, R9, !PT ;  /* 0x0000000903037209 */ /* 0x008fe40007810000 */
[----:B----4-:R-:W-:-:S03]  /*6490*/  FMNMX.FTZ R105, R0, R10, !PT ;  /* 0x0000000a00697209 */ /* 0x010fc60007810000 */
[----:B------:R-:W3:Y:S02]  /*64a0*/  SHFL.BFLY PT, R13, R3, 0x1, 0x1f ;  /* 0x0c201f00030d7f89 */ /* 0x000ee400000e0000 */
[C---:B------:R-:W-:Y:S01]  /*64b0*/  HMMA.16816.F32 R44, R4.reuse, R88, RZ ;  /* 0x00000058042c723c */ /* 0x040fe200000018ff */
[----:B--2---:R-:W-:Y:S01]  /*64c0*/  F2FP.PACK_AB R10, R248, R249 ;  /* 0x000000f9f80a723e */ /* 0x004fe200000000ff */
[----:B-1----:R-:W-:Y:S01]  /*64d0*/  FFMA.FTZ R8, R65, c[0x0][0x23c], -R2 ;  /* 0x00008f0041087a23 */ /* 0x002fe20000010802 */
[C---:B------:R-:W-:Y:S01]  /*64e0*/  FSETP.NEU.FTZ.AND P0, PT, R105.reuse, -INF , PT ;  /* 0xff8000006900780b */ /* 0x040fe20003f1d000 */
[----:B------:R-:W-:Y:S01]  /*64f0*/  FMUL.FTZ R0, R105, c[0x0][0x23c] ;  /* 0x00008f0069007a20 */ /* 0x000fe20000410000 */
[----:B------:R-:W1:Y:S01]  /*6500*/  LDSM.16.MT88.4 R64, [R216+0x9400] ;  /* 0x00940000d840783b */ /* 0x000e620000004200 */
[----:B------:R2:W4:Y:S02]  /*6510*/  MUFU.EX2 R243, R8 ;  /* 0x0000000800f37308 */ /* 0x0005240000000800 */
[----:B------:R-:W-:Y:S01]  /*6520*/  HMMA.16816.F32 R40, R4, R96, RZ ;  /* 0x000000600428723c */ /* 0x000fe200000018ff */
[----:B------:R-:W-:-:S07]  /*6530*/  FSEL R0, R0, RZ, P0 ;  /* 0x000000ff00007208 */ /* 0x000fce0000000000 */
[C---:B------:R-:W-:Y:S01]  /*6540*/  HMMA.16816.F32 R36, R4.reuse, R50, RZ ;  /* 0x000000320424723c */ /* 0x040fe200000018ff */
[--C-:B--2---:R-:W-:Y:S01]  /*6550*/  FFMA.FTZ R8, R68, c[0x0][0x23c], -R2.reuse ;  /* 0x00008f0044087a23 */ /* 0x104fe20000010802 */
[----:B----4-:R-:W-:Y:S01]  /*6560*/  F2FP.PACK_AB R9, R243, R242 ;  /* 0x000000f2f309723e */ /* 0x010fe200000000ff */
[----:B------:R-:W2:Y:S05]  /*6570*/  LDSM.16.MT88.4 R68, [R216+0xa400] ;  /* 0x00a40000d844783b */ /* 0x000eaa0000004200 */
[C---:B------:R-:W-:Y:S01]  /*6580*/  HMMA.16816.F32 R32, R4.reuse, R58, RZ ;  /* 0x0000003a0420723c */ /* 0x040fe200000018ff */
[----:B------:R4:W-:Y:S07]  /*6590*/  MUFU.EX2 R244, R8 ;  /* 0x0000000800f47308 */ /* 0x0009ee0000000800 */
[C---:B------:R-:W-:Y:S08]  /*65a0*/  HMMA.16816.F32 R28, R4.reuse, R74, RZ ;  /* 0x0000004a041c723c */ /* 0x040ff000000018ff */
[----:B------:R-:W-:Y:S01]  /*65b0*/  HMMA.16816.F32 R24, R4, R82, RZ ;  /* 0x000000520418723c */ /* 0x000fe200000018ff */
[----:B----4-:R-:W-:-:S02]  /*65c0*/  FFMA.FTZ R8, R76, c[0x0][0x23c], -R2 ;  /* 0x00008f004c087a23 */ /* 0x010fc40000010802 */
[----:B------:R-:W4:Y:S02]  /*65d0*/  LDSM.16.MT88.4 R76, [R218+0xa400] ;  /* 0x00a40000da4c783b */ /* 0x000f240000004200 */
[----:B------:R5:W1:Y:S03]  /*65e0*/  MUFU.EX2 R245, R8 ;  /* 0x0000000800f57308 */ /* 0x000a660000000800 */
[C---:B------:R-:W-:Y:S08]  /*65f0*/  HMMA.16816.F32 R20, R4.reuse, R90, RZ ;  /* 0x0000005a0414723c */ /* 0x040ff000000018ff */
[----:B------:R-:W-:Y:S01]  /*6600*/  HMMA.16816.F32 R16, R4, R98, RZ ;  /* 0x000000620410723c */ /* 0x000fe200000018ff */
[----:B-----5:R-:W-:-:S06]  /*6610*/  F2FP.PACK_AB R8, R247, R246 ;  /* 0x000000f6f708723e */ /* 0x020fcc00000000ff */
[--C-:B------:R-:W-:Y:S01]  /*6620*/  FFMA.FTZ R4, R104, c[0x0][0x23c], -R0.reuse ;  /* 0x00008f0068047a23 */ /* 0x100fe20000010800 */
[----:B---3--:R-:W-:Y:S01]  /*6630*/  FMNMX.FTZ R104, R3, R13, !PT ;  /* 0x0000000d03687209 */ /* 0x008fe20007810000 */
[----:B------:R-:W-:Y:S01]  /*6640*/  FFMA.FTZ R3, R130, c[0x0][0x23c], -R0 ;  /* 0x00008f0082037a23 */ /* 0x000fe20000010800 */
[----:B-1----:R-:W-:Y:S01]  /*6650*/  F2FP.PACK_AB R11, R245, R244 ;  /* 0x000000f4f50b723e */ /* 0x002fe200000000ff */
[----:B------:R1:W-:Y:S01]  /*6660*/  MUFU.EX2 R241, R4 ;  /* 0x0000000400f17308 */ /* 0x0003e20000000800 */
[----:B------:R-:W-:Y:S01]  /*6670*/  FSETP.NEU.FTZ.AND P0, PT, R104, -INF , PT ;  /* 0xff8000006800780b */ /* 0x000fe20003f1d000 */
[----:B------:R-:W-:-:S04]  /*6680*/  FFMA.FTZ R13, R107, c[0x0][0x23c], -R2 ;  /* 0x00008f006b0d7a23 */ /* 0x000fc80000010802 */
[C---:B------:R-:W-:Y:S02]  /*6690*/  HMMA.16816.F32 R116, R8.reuse, R64, R116 ;  /* 0x000000400874723c */ /* 0x040fe40000001874 */
[----:B------:R3:W-:Y:S06]  /*66a0*/  MUFU.EX2 R239, R3 ;  /* 0x0000000300ef7308 */ /* 0x0007ec0000000800 */
[----:B------:R-:W-:Y:S01]  /*66b0*/  HMMA.16816.F32 R132, R8, R60, R112 ;  /* 0x0000003c0884723c */ /* 0x000fe20000001870 */
[----:B-1----:R-:W-:-:S04]  /*66c0*/  FFMA.FTZ R4, R137, c[0x0][0x23c], -R0 ;  /* 0x00008f0089047a23 */ /* 0x002fc80000010800 */
[----:B------:R1:W-:Y:S03]  /*66d0*/  MUFU.EX2 R240, R4 ;  /* 0x0000000400f07308 */ /* 0x0003e60000000800 */
[----:B--2---:R-:W-:Y:S01]  /*66e0*/  HMMA.16816.F32 R148, R8, R68, R84 ;  /* 0x000000440894723c */ /* 0x004fe20000001854 */
[----:B---3--:R-:W-:-:S05]  /*66f0*/  FMUL.FTZ R3, R104, c[0x0][0x23c] ;  /* 0x00008f0068037a20 */ /* 0x008fca0000410000 */
[----:B------:R-:W-:Y:S02]  /*6700*/  FSEL R3, R3, RZ, P0 ;  /* 0x000000ff03037208 */ /* 0x000fe40000000000 */
[----:B----4-:R-:W-:Y:S01]  /*6710*/  HMMA.16816.F32 R164, R8, R76, R52 ;  /* 0x0000004c08a4723c */ /* 0x010fe20000001834 */
[----:B-1----:R-:W-:-:S07]  /*6720*/  FFMA.FTZ R4, R136, c[0x0][0x23c], -R0 ;  /* 0x00008f0088047a23 */ /* 0x002fce0000010800 */
[C---:B------:R-:W-:Y:S01]  /*6730*/  HMMA.16816.F32 R156, R8.reuse, R92, R44 ;  /* 0x0000005c089c723c */ /* 0x040fe2000000182c */
[----:B------:R1:W2:Y:S07]  /*6740*/  MUFU.EX2 R238, R4 ;  /* 0x0000000400ee7308 */ /* 0x0002ae0000000800 */
        /* <DEDUP_REMOVED lines=8> */
[----:B------:R-:W-:Y:S01]  /*67d0*/  HMMA.16816.F32 R168, R8, R78, R24 ;  /* 0x0000004e08a8723c */ /* 0x000fe20000001818 */
[----:B------:R1:W2:Y:S02]  /*67e0*/  MUFU.EX2 R214, R4 ;  /* 0x0000000400d67308 */ /* 0x0002a40000000800 */
[----:B-1----:R-:W-:Y:S01]  /*67f0*/  FFMA.FTZ R4, R131, c[0x0][0x23c], -R3 ;  /* 0x00008f0083047a23 */ /* 0x002fe20000010803 */
[----:B--2---:R-:W-:-:S04]  /*6800*/  F2FP.PACK_AB R5, R214, R237 ;  /* 0x000000edd605723e */ /* 0x004fc800000000ff */
[----:B------:R-:W-:Y:S01]  /*6810*/  HMMA.16816.F32 R128, R8, R110, R16 ;  /* 0x0000006e0880723c */ /* 0x000fe20000001810 */
[----:B------:R1:W-:Y:S02]  /*6820*/  MUFU.EX2 R215, R4 ;  /* 0x0000000400d77308 */ /* 0x0003e40000000800 */
[----:B-1----:R-:W-:-:S05]  /*6830*/  FFMA.FTZ R4, R140, c[0x0][0x23c], -R3 ;  /* 0x00008f008c047a23 */ /* 0x002fca0000010803 */
[----:B------:R-:W-:Y:S01]  /*6840*/  HMMA.16816.F32 R140, R8, R94, R20 ;  /* 0x0000005e088c723c */ /* 0x000fe20000001814 */
[----:B------:R1:W2:Y:S06]  /*6850*/  MUFU.EX2 R236, R4 ;  /* 0x0000000400ec7308 */ /* 0x0002ac0000000800 */
[----:B------:R-:W-:-:S04]  /*6860*/  FFMA.FTZ R8, R202, c[0x0][0x23c], -R0 ;  /* 0x00008f00ca087a23 */ /* 0x000fc80000010800 */
[----:B------:R3:W-:Y:S01]  /*6870*/  MUFU.EX2 R213, R8 ;  /* 0x0000000800d57308 */ /* 0x0007e20000000800 */
[----:B-1----:R-:W-:Y:S01]  /*6880*/  FFMA.FTZ R4, R197, c[0x0][0x23c], -R0 ;  /* 0x00008f00c5047a23 */ /* 0x002fe20000010800 */
[----:B--2---:R-:W-:-:S06]  /*6890*/  F2FP.PACK_AB R7, R236, R215 ;  /* 0x000000d7ec07723e */ /* 0x004fcc00000000ff */
[----:B------:R1:W2:Y:S01]  /*68a0*/  MUFU.EX2 R210, R4 ;  /* 0x0000000400d27308 */ /* 0x0002a20000000800 */
[----:B---3--:R-:W-:-:S07]  /*68b0*/  FFMA.FTZ R8, R201, c[0x0][0x23c], -R0 ;  /* 0x00008f00c9087a23 */ /* 0x008fce0000010800 */
[----:B------:R3:W-:Y:S01]  /*68c0*/  MUFU.EX2 R212, R8 ;  /* 0x0000000800d47308 */ /* 0x0007e20000000800 */
[----:B-1----:R-:W-:-:S07]  /*68d0*/  F2FP.PACK_AB R4, R239, R241 ;  /* 0x000000f1ef04723e */ /* 0x002fce00000000ff */
[----:B------:R-:W-:Y:S01]  /*68e0*/  HMMA.16816.F32 R32, R4, R56, RZ ;  /* 0x000000380420723c */ /* 0x000fe200000018ff */
[----:B---3--:R-:W-:-:S04]  /*68f0*/  FFMA.FTZ R8, R124, c[0x0][0x23c], -R0 ;  /* 0x00008f007c087a23 */ /* 0x008fc80000010800 */
[----:B------:R1:W-:Y:S03]  /*6900*/  MUFU.EX2 R211, R8 ;  /* 0x0000000800d37308 */ /* 0x0003e60000000800 */
[C---:B------:R-:W-:Y:S08]  /*6910*/  HMMA.16816.F32 R28, R4.reuse, R72, RZ ;  /* 0x00000048041c723c */ /* 0x040ff000000018ff */
[----:B------:R-:W-:Y:S01]  /*6920*/  HMMA.16816.F32 R40, R4, R48, RZ ;  /* 0x000000300428723c */ /* 0x000fe200000018ff */
[----:B-1----:R-:W-:-:S07]  /*6930*/  FFMA.FTZ R8, R198, c[0x0][0x23c], -R3 ;  /* 0x00008f00c6087a23 */ /* 0x002fce0000010803 */
[C---:B------:R-:W-:Y:S01]  /*6940*/  HMMA.16816.F32 R44, R4.reuse, R58, RZ ;  /* 0x0000003a042c723c */ /* 0x040fe200000018ff */
[----:B------:R1:W-:Y:S07]  /*6950*/  MUFU.EX2 R198, R13 ;  /* 0x0000000d00c67308 */ /* 0x0003ee0000000800 */
[C---:B------:R-:W-:Y:S01]  /*6960*/  HMMA.16816.F32 R24, R4.reuse, R96, RZ ;  /* 0x000000600418723c */ /* 0x040fe200000018ff */
[----:B------:R3:W-:Y:S07]  /*6970*/  MUFU.EX2 R206, R8 ;  /* 0x0000000800ce7308 */ /* 0x0007ee0000000800 */
[----:B------:R-:W-:Y:S01]  /*6980*/  HMMA.16816.F32 R48, R4, R50, RZ ;  /* 0x000000320430723c */ /* 0x000fe200000018ff */
[----:B-1----:R-:W-:-:S04]  /*6990*/  FFMA.FTZ R13, R192, c[0x0][0x23c], -R0 ;  /* 0x00008f00c00d7a23 */ /* 0x002fc80000010800 */
[----:B------:R1:W-:Y:S03]  /*69a0*/  MUFU.EX2 R197, R13 ;  /* 0x0000000d00c57308 */ /* 0x0003e60000000800 */
[----:B------:R-:W-:Y:S01]  /*69b0*/  HMMA.16816.F32 R36, R4, R74, RZ ;  /* 0x0000004a0424723c */ /* 0x000fe200000018ff */
[----:B---3--:R-:W-:-:S04]  /*69c0*/  FFMA.FTZ R8, R200, c[0x0][0x23c], -R3 ;  /* 0x00008f00c8087a23 */ /* 0x008fc80000010803 */
[----:B------:R3:W4:Y:S03]  /*69d0*/  MUFU.EX2 R209, R8 ;  /* 0x0000000800d17308 */ /* 0x0007260000000800 */
[----:B------:R-:W-:Y:S01]  /*69e0*/  HMMA.16816.F32 R20, R4, R80, RZ ;  /* 0x000000500414723c */ /* 0x000fe200000018ff */
[----:B-1----:R-:W-:-:S07]  /*69f0*/  FFMA.FTZ R13, R181, c[0x0][0x23c], -R0 ;  /* 0x00008f00b50d7a23 */ /* 0x002fce0000010800 */
[----:B------:R-:W-:Y:S01]  /*6a00*/  HMMA.16816.F32 R52, R4, R82, RZ ;  /* 0x000000520434723c */ /* 0x000fe200000018ff */
[----:B---3--:R-:W-:-:S07]  /*6a10*/  FFMA.FTZ R8, R199, c[0x0][0x23c], -R3 ;  /* 0x00008f00c7087a23 */ /* 0x008fce0000010803 */
[C---:B------:R-:W-:Y:S01]  /*6a20*/  HMMA.16816.F32 R16, R4.reuse, R88, RZ ;  /* 0x000000580410723c */ /* 0x040fe200000018ff */
[----:B------:R1:W-:Y:S07]  /*6a30*/  MUFU.EX2 R208, R8 ;  /* 0x0000000800d07308 */ /* 0x0003ee0000000800 */
[C---:B------:R-:W-:Y:S08]  /*6a40*/  HMMA.16816.F32 R56, R4.reuse, R90, RZ ;  /* 0x0000005a0438723c */ /* 0x040ff000000018ff */
[----:B------:R-:W-:Y:S01]  /*6a50*/  HMMA.16816.F32 R96, R4, R98, RZ ;  /* 0x000000620460723c */ /* 0x000fe200000018ff */
[----:B-1----:R-:W-:-:S04]  /*6a60*/  FFMA.FTZ R8, R125, c[0x0][0x23c], -R3 ;  /* 0x00008f007d087a23 */ /* 0x002fc80000010803 */
[----:B------:R-:W1:Y:S02]  /*6a70*/  MUFU.EX2 R207, R8 ;  /* 0x0000000800cf7308 */ /* 0x000e640000000800 */
[----:B--2---:R-:W-:Y:S02]  /*6a80*/  F2FP.PACK_AB R4, R213, R210 ;  /* 0x000000d2d504723e */ /* 0x004fe400000000ff */
[----:B----4-:R-:W-:Y:S02]  /*6a90*/  F2FP.PACK_AB R5, R209, R206 ;  /* 0x000000ced105723e */ /* 0x010fe400000000ff */
[----:B------:R-:W-:Y:S02]  /*6aa0*/  F2FP.PACK_AB R6, R211, R212 ;  /* 0x000000d4d306723e */ /* 0x000fe400000000ff */
[----:B-1----:R-:W-:Y:S01]  /*6ab0*/  F2FP.PACK_AB R7, R207, R208 ;  /* 0x000000d0cf07723e */ /* 0x002fe200000000ff */
[----:B------:R-:W-:-:S06]  /*6ac0*/  FFMA.FTZ R8, R173, c[0x0][0x23c], -R12 ;  /* 0x00008f00ad087a23 */ /* 0x000fcc000001080c */
[C---:B------:R-:W-:Y:S01]  /*6ad0*/  HMMA.16816.F32 R112, R4.reuse, R60, R32 ;  /* 0x0000003c0470723c */ /* 0x040fe20000001820 */
[----:B------:R-:W-:Y:S06]  /*6ae0*/  LDSM.16.MT88.4 R32, [R216+0xb800] ;  /* 0x00b80000d820783b */ /* 0x000fec0000004200 */
[----:B------:R-:W-:Y:S01]  /*6af0*/  MOV R61, R205 ;  /* 0x000000cd003d7202 */ /* 0x000fe20000000f00 */
[C---:B------:R-:W-:Y:S01]  /*6b00*/  HMMA.16816.F32 R88, R4.reuse, R68, R28 ;  /* 0x000000440458723c */ /* 0x040fe2000000181c */
[----:B------:R1:W-:Y:S01]  /*6b10*/  MUFU.EX2 R205, R8 ;  /* 0x0000000800cd7308 */ /* 0x0003e20000000800 */
[----:B------:R-:W-:Y:S01]  /*6b20*/  MOV R60, R204 ;  /* 0x000000cc003c7202 */ /* 0x000fe20000000f00 */
[----:B------:R-:W-:Y:S04]  /*6b30*/  LDSM.16.MT88.4 R28, [R218+0xb800] ;  /* 0x00b80000da1c783b */ /* 0x000fe80000004200 */
[----:B------:R-:W-:Y:S01]  /*6b40*/  MOV R69, R203 ;  /* 0x000000cb00457202 */ /* 0x000fe20000000f00 */
[C---:B------:R-:W-:Y:S08]  /*6b50*/  HMMA.16816.F32 R124, R4.reuse, R64, R40 ;  /* 0x00000040047c723c */ /* 0x040ff00000001828 */
[----:B------:R-:W-:Y:S01]  /*6b60*/  HMMA.16816.F32 R64, R4, R66, R48 ;  /* 0x000000420440723c */ /* 0x000fe20000001830 */
[----:B-1----:R-:W-:-:S04]  /*6b70*/  FFMA.FTZ R8, R160, c[0x0][0x23c], -R12 ;  /* 0x00008f00a0087a23 */ /* 0x002fc8000001080c */
[----:B------:R1:W-:Y:S03]  /*6b80*/  MUFU.EX2 R204, R8 ;  /* 0x0000000800cc7308 */ /* 0x0003e60000000800 */
[C---:B------:R-:W-:Y:S08]  /*6b90*/  HMMA.16816.F32 R48, R4.reuse, R62, R44 ;  /* 0x0000003e0430723c */ /* 0x040ff0000000182c */
[----:B------:R-:W-:Y:S01]  /*6ba0*/  HMMA.16816.F32 R40, R4, R78, R52 ;  /* 0x0000004e0428723c */ /* 0x000fe20000001834 */
[----:B-1----:R-:W-:-:S07]  /*6bb0*/  FFMA.FTZ R8, R106, c[0x0][0x23c], -R12 ;  /* 0x00008f006a087a23 */ /* 0x002fce000001080c */
[C---:B------:R-:W-:Y:S01]  /*6bc0*/  HMMA.16816.F32 R84, R4.reuse, R76, R20 ;  /* 0x0000004c0454723c */ /* 0x040fe20000001814 */
[----:B------:R1:W-:Y:S01]  /*6bd0*/  MUFU.EX2 R203, R8 ;  /* 0x0000000800cb7308 */ /* 0x0003e20000000800 */
[----:B------:R-:W2:Y:S06]  /*6be0*/  LDSM.16.MT88.4 R20, [R216+0x9800] ;  /* 0x00980000d814783b */ /* 0x000eac0000004200 */
[C---:B------:R-:W-:Y:S01]  /*6bf0*/  HMMA.16816.F32 R72, R4.reuse, R92, R16 ;  /* 0x0000005c0448723c */ /* 0x040fe20000001810 */
[----:B------:R-:W3:Y:S07]  /*6c00*/  LDSM.16.MT88.4 R16, [R218+0x9800] ;  /* 0x00980000da10783b */ /* 0x000eee0000004200 */
[C---:B------:R-:W-:Y:S01]  /*6c10*/  HMMA.16816.F32 R80, R4.reuse, R108, R24 ;  /* 0x0000006c0450723c */ /* 0x040fe20000001818 */
[----:B-1----:R-:W-:Y:S01]  /*6c20*/  FFMA.FTZ R8, R100, c[0x0][0x23c], -R12 ;  /* 0x00008f0064087a23 */ /* 0x002fe2000001080c */
[----:B------:R-:W1:Y:S03]  /*6c30*/  LDSM.16.MT88.4 R24, [R218+0xa800] ;  /* 0x00a80000da18783b */ /* 0x000e660000004200 */
[----:B------:R4:W5:Y:S03]  /*6c40*/  MUFU.EX2 R202, R8 ;  /* 0x0000000800ca7308 */ /* 0x0009660000000800 */
[C---:B------:R-:W-:Y:S08]  /*6c50*/  HMMA.16816.F32 R36, R4.reuse, R70, R36 ;  /* 0x000000460424723c */ /* 0x040ff00000001824 */
[----:B------:R-:W-:Y:S01]  /*6c60*/  HMMA.16816.F32 R44, R4, R94, R56 ;  /* 0x0000005e042c723c */ /* 0x000fe20000001838 */
[----:B----4-:R-:W-:-:S07]  /*6c70*/  FFMA.FTZ R8, R179, c[0x0][0x23c], -R2 ;  /* 0x00008f00b3087a23 */ /* 0x010fce0000010802 */
[----:B------:R-:W-:Y:S01]  /*6c80*/  HMMA.16816.F32 R52, R4, R110, R96 ;  /* 0x0000006e0434723c */ /* 0x000fe20000001860 */
[----:B------:R4:W-:Y:S06]  /*6c90*/  MUFU.EX2 R201, R8 ;  /* 0x0000000800c97308 */ /* 0x0009ec0000000800 */
[----:B------:R-:W-:Y:S01]  /*6ca0*/  FFMA.FTZ R4, R187, c[0x0][0x23c], -R0 ;  /* 0x00008f00bb047a23 */ /* 0x000fe20000010800 */
[----:B-----5:R-:W-:Y:S01]  /*6cb0*/  F2FP.PACK_AB R6, R202, R203 ;  /* 0x000000cbca06723e */ /* 0x020fe200000000ff */
[----:B------:R5:W-:Y:S01]  /*6cc0*/  MUFU.EX2 R187, R13 ;  /* 0x0000000d00bb7308 */ /* 0x000be20000000800 */
[----:B----4-:R-:W-:-:S07]  /*6cd0*/  FFMA.FTZ R8, R162, c[0x0][0x23c], -R2 ;  /* 0x00008f00a2087a23 */ /* 0x010fce0000010802 */
[----:B------:R4:W-:Y:S01]  /*6ce0*/  MUFU.EX2 R192, R4 ;  /* 0x0000000400c07308 */ /* 0x0009e20000000800 */
[----:B-----5:R-:W-:-:S07]  /*6cf0*/  FFMA.FTZ R13, R176, c[0x0][0x23c], -R0 ;  /* 0x00008f00b00d7a23 */ /* 0x020fce0000010800 */
[----:B------:R5:W1:Y:S08]  /*6d00*/  MUFU.EX2 R200, R8 ;  /* 0x0000000800c87308 */ /* 0x000a700000000800 */
[----:B------:R2:W-:Y:S01]  /*6d10*/  MUFU.EX2 R181, R13 ;  /* 0x0000000d00b57308 */ /* 0x0005e20000000800 */
[----:B----4-:R-:W-:Y:S01]  /*6d20*/  F2FP.PACK_AB R4, R204, R205 ;  /* 0x000000cdcc04723e */ /* 0x010fe200000000ff */
[----:B-----5:R-:W-:Y:S01]  /*6d30*/  FFMA.FTZ R8, R161, c[0x0][0x23c], -R2 ;  /* 0x00008f00a1087a23 */ /* 0x020fe20000010802 */
[----:B-1----:R-:W-:-:S05]  /*6d40*/  F2FP.PACK_AB R5, R200, R201 ;  /* 0x000000c9c805723e */ /* 0x002fca00000000ff */
[----:B------:R1:W4:Y:S01]  /*6d50*/  MUFU.EX2 R199, R8 ;  /* 0x0000000800c77308 */ /* 0x0003220000000800 */
[----:B--2---:R-:W-:Y:S01]  /*6d60*/  FFMA.FTZ R13, R193, c[0x0][0x23c], -R3 ;  /* 0x00008f00c10d7a23 */ /* 0x004fe20000010803 */
[----:B------:R-:W-:-:S06]  /*6d70*/  MOV R193, R69 ;  /* 0x0000004500c17202 */ /* 0x000fcc0000000f00 */
[----:B------:R2:W-:Y:S01]  /*6d80*/  MUFU.EX2 R179, R13 ;  /* 0x0000000d00b37308 */ /* 0x0005e20000000800 */
[----:B-1----:R-:W1:Y:S01]  /*6d90*/  LDSM.16.MT88.4 R8, [R216+0xa800] ;  /* 0x00a80000d808783b */ /* 0x002e620000004200 */
[----:B----4-:R-:W-:Y:S01]  /*6da0*/  F2FP.PACK_AB R7, R198, R199 ;  /* 0x000000c7c607723e */ /* 0x010fe200000000ff */
[----:B--2---:R-:W-:-:S06]  /*6db0*/  FFMA.FTZ R13, R185, c[0x0][0x23c], -R3 ;  /* 0x00008f00b90d7a23 */ /* 0x004fcc0000010803 */
[C---:B------:R-:W-:Y:S01]  /*6dc0*/  HMMA.16816.F32 R116, R4.reuse, R20, R116 ;  /* 0x000000140474723c */ /* 0x040fe20000001874 */
[----:B------:R-:W-:Y:S01]  /*6dd0*/  MOV R185, R60 ;  /* 0x0000003c00b97202 */ /* 0x000fe20000000f00 */
[----:B------:R2:W4:Y:S06]  /*6de0*/  MUFU.EX2 R176, R13 ;  /* 0x0000000d00b07308 */ /* 0x00052c0000000800 */
[C---:B---3--:R-:W-:Y:S08]  /*6df0*/  HMMA.16816.F32 R132, R4.reuse, R16, R132 ;  /* 0x000000100484723c */ /* 0x048ff00000001884 */
[----:B------:R-:W-:Y:S01]  /*6e00*/  HMMA.16816.F32 R164, R4, R24, R164 ;  /* 0x0000001804a4723c */ /* 0x000fe200000018a4 */
[----:B--2---:R-:W-:Y:S01]  /*6e10*/  FFMA.FTZ R13, R183, c[0x0][0x23c], -R3 ;  /* 0x00008f00b70d7a23 */ /* 0x004fe20000010803 */
[----:B------:R-:W-:-:S03]  /*6e20*/  MOV R183, R61 ;  /* 0x0000003d00b77202 */ /* 0x000fc60000000f00 */
[----:B------:R2:W-:Y:S03]  /*6e30*/  MUFU.EX2 R107, R13 ;  /* 0x0000000d006b7308 */ /* 0x0005e60000000800 */
[C---:B------:R-:W-:Y:S01]  /*6e40*/  HMMA.16816.F32 R96, R4.reuse, R32, R156 ;  /* 0x000000200460723c */ /* 0x040fe2000000189c */
[----:B------:R-:W-:Y:S07]  /*6e50*/  LDSM.16.MT88.4 R156, [R216+0xac00] ;  /* 0x00ac0000d89c783b */ /* 0x000fee0000004200 */
[----:B-1----:R-:W-:Y:S01]  /*6e60*/  HMMA.16816.F32 R148, R4, R8, R148 ;  /* 0x000000080494723c */ /* 0x002fe20000001894 */
[----:B--2---:R-:W-:-:S07]  /*6e70*/  FFMA.FTZ R13, R178, c[0x0][0x23c], -R3 ;  /* 0x00008f00b20d7a23 */ /* 0x004fce0000010803 */
[C---:B------:R-:W-:Y:S01]  /*6e80*/  HMMA.16816.F32 R108, R4.reuse, R28, R144 ;  /* 0x0000001c046c723c */ /* 0x040fe20000001890 */
[----:B------:R-:W-:Y:S01]  /*6e90*/  MOV R178, R15 ;  /* 0x0000000f00b27202 */ /* 0x000fe20000000f00 */
[----:B------:R1:W2:Y:S06]  /*6ea0*/  MUFU.EX2 R106, R13 ;  /* 0x0000000d006a7308 */ /* 0x0002ac0000000800 */
[C---:B------:R-:W-:Y:S08]  /*6eb0*/  HMMA.16816.F32 R120, R4.reuse, R22, R120 ;  /* 0x000000160478723c */ /* 0x040ff00000001878 */
[----:B------:R-:W-:Y:S01]  /*6ec0*/  HMMA.16816.F32 R136, R4, R18, R136 ;  /* 0x000000120488723c */ /* 0x000fe20000001888 */
[----:B-1----:R-:W-:Y:S01]  /*6ed0*/  FFMA.FTZ R13, R182, c[0x0][0x23c], -R12 ;  /* 0x00008f00b60d7a23 */ /* 0x002fe2000001080c */
[----:B------:R-:W-:-:S03]  /*6ee0*/  MOV R182, R14 ;  /* 0x0000000e00b67202 */ /* 0x000fc60000000f00 */
[----:B------:R-:W-:Y:S03]  /*6ef0*/  MUFU.EX2 R100, R13 ;  /* 0x0000000d00647308 */ /* 0x000fe60000000800 */
[C---:B------:R-:W-:Y:S08]  /*6f00*/  HMMA.16816.F32 R152, R4.reuse, R10, R152 ;  /* 0x0000000a0498723c */ /* 0x040ff00000001898 */
[C---:B------:R-:W-:Y:S08]  /*6f10*/  HMMA.16816.F32 R168, R4.reuse, R26, R168 ;  /* 0x0000001a04a8723c */ /* 0x040ff000000018a8 */
[C---:B------:R-:W-:Y:S01]  /*6f20*/  HMMA.16816.F32 R76, R4.reuse, R34, R140 ;  /* 0x00000022044c723c */ /* 0x040fe2000000188c */
[----:B------:R-:W-:Y:S07]  /*6f30*/  LDSM.16.MT88.4 R140, [R218+0x9c00] ;  /* 0x009c0000da8c783b */ /* 0x000fee0000004200 */
[----:B------:R-:W-:Y:S07]  /*6f40*/  HMMA.16816.F32 R56, R4, R30, R128 ;  /* 0x0000001e0438723c */ /* 0x000fee0000001880 */
[----:B------:R-:W-:-:S02]  /*6f50*/  F2FP.PACK_AB R4, R192, R197 ;  /* 0x000000c5c004723e */ /* 0x000fc400000000ff */
[----:B----4-:R-:W-:Y:S02]  /*6f60*/  F2FP.PACK_AB R5, R176, R179 ;  /* 0x000000b3b005723e */ /* 0x010fe400000000ff */
[----:B------:R-:W-:Y:S02]  /*6f70*/  F2FP.PACK_AB R6, R181, R187 ;  /* 0x000000bbb506723e */ /* 0x000fe400000000ff */
[----:B--2---:R-:W-:-:S07]  /*6f80*/  F2FP.PACK_AB R7, R106, R107 ;  /* 0x0000006b6a07723e */ /* 0x004fce00000000ff */
[C---:B------:R-:W-:Y:S07]  /*6f90*/  HMMA.16816.F32 R144, R4.reuse, R8, R88 ;  /* 0x000000080490723c */ /* 0x040fee0000001858 */
[--C-:B------:R-:W-:Y:S01]  /*6fa0*/  FFMA.FTZ R8, R174, c[0x0][0x23c], -R12.reuse ;  /* 0x00008f00ae087a23 */ /* 0x100fe2000001080c */
[C---:B------:R-:W-:Y:S03]  /*6fb0*/  HMMA.16816.F32 R64, R4.reuse, R22, R64 ;  /* 0x000000160440723c */ /* 0x040fe60000001840 */
[----:B------:R1:W2:Y:S05]  /*6fc0*/  MUFU.EX2 R23, R8 ;  /* 0x0000000800177308 */ /* 0x0002aa0000000800 */
[C---:B------:R-:W-:Y:S01]  /*6fd0*/  HMMA.16816.F32 R60, R4.reuse, R20, R124 ;  /* 0x00000014043c723c */ /* 0x040fe2000000187c */
[----:B------:R-:W-:Y:S07]  /*6fe0*/  LDSM.16.MT88.4 R124, [R216+0x9c00] ;  /* 0x009c0000d87c783b */ /* 0x000fee0000004200 */
        /* <DEDUP_REMOVED lines=8> */
[----:B------:R-:W1:Y:S01]  /*7070*/  LDSM.16.MT88.4 R80, [R216+0xbc00] ;  /* 0x00bc0000d850783b */ /* 0x000e620000004200 */
[----:B------:R2:W3:Y:S06]  /*7080*/  MUFU.EX2 R21, R8 ;  /* 0x0000000800157308 */ /* 0x0004ec0000000800 */
[C---:B------:R-:W-:Y:S08]  /*7090*/  HMMA.16816.F32 R36, R4.reuse, R10, R36 ;  /* 0x0000000a0424723c */ /* 0x040ff00000001824 */
[----:B------:R-:W-:Y:S01]  /*70a0*/  HMMA.16816.F32 R40, R4, R26, R40 ;  /* 0x0000001a0428723c */ /* 0x000fe20000001828 */
[----:B--2---:R-:W-:Y:S01]  /*70b0*/  FFMA.FTZ R8, R184, c[0x0][0x23c], -R2 ;  /* 0x00008f00b8087a23 */ /* 0x004fe20000010802 */
[----:B---3--:R-:W-:-:S03]  /*70c0*/  F2FP.PACK_AB R94, R21, R22 ;  /* 0x00000016155e723e */ /* 0x008fc600000000ff */
[----:B------:R2:W-:Y:S03]  /*70d0*/  MUFU.EX2 R20, R8 ;  /* 0x0000000800147308 */ /* 0x0005e60000000800 */
[C---:B------:R-:W-:Y:S08]  /*70e0*/  HMMA.16816.F32 R68, R4.reuse, R32, R72 ;  /* 0x000000200444723c */ /* 0x040ff00000001848 */
[----:B------:R-:W-:Y:S01]  /*70f0*/  HMMA.16816.F32 R44, R4, R34, R44 ;  /* 0x00000022042c723c */ /* 0x000fe2000000182c */
[----:B--2---:R-:W-:-:S07]  /*7100*/  FFMA.FTZ R8, R180, c[0x0][0x23c], -R2 ;  /* 0x00008f00b4087a23 */ /* 0x004fce0000010802 */
[----:B------:R-:W-:Y:S01]  /*7110*/  HMMA.16816.F32 R52, R4, R30, R52 ;  /* 0x0000001e0434723c */ /* 0x000fe20000001834 */
[----:B------:R-:W2:Y:S01]  /*7120*/  LDSM.16.MT88.4 R4, [R218+0xbc00] ;  /* 0x00bc0000da04783b */ /* 0x000ea20000004200 */
[----:B------:R3:W4:Y:S02]  /*7130*/  MUFU.EX2 R19, R8 ;  /* 0x0000000800137308 */ /* 0x0007240000000800 */
[--C-:B---3--:R-:W-:Y:S01]  /*7140*/  FFMA.FTZ R8, R175, c[0x0][0x23c], -R2.reuse ;  /* 0x00008f00af087a23 */ /* 0x108fe20000010802 */
[----:B----4-:R-:W-:Y:S01]  /*7150*/  F2FP.PACK_AB R93, R19, R20 ;  /* 0x00000014135d723e */ /* 0x010fe200000000ff */
[----:B------:R-:W-:Y:S01]  /*7160*/  FFMA.FTZ R2, R177, c[0x0][0x23c], -R2 ;  /* 0x00008f00b1027a23 */ /* 0x000fe20000010802 */
[----:B------:R-:W3:Y:S03]  /*7170*/  LDSM.16.MT88.4 R172, [R218+0xac00] ;  /* 0x00ac0000daac783b */ /* 0x000ee60000004200 */
        /* <DEDUP_REMOVED lines=8> */
[----:B--2---:R-:W-:Y:S01]  /*7200*/  HMMA.16816.F32 R88, R92, R4, R108 ;  /* 0x000000045c58723c */ /* 0x004fe2000000186c */
[----:B-1----:R-:W-:-:S04]  /*7210*/  FFMA.FTZ R2, R191, c[0x0][0x23c], -R0 ;  /* 0x00008f00bf027a23 */ /* 0x002fc80000010800 */
[----:B------:R1:W2:Y:S03]  /*7220*/  MUFU.EX2 R15, R2 ;  /* 0x00000002000f7308 */ /* 0x0002a60000000800 */
[C---:B------:R-:W-:Y:S08]  /*7230*/  HMMA.16816.F32 R116, R92.reuse, R124, R116 ;  /* 0x0000007c5c74723c */ /* 0x040ff00000001874 */
[----:B------:R-:W-:Y:S01]  /*7240*/  HMMA.16816.F32 R120, R92, R126, R120 ;  /* 0x0000007e5c78723c */ /* 0x000fe20000001878 */
[--C-:B-1----:R-:W-:Y:S01]  /*7250*/  FFMA.FTZ R2, R188, c[0x0][0x23c], -R0.reuse ;  /* 0x00008f00bc027a23 */ /* 0x102fe20000010800 */
[----:B--2---:R-:W-:Y:S01]  /*7260*/  F2FP.PACK_AB R96, R15, R16 ;  /* 0x000000100f60723e */ /* 0x004fe200000000ff */
[----:B------:R-:W-:-:S05]  /*7270*/  FFMA.FTZ R0, R186, c[0x0][0x23c], -R0 ;  /* 0x00008f00ba007a23 */ /* 0x000fca0000010800 */
[C---:B------:R-:W-:Y:S01]  /*7280*/  HMMA.16816.F32 R132, R92.reuse, R140, R132 ;  /* 0x0000008c5c84723c */ /* 0x040fe20000001884 */
[----:B------:R1:W-:Y:S07]  /*7290*/  MUFU.EX2 R14, R2 ;  /* 0x00000002000e7308 */ /* 0x0003ee0000000800 */
[C---:B------:R-:W-:Y:S01]  /*72a0*/  HMMA.16816.F32 R136, R92.reuse, R142, R136 ;  /* 0x0000008e5c88723c */ /* 0x040fe20000001888 */
[----:B------:R2:W4:Y:S07]  /*72b0*/  MUFU.EX2 R13, R0 ;  /* 0x00000000000d7308 */ /* 0x00052e0000000800 */
[----:B------:R-:W-:Y:S01]  /*72c0*/  HMMA.16816.F32 R148, R92, R156, R148 ;  /* 0x0000009c5c94723c */ /* 0x000fe20000001894 */
[----:B-1----:R-:W-:-:S04]  /*72d0*/  FADD.FTZ R2, R237, R214 ;  /* 0x000000d6ed027221 */ /* 0x002fc80000010000 */
[----:B------:R-:W-:-:S03]  /*72e0*/  FADD.FTZ R2, R215, R2 ;  /* 0x00000002d7027221 */ /* 0x000fc60000010000 */
[C---:B------:R-:W-:Y:S01]  /*72f0*/  HMMA.16816.F32 R152, R92.reuse, R158, R152 ;  /* 0x0000009e5c98723c */ /* 0x040fe20000001898 */
[----:B--2---:R-:W-:Y:S01]  /*7300*/  FFMA.FTZ R0, R196, c[0x0][0x23c], -R3 ;  /* 0x00008f00c4007a23 */ /* 0x004fe20000010803 */
[----:B----4-:R-:W-:Y:S01]  /*7310*/  F2FP.PACK_AB R98, R13, R14 ;  /* 0x0000000e0d62723e */ /* 0x010fe200000000ff */
[----:B------:R-:W-:Y:S02]  /*7320*/  FADD.FTZ R2, R236, R2 ;  /* 0x00000002ec027221 */ /* 0x000fe40000010000 */
[----:B------:R1:W-:Y:S02]  /*7330*/  MUFU.EX2 R12, R0 ;  /* 0x00000000000c7308 */ /* 0x0003e40000000800 */
[----:B------:R-:W-:Y:S01]  /*7340*/  FADD.FTZ R2, R206, R2 ;  /* 0x00000002ce027221 */ /* 0x000fe20000010000 */
[----:B---3--:R-:W-:Y:S03]  /*7350*/  HMMA.16816.F32 R164, R92, R172, R164 ;  /* 0x000000ac5ca4723c */ /* 0x008fe600000018a4 */
[----:B------:R-:W-:-:S05]  /*7360*/  FADD.FTZ R2, R209, R2 ;  /* 0x00000002d1027221 */ /* 0x000fca0000010000 */
[----:B------:R-:W-:Y:S01]  /*7370*/  HMMA.16816.F32 R168, R92, R174, R168 ;  /* 0x000000ae5ca8723c */ /* 0x000fe200000018a8 */
[----:B-1----:R-:W-:-:S07]  /*7380*/  FFMA.FTZ R0, R194, c[0x0][0x23c], -R3 ;  /* 0x00008f00c2007a23 */ /* 0x002fce0000010803 */
[C---:B------:R-:W-:Y:S01]  /*7390*/  HMMA.16816.F32 R76, R92.reuse, R82, R76 ;  /* 0x000000525c4c723c */ /* 0x040fe2000000184c */
[----:B------:R1:W2:Y:S07]  /*73a0*/  MUFU.EX2 R11, R0 ;  /* 0x00000000000b7308 */ /* 0x0002ae0000000800 */
[----:B------:R-:W-:Y:S01]  /*73b0*/  HMMA.16816.F32 R92, R92, R6, R56 ;  /* 0x000000065c5c723c */ /* 0x000fe20000001838 */
[--C-:B-1----:R-:W-:Y:S01]  /*73c0*/  FFMA.FTZ R0, R189, c[0x0][0x23c], -R3.reuse ;  /* 0x00008f00bd007a23 */ /* 0x102fe20000010803 */
[----:B--2---:R-:W-:Y:S01]  /*73d0*/  F2FP.PACK_AB R97, R11, R12 ;  /* 0x0000000c0b61723e */ /* 0x004fe200000000ff */
[----:B------:R-:W-:-:S02]  /*73e0*/  FFMA.FTZ R3, R190, c[0x0][0x23c], -R3 ;  /* 0x00008f00be037a23 */ /* 0x000fc40000010803 */
        /* <DEDUP_REMOVED lines=82> */
[----:B-1----:R-:W-:Y:S02]  /*7910*/  IADD3 R2, R107, -0x2, RZ ;  /* 0xfffffffe6b027810 */ /* 0x002fe40007ffe0ff */
[----:B---3--:R-:W-:Y:S02]  /*7920*/  ISETP.GE.AND P4, PT, R24, c[0x0][0x220], PT ;  /* 0x0000880018007a0c */ /* 0x008fe40003f86270 */
[----:B----4-:R-:W-:Y:S01]  /*7930*/  ISETP.GE.AND P3, PT, R178, c[0x0][0x220], PT ;  /* 0x00008800b2007a0c */ /* 0x010fe20003f66270 */
[----:B------:R-:W-:Y:S01]  /*7940*/  IMAD R0, R2, UR6, RZ ;  /* 0x0000000602007c24 */ /* 0x000fe2000f8e02ff */
[----:B------:R-:W-:Y:S02]  /*7950*/  SHF.R.S32.HI R4, RZ, 0x1f, R2 ;  /* 0x0000001fff047819 */ /* 0x000fe40000011402 */
        /* <DEDUP_REMOVED lines=56> */
[----:B------:R-:W-:Y:S04]  /*7ce0*/  LDSM.16.M88.4 R44, [R219+0x6000] ;  /* 0x00600000db2c783b */ /* 0x000fe80000000200 */
[----:B-1----:R-:W1:Y:S04]  /*7cf0*/  LDSM.16.M88.4 R12, [R221+0x1000] ;  /* 0x00100000dd0c783b */ /* 0x002e680000000200 */
[----:B------:R-:W1:Y:S01]  /*7d00*/  LDSM.16.M88.4 R40, [R219+0x6400] ;  /* 0x00640000db28783b */ /* 0x000e620000000200 */
[----:B------:R-:W-:-:S03]  /*7d10*/  IMAD.MOV.U32 R252, RZ, RZ, R193 ;  /* 0x000000fffffc7224 */ /* 0x000fc600078e00c1 */
[----:B------:R-:W-:Y:S04]  /*7d20*/  LDSM.16.M88.4 R36, [R219+0x6800] ;  /* 0x00680000db24783b */ /* 0x000fe80000000200 */
[----:B------:R-:W0:Y:S01]  /*7d30*/  LDGDEPBAR ;  /* 0x00000000000079af */ /* 0x000e220000000000 */
[C---:B--2---:R-:W-:Y:S08]  /*7d40*/  HMMA.16816.F32 R240, R8.reuse, R16, RZ ;  /* 0x0000001008f0723c */ /* 0x044ff000000018ff */
[----:B------:R-:W-:Y:S08]  /*7d50*/  HMMA.16816.F32 R236, R8, R18, RZ ;  /* 0x0000001208ec723c */ /* 0x000ff000000018ff */
[C---:B---3--:R-:W-:Y:S08]  /*7d60*/  HMMA.16816.F32 R48, R4.reuse, R16, RZ ;  /* 0x000000100430723c */ /* 0x048ff000000018ff */
[C---:B------:R-:W-:Y:S01]  /*7d70*/  HMMA.16816.F32 R60, R4.reuse, R18, RZ ;  /* 0x00000012043c723c */ /* 0x040fe200000018ff */
[----:B------:R-:W2:Y:S07]  /*7d80*/  LDSM.16.M88.4 R16, [R219+0x6c00] ;  /* 0x006c0000db10783b */ /* 0x000eae0000000200 */
[C---:B------:R-:W-:Y:S08]  /*7d90*/  HMMA.16816.F32 R32, R4.reuse, R28, RZ ;  /* 0x0000001c0420723c */ /* 0x040ff000000018ff */
[C---:B------:R-:W-:Y:S08]  /*7da0*/  HMMA.16816.F32 R56, R4.reuse, R24, RZ ;  /* 0x000000180438723c */ /* 0x040ff000000018ff */
[C---:B-----5:R-:W-:Y:S08]  /*7db0*/  HMMA.16816.F32 R52, R4.reuse, R20, RZ ;  /* 0x000000140434723c */ /* 0x060ff000000018ff */
        /* <DEDUP_REMOVED lines=9> */
[-C--:B------:R-:W-:Y:S01]  /*7e50*/  HMMA.16816.F32 R192, R8, R22.reuse, RZ ;  /* 0x0000001608c0723c */ /* 0x080fe200000018ff */
[----:B------:R-:W3:Y:S07]  /*7e60*/  LDSM.16.M88.4 R8, [R221] ;  /* 0x00000000dd08783b */ /* 0x000eee0000000200 */
[----:B------:R-:W-:Y:S01]  /*7e70*/  HMMA.16816.F32 R4, R4, R22, RZ ;  /* 0x000000160404723c */ /* 0x000fe200000018ff */
[----:B------:R-:W-:Y:S07]  /*7e80*/  LDSM.16.M88.4 R20, [R217+0x7000] ;  /* 0x00700000d914783b */ /* 0x000fee0000000200 */
[C---:B-1----:R-:W-:Y:S08]  /*7e90*/  HMMA.16816.F32 R188, R12.reuse, R44, R48 ;  /* 0x0000002c0cbc723c */ /* 0x042ff00000001830 */
[C---:B------:R-:W-:Y:S01]  /*7ea0*/  HMMA.16816.F32 R184, R12.reuse, R40, R32 ;  /* 0x000000280cb8723c */ /* 0x040fe20000001820 */
[----:B------:R-:W-:Y:S07]  /*7eb0*/  LDSM.16.M88.4 R32, [R217+0x7400] ;  /* 0x00740000d920783b */ /* 0x000fee0000000200 */
[C---:B--2---:R-:W-:Y:S01]  /*7ec0*/  HMMA.16816.F32 R48, R12.reuse, R18, R4 ;  /* 0x000000120c30723c */ /* 0x044fe20000001804 */
[----:B------:R-:W1:Y:S07]  /*7ed0*/  LDSM.16.M88.4 R4, [R220+0x3000] ;  /* 0x00300000dc04783b */ /* 0x000e6e0000000200 */
[-C--:B------:R-:W-:Y:S08]  /*7ee0*/  HMMA.16816.F32 R64, R12, R16.reuse, R52 ;  /* 0x000000100c40723c */ /* 0x080ff00000001834 */
[----:B---3--:R-:W-:Y:S08]  /*7ef0*/  HMMA.16816.F32 R196, R8, R16, R196 ;  /* 0x0000001008c4723c */ /* 0x008ff000000018c4 */
[C---:B------:R-:W-:Y:S08]  /*7f00*/  HMMA.16816.F32 R180, R12.reuse, R36, R56 ;  /* 0x000000240cb4723c */ /* 0x040ff00000001838 */
[C---:B------:R-:W-:Y:S08]  /*7f10*/  HMMA.16816.F32 R60, R12.reuse, R46, R60 ;  /* 0x0000002e0c3c723c */ /* 0x040ff0000000183c */
[C---:B------:R-:W-:Y:S08]  /*7f20*/  HMMA.16816.F32 R56, R12.reuse, R42, R108 ;  /* 0x0000002a0c38723c */ /* 0x040ff0000000186c */
[----:B------:R-:W-:Y:S01]  /*7f30*/  HMMA.16816.F32 R52, R12, R38, R176 ;  /* 0x000000260c34723c */ /* 0x000fe200000018b0 */
[----:B------:R-:W2:Y:S01]  /*7f40*/  LDSM.16.M88.4 R12, [R220+0x2000] ;  /* 0x00200000dc0c783b */ /* 0x000ea20000000200 */
[----:B------:R-:W-:-:S06]  /*7f50*/  IMAD.MOV.U32 R16, RZ, RZ, R196 ;  /* 0x000000ffff107224 */ /* 0x000fcc00078e00c4 */
[----:B------:R-:W-:Y:S01]  /*7f60*/  HMMA.16816.F32 R108, R8, R44, R240 ;  /* 0x0000002c086c723c */ /* 0x000fe200000018f0 */
[----:B----4-:R-:W-:Y:S02]  /*7f70*/  IMAD.MOV.U32 R3, RZ, RZ, R197 ;  /* 0x000000ffff037224 */ /* 0x010fe400078e00c5 */
[----:B------:R-:W-:-:S05]  /*7f80*/  IMAD.MOV.U32 R2, RZ, RZ, R198 ;  /* 0x000000ffff027224 */ /* 0x000fca00078e00c6 */
[----:B------:R-:W-:Y:S01]  /*7f90*/  HMMA.16816.F32 R248, R8, R36, R204 ;  /* 0x0000002408f8723c */ /* 0x000fe200000018cc */
[----:B------:R-:W-:-:S07]  /*7fa0*/  IMAD.MOV.U32 R0, RZ, RZ, R199 ;  /* 0x000000ffff007224 */ /* 0x000fce00078e00c7 */
[----:B------:R-:W-:Y:S01]  /*7fb0*/  HMMA.16816.F32 R204, R8, R46, R236 ;  /* 0x0000002e08cc723c */ /* 0x000fe200000018ec */
[----:B------:R-:W-:Y:S07]  /*7fc0*/  LDSM.16.M88.4 R44, [R219+0x7c00] ;  /* 0x007c0000db2c783b */ /* 0x000fee0000000200 */
[C---:B-1----:R-:W-:Y:S08]  /*7fd0*/  HMMA.16816.F32 R240, R4.reuse, R24, R64 ;  /* 0x0000001804f0723c */ /* 0x042ff00000001840 */
[C---:B------:R-:W-:Y:S08]  /*7fe0*/  HMMA.16816.F32 R64, R4.reuse, R22, R60 ;  /* 0x000000160440723c */ /* 0x040ff0000000183c */
[C---:B------:R-:W-:Y:S08]  /*7ff0*/  HMMA.16816.F32 R60, R4.reuse, R34, R56 ;  /* 0x00000022043c723c */ /* 0x040ff00000001838 */
[C---:B------:R-:W-:Y:S07]  /*8000*/  HMMA.16816.F32 R176, R4.reuse, R32, R184 ;  /* 0x0000002004b0723c */ /* 0x040fee00000018b8 */
[----:B------:R-:W-:Y:S01]  /*8010*/  IMAD.MOV.U32 R184, RZ, RZ, R16 ;  /* 0x000000ffffb87224 */ /* 0x000fe200078e0010 */
[----:B------:R-:W-:Y:S08]  /*8020*/  HMMA.16816.F32 R56, R4, R30, R52 ;  /* 0x0000001e0438723c */ /* 0x000ff00000001834 */
[C---:B------:R-:W-:Y:S01]  /*8030*/  HMMA.16816.F32 R200, R8.reuse, R38, R200 ;  /* 0x0000002608c8723c */ /* 0x040fe200000018c8 */
[----:B------:R-:W-:Y:S07]  /*8040*/  LDSM.16.M88.4 R36, [R219+0x7400] ;  /* 0x00740000db24783b */ /* 0x000fee0000000200 */
[----:B------:R-:W-:Y:S01]  /*8050*/  HMMA.16816.F32 R192, R8, R18, R192 ;  /* 0x0000001208c0723c */ /* 0x000fe200000018c0 */
[----:B------:R-:W-:Y:S07]  /*8060*/  LDSM.16.M88.4 R16, [R219+0x7000] ;  /* 0x00700000db10783b */ /* 0x000fee0000000200 */
[C---:B------:R-:W-:Y:S08]  /*8070*/  HMMA.16816.F32 R188, R4.reuse, R20, R188 ;  /* 0x0000001404bc723c */ /* 0x040ff000000018bc */
[C---:B------:R-:W-:Y:S08]  /*8080*/  HMMA.16816.F32 R196, R4.reuse, R28, R180 ;  /* 0x0000001c04c4723c */ /* 0x040ff000000018b4 */
[----:B------:R-:W-:Y:S01]  /*8090*/  HMMA.16816.F32 R52, R4, R26, R48 ;  /* 0x0000001a0434723c */ /* 0x000fe20000001830 */
[----:B------:R-:W1:Y:S07]  /*80a0*/  LDSM.16.M88.4 R4, [R221+0x3000] ;  /* 0x00300000dd04783b */ /* 0x000e6e0000000200 */
[C---:B------:R-:W-:Y:S08]  /*80b0*/  HMMA.16816.F32 R244, R8.reuse, R40, R208 ;  /* 0x0000002808f4723c */ /* 0x040ff000000018d0 */
[----:B------:R-:W-:Y:S01]  /*80c0*/  HMMA.16816.F32 R208, R8, R42, R212 ;  /* 0x0000002a08d0723c */ /* 0x000fe200000018d4 */
[----:B------:R-:W3:Y:S04]  /*80d0*/  LDSM.16.M88.4 R40, [R219+0x7800] ;  /* 0x00780000db28783b */ /* 0x000ee80000000200 */
[----:B------:R-:W4:Y:S03]  /*80e0*/  LDSM.16.M88.4 R8, [R221+0x2000] ;  /* 0x00200000dd08783b */ /* 0x000f260000000200 */
[C---:B--2---:R-:W-:Y:S08]  /*80f0*/  HMMA.16816.F32 R48, R12.reuse, R20, R108 ;  /* 0x000000140c30723c */ /* 0x044ff0000000186c */
[----:B------:R-:W-:Y:S01]  /*8100*/  HMMA.16816.F32 R20, R12, R22, R204 ;  /* 0x000000160c14723c */ /* 0x000fe200000018cc */
[----:B------:R-:W-:-:S02]  /*8110*/  IMAD.MOV.U32 R185, RZ, RZ, R3 ;  /* 0x000000ffffb97224 */ /* 0x000fc400078e0003 */
[----:B------:R-:W-:Y:S02]  /*8120*/  IMAD.MOV.U32 R186, RZ, RZ, R2 ;  /* 0x000000ffffba7224 */ /* 0x000fe400078e0002 */
[----:B------:R-:W-:-:S03]  /*8130*/  IMAD.MOV.U32 R187, RZ, RZ, R0 ;  /* 0x000000ffffbb7224 */ /* 0x000fc600078e0000 */
[C---:B------:R-:W-:Y:S08]  /*8140*/  HMMA.16816.F32 R212, R12.reuse, R34, R208 ;  /* 0x000000220cd4723c */ /* 0x040ff000000018d0 */
[C---:B------:R-:W-:Y:S08]  /*8150*/  HMMA.16816.F32 R208, R12.reuse, R30, R200 ;  /* 0x0000001e0cd0723c */ /* 0x040ff000000018c8 */
[C---:B------:R-:W-:Y:S08]  /*8160*/  HMMA.16816.F32 R200, R12.reuse, R26, R192 ;  /* 0x0000001a0cc8723c */ /* 0x040ff000000018c0 */
[----:B------:R-:W-:Y:S08]  /*8170*/  HMMA.16816.F32 R204, R12, R24, R184 ;  /* 0x000000180ccc723c */ /* 0x000ff000000018b8 */
[C---:B-1----:R-:W-:Y:S08]  /*8180*/  HMMA.16816.F32 R192, R4.reuse, R16, R188 ;  /* 0x0000001004c0723c */ /* 0x042ff000000018bc */
[----:B------:R-:W-:Y:S08]  /*8190*/  HMMA.16816.F32 R180, R4, R38, R60 ;  /* 0x0000002604b4723c */ /* 0x000ff0000000183c */
[----:B------:R-:W-:Y:S08]  /*81a0*/  HMMA.16816.F32 R108, R12, R32, R244 ;  /* 0x000000200c6c723c */ /* 0x000ff000000018f4 */
[C---:B------:R-:W-:Y:S08]  /*81b0*/  HMMA.16816.F32 R188, R4.reuse, R18, R64 ;  /* 0x0000001204bc723c */ /* 0x040ff00000001840 */
[C---:B------:R-:W-:Y:S08]  /*81c0*/  HMMA.16816.F32 R184, R4.reuse, R36, R176 ;  /* 0x0000002404b8723c */ /* 0x040ff000000018b0 */
[C---:B------:R-:W-:Y:S08]  /*81d0*/  HMMA.16816.F32 R60, R4.reuse, R46, R52 ;  /* 0x0000002e043c723c */ /* 0x040ff00000001834 */
[C---:B---3--:R-:W-:Y:S01]  /*81e0*/  HMMA.16816.F32 R176, R4.reuse, R40, R196 ;  /* 0x0000002804b0723c */ /* 0x048fe200000018c4 */
[----:B------:R-:W-:Y:S07]  /*81f0*/  LDSM.16.M88.4 R196, [R217+0x8c00] ;  /* 0x008c0000d9c4783b */ /* 0x000fee0000000200 */
[C---:B------:R-:W-:Y:S08]  /*8200*/  HMMA.16816.F32 R64, R4.reuse, R42, R56 ;  /* 0x0000002a0440723c */ /* 0x040ff00000001838 */
[----:B------:R-:W-:Y:S01]  /*8210*/  HMMA.16816.F32 R24, R4, R44, R240 ;  /* 0x0000002c0418723c */ /* 0x000fe200000018f0 */
[----:B------:R-:W-:Y:S07]  /*8220*/  LDSM.16.M88.4 R4, [R220+0x5000] ;  /* 0x00500000dc04783b */ /* 0x000fee0000000200 */
[C---:B----4-:R-:W-:Y:S08]  /*8230*/  HMMA.16816.F32 R32, R8.reuse, R16, R48 ;  /* 0x000000100820723c */ /* 0x050ff00000001830 */
[----:B------:R-:W-:Y:S01]  /*8240*/  HMMA.16816.F32 R52, R8, R18, R20 ;  /* 0x000000120834723c */ /* 0x000fe20000001814 */
[----:B------:R-:W1:Y:S04]  /*8250*/  LDSM.16.M88.4 R16, [R217+0x8400] ;  /* 0x00840000d910783b */ /* 0x000e680000000200 */
[----:B------:R-:W2:Y:S03]  /*8260*/  LDSM.16.M88.4 R20, [R217+0x8000] ;  /* 0x00800000d914783b */ /* 0x000ea60000000200 */
[----:B------:R-:W-:Y:S01]  /*8270*/  HMMA.16816.F32 R236, R12, R28, R248 ;  /* 0x0000001c0cec723c */ /* 0x000fe200000018f8 */
[----:B------:R-:W3:Y:S04]  /*8280*/  LDSM.16.M88.4 R28, [R217+0x8800] ;  /* 0x00880000d91c783b */ /* 0x000ee80000000200 */
[----:B------:R-:W4:Y:S03]  /*8290*/  LDSM.16.M88.4 R12, [R220+0x4000] ;  /* 0x00400000dc0c783b */ /* 0x000f260000000200 */
[C---:B------:R-:W-:Y:S08]  /*82a0*/  HMMA.16816.F32 R48, R8.reuse, R36, R108 ;  /* 0x000000240830723c */ /* 0x040ff0000000186c */
[C---:B------:R-:W-:Y:S08]  /*82b0*/  HMMA.16816.F32 R108, R8.reuse, R38, R212 ;  /* 0x00000026086c723c */ /* 0x040ff000000018d4 */
[C---:B------:R-:W-:Y:S08]  /*82c0*/  HMMA.16816.F32 R212, R8.reuse, R44, R204 ;  /* 0x0000002c08d4723c */ /* 0x040ff000000018cc */
[C---:B------:R-:W-:Y:S08]  /*82d0*/  HMMA.16816.F32 R248, R8.reuse, R46, R200 ;  /* 0x0000002e08f8723c */ /* 0x040ff000000018c8 */
[C---:B------:R-:W-:Y:S08]  /*82e0*/  HMMA.16816.F32 R56, R8.reuse, R40, R236 ;  /* 0x000000280838723c */ /* 0x040ff000000018ec */
[----:B------:R-:W-:Y:S08]  /*82f0*/  HMMA.16816.F32 R208, R8, R42, R208 ;  /* 0x0000002a08d0723c */ /* 0x000ff000000018d0 */
[C---:B-1----:R-:W-:Y:S08]  /*8300*/  HMMA.16816.F32 R44, R4.reuse, R18, R180 ;  /* 0x00000012042c723c */ /* 0x042ff000000018b4 */
[C---:B--2---:R-:W-:Y:S08]  /*8310*/  HMMA.16816.F32 R36, R4.reuse, R20, R192 ;  /* 0x000000140424723c */ /* 0x044ff000000018c0 */
[C---:B------:R-:W-:Y:S08]  /*8320*/  HMMA.16816.F32 R40, R4.reuse, R22, R188 ;  /* 0x000000160428723c */ /* 0x040ff000000018bc */
[C---:B------:R-:W-:Y:S08]  /*8330*/  HMMA.16816.F32 R184, R4.reuse, R16, R184 ;  /* 0x0000001004b8723c */ /* 0x040ff000000018b8 */
[C---:B---3--:R-:W-:Y:S08]  /*8340*/  HMMA.16816.F32 R176, R4.reuse, R28, R176 ;  /* 0x0000001c04b0723c */ /* 0x048ff000000018b0 */
[C---:B------:R-:W-:Y:S08]  /*8350*/  HMMA.16816.F32 R180, R4.reuse, R30, R64 ;  /* 0x0000001e04b4723c */ /* 0x040ff00000001840 */
[----:B------:R-:W-:Y:S01]  /*8360*/  HMMA.16816.F32 R8, R4, R196, R24 ;  /* 0x000000c40408723c */ /* 0x000fe20000001818 */
[----:B------:R-:W1:Y:S01]  /*8370*/  S2R R0, SR_TID.X ;  /* 0x0000000000007919 */ /* 0x000e620000002100 */
[----:B------:R-:W-:-:S02]  /*8380*/  IMAD.MOV.U32 R201, RZ, RZ, R248 ;  /* 0x000000ffffc97224 */ /* 0x000fc400078e00f8 */
[----:B------:R-:W-:Y:S01]  /*8390*/  IMAD.MOV.U32 R106, RZ, RZ, R250 ;  /* 0x000000ffff6a7224 */ /* 0x000fe200078e00fa */
[----:B------:R-:W-:Y:S03]  /*83a0*/  LDSM.16.M88.4 R24, [R219+0x8000] ;  /* 0x00800000db18783b */ /* 0x000fe60000000200 */
[----:B------:R-:W-:Y:S01]  /*83b0*/  HMMA.16816.F32 R4, R4, R198, R60 ;  /* 0x000000c60404723c */ /* 0x000fe2000000183c */
[----:B------:R-:W-:Y:S11]  /*83c0*/  IMAD.MOV.U32 R246, RZ, RZ, R107 ;  /* 0x000000fffff67224 */ /* 0x000ff600078e006b */
[----:B------:R-:W-:Y:S04]  /*83d0*/  @!UPT UIADD3 URZ, URZ, URZ, URZ ;  /* 0x0000003f3f3ff290 */ /* 0x000fe8000fffe03f */
[----:B------:R-:W-:Y:S02]  /*83e0*/  IMAD.MOV.U32 R250, RZ, RZ, R8 ;  /* 0x000000fffffa7224 */ /* 0x000fe400078e0008 */
[----:B------:R-:W-:Y:S02]  /*83f0*/  IMAD.MOV.U32 R248, RZ, RZ, R9 ;  /* 0x000000fffff87224 */ /* 0x000fe400078e0009 */
[----:B------:R-:W-:Y:S02]  /*8400*/  IMAD.MOV.U32 R242, RZ, RZ, R10 ;  /* 0x000000fffff27224 */ /* 0x000fe400078e000a */
[----:B------:R-:W-:Y:S02]  /*8410*/  IMAD.MOV.U32 R195, RZ, RZ, R11 ;  /* 0x000000ffffc37224 */ /* 0x000fe400078e000b */
[----:B------:R-:W-:Y:S01]  /*8420*/  IMAD.MOV.U32 R241, RZ, RZ, R4 ;  /* 0x000000fffff17224 */ /* 0x000fe200078e0004 */
[----:B------:R-:W2:Y:S01]  /*8430*/  LDSM.16.M88.4 R8, [R221+0x5000] ;  /* 0x00500000dd08783b */ /* 0x000ea20000000200 */
[----:B------:R-:W-:-:S02]  /*8440*/  IMAD.MOV.U32 R206, RZ, RZ, R5 ;  /* 0x000000ffffce7224 */ /* 0x000fc400078e0005 */
[----:B------:R-:W-:Y:S02]  /*8450*/  IMAD.MOV.U32 R193, RZ, RZ, R6 ;  /* 0x000000ffffc17224 */ /* 0x000fe400078e0006 */
[----:B------:R-:W-:Y:S02]  /*8460*/  IMAD.MOV.U32 R190, RZ, RZ, R7 ;  /* 0x000000ffffbe7224 */ /* 0x000fe400078e0007 */
[----:B------:R-:W3:Y:S01]  /*8470*/  LDSM.16.M88.4 R4, [R221+0x4000] ;  /* 0x00400000dd04783b */ /* 0x000ee20000000200 */
[----:B-1----:R-:W-:Y:S01]  /*8480*/  IMAD.SHL.U32 R0, R0, 0x2, RZ ;  /* 0x0000000200007824 */ /* 0x002fe200078e00ff */
[----:B------:R-:W-:Y:S01]  /*8490*/  IADD3 R247, R246, -0x2, RZ ;  /* 0xfffffffef6f77810 */ /* 0x000fe20007ffe0ff */
[----:B----4-:R-:W-:Y:S03]  /*84a0*/  HMMA.16816.F32 R32, R12, R20, R32 ;  /* 0x000000140c20723c */ /* 0x010fe60000001820 */
[----:B------:R-:W-:-:S05]  /*84b0*/  LOP3.LUT R0, R0, 0x6, RZ, 0xc0, !PT ;  /* 0x0000000600007812 */ /* 0x000fca00078ec0ff */
[----:B------:R-:W-:Y:S01]  /*84c0*/  HMMA.16816.F32 R48, R12, R16, R48 ;  /* 0x000000100c30723c */ /* 0x000fe20000001830 */
[----:B------:R-:W-:-:S07]  /*84d0*/  IMAD R0, R247, 0x40, R0 ;  /* 0x00000040f7007824 */ /* 0x000fce00078e0200 */
[----:B------:R-:W-:Y:S01]  /*84e0*/  HMMA.16816.F32 R108, R12, R18, R108 ;  /* 0x000000120c6c723c */ /* 0x000fe2000000186c */
[----:B------:R-:W1:Y:S01]  /*84f0*/  LDSM.16.M88.4 R16, [R219+0x8400] ;  /* 0x00840000db10783b */ /* 0x000e620000000200 */
[----:B------:R-:W-:-:S05]  /*8500*/  IMAD.IADD R2, R226, 0x1, -R0 ;  /* 0x00000001e2027824 */ /* 0x000fca00078e0a00 */
[----:B------:R-:W-:Y:S01]  /*8510*/  IABS R2, R2 ;  /* 0x0000000200027213 */ /* 0x000fe20000000000 */
[----:B------:R-:W-:Y:S01]  /*8520*/  HMMA.16816.F32 R52, R12, R22, R52 ;  /* 0x000000160c34723c */ /* 0x000fe20000001834 */
[--C-:B------:R-:W-:Y:S02]  /*8530*/  IMAD.IADD R3, R225, 0x1, -R0.reuse ;  /* 0x00000001e1037824 */ /* 0x100fe400078e0a00 */
[----:B------:R4:W-:Y:S01]  /*8540*/  I2F R23, R2 ;  /* 0x0000000200177306 */ /* 0x0009e20000201400 */
[--C-:B------:R-:W-:Y:S02]  /*8550*/  IMAD.IADD R20, R227, 0x1, -R0.reuse ;  /* 0x00000001e3147824 */ /* 0x100fe400078e0a00 */
[----:B------:R-:W-:Y:S02]  /*8560*/  IABS R3, R3 ;  /* 0x0000000300037213 */ /* 0x000fe40000000000 */
[----:B--2---:R-:W-:Y:S01]  /*8570*/  HMMA.16816.F32 R36, R8, R24, R36 ;  /* 0x000000180824723c */ /* 0x004fe20000001824 */
[----:B----4-:R-:W-:-:S07]  /*8580*/  IMAD.IADD R2, R224, 0x1, -R0 ;  /* 0x00000001e0027824 */ /* 0x010fce00078e0a00 */
[----:B---3--:R-:W-:Y:S01]  /*8590*/  HMMA.16816.F32 R32, R4, R24, R32 ;  /* 0x000000180420723c */ /* 0x008fe20000001820 */
[----:B------:R-:W-:Y:S01]  /*85a0*/  IABS R2, R2 ;  /* 0x0000000200027213 */ /* 0x000fe20000000000 */
[----:B------:R2:W3:Y:S04]  /*85b0*/  I2F R22, R3 ;  /* 0x0000000300167306 */ /* 0x0004e80000201400 */
[----:B--2---:R-:W-:Y:S01]  /*85c0*/  IMAD.MOV.U32 R3, RZ, RZ, R2 ;  /* 0x000000ffff037224 */ /* 0x004fe200078e0002 */
[----:B------:R-:W-:-:S04]  /*85d0*/  IABS R2, R20 ;  /* 0x0000001400027213 */ /* 0x000fc80000000000 */
[----:B------:R2:W4:Y:S01]  /*85e0*/  I2F R20, R2 ;  /* 0x0000000200147306 */ /* 0x0005220000201400 */
[-C--:B-1----:R-:W-:Y:S07]  /*85f0*/  HMMA.16816.F32 R48, R4, R16.reuse, R48 ;  /* 0x000000100430723c */ /* 0x082fee0000001830 */
[----:B------:R1:W5:Y:S01]  /*8600*/  I2F R21, R3 ;  /* 0x0000000300157306 */ /* 0x0003620000201400 */
[----:B------:R-:W-:Y:S01]  /*8610*/  HMMA.16816.F32 R184, R8, R16, R184 ;  /* 0x0000001008b8723c */ /* 0x000fe200000018b8 */
[----:B--2---:R-:W-:-:S07]  /*8620*/  IADD3 R2, R0, 0x1, RZ ;  /* 0x0000000100027810 */ /* 0x004fce0007ffe0ff */
[----:B------:R-:W-:Y:S01]  /*8630*/  HMMA.16816.F32 R40, R8, R26, R40 ;  /* 0x0000001a0828723c */ /* 0x000fe20000001828 */
[----:B------:R-:W-:-:S07]  /*8640*/  IMAD.IADD R16, R225, 0x1, -R2 ;  /* 0x00000001e1107824 */ /* 0x000fce00078e0a02 */
[----:B------:R-:W-:Y:S01]  /*8650*/  HMMA.16816.F32 R52, R4, R26, R52 ;  /* 0x0000001a0434723c */ /* 0x000fe20000001834 */
[----:B------:R-:W-:Y:S01]  /*8660*/  IABS R16, R16 ;  /* 0x0000001000107213 */ /* 0x000fe20000000000 */
[----:B-1----:R-:W-:-:S05]  /*8670*/  IMAD.IADD R3, R226, 0x1, -R2 ;  /* 0x00000001e2037824 */ /* 0x002fca00078e0a02 */
[-C--:B---3--:R-:W-:Y:S02]  /*8680*/  FFMA.FTZ R26, R22, -R222.reuse, R34 ;  /* 0x800000de161a7223 */ /* 0x088fe40000010022 */
[----:B----4-:R-:W-:Y:S02]  /*8690*/  FFMA.FTZ R22, R20, -R222, R38 ;  /* 0x800000de14167223 */ /* 0x010fe40000010026 */
[----:B------:R-:W-:Y:S02]  /*86a0*/  IMAD.IADD R20, R224, 0x1, -R2 ;  /* 0x00000001e0147824 */ /* 0x000fe400078e0a02 */
[----:B------:R-:W-:Y:S01]  /*86b0*/  IMAD.MOV.U32 R17, RZ, RZ, R16 ;  /* 0x000000ffff117224 */ /* 0x000fe200078e0010 */
[----:B------:R-:W-:Y:S02]  /*86c0*/  IABS R3, R3 ;  /* 0x0000000300037213 */ /* 0x000fe40000000000 */
[----:B------:R-:W-:Y:S01]  /*86d0*/  IABS R16, R20 ;  /* 0x0000001400107213 */ /* 0x000fe20000000000 */
[----:B------:R-:W-:Y:S01]  /*86e0*/  IMAD.IADD R20, R227, 0x1, -R2 ;  /* 0x00000001e3147824 */ /* 0x000fe200078e0a02 */
[----:B------:R-:W-:-:S02]  /*86f0*/  ISETP.GE.AND P1, PT, R0, R235, PT ;  /* 0x000000eb0000720c */ /* 0x000fc40003f26270 */
[C---:B------:R-:W-:Y:S02]  /*8700*/  ISETP.GE.AND P6, PT, R0.reuse, R234, PT ;  /* 0x000000ea0000720c */ /* 0x040fe40003fc6270 */
[C---:B------:R-:W-:Y:S02]  /*8710*/  ISETP.GE.AND P5, PT, R0.reuse, R233, PT ;  /* 0x000000e90000720c */ /* 0x040fe40003fa6270 */
[C---:B------:R-:W-:Y:S01]  /*8720*/  ISETP.GE.AND P0, PT, R0.reuse, R232, PT ;  /* 0x000000e80000720c */ /* 0x040fe20003f06270 */
[-C--:B------:R-:W-:Y:S01]  /*8730*/  FFMA.FTZ R24, R23, -R222.reuse, R32 ;  /* 0x800000de17187223 */ /* 0x080fe20000010020 */
[----:B------:R1:W-:Y:S01]  /*8740*/  I2F R25, R17 ;  /* 0x0000001100197306 */ /* 0x0003e20000201400 */
[----:B-----5:R-:W-:Y:S01]  /*8750*/  FFMA.FTZ R23, R21, -R222, R36 ;  /* 0x800000de15177223 */ /* 0x020fe20000010024 */
[C---:B------:R-:W-:Y:S02]  /*8760*/  ISETP.LT.OR P1, PT, R0.reuse, R231, P1 ;  /* 0x000000e70000720c */ /* 0x040fe40000f21670 */
[----:B------:R-:W-:-:S02]  /*8770*/  ISETP.LT.OR P6, PT, R0, R230, P6 ;  /* 0x000000e60000720c */ /* 0x000fc400037c1670 */
[C---:B------:R-:W-:Y:S02]  /*8780*/  ISETP.LT.OR P5, PT, R0.reuse, R229, P5 ;  /* 0x000000e50000720c */ /* 0x040fe40002fa1670 */
[----:B------:R2:W-:Y:S01]  /*8790*/  I2F R27, R3 ;  /* 0x00000003001b7306 */ /* 0x0005e20000201400 */
[----:B------:R-:W-:Y:S02]  /*87a0*/  ISETP.LT.OR P0, PT, R0, R228, P0 ;  /* 0x000000e40000720c */ /* 0x000fe40000701670 */
[----:B------:R-:W-:Y:S01]  /*87b0*/  FSEL R237, R24, -INF , !P1 ;  /* 0xff80000018ed7808 */ /* 0x000fe20004800000 */
[----:B-1----:R-:W-:Y:S01]  /*87c0*/  IMAD.MOV.U32 R17, RZ, RZ, R16 ;  /* 0x000000ffff117224 */ /* 0x002fe200078e0010 */
[----:B------:R-:W-:Y:S02]  /*87d0*/  IABS R16, R20 ;  /* 0x0000001400107213 */ /* 0x000fe40000000000 */
[----:B------:R-:W-:Y:S01]  /*87e0*/  FSEL R239, R26, -INF , !P6 ;  /* 0xff8000001aef7808 */ /* 0x000fe20007000000 */
[----:B------:R1:W3:Y:S01]  /*87f0*/  I2F R21, R17 ;  /* 0x0000001100157306 */ /* 0x0002e20000201400 */
[----:B--2---:R-:W-:-:S02]  /*8800*/  IADD3 R3, R0, 0x8, RZ ;  /* 0x0000000800037810 */ /* 0x004fc40007ffe0ff */
[----:B------:R-:W-:Y:S02]  /*8810*/  FSEL R62, R23, -INF , !P5 ;  /* 0xff800000173e7808 */ /* 0x000fe40006800000 */
[----:B------:R-:W-:-:S03]  /*8820*/  FSEL R63, R22, -INF , !P0 ;  /* 0xff800000163f7808 */ /* 0x000fc60004000000 */
[----:B------:R2:W4:Y:S01]  /*8830*/  I2F R20, R16 ;  /* 0x0000001000147306 */ /* 0x0005220000201400 */
[C---:B------:R-:W-:Y:S02]  /*8840*/  ISETP.GE.AND P1, PT, R2.reuse, R235, PT ;  /* 0x000000eb0200720c */ /* 0x040fe40003f26270 */
[C---:B------:R-:W-:Y:S02]  /*8850*/  ISETP.GE.AND P6, PT, R2.reuse, R234, PT ;  /* 0x000000ea0200720c */ /* 0x040fe40003fc6270 */
[C---:B------:R-:W-:Y:S02]  /*8860*/  ISETP.GE.AND P5, PT, R2.reuse, R233, PT ;  /* 0x000000e90200720c */ /* 0x040fe40003fa6270 */
[----:B------:R-:W-:Y:S01]  /*8870*/  ISETP.GE.AND P0, PT, R2, R232, PT ;  /* 0x000000e80200720c */ /* 0x000fe20003f06270 */
[----:B-1----:R-:W-:Y:S01]  /*8880*/  IMAD.IADD R17, R226, 0x1, -R3 ;  /* 0x00000001e2117824 */ /* 0x002fe200078e0a03 */
[C---:B------:R-:W-:Y:S02]  /*8890*/  ISETP.LT.OR P1, PT, R2.reuse, R231, P1 ;  /* 0x000000e70200720c */ /* 0x040fe40000f21670 */
[----:B------:R-:W-:-:S02]  /*88a0*/  ISETP.LT.OR P6, PT, R2, R230, P6 ;  /* 0x000000e60200720c */ /* 0x000fc400037c1670 */
[C---:B------:R-:W-:Y:S02]  /*88b0*/  ISETP.LT.OR P5, PT, R2.reuse, R229, P5 ;  /* 0x000000e50200720c */ /* 0x040fe40002fa1670 */
[----:B------:R-:W-:Y:S01]  /*88c0*/  ISETP.LT.OR P0, PT, R2, R228, P0 ;  /* 0x000000e40200720c */ /* 0x000fe20000701670 */
[----:B------:R-:W-:Y:S01]  /*88d0*/  IMAD.IADD R2, R225, 0x1, -R3 ;  /* 0x00000001e1027824 */ /* 0x000fe200078e0a03 */
[----:B--2---:R-:W-:Y:S01]  /*88e0*/  IABS R16, R17 ;  /* 0x0000001100107213 */ /* 0x004fe20000000000 */
[----:B------:R-:W-:Y:S03]  /*88f0*/  HMMA.16816.F32 R64, R12, R28, R56 ;  /* 0x0000001c0c40723c */ /* 0x000fe60000001838 */
[----:B------:R1:W2:Y:S01]  /*8900*/  I2F R28, R16 ;  /* 0x00000010001c7306 */ /* 0x0002a20000201400 */
[----:B------:R-:W-:Y:S01]  /*8910*/  IABS R2, R2 ;  /* 0x0000000200027213 */ /* 0x000fe20000000000 */
[----:B---3--:R-:W-:-:S02]  /*8920*/  FFMA.FTZ R22, R21, -R222, R37 ;  /* 0x800000de15167223 */ /* 0x008fc40000010025 */
[----:B----4-:R-:W-:Y:S02]  /*8930*/  FFMA.FTZ R21, R20, -R222, R39 ;  /* 0x800000de14157223 */ /* 0x010fe40000010027 */
[----:B------:R-:W-:Y:S02]  /*8940*/  IMAD.MOV.U32 R17, RZ, RZ, R2 ;  /* 0x000000ffff117224 */ /* 0x000fe400078e0002 */
[--C-:B------:R-:W-:Y:S02]  /*8950*/  IMAD.IADD R20, R227, 0x1, -R3.reuse ;  /* 0x00000001e3147824 */ /* 0x100fe400078e0a03 */
[----:B-1----:R-:W-:Y:S01]  /*8960*/  IMAD.IADD R16, R224, 0x1, -R3 ;  /* 0x00000001e0107824 */ /* 0x002fe200078e0a03 */
[----:B------:R1:W-:Y:S04]  /*8970*/  I2F R26, R17 ;  /* 0x00000011001a7306 */ /* 0x0003e80000201400 */
[----:B------:R-:W-:-:S02]  /*8980*/  IABS R16, R16 ;  /* 0x0000001000107213 */ /* 0x000fc40000000000 */
[----:B------:R-:W-:Y:S01]  /*8990*/  IADD3 R2, R0, 0x9, RZ ;  /* 0x0000000900027810 */ /* 0x000fe20007ffe0ff */
[----:B------:R-:W-:Y:S02]  /*89a0*/  FFMA.FTZ R23, R25, -R222, R35 ;  /* 0x800000de19177223 */ /* 0x000fe40000010023 */
[----:B-1----:R-:W-:Y:S01]  /*89b0*/  IMAD.MOV.U32 R17, RZ, RZ, R16 ;  /* 0x000000ffff117224 */ /* 0x002fe200078e0010 */
[----:B------:R-:W-:Y:S01]  /*89c0*/  IABS R16, R20 ;  /* 0x0000001400107213 */ /* 0x000fe20000000000 */
[----:B------:R-:W-:Y:S02]  /*89d0*/  IMAD.IADD R20, R226, 0x1, -R2 ;  /* 0x00000001e2147824 */ /* 0x000fe400078e0a02 */
[----:B------:R1:W3:Y:S01]  /*89e0*/  I2F R25, R17 ;  /* 0x0000001100197306 */ /* 0x0002e20000201400 */
[----:B------:R-:W-:Y:S01]  /*89f0*/  FSEL R61, R21, -INF , !P0 ;  /* 0xff800000153d7808 */ /* 0x000fe20004000000 */
[----:B------:R-:W-:Y:S01]  /*8a00*/  FFMA.FTZ R24, R27, -R222, R33 ;  /* 0x800000de1b187223 */ /* 0x000fe20000010021 */
[----:B------:R-:W-:-:S02]  /*8a10*/  FSEL R238, R23, -INF , !P6 ;  /* 0xff80000017ee7808 */ /* 0x000fc40007000000 */
[----:B------:R-:W-:Y:S01]  /*8a20*/  FSEL R60, R22, -INF , !P5 ;  /* 0xff800000163c7808 */ /* 0x000fe20006800000 */
[----:B-1----:R-:W-:Y:S01]  /*8a30*/  IMAD.MOV.U32 R17, RZ, RZ, R16 ;  /* 0x000000ffff117224 */ /* 0x002fe200078e0010 */
[----:B------:R-:W-:-:S03]  /*8a40*/  IABS R16, R20 ;  /* 0x0000001400107213 */ /* 0x000fc60000000000 */
[----:B------:R1:W4:Y:S01]  /*8a50*/  I2F R21, R17 ;  /* 0x0000001100157306 */ /* 0x0003220000201400 */
[----:B------:R-:W-:Y:S02]  /*8a60*/  FSEL R236, R24, -INF , !P1 ;  /* 0xff80000018ec7808 */ /* 0x000fe40004800000 */
[C---:B------:R-:W-:Y:S02]  /*8a70*/  ISETP.GE.AND P1, PT, R3.reuse, R235, PT ;  /* 0x000000eb0300720c */ /* 0x040fe40003f26270 */
[C---:B------:R-:W-:Y:S02]  /*8a80*/  ISETP.GE.AND P6, PT, R3.reuse, R234, PT ;  /* 0x000000ea0300720c */ /* 0x040fe40003fc6270 */
[C---:B------:R-:W-:Y:S01]  /*8a90*/  ISETP.GE.AND P5, PT, R3.reuse, R233, PT ;  /* 0x000000e90300720c */ /* 0x040fe20003fa6270 */
[----:B------:R5:W2:Y:S01]  /*8aa0*/  I2F R27, R16 ;  /* 0x00000010001b7306 */ /* 0x000aa20000201400 */
[C---:B------:R-:W-:Y:S02]  /*8ab0*/  ISETP.GE.AND P0, PT, R3.reuse, R232, PT ;  /* 0x000000e80300720c */ /* 0x040fe40003f06270 */
[----:B------:R-:W-:Y:S01]  /*8ac0*/  ISETP.LT.OR P1, PT, R3, R231, P1 ;  /* 0x000000e70300720c */ /* 0x000fe20000f21670 */
[----:B-1----:R-:W-:Y:S01]  /*8ad0*/  IMAD.IADD R17, R225, 0x1, -R2 ;  /* 0x00000001e1117824 */ /* 0x002fe200078e0a02 */
[----:B------:R-:W-:-:S02]  /*8ae0*/  ISETP.LT.OR P6, PT, R3, R230, P6 ;  /* 0x000000e60300720c */ /* 0x000fc400037c1670 */
[C---:B------:R-:W-:Y:S01]  /*8af0*/  ISETP.LT.OR P5, PT, R3.reuse, R229, P5 ;  /* 0x000000e50300720c */ /* 0x040fe20002fa1670 */
[----:B-----5:R-:W-:Y:S01]  /*8b00*/  IMAD.IADD R16, R224, 0x1, -R2 ;  /* 0x00000001e0107824 */ /* 0x020fe200078e0a02 */
[----:B------:R-:W-:Y:S02]  /*8b10*/  ISETP.LT.OR P0, PT, R3, R228, P0 ;  /* 0x000000e40300720c */ /* 0x000fe40000701670 */
[----:B------:R-:W-:Y:S02]  /*8b20*/  IABS R3, R17 ;  /* 0x0000001100037213 */ /* 0x000fe40000000000 */
[----:B------:R-:W-:Y:S01]  /*8b30*/  IABS R16, R16 ;  /* 0x0000001000107213 */ /* 0x000fe20000000000 */
[-C--:B--2---:R-:W-:Y:S02]  /*8b40*/  FFMA.FTZ R24, R28, -R222.reuse, R52 ;  /* 0x800000de1c187223 */ /* 0x084fe40000010034 */
[-C--:B---3--:R-:W-:Y:S02]  /*8b50*/  FFMA.FTZ R22, R25, -R222.reuse, R40 ;  /* 0x800000de19167223 */ /* 0x088fe40000010028 */
[-C--:B------:R-:W-:Y:S01]  /*8b60*/  FFMA.FTZ R23, R26, -R222.reuse, R54 ;  /* 0x800000de1a177223 */ /* 0x080fe20000010036 */
[----:B------:R1:W2:Y:S01]  /*8b70*/  I2F R25, R3 ;  /* 0x0000000300197306 */ /* 0x0002a20000201400 */
[----:B----4-:R-:W-:-:S02]  /*8b80*/  FFMA.FTZ R21, R21, -R222, R42 ;  /* 0x800000de15157223 */ /* 0x010fc4000001002a */
[----:B------:R-:W-:Y:S02]  /*8b90*/  IMAD.IADD R20, R227, 0x1, -R2 ;  /* 0x00000001e3147824 */ /* 0x000fe400078e0a02 */
[----:B------:R-:W-:Y:S01]  /*8ba0*/  IMAD.MOV.U32 R17, RZ, RZ, R16 ;  /* 0x000000ffff117224 */ /* 0x000fe200078e0010 */
[----:B------:R-:W-:Y:S02]  /*8bb0*/  FSEL R203, R24, -INF , !P1 ;  /* 0xff80000018cb7808 */ /* 0x000fe40004800000 */
[----:B------:R-:W-:Y:S01]  /*8bc0*/  FSEL R204, R23, -INF , !P6 ;  /* 0xff80000017cc7808 */ /* 0x000fe20007000000 */
[----:B------:R3:W4:Y:S01]  /*8bd0*/  I2F R24, R17 ;  /* 0x0000001100187306 */ /* 0x0007220000201400 */
[----:B------:R-:W-:Y:S02]  /*8be0*/  FSEL R58, R22, -INF , !P5 ;  /* 0xff800000163a7808 */ /* 0x000fe40006800000 */
[----:B------:R-:W-:Y:S02]  /*8bf0*/  FSEL R59, R21, -INF , !P0 ;  /* 0xff800000153b7808 */ /* 0x000fe40004000000 */
[----:B-1----:R-:W-:-:S02]  /*8c00*/  IADD3 R3, R0, 0x10, RZ ;  /* 0x0000001000037810 */ /* 0x002fc40007ffe0ff */
[C---:B------:R-:W-:Y:S02]  /*8c10*/  ISETP.GE.AND P1, PT, R2.reuse, R235, PT ;  /* 0x000000eb0200720c */ /* 0x040fe40003f26270 */
[----:B------:R-:W-:Y:S02]  /*8c20*/  IABS R16, R20 ;  /* 0x0000001400107213 */ /* 0x000fe40000000000 */
[C---:B------:R-:W-:Y:S02]  /*8c30*/  ISETP.GE.AND P6, PT, R2.reuse, R234, PT ;  /* 0x000000ea0200720c */ /* 0x040fe40003fc6270 */
[----:B------:R-:W-:Y:S01]  /*8c40*/  ISETP.GE.AND P5, PT, R2, R233, PT ;  /* 0x000000e90200720c */ /* 0x000fe20003fa6270 */
[----:B---3--:R-:W-:Y:S01]  /*8c50*/  IMAD.IADD R17, R226, 0x1, -R3 ;  /* 0x00000001e2117824 */ /* 0x008fe200078e0a03 */
[C---:B------:R-:W-:Y:S01]  /*8c60*/  ISETP.GE.AND P0, PT, R2.reuse, R232, PT ;  /* 0x000000e80200720c */ /* 0x040fe20003f06270 */
[----:B------:R1:W3:Y:S01]  /*8c70*/  I2F R22, R16 ;  /* 0x0000001000167306 */ /* 0x0002e20000201400 */
[----:B------:R-:W-:-:S02]  /*8c80*/  ISETP.LT.OR P1, PT, R2, R231, P1 ;  /* 0x000000e70200720c */ /* 0x000fc40000f21670 */
[C---:B------:R-:W-:Y:S02]  /*8c90*/  ISETP.LT.OR P6, PT, R2.reuse, R230, P6 ;  /* 0x000000e60200720c */ /* 0x040fe400037c1670 */
[C---:B------:R-:W-:Y:S02]  /*8ca0*/  ISETP.LT.OR P5, PT, R2.reuse, R229, P5 ;  /* 0x000000e50200720c */ /* 0x040fe40002fa1670 */
[----:B------:R-:W-:Y:S01]  /*8cb0*/  ISETP.LT.OR P0, PT, R2, R228, P0 ;  /* 0x000000e40200720c */ /* 0x000fe20000701670 */
[----:B------:R-:W-:Y:S02]  /*8cc0*/  IMAD.IADD R2, R225, 0x1, -R3 ;  /* 0x00000001e1027824 */ /* 0x000fe400078e0a03 */
[----:B------:R-:W-:Y:S01]  /*8cd0*/  FFMA.FTZ R20, R27, -R222, R53 ;  /* 0x800000de1b147223 */ /* 0x000fe20000010035 */
[----:B-1----:R-:W-:Y:S02]  /*8ce0*/  IABS R16, R17 ;  /* 0x0000001100107213 */ /* 0x002fe40000000000 */
[----:B------:R-:W-:-:S02]  /*8cf0*/  IABS R2, R2 ;  /* 0x0000000200027213 */ /* 0x000fc40000000000 */
[----:B------:R1:W5:Y:S01]  /*8d00*/  I2F R28, R16 ;  /* 0x00000010001c7306 */ /* 0x0003620000201400 */
[----:B------:R-:W-:Y:S01]  /*8d10*/  FSEL R191, R20, -INF , !P1 ;  /* 0xff80000014bf7808 */ /* 0x000fe20004800000 */
[--C-:B------:R-:W-:Y:S02]  /*8d20*/  IMAD.IADD R20, R227, 0x1, -R3.reuse ;  /* 0x00000001e3147824 */ /* 0x100fe400078e0a03 */
[----:B------:R-:W-:Y:S02]  /*8d30*/  IMAD.MOV.U32 R17, RZ, RZ, R2 ;  /* 0x000000ffff117224 */ /* 0x000fe400078e0002 */
[----:B-1----:R-:W-:Y:S02]  /*8d40*/  IMAD.IADD R16, R224, 0x1, -R3 ;  /* 0x00000001e0107824 */ /* 0x002fe400078e0a03 */
[----:B------:R1:W1:Y:S03]  /*8d50*/  I2F R26, R17 ;  /* 0x00000011001a7306 */ /* 0x0002660000201400 */
[----:B------:R-:W-:Y:S01]  /*8d60*/  IABS R16, R16 ;  /* 0x0000001000107213 */ /* 0x000fe20000000000 */
[----:B--2---:R-:W-:-:S04]  /*8d70*/  FFMA.FTZ R21, R25, -R222, R55 ;  /* 0x800000de19157223 */ /* 0x004fc80000010037 */
[----:B-1----:R-:W-:Y:S01]  /*8d80*/  IMAD.MOV.U32 R17, RZ, RZ, R16 ;  /* 0x000000ffff117224 */ /* 0x002fe200078e0010 */
[----:B------:R-:W-:-:S03]  /*8d90*/  IABS R16, R20 ;  /* 0x0000001400107213 */ /* 0x000fc60000000000 */
[----:B------:R1:W2:Y:S01]  /*8da0*/  I2F R25, R17 ;  /* 0x0000001100197306 */ /* 0x0002a20000201400 */
[----:B------:R-:W-:Y:S01]  /*8db0*/  FSEL R194, R21, -INF , !P6 ;  /* 0xff80000015c27808 */ /* 0x000fe20007000000 */
[-C--:B----4-:R-:W-:Y:S01]  /*8dc0*/  FFMA.FTZ R23, R24, -R222.reuse, R41 ;  /* 0x800000de18177223 */ /* 0x090fe20000010029 */
[----:B------:R-:W-:Y:S01]  /*8dd0*/  IADD3 R2, R0, 0x11, RZ ;  /* 0x0000001100027810 */ /* 0x000fe20007ffe0ff */
[----:B---3--:R-:W-:Y:S01]  /*8de0*/  FFMA.FTZ R22, R22, -R222, R43 ;  /* 0x800000de16167223 */ /* 0x008fe2000001002b */
[----:B------:R-:W-:Y:S01]  /*8df0*/  ISETP.GE.AND P1, PT, R3, R235, PT ;  /* 0x000000eb0300720c */ /* 0x000fe20003f26270 */
[----:B-1----:R-:W-:-:S04]  /*8e00*/  IMAD.MOV.U32 R17, RZ, RZ, R16 ;  /* 0x000000ffff117224 */ /* 0x002fc800078e0010 */
[----:B------:R1:W3:Y:S01]  /*8e10*/  I2F R21, R17 ;  /* 0x0000001100157306 */ /* 0x0002e20000201400 */
[----:B------:R-:W-:Y:S01]  /*8e20*/  FSEL R56, R23, -INF , !P5 ;  /* 0xff80000017387808 */ /* 0x000fe20006800000 */
[----:B------:R-:W-:Y:S01]  /*8e30*/  IMAD.IADD R20, R226, 0x1, -R2 ;  /* 0x00000001e2147824 */ /* 0x000fe200078e0a02 */
[----:B------:R-:W-:Y:S02]  /*8e40*/  FSEL R57, R22, -INF , !P0 ;  /* 0xff80000016397808 */ /* 0x000fe40004000000 */
[C---:B------:R-:W-:Y:S02]  /*8e50*/  ISETP.GE.AND P6, PT, R3.reuse, R234, PT ;  /* 0x000000ea0300720c */ /* 0x040fe40003fc6270 */
[C---:B------:R-:W-:Y:S02]  /*8e60*/  ISETP.GE.AND P5, PT, R3.reuse, R233, PT ;  /* 0x000000e90300720c */ /* 0x040fe40003fa6270 */
[C---:B------:R-:W-:Y:S02]  /*8e70*/  ISETP.GE.AND P0, PT, R3.reuse, R232, PT ;  /* 0x000000e80300720c */ /* 0x040fe40003f06270 */
[----:B------:R-:W-:-:S02]  /*8e80*/  ISETP.LT.OR P1, PT, R3, R231, P1 ;  /* 0x000000e70300720c */ /* 0x000fc40000f21670 */
[C---:B------:R-:W-:Y:S02]  /*8e90*/  ISETP.LT.OR P6, PT, R3.reuse, R230, P6 ;  /* 0x000000e60300720c */ /* 0x040fe400037c1670 */
[----:B------:R-:W-:Y:S01]  /*8ea0*/  ISETP.LT.OR P5, PT, R3, R229, P5 ;  /* 0x000000e50300720c */ /* 0x000fe20002fa1670 */
[--C-:B-1----:R-:W-:Y:S01]  /*8eb0*/  IMAD.IADD R17, R225, 0x1, -R2.reuse ;  /* 0x00000001e1117824 */ /* 0x102fe200078e0a02 */
[----:B------:R-:W-:Y:S01]  /*8ec0*/  ISETP.LT.OR P0, PT, R3, R228, P0 ;  /* 0x000000e40300720c */ /* 0x000fe20000701670 */
[----:B------:R-:W-:Y:S01]  /*8ed0*/  IMAD.IADD R3, R224, 0x1, -R2 ;  /* 0x00000001e0037824 */ /* 0x000fe200078e0a02 */
[----:B------:R-:W-:Y:S01]  /*8ee0*/  IABS R16, R20 ;  /* 0x0000001400107213 */ /* 0x000fe20000000000 */
[-C--:B-----5:R-:W-:Y:S01]  /*8ef0*/  FFMA.FTZ R24, R28, -R222.reuse, R48 ;  /* 0x800000de1c187223 */ /* 0x0a0fe20000010030 */
[----:B------:R-:W-:Y:S01]  /*8f00*/  IABS R17, R17 ;  /* 0x0000001100117213 */ /* 0x000fe20000000000 */
[-C--:B------:R-:W-:Y:S01]  /*8f10*/  FFMA.FTZ R23, R26, -R222.reuse, R50 ;  /* 0x800000de1a177223 */ /* 0x080fe20000010032 */
[----:B------:R1:W-:Y:S01]  /*8f20*/  I2F R27, R16 ;  /* 0x00000010001b7306 */ /* 0x0003e20000201400 */
[----:B--2---:R-:W-:-:S02]  /*8f30*/  FFMA.FTZ R22, R25, -R222, R184 ;  /* 0x800000de19167223 */ /* 0x004fc400000100b8 */
[----:B---3--:R-:W-:Y:S02]  /*8f40*/  FFMA.FTZ R21, R21, -R222, R186 ;  /* 0x800000de15157223 */ /* 0x008fe400000100ba */
[----:B------:R-:W-:Y:S01]  /*8f50*/  IMAD.MOV.U32 R101, RZ, RZ, R251 ;  /* 0x000000ffff657224 */ /* 0x000fe200078e00fb */
[----:B------:R-:W-:Y:S01]  /*8f60*/  FSEL R245, R23, -INF , !P6 ;  /* 0xff80000017f57808 */ /* 0x000fe20007000000 */
[----:B------:R-:W-:Y:S01]  /*8f70*/  IMAD.MOV.U32 R251, RZ, RZ, R252 ;  /* 0x000000fffffb7224 */ /* 0x000fe200078e00fc */
[----:B------:R2:W-:Y:S01]  /*8f80*/  I2F R25, R17 ;  /* 0x0000001100197306 */ /* 0x0005e20000201400 */
[----:B------:R-:W-:Y:S01]  /*8f90*/  IMAD.IADD R20, R227, 0x1, -R2 ;  /* 0x00000001e3147824 */ /* 0x000fe200078e0a02 */
[----:B------:R-:W-:Y:S02]  /*8fa0*/  FSEL R252, R24, -INF , !P1 ;  /* 0xff80000018fc7808 */ /* 0x000fe40004800000 */
[----:B------:R-:W-:Y:S02]  /*8fb0*/  FSEL R200, R22, -INF , !P5 ;  /* 0xff80000016c87808 */ /* 0x000fe40006800000 */
[----:B-1----:R-:W-:-:S02]  /*8fc0*/  IABS R16, R3 ;  /* 0x0000000300107213 */ /* 0x002fc40000000000 */
[----:B------:R-:W-:Y:S02]  /*8fd0*/  FSEL R207, R21, -INF , !P0 ;  /* 0xff80000015cf7808 */ /* 0x000fe40004000000 */
[----:B------:R-:W-:Y:S02]  /*8fe0*/  IADD3 R3, R0, 0x18, RZ ;  /* 0x0000001800037810 */ /* 0x000fe40007ffe0ff */
[C---:B------:R-:W-:Y:S01]  /*8ff0*/  ISETP.GE.AND P1, PT, R2.reuse, R235, PT ;  /* 0x000000eb0200720c */ /* 0x040fe20003f26270 */
[----:B--2---:R-:W-:Y:S01]  /*9000*/  IMAD.MOV.U32 R17, RZ, RZ, R16 ;  /* 0x000000ffff117224 */ /* 0x004fe200078e0010 */
[C---:B------:R-:W-:Y:S02]  /*9010*/  ISETP.GE.AND P6, PT, R2.reuse, R234, PT ;  /* 0x000000ea0200720c */ /* 0x040fe40003fc6270 */
[C---:B------:R-:W-:Y:S02]  /*9020*/  ISETP.GE.AND P5, PT, R2.reuse, R233, PT ;  /* 0x000000e90200720c */ /* 0x040fe40003fa6270 */
[----:B------:R-:W-:Y:S01]  /*9030*/  ISETP.GE.AND P0, PT, R2, R232, PT ;  /* 0x000000e80200720c */ /* 0x000fe20003f06270 */
[----:B------:R1:W2:Y:S01]  /*9040*/  I2F R24, R17 ;  /* 0x0000001100187306 */ /* 0x0002a20000201400 */
[----:B------:R-:W-:-:S02]  /*9050*/  IABS R16, R20 ;  /* 0x0000001400107213 */ /* 0x000fc40000000000 */
[C---:B------:R-:W-:Y:S02]  /*9060*/  ISETP.LT.OR P1, PT, R2.reuse, R231, P1 ;  /* 0x000000e70200720c */ /* 0x040fe40000f21670 */
[C---:B------:R-:W-:Y:S02]  /*9070*/  ISETP.LT.OR P6, PT, R2.reuse, R230, P6 ;  /* 0x000000e60200720c */ /* 0x040fe400037c1670 */
[C---:B------:R-:W-:Y:S02]  /*9080*/  ISETP.LT.OR P5, PT, R2.reuse, R229, P5 ;  /* 0x000000e50200720c */ /* 0x040fe40002fa1670 */
[----:B------:R-:W-:Y:S01]  /*9090*/  ISETP.LT.OR P0, PT, R2, R228, P0 ;  /* 0x000000e40200720c */ /* 0x000fe20000701670 */
[--C-:B------:R-:W-:Y:S01]  /*90a0*/  IMAD.IADD R2, R225, 0x1, -R3.reuse ;  /* 0x00000001e1027824 */ /* 0x100fe200078e0a03 */
[----:B------:R3:W4:Y:S01]  /*90b0*/  I2F R20, R16 ;  /* 0x0000001000147306 */ /* 0x0007220000201400 */
[----:B-1----:R-:W-:-:S03]  /*90c0*/  IMAD.IADD R17, R226, 0x1, -R3 ;  /* 0x00000001e2117824 */ /* 0x002fc600078e0a03 */
[----:B------:R-:W-:Y:S01]  /*90d0*/  IABS R2, R2 ;  /* 0x0000000200027213 */ /* 0x000fe20000000000 */
[----:B------:R-:W-:Y:S01]  /*90e0*/  HMMA.16816.F32 R44, R8, R18, R44 ;  /* 0x00000012082c723c */ /* 0x000fe2000000182c */
[----:B---3--:R-:W-:-:S03]  /*90f0*/  IABS R16, R17 ;  /* 0x0000001100107213 */ /* 0x008fc60000000000 */
[----:B------:R-:W-:Y:S01]  /*9100*/  IMAD.MOV.U32 R17, RZ, RZ, R2 ;  /* 0x000000ffff117224 */ /* 0x000fe200078e0002 */
[----:B------:R1:W3:Y:S03]  /*9110*/  I2F R26, R16 ;  /* 0x00000010001a7306 */ /* 0x0002e60000201400 */
[----:B------:R-:W-:Y:S01]  /*9120*/  HMMA.16816.F32 R32, R4, R18, R108 ;  /* 0x000000120420723c */ /* 0x000fe2000000186c */
[----:B--2---:R-:W-:-:S06]  /*9130*/  FFMA.FTZ R21, R24, -R222, R185 ;  /* 0x800000de18157223 */ /* 0x004fcc00000100b9 */
[-C--:B------:R-:W-:Y:S02]  /*9140*/  FFMA.FTZ R18, R25, -R222.reuse, R51 ;  /* 0x800000de19127223 */ /* 0x080fe40000010033 */
[----:B------:R2:W5:Y:S01]  /*9150*/  I2F R25, R17 ;  /* 0x0000001100197306 */ /* 0x0005620000201400 */
[----:B------:R-:W-:Y:S02]  /*9160*/  FFMA.FTZ R19, R27, -R222, R49 ;  /* 0x800000de1b137223 */ /* 0x000fe40000010031 */
[----:B-1----:R-:W-:-:S05]  /*9170*/  IMAD.IADD R16, R224, 0x1, -R3 ;  /* 0x00000001e0107824 */ /* 0x002fca00078e0a03 */
[----:B------:R-:W-:Y:S01]  /*9180*/  IABS R16, R16 ;  /* 0x0000001000107213 */ /* 0x000fe20000000000 */
[----:B------:R-:W-:Y:S02]  /*9190*/  IMAD.MOV.U32 R111, RZ, RZ, R101 ;  /* 0x000000ffff6f7224 */ /* 0x000fe400078e0065 */
[----:B--2---:R-:W-:Y:S01]  /*91a0*/  IMAD.IADD R17, R227, 0x1, -R3 ;  /* 0x00000001e3117824 */ /* 0x004fe200078e0a03 */
[----:B------:R-:W-:Y:S01]  /*91b0*/  FSEL R240, R19, -INF , !P1 ;  /* 0xff80000013f07808 */ /* 0x000fe20004800000 */
[----:B----4-:R-:W-:Y:S01]  /*91c0*/  FFMA.FTZ R23, R20, -R222, R187 ;  /* 0x800000de14177223 */ /* 0x010fe200000100bb */
[----:B------:R-:W-:Y:S01]  /*91d0*/  FSEL R101, R18, -INF , !P6 ;  /* 0xff80000012657808 */ /* 0x000fe20007000000 */
[----:B------:R1:W2:Y:S01]  /*91e0*/  I2F R24, R16 ;  /* 0x0000001000187306 */ /* 0x0002a20000201400 */
[----:B------:R-:W-:Y:S02]  /*91f0*/  IABS R20, R17 ;  /* 0x0000001100147213 */ /* 0x000fe40000000000 */
[----:B------:R-:W-:Y:S01]  /*9200*/  FSEL R189, R21, -INF , !P5 ;  /* 0xff80000015bd7808 */ /* 0x000fe20006800000 */
[----:B------:R-:W-:-:S02]  /*9210*/  IMAD.MOV.U32 R108, RZ, RZ, R201 ;  /* 0x000000ffff6c7224 */ /* 0x000fc400078e00c9 */
[----:B------:R-:W-:Y:S01]  /*9220*/  IMAD.MOV.U32 R21, RZ, RZ, R20 ;  /* 0x000000ffff157224 */ /* 0x000fe200078e0014 */
[----:B------:R-:W-:Y:S01]  /*9230*/  IADD3 R2, R0, 0x19, RZ ;  /* 0x0000001900027810 */ /* 0x000fe20007ffe0ff */
[----:B-1----:R-:W1:Y:S01]  /*9240*/  LDSM.16.M88.4 R16, [R219+0x8800] ;  /* 0x00880000db10783b */ /* 0x002e620000000200 */
[----:B------:R-:W-:Y:S02]  /*9250*/  FSEL R201, R23, -INF , !P0 ;  /* 0xff80000017c97808 */ /* 0x000fe40004000000 */
[----:B------:R4:W2:Y:S01]  /*9260*/  I2F R23, R21 ;  /* 0x0000001500177306 */ /* 0x0008a20000201400 */
[----:B------:R-:W-:Y:S01]  /*9270*/  IMAD.IADD R22, R226, 0x1, -R2 ;  /* 0x00000001e2167824 */ /* 0x000fe200078e0a02 */
[----:B------:R-:W-:-:S04]  /*9280*/  ISETP.GE.AND P1, PT, R3, R235, PT ;  /* 0x000000eb0300720c */ /* 0x000fc80003f26270 */
[----:B------:R-:W-:Y:S02]  /*9290*/  IABS R20, R22 ;  /* 0x0000001600147213 */ /* 0x000fe40000000000 */
[C---:B------:R-:W-:Y:S02]  /*92a0*/  ISETP.GE.AND P6, PT, R3.reuse, R234, PT ;  /* 0x000000ea0300720c */ /* 0x040fe40003fc6270 */
[C---:B------:R-:W-:Y:S01]  /*92b0*/  ISETP.GE.AND P5, PT, R3.reuse, R233, PT ;  /* 0x000000e90300720c */ /* 0x040fe20003fa6270 */
[----:B------:R2:W1:Y:S01]  /*92c0*/  I2F R28, R20 ;  /* 0x00000014001c7306 */ /* 0x0004620000201400 */
[----:B------:R-:W-:Y:S01]  /*92d0*/  ISETP.GE.AND P0, PT, R3, R232, PT ;  /* 0x000000e80300720c */ /* 0x000fe20003f06270 */
[----:B----4-:R-:W-:Y:S01]  /*92e0*/  IMAD.IADD R21, R225, 0x1, -R2 ;  /* 0x00000001e1157824 */ /* 0x010fe200078e0a02 */
[C---:B------:R-:W-:Y:S01]  /*92f0*/  ISETP.LT.OR P1, PT, R3.reuse, R231, P1 ;  /* 0x000000e70300720c */ /* 0x040fe20000f21670 */
[----:B------:R-:W-:Y:S01]  /*9300*/  IMAD.MOV.U32 R107, RZ, RZ, R249 ;  /* 0x000000ffff6b7224 */ /* 0x000fe200078e00f9 */
[C---:B------:R-:W-:Y:S01]  /*9310*/  ISETP.LT.OR P6, PT, R3.reuse, R230, P6 ;  /* 0x000000e60300720c */ /* 0x040fe200037c1670 */
[-C--:B---3--:R-:W-:Y:S01]  /*9320*/  FFMA.FTZ R26, R26, -R222.reuse, R32 ;  /* 0x800000de1a1a7223 */ /* 0x088fe20000010020 */
[----:B------:R-:W-:Y:S01]  /*9330*/  ISETP.LT.OR P5, PT, R3, R229, P5 ;  /* 0x000000e50300720c */ /* 0x000fe20002fa1670 */
[----:B-----5:R-:W-:Y:S01]  /*9340*/  FFMA.FTZ R25, R25, -R222, R34 ;  /* 0x800000de19197223 */ /* 0x020fe20000010022 */
[----:B------:R-:W-:Y:S01]  /*9350*/  ISETP.LT.OR P0, PT, R3, R228, P0 ;  /* 0x000000e40300720c */ /* 0x000fe20000701670 */
[----:B--2---:R-:W-:-:S02]  /*9360*/  FFMA.FTZ R24, R24, -R222, R44 ;  /* 0x800000de18187223 */ /* 0x004fc4000001002c */
[----:B------:R-:W-:Y:S01]  /*9370*/  IMAD.IADD R20, R224, 0x1, -R2 ;  /* 0x00000001e0147824 */ /* 0x000fe200078e0a02 */
[----:B------:R-:W-:Y:S01]  /*9380*/  IABS R3, R21 ;  /* 0x0000001500037213 */ /* 0x000fe20000000000 */
[----:B------:R-:W-:Y:S01]  /*9390*/  FFMA.FTZ R23, R23, -R222, R46 ;  /* 0x800000de17177223 */ /* 0x000fe2000001002e */
[----:B------:R-:W-:Y:S02]  /*93a0*/  HMMA.16816.F32 R52, R12, R30, R208 ;  /* 0x0000001e0c34723c */ /* 0x000fe400000018d0 */
[----:B------:R-:W-:Y:S01]  /*93b0*/  IABS R20, R20 ;  /* 0x0000001400147213 */ /* 0x000fe20000000000 */
[----:B------:R-:W-:Y:S01]  /*93c0*/  IMAD.MOV.U32 R109, RZ, RZ, R107 ;  /* 0x000000ffff6d7224 */ /* 0x000fe200078e006b */
[----:B------:R2:W3:Y:S01]  /*93d0*/  I2F R27, R3 ;  /* 0x00000003001b7306 */ /* 0x0004e20000201400 */
[----:B------:R-:W-:Y:S02]  /*93e0*/  FSEL R243, R25, -INF , !P6 ;  /* 0xff80000019f37808 */ /* 0x000fe40007000000 */
[----:B------:R-:W-:-:S02]  /*93f0*/  FSEL R210, R26, -INF , !P1 ;  /* 0xff8000001ad27808 */ /* 0x000fc40004800000 */
[----:B------:R-:W-:Y:S02]  /*9400*/  FSEL R107, R24, -INF , !P5 ;  /* 0xff800000186b7808 */ /* 0x000fe40006800000 */
[----:B------:R-:W-:Y:S01]  /*9410*/  FSEL R192, R23, -INF , !P0 ;  /* 0xff80000017c07808 */ /* 0x000fe20004000000 */
[----:B------:R-:W-:Y:S01]  /*9420*/  IMAD.IADD R22, R227, 0x1, -R2 ;  /* 0x00000001e3167824 */ /* 0x000fe200078e0a02 */
[C---:B------:R-:W-:Y:S01]  /*9430*/  ISETP.GE.AND P1, PT, R2.reuse, R235, PT ;  /* 0x000000eb0200720c */ /* 0x040fe20003f26270 */
[----:B------:R-:W-:Y:S01]  /*9440*/  IMAD.MOV.U32 R21, RZ, RZ, R20 ;  /* 0x000000ffff157224 */ /* 0x000fe200078e0014 */
[C---:B------:R-:W-:Y:S02]  /*9450*/  ISETP.GE.AND P6, PT, R2.reuse, R234, PT ;  /* 0x000000ea0200720c */ /* 0x040fe40003fc6270 */
[C---:B------:R-:W-:Y:S02]  /*9460*/  ISETP.GE.AND P5, PT, R2.reuse, R233, PT ;  /* 0x000000e90200720c */ /* 0x040fe40003fa6270 */
[----:B------:R-:W-:-:S02]  /*9470*/  ISETP.GE.AND P0, PT, R2, R232, PT ;  /* 0x000000e80200720c */ /* 0x000fc40003f06270 */
[----:B--2---:R-:W-:Y:S01]  /*9480*/  IADD3 R3, R0, 0x20, RZ ;  /* 0x0000002000037810 */ /* 0x004fe20007ffe0ff */
[----:B------:R2:W4:Y:S01]  /*9490*/  I2F R26, R21 ;  /* 0x00000015001a7306 */ /* 0x0005220000201400 */
[C---:B------:R-:W-:Y:S02]  /*94a0*/  ISETP.LT.OR P1, PT, R2.reuse, R231, P1 ;  /* 0x000000e70200720c */ /* 0x040fe40000f21670 */
[C---:B------:R-:W-:Y:S02]  /*94b0*/  ISETP.LT.OR P6, PT, R2.reuse, R230, P6 ;  /* 0x000000e60200720c */ /* 0x040fe400037c1670 */
[C---:B------:R-:W-:Y:S02]  /*94c0*/  ISETP.LT.OR P5, PT, R2.reuse, R229, P5 ;  /* 0x000000e50200720c */ /* 0x040fe40002fa1670 */
[----:B------:R-:W-:Y:S01]  /*94d0*/  ISETP.LT.OR P0, PT, R2, R228, P0 ;  /* 0x000000e40200720c */ /* 0x000fe20000701670 */
[--C-:B------:R-:W-:Y:S01]  /*94e0*/  IMAD.IADD R2, R225, 0x1, -R3.reuse ;  /* 0x00000001e1027824 */ /* 0x100fe200078e0a03 */
[----:B------:R-:W-:Y:S01]  /*94f0*/  IABS R20, R22 ;  /* 0x0000001600147213 */ /* 0x000fe20000000000 */
[----:B-1----:R-:W-:Y:S01]  /*9500*/  HMMA.16816.F32 R40, R4, R16, R64 ;  /* 0x000000100428723c */ /* 0x002fe20000001840 */
[----:B--2---:R-:W-:-:S02]  /*9510*/  IMAD.IADD R21, R226, 0x1, -R3 ;  /* 0x00000001e2157824 */ /* 0x004fc400078e0a03 */
[----:B------:R1:W2:Y:S05]  /*9520*/  I2F R24, R20 ;  /* 0x0000001400187306 */ /* 0x0002aa0000201400 */
[----:B------:R-:W-:Y:S01]  /*9530*/  HMMA.16816.F32 R36, R8, R16, R176 ;  /* 0x000000100824723c */ /* 0x000fe200000018b0 */
[----:B------:R-:W-:Y:S01]  /*9540*/  IABS R2, R2 ;  /* 0x0000000200027213 */ /* 0x000fe20000000000 */
[----:B------:R-:W-:-:S05]  /*9550*/  FFMA.FTZ R22, R28, -R222, R33 ;  /* 0x800000de1c167223 */ /* 0x000fca0000010021 */
[----:B------:R-:W-:Y:S02]  /*9560*/  IMAD.IADD R16, R224, 0x1, -R3 ;  /* 0x00000001e0107824 */ /* 0x000fe400078e0a03 */
[----:B------:R-:W-:Y:S01]  /*9570*/  IMAD.MOV.U32 R17, RZ, RZ, R2 ;  /* 0x000000ffff117224 */ /* 0x000fe200078e0002 */
[----:B-1----:R-:W-:Y:S02]  /*9580*/  IABS R20, R21 ;  /* 0x0000001500147213 */ /* 0x002fe40000000000 */
[----:B------:R-:W-:Y:S02]  /*9590*/  IABS R16, R16 ;  /* 0x0000001000107213 */ /* 0x000fe40000000000 */
[----:B------:R1:W5:Y:S01]  /*95a0*/  I2F R28, R20 ;  /* 0x00000014001c7306 */ /* 0x0003620000201400 */
[----:B---3--:R-:W-:Y:S01]  /*95b0*/  FFMA.FTZ R21, R27, -R222, R35 ;  /* 0x800000de1b157223 */ /* 0x008fe20000010023 */
[----:B------:R-:W-:-:S06]  /*95c0*/  IADD3 R2, R0, 0x21, RZ ;  /* 0x0000002100027810 */ /* 0x000fcc0007ffe0ff */
[----:B------:R3:W2:Y:S01]  /*95d0*/  I2F R25, R17 ;  /* 0x0000001100197306 */ /* 0x0006a20000201400 */
[----:B-1----:R-:W-:Y:S01]  /*95e0*/  IMAD.IADD R20, R227, 0x1, -R3 ;  /* 0x00000001e3147824 */ /* 0x002fe200078e0a03 */
[----:B------:R-:W-:Y:S01]  /*95f0*/  FSEL R211, R21, -INF , !P6 ;  /* 0xff80000015d37808 */ /* 0x000fe20007000000 */
[----:B---3--:R-:W-:-:S03]  /*9600*/  IMAD.MOV.U32 R17, RZ, RZ, R16 ;  /* 0x000000ffff117224 */ /* 0x008fc600078e0010 */
[----:B------:R-:W-:Y:S01]  /*9610*/  IABS R16, R20 ;  /* 0x0000001400107213 */ /* 0x000fe20000000000 */
[----:B------:R-:W-:Y:S01]  /*9620*/  IMAD.IADD R20, R226, 0x1, -R2 ;  /* 0x00000001e2147824 */ /* 0x000fe200078e0a02 */
[----:B------:R1:W3:Y:S01]  /*9630*/  I2F R21, R17 ;  /* 0x0000001100157306 */ /* 0x0002e20000201400 */
[-C--:B----4-:R-:W-:Y:S02]  /*9640*/  FFMA.FTZ R23, R26, -R222.reuse, R45 ;  /* 0x800000de1a177223 */ /* 0x090fe4000001002d */
[----:B--2---:R-:W-:Y:S01]  /*9650*/  FFMA.FTZ R24, R24, -R222, R47 ;  /* 0x800000de18187223 */ /* 0x004fe2000001002f */
[----:B------:R-:W-:Y:S01]  /*9660*/  FSEL R202, R22, -INF , !P1 ;  /* 0xff80000016ca7808 */ /* 0x000fe20004800000 */
[----:B------:R-:W-:Y:S01]  /*9670*/  IMAD.MOV.U32 R110, RZ, RZ, R106 ;  /* 0x000000ffff6e7224 */ /* 0x000fe200078e006a */
[----:B------:R-:W-:Y:S02]  /*9680*/  FSEL R106, R23, -INF , !P5 ;  /* 0xff800000176a7808 */ /* 0x000fe40006800000 */
[----:B------:R-:W-:Y:S01]  /*9690*/  FSEL R188, R24, -INF , !P0 ;  /* 0xff80000018bc7808 */ /* 0x000fe20004000000 */
[----:B-1----:R-:W-:Y:S01]  /*96a0*/  IMAD.MOV.U32 R17, RZ, RZ, R16 ;  /* 0x000000ffff117224 */ /* 0x002fe200078e0010 */
[----:B------:R-:W-:-:S03]  /*96b0*/  IABS R16, R20 ;  /* 0x0000001400107213 */ /* 0x000fc60000000000 */
[----:B------:R1:W2:Y:S01]  /*96c0*/  I2F R20, R17 ;  /* 0x0000001100147306 */ /* 0x0002a20000201400 */
[C---:B------:R-:W-:Y:S02]  /*96d0*/  ISETP.GE.AND P1, PT, R3.reuse, R235, PT ;  /* 0x000000eb0300720c */ /* 0x040fe40003f26270 */
[C---:B------:R-:W-:Y:S02]  /*96e0*/  ISETP.GE.AND P6, PT, R3.reuse, R234, PT ;  /* 0x000000ea0300720c */ /* 0x040fe40003fc6270 */
[C---:B------:R-:W-:Y:S02]  /*96f0*/  ISETP.GE.AND P5, PT, R3.reuse, R233, PT ;  /* 0x000000e90300720c */ /* 0x040fe40003fa6270 */
[C---:B------:R-:W-:Y:S02]  /*9700*/  ISETP.GE.AND P0, PT, R3.reuse, R232, PT ;  /* 0x000000e80300720c */ /* 0x040fe40003f06270 */
[C---:B------:R-:W-:Y:S02]  /*9710*/  ISETP.LT.OR P1, PT, R3.reuse, R231, P1 ;  /* 0x000000e70300720c */ /* 0x040fe40000f21670 */
[----:B------:R-:W-:Y:S01]  /*9720*/  ISETP.LT.OR P6, PT, R3, R230, P6 ;  /* 0x000000e60300720c */ /* 0x000fe200037c1670 */
[----:B-1----:R-:W-:Y:S01]  /*9730*/  IMAD.IADD R17, R225, 0x1, -R2 ;  /* 0x00000001e1117824 */ /* 0x002fe200078e0a02 */
[----:B------:R-:W-:-:S02]  /*9740*/  ISETP.LT.OR P5, PT, R3, R229, P5 ;  /* 0x000000e50300720c */ /* 0x000fc40002fa1670 */
[----:B------:R-:W-:Y:S02]  /*9750*/  ISETP.LT.OR P0, PT, R3, R228, P0 ;  /* 0x000000e40300720c */ /* 0x000fe40000701670 */
[----:B------:R-:W-:Y:S01]  /*9760*/  IABS R3, R17 ;  /* 0x0000001100037213 */ /* 0x000fe20000000000 */
[----:B------:R-:W-:Y:S02]  /*9770*/  IMAD.IADD R17, R224, 0x1, -R2 ;  /* 0x00000001e0117824 */ /* 0x000fe400078e0a02 */
[-C--:B-----5:R-:W-:Y:S01]  /*9780*/  FFMA.FTZ R23, R28, -R222.reuse, R40 ;  /* 0x800000de1c177223 */ /* 0x0a0fe20000010028 */
[----:B------:R1:W-:Y:S01]  /*9790*/  I2F R24, R3 ;  /* 0x0000000300187306 */ /* 0x0003e20000201400 */
[-C--:B------:R-:W-:Y:S01]  /*97a0*/  FFMA.FTZ R22, R25, -R222.reuse, R42 ;  /* 0x800000de19167223 */ /* 0x080fe2000001002a */
[----:B------:R-:W-:Y:S01]  /*97b0*/  IABS R17, R17 ;  /* 0x0000001100117213 */ /* 0x000fe20000000000 */
[-C--:B---3--:R-:W-:Y:S02]  /*97c0*/  FFMA.FTZ R21, R21, -R222.reuse, R36 ;  /* 0x800000de15157223 */ /* 0x088fe40000010024 */
[----:B--2---:R-:W-:Y:S01]  /*97d0*/  FFMA.FTZ R20, R20, -R222, R38 ;  /* 0x800000de14147223 */ /* 0x004fe20000010026 */
[----:B------:R-:W-:Y:S01]  /*97e0*/  FSEL R65, R23, -INF , !P1 ;  /* 0xff80000017417808 */ /* 0x000fe20004800000 */
[----:B------:R-:W-:Y:S01]  /*97f0*/  HMMA.16816.F32 R48, R12, R196, R212 ;  /* 0x000000c40c30723c */ /* 0x000fe200000018d4 */
[----:B------:R2:W3:Y:S01]  /*9800*/  I2F R26, R16 ;  /* 0x00000010001a7306 */ /* 0x0004e20000201400 */
[----:B------:R-:W-:Y:S01]  /*9810*/  FSEL R67, R22, -INF , !P6 ;  /* 0xff80000016437808 */ /* 0x000fe20007000000 */
[----:B-1----:R-:W-:-:S06]  /*9820*/  IMAD.IADD R3, R227, 0x1, -R2 ;  /* 0x00000001e3037824 */ /* 0x002fcc00078e0a02 */
[----:B------:R1:W4:Y:S01]  /*9830*/  I2F R23, R17 ;  /* 0x0000001100177306 */ /* 0x0003220000201400 */
[----:B------:R-:W-:Y:S02]  /*9840*/  FSEL R214, R21, -INF , !P5 ;  /* 0xff80000015d67808 */ /* 0x000fe40006800000 */
[----:B------:R-:W-:Y:S02]  /*9850*/  FSEL R244, R20, -INF , !P0 ;  /* 0xff80000014f47808 */ /* 0x000fe40004000000 */
[----:B------:R-:W-:Y:S02]  /*9860*/  IABS R3, R3 ;  /* 0x0000000300037213 */ /* 0x000fe40000000000 */
[----:B--2---:R-:W-:Y:S02]  /*9870*/  IADD3 R16, R0, 0x28, RZ ;  /* 0x0000002800107810 */ /* 0x004fe40007ffe0ff */
[C---:B------:R-:W-:Y:S02]  /*9880*/  ISETP.GE.AND P1, PT, R2.reuse, R235, PT ;  /* 0x000000eb0200720c */ /* 0x040fe40003f26270 */
[----:B------:R-:W-:-:S02]  /*9890*/  ISETP.GE.AND P6, PT, R2, R234, PT ;  /* 0x000000ea0200720c */ /* 0x000fc40003fc6270 */
[C---:B------:R-:W-:Y:S02]  /*98a0*/  ISETP.GE.AND P5, PT, R2.reuse, R233, PT ;  /* 0x000000e90200720c */ /* 0x040fe40003fa6270 */
[C---:B------:R-:W-:Y:S01]  /*98b0*/  ISETP.GE.AND P0, PT, R2.reuse, R232, PT ;  /* 0x000000e80200720c */ /* 0x040fe20003f06270 */
[----:B------:R2:W5:Y:S01]  /*98c0*/  I2F R22, R3 ;  /* 0x0000000300167306 */ /* 0x0005620000201400 */
[C---:B------:R-:W-:Y:S02]  /*98d0*/  ISETP.LT.OR P1, PT, R2.reuse, R231, P1 ;  /* 0x000000e70200720c */ /* 0x040fe40000f21670 */
[C---:B------:R-:W-:Y:S02]  /*98e0*/  ISETP.LT.OR P6, PT, R2.reuse, R230, P6 ;  /* 0x000000e60200720c */ /* 0x040fe400037c1670 */
[C---:B------:R-:W-:Y:S02]  /*98f0*/  ISETP.LT.OR P5, PT, R2.reuse, R229, P5 ;  /* 0x000000e50200720c */ /* 0x040fe40002fa1670 */
[----:B------:R-:W-:Y:S01]  /*9900*/  ISETP.LT.OR P0, PT, R2, R228, P0 ;  /* 0x000000e40200720c */ /* 0x000fe20000701670 */
[----:B------:R-:W-:-:S02]  /*9910*/  IMAD.IADD R2, R225, 0x1, -R16 ;  /* 0x00000001e1027824 */ /* 0x000fc400078e0a10 */
[----:B-1----:R-:W-:-:S03]  /*9920*/  IMAD.IADD R17, R226, 0x1, -R16 ;  /* 0x00000001e2117824 */ /* 0x002fc600078e0a10 */
[----:B------:R-:W-:Y:S01]  /*9930*/  IABS R2, R2 ;  /* 0x0000000200027213 */ /* 0x000fe20000000000 */
[-C--:B---3--:R-:W-:Y:S02]  /*9940*/  FFMA.FTZ R20, R26, -R222.reuse, R41 ;  /* 0x800000de1a147223 */ /* 0x088fe40000010029 */
[----:B----4-:R-:W-:Y:S01]  /*9950*/  FFMA.FTZ R21, R23, -R222, R37 ;  /* 0x800000de17157223 */ /* 0x010fe20000010025 */
[----:B--2---:R-:W-:Y:S01]  /*9960*/  IABS R3, R17 ;  /* 0x0000001100037213 */ /* 0x004fe20000000000 */
[----:B------:R-:W-:Y:S01]  /*9970*/  HMMA.16816.F32 R44, R8, R18, R180 ;  /* 0x00000012082c723c */ /* 0x000fe200000018b4 */
[----:B------:R-:W-:Y:S01]  /*9980*/  IMAD.MOV.U32 R17, RZ, RZ, R2 ;  /* 0x000000ffff117224 */ /* 0x000fe200078e0002 */
[----:B------:R-:W-:Y:S02]  /*9990*/  FSEL R249, R20, -INF , !P1 ;  /* 0xff80000014f97808 */ /* 0x000fe40004800000 */
[----:B------:R-:W-:-:S04]  /*99a0*/  FSEL R205, R21, -INF , !P5 ;  /* 0xff80000015cd7808 */ /* 0x000fc80006800000 */
[----:B------:R-:W-:Y:S01]  /*99b0*/  HMMA.16816.F32 R32, R4, R18, R52 ;  /* 0x000000120420723c */ /* 0x000fe20000001834 */
[----:B------:R1:W-:Y:S06]  /*99c0*/  I2F R26, R17 ;  /* 0x00000011001a7306 */ /* 0x0003ec0000201400 */
[--C-:B------:R-:W-:Y:S02]  /*99d0*/  IMAD.IADD R18, R224, 0x1, -R16.reuse ;  /* 0x00000001e0127824 */ /* 0x100fe400078e0a10 */
[-C--:B------:R-:W-:Y:S02]  /*99e0*/  FFMA.FTZ R19, R24, -R222.reuse, R43 ;  /* 0x800000de18137223 */ /* 0x080fe4000001002b */
[----:B-----5:R-:W-:Y:S01]  /*99f0*/  FFMA.FTZ R24, R22, -R222, R39 ;  /* 0x800000de16187223 */ /* 0x020fe20000010027 */
[----:B------:R2:W3:Y:S01]  /*9a00*/  I2F R28, R3 ;  /* 0x00000003001c7306 */ /* 0x0004e20000201400 */
[----:B------:R-:W4:Y:S01]  /*9a10*/  LDSM.16.M88.4 R20, [R219+0x8c00] ;  /* 0x008c0000db14783b */ /* 0x000f220000000200 */
[----:B------:R-:W-:Y:S01]  /*9a20*/  IABS R2, R18 ;  /* 0x0000001200027213 */ /* 0x000fe20000000000 */
[----:B-1----:R-:W-:Y:S01]  /*9a30*/  IMAD.IADD R17, R227, 0x1, -R16 ;  /* 0x00000001e3117824 */ /* 0x002fe200078e0a10 */
[----:B------:R-:W-:-:S02]  /*9a40*/  FSEL R66, R19, -INF , !P6 ;  /* 0xff80000013427808 */ /* 0x000fc40007000000 */
[C---:B------:R-:W-:Y:S02]  /*9a50*/  ISETP.GE.AND P1, PT, R16.reuse, R235, PT ;  /* 0x000000eb1000720c */ /* 0x040fe40003f26270 */
[----:B------:R1:W5:Y:S01]  /*9a60*/  I2F R25, R2 ;  /* 0x0000000200197306 */ /* 0x0003620000201400 */
[----:B------:R-:W-:Y:S02]  /*9a70*/  IABS R17, R17 ;  /* 0x0000001100117213 */ /* 0x000fe40000000000 */
[----:B------:R-:W-:Y:S01]  /*9a80*/  ISETP.GE.AND P5, PT, R16, R233, PT ;  /* 0x000000e91000720c */ /* 0x000fe20003fa6270 */
[----:B------:R-:W-:Y:S01]  /*9a90*/  HMMA.16816.F32 R40, R12, R198, R108 ;  /* 0x000000c60c28723c */ /* 0x000fe2000000186c */
[----:B--2---:R-:W-:-:S03]  /*9aa0*/  IADD3 R3, R0, 0x29, RZ ;  /* 0x0000002900037810 */ /* 0x004fc60007ffe0ff */
[----:B------:R2:W2:Y:S01]  /*9ab0*/  I2F R19, R17 ;  /* 0x0000001100137306 */ /* 0x0004a20000201400 */
[----:B------:R-:W-:Y:S01]  /*9ac0*/  FSEL R212, R24, -INF , !P0 ;  /* 0xff80000018d47808 */ /* 0x000fe20004000000 */
[----:B------:R-:W-:-:S04]  /*9ad0*/  DEPBAR.LE SB0, 0x0 ;  /* 0x000080000000791a */ /* 0x000fc80000000000 */
[--C-:B-1----:R-:W-:Y:S01]  /*9ae0*/  IMAD.IADD R2, R226, 0x1, -R3.reuse ;  /* 0x00000001e2027824 */ /* 0x102fe200078e0a03 */
[C---:B------:R-:W-:Y:S02]  /*9af0*/  ISETP.GE.AND P6, PT, R16.reuse, R234, PT ;  /* 0x000000ea1000720c */ /* 0x040fe40003fc6270 */
[C---:B------:R-:W-:Y:S02]  /*9b00*/  ISETP.GE.AND P0, PT, R16.reuse, R232, PT ;  /* 0x000000e81000720c */ /* 0x040fe40003f06270 */
[----:B------:R-:W-:Y:S01]  /*9b10*/  IABS R2, R2 ;  /* 0x0000000200027213 */ /* 0x000fe20000000000 */
[----:B--2---:R-:W-:Y:S01]  /*9b20*/  IMAD.IADD R17, R225, 0x1, -R3 ;  /* 0x00000001e1117824 */ /* 0x004fe200078e0a03 */
[C---:B------:R-:W-:Y:S02]  /*9b30*/  ISETP.LT.OR P1, PT, R16.reuse, R231, P1 ;  /* 0x000000e71000720c */ /* 0x040fe40000f21670 */
[----:B------:R1:W2:Y:S01]  /*9b40*/  I2F R27, R2 ;  /* 0x00000002001b7306 */ /* 0x0002a20000201400 */
[----:B------:R-:W-:-:S02]  /*9b50*/  ISETP.LT.OR P6, PT, R16, R230, P6 ;  /* 0x000000e61000720c */ /* 0x000fc400037c1670 */
[C---:B------:R-:W-:Y:S02]  /*9b60*/  ISETP.LT.OR P5, PT, R16.reuse, R229, P5 ;  /* 0x000000e51000720c */ /* 0x040fe40002fa1670 */
[----:B------:R-:W-:Y:S02]  /*9b70*/  ISETP.LT.OR P0, PT, R16, R228, P0 ;  /* 0x000000e41000720c */ /* 0x000fe40000701670 */
[----:B------:R-:W-:Y:S01]  /*9b80*/  IABS R16, R17 ;  /* 0x0000001100107213 */ /* 0x000fe20000000000 */
[----:B---3--:R-:W-:Y:S02]  /*9b90*/  FFMA.FTZ R18, R28, -R222, R32 ;  /* 0x800000de1c127223 */ /* 0x008fe40000010020 */
[----:B-1----:R-:W-:Y:S02]  /*9ba0*/  IMAD.IADD R2, R224, 0x1, -R3 ;  /* 0x00000001e0027824 */ /* 0x002fe400078e0a03 */
[----:B------:R-:W-:-:S03]  /*9bb0*/  IMAD.MOV.U32 R13, RZ, RZ, R16 ;  /* 0x000000ffff0d7224 */ /* 0x000fc600078e0010 */
[----:B------:R-:W-:Y:S01]  /*9bc0*/  IABS R12, R2 ;  /* 0x00000002000c7213 */ /* 0x000fe20000000000 */
[-C--:B------:R-:W-:Y:S01]  /*9bd0*/  FFMA.FTZ R17, R26, -R222.reuse, R34 ;  /* 0x800000de1a117223 */ /* 0x080fe20000010022 */
[----:B------:R1:W3:Y:S01]  /*9be0*/  I2F R24, R13 ;  /* 0x0000000d00187306 */ /* 0x0002e20000201400 */
[-C--:B-----5:R-:W-:Y:S01]  /*9bf0*/  FFMA.FTZ R16, R25, -R222.reuse, R44 ;  /* 0x800000de19107223 */ /* 0x0a0fe2000001002c */
[----:B------:R-:W-:Y:S01]  /*9c00*/  IADD3 R2, R0, 0x30, RZ ;  /* 0x0000003000027810 */ /* 0x000fe20007ffe0ff */
[----:B------:R-:W-:Y:S02]  /*9c10*/  FFMA.FTZ R15, R19, -R222, R46 ;  /* 0x800000de130f7223 */ /* 0x000fe4000001002e */
[----:B------:R-:W-:Y:S01]  /*9c20*/  IMAD.IADD R14, R227, 0x1, -R3 ;  /* 0x00000001e30e7824 */ /* 0x000fe200078e0a03 */
[----:B------:R-:W-:Y:S01]  /*9c30*/  FSEL R213, R18, -INF , !P1 ;  /* 0xff80000012d57808 */ /* 0x000fe20004800000 */
[----:B------:R-:W-:Y:S01]  /*9c40*/  IMAD.MOV.U32 R111, RZ, RZ, R195 ;  /* 0x000000ffff6f7224 */ /* 0x000fe200078e00c3 */
[----:B------:R-:W-:-:S02]  /*9c50*/  FSEL R52, R17, -INF , !P6 ;  /* 0xff80000011347808 */ /* 0x000fc40007000000 */
[----:B------:R-:W-:Y:S02]  /*9c60*/  FSEL R195, R16, -INF , !P5 ;  /* 0xff80000010c37808 */ /* 0x000fe40006800000 */
[----:B------:R-:W-:Y:S01]  /*9c70*/  FSEL R198, R15, -INF , !P0 ;  /* 0xff8000000fc67808 */ /* 0x000fe20004000000 */
[----:B-1----:R-:W-:Y:S01]  /*9c80*/  IMAD.MOV.U32 R13, RZ, RZ, R12 ;  /* 0x000000ffff0d7224 */ /* 0x002fe200078e000c */
[C---:B------:R-:W-:Y:S01]  /*9c90*/  ISETP.GE.AND P1, PT, R3.reuse, R235, PT ;  /* 0x000000eb0300720c */ /* 0x040fe20003f26270 */
[----:B------:R-:W-:Y:S01]  /*9ca0*/  IMAD.MOV.U32 R108, RZ, RZ, R250 ;  /* 0x000000ffff6c7224 */ /* 0x000fe200078e00fa */
[----:B------:R-:W-:Y:S01]  /*9cb0*/  IABS R12, R14 ;  /* 0x0000000e000c7213 */ /* 0x000fe20000000000 */
[----:B------:R1:W5:Y:S01]  /*9cc0*/  I2F R18, R13 ;  /* 0x0000000d00127306 */ /* 0x0003620000201400 */
[C---:B------:R-:W-:Y:S01]  /*9cd0*/  ISETP.GE.AND P6, PT, R3.reuse, R234, PT ;  /* 0x000000ea0300720c */ /* 0x040fe20003fc6270 */
[----:B------:R-:W-:Y:S01]  /*9ce0*/  IMAD.MOV.U32 R109, RZ, RZ, R248 ;  /* 0x000000ffff6d7224 */ /* 0x000fe200078e00f8 */
[C---:B------:R-:W-:Y:S01]  /*9cf0*/  ISETP.GE.AND P5, PT, R3.reuse, R233, PT ;  /* 0x000000e90300720c */ /* 0x040fe20003fa6270 */
[----:B------:R-:W-:Y:S01]  /*9d00*/  IMAD.MOV.U32 R110, RZ, RZ, R242 ;  /* 0x000000ffff6e7224 */ /* 0x000fe200078e00f2 */
[----:B------:R-:W-:-:S02]  /*9d10*/  ISETP.GE.AND P0, PT, R3, R232, PT ;  /* 0x000000e80300720c */ /* 0x000fc40003f06270 */
[C---:B------:R-:W-:Y:S01]  /*9d20*/  ISETP.LT.OR P1, PT, R3.reuse, R231, P1 ;  /* 0x000000e70300720c */ /* 0x040fe20000f21670 */
[----:B------:R2:W2:Y:S01]  /*9d30*/  I2F R17, R12 ;  /* 0x0000000c00117306 */ /* 0x0004a20000201400 */
[C---:B------:R-:W-:Y:S02]  /*9d40*/  ISETP.LT.OR P6, PT, R3.reuse, R230, P6 ;  /* 0x000000e60300720c */ /* 0x040fe400037c1670 */
[C---:B------:R-:W-:Y:S01]  /*9d50*/  ISETP.LT.OR P5, PT, R3.reuse, R229, P5 ;  /* 0x000000e50300720c */ /* 0x040fe20002fa1670 */
[--C-:B-1----:R-:W-:Y:S01]  /*9d60*/  IMAD.IADD R13, R226, 0x1, -R2.reuse ;  /* 0x00000001e20d7824 */ /* 0x102fe200078e0a02 */
[----:B------:R-:W-:Y:S01]  /*9d70*/  ISETP.LT.OR P0, PT, R3, R228, P0 ;  /* 0x000000e40300720c */ /* 0x000fe20000701670 */
[----:B------:R-:W-:Y:S01]  /*9d80*/  IMAD.IADD R3, R225, 0x1, -R2 ;  /* 0x00000001e1037824 */ /* 0x000fe200078e0a02 */
[----:B----4-:R-:W-:Y:S02]  /*9d90*/  HMMA.16816.F32 R36, R4, R20, R48 ;  /* 0x000000140424723c */ /* 0x010fe40000001830 */
[----:B--2---:R-:W-:Y:S01]  /*9da0*/  IABS R12, R13 ;  /* 0x0000000d000c7213 */ /* 0x004fe20000000000 */
[----:B------:R-:W-:-:S05]  /*9db0*/  FFMA.FTZ R14, R27, -R222, R33 ;  /* 0x800000de1b0e7223 */ /* 0x000fca0000010021 */
[----:B------:R-:W-:Y:S01]  /*9dc0*/  HMMA.16816.F32 R28, R8, R20, R108 ;  /* 0x00000014081c723c */ /* 0x000fe2000000186c */
[----:B------:R1:W-:Y:S01]  /*9dd0*/  I2F R20, R12 ;  /* 0x0000000c00147306 */ /* 0x0003e20000201400 */
[----:B------:R-:W-:Y:S02]  /*9de0*/  IABS R3, R3 ;  /* 0x0000000300037213 */ /* 0x000fe40000000000 */
[----:B------:R-:W-:Y:S01]  /*9df0*/  FSEL R199, R14, -INF , !P1 ;  /* 0xff8000000ec77808 */ /* 0x000fe20004800000 */
[--C-:B------:R-:W-:Y:S02]  /*9e00*/  IMAD.IADD R14, R227, 0x1, -R2.reuse ;  /* 0x00000001e30e7824 */ /* 0x100fe400078e0a02 */
[----:B------:R-:W-:Y:S01]  /*9e10*/  IMAD.MOV.U32 R13, RZ, RZ, R3 ;  /* 0x000000ffff0d7224 */ /* 0x000fe200078e0003 */
[----:B------:R-:W-:Y:S01]  /*9e20*/  IADD3 R3, R0, 0x31, RZ ;  /* 0x0000003100037810 */ /* 0x000fe20007ffe0ff */
[----:B-1----:R-:W-:Y:S02]  /*9e30*/  IMAD.IADD R12, R224, 0x1, -R2 ;  /* 0x00000001e00c7824 */ /* 0x002fe400078e0a02 */
[----:B------:R1:W2:Y:S03]  /*9e40*/  I2F R19, R13 ;  /* 0x0000000d00137306 */ /* 0x0002a60000201400 */
[----:B------:R-:W-:Y:S01]  /*9e50*/  IABS R12, R12 ;  /* 0x0000000c000c7213 */ /* 0x000fe20000000000 */
[----:B---3--:R-:W-:-:S02]  /*9e60*/  FFMA.FTZ R15, R24, -R222, R35 ;  /* 0x800000de180f7223 */ /* 0x008fc40000010023 */
[-C--:B-----5:R-:W-:Y:S02]  /*9e70*/  FFMA.FTZ R16, R18, -R222.reuse, R45 ;  /* 0x800000de12107223 */ /* 0x0a0fe4000001002d */
[----:B------:R-:W-:Y:S02]  /*9e80*/  FFMA.FTZ R17, R17, -R222, R47 ;  /* 0x800000de11117223 */ /* 0x000fe4000001002f */
[----:B-1----:R-:W-:Y:S01]  /*9e90*/  IMAD.MOV.U32 R13, RZ, RZ, R12 ;  /* 0x000000ffff0d7224 */ /* 0x002fe200078e000c */
[----:B------:R-:W-:Y:S01]  /*9ea0*/  IABS R12, R14 ;  /* 0x0000000e000c7213 */ /* 0x000fe20000000000 */
[----:B------:R-:W-:Y:S02]  /*9eb0*/  IMAD.IADD R14, R226, 0x1, -R3 ;  /* 0x00000001e20e7824 */ /* 0x000fe400078e0a03 */
[----:B------:R1:W3:Y:S01]  /*9ec0*/  I2F R18, R13 ;  /* 0x0000000d00127306 */ /* 0x0002e20000201400 */
[----:B------:R-:W-:Y:S01]  /*9ed0*/  IMAD.MOV.U32 R110, RZ, RZ, R193 ;  /* 0x000000ffff6e7224 */ /* 0x000fe200078e00c1 */
[----:B------:R-:W-:Y:S01]  /*9ee0*/  FSEL R215, R15, -INF , !P6 ;  /* 0xff8000000fd77808 */ /* 0x000fe20007000000 */
[----:B------:R-:W-:Y:S01]  /*9ef0*/  IMAD.MOV.U32 R111, RZ, RZ, R190 ;  /* 0x000000ffff6f7224 */ /* 0x000fe200078e00be */
[----:B------:R-:W-:-:S02]  /*9f00*/  FSEL R190, R16, -INF , !P5 ;  /* 0xff80000010be7808 */ /* 0x000fc40006800000 */
[----:B------:R-:W-:Y:S02]  /*9f10*/  FSEL R193, R17, -INF , !P0 ;  /* 0xff80000011c17808 */ /* 0x000fe40004000000 */
[C---:B------:R-:W-:Y:S02]  /*9f20*/  ISETP.GE.AND P1, PT, R2.reuse, R235, PT ;  /* 0x000000eb0200720c */ /* 0x040fe40003f26270 */
[C---:B------:R-:W-:Y:S02]  /*9f30*/  ISETP.GE.AND P6, PT, R2.reuse, R234, PT ;  /* 0x000000ea0200720c */ /* 0x040fe40003fc6270 */
[C---:B------:R-:W-:Y:S01]  /*9f40*/  ISETP.GE.AND P5, PT, R2.reuse, R233, PT ;  /* 0x000000e90200720c */ /* 0x040fe20003fa6270 */
[----:B-1----:R-:W-:Y:S01]  /*9f50*/  IMAD.MOV.U32 R13, RZ, RZ, R12 ;  /* 0x000000ffff0d7224 */ /* 0x002fe200078e000c */
[----:B------:R-:W-:Y:S01]  /*9f60*/  IABS R12, R14 ;  /* 0x0000000e000c7213 */ /* 0x000fe20000000000 */
[----:B------:R-:W-:Y:S01]  /*9f70*/  IMAD.IADD R14, R225, 0x1, -R3 ;  /* 0x00000001e10e7824 */ /* 0x000fe200078e0a03 */
[----:B------:R-:W-:Y:S01]  /*9f80*/  ISETP.GE.AND P0, PT, R2, R232, PT ;  /* 0x000000e80200720c */ /* 0x000fe20003f06270 */
[----:B------:R1:W4:Y:S01]  /*9f90*/  I2F R15, R13 ;  /* 0x0000000d000f7306 */ /* 0x0003220000201400 */
[----:B------:R-:W-:-:S02]  /*9fa0*/  IMAD.MOV.U32 R108, RZ, RZ, R241 ;  /* 0x000000ffff6c7224 */ /* 0x000fc400078e00f1 */
[----:B------:R-:W-:Y:S01]  /*9fb0*/  IMAD.MOV.U32 R109, RZ, RZ, R206 ;  /* 0x000000ffff6d7224 */ /* 0x000fe200078e00ce */
[----:B------:R-:W-:Y:S01]  /*9fc0*/  BAR.SYNC.DEFER_BLOCKING 0x0 ;  /* 0x0000000000007b1d */ /* 0x000fe20000010000 */
[C---:B------:R-:W-:Y:S02]  /*9fd0*/  ISETP.LT.OR P1, PT, R2.reuse, R231, P1 ;  /* 0x000000e70200720c */ /* 0x040fe40000f21670 */
[C---:B------:R-:W-:Y:S02]  /*9fe0*/  ISETP.LT.OR P6, PT, R2.reuse, R230, P6 ;  /* 0x000000e60200720c */ /* 0x040fe400037c1670 */
[C---:B------:R-:W-:Y:S02]  /*9ff0*/  ISETP.LT.OR P5, PT, R2.reuse, R229, P5 ;  /* 0x000000e50200720c */ /* 0x040fe40002fa1670 */
[----:B------:R-:W-:Y:S01]  /*a000*/  ISETP.LT.OR P0, PT, R2, R228, P0 ;  /* 0x000000e40200720c */ /* 0x000fe20000701670 */
[--C-:B------:R-:W-:Y:S02]  /*a010*/  IMAD.IADD R2, R224, 0x1, -R3.reuse ;  /* 0x00000001e0027824 */ /* 0x100fe400078e0a03 */
[----:B-1----:R-:W-:Y:S01]  /*a020*/  IMAD.MOV.U32 R13, RZ, RZ, R12 ;  /* 0x000000ffff0d7224 */ /* 0x002fe200078e000c */
[----:B------:R-:W-:Y:S01]  /*a030*/  IABS R12, R14 ;  /* 0x0000000e000c7213 */ /* 0x000fe20000000000 */
[----:B------:R-:W-:Y:S02]  /*a040*/  HMMA.16816.F32 R24, R8, R22, R108 ;  /* 0x000000160818723c */ /* 0x000fe4000000186c */
[----:B------:R1:W5:Y:S05]  /*a050*/  I2F R17, R13 ;  /* 0x0000000d00117306 */ /* 0x00036a0000201400 */
[----:B------:R-:W-:Y:S01]  /*a060*/  IMAD.MOV.U32 R9, RZ, RZ, R12 ;  /* 0x000000ffff097224 */ /* 0x000fe200078e000c */
[----:B------:R-:W-:Y:S01]  /*a070*/  IABS R8, R2 ;  /* 0x0000000200087213 */ /* 0x000fe20000000000 */
[----:B------:R-:W-:-:S02]  /*a080*/  IMAD.IADD R10, R227, 0x1, -R3 ;  /* 0x00000001e30a7824 */ /* 0x000fc400078e0a03 */
[----:B------:R5:W5:Y:S01]  /*a090*/  I2F R16, R9 ;  /* 0x0000000900107306 */ /* 0x000b620000201400 */
[-C--:B--2---:R-:W-:Y:S02]  /*a0a0*/  FFMA.FTZ R11, R19, -R222.reuse, R38 ;  /* 0x800000de130b7223 */ /* 0x084fe40000010026 */
[-C--:B---3--:R-:W-:Y:S02]  /*a0b0*/  FFMA.FTZ R14, R18, -R222.reuse, R28 ;  /* 0x800000de120e7223 */ /* 0x088fe4000001001c */
[-C--:B----4-:R-:W-:Y:S02]  /*a0c0*/  FFMA.FTZ R12, R15, -R222.reuse, R30 ;  /* 0x800000de0f0c7223 */ /* 0x090fe4000001001e */
[----:B-1----:R-:W-:Y:S01]  /*a0d0*/  FFMA.FTZ R13, R20, -R222, R36 ;  /* 0x800000de140d7223 */ /* 0x002fe20000010024 */
[----:B------:R-:W-:Y:S02]  /*a0e0*/  IADD3 R2, R0, 0x38, RZ ;  /* 0x0000003800027810 */ /* 0x000fe40007ffe0ff */
[----:B------:R-:W-:-:S02]  /*a0f0*/  FSEL R32, R11, -INF , !P6 ;  /* 0xff8000000b207808 */ /* 0x000fc40007000000 */
[----:B------:R-:W-:Y:S01]  /*a100*/  FSEL R33, R13, -INF , !P1 ;  /* 0xff8000000d217808 */ /* 0x000fe20004800000 */
[----:B-----5:R-:W-:Y:S01]  /*a110*/  IMAD.MOV.U32 R9, RZ, RZ, R8 ;  /* 0x000000ffff097224 */ /* 0x020fe200078e0008 */
[----:B------:R-:W-:Y:S02]  /*a120*/  IABS R8, R10 ;  /* 0x0000000a00087213 */ /* 0x000fe40000000000 */
[----:B------:R-:W-:Y:S01]  /*a130*/  FSEL R250, R14, -INF , !P5 ;  /* 0xff8000000efa7808 */ /* 0x000fe20006800000 */
[----:B------:R1:W-:Y:S01]  /*a140*/  I2F R13, R9 ;  /* 0x00000009000d7306 */ /* 0x0003e20000201400 */
[----:B------:R-:W-:Y:S02]  /*a150*/  FSEL R34, R12, -INF , !P0 ;  /* 0xff8000000c227808 */ /* 0x000fe40004000000 */
[C---:B------:R-:W-:Y:S02]  /*a160*/  ISETP.GE.AND P1, PT, R3.reuse, R235, PT ;  /* 0x000000eb0300720c */ /* 0x040fe40003f26270 */
[----:B------:R-:W-:-:S02]  /*a170*/  ISETP.GE.AND P6, PT, R3, R234, PT ;  /* 0x000000ea0300720c */ /* 0x000fc40003fc6270 */
[C---:B------:R-:W-:Y:S02]  /*a180*/  ISETP.GE.AND P5, PT, R3.reuse, R233, PT ;  /* 0x000000e90300720c */ /* 0x040fe40003fa6270 */
[C---:B------:R-:W-:Y:S01]  /*a190*/  ISETP.GE.AND P0, PT, R3.reuse, R232, PT ;  /* 0x000000e80300720c */ /* 0x040fe20003f06270 */
[----:B------:R-:W-:Y:S01]  /*a1a0*/  IMAD.IADD R10, R226, 0x1, -R2 ;  /* 0x00000001e20a7824 */ /* 0x000fe200078e0a02 */
[C---:B------:R-:W-:Y:S01]  /*a1b0*/  ISETP.LT.OR P1, PT, R3.reuse, R231, P1 ;  /* 0x000000e70300720c */ /* 0x040fe20000f21670 */
[----:B-1----:R-:W-:Y:S01]  /*a1c0*/  IMAD.MOV.U32 R9, RZ, RZ, R8 ;  /* 0x000000ffff097224 */ /* 0x002fe200078e0008 */
[C---:B------:R-:W-:Y:S02]  /*a1d0*/  ISETP.LT.OR P6, PT, R3.reuse, R230, P6 ;  /* 0x000000e60300720c */ /* 0x040fe400037c1670 */
[C---:B------:R-:W-:Y:S01]  /*a1e0*/  ISETP.LT.OR P5, PT, R3.reuse, R229, P5 ;  /* 0x000000e50300720c */ /* 0x040fe20002fa1670 */
[----:B------:R1:W2:Y:S01]  /*a1f0*/  I2F R11, R9 ;  /* 0x00000009000b7306 */ /* 0x0002a20000201400 */
[----:B------:R-:W-:Y:S01]  /*a200*/  ISETP.LT.OR P0, PT, R3, R228, P0 ;  /* 0x000000e40300720c */ /* 0x000fe20000701670 */
[----:B------:R-:W-:Y:S01]  /*a210*/  IMAD.IADD R3, R224, 0x1, -R2 ;  /* 0x00000001e0037824 */ /* 0x000fe200078e0a02 */
[----:B------:R-:W-:Y:S01]  /*a220*/  IABS R8, R10 ;  /* 0x0000000a00087213 */ /* 0x000fe20000000000 */
[----:B------:R-:W-:Y:S01]  /*a230*/  HMMA.16816.F32 R20, R4, R22, R40 ;  /* 0x000000160414723c */ /* 0x000fe20000001828 */
[----:B------:R-:W-:-:S02]  /*a240*/  IADD3 R0, R0, 0x39, RZ ;  /* 0x0000003900007810 */ /* 0x000fc40007ffe0ff */
[----:B------:R-:W-:-:S04]  /*a250*/  IABS R3, R3 ;  /* 0x0000000300037213 */ /* 0x000fc80000000000 */
[--C-:B------:R-:W-:Y:S02]  /*a260*/  IMAD.IADD R5, R227, 0x1, -R2.reuse ;  /* 0x00000001e3057824 */ /* 0x100fe400078e0a02 */
[----:B------:R-:W-:Y:S02]  /*a270*/  IMAD.IADD R10, R225, 0x1, -R2 ;  /* 0x00000001e10a7824 */ /* 0x000fe400078e0a02 */
[----:B------:R-:W-:Y:S02]  /*a280*/  IMAD.MOV.U32 R4, RZ, RZ, R3 ;  /* 0x000000ffff047224 */ /* 0x000fe400078e0003 */
[----:B-1----:R-:W-:Y:S01]  /*a290*/  IMAD.MOV.U32 R9, RZ, RZ, R8 ;  /* 0x000000ffff097224 */ /* 0x002fe200078e0008 */
[----:B------:R-:W-:Y:S01]  /*a2a0*/  IABS R3, R5 ;  /* 0x0000000500037213 */ /* 0x000fe20000000000 */
[----:B------:R-:W-:Y:S02]  /*a2b0*/  IMAD.IADD R5, R226, 0x1, -R0 ;  /* 0x00000001e2057824 */ /* 0x000fe400078e0a00 */
[----:B------:R2:W1:Y:S01]  /*a2c0*/  I2F R14, R9 ;  /* 0x00000009000e7306 */ /* 0x0004620000201400 */
[----:B------:R-:W-:Y:S01]  /*a2d0*/  IABS R8, R10 ;  /* 0x0000000a00087213 */ /* 0x000fe20000000000 */
[----:B------:R-:W-:-:S02]  /*a2e0*/  FFMA.FTZ R6, R17, -R222, R37 ;  /* 0x800000de11067223 */ /* 0x000fc40000010025 */
[----:B------:R-:W-:-:S04]  /*a2f0*/  FFMA.FTZ R7, R16, -R222, R39 ;  /* 0x800000de10077223 */ /* 0x000fc80000010027 */
[----:B------:R3:W-:Y:S01]  /*a300*/  I2F R12, R8 ;  /* 0x00000008000c7306 */ /* 0x0007e20000201400 */
[----:B--2---:R-:W-:-:S07]  /*a310*/  FFMA.FTZ R9, R11, -R222, R31 ;  /* 0x800000de0b097223 */ /* 0x004fce000001001f */
[----:B------:R2:W-:Y:S01]  /*a320*/  I2F R11, R4 ;  /* 0x00000004000b7306 */ /* 0x0005e20000201400 */
[----:B------:R-:W-:Y:S01]  /*a330*/  FSEL R53, R6, -INF , !P1 ;  /* 0xff80000006357808 */ /* 0x000fe20004800000 */
[----:B---3--:R-:W-:Y:S01]  /*a340*/  FFMA.FTZ R8, R13, -R222, R29 ;  /* 0x800000de0d087223 */ /* 0x008fe2000001001d */
[----:B------:R-:W-:Y:S01]  /*a350*/  FSEL R54, R7, -INF , !P6 ;  /* 0xff80000007367808 */ /* 0x000fe20007000000 */
[----:B--2---:R-:W-:Y:S01]  /*a360*/  IMAD.MOV.U32 R4, RZ, RZ, R3 ;  /* 0x000000ffff047224 */ /* 0x004fe200078e0003 */
[----:B------:R-:W-:-:S03]  /*a370*/  IABS R3, R5 ;  /* 0x0000000500037213 */ /* 0x000fc60000000000 */
[----:B------:R2:W-:Y:S01]  /*a380*/  I2F R10, R4 ;  /* 0x00000004000a7306 */ /* 0x0005e20000201400 */
[----:B------:R-:W-:Y:S02]  /*a390*/  FSEL R208, R8, -INF , !P5 ;  /* 0xff80000008d07808 */ /* 0x000fe40006800000 */
[----:B------:R-:W-:Y:S02]  /*a3a0*/  FSEL R241, R9, -INF , !P0 ;  /* 0xff80000009f17808 */ /* 0x000fe40004000000 */
[C---:B------:R-:W-:Y:S02]  /*a3b0*/  ISETP.GE.AND P1, PT, R2.reuse, R235, PT ;  /* 0x000000eb0200720c */ /* 0x040fe40003f26270 */
[C---:B------:R-:W-:Y:S02]  /*a3c0*/  ISETP.GE.AND P6, PT, R2.reuse, R234, PT ;  /* 0x000000ea0200720c */ /* 0x040fe40003fc6270 */
[C---:B------:R-:W-:Y:S02]  /*a3d0*/  ISETP.GE.AND P5, PT, R2.reuse, R233, PT ;  /* 0x000000e90200720c */ /* 0x040fe40003fa6270 */
[----:B------:R-:W-:Y:S01]  /*a3e0*/  ISETP.GE.AND P0, PT, R2, R232, PT ;  /* 0x000000e80200720c */ /* 0x000fe20003f06270 */
[----:B--2---:R-:W-:-:S02]  /*a3f0*/  IMAD.MOV.U32 R4, RZ, RZ, R3 ;  /* 0x000000ffff047224 */ /* 0x004fc400078e0003 */
[--C-:B------:R-:W-:Y:S02]  /*a400*/  IMAD.IADD R5, R225, 0x1, -R0.reuse ;  /* 0x00000001e1057824 */ /* 0x100fe400078e0a00 */
[----:B------:R2:W3:Y:S01]  /*a410*/  I2F R7, R4 ;  /* 0x0000000400077306 */ /* 0x0004e20000201400 */
[C---:B------:R-:W-:Y:S02]  /*a420*/  ISETP.LT.OR P1, PT, R2.reuse, R231, P1 ;  /* 0x000000e70200720c */ /* 0x040fe40000f21670 */
[C---:B------:R-:W-:Y:S02]  /*a430*/  ISETP.LT.OR P6, PT, R2.reuse, R230, P6 ;  /* 0x000000e60200720c */ /* 0x040fe400037c1670 */
[C---:B------:R-:W-:Y:S02]  /*a440*/  ISETP.LT.OR P5, PT, R2.reuse, R229, P5 ;  /* 0x000000e50200720c */ /* 0x040fe40002fa1670 */
[----:B------:R-:W-:Y:S01]  /*a450*/  ISETP.LT.OR P0, PT, R2, R228, P0 ;  /* 0x000000e40200720c */ /* 0x000fe20000701670 */
[----:B------:R-:W-:Y:S01]  /*a460*/  IMAD.IADD R2, R227, 0x1, -R0 ;  /* 0x00000001e3027824 */ /* 0x000fe200078e0a00 */
[----:B------:R-:W-:Y:S01]  /*a470*/  IABS R3, R5 ;  /* 0x0000000500037213 */ /* 0x000fe20000000000 */
[----:B-1----:R-:W-:-:S02]  /*a480*/  FFMA.FTZ R8, R14, -R222, R20 ;  /* 0x800000de0e087223 */ /* 0x002fc40000010014 */
[----:B--2---:R-:W-:Y:S01]  /*a490*/  IMAD.IADD R4, R224, 0x1, -R0 ;  /* 0x00000001e0047824 */ /* 0x004fe200078e0a00 */
[----:B------:R-:W-:-:S04]  /*a4a0*/  IABS R2, R2 ;  /* 0x0000000200027213 */ /* 0x000fc80000000000 */
[----:B------:R-:W-:Y:S01]  /*a4b0*/  IABS R4, R4 ;  /* 0x0000000400047213 */ /* 0x000fe20000000000 */
[----:B------:R-:W-:Y:S01]  /*a4c0*/  IMAD.MOV.U32 R248, RZ, RZ, R251 ;  /* 0x000000fffff87224 */ /* 0x000fe200078e00fb */
[----:B------:R1:W-:Y:S01]  /*a4d0*/  I2F R9, R3 ;  /* 0x0000000300097306 */ /* 0x0003e20000201400 */
[----:B------:R-:W-:Y:S02]  /*a4e0*/  FSEL R251, R8, -INF , !P1 ;  /* 0xff80000008fb7808 */ /* 0x000fe40004800000 */
[----:B------:R-:W-:Y:S01]  /*a4f0*/  ISETP.GE.AND P1, PT, R0, R235, PT ;  /* 0x000000eb0000720c */ /* 0x000fe20003f26270 */
[----:B---3--:R-:W-:-:S03]  /*a500*/  FFMA.FTZ R7, R7, -R222, R21 ;  /* 0x800000de07077223 */ /* 0x008fc60000010015 */
[----:B------:R-:W-:Y:S01]  /*a510*/  ISETP.LT.OR P1, PT, R0, R231, P1 ;  /* 0x000000e70000720c */ /* 0x000fe20000f21670 */
[----:B------:R-:W-:Y:S01]  /*a520*/  I2F R2, R2 ;  /* 0x0000000200027306 */ /* 0x000fe20000201400 */
[----:B-1----:R-:W-:-:S07]  /*a530*/  IMAD.MOV.U32 R3, RZ, RZ, R4 ;  /* 0x000000ffff037224 */ /* 0x002fce00078e0004 */
[----:B------:R1:W2:Y:S01]  /*a540*/  I2F R5, R3 ;  /* 0x0000000300057306 */ /* 0x0002a20000201400 */
[-C--:B------:R-:W-:Y:S01]  /*a550*/  FFMA.FTZ R4, R12, -R222.reuse, R22 ;  /* 0x800000de0c047223 */ /* 0x080fe20000010016 */
[----:B------:R-:W-:Y:S01]  /*a560*/  FSEL R242, R7, -INF , !P1 ;  /* 0xff80000007f27808 */ /* 0x000fe20004800000 */
[----:B------:R-:W-:Y:S01]  /*a570*/  FFMA.FTZ R6, R11, -R222, R24 ;  /* 0x800000de0b067223 */ /* 0x000fe20000010018 */
[----:B------:R-:W-:Y:S02]  /*a580*/  ISETP.GT.AND P1, PT, R247, R248, PT ;  /* 0x000000f8f700720c */ /* 0x000fe40003f24270 */
[----:B------:R-:W-:Y:S02]  /*a590*/  FSEL R4, R4, -INF , !P6 ;  /* 0xff80000004047808 */ /* 0x000fe40007000000 */
[----:B------:R-:W-:Y:S02]  /*a5a0*/  FSEL R197, R6, -INF , !P5 ;  /* 0xff80000006c57808 */ /* 0x000fe40006800000 */
[----:B------:R-:W-:Y:S01]  /*a5b0*/  ISETP.GE.AND P6, PT, R0, R234, PT ;  /* 0x000000ea0000720c */ /* 0x000fe20003fc6270 */
[----:B-1----:R-:W-:Y:S01]  /*a5c0*/  FFMA.FTZ R3, R10, -R222, R26 ;  /* 0x800000de0a037223 */ /* 0x002fe2000001001a */
[----:B------:R-:W-:-:S04]  /*a5d0*/  ISETP.GE.AND P5, PT, R0, R233, PT ;  /* 0x000000e90000720c */ /* 0x000fc80003fa6270 */
[----:B------:R-:W-:Y:S02]  /*a5e0*/  FSEL R209, R3, -INF , !P0 ;  /* 0xff80000003d17808 */ /* 0x000fe40004000000 */
[C---:B------:R-:W-:Y:S01]  /*a5f0*/  ISETP.GE.AND P0, PT, R0.reuse, R232, PT ;  /* 0x000000e80000720c */ /* 0x040fe20003f06270 */
[----:B------:R1:W-:Y:S01]  /*a600*/  STL [R1], R4 ;  /* 0x0000000401007387 */ /* 0x0003e20000100800 */
[C---:B------:R-:W-:Y:S01]  /*a610*/  ISETP.LT.OR P6, PT, R0.reuse, R230, P6 ;  /* 0x000000e60000720c */ /* 0x040fe200037c1670 */
[----:B--2---:R-:W-:Y:S01]  /*a620*/  FFMA.FTZ R3, R5, -R222, R25 ;  /* 0x800000de05037223 */ /* 0x004fe20000010019 */
[C---:B------:R-:W-:Y:S02]  /*a630*/  ISETP.LT.OR P5, PT, R0.reuse, R229, P5 ;  /* 0x000000e50000720c */ /* 0x040fe40002fa1670 */
[----:B------:R-:W-:Y:S01]  /*a640*/  ISETP.LT.OR P0, PT, R0, R228, P0 ;  /* 0x000000e40000720c */ /* 0x000fe20000701670 */
[----:B------:R-:W-:Y:S01]  /*a650*/  FFMA.FTZ R0, R2, -R222, R27 ;  /* 0x800000de02007223 */ /* 0x000fe2000001001b */
[----:B------:R-:W-:-:S04]  /*a660*/  FSEL R196, R3, -INF , !P5 ;  /* 0xff80000003c47808 */ /* 0x000fc80006800000 */
[----:B------:R-:W-:Y:S01]  /*a670*/  FSEL R206, R0, -INF , !P0 ;  /* 0xff80000000ce7808 */ /* 0x000fe20004000000 */
[----:B-1----:R-:W-:-:S05]  /*a680*/  FFMA.FTZ R4, R9, -R222, R23 ;  /* 0x800000de09047223 */ /* 0x002fca0000010017 */
        /* <DEDUP_REMOVED lines=60> */
.L_x_242:
[----:B------:R-:W-:Y:S05]  /*aa50*/  BSYNC B0 ;  /* 0x0000000000007941 */ /* 0x000fea0003800000 */
.L_x_241:
[----:B------:R-:W0:Y:S02]  /*aa60*/  LDGDEPBAR ;  /* 0x00000000000079af */ /* 0x000e240000000000 */
.L_x_240:
[----:B-1----:R-:W2:Y:S01]  /*aa70*/  LDL.LU R5, [R1+0x28] ;  /* 0x0000280001057983 */ /* 0x002ea20000300800 */
[----:B------:R-:W-:-:S03]  /*aa80*/  MOV R55, R245 ;  /* 0x000000f500377202 */ /* 0x000fc60000000f00 */
[----:B------:R-:W3:Y:S04]  /*aa90*/  LDL.LU R6, [R1+0x20] ;  /* 0x0000200001067983 */ /* 0x000ee80000300800 */
[----:B------:R-:W4:Y:S04]  /*aaa0*/  LDL.LU R7, [R1+0x24] ;  /* 0x0000240001077983 */ /* 0x000f280000300800 */
[----:B------:R1:W-:Y:S01]  /*aab0*/  STL [R1+0x70], R219 ;  /* 0x000070db01007387 */ /* 0x0003e20000100800 */
[----:B------:R-:W-:-:S03]  /*aac0*/  FMNMX.FTZ R0, R103, R62, !PT ;  /* 0x0000003e67007209 */ /* 0x000fc60007810000 */
[----:B------:R-:W-:Y:S04]  /*aad0*/  LDSM.16.MT88.4 R16, [R216+0x9000] ;  /* 0x00900000d810783b */ /* 0x000fe80000004200 */
[----:B------:R-:W-:Y:S04]  /*aae0*/  LDSM.16.MT88.4 R20, [R216+0xa000] ;  /* 0x00a00000d814783b */ /* 0x000fe80000004200 */
[----:B------:R-:W-:Y:S04]  /*aaf0*/  LDSM.16.MT88.4 R48, [R218+0xa000] ;  /* 0x00a00000da30783b */ /* 0x000fe80000004200 */
[----:B------:R-:W-:Y:S04]  /*ab00*/  LDSM.16.MT88.4 R12, [R218+0x9000] ;  /* 0x00900000da0c783b */ /* 0x000fe80000004200 */
[----:B------:R-:W-:Y:S04]  /*ab10*/  LDSM.16.MT88.4 R44, [R216+0xb000] ;  /* 0x00b00000d82c783b */ /* 0x000fe80000004200 */
[----:B------:R-:W-:Y:S04]  /*ab20*/  LDSM.16.MT88.4 R36, [R218+0xb000] ;  /* 0x00b00000da24783b */ /* 0x000fe80000004200 */
[----:B-1----:R-:W2:Y:S01]  /*ab30*/  LDL.LU R219, [R1] ;  /* 0x0000000001db7983 */ /* 0x002ea20000300800 */
[----:B------:R-:W-:-:S04]  /*ab40*/  FMNMX.FTZ R0, R60, R0, !PT ;  /* 0x000000003c007209 */ /* 0x000fc80007810000 */
[----:B------:R-:W-:-:S04]  /*ab50*/  FMNMX.FTZ R0, R58, R0, !PT ;  /* 0x000000003a007209 */ /* 0x000fc80007810000 */
        /* <DEDUP_REMOVED lines=24> */
[----:B------:R-:W-:-:S03]  /*ace0*/  FMNMX.FTZ R2, R193, R2, !PT ;  /* 0x00000002c1027209 */ /* 0x000fc60007810000 */
[----:B------:R-:W1:Y:S01]  /*acf0*/  SHFL.BFLY PT, R4, R0, 0x2, 0x1f ;  /* 0x0c401f0000047f89 */ /* 0x000e6200000e0000 */
[----:B------:R-:W-:-:S04]  /*ad00*/  FMNMX.FTZ R2, R34, R2, !PT ;  /* 0x0000000222027209 */ /* 0x000fc80007810000 */
[----:B------:R-:W-:-:S04]  /*ad10*/  FMNMX.FTZ R2, R241, R2, !PT ;  /* 0x00000002f1027209 */ /* 0x000fc80007810000 */
[----:B------:R-:W-:-:S04]  /*ad20*/  FMNMX.FTZ R2, R209, R2, !PT ;  /* 0x00000002d1027209 */ /* 0x000fc80007810000 */
[----:B------:R-:W-:-:S05]  /*ad30*/  FMNMX.FTZ R2, R206, R2, !PT ;  /* 0x00000002ce027209 */ /* 0x000fca0007810000 */
[----:B------:R-:W1:Y:S02]  /*ad40*/  SHFL.BFLY PT, R3, R2, 0x2, 0x1f ;  /* 0x0c401f0002037f89 */ /* 0x000e6400000e0000 */
[----:B-1----:R-:W-:-:S05]  /*ad50*/  FMNMX.FTZ R0, R0, R4, !PT ;  /* 0x0000000400007209 */ /* 0x002fca0007810000 */
[----:B------:R-:W1:Y:S01]  /*ad60*/  SHFL.BFLY PT, R4, R0, 0x1, 0x1f ;  /* 0x0c201f0000047f89 */ /* 0x000e6200000e0000 */
[----:B------:R-:W-:-:S05]  /*ad70*/  FMNMX.FTZ R2, R2, R3, !PT ;  /* 0x0000000302027209 */ /* 0x000fca0007810000 */
[----:B------:R-:W1:Y:S02]  /*ad80*/  SHFL.BFLY PT, R3, R2, 0x1, 0x1f ;  /* 0x0c201f0002037f89 */ /* 0x000e6400000e0000 */
[----:B-1----:R-:W-:-:S04]  /*ad90*/  FMNMX.FTZ R245, R0, R4, !PT ;  /* 0x0000000400f57209 */ /* 0x002fc80007810000 */
[C---:B------:R-:W-:Y:S01]  /*ada0*/  FSETP.NEU.FTZ.AND P5, PT, R245.reuse, -INF , PT ;  /* 0xff800000f500780b */ /* 0x040fe20003fbd000 */
[----:B------:R-:W-:-:S05]  /*adb0*/  FMUL.FTZ R8, R245, c[0x0][0x23c] ;  /* 0x00008f00f5087a20 */ /* 0x000fca0000410000 */
[----:B------:R-:W-:-:S05]  /*adc0*/  FSEL R8, R8, RZ, P5 ;  /* 0x000000ff08087208 */ /* 0x000fca0002800000 */
[----:B------:R-:W-:-:S04]  /*add0*/  FFMA.FTZ R0, R62, c[0x0][0x23c], -R8 ;  /* 0x00008f003e007a23 */ /* 0x000fc80000010808 */
[----:B------:R1:W1:Y:S01]  /*ade0*/  MUFU.EX2 R4, R0 ;  /* 0x0000000000047308 */ /* 0x0002620000000800 */
[----:B------:R-:W-:-:S04]  /*adf0*/  FMNMX.FTZ R246, R2, R3, !PT ;  /* 0x0000000302f67209 */ /* 0x000fc80007810000 */
[C---:B------:R-:W-:Y:S01]  /*ae00*/  FSETP.NEU.FTZ.AND P0, PT, R246.reuse, -INF , PT ;  /* 0xff800000f600780b */ /* 0x040fe20003f1d000 */
[----:B------:R-:W-:Y:S02]  /*ae10*/  FMUL.FTZ R3, R246, c[0x0][0x23c] ;  /* 0x00008f00f6037a20 */ /* 0x000fe40000410000 */
[----:B-1----:R-:W-:-:S04]  /*ae20*/  FFMA.FTZ R0, R60, c[0x0][0x23c], -R8 ;  /* 0x00008f003c007a23 */ /* 0x002fc80000010808 */
[----:B------:R1:W1:Y:S01]  /*ae30*/  MUFU.EX2 R9, R0 ;  /* 0x0000000000097308 */ /* 0x0002620000000800 */
[----:B------:R-:W-:Y:S02]  /*ae40*/  FSEL R3, R3, RZ, P0 ;  /* 0x000000ff03037208 */ /* 0x000fe40000000000 */
[----:B------:R-:W-:Y:S01]  /*ae50*/  FMNMX.FTZ R2, R105, R237, !PT ;  /* 0x000000ed69027209 */ /* 0x000fe20007810000 */
[----:B-1----:R-:W-:-:S04]  /*ae60*/  FFMA.FTZ R0, R58, c[0x0][0x23c], -R8 ;  /* 0x00008f003a007a23 */ /* 0x002fc80000010808 */
[----:B------:R1:W-:Y:S01]  /*ae70*/  MUFU.EX2 R41, R0 ;  /* 0x0000000000297308 */ /* 0x0003e20000000800 */
[----:B------:R-:W-:Y:S02]  /*ae80*/  MOV R58, R4 ;  /* 0x00000004003a7202 */ /* 0x000fe40000000f00 */
[----:B------:R-:W-:Y:S02]  /*ae90*/  FMNMX.FTZ R4, R236, R2, !PT ;  /* 0x00000002ec047209 */ /* 0x000fe40007810000 */
[----:B------:R-:W-:Y:S02]  /*aea0*/  FMNMX.FTZ R2, R104, R239, !PT ;  /* 0x000000ef68027209 */ /* 0x000fe40007810000 */
[----:B------:R-:W-:Y:S01]  /*aeb0*/  FMNMX.FTZ R4, R203, R4, !PT ;  /* 0x00000004cb047209 */ /* 0x000fe20007810000 */
[----:B-1----:R-:W-:-:S04]  /*aec0*/  FFMA.FTZ R0, R56, c[0x0][0x23c], -R8 ;  /* 0x00008f0038007a23 */ /* 0x002fc80000010808 */
[----:B------:R1:W-:Y:S01]  /*aed0*/  MUFU.EX2 R31, R0 ;  /* 0x00000000001f7308 */ /* 0x0003e20000000800 */
        /* <DEDUP_REMOVED lines=9> */
[----:B------:R1:W1:Y:S01]  /*af70*/  MUFU.EX2 R10, R0 ;  /* 0x00000000000a7308 */ /* 0x0002620000000800 */
[----:B------:R-:W-:Y:S01]  /*af80*/  IMAD.MOV.U32 R61, RZ, RZ, R101 ;  /* 0x000000ffff3d7224 */ /* 0x000fe200078e0065 */
[----:B------:R-:W-:Y:S02]  /*af90*/  FMNMX.FTZ R2, R55, R2, !PT ;  /* 0x0000000237027209 */ /* 0x000fe40007810000 */
[----:B------:R-:W-:Y:S01]  /*afa0*/  FMNMX.FTZ R4, R210, R4, !PT ;  /* 0x00000004d2047209 */ /* 0x000fe20007810000 */
[----:B-1----:R-:W-:-:S04]  /*afb0*/  FFMA.FTZ R0, R59, c[0x0][0x23c], -R3 ;  /* 0x00008f003b007a23 */ /* 0x002fc80000010803 */
[----:B------:R1:W-:Y:S01]  /*afc0*/  MUFU.EX2 R40, R0 ;  /* 0x0000000000287308 */ /* 0x0003e20000000800 */
[----:B------:R-:W-:Y:S02]  /*afd0*/  FMNMX.FTZ R2, R61, R2, !PT ;  /* 0x000000023d027209 */ /* 0x000fe40007810000 */
[----:B----4-:R-:W-:Y:S01]  /*afe0*/  MOV R60, R7 ;  /* 0x00000007003c7202 */ /* 0x010fe20000000f00 */
[----:B---3--:R-:W-:Y:S01]  /*aff0*/  IMAD.MOV.U32 R7, RZ, RZ, R6 ;  /* 0x000000ffff077224 */ /* 0x008fe200078e0006 */
[----:B--2---:R-:W-:Y:S02]  /*b000*/  MOV R6, R5 ;  /* 0x0000000500067202 */ /* 0x004fe40000000f00 */
[----:B------:R-:W-:Y:S01]  /*b010*/  FSEL R5, R245, RZ, P5 ;  /* 0x000000fff5057208 */ /* 0x000fe20002800000 */
[----:B-1----:R-:W-:-:S04]  /*b020*/  FFMA.FTZ R0, R57, c[0x0][0x23c], -R3 ;  /* 0x00008f0039007a23 */ /* 0x002fc80000010803 */
[----:B------:R-:W-:Y:S01]  /*b030*/  FADD.FTZ R5, R103, -R5 ;  /* 0x8000000567057221 */ /* 0x000fe20000010000 */
[----:B------:R1:W-:Y:S03]  /*b040*/  MUFU.EX2 R30, R0 ;  /* 0x00000000001e7308 */ /* 0x0003e60000000800 */
[----:B------:R-:W-:Y:S01]  /*b050*/  FMUL.FTZ R101, R5, c[0x0][0x23c] ;  /* 0x00008f0005657a20 */ /* 0x000fe20000410000 */
[----:B------:R-:W-:Y:S02]  /*b060*/  FMNMX.FTZ R5, R202, R4, !PT ;  /* 0x00000004ca057209 */ /* 0x000fe40007810000 */
[----:B-1----:R-:W-:-:S05]  /*b070*/  FSEL R0, R246, RZ, P0 ;  /* 0x000000fff6007208 */ /* 0x002fca0000000000 */
[----:B------:R-:W-:Y:S01]  /*b080*/  FADD.FTZ R4, R102, -R0 ;  /* 0x8000000066047221 */ /* 0x000fe20000010000 */
[----:B------:R-:W-:Y:S02]  /*b090*/  FMNMX.FTZ R0, R243, R2, !PT ;  /* 0x00000002f3007209 */ /* 0x000fe40007810000 */
[----:B------:R-:W-:Y:S02]  /*b0a0*/  FMNMX.FTZ R2, R65, R5, !PT ;  /* 0x0000000541027209 */ /* 0x000fe40007810000 */
[----:B------:R-:W-:Y:S02]  /*b0b0*/  FMNMX.FTZ R0, R211, R0, !PT ;  /* 0x00000000d3007209 */ /* 0x000fe40007810000 */
[----:B------:R-:W-:Y:S02]  /*b0c0*/  FMNMX.FTZ R2, R249, R2, !PT ;  /* 0x00000002f9027209 */ /* 0x000fe40007810000 */
[----:B------:R-:W-:Y:S02]  /*b0d0*/  FMNMX.FTZ R0, R67, R0, !PT ;  /* 0x0000000043007209 */ /* 0x000fe40007810000 */
[----:B------:R-:W-:-:S02]  /*b0e0*/  FMNMX.FTZ R2, R213, R2, !PT ;  /* 0x00000002d5027209 */ /* 0x000fc40007810000 */
[----:B------:R-:W-:Y:S02]  /*b0f0*/  MOV R62, R52 ;  /* 0x00000034003e7202 */ /* 0x000fe40000000f00 */
        /* <DEDUP_REMOVED lines=8> */
[----:B------:R-:W-:Y:S02]  /*b180*/  MOV R103, R9 ;  /* 0x0000000900677202 */ /* 0x000fe40000000f00 */
[----:B------:R-:W-:Y:S02]  /*b190*/  FMNMX.FTZ R9, R54, R0, !PT ;  /* 0x0000000036097209 */ /* 0x000fe40007810000 */
[----:B------:R-:W-:-:S05]  /*b1a0*/  FMNMX.FTZ R0, R242, R2, !PT ;  /* 0x00000002f2007209 */ /* 0x000fca0007810000 */
[----:B------:R-:W1:Y:S01]  /*b1b0*/  SHFL.BFLY PT, R2, R0, 0x2, 0x1f ;  /* 0x0c401f0000027f89 */ /* 0x000e6200000e0000 */
[----:B------:R-:W-:Y:S01]  /*b1c0*/  MOV R59, R10 ;  /* 0x0000000a003b7202 */ /* 0x000fe20000000f00 */
[----:B------:R-:W-:Y:S01]  /*b1d0*/  FMUL.FTZ R4, R4, c[0x0][0x23c] ;  /* 0x00008f0004047a20 */ /* 0x000fe20000410000 */
[----:B------:R-:W-:Y:S01]  /*b1e0*/  MOV R28, R100 ;  /* 0x00000064001c7202 */ /* 0x000fe20000000f00 */
[----:B------:R-:W2:Y:S01]  /*b1f0*/  MUFU.EX2 R101, R101 ;  /* 0x0000006500657308 */ /* 0x000ea20000000800 */
[----:B-1----:R-:W-:Y:S02]  /*b200*/  FMNMX.FTZ R0, R0, R2, !PT ;  /* 0x0000000200007209 */ /* 0x002fe40007810000 */
[----:B------:R-:W-:-:S04]  /*b210*/  FMNMX.FTZ R2, R219, R9, !PT ;  /* 0x00000009db027209 */ /* 0x000fc80007810000 */
[----:B------:R-:W-:Y:S01]  /*b220*/  FMNMX.FTZ R2, R64, R2, !PT ;  /* 0x0000000240027209 */ /* 0x000fe20007810000 */
[----:B------:R1:W3:Y:S04]  /*b230*/  MUFU.EX2 R100, R4 ;  /* 0x0000000400647308 */ /* 0x0002e80000000800 */
[----:B------:R-:W4:Y:S01]  /*b240*/  SHFL.BFLY PT, R10, R2, 0x2, 0x1f ;  /* 0x0c401f00020a7f89 */ /* 0x000f2200000e0000 */
[----:B------:R-:W-:-:S03]  /*b250*/  MOV R43, R7 ;  /* 0x00000007002b7202 */ /* 0x000fc60000000f00 */
[----:B------:R-:W4:Y:S01]  /*b260*/  SHFL.BFLY PT, R9, R0, 0x1, 0x1f ;  /* 0x0c201f0000097f89 */ /* 0x000f2200000e0000 */
[----:B------:R-:W-:Y:S01]  /*b270*/  IMAD.MOV.U32 R29, RZ, RZ, R6 ;  /* 0x000000ffff1d7224 */ /* 0x000fe200078e0006 */
[----:B------:R-:W-:Y:S01]  /*b280*/  F2FP.PACK_AB R5, R59, R63 ;  /* 0x0000003f3b05723e */ /* 0x000fe200000000ff */
[----:B--2---:R-:W-:Y:S01]  /*b290*/  FMUL.FTZ R120, R120, R101 ;  /* 0x0000006578787220 */ /* 0x004fe20000410000 */
[----:B------:R-:W-:Y:S01]  /*b2a0*/  F2FP.PACK_AB R6, R31, R41 ;  /* 0x000000291f06723e */ /* 0x000fe200000000ff */
[-C--:B------:R-:W-:Y:S01]  /*b2b0*/  FMUL.FTZ R121, R121, R101.reuse ;  /* 0x0000006579797220 */ /* 0x080fe20000410000 */
[----:B------:R-:W-:Y:S01]  /*b2c0*/  F2FP.PACK_AB R7, R30, R40 ;  /* 0x000000281e07723e */ /* 0x000fe200000000ff */
[----:B------:R-:W-:Y:S01]  /*b2d0*/  FMUL.FTZ R148, R148, R101 ;  /* 0x0000006594947220 */ /* 0x000fe20000410000 */
[----:B-1----:R-:W-:Y:S01]  /*b2e0*/  F2FP.PACK_AB R4, R103, R58 ;  /* 0x0000003a6704723e */ /* 0x002fe200000000ff */
[-C--:B---3--:R-:W-:Y:S02]  /*b2f0*/  FMUL.FTZ R122, R122, R100.reuse ;  /* 0x000000647a7a7220 */ /* 0x088fe40000410000 */
        /* <DEDUP_REMOVED lines=44> */
[----:B----4-:R-:W-:Y:S01]  /*b5c0*/  FMNMX.FTZ R2, R2, R10, !PT ;  /* 0x0000000a02027209 */ /* 0x010fe20007810000 */
        /* <DEDUP_REMOVED lines=12> */
[----:B------:R-:W1:Y:S01]  /*b690*/  SHFL.BFLY PT, R5, R2, 0x1, 0x1f ;  /* 0x0c201f0002057f89 */ /* 0x000e6200000e0000 */
[----:B------:R-:W-:-:S04]  /*b6a0*/  FMNMX.FTZ R248, R0, R9, !PT ;  /* 0x0000000900f87209 */ /* 0x000fc80007810000 */
[C---:B------:R-:W-:Y:S01]  /*b6b0*/  FSETP.NEU.FTZ.AND P5, PT, R248.reuse, -INF , PT ;  /* 0xff800000f800780b */ /* 0x040fe20003fbd000 */
[----:B------:R-:W-:Y:S01]  /*b6c0*/  FMUL.FTZ R0, R248, c[0x0][0x23c] ;  /* 0x00008f00f8007a20 */ /* 0x000fe20000410000 */
[----:B------:R-:W-:-:S04]  /*b6d0*/  MOV R56, R247 ;  /* 0x000000f700387202 */ /* 0x000fc80000000f00 */
[----:B------:R-:W-:-:S05]  /*b6e0*/  FSEL R0, R0, RZ, P5 ;  /* 0x000000ff00007208 */ /* 0x000fca0002800000 */
[--C-:B------:R-:W-:Y:S01]  /*b6f0*/  FFMA.FTZ R4, R237, c[0x0][0x23c], -R0.reuse ;  /* 0x00008f00ed047a23 */ /* 0x100fe20000010800 */
[----:B-1----:R-:W-:Y:S01]  /*b700*/  FMNMX.FTZ R247, R2, R5, !PT ;  /* 0x0000000502f77209 */ /* 0x002fe20007810000 */
[----:B------:R-:W-:Y:S02]  /*b710*/  FFMA.FTZ R2, R236, c[0x0][0x23c], -R0 ;  /* 0x00008f00ec027a23 */ /* 0x000fe40000010800 */
[----:B------:R1:W-:Y:S01]  /*b720*/  MUFU.EX2 R52, R4 ;  /* 0x0000000400347308 */ /* 0x0003e20000000800 */
[----:B------:R-:W-:-:S07]  /*b730*/  FSETP.NEU.FTZ.AND P0, PT, R247, -INF , PT ;  /* 0xff800000f700780b */ /* 0x000fce0003f1d000 */
[----:B------:R2:W-:Y:S01]  /*b740*/  MUFU.EX2 R236, R2 ;  /* 0x0000000200ec7308 */ /* 0x0005e20000000800 */
[----:B-1----:R-:W-:-:S07]  /*b750*/  FFMA.FTZ R4, R203, c[0x0][0x23c], -R0 ;  /* 0x00008f00cb047a23 */ /* 0x002fce0000010800 */
[----:B------:R1:W-:Y:S01]  /*b760*/  MUFU.EX2 R57, R4 ;  /* 0x0000000400397308 */ /* 0x0003e20000000800 */
[----:B--2---:R-:W-:-:S05]  /*b770*/  FMUL.FTZ R2, R247, c[0x0][0x23c] ;  /* 0x00008f00f7027a20 */ /* 0x004fca0000410000 */
[----:B------:R-:W-:Y:S01]  /*b780*/  FSEL R2, R2, RZ, P0 ;  /* 0x000000ff02027208 */ /* 0x000fe20000000000 */
[----:B-1----:R-:W-:-:S04]  /*b790*/  FFMA.FTZ R4, R191, c[0x0][0x23c], -R0 ;  /* 0x00008f00bf047a23 */ /* 0x002fc80000010800 */
[----:B------:R1:W-:Y:S01]  /*b7a0*/  MUFU.EX2 R35, R4 ;  /* 0x0000000400237308 */ /* 0x0003e20000000800 */
[----:B------:R-:W-:Y:S01]  /*b7b0*/  FSEL R5, R248, RZ, P5 ;  /* 0x000000fff8057208 */ /* 0x000fe20002800000 */
[----:B------:R2:W-:Y:S04]  /*b7c0*/  STL [R1+0x6c], R217 ;  /* 0x00006cd901007387 */ /* 0x0005e80000100800 */
[----:B------:R-:W-:Y:S02]  /*b7d0*/  FADD.FTZ R6, R105, -R5 ;  /* 0x8000000569067221 */ /* 0x000fe40000010000 */
[----:B-1----:R-:W-:-:S04]  /*b7e0*/  FFMA.FTZ R4, R239, c[0x0][0x23c], -R2 ;  /* 0x00008f00ef047a23 */ /* 0x002fc80000010802 */
[----:B------:R1:W3:Y:S01]  /*b7f0*/  MUFU.EX2 R11, R4 ;  /* 0x00000004000b7308 */ /* 0x0002e20000000800 */
[----:B------:R-:W-:Y:S01]  /*b800*/  FSEL R5, R247, RZ, P0 ;  /* 0x000000fff7057208 */ /* 0x000fe20000000000 */
[----:B-1----:R-:W-:-:S06]  /*b810*/  FFMA.FTZ R4, R238, c[0x0][0x23c], -R2 ;  /* 0x00008f00ee047a23 */ /* 0x002fcc0000010802 */
[----:B--2---:R1:W-:Y:S01]  /*b820*/  MUFU.EX2 R217, R4 ;  /* 0x0000000400d97308 */ /* 0x0043e20000000800 */
[----:B------:R-:W-:Y:S02]  /*b830*/  FMUL.FTZ R6, R6, c[0x0][0x23c] ;  /* 0x00008f0006067a20 */ /* 0x000fe40000410000 */
[----:B-1----:R-:W-:-:S05]  /*b840*/  FFMA.FTZ R4, R204, c[0x0][0x23c], -R2 ;  /* 0x00008f00cc047a23 */ /* 0x002fca0000010802 */
[----:B------:R1:W-:Y:S01]  /*b850*/  MUFU.EX2 R42, R4 ;  /* 0x00000004002a7308 */ /* 0x0003e20000000800 */
[----:B------:R-:W-:Y:S01]  /*b860*/  IMAD.MOV.U32 R93, RZ, RZ, R103 ;  /* 0x000000ffff5d7224 */ /* 0x000fe200078e0067 */
[----:B------:R-:W-:Y:S01]  /*b870*/  MOV R103, R34 ;  /* 0x0000002200677202 */ /* 0x000fe20000000f00 */
[----:B-1----:R-:W-:-:S04]  /*b880*/  FADD.FTZ R4, R104, -R5 ;  /* 0x8000000568047221 */ /* 0x002fc80000010000 */
[----:B------:R-:W-:-:S04]  /*b890*/  FMUL.FTZ R4, R4, c[0x0][0x23c] ;  /* 0x00008f0004047a20 */ /* 0x000fc80000410000 */
[----:B------:R1:W2:Y:S01]  /*b8a0*/  MUFU.EX2 R10, R4 ;  /* 0x00000004000a7308 */ /* 0x0002a20000000800 */
[----:B---3--:R-:W-:-:S07]  /*b8b0*/  MOV R104, R11 ;  /* 0x0000000b00687202 */ /* 0x008fce0000000f00 */
[----:B------:R-:W3:Y:S01]  /*b8c0*/  MUFU.EX2 R11, R6 ;  /* 0x00000006000b7308 */ /* 0x000ee20000000800 */
[----:B-1----:R-:W-:-:S07]  /*b8d0*/  FFMA.FTZ R4, R194, c[0x0][0x23c], -R2 ;  /* 0x00008f00c2047a23 */ /* 0x002fce0000010802 */
[----:B------:R1:W4:Y:S01]  /*b8e0*/  MUFU.EX2 R34, R4 ;  /* 0x0000000400227308 */ /* 0x0003220000000800 */
[----:B------:R-:W-:Y:S01]  /*b8f0*/  FFMA.FTZ R9, R200, c[0x0][0x23c], -R8 ;  /* 0x00008f00c8097a23 */ /* 0x000fe20000010808 */
[----:B------:R-:W-:Y:S01]  /*b900*/  MOV R194, R57 ;  /* 0x0000003900c27202 */ /* 0x000fe20000000f00 */
[----:B--2---:R-:W-:Y:S01]  /*b910*/  FMUL.FTZ R146, R146, R10 ;  /* 0x0000000a92927220 */ /* 0x004fe20000410000 */
[----:B------:R-:W-:Y:S01]  /*b920*/  F2FP.PACK_AB R5, R217, R104 ;  /* 0x00000068d905723e */ /* 0x000fe200000000ff */
[-C--:B---3--:R-:W-:Y:S01]  /*b930*/  FMUL.FTZ R144, R144, R11.reuse ;  /* 0x0000000b90907220 */ /* 0x088fe20000410000 */
[----:B------:R-:W-:Y:S02]  /*b940*/  F2FP.PACK_AB R6, R35, R194 ;  /* 0x000000c22306723e */ /* 0x000fe400000000ff */
[----:B------:R2:W3:Y:S01]  /*b950*/  MUFU.EX2 R105, R9 ;  /* 0x0000000900697308 */ /* 0x0004e20000000800 */
[----:B------:R-:W-:Y:S02]  /*b960*/  FMUL.FTZ R145, R145, R11 ;  /* 0x0000000b91917220 */ /* 0x000fe40000410000 */
[----:B------:R-:W-:Y:S01]  /*b970*/  FMUL.FTZ R147, R147, R10 ;  /* 0x0000000a93937220 */ /* 0x000fe20000410000 */
[----:B-1----:R-:W-:-:S02]  /*b980*/  F2FP.PACK_AB R4, R236, R52 ;  /* 0x00000034ec04723e */ /* 0x002fc400000000ff */
[----:B----4-:R-:W-:Y:S01]  /*b990*/  F2FP.PACK_AB R7, R34, R42 ;  /* 0x0000002a2207723e */ /* 0x010fe200000000ff */
[----:B--2---:R-:W-:Y:S01]  /*b9a0*/  FFMA.FTZ R9, R189, c[0x0][0x23c], -R8 ;  /* 0x00008f00bd097a23 */ /* 0x004fe20000010808 */
[----:B------:R-:W-:Y:S01]  /*b9b0*/  MOV R73, R64 ;  /* 0x0000004000497202 */ /* 0x000fe20000000f00 */
[-C--:B------:R-:W-:Y:S02]  /*b9c0*/  FMUL.FTZ R128, R128, R11.reuse ;  /* 0x0000000b80807220 */ /* 0x080fe40000410000 */
[----:B------:R1:W-:Y:S01]  /*b9d0*/  MUFU.EX2 R102, R9 ;  /* 0x0000000900667308 */ /* 0x0003e20000000800 */
[----:B------:R-:W-:Y:S01]  /*b9e0*/  FMUL.FTZ R129, R129, R11 ;  /* 0x0000000b81817220 */ /* 0x000fe20000410000 */
[----:B------:R-:W-:Y:S01]  /*b9f0*/  MOV R74, R66 ;  /* 0x00000042004a7202 */ /* 0x000fe20000000f00 */
[-C--:B------:R-:W-:Y:S02]  /*ba00*/  FMUL.FTZ R130, R130, R10.reuse ;  /* 0x0000000a82827220 */ /* 0x080fe40000410000 */
[----:B------:R-:W-:-:S02]  /*ba10*/  FMUL.FTZ R131, R131, R10 ;  /* 0x0000000a83837220 */ /* 0x000fc40000410000 */
[----:B------:R-:W-:Y:S02]  /*ba20*/  IMAD.MOV.U32 R72, RZ, RZ, R65 ;  /* 0x000000ffff487224 */ /* 0x000fe400078e0041 */
[----:B------:R-:W-:Y:S02]  /*ba30*/  IMAD.MOV.U32 R75, RZ, RZ, R67 ;  /* 0x000000ffff4b7224 */ /* 0x000fe400078e0043 */
[----:B------:R-:W-:Y:S01]  /*ba40*/  HMMA.16816.F32 R64, R4, R20, R144 ;  /* 0x000000140440723c */ /* 0x000fe20000001890 */
[-C--:B------:R-:W-:Y:S02]  /*ba50*/  FMUL.FTZ R160, R160, R11.reuse ;  /* 0x0000000ba0a07220 */ /* 0x080fe40000410000 */
[----:B-1----:R-:W-:Y:S02]  /*ba60*/  FFMA.FTZ R9, R107, c[0x0][0x23c], -R8 ;  /* 0x00008f006b097a23 */ /* 0x002fe40000010808 */
[----:B------:R-:W-:Y:S02]  /*ba70*/  FMUL.FTZ R161, R161, R11 ;  /* 0x0000000ba1a17220 */ /* 0x000fe40000410000 */
[-C--:B------:R-:W-:Y:S01]  /*ba80*/  FMUL.FTZ R162, R162, R10.reuse ;  /* 0x0000000aa2a27220 */ /* 0x080fe20000410000 */
[----:B------:R1:W-:Y:S01]  /*ba90*/  MUFU.EX2 R147, R9 ;  /* 0x0000000900937308 */ /* 0x0003e20000000800 */
[----:B------:R-:W-:-:S02]  /*baa0*/  FMUL.FTZ R163, R163, R10 ;  /* 0x0000000aa3a37220 */ /* 0x000fc40000410000 */
[-C--:B------:R-:W-:Y:S02]  /*bab0*/  FMUL.FTZ R172, R172, R11.reuse ;  /* 0x0000000bacac7220 */ /* 0x080fe40000410000 */
[----:B------:R-:W-:Y:S02]  /*bac0*/  FMUL.FTZ R173, R173, R11 ;  /* 0x0000000badad7220 */ /* 0x000fe40000410000 */
[-C--:B------:R-:W-:Y:S02]  /*bad0*/  FMUL.FTZ R174, R174, R10.reuse ;  /* 0x0000000aaeae7220 */ /* 0x080fe40000410000 */
[----:B------:R-:W-:Y:S01]  /*bae0*/  FMUL.FTZ R175, R175, R10 ;  /* 0x0000000aafaf7220 */ /* 0x000fe20000410000 */
[----:B------:R-:W-:Y:S01]  /*baf0*/  HMMA.16816.F32 R76, R4, R12, R128 ;  /* 0x0000000c044c723c */ /* 0x000fe20000001880 */
[----:B------:R-:W-:Y:S01]  /*bb00*/  IMAD.MOV.U32 R239, RZ, RZ, R56 ;  /* 0x000000ffffef7224 */ /* 0x000fe200078e0038 */
[----:B------:R-:W-:Y:S01]  /*bb10*/  MOV R92, R59 ;  /* 0x0000003b005c7202 */ /* 0x000fe20000000f00 */
[----:B-1----:R-:W-:Y:S01]  /*bb20*/  FFMA.FTZ R9, R106, c[0x0][0x23c], -R8 ;  /* 0x00008f006a097a23 */ /* 0x002fe20000010808 */
[----:B------:R-:W-:-:S04]  /*bb30*/  MOV R203, R58 ;  /* 0x0000003a00cb7202 */ /* 0x000fc80000000f00 */
[----:B------:R-:W-:Y:S01]  /*bb40*/  HMMA.16816.F32 R56, R4, R48, R160 ;  /* 0x000000300438723c */ /* 0x000fe200000018a0 */
[----:B------:R1:W2:Y:S01]  /*bb50*/  MUFU.EX2 R12, R9 ;  /* 0x00000009000c7308 */ /* 0x0002a20000000800 */
[-C--:B------:R-:W-:Y:S02]  /*bb60*/  FMUL.FTZ R112, R112, R11.reuse ;  /* 0x0000000b70707220 */ /* 0x080fe40000410000 */
[----:B------:R-:W-:-:S04]  /*bb70*/  FMUL.FTZ R113, R113, R11 ;  /* 0x0000000b71717220 */ /* 0x000fc80000410000 */
[----:B------:R-:W-:Y:S01]  /*bb80*/  HMMA.16816.F32 R48, R4, R50, R172 ;  /* 0x000000320430723c */ /* 0x000fe200000018ac */
[-C--:B------:R-:W-:Y:S02]  /*bb90*/  FMUL.FTZ R114, R114, R10.reuse ;  /* 0x0000000a72727220 */ /* 0x080fe40000410000 */
[----:B------:R-:W-:-:S04]  /*bba0*/  FMUL.FTZ R115, R115, R10 ;  /* 0x0000000a73737220 */ /* 0x000fc80000410000 */
[----:B---3--:R-:W-:Y:S01]  /*bbb0*/  MOV R172, R105 ;  /* 0x0000006900ac7202 */ /* 0x008fe20000000f00 */
[----:B-1----:R-:W-:Y:S01]  /*bbc0*/  FFMA.FTZ R9, R207, c[0x0][0x23c], -R3 ;  /* 0x00008f00cf097a23 */ /* 0x002fe20000010803 */
[----:B------:R-:W-:-:S03]  /*bbd0*/  MOV R105, R239 ;  /* 0x000000ef00697202 */ /* 0x000fc60000000f00 */
[----:B------:R1:W-:Y:S01]  /*bbe0*/  MUFU.EX2 R239, R9 ;  /* 0x0000000900ef7308 */ /* 0x0003e20000000800 */
[----:B------:R-:W-:Y:S01]  /*bbf0*/  HMMA.16816.F32 R88, R4, R16, R112 ;  /* 0x000000100458723c */ /* 0x000fe20000001870 */
[----:B------:R-:W-:Y:S01]  /*bc00*/  MOV R237, R61 ;  /* 0x0000003d00ed7202 */ /* 0x000fe20000000f00 */
[----:B------:R-:W-:Y:S01]  /*bc10*/  FMUL.FTZ R124, R124, R11 ;  /* 0x0000000b7c7c7220 */ /* 0x000fe20000410000 */
[----:B------:R-:W-:Y:S01]  /*bc20*/  MOV R191, R63 ;  /* 0x0000003f00bf7202 */ /* 0x000fe20000000f00 */
[----:B------:R-:W-:Y:S02]  /*bc30*/  FMUL.FTZ R125, R125, R11 ;  /* 0x0000000b7d7d7220 */ /* 0x000fe40000410000 */
[----:B------:R-:W-:Y:S02]  /*bc40*/  FMUL.FTZ R126, R126, R10 ;  /* 0x0000000a7e7e7220 */ /* 0x000fe40000410000 */
[----:B-1----:R-:W-:-:S04]  /*bc50*/  FFMA.FTZ R9, R201, c[0x0][0x23c], -R3 ;  /* 0x00008f00c9097a23 */ /* 0x002fc80000010803 */
[----:B------:R1:W3:Y:S01]  /*bc60*/  MUFU.EX2 R238, R9 ;  /* 0x0000000900ee7308 */ /* 0x0002e20000000800 */
[----:B------:R-:W-:Y:S02]  /*bc70*/  IMAD.MOV.U32 R17, RZ, RZ, R236 ;  /* 0x000000ffff117224 */ /* 0x000fe400078e00ec */
[-C--:B------:R-:W-:Y:S02]  /*bc80*/  FMUL.FTZ R127, R127, R10.reuse ;  /* 0x0000000a7f7f7220 */ /* 0x080fe40000410000 */
[-C--:B------:R-:W-:Y:S02]  /*bc90*/  FMUL.FTZ R156, R156, R11.reuse ;  /* 0x0000000b9c9c7220 */ /* 0x080fe40000410000 */
[----:B------:R-:W-:Y:S02]  /*bca0*/  FMUL.FTZ R157, R157, R11 ;  /* 0x0000000b9d9d7220 */ /* 0x000fe40000410000 */
[----:B------:R-:W-:Y:S02]  /*bcb0*/  FMUL.FTZ R158, R158, R10 ;  /* 0x0000000a9e9e7220 */ /* 0x000fe40000410000 */
[----:B-1----:R-:W-:-:S02]  /*bcc0*/  FFMA.FTZ R9, R192, c[0x0][0x23c], -R3 ;  /* 0x00008f00c0097a23 */ /* 0x002fc40000010803 */
[----:B------:R-:W-:Y:S02]  /*bcd0*/  FMUL.FTZ R159, R159, R10 ;  /* 0x0000000a9f9f7220 */ /* 0x000fe40000410000 */
[----:B------:R1:W-:Y:S01]  /*bce0*/  MUFU.EX2 R236, R9 ;  /* 0x0000000900ec7308 */ /* 0x0003e20000000800 */
[----:B------:R-:W-:Y:S02]  /*bcf0*/  MOV R16, R237 ;  /* 0x000000ed00107202 */ /* 0x000fe40000000f00 */
[----:B------:R-:W-:Y:S01]  /*bd00*/  MOV R204, R191 ;  /* 0x000000bf00cc7202 */ /* 0x000fe20000000f00 */
[----:B------:R-:W-:Y:S01]  /*bd10*/  HMMA.16816.F32 R136, R4, R18, R124 ;  /* 0x000000120488723c */ /* 0x000fe2000000187c */
[----:B------:R-:W-:Y:S02]  /*bd20*/  MOV R94, R60 ;  /* 0x0000003c005e7202 */ /* 0x000fe40000000f00 */
[----:B------:R-:W-:Y:S02]  /*bd30*/  MOV R95, R62 ;  /* 0x0000003e005f7202 */ /* 0x000fe40000000f00 */
[----:B------:R-:W-:Y:S01]  /*bd40*/  MOV R113, R33 ;  /* 0x0000002100717202 */ /* 0x000fe20000000f00 */
[----:B-1----:R-:W-:Y:S01]  /*bd50*/  FFMA.FTZ R9, R188, c[0x0][0x23c], -R3 ;  /* 0x00008f00bc097a23 */ /* 0x002fe20000010803 */
[----:B------:R-:W-:-:S03]  /*bd60*/  MOV R18, R54 ;  /* 0x0000003600127202 */ /* 0x000fc60000000f00 */
[----:B------:R1:W4:Y:S01]  /*bd70*/  MUFU.EX2 R237, R9 ;  /* 0x0000000900ed7308 */ /* 0x0003220000000800 */
[----:B------:R-:W-:Y:S01]  /*bd80*/  MOV R125, R35 ;  /* 0x00000023007d7202 */ /* 0x000fe20000000f00 */
[----:B------:R-:W-:Y:S01]  /*bd90*/  HMMA.16816.F32 R60, R4, R22, R156 ;  /* 0x00000016043c723c */ /* 0x000fe2000000189c */
[----:B------:R-:W-:Y:S02]  /*bda0*/  MOV R126, R34 ;  /* 0x00000022007e7202 */ /* 0x000fe40000000f00 */
[----:B------:R-:W-:Y:S01]  /*bdb0*/  MOV R191, R32 ;  /* 0x0000002000bf7202 */ /* 0x000fe20000000f00 */
[----:B------:R-:W-:Y:S01]  /*bdc0*/  IMAD.MOV.U32 R189, RZ, RZ, R18 ;  /* 0x000000ffffbd7224 */ /* 0x000fe200078e0012 */
[----:B------:R-:W2:Y:S02]  /*bdd0*/  LDSM.16.MT88.4 R32, [R216+0x9400] ;  /* 0x00940000d820783b */ /* 0x000ea40000004200 */
[----:B------:R-:W-:Y:S01]  /*bde0*/  MOV R156, R16 ;  /* 0x00000010009c7202 */ /* 0x000fe20000000f00 */
[----:B------:R-:W-:Y:S01]  /*bdf0*/  IMAD.MOV.U32 R158, RZ, RZ, R204 ;  /* 0x000000ffff9e7224 */ /* 0x000fe200078e00cc */
[----:B------:R-:W-:-:S02]  /*be00*/  MOV R107, R203 ;  /* 0x000000cb006b7202 */ /* 0x000fc40000000f00 */
[----:B------:R-:W-:Y:S02]  /*be10*/  MOV R145, R74 ;  /* 0x0000004a00917202 */ /* 0x000fe40000000f00 */
[----:B------:R-:W-:Y:S01]  /*be20*/  MOV R128, R52 ;  /* 0x0000003400807202 */ /* 0x000fe20000000f00 */
[----:B-1----:R-:W-:Y:S01]  /*be30*/  FFMA.FTZ R9, R252, c[0x0][0x23c], -R0 ;  /* 0x00008f00fc097a23 */ /* 0x002fe20000010800 */
[----:B------:R-:W-:Y:S01]  /*be40*/  MOV R129, R43 ;  /* 0x0000002b00817202 */ /* 0x000fe20000000f00 */
[----:B------:R-:W-:Y:S01]  /*be50*/  IMAD.MOV.U32 R131, RZ, RZ, R41 ;  /* 0x000000ffff837224 */ /* 0x000fe200078e0029 */
[----:B------:R-:W-:Y:S01]  /*be60*/  MOV R19, R55 ;  /* 0x0000003700137202 */ /* 0x000fe20000000f00 */
[----:B------:R1:W-:Y:S01]  /*be70*/  MUFU.EX2 R207, R9 ;  /* 0x0000000900cf7308 */ /* 0x0003e20000000800 */
[----:B------:R-:W-:Y:S02]  /*be80*/  MOV R163, R156 ;  /* 0x0000009c00a37202 */ /* 0x000fe40000000f00 */
[----:B------:R-:W-:-:S02]  /*be90*/  MOV R130, R42 ;  /* 0x0000002a00827202 */ /* 0x000fc40000000f00 */
[----:B------:R-:W-:Y:S01]  /*bea0*/  MOV R124, R40 ;  /* 0x00000028007c7202 */ /* 0x000fe20000000f00 */
[----:B------:R-:W-:Y:S01]  /*beb0*/  IMAD.MOV.U32 R127, RZ, RZ, R31 ;  /* 0x000000ffff7f7224 */ /* 0x000fe200078e001f */
[----:B------:R-:W-:Y:S01]  /*bec0*/  MOV R156, R158 ;  /* 0x0000009e009c7202 */ /* 0x000fe20000000f00 */
[----:B------:R-:W-:Y:S01]  /*bed0*/  IMAD.MOV.U32 R115, RZ, RZ, R28 ;  /* 0x000000ffff737224 */ /* 0x000fe200078e001c */
[----:B------:R-:W-:Y:S01]  /*bee0*/  MOV R158, R107 ;  /* 0x0000006b009e7202 */ /* 0x000fe20000000f00 */
[----:B------:R-:W-:Y:S01]  /*bef0*/  IMAD.MOV.U32 R13, RZ, RZ, R53 ;  /* 0x000000ffff0d7224 */ /* 0x000fe200078e0035 */
[----:B------:R-:W-:Y:S01]  /*bf00*/  MOV R112, R30 ;  /* 0x0000001e00707202 */ /* 0x000fe20000000f00 */
[----:B------:R-:W-:Y:S01]  /*bf10*/  IMAD.MOV.U32 R146, RZ, RZ, R75 ;  /* 0x000000ffff927224 */ /* 0x000fe200078e004b */
[----:B------:R-:W-:Y:S01]  /*bf20*/  MOV R114, R29 ;  /* 0x0000001d00727202 */ /* 0x000fe20000000f00 */
[----:B------:R-:W-:Y:S01]  /*bf30*/  FMUL.FTZ R68, R68, R11 ;  /* 0x0000000b44447220 */ /* 0x000fe20000410000 */
[----:B------:R-:W-:Y:S01]  /*bf40*/  MOV R144, R94 ;  /* 0x0000005e00907202 */ /* 0x000fe20000000f00 */
[--C-:B-1----:R-:W-:Y:S01]  /*bf50*/  FFMA.FTZ R9, R240, c[0x0][0x23c], -R0.reuse ;  /* 0x00008f00f0097a23 */ /* 0x102fe20000010800 */
[----:B------:R-:W-:Y:S01]  /*bf60*/  MOV R107, R145 ;  /* 0x00000091006b7202 */ /* 0x000fe20000000f00 */
[----:B------:R-:W1:Y:S02]  /*bf70*/  LDSM.16.MT88.4 R28, [R218+0x9400] ;  /* 0x00940000da1c783b */ /* 0x000e640000004200 */
[----:B------:R2:W1:Y:S01]  /*bf80*/  MUFU.EX2 R203, R9 ;  /* 0x0000000900cb7308 */ /* 0x0004620000000800 */
[----:B------:R-:W-:Y:S01]  /*bf90*/  MOV R145, R189 ;  /* 0x000000bd00917202 */ /* 0x000fe20000000f00 */
[----:B------:R-:W-:Y:S01]  /*bfa0*/  FMUL.FTZ R69, R69, R11 ;  /* 0x0000000b45457220 */ /* 0x000fe20000410000 */
[----:B------:R-:W-:Y:S01]  /*bfb0*/  MOV R189, R128 ;  /* 0x0000008000bd7202 */ /* 0x000fe20000000f00 */
[----:B------:R-:W-:Y:S01]  /*bfc0*/  IMAD.MOV.U32 R128, RZ, RZ, R129 ;  /* 0x000000ffff807224 */ /* 0x000fe200078e0081 */
[----:B------:R-:W-:Y:S01]  /*bfd0*/  MOV R106, R19 ;  /* 0x00000013006a7202 */ /* 0x000fe20000000f00 */
[----:B------:R-:W-:Y:S01]  /*bfe0*/  FMUL.FTZ R70, R70, R10 ;  /* 0x0000000a46467220 */ /* 0x000fe20000410000 */
[----:B------:R-:W-:Y:S01]  /*bff0*/  MOV R129, R130 ;  /* 0x0000008200817202 */ /* 0x000fe20000000f00 */
[----:B------:R-:W-:Y:S01]  /*c000*/  FMUL.FTZ R71, R71, R10 ;  /* 0x0000000a47477220 */ /* 0x000fe20000410000 */
[----:B------:R-:W-:Y:S01]  /*c010*/  MOV R130, R131 ;  /* 0x0000008300827202 */ /* 0x000fe20000000f00 */
[----:B------:R-:W-:Y:S01]  /*c020*/  FMUL.FTZ R84, R84, R11 ;  /* 0x0000000b54547220 */ /* 0x000fe20000410000 */
[----:B------:R-:W1:Y:S01]  /*c030*/  LDSM.16.MT88.4 R20, [R216+0xa400] ;  /* 0x00a40000d814783b */ /* 0x000e620000004200 */
[----:B--2---:R-:W-:Y:S01]  /*c040*/  FFMA.FTZ R9, R210, c[0x0][0x23c], -R0 ;  /* 0x00008f00d2097a23 */ /* 0x004fe20000010800 */
[----:B------:R-:W-:-:S02]  /*c050*/  MOV R157, R17 ;  /* 0x00000011009d7202 */ /* 0x000fc40000000f00 */
[----:B------:R-:W-:Y:S01]  /*c060*/  MOV R131, R124 ;  /* 0x0000007c00837202 */ /* 0x000fe20000000f00 */
[----:B------:R2:W-:Y:S01]  /*c070*/  MUFU.EX2 R204, R9 ;  /* 0x0000000900cc7308 */ /* 0x0005e20000000800 */
[----:B------:R-:W-:Y:S01]  /*c080*/  MOV R159, R105 ;  /* 0x00000069009f7202 */ /* 0x000fe20000000f00 */
[----:B------:R-:W-:Y:S01]  /*c090*/  IMAD.MOV.U32 R124, RZ, RZ, R125 ;  /* 0x000000ffff7c7224 */ /* 0x000fe200078e007d */
[----:B------:R-:W-:Y:S02]  /*c0a0*/  MOV R125, R126 ;  /* 0x0000007e007d7202 */ /* 0x000fe40000000f00 */
[----:B------:R-:W-:Y:S01]  /*c0b0*/  MOV R200, R13 ;  /* 0x0000000d00c87202 */ /* 0x000fe20000000f00 */
[----:B------:R-:W-:Y:S01]  /*c0c0*/  FMUL.FTZ R85, R85, R11 ;  /* 0x0000000b55557220 */ /* 0x000fe20000410000 */
[----:B------:R-:W-:Y:S01]  /*c0d0*/  MOV R126, R127 ;  /* 0x0000007f007e7202 */ /* 0x000fe20000000f00 */
[----:B------:R-:W-:Y:S01]  /*c0e0*/  FMUL.FTZ R86, R86, R10 ;  /* 0x0000000a56567220 */ /* 0x000fe20000410000 */
[----:B------:R-:W-:Y:S01]  /*c0f0*/  MOV R127, R112 ;  /* 0x00000070007f7202 */ /* 0x000fe20000000f00 */
[----:B------:R-:W-:-:S02]  /*c100*/  FMUL.FTZ R87, R87, R10 ;  /* 0x0000000a57577220 */ /* 0x000fc40000410000 */
        /* <DEDUP_REMOVED lines=12> */
[----:B------:R-:W-:Y:S01]  /*c1d0*/  MOV R240, R12 ;  /* 0x0000000c00f07202 */ /* 0x000fe20000000f00 */
[----:B--2---:R-:W-:Y:S01]  /*c1e0*/  FFMA.FTZ R9, R202, c[0x0][0x23c], -R0 ;  /* 0x00008f00ca097a23 */ /* 0x004fe20000010800 */
[----:B------:R-:W-:Y:S01]  /*c1f0*/  HMMA.16816.F32 R52, R4, R44, R68 ;  /* 0x0000002c0434723c */ /* 0x000fe20000001844 */
[----:B------:R-:W-:Y:S01]  /*c200*/  MOV R162, R145 ;  /* 0x0000009100a27202 */ /* 0x000fe20000000f00 */
[----:B------:R-:W-:Y:S01]  /*c210*/  LDSM.16.MT88.4 R16, [R218+0xa400] ;  /* 0x00a40000da10783b */ /* 0x000fe20000004200 */
[----:B------:R2:W-:Y:S01]  /*c220*/  MUFU.EX2 R201, R9 ;  /* 0x0000000900c97308 */ /* 0x0005e20000000800 */
[----:B------:R-:W-:Y:S01]  /*c230*/  IMAD.MOV.U32 R112, RZ, RZ, R113 ;  /* 0x000000ffff707224 */ /* 0x000fe200078e0071 */
[----:B------:R-:W-:-:S02]  /*c240*/  MOV R113, R114 ;  /* 0x0000007200717202 */ /* 0x000fc40000000f00 */
[----:B------:R-:W-:Y:S02]  /*c250*/  MOV R114, R115 ;  /* 0x0000007300727202 */ /* 0x000fe40000000f00 */
[----:B------:R-:W-:Y:S01]  /*c260*/  MOV R115, R194 ;  /* 0x000000c200737202 */ /* 0x000fe20000000f00 */
[----:B------:R-:W-:Y:S02]  /*c270*/  IMAD.MOV.U32 R194, RZ, RZ, R191 ;  /* 0x000000ffffc27224 */ /* 0x000fe400078e00bf */
[----:B--2---:R-:W-:Y:S01]  /*c280*/  FFMA.FTZ R9, R106, c[0x0][0x23c], -R2 ;  /* 0x00008f006a097a23 */ /* 0x004fe20000010802 */
[----:B------:R-:W-:Y:S01]  /*c290*/  MOV R106, R157 ;  /* 0x0000009d006a7202 */ /* 0x000fe20000000f00 */
[----:B------:R-:W-:Y:S01]  /*c2a0*/  IMAD.MOV.U32 R157, RZ, RZ, R159 ;  /* 0x000000ffff9d7224 */ /* 0x000fe200078e009f */
[----:B------:R-:W-:Y:S01]  /*c2b0*/  MOV R159, R144 ;  /* 0x00000090009f7202 */ /* 0x000fe20000000f00 */
[----:B------:R-:W-:Y:S01]  /*c2c0*/  IMAD.MOV.U32 R144, RZ, RZ, R146 ;  /* 0x000000ffff907224 */ /* 0x000fe200078e0092 */
[----:B------:R-:W-:-:S02]  /*c2d0*/  MOV R161, R106 ;  /* 0x0000006a00a17202 */ /* 0x000fc40000000f00 */
[----:B------:R-:W-:Y:S02]  /*c2e0*/  MOV R146, R200 ;  /* 0x000000c800927202 */ /* 0x000fe40000000f00 */
[----:B------:R-:W-:Y:S01]  /*c2f0*/  MOV R106, R189 ;  /* 0x000000bd006a7202 */ /* 0x000fe20000000f00 */
[----:B------:R2:W-:Y:S01]  /*c300*/  MUFU.EX2 R200, R9 ;  /* 0x0000000900c87308 */ /* 0x0005e20000000800 */
[----:B------:R-:W-:Y:S01]  /*c310*/  IMAD.MOV.U32 R189, RZ, RZ, R112 ;  /* 0x000000ffffbd7224 */ /* 0x000fe200078e0070 */
[----:B------:R-:W-:Y:S02]  /*c320*/  MOV R112, R113 ;  /* 0x0000007100707202 */ /* 0x000fe40000000f00 */
[----:B------:R-:W-:Y:S02]  /*c330*/  MOV R113, R114 ;  /* 0x0000007200717202 */ /* 0x000fe40000000f00 */
[----:B------:R-:W-:Y:S01]  /*c340*/  MOV R114, R115 ;  /* 0x0000007300727202 */ /* 0x000fe20000000f00 */
[----:B------:R-:W-:Y:S01]  /*c350*/  IMAD.MOV.U32 R115, RZ, RZ, R194 ;  /* 0x000000ffff737224 */ /* 0x000fe200078e00c2 */
[----:B------:R-:W-:Y:S01]  /*c360*/  HMMA.16816.F32 R40, R4, R36, R84 ;  /* 0x000000240428723c */ /* 0x000fe20000001854 */
[----:B--2---:R-:W-:-:S07]  /*c370*/  FFMA.FTZ R9, R163, c[0x0][0x23c], -R2 ;  /* 0x00008f00a3097a23 */ /* 0x004fce0000010802 */
[----:B------:R-:W-:Y:S01]  /*c380*/  HMMA.16816.F32 R140, R4, R14, R140 ;  /* 0x0000000e048c723c */ /* 0x000fe2000000188c */
[----:B------:R-:W-:Y:S01]  /*c390*/  MOV R191, R219 ;  /* 0x000000db00bf7202 */ /* 0x000fe20000000f00 */
[----:B------:R-:W2:Y:S01]  /*c3a0*/  LDSM.16.MT88.4 R12, [R216+0xb400] ;  /* 0x00b40000d80c783b */ /* 0x000ea20000004200 */
[----:B------:R1:W1:Y:S01]  /*c3b0*/  MUFU.EX2 R194, R9 ;  /* 0x0000000900c27308 */ /* 0x0002620000000800 */
[----:B------:R-:W-:-:S04]  /*c3c0*/  MOV R68, R162 ;  /* 0x000000a200447202 */ /* 0x000fc80000000f00 */
[C---:B------:R-:W-:Y:S01]  /*c3d0*/  HMMA.16816.F32 R44, R4.reuse, R46, R80 ;  /* 0x0000002e042c723c */ /* 0x040fe20000001850 */
[----:B------:R-:W-:Y:S01]  /*c3e0*/  MOV R163, R146 ;  /* 0x0000009200a37202 */ /* 0x000fe20000000f00 */
[----:B------:R-:W-:Y:S01]  /*c3f0*/  IMAD.MOV.U32 R105, RZ, RZ, R95 ;  /* 0x000000ffff697224 */ /* 0x000fe200078e005f */
[----:B------:R-:W-:Y:S02]  /*c400*/  MOV R162, R189 ;  /* 0x000000bd00a27202 */ /* 0x000fe40000000f00 */
[----:B------:R-:W-:Y:S01]  /*c410*/  MOV R94, R73 ;  /* 0x00000049005e7202 */ /* 0x000fe20000000f00 */
[----:B------:R-:W-:Y:S01]  /*c420*/  IMAD.MOV.U32 R252, RZ, RZ, R157 ;  /* 0x000000fffffc7224 */ /* 0x000fe200078e009d */
[----:B------:R-:W-:Y:S01]  /*c430*/  MOV R160, R156 ;  /* 0x0000009c00a07202 */ /* 0x000fe20000000f00 */
[----:B------:R-:W-:Y:S01]  /*c440*/  HMMA.16816.F32 R36, R4, R38, R96 ;  /* 0x000000260424723c */ /* 0x000fe20000001860 */
[----:B------:R-:W-:Y:S02]  /*c450*/  MOV R71, R158 ;  /* 0x0000009e00477202 */ /* 0x000fe40000000f00 */
[----:B------:R-:W-:Y:S01]  /*c460*/  MOV R173, R159 ;  /* 0x0000009f00ad7202 */ /* 0x000fe20000000f00 */
[----:B-1----:R-:W-:Y:S01]  /*c470*/  FFMA.FTZ R9, R243, c[0x0][0x23c], -R2 ;  /* 0x00008f00f3097a23 */ /* 0x002fe20000010802 */
[----:B------:R-:W-:Y:S01]  /*c480*/  MOV R174, R107 ;  /* 0x0000006b00ae7202 */ /* 0x000fe20000000f00 */
[----:B------:R-:W-:Y:S01]  /*c490*/  IMAD.MOV.U32 R175, RZ, RZ, R144 ;  /* 0x000000ffffaf7224 */ /* 0x000fe200078e0090 */
[----:B------:R-:W-:Y:S01]  /*c4a0*/  F2FP.PACK_AB R4, R102, R172 ;  /* 0x000000ac6604723e */ /* 0x000fe200000000ff */
[----:B------:R1:W-:Y:S01]  /*c4b0*/  MUFU.EX2 R192, R9 ;  /* 0x0000000900c07308 */ /* 0x0003e20000000800 */
[----:B---3--:R-:W-:Y:S01]  /*c4c0*/  F2FP.PACK_AB R5, R238, R239 ;  /* 0x000000efee05723e */ /* 0x008fe200000000ff */
[----:B------:R3:W5:Y:S01]  /*c4d0*/  LDL.LU R219, [R1+0x70] ;  /* 0x0000700001db7983 */ /* 0x0007620000300800 */
[----:B------:R-:W-:-:S02]  /*c4e0*/  F2FP.PACK_AB R6, R240, R147 ;  /* 0x00000093f006723e */ /* 0x000fc400000000ff */
[----:B----4-:R-:W-:Y:S02]  /*c4f0*/  F2FP.PACK_AB R7, R237, R236 ;  /* 0x000000eced07723e */ /* 0x010fe400000000ff */
[----:B------:R-:W-:Y:S02]  /*c500*/  MOV R189, R191 ;  /* 0x000000bf00bd7202 */ /* 0x000fe40000000f00 */
[----:B------:R-:W-:Y:S01]  /*c510*/  MOV R95, R72 ;  /* 0x00000048005f7202 */ /* 0x000fe20000000f00 */
[----:B-1----:R-:W-:Y:S02]  /*c520*/  FFMA.FTZ R9, R211, c[0x0][0x23c], -R2 ;  /* 0x00008f00d3097a23 */ /* 0x002fe40000010802 */
[----:B------:R-:W-:Y:S01]  /*c530*/  HMMA.16816.F32 R72, R4, R34, R24 ;  /* 0x000000220448723c */ /* 0x000fe20000001818 */
[----:B------:R-:W1:Y:S01]  /*c540*/  LDSM.16.MT88.4 R24, [R218+0xb400] ;  /* 0x00b40000da18783b */ /* 0x000e620000004200 */
[----:B------:R4:W1:Y:S01]  /*c550*/  MUFU.EX2 R191, R9 ;  /* 0x0000000900bf7308 */ /* 0x0008620000000800 */
[----:B------:R-:W-:-:S02]  /*c560*/  MOV R69, R163 ;  /* 0x000000a300457202 */ /* 0x000fc40000000f00 */
[----:B------:R-:W-:-:S05]  /*c570*/  MOV R163, R112 ;  /* 0x0000007000a37202 */ /* 0x000fca0000000f00 */
[----:B------:R-:W-:Y:S02]  /*c580*/  IMAD.MOV.U32 R243, RZ, RZ, R163 ;  /* 0x000000fffff37224 */ /* 0x000fe400078e00a3 */
[----:B----4-:R-:W-:-:S04]  /*c590*/  FFMA.FTZ R9, R214, c[0x0][0x23c], -R8 ;  /* 0x00008f00d6097a23 */ /* 0x010fc80000010808 */
[----:B------:R4:W-:Y:S01]  /*c5a0*/  MUFU.EX2 R188, R9 ;  /* 0x0000000900bc7308 */ /* 0x0009e20000000800 */
[----:B------:R-:W-:Y:S01]  /*c5b0*/  IMAD.MOV.U32 R163, RZ, RZ, R189 ;  /* 0x000000ffffa37224 */ /* 0x000fe200078e00bd */
[----:B------:R-:W-:Y:S01]  /*c5c0*/  MOV R159, R129 ;  /* 0x00000081009f7202 */ /* 0x000fe20000000f00 */
[----:B------:R-:W-:Y:S01]  /*c5d0*/  IMAD.MOV.U32 R156, RZ, RZ, R128 ;  /* 0x000000ffff9c7224 */ /* 0x000fe200078e0080 */
[----:B------:R-:W-:Y:S02]  /*c5e0*/  MOV R158, R130 ;  /* 0x00000082009e7202 */ /* 0x000fe40000000f00 */
[----:B------:R-:W-:Y:S02]  /*c5f0*/  MOV R157, R131 ;  /* 0x00000083009d7202 */ /* 0x000fe40000000f00 */
[----:B------:R-:W-:Y:S01]  /*c600*/  HMMA.16816.F32 R128, R4, R30, R184 ;  /* 0x0000001e0480723c */ /* 0x000fe200000018b8 */
[----:B----4-:R-:W-:-:S04]  /*c610*/  FFMA.FTZ R9, R205, c[0x0][0x23c], -R8 ;  /* 0x00008f00cd097a23 */ /* 0x010fc80000010808 */
[----:B------:R4:W1:Y:S02]  /*c620*/  MUFU.EX2 R189, R9 ;  /* 0x0000000900bd7308 */ /* 0x0008640000000800 */
[----:B----4-:R-:W-:-:S06]  /*c630*/  FFMA.FTZ R9, R195, c[0x0][0x23c], -R8 ;  /* 0x00008f00c3097a23 */ /* 0x010fcc0000010808 */
[----:B------:R4:W-:Y:S01]  /*c640*/  MUFU.EX2 R187, R9 ;  /* 0x0000000900bb7308 */ /* 0x0009e20000000800 */
[----:B------:R-:W-:Y:S01]  /*c650*/  MOV R146, R127 ;  /* 0x0000007f00927202 */ /* 0x000fe20000000f00 */
[----:B----4-:R-:W-:-:S06]  /*c660*/  FFMA.FTZ R9, R190, c[0x0][0x23c], -R8 ;  /* 0x00008f00be097a23 */ /* 0x010fcc0000010808 */
[----:B------:R4:W-:Y:S01]  /*c670*/  MUFU.EX2 R186, R9 ;  /* 0x0000000900ba7308 */ /* 0x0009e20000000800 */
[----:B------:R-:W-:Y:S01]  /*c680*/  MOV R144, R125 ;  /* 0x0000007d00907202 */ /* 0x000fe20000000f00 */
[----:B------:R-:W-:Y:S01]  /*c690*/  IMAD.MOV.U32 R107, RZ, RZ, R124 ;  /* 0x000000ffff6b7224 */ /* 0x000fe200078e007c */
[----:B------:R-:W-:Y:S01]  /*c6a0*/  MOV R145, R126 ;  /* 0x0000007e00917202 */ /* 0x000fe20000000f00 */
[----:B------:R-:W-:Y:S01]  /*c6b0*/  IMAD.MOV.U32 R83, RZ, RZ, R175 ;  /* 0x000000ffff537224 */ /* 0x000fe200078e00af */
[----:B------:R-:W-:Y:S01]  /*c6c0*/  HMMA.16816.F32 R124, R4, R20, R180 ;  /* 0x00000014047c723c */ /* 0x000fe200000018b4 */
[----:B----4-:R-:W-:-:S04]  /*c6d0*/  FFMA.FTZ R9, R244, c[0x0][0x23c], -R3 ;  /* 0x00008f00f4097a23 */ /* 0x010fc80000010803 */
[----:B------:R4:W-:Y:S02]  /*c6e0*/  MUFU.EX2 R185, R9 ;  /* 0x0000000900b97308 */ /* 0x0009e40000000800 */
[----:B------:R-:W-:Y:S01]  /*c6f0*/  MOV R180, R173 ;  /* 0x000000ad00b47202 */ /* 0x000fe20000000f00 */
[----:B------:R-:W-:Y:S01]  /*c700*/  IMAD.MOV.U32 R173, RZ, RZ, R146 ;  /* 0x000000ffffad7224 */ /* 0x000fe200078e0092 */
[----:B------:R-:W-:Y:S02]  /*c710*/  MOV R82, R174 ;  /* 0x000000ae00527202 */ /* 0x000fe40000000f00 */
[----:B------:R-:W-:Y:S02]  /*c720*/  MOV R175, R144 ;  /* 0x0000009000af7202 */ /* 0x000fe40000000f00 */
[----:B------:R-:W-:Y:S01]  /*c730*/  MOV R174, R145 ;  /* 0x0000009100ae7202 */ /* 0x000fe20000000f00 */
[----:B----4-:R-:W-:-:S04]  /*c740*/  FFMA.FTZ R9, R212, c[0x0][0x23c], -R3 ;  /* 0x00008f00d4097a23 */ /* 0x010fc80000010803 */
[----:B------:R4:W1:Y:S01]  /*c750*/  MUFU.EX2 R184, R9 ;  /* 0x0000000900b87308 */ /* 0x0008620000000800 */
[----:B------:R-:W-:Y:S01]  /*c760*/  MOV R181, R71 ;  /* 0x0000004700b57202 */ /* 0x000fe20000000f00 */
[----:B------:R-:W-:Y:S01]  /*c770*/  IMAD.MOV.U32 R145, RZ, RZ, R114 ;  /* 0x000000ffff917224 */ /* 0x000fe200078e0072 */
[----:B------:R-:W-:Y:S01]  /*c780*/  MOV R144, R113 ;  /* 0x0000007100907202 */ /* 0x000fe20000000f00 */
[----:B------:R-:W-:Y:S01]  /*c790*/  IMAD.MOV.U32 R71, RZ, RZ, R156 ;  /* 0x000000ffff477224 */ /* 0x000fe200078e009c */
[----:B------:R-:W-:Y:S01]  /*c7a0*/  MOV R146, R115 ;  /* 0x0000007300927202 */ /* 0x000fe20000000f00 */
[----:B--2---:R-:W-:Y:S01]  /*c7b0*/  HMMA.16816.F32 R96, R4, R14, R164 ;  /* 0x0000000e0460723c */ /* 0x004fe200000018a4 */
[----:B------:R-:W-:Y:S02]  /*c7c0*/  MOV R70, R106 ;  /* 0x0000006a00467202 */ /* 0x000fe40000000f00 */
[----:B------:R-:W-:Y:S01]  /*c7d0*/  MOV R156, R107 ;  /* 0x0000006b009c7202 */ /* 0x000fe20000000f00 */
[----:B----4-:R-:W-:-:S04]  /*c7e0*/  FFMA.FTZ R9, R198, c[0x0][0x23c], -R3 ;  /* 0x00008f00c6097a23 */ /* 0x010fc80000010803 */
[----:B------:R-:W-:Y:S01]  /*c7f0*/  HMMA.16816.F32 R112, R4, R16, R176 ;  /* 0x000000100470723c */ /* 0x000fe200000018b0 */
[----:B------:R-:W-:Y:S01]  /*c800*/  IMAD.MOV.U32 R167, RZ, RZ, R95 ;  /* 0x000000ffffa77224 */ /* 0x000fe200078e005f */
[----:B------:R2:W-:Y:S01]  /*c810*/  MUFU.EX2 R183, R9 ;  /* 0x0000000900b77308 */ /* 0x0005e20000000800 */
[----:B------:R-:W-:-:S04]  /*c820*/  MOV R211, R162 ;  /* 0x000000a200d37202 */ /* 0x000fc80000000f00 */
[----:B------:R-:W-:Y:S01]  /*c830*/  MOV R179, R104 ;  /* 0x0000006800b37202 */ /* 0x000fe20000000f00 */
[----:B------:R-:W-:Y:S02]  /*c840*/  IMAD.MOV.U32 R178, RZ, RZ, R105 ;  /* 0x000000ffffb27224 */ /* 0x000fe400078e0069 */
[----:B------:R-:W-:Y:S01]  /*c850*/  HMMA.16816.F32 R104, R4, R12, R168 ;  /* 0x0000000c0468723c */ /* 0x000fe200000018a8 */
[----:B------:R-:W-:Y:S02]  /*c860*/  MOV R202, R144 ;  /* 0x0000009000ca7202 */ /* 0x000fe40000000f00 */
[----:B------:R-:W-:Y:S02]  /*c870*/  MOV R210, R145 ;  /* 0x0000009100d27202 */ /* 0x000fe40000000f00 */
[----:B------:R-:W-:Y:S01]  /*c880*/  MOV R162, R146 ;  /* 0x0000009200a27202 */ /* 0x000fe20000000f00 */
[----:B--2---:R-:W-:Y:S01]  /*c890*/  FFMA.FTZ R9, R193, c[0x0][0x23c], -R3 ;  /* 0x00008f00c1097a23 */ /* 0x004fe20000010803 */
[----:B------:R-:W-:-:S02]  /*c8a0*/  MOV R168, R83 ;  /* 0x0000005300a87202 */ /* 0x000fc40000000f00 */
[----:B------:R-:W-:Y:S01]  /*c8b0*/  MOV R144, R92 ;  /* 0x0000005c00907202 */ /* 0x000fe20000000f00 */
[----:B------:R2:W4:Y:S01]  /*c8c0*/  MUFU.EX2 R182, R9 ;  /* 0x0000000900b67308 */ /* 0x0005220000000800 */
[----:B------:R-:W-:Y:S02]  /*c8d0*/  MOV R145, R93 ;  /* 0x0000005d00917202 */ /* 0x000fe40000000f00 */
[----:B------:R-:W-:Y:S02]  /*c8e0*/  MOV R146, R94 ;  /* 0x0000005e00927202 */ /* 0x000fe40000000f00 */
[----:B-1----:R-:W-:Y:S01]  /*c8f0*/  HMMA.16816.F32 R92, R4, R24, R152 ;  /* 0x00000018045c723c */ /* 0x002fe20000001898 */
[----:B------:R-:W-:-:S06]  /*c900*/  IMAD.MOV.U32 R166, RZ, RZ, R179 ;  /* 0x000000ffffa67224 */ /* 0x000fcc00078e00b3 */
[----:B------:R-:W-:Y:S01]  /*c910*/  MOV R155, R168 ;  /* 0x000000a8009b7202 */ /* 0x000fe20000000f00 */
[----:B--2---:R-:W-:Y:S01]  /*c920*/  FFMA.FTZ R9, R167, c[0x0][0x23c], -R0 ;  /* 0x00008f00a7097a23 */ /* 0x004fe20000010800 */
[----:B------:R-:W-:-:S03]  /*c930*/  MOV R168, R181 ;  /* 0x000000b500a87202 */ /* 0x000fc60000000f00 */
[----:B------:R1:W-:Y:S01]  /*c940*/  MUFU.EX2 R181, R9 ;  /* 0x0000000900b57308 */ /* 0x0003e20000000800 */
[----:B------:R-:W-:Y:S02]  /*c950*/  MOV R169, R82 ;  /* 0x0000005200a97202 */ /* 0x000fe40000000f00 */
[----:B------:R-:W-:Y:S01]  /*c960*/  MOV R167, R180 ;  /* 0x000000b400a77202 */ /* 0x000fe20000000f00 */
[----:B------:R-:W-:Y:S01]  /*c970*/  HMMA.16816.F32 R116, R4, R32, R116 ;  /* 0x000000200474723c */ /* 0x000fe20000001874 */
[----:B-1----:R-:W-:-:S04]  /*c980*/  FFMA.FTZ R9, R249, c[0x0][0x23c], -R0 ;  /* 0x00008f00f9097a23 */ /* 0x002fc80000010800 */
[----:B------:R1:W2:Y:S03]  /*c990*/  MUFU.EX2 R179, R9 ;  /* 0x0000000900b37308 */ /* 0x0002a60000000800 */
[----:B------:R-:W-:Y:S01]  /*c9a0*/  HMMA.16816.F32 R132, R4, R28, R132 ;  /* 0x0000001c0484723c */ /* 0x000fe20000001884 */
[----:B------:R-:W-:Y:S02]  /*c9b0*/  MOV R164, R169 ;  /* 0x000000a900a47202 */ /* 0x000fe40000000f00 */
[----:B------:R-:W-:-:S05]  /*c9c0*/  MOV R165, R178 ;  /* 0x000000b200a57202 */ /* 0x000fca0000000f00 */
[----:B------:R-:W-:Y:S01]  /*c9d0*/  HMMA.16816.F32 R120, R4, R22, R120 ;  /* 0x000000160478723c */ /* 0x000fe20000001878 */
[----:B-1----:R-:W-:-:S07]  /*c9e0*/  FFMA.FTZ R9, R213, c[0x0][0x23c], -R0 ;  /* 0x00008f00d5097a23 */ /* 0x002fce0000010800 */
[C---:B------:R-:W-:Y:S01]  /*c9f0*/  HMMA.16816.F32 R108, R4.reuse, R18, R108 ;  /* 0x00000012046c723c */ /* 0x040fe2000000186c */
[----:B------:R1:W-:Y:S07]  /*ca00*/  MUFU.EX2 R180, R9 ;  /* 0x0000000900b47308 */ /* 0x0003ee0000000800 */
[----:B------:R-:W-:Y:S01]  /*ca10*/  HMMA.16816.F32 R80, R4, R26, R148 ;  /* 0x0000001a0450723c */ /* 0x000fe20000001894 */
[----:B------:R-:W-:-:S06]  /*ca20*/  MOV R170, R68 ;  /* 0x0000004400aa7202 */ /* 0x000fcc0000000f00 */
[----:B------:R-:W-:Y:S02]  /*ca30*/  F2FP.PACK_AB R4, R203, R207 ;  /* 0x000000cfcb04723e */ /* 0x000fe400000000ff */
[----:B------:R-:W-:Y:S01]  /*ca40*/  F2FP.PACK_AB R5, R194, R200 ;  /* 0x000000c8c205723e */ /* 0x000fe200000000ff */
[----:B-1----:R-:W-:Y:S01]  /*ca50*/  FFMA.FTZ R9, R199, c[0x0][0x23c], -R0 ;  /* 0x00008f00c7097a23 */ /* 0x002fe20000010800 */
[----:B------:R-:W-:Y:S02]  /*ca60*/  F2FP.PACK_AB R6, R201, R204 ;  /* 0x000000ccc906723e */ /* 0x000fe400000000ff */
[----:B------:R-:W-:Y:S01]  /*ca70*/  F2FP.PACK_AB R7, R191, R192 ;  /* 0x000000c0bf07723e */ /* 0x000fe200000000ff */
[----:B------:R1:W-:Y:S01]  /*ca80*/  MUFU.EX2 R178, R9 ;  /* 0x0000000900b27308 */ /* 0x0003e20000000800 */
[----:B------:R-:W-:Y:S01]  /*ca90*/  MOV R169, R160 ;  /* 0x000000a000a97202 */ /* 0x000fe20000000f00 */
[----:B------:R-:W-:Y:S01]  /*caa0*/  IMAD.MOV.U32 R171, RZ, RZ, R69 ;  /* 0x000000ffffab7224 */ /* 0x000fe200078e0045 */
[----:B------:R-:W-:-:S02]  /*cab0*/  MOV R176, R70 ;  /* 0x0000004600b07202 */ /* 0x000fc40000000f00 */
[----:B------:R-:W-:Y:S01]  /*cac0*/  MOV R177, R71 ;  /* 0x0000004700b17202 */ /* 0x000fe20000000f00 */
[----:B------:R-:W-:Y:S01]  /*cad0*/  HMMA.16816.F32 R56, R4, R16, R56 ;  /* 0x000000100438723c */ /* 0x000fe20000001838 */
[----:B-1----:R-:W-:Y:S01]  /*cae0*/  FFMA.FTZ R9, R155, c[0x0][0x23c], -R2 ;  /* 0x00008f009b097a23 */ /* 0x002fe20000010802 */
[----:B------:R-:W-:Y:S02]  /*caf0*/  MOV R155, R164 ;  /* 0x000000a4009b7202 */ /* 0x000fe40000000f00 */
[----:B------:R-:W-:Y:S01]  /*cb00*/  MOV R164, R165 ;  /* 0x000000a500a47202 */ /* 0x000fe20000000f00 */
[----:B------:R-:W-:-:S03]  /*cb10*/  IMAD.MOV.U32 R165, RZ, RZ, R166 ;  /* 0x000000ffffa57224 */ /* 0x000fc600078e00a6 */
[C---:B------:R-:W-:Y:S01]  /*cb20*/  HMMA.16816.F32 R48, R4.reuse, R18, R48 ;  /* 0x000000120430723c */ /* 0x040fe20000001830 */
[----:B------:R-:W-:Y:S01]  /*cb30*/  MOV R166, R167 ;  /* 0x000000a700a67202 */ /* 0x000fe20000000f00 */
[----:B------:R-:W1:Y:S01]  /*cb40*/  LDSM.16.MT88.4 R16, [R218+0xa800] ;  /* 0x00a80000da10783b */ /* 0x000e620000004200 */
[----:B------:R-:W-:Y:S02]  /*cb50*/  MOV R167, R168 ;  /* 0x000000a800a77202 */ /* 0x000fe40000000f00 */
[----:B------:R-:W-:Y:S01]  /*cb60*/  MOV R168, R169 ;  /* 0x000000a900a87202 */ /* 0x000fe20000000f00 */
[----:B------:R-:W-:Y:S02]  /*cb70*/  IMAD.MOV.U32 R169, RZ, RZ, R170 ;  /* 0x000000ffffa97224 */ /* 0x000fe400078e00aa */
[----:B------:R-:W-:Y:S01]  /*cb80*/  HMMA.16816.F32 R52, R4, R12, R52 ;  /* 0x0000000c0434723c */ /* 0x000fe20000001834 */
[----:B------:R-:W-:Y:S02]  /*cb90*/  MOV R170, R171 ;  /* 0x000000ab00aa7202 */ /* 0x000fe40000000f00 */
[----:B------:R-:W-:-:S05]  /*cba0*/  MOV R171, R176 ;  /* 0x000000b000ab7202 */ /* 0x000fca0000000f00 */
[----:B------:R-:W-:Y:S01]  /*cbb0*/  HMMA.16816.F32 R44, R4, R14, R44 ;  /* 0x0000000e042c723c */ /* 0x000fe2000000182c */
[----:B------:R-:W1:Y:S01]  /*cbc0*/  LDSM.16.MT88.4 R12, [R216+0xb800] ;  /* 0x00b80000d80c783b */ /* 0x000e620000004200 */
[----:B------:R-:W-:-:S06]  /*cbd0*/  MOV R176, R177 ;  /* 0x000000b100b07202 */ /* 0x000fcc0000000f00 */
[C---:B------:R-:W-:Y:S01]  /*cbe0*/  HMMA.16816.F32 R88, R4.reuse, R32, R88 ;  /* 0x000000200458723c */ /* 0x040fe20000001858 */
[----:B------:R2:W-:Y:S07]  /*cbf0*/  MUFU.EX2 R177, R9 ;  /* 0x0000000900b17308 */ /* 0x0005ee0000000800 */
[C---:B------:R-:W-:Y:S01]  /*cc00*/  HMMA.16816.F32 R84, R4.reuse, R34, R136 ;  /* 0x000000220454723c */ /* 0x040fe20000001888 */
[----:B------:R-:W1:Y:S07]  /*cc10*/  LDSM.16.MT88.4 R32, [R216+0x9800] ;  /* 0x00980000d820783b */ /* 0x000e6e0000004200 */
[----:B------:R-:W-:Y:S01]  /*cc20*/  HMMA.16816.F32 R76, R4, R28, R76 ;  /* 0x0000001c044c723c */ /* 0x000fe2000000184c */
[----:B--2---:R-:W-:-:S07]  /*cc30*/  FFMA.FTZ R9, R155, c[0x0][0x23c], -R2 ;  /* 0x00008f009b097a23 */ /* 0x004fce0000010802 */
[C---:B------:R-:W-:Y:S01]  /*cc40*/  HMMA.16816.F32 R68, R4.reuse, R30, R140 ;  /* 0x0000001e0444723c */ /* 0x040fe2000000188c */
[----:B------:R-:W2:Y:S07]  /*cc50*/  LDSM.16.MT88.4 R28, [R218+0x9800] ;  /* 0x00980000da1c783b */ /* 0x000eae0000004200 */
[----:B------:R-:W-:Y:S01]  /*cc60*/  HMMA.16816.F32 R64, R4, R20, R64 ;  /* 0x000000140440723c */ /* 0x000fe20000001840 */
[----:B------:R-:W-:-:S07]  /*cc70*/  IMAD.MOV.U32 R155, RZ, RZ, R164 ;  /* 0x000000ffff9b7224 */ /* 0x000fce00078e00a4 */
[C---:B------:R-:W-:Y:S01]  /*cc80*/  HMMA.16816.F32 R60, R4.reuse, R22, R60 ;  /* 0x00000016043c723c */ /* 0x040fe2000000183c */
[----:B------:R-:W1:Y:S07]  /*cc90*/  LDSM.16.MT88.4 R20, [R216+0xa800] ;  /* 0x00a80000d814783b */ /* 0x000e6e0000004200 */
[C---:B------:R-:W-:Y:S08]  /*cca0*/  HMMA.16816.F32 R40, R4.reuse, R24, R40 ;  /* 0x000000180428723c */ /* 0x040ff00000001828 */
[----:B------:R-:W-:Y:S01]  /*ccb0*/  HMMA.16816.F32 R36, R4, R26, R36 ;  /* 0x0000001a0424723c */ /* 0x000fe20000001824 */
[----:B------:R-:W1:Y:S01]  /*ccc0*/  LDSM.16.MT88.4 R24, [R218+0xb800] ;  /* 0x00b80000da18783b */ /* 0x000e620000004200 */
[----:B------:R-:W-:-:S02]  /*ccd0*/  MOV R164, R165 ;  /* 0x000000a500a47202 */ /* 0x000fc40000000f00 */
[----:B------:R-:W-:Y:S02]  /*cce0*/  MOV R165, R166 ;  /* 0x000000a600a57202 */ /* 0x000fe40000000f00 */
[----:B------:R-:W-:Y:S01]  /*ccf0*/  MOV R166, R167 ;  /* 0x000000a700a67202 */ /* 0x000fe20000000f00 */
[----:B------:R-:W-:Y:S01]  /*cd00*/  IMAD.MOV.U32 R167, RZ, RZ, R168 ;  /* 0x000000ffffa77224 */ /* 0x000fe200078e00a8 */
[----:B------:R-:W-:Y:S02]  /*cd10*/  MOV R168, R169 ;  /* 0x000000a900a87202 */ /* 0x000fe40000000f00 */
[----:B------:R-:W-:Y:S02]  /*cd20*/  MOV R169, R170 ;  /* 0x000000aa00a97202 */ /* 0x000fe40000000f00 */
[----:B------:R-:W-:Y:S01]  /*cd30*/  MOV R170, R171 ;  /* 0x000000ab00aa7202 */ /* 0x000fe20000000f00 */
[----:B------:R-:W-:Y:S02]  /*cd40*/  IMAD.MOV.U32 R171, RZ, RZ, R176 ;  /* 0x000000ffffab7224 */ /* 0x000fe400078e00b0 */
[----:B------:R2:W1:Y:S01]  /*cd50*/  MUFU.EX2 R176, R9 ;  /* 0x0000000900b07308 */ /* 0x0004620000000800 */
[----:B------:R-:W-:Y:S01]  /*cd60*/  IMAD.MOV.U32 R213, RZ, RZ, R103 ;  /* 0x000000ffffd57224 */ /* 0x000fe200078e0067 */
[----:B------:R-:W-:-:S02]  /*cd70*/  MOV R195, R202 ;  /* 0x000000ca00c37202 */ /* 0x000fc40000000f00 */
[----:B------:R-:W-:Y:S01]  /*cd80*/  MOV R202, R102 ;  /* 0x0000006600ca7202 */ /* 0x000fe20000000f00 */
[----:B--2---:R-:W-:-:S04]  /*cd90*/  FFMA.FTZ R9, R155, c[0x0][0x23c], -R2 ;  /* 0x00008f009b097a23 */ /* 0x004fc80000010802 */
[----:B------:R2:W-:Y:S01]  /*cda0*/  MUFU.EX2 R103, R9 ;  /* 0x0000000900677308 */ /* 0x0005e20000000800 */
[----:B------:R-:W-:Y:S02]  /*cdb0*/  F2FP.PACK_AB R4, R189, R188 ;  /* 0x000000bcbd04723e */ /* 0x000fe400000000ff */
[----:B------:R-:W-:Y:S02]  /*cdc0*/  F2FP.PACK_AB R5, R184, R185 ;  /* 0x000000b9b805723e */ /* 0x000fe400000000ff */
[----:B------:R-:W-:Y:S01]  /*cdd0*/  F2FP.PACK_AB R6, R186, R187 ;  /* 0x000000bbba06723e */ /* 0x000fe200000000ff */
[----:B--2---:R-:W-:-:S04]  /*cde0*/  FFMA.FTZ R9, R215, c[0x0][0x23c], -R2 ;  /* 0x00008f00d7097a23 */ /* 0x004fc80000010802 */
[----:B------:R2:W2:Y:S01]  /*cdf0*/  MUFU.EX2 R102, R9 ;  /* 0x0000000900667308 */ /* 0x0004a20000000800 */
[----:B----4-:R-:W-:Y:S01]  /*ce00*/  F2FP.PACK_AB R7, R182, R183 ;  /* 0x000000b7b607723e */ /* 0x010fe200000000ff */
[----:B------:R-:W-:Y:S01]  /*ce10*/  IMAD.MOV.U32 R244, RZ, RZ, R171 ;  /* 0x000000fffff47224 */ /* 0x000fe200078e00ab */
[----:B------:R-:W-:Y:S01]  /*ce20*/  MOV R143, R211 ;  /* 0x000000d3008f7202 */ /* 0x000fe20000000f00 */
[----:B------:R-:W-:Y:S01]  /*ce30*/  IMAD.MOV.U32 R205, RZ, RZ, R210 ;  /* 0x000000ffffcd7224 */ /* 0x000fe200078e00d2 */
[----:B------:R-:W-:Y:S02]  /*ce40*/  MOV R193, R168 ;  /* 0x000000a800c17202 */ /* 0x000fe40000000f00 */
[----:B------:R-:W-:Y:S02]  /*ce50*/  MOV R249, R169 ;  /* 0x000000a900f97202 */ /* 0x000fe40000000f00 */
[----:B------:R-:W-:Y:S02]  /*ce60*/  MOV R212, R170 ;  /* 0x000000aa00d47202 */ /* 0x000fe40000000f00 */
[----:B------:R-:W-:Y:S01]  /*ce70*/  MOV R190, R243 ;  /* 0x000000f300be7202 */ /* 0x000fe20000000f00 */
[----:B-1----:R-:W-:Y:S01]  /*ce80*/  HMMA.16816.F32 R168, R4, R18, R108 ;  /* 0x0000001204a8723c */ /* 0x002fe2000000186c */
[----:B------:R-:W-:Y:S01]  /*ce90*/  MOV R214, R162 ;  /* 0x000000a200d67202 */ /* 0x000fe20000000f00 */
[----:B------:R-:W-:Y:S01]  /*cea0*/  IMAD.MOV.U32 R162, RZ, RZ, R145 ;  /* 0x000000ffffa27224 */ /* 0x000fe200078e0091 */
[----:B------:R-:W-:Y:S01]  /*ceb0*/  MOV R211, R163 ;  /* 0x000000a300d37202 */ /* 0x000fe20000000f00 */
[----:B------:R-:W-:Y:S01]  /*cec0*/  IMAD.MOV.U32 R198, RZ, RZ, R167 ;  /* 0x000000ffffc67224 */ /* 0x000fe200078e00a7 */
[----:B------:R-:W-:-:S02]  /*ced0*/  MOV R163, R144 ;  /* 0x0000009000a37202 */ /* 0x000fc40000000f00 */
[----:B------:R-:W-:Y:S01]  /*cee0*/  MOV R243, R146 ;  /* 0x0000009200f37202 */ /* 0x000fe20000000f00 */
[C---:B------:R-:W-:Y:S01]  /*cef0*/  HMMA.16816.F32 R108, R4.reuse, R14, R96 ;  /* 0x0000000e046c723c */ /* 0x040fe20000001860 */
[----:B------:R-:W-:Y:S02]  /*cf00*/  MOV R210, R147 ;  /* 0x0000009300d27202 */ /* 0x000fe40000000f00 */
[----:B------:R-:W-:Y:S02]  /*cf10*/  MOV R142, R164 ;  /* 0x000000a4008e7202 */ /* 0x000fe40000000f00 */
[----:B------:R-:W-:Y:S02]  /*cf20*/  MOV R141, R165 ;  /* 0x000000a5008d7202 */ /* 0x000fe40000000f00 */
[----:B------:R-:W-:Y:S01]  /*cf30*/  MOV R140, R166 ;  /* 0x000000a6008c7202 */ /* 0x000fe20000000f00 */
[----:B------:R-:W-:Y:S01]  /*cf40*/  HMMA.16816.F32 R144, R4, R12, R104 ;  /* 0x0000000c0490723c */ /* 0x000fe20000001868 */
[----:B--2---:R-:W-:-:S07]  /*cf50*/  FFMA.FTZ R9, R250, c[0x0][0x23c], -R8 ;  /* 0x00008f00fa097a23 */ /* 0x004fce0000010808 */
[C---:B------:R-:W-:Y:S08]  /*cf60*/  HMMA.16816.F32 R116, R4.reuse, R32, R116 ;  /* 0x000000200474723c */ /* 0x040ff00000001874 */
[C---:B------:R-:W-:Y:S08]  /*cf70*/  HMMA.16816.F32 R72, R4.reuse, R34, R72 ;  /* 0x000000220448723c */ /* 0x040ff00000001848 */
[C---:B------:R-:W-:Y:S08]  /*cf80*/  HMMA.16816.F32 R132, R4.reuse, R28, R132 ;  /* 0x0000001c0484723c */ /* 0x040ff00000001884 */
[C---:B------:R-:W-:Y:S08]  /*cf90*/  HMMA.16816.F32 R136, R4.reuse, R30, R128 ;  /* 0x0000001e0488723c */ /* 0x040ff00000001880 */
[C---:B------:R-:W-:Y:S08]  /*cfa0*/  HMMA.16816.F32 R148, R4.reuse, R20, R124 ;  /* 0x000000140494723c */ /* 0x040ff0000000187c */
[C---:B------:R-:W-:Y:S01]  /*cfb0*/  HMMA.16816.F32 R152, R4.reuse, R22, R120 ;  /* 0x000000160498723c */ /* 0x040fe20000001878 */
[----:B------:R-:W-:Y:S01]  /*cfc0*/  MOV R199, R193 ;  /* 0x000000c100c77202 */ /* 0x000fe20000000f00 */
[----:B------:R-:W1:Y:S06]  /*cfd0*/  LDSM.16.MT88.4 R124, [R216+0x9c00] ;  /* 0x009c0000d87c783b */ /* 0x000e6c0000004200 */
[C---:B------:R-:W-:Y:S08]  /*cfe0*/  HMMA.16816.F32 R164, R4.reuse, R16, R112 ;  /* 0x0000001004a4723c */ /* 0x040ff00000001870 */
[C---:B------:R-:W-:Y:S08]  /*cff0*/  HMMA.16816.F32 R104, R4.reuse, R24, R92 ;  /* 0x000000180468723c */ /* 0x040ff0000000185c */
[----:B------:R-:W-:Y:S01]  /*d000*/  HMMA.16816.F32 R96, R4, R26, R80 ;  /* 0x0000001a0460723c */ /* 0x000fe20000001850 */
[----:B------:R-:W-:Y:S01]  /*d010*/  MOV R193, R198 ;  /* 0x000000c600c17202 */ /* 0x000fe20000000f00 */
[----:B------:R-:W-:Y:S05]  /*d020*/  LDSM.16.MT88.4 R80, [R216+0xbc00] ;  /* 0x00bc0000d850783b */ /* 0x000fea0000004200 */
[----:B------:R-:W-:-:S02]  /*d030*/  F2FP.PACK_AB R4, R179, R181 ;  /* 0x000000b5b304723e */ /* 0x000fc400000000ff */
[----:B------:R-:W-:Y:S02]  /*d040*/  F2FP.PACK_AB R5, R176, R177 ;  /* 0x000000b1b005723e */ /* 0x000fe400000000ff */
[----:B------:R-:W-:Y:S02]  /*d050*/  F2FP.PACK_AB R6, R178, R180 ;  /* 0x000000b4b206723e */ /* 0x000fe400000000ff */
[----:B------:R-:W-:-:S07]  /*d060*/  F2FP.PACK_AB R7, R102, R103 ;  /* 0x000000676607723e */ /* 0x000fce00000000ff */
[C---:B------:R-:W-:Y:S01]  /*d070*/  HMMA.16816.F32 R68, R4.reuse, R30, R68 ;  /* 0x0000001e0444723c */ /* 0x040fe20000001844 */
[----:B------:R2:W-:Y:S07]  /*d080*/  MUFU.EX2 R30, R9 ;  /* 0x00000009001e7308 */ /* 0x0005ee0000000800 */
[----:B------:R-:W-:Y:S01]  /*d090*/  HMMA.16816.F32 R128, R4, R28, R76 ;  /* 0x0000001c0480723c */ /* 0x000fe2000000184c */
[----:B--2---:R-:W-:-:S04]  /*d0a0*/  FFMA.FTZ R9, R208, c[0x0][0x23c], -R8 ;  /* 0x00008f00d0097a23 */ /* 0x004fc80000010808 */
[----:B------:R2:W4:Y:S03]  /*d0b0*/  MUFU.EX2 R31, R9 ;  /* 0x00000009001f7308 */ /* 0x0005260000000800 */
[----:B------:R-:W-:Y:S01]  /*d0c0*/  HMMA.16816.F32 R60, R4, R22, R60 ;  /* 0x00000016043c723c */ /* 0x000fe2000000183c */
[--C-:B--2---:R-:W-:Y:S02]  /*d0d0*/  FFMA.FTZ R9, R197, c[0x0][0x23c], -R8.reuse ;  /* 0x00008f00c5097a23 */ /* 0x104fe40000010808 */
[----:B------:R-:W-:-:S04]  /*d0e0*/  FFMA.FTZ R8, R196, c[0x0][0x23c], -R8 ;  /* 0x00008f00c4087a23 */ /* 0x000fc80000010808 */
[----:B------:R2:W-:Y:S01]  /*d0f0*/  MUFU.EX2 R28, R8 ;  /* 0x00000008001c7308 */ /* 0x0005e20000000800 */
[----:B------:R-:W-:Y:S01]  /*d100*/  HMMA.16816.F32 R64, R4, R20, R64 ;  /* 0x000000140440723c */ /* 0x000fe20000001840 */
[----:B--2---:R-:W-:-:S06]  /*d110*/  FFMA.FTZ R8, R213, c[0x0][0x23c], -R3 ;  /* 0x00008f00d5087a23 */ /* 0x004fcc0000010803 */
[----:B------:R2:W-:Y:S01]  /*d120*/  MUFU.EX2 R23, R8 ;  /* 0x0000000800177308 */ /* 0x0005e20000000800 */
[----:B------:R-:W-:Y:S02]  /*d130*/  MOV R215, R249 ;  /* 0x000000f900d77202 */ /* 0x000fe40000000f00 */
[----:B------:R-:W-:Y:S01]  /*d140*/  MOV R198, R142 ;  /* 0x0000008e00c67202 */ /* 0x000fe20000000f00 */
[----:B--2---:R-:W-:-:S04]  /*d150*/  FFMA.FTZ R8, R241, c[0x0][0x23c], -R3 ;  /* 0x00008f00f1087a23 */ /* 0x004fc80000010803 */
[----:B------:R2:W1:Y:S01]  /*d160*/  MUFU.EX2 R22, R8 ;  /* 0x0000000800167308 */ /* 0x0004620000000800 */
[----:B------:R-:W-:Y:S01]  /*d170*/  HMMA.16816.F32 R112, R4, R32, R88 ;  /* 0x000000200470723c */ /* 0x000fe20000001858 */
[----:B------:R-:W-:Y:S01]  /*d180*/  IMAD.MOV.U32 R249, RZ, RZ, R140 ;  /* 0x000000fffff97224 */ /* 0x000fe200078e008c */
[----:B------:R-:W-:Y:S01]  /*d190*/  MOV R213, R141 ;  /* 0x0000008d00d57202 */ /* 0x000fe20000000f00 */
[--C-:B--2---:R-:W-:Y:S02]  /*d1a0*/  FFMA.FTZ R8, R209, c[0x0][0x23c], -R3.reuse ;  /* 0x00008f00d1087a23 */ /* 0x104fe40000010803 */
[----:B------:R-:W-:-:S04]  /*d1b0*/  FFMA.FTZ R3, R206, c[0x0][0x23c], -R3 ;  /* 0x00008f00ce037a23 */ /* 0x000fc80000010803 */
[----:B------:R2:W-:Y:S01]  /*d1c0*/  MUFU.EX2 R20, R3 ;  /* 0x0000000300147308 */ /* 0x0005e20000000800 */
[C---:B------:R-:W-:Y:S01]  /*d1d0*/  HMMA.16816.F32 R48, R4.reuse, R18, R48 ;  /* 0x000000120430723c */ /* 0x040fe20000001830 */
[----:B------:R-:W-:Y:S01]  /*d1e0*/  MOV R32, R199 ;  /* 0x000000c700207202 */ /* 0x000fe20000000f00 */
[----:B------:R-:W-:Y:S01]  /*d1f0*/  IMAD.MOV.U32 R199, RZ, RZ, R198 ;  /* 0x000000ffffc77224 */ /* 0x000fe200078e00c6 */
[----:B------:R-:W-:Y:S01]  /*d200*/  MOV R91, R212 ;  /* 0x000000d4005b7202 */ /* 0x000fe20000000f00 */
[----:B------:R-:W-:Y:S01]  /*d210*/  IMAD.MOV.U32 R88, RZ, RZ, R243 ;  /* 0x000000ffff587224 */ /* 0x000fe200078e00f3 */
[----:B------:R-:W-:Y:S01]  /*d220*/  MOV R90, R244 ;  /* 0x000000f4005a7202 */ /* 0x000fe20000000f00 */
[----:B------:R-:W-:Y:S01]  /*d230*/  IMAD.MOV.U32 R212, RZ, RZ, R159 ;  /* 0x000000ffffd47224 */ /* 0x000fe200078e009f */
[----:B------:R-:W-:Y:S01]  /*d240*/  MOV R89, R190 ;  /* 0x000000be00597202 */ /* 0x000fe20000000f00 */
[----:B------:R-:W-:Y:S01]  /*d250*/  HMMA.16816.F32 R84, R4, R34, R84 ;  /* 0x000000220454723c */ /* 0x000fe20000001854 */
[----:B------:R-:W-:Y:S01]  /*d260*/  MOV R198, R205 ;  /* 0x000000cd00c67202 */ /* 0x000fe20000000f00 */
[----:B--2---:R-:W-:-:S05]  /*d270*/  FFMA.FTZ R3, R143, c[0x0][0x23c], -R0 ;  /* 0x00008f008f037a23 */ /* 0x004fca0000010800 */
[----:B------:R-:W-:Y:S01]  /*d280*/  MOV R35, R214 ;  /* 0x000000d600237202 */ /* 0x000fe20000000f00 */
[C---:B------:R-:W-:Y:S01]  /*d290*/  HMMA.16816.F32 R56, R4.reuse, R16, R56 ;  /* 0x000000100438723c */ /* 0x040fe20000001838 */
[----:B------:R-:W-:Y:S01]  /*d2a0*/  MOV R33, R211 ;  /* 0x000000d300217202 */ /* 0x000fe20000000f00 */
[----:B------:R2:W-:Y:S01]  /*d2b0*/  MUFU.EX2 R19, R3 ;  /* 0x0000000300137308 */ /* 0x0005e20000000800 */
[----:B------:R-:W-:Y:S01]  /*d2c0*/  MOV R243, R172 ;  /* 0x000000ac00f37202 */ /* 0x000fe20000000f00 */
[----:B------:R-:W-:Y:S01]  /*d2d0*/  IMAD.MOV.U32 R205, RZ, RZ, R175 ;  /* 0x000000ffffcd7224 */ /* 0x000fe200078e00af */
[----:B------:R-:W-:Y:S01]  /*d2e0*/  MOV R211, R173 ;  /* 0x000000ad00d37202 */ /* 0x000fe20000000f00 */
[----:B------:R-:W1:Y:S01]  /*d2f0*/  LDSM.16.MT88.4 R140, [R218+0x9c00] ;  /* 0x009c0000da8c783b */ /* 0x000e620000004200 */
[----:B------:R-:W-:Y:S01]  /*d300*/  MOV R214, R174 ;  /* 0x000000ae00d67202 */ /* 0x000fe20000000f00 */
[----:B------:R-:W-:Y:S01]  /*d310*/  HMMA.16816.F32 R52, R4, R12, R52 ;  /* 0x0000000c0434723c */ /* 0x000fe20000001834 */
[----:B------:R-:W-:Y:S01]  /*d320*/  MOV R190, R157 ;  /* 0x0000009d00be7202 */ /* 0x000fe20000000f00 */
[----:B------:R-:W-:Y:S01]  /*d330*/  LDSM.16.MT88.4 R172, [R218+0xac00] ;  /* 0x00ac0000daac783b */ /* 0x000fe20000004200 */
[----:B------:R-:W-:-:S05]  /*d340*/  MOV R244, R158 ;  /* 0x0000009e00f47202 */ /* 0x000fca0000000f00 */
[C---:B------:R-:W-:Y:S01]  /*d350*/  HMMA.16816.F32 R44, R4.reuse, R14, R44 ;  /* 0x0000000e042c723c */ /* 0x040fe2000000182c */
[--C-:B--2---:R-:W-:Y:S02]  /*d360*/  FFMA.FTZ R3, R215, c[0x0][0x23c], -R0.reuse ;  /* 0x00008f00d7037a23 */ /* 0x104fe40000010800 */
[----:B------:R-:W-:Y:S01]  /*d370*/  IMAD.MOV.U32 R215, RZ, RZ, R195 ;  /* 0x000000ffffd77224 */ /* 0x000fe200078e00c3 */
[----:B------:R-:W-:Y:S02]  /*d380*/  MOV R195, R156 ;  /* 0x0000009c00c37202 */ /* 0x000fe40000000f00 */
[----:B------:R-:W2:Y:S02]  /*d390*/  LDSM.16.MT88.4 R156, [R216+0xac00] ;  /* 0x00ac0000d89c783b */ /* 0x000ea40000004200 */
[C---:B------:R-:W-:Y:S01]  /*d3a0*/  HMMA.16816.F32 R40, R4.reuse, R24, R40 ;  /* 0x000000180428723c */ /* 0x040fe20000001828 */
[----:B------:R3:W-:Y:S07]  /*d3b0*/  MUFU.EX2 R16, R3 ;  /* 0x0000000300107308 */ /* 0x0007ee0000000800 */
[----:B------:R-:W-:Y:S01]  /*d3c0*/  HMMA.16816.F32 R36, R4, R26, R36 ;  /* 0x0000001a0424723c */ /* 0x000fe20000001824 */
[----:B------:R-:W1:Y:S01]  /*d3d0*/  LDSM.16.MT88.4 R4, [R218+0xbc00] ;  /* 0x00bc0000da04783b */ /* 0x000e620000004200 */
[----:B---3--:R-:W-:-:S02]  /*d3e0*/  FFMA.FTZ R3, R251, c[0x0][0x23c], -R0 ;  /* 0x00008f00fb037a23 */ /* 0x008fc40000010800 */
[----:B------:R-:W-:-:S04]  /*d3f0*/  FFMA.FTZ R0, R242, c[0x0][0x23c], -R0 ;  /* 0x00008f00f2007a23 */ /* 0x000fc80000010800 */
[----:B------:R3:W-:Y:S08]  /*d400*/  MUFU.EX2 R17, R0 ;  /* 0x0000000000117308 */ /* 0x0007f00000000800 */
[----:B------:R-:W1:Y:S01]  /*d410*/  MUFU.EX2 R29, R9 ;  /* 0x00000009001d7308 */ /* 0x000e620000000800 */
[----:B---3--:R-:W-:-:S07]  /*d420*/  FFMA.FTZ R0, R35, c[0x0][0x23c], -R2 ;  /* 0x00008f0023007a23 */ /* 0x008fce0000010802 */
[----:B------:R-:W3:Y:S08]  /*d430*/  MUFU.EX2 R21, R8 ;  /* 0x0000000800157308 */ /* 0x000ef00000000800 */
[----:B------:R1:W-:Y:S02]  /*d440*/  MUFU.EX2 R15, R0 ;  /* 0x00000000000f7308 */ /* 0x0003e40000000800 */
[----:B-1----:R-:W-:-:S06]  /*d450*/  FFMA.FTZ R0, R32, c[0x0][0x23c], -R2 ;  /* 0x00008f0020007a23 */ /* 0x002fcc0000010802 */
[----:B------:R1:W1:Y:S01]  /*d460*/  MUFU.EX2 R14, R0 ;  /* 0x00000000000e7308 */ /* 0x0002620000000800 */
[----:B----4-:R-:W-:-:S07]  /*d470*/  F2FP.PACK_AB R92, R31, R30 ;  /* 0x0000001e1f5c723e */ /* 0x010fce00000000ff */
[----:B------:R4:W2:Y:S01]  /*d480*/  MUFU.EX2 R18, R3 ;  /* 0x0000000300127308 */ /* 0x0008a20000000800 */
[--C-:B-1----:R-:W-:Y:S02]  /*d490*/  FFMA.FTZ R0, R33, c[0x0][0x23c], -R2.reuse ;  /* 0x00008f0021007a23 */ /* 0x102fe40000010802 */
[----:B------:R-:W-:-:S05]  /*d4a0*/  FFMA.FTZ R2, R88, c[0x0][0x23c], -R2 ;  /* 0x00008f0058027a23 */ /* 0x000fca0000010802 */
[----:B------:R-:W-:Y:S01]  /*d4b0*/  MUFU.EX2 R13, R0 ;  /* 0x00000000000d7308 */ /* 0x000fe20000000800 */
[----:B------:R-:W-:-:S07]  /*d4c0*/  F2FP.PACK_AB R93, R22, R23 ;  /* 0x00000017165d723e */ /* 0x000fce00000000ff */
[----:B------:R1:W1:Y:S01]  /*d4d0*/  MUFU.EX2 R12, R2 ;  /* 0x00000002000c7308 */ /* 0x0002620000000800 */
[----:B------:R-:W-:Y:S02]  /*d4e0*/  F2FP.PACK_AB R94, R28, R29 ;  /* 0x0000001d1c5e723e */ /* 0x000fe400000000ff */
[----:B---3--:R-:W-:Y:S01]  /*d4f0*/  F2FP.PACK_AB R95, R20, R21 ;  /* 0x00000015145f723e */ /* 0x008fe200000000ff */
[----:B------:R-:W-:Y:S01]  /*d500*/  IMAD.MOV.U32 R160, RZ, RZ, R161 ;  /* 0x000000ffffa07224 */ /* 0x000fe200078e00a1 */
[----:B------:R-:W-:Y:S02]  /*d510*/  MOV R208, R90 ;  /* 0x0000005a00d07202 */ /* 0x000fe40000000f00 */
[----:B------:R-:W-:Y:S01]  /*d520*/  MOV R197, R91 ;  /* 0x0000005b00c57202 */ /* 0x000fe20000000f00 */
[----:B------:R-:W-:Y:S01]  /*d530*/  IMAD.MOV.U32 R250, RZ, RZ, R199 ;  /* 0x000000fffffa7224 */ /* 0x000fe200078e00c7 */
[----:B------:R-:W-:Y:S02]  /*d540*/  MOV R161, R217 ;  /* 0x000000d900a17202 */ /* 0x000fe40000000f00 */
[----:B------:R-:W-:Y:S01]  /*d550*/  MOV R34, R89 ;  /* 0x0000005900227202 */ /* 0x000fe20000000f00 */
[----:B------:R-:W-:Y:S01]  /*d560*/  HMMA.16816.F32 R120, R92, R126, R72 ;  /* 0x0000007e5c78723c */ /* 0x000fe20000001848 */
[----:B------:R-:W-:-:S02]  /*d570*/  MOV R32, R213 ;  /* 0x000000d500207202 */ /* 0x000fc40000000f00 */
[----:B------:R-:W-:Y:S02]  /*d580*/  MOV R35, R249 ;  /* 0x000000f900237202 */ /* 0x000fe40000000f00 */
[----:B------:R-:W-:Y:S01]  /*d590*/  MOV R33, R193 ;  /* 0x000000c100217202 */ /* 0x000fe20000000f00 */
[----:B------:R-:W-:Y:S01]  /*d5a0*/  IMAD.MOV.U32 R199, RZ, RZ, R160 ;  /* 0x000000ffffc77224 */ /* 0x000fe200078e00a0 */
[----:B------:R-:W-:Y:S01]  /*d5b0*/  MOV R213, R161 ;  /* 0x000000a100d57202 */ /* 0x000fe20000000f00 */
[C---:B------:R-:W-:Y:S01]  /*d5c0*/  HMMA.16816.F32 R116, R92.reuse, R124, R116 ;  /* 0x0000007c5c74723c */ /* 0x040fe20000001874 */
[----:B------:R-:W-:Y:S01]  /*d5d0*/  FFMA.FTZ R11, R208, R11, R197 ;  /* 0x0000000bd00b7223 */ /* 0x000fe200000100c5 */
[----:B------:R-:W-:Y:S01]  /*d5e0*/  MOV R249, R162 ;  /* 0x000000a200f97202 */ /* 0x000fe20000000f00 */
[----:B----4-:R-:W-:Y:S01]  /*d5f0*/  FFMA.FTZ R3, R34, R10, R250 ;  /* 0x0000000a22037223 */ /* 0x010fe200000100fa */
[----:B------:R-:W-:Y:S01]  /*d600*/  MOV R193, R163 ;  /* 0x000000a300c17202 */ /* 0x000fe20000000f00 */
[----:B-1----:R-:W-:Y:S01]  /*d610*/  FFMA.FTZ R2, R32, R101, R35 ;  /* 0x0000006520027223 */ /* 0x002fe20000010023 */
[----:B------:R1:W5:Y:S02]  /*d620*/  LDL.LU R217, [R1+0x6c] ;  /* 0x00006c0001d97983 */ /* 0x0003640000300800 */
[----:B------:R-:W-:Y:S01]  /*d630*/  HMMA.16816.F32 R132, R92, R140, R132 ;  /* 0x0000008c5c84723c */ /* 0x000fe20000001884 */
[----:B------:R-:W-:-:S02]  /*d640*/  FFMA.FTZ R0, R215, R100, R33 ;  /* 0x00000064d7007223 */ /* 0x000fc40000010021 */
[----:B------:R-:W-:-:S05]  /*d650*/  FADD.FTZ R11, R199, R11 ;  /* 0x0000000bc70b7221 */ /* 0x000fca0000010000 */
[----:B------:R-:W-:Y:S01]  /*d660*/  HMMA.16816.F32 R136, R92, R142, R136 ;  /* 0x0000008e5c88723c */ /* 0x000fe20000001888 */
[----:B------:R-:W-:-:S07]  /*d670*/  FADD.FTZ R10, R213, R3 ;  /* 0x00000003d50a7221 */ /* 0x000fce0000010000 */
[----:B--2---:R-:W-:Y:S01]  /*d680*/  HMMA.16816.F32 R148, R92, R156, R148 ;  /* 0x0000009c5c94723c */ /* 0x004fe20000001894 */
[----:B------:R-:W-:-:S07]  /*d690*/  FADD.FTZ R9, R249, R2 ;  /* 0x00000002f9097221 */ /* 0x000fce0000010000 */
[C---:B------:R-:W-:Y:S08]  /*d6a0*/  HMMA.16816.F32 R152, R92.reuse, R158, R152 ;  /* 0x0000009e5c98723c */ /* 0x040ff00000001898 */
        /* <DEDUP_REMOVED lines=8> */
[----:B------:R-:W-:Y:S02]  /*d730*/  F2FP.PACK_AB R97, R14, R15 ;  /* 0x0000000f0e61723e */ /* 0x000fe400000000ff */
[----:B------:R-:W-:-:S02]  /*d740*/  F2FP.PACK_AB R98, R17, R18 ;  /* 0x000000121162723e */ /* 0x000fc400000000ff */
[----:B------:R-:W-:Y:S01]  /*d750*/  F2FP.PACK_AB R99, R12, R13 ;  /* 0x0000000d0c63723e */ /* 0x000fe200000000ff */
[----:B------:R-:W-:Y:S02]  /*d760*/  FADD.FTZ R3, R198, R11 ;  /* 0x0000000bc6037221 */ /* 0x000fe40000010000 */
[----:B------:R-:W-:Y:S02]  /*d770*/  FADD.FTZ R2, R212, R10 ;  /* 0x0000000ad4027221 */ /* 0x000fe40000010000 */
[----:B------:R-:W-:Y:S02]  /*d780*/  FADD.FTZ R0, R244, R9 ;  /* 0x00000009f4007221 */ /* 0x000fe40000010000 */
[----:B------:R-:W-:Y:S01]  /*d790*/  HMMA.16816.F32 R112, R96, R124, R112 ;  /* 0x0000007c6070723c */ /* 0x000fe20000001870 */
[----:B------:R-:W-:Y:S02]  /*d7a0*/  FADD.FTZ R3, R195, R3 ;  /* 0x00000003c3037221 */ /* 0x000fe40000010000 */
[----:B------:R-:W-:-:S05]  /*d7b0*/  FADD.FTZ R2, R205, R2 ;  /* 0x00000002cd027221 */ /* 0x000fca0000010000 */
[----:B------:R-:W-:Y:S01]  /*d7c0*/  HMMA.16816.F32 R124, R96, R126, R84 ;  /* 0x0000007e607c723c */ /* 0x000fe20000001854 */
[----:B------:R-:W-:-:S07]  /*d7d0*/  FADD.FTZ R0, R214, R0 ;  /* 0x00000000d6007221 */ /* 0x000fce0000010000 */
[----:B------:R-:W-:Y:S01]  /*d7e0*/  HMMA.16816.F32 R84, R96, R4, R40 ;  /* 0x000000046054723c */ /* 0x000fe20000001828 */
[----:B------:R-:W-:-:S06]  /*d7f0*/  FADD.FTZ R3, R207, R3 ;  /* 0x00000003cf037221 */ /* 0x000fcc0000010000 */
        /* <DEDUP_REMOVED lines=48> */
[----:B------:R-:W-:Y:S01]  /*db00*/  FADD.FTZ R0, R20, R0 ;  /* 0x0000000014007221 */ /* 0x000fe20000010000 */
[----:B------:R1:W-:Y:S04]  /*db10*/  STL [R1+0x20], R4 ;  /* 0x0000200401007387 */ /* 0x0003e80000100800 */
[----:B------:R1:W-:Y:S04]  /*db20*/  STL [R1+0x28], R3 ;  /* 0x0000280301007387 */ /* 0x0003e80000100800 */
[----:B------:R1:W-:Y:S04]  /*db30*/  STL [R1+0x24], R2 ;  /* 0x0000240201007387 */ /* 0x0003e80000100800 */
[----:B------:R1:W-:Y:S01]  /*db40*/  STL [R1+0x2c], R0 ;  /* 0x00002c0001007387 */ /* 0x0003e20000100800 */
[----:B------:R-:W-:Y:S01]  /*db50*/  HMMA.16816.F32 R128, R96, R140, R128 ;  /* 0x0000008c6080723c */ /* 0x000fe20000001880 */
[----:B------:R-:W-:Y:S01]  /*db60*/  IMAD.MOV.U32 R101, RZ, RZ, R252 ;  /* 0x000000ffff657224 */ /* 0x000fe200078e00fc */
[----:B------:R-:W-:-:S06]  /*db70*/  MOV R104, R247 ;  /* 0x000000f700687202 */ /* 0x000fcc0000000f00 */
        /* <DEDUP_REMOVED lines=16> */
[----:B------:R-:W-:Y:S06]  /*dc80*/  BAR.SYNC.DEFER_BLOCKING 0x0 ;  /* 0x0000000000007b1d */ /* 0x000fec0000010000 */
[----:B------:R-:W4:Y:S04]  /*dc90*/  LDL R252, [R1+0x30] ;  /* 0x0000300001fc7983 */ /* 0x000f280000100800 */
        /* <DEDUP_REMOVED lines=55> */
[----:B-----5:R-:W2:Y:S04]  /*e010*/  LDSM.16.M88.4 R16, [R217+0x6000] ;  /* 0x00600000d910783b */ /* 0x020ea80000000200 */
[----:B------:R-:W-:Y:S04]  /*e020*/  LDSM.16.M88.4 R20, [R217+0x6c00] ;  /* 0x006c0000d914783b */ /* 0x000fe80000000200 */
[----:B------:R-:W-:Y:S04]  /*e030*/  LDSM.16.M88.4 R28, [R217+0x6400] ;  /* 0x00640000d91c783b */ /* 0x000fe80000000200 */
[----:B------:R-:W-:Y:S04]  /*e040*/  LDSM.16.M88.4 R24, [R217+0x6800] ;  /* 0x00680000d918783b */ /* 0x000fe80000000200 */
[----:B------:R-:W-:Y:S04]  /*e050*/  LDSM.16.M88.4 R44, [R219+0x6000] ;  /* 0x00600000db2c783b */ /* 0x000fe80000000200 */
[----:B---3--:R-:W3:Y:S04]  /*e060*/  LDSM.16.M88.4 R4, [R220+0x1000] ;  /* 0x00100000dc04783b */ /* 0x008ee80000000200 */
[----:B-1----:R-:W1:Y:S04]  /*e070*/  LDSM.16.M88.4 R12, [R221+0x1000] ;  /* 0x00100000dd0c783b */ /* 0x002e680000000200 */
[----:B------:R-:W-:Y:S04]  /*e080*/  LDSM.16.M88.4 R40, [R219+0x6400] ;  /* 0x00640000db28783b */ /* 0x000fe80000000200 */
[----:B------:R-:W-:Y:S04]  /*e090*/  LDSM.16.M88.4 R36, [R219+0x6800] ;  /* 0x00680000db24783b */ /* 0x000fe80000000200 */
[----:B------:R-:W4:Y:S01]  /*e0a0*/  S2R R0, SR_TID.X ;  /* 0x0000000000007919 */ /* 0x000f220000002100 */
[C---:B--2---:R-:W-:Y:S03]  /*e0b0*/  HMMA.16816.F32 R108, R8.reuse, R16, RZ ;  /* 0x00000010086c723c */ /* 0x044fe600000018ff */
[----:B------:R-:W0:Y:S05]  /*e0c0*/  LDGDEPBAR ;  /* 0x00000000000079af */ /* 0x000e2a0000000000 */
[----:B------:R-:W-:Y:S08]  /*e0d0*/  HMMA.16816.F32 R208, R8, R18, RZ ;  /* 0x0000001208d0723c */ /* 0x000ff000000018ff */
[C---:B---3--:R-:W-:Y:S08]  /*e0e0*/  HMMA.16816.F32 R48, R4.reuse, R16, RZ ;  /* 0x000000100430723c */ /* 0x048ff000000018ff */
[C---:B------:R-:W-:Y:S01]  /*e0f0*/  HMMA.16816.F32 R60, R4.reuse, R18, RZ ;  /* 0x00000012043c723c */ /* 0x040fe200000018ff */
[----:B------:R-:W2:Y:S07]  /*e100*/  LDSM.16.M88.4 R16, [R219+0x6c00] ;  /* 0x006c0000db10783b */ /* 0x000eae0000000200 */
[C---:B------:R-:W-:Y:S08]  /*e110*/  HMMA.16816.F32 R52, R4.reuse, R20, RZ ;  /* 0x000000140434723c */ /* 0x040ff000000018ff */
[C---:B------:R-:W-:Y:S08]  /*e120*/  HMMA.16816.F32 R32, R4.reuse, R28, RZ ;  /* 0x0000001c0420723c */ /* 0x040ff000000018ff */
[C---:B------:R-:W-:Y:S08]  /*e130*/  HMMA.16816.F32 R56, R4.reuse, R24, RZ ;  /* 0x000000180438723c */ /* 0x040ff000000018ff */
[C---:B------:R-:W-:Y:S08]  /*e140*/  HMMA.16816.F32 R64, R4.reuse, R30, RZ ;  /* 0x0000001e0440723c */ /* 0x040ff000000018ff */
[C---:B------:R-:W-:Y:S08]  /*e150*/  HMMA.16816.F32 R100, R4.reuse, R26, RZ ;  /* 0x0000001a0464723c */ /* 0x040ff000000018ff */
[----:B------:R-:W-:Y:S08]  /*e160*/  HMMA.16816.F32 R4, R4, R22, RZ ;  /* 0x000000160404723c */ /* 0x000ff000000018ff */
[----:B-1----:R-:W-:Y:S08]  /*e170*/  HMMA.16816.F32 R180, R12, R44, R48 ;  /* 0x0000002c0cb4723c */ /* 0x002ff00000001830 */
        /* <DEDUP_REMOVED lines=10> */
[C---:B--2---:R-:W-:Y:S08]  /*e220*/  HMMA.16816.F32 R48, R12.reuse, R16, R52 ;  /* 0x000000100c30723c */ /* 0x044ff00000001834 */
[C---:B------:R-:W-:Y:S08]  /*e230*/  HMMA.16816.F32 R52, R12.reuse, R42, R64 ;  /* 0x0000002a0c34723c */ /* 0x040ff00000001840 */
[C---:B------:R-:W-:Y:S01]  /*e240*/  HMMA.16816.F32 R64, R12.reuse, R18, R4 ;  /* 0x000000120c40723c */ /* 0x040fe20000001804 */
[----:B------:R-:W2:Y:S07]  /*e250*/  LDSM.16.M88.4 R4, [R220+0x3000] ;  /* 0x00300000dc04783b */ /* 0x000eae0000000200 */
[C---:B------:R-:W-:Y:S01]  /*e260*/  HMMA.16816.F32 R176, R12.reuse, R40, R32 ;  /* 0x000000280cb0723c */ /* 0x040fe20000001820 */
[----:B------:R-:W3:Y:S07]  /*e270*/  LDSM.16.M88.4 R32, [R217+0x7400] ;  /* 0x00740000d920783b */ /* 0x000eee0000000200 */
[C---:B------:R-:W-:Y:S08]  /*e280*/  HMMA.16816.F32 R104, R12.reuse, R36, R56 ;  /* 0x000000240c68723c */ /* 0x040ff00000001838 */
[C---:B------:R-:W-:Y:S08]  /*e290*/  HMMA.16816.F32 R56, R12.reuse, R46, R60 ;  /* 0x0000002e0c38723c */ /* 0x040ff0000000183c */
[----:B------:R-:W-:Y:S01]  /*e2a0*/  HMMA.16816.F32 R100, R12, R38, R100 ;  /* 0x000000260c64723c */ /* 0x000fe20000001864 */
[----:B------:R-:W2:Y:S07]  /*e2b0*/  LDSM.16.M88.4 R12, [R220+0x2000] ;  /* 0x00200000dc0c783b */ /* 0x000eae0000000200 */
[C---:B-1----:R-:W-:Y:S08]  /*e2c0*/  HMMA.16816.F32 R240, R8.reuse, R16, R188 ;  /* 0x0000001008f0723c */ /* 0x042ff000000018bc */
[C---:B------:R-:W-:Y:S08]  /*e2d0*/  HMMA.16816.F32 R108, R8.reuse, R44, R108 ;  /* 0x0000002c086c723c */ /* 0x040ff0000000186c */
[C---:B------:R-:W-:Y:S08]  /*e2e0*/  HMMA.16816.F32 R236, R8.reuse, R36, R192 ;  /* 0x0000002408ec723c */ /* 0x040ff000000018c0 */
[C---:B------:R-:W-:Y:S01]  /*e2f0*/  HMMA.16816.F32 R188, R8.reuse, R38, R200 ;  /* 0x0000002608bc723c */ /* 0x040fe200000018c8 */
[----:B------:R-:W-:Y:S07]  /*e300*/  LDSM.16.M88.4 R36, [R219+0x7c00] ;  /* 0x007c0000db24783b */ /* 0x000fee0000000200 */
[----:B------:R-:W-:Y:S01]  /*e310*/  HMMA.16816.F32 R192, R8, R46, R208 ;  /* 0x0000002e08c0723c */ /* 0x000fe200000018d0 */
[----:B------:R-:W-:Y:S07]  /*e320*/  LDSM.16.M88.4 R44, [R219+0x7400] ;  /* 0x00740000db2c783b */ /* 0x000fee0000000200 */
[C---:B--2---:R-:W-:Y:S08]  /*e330*/  HMMA.16816.F32 R200, R4.reuse, R28, R104 ;  /* 0x0000001c04c8723c */ /* 0x044ff00000001868 */
[C---:B------:R-:W-:Y:S08]  /*e340*/  HMMA.16816.F32 R208, R4.reuse, R24, R48 ;  /* 0x0000001804d0723c */ /* 0x040ff00000001830 */
[----:B------:R-:W-:Y:S08]  /*e350*/  HMMA.16816.F32 R104, R4, R22, R56 ;  /* 0x000000160468723c */ /* 0x000ff00000001838 */
[----:B------:R-:W-:Y:S01]  /*e360*/  HMMA.16816.F32 R184, R8, R18, R184 ;  /* 0x0000001208b8723c */ /* 0x000fe200000018b8 */
[----:B------:R-:W-:Y:S07]  /*e370*/  LDSM.16.M88.4 R16, [R219+0x7000] ;  /* 0x00700000db10783b */ /* 0x000fee0000000200 */
[C---:B------:R-:W-:Y:S08]  /*e380*/  HMMA.16816.F32 R180, R4.reuse, R20, R180 ;  /* 0x0000001404b4723c */ /* 0x040ff000000018b4 */
[C---:B---3--:R-:W-:Y:S08]  /*e390*/  HMMA.16816.F32 R176, R4.reuse, R32, R176 ;  /* 0x0000002004b0723c */ /* 0x048ff000000018b0 */
[C---:B------:R-:W-:Y:S08]  /*e3a0*/  HMMA.16816.F32 R60, R4.reuse, R34, R52 ;  /* 0x00000022043c723c */ /* 0x040ff00000001834 */
[C---:B------:R-:W-:Y:S08]  /*e3b0*/  HMMA.16816.F32 R56, R4.reuse, R30, R100 ;  /* 0x0000001e0438723c */ /* 0x040ff00000001864 */
[----:B------:R-:W-:Y:S01]  /*e3c0*/  HMMA.16816.F32 R48, R4, R26, R64 ;  /* 0x0000001a0430723c */ /* 0x000fe20000001840 */
[----:B------:R-:W1:Y:S07]  /*e3d0*/  LDSM.16.M88.4 R4, [R221+0x3000] ;  /* 0x00300000dd04783b */ /* 0x000e6e0000000200 */
[C---:B------:R-:W-:Y:S08]  /*e3e0*/  HMMA.16816.F32 R212, R8.reuse, R40, R196 ;  /* 0x0000002808d4723c */ /* 0x040ff000000018c4 */
[----:B------:R-:W-:Y:S01]  /*e3f0*/  HMMA.16816.F32 R196, R8, R42, R204 ;  /* 0x0000002a08c4723c */ /* 0x000fe200000018cc */
[----:B------:R-:W2:Y:S04]  /*e400*/  LDSM.16.M88.4 R40, [R219+0x7800] ;  /* 0x00780000db28783b */ /* 0x000ea80000000200 */
[----:B------:R-:W3:Y:S03]  /*e410*/  LDSM.16.M88.4 R8, [R221+0x2000] ;  /* 0x00200000dd08783b */ /* 0x000ee60000000200 */
[C---:B------:R-:W-:Y:S08]  /*e420*/  HMMA.16816.F32 R52, R12.reuse, R20, R108 ;  /* 0x000000140c34723c */ /* 0x040ff0000000186c */
[C---:B------:R-:W-:Y:S08]  /*e430*/  HMMA.16816.F32 R20, R12.reuse, R22, R192 ;  /* 0x000000160c14723c */ /* 0x040ff000000018c0 */
[C---:B------:R-:W-:Y:S08]  /*e440*/  HMMA.16816.F32 R100, R12.reuse, R34, R196 ;  /* 0x000000220c64723c */ /* 0x040ff000000018c4 */
[----:B------:R-:W-:Y:S08]  /*e450*/  HMMA.16816.F32 R196, R12, R30, R188 ;  /* 0x0000001e0cc4723c */ /* 0x000ff000000018bc */
[C---:B-1----:R-:W-:Y:S08]  /*e460*/  HMMA.16816.F32 R188, R4.reuse, R16, R180 ;  /* 0x0000001004bc723c */ /* 0x042ff000000018b4 */
[----:B------:R-:W-:Y:S08]  /*e470*/  HMMA.16816.F32 R180, R4, R44, R176 ;  /* 0x0000002c04b4723c */ /* 0x000ff000000018b0 */
[C---:B------:R-:W-:Y:S08]  /*e480*/  HMMA.16816.F32 R64, R12.reuse, R32, R212 ;  /* 0x000000200c40723c */ /* 0x040ff000000018d4 */
[C---:B------:R-:W-:Y:S01]  /*e490*/  HMMA.16816.F32 R204, R12.reuse, R28, R236 ;  /* 0x0000001c0ccc723c */ /* 0x040fe200000018ec */
[----:B------:R-:W-:Y:S07]  /*e4a0*/  LDSM.16.M88.4 R28, [R217+0x8800] ;  /* 0x00880000d91c783b */ /* 0x000fee0000000200 */
[----:B------:R-:W-:Y:S08]  /*e4b0*/  HMMA.16816.F32 R192, R12, R24, R240 ;  /* 0x000000180cc0723c */ /* 0x000ff000000018f0 */
[----:B------:R-:W-:Y:S08]  /*e4c0*/  HMMA.16816.F32 R176, R4, R46, R60 ;  /* 0x0000002e04b0723c */ /* 0x000ff0000000183c */
[----:B------:R-:W-:Y:S01]  /*e4d0*/  HMMA.16816.F32 R12, R12, R26, R184 ;  /* 0x0000001a0c0c723c */ /* 0x000fe200000018b8 */
[----:B------:R-:W-:Y:S07]  /*e4e0*/  LDSM.16.M88.4 R24, [R217+0x8000] ;  /* 0x00800000d918783b */ /* 0x000fee0000000200 */
[C---:B--2---:R-:W-:Y:S08]  /*e4f0*/  HMMA.16816.F32 R60, R4.reuse, R42, R56 ;  /* 0x0000002a043c723c */ /* 0x044ff00000001838 */
[C---:B------:R-:W-:Y:S08]  /*e500*/  HMMA.16816.F32 R184, R4.reuse, R18, R104 ;  /* 0x0000001204b8723c */ /* 0x040ff00000001868 */
[C---:B------:R-:W-:Y:S01]  /*e510*/  HMMA.16816.F32 R108, R4.reuse, R40, R200 ;  /* 0x00000028046c723c */ /* 0x040fe200000018c8 */
[----:B------:R-:W-:Y:S07]  /*e520*/  LDSM.16.M88.4 R200, [R217+0x8c00] ;  /* 0x008c0000d9c8783b */ /* 0x000fee0000000200 */
[C---:B------:R-:W-:Y:S08]  /*e530*/  HMMA.16816.F32 R56, R4.reuse, R36, R208 ;  /* 0x000000240438723c */ /* 0x040ff000000018d0 */
[----:B------:R-:W-:Y:S01]  /*e540*/  HMMA.16816.F32 R32, R4, R38, R48 ;  /* 0x000000260420723c */ /* 0x000fe20000001830 */
[----:B------:R-:W1:Y:S07]  /*e550*/  LDSM.16.M88.4 R4, [R220+0x5000] ;  /* 0x00500000dc04783b */ /* 0x000e6e0000000200 */
[C---:B---3--:R-:W-:Y:S01]  /*e560*/  HMMA.16816.F32 R48, R8.reuse, R18, R20 ;  /* 0x000000120830723c */ /* 0x048fe20000001814 */
[----:B------:R-:W2:Y:S07]  /*e570*/  LDSM.16.M88.4 R20, [R217+0x8400] ;  /* 0x00840000d914783b */ /* 0x000eae0000000200 */
[C---:B------:R-:W-:Y:S08]  /*e580*/  HMMA.16816.F32 R104, R8.reuse, R46, R100 ;  /* 0x0000002e0868723c */ /* 0x040ff00000001864 */
[C---:B------:R-:W-:Y:S08]  /*e590*/  HMMA.16816.F32 R192, R8.reuse, R36, R192 ;  /* 0x0000002408c0723c */ /* 0x040ff000000018c0 */
[C---:B------:R-:W-:Y:S01]  /*e5a0*/  HMMA.16816.F32 R212, R8.reuse, R38, R12 ;  /* 0x0000002608d4723c */ /* 0x040fe2000000180c */
[----:B------:R-:W3:Y:S07]  /*e5b0*/  LDSM.16.M88.4 R12, [R220+0x4000] ;  /* 0x00400000dc0c783b */ /* 0x000eee0000000200 */
[C---:B------:R-:W-:Y:S01]  /*e5c0*/  HMMA.16816.F32 R52, R8.reuse, R16, R52 ;  /* 0x000000100834723c */ /* 0x040fe20000001834 */
[----:B------:R-:W-:Y:S07]  /*e5d0*/  LDSM.16.M88.4 R16, [R219+0x8000] ;  /* 0x00800000db10783b */ /* 0x000fee0000000200 */
[C---:B------:R-:W-:Y:S08]  /*e5e0*/  HMMA.16816.F32 R64, R8.reuse, R44, R64 ;  /* 0x0000002c0840723c */ /* 0x040ff00000001840 */
[C---:B------:R-:W-:Y:S08]  /*e5f0*/  HMMA.16816.F32 R100, R8.reuse, R40, R204 ;  /* 0x000000280864723c */ /* 0x040ff000000018cc */
[----:B------:R-:W-:Y:S08]  /*e600*/  HMMA.16816.F32 R196, R8, R42, R196 ;  /* 0x0000002a08c4723c */ /* 0x000ff000000018c4 */
[C---:B-1----:R-:W-:Y:S08]  /*e610*/  HMMA.16816.F32 R36, R4.reuse, R24, R188 ;  /* 0x000000180424723c */ /* 0x042ff000000018bc */
[C---:B------:R-:W-:Y:S08]  /*e620*/  HMMA.16816.F32 R184, R4.reuse, R26, R184 ;  /* 0x0000001a04b8723c */ /* 0x040ff000000018b8 */
[C---:B--2---:R-:W-:Y:S08]  /*e630*/  HMMA.16816.F32 R180, R4.reuse, R20, R180 ;  /* 0x0000001404b4723c */ /* 0x044ff000000018b4 */
[C---:B------:R-:W-:Y:S08]  /*e640*/  HMMA.16816.F32 R176, R4.reuse, R22, R176 ;  /* 0x0000001604b0723c */ /* 0x040ff000000018b0 */
[C---:B------:R-:W-:Y:S08]  /*e650*/  HMMA.16816.F32 R108, R4.reuse, R28, R108 ;  /* 0x0000001c046c723c */ /* 0x040ff0000000186c */
[C---:B------:R-:W-:Y:S08]  /*e660*/  HMMA.16816.F32 R188, R4.reuse, R30, R60 ;  /* 0x0000001e04bc723c */ /* 0x040ff0000000183c */
[C---:B------:R-:W-:Y:S08]  /*e670*/  HMMA.16816.F32 R8, R4.reuse, R200, R56 ;  /* 0x000000c80408723c */ /* 0x040ff00000001838 */
[----:B------:R-:W-:Y:S01]  /*e680*/  HMMA.16816.F32 R4, R4, R202, R32 ;  /* 0x000000ca0404723c */ /* 0x000fe20000001820 */
[----:B------:R-:W-:-:S02]  /*e690*/  IMAD.MOV.U32 R2, RZ, RZ, R212 ;  /* 0x000000ffff027224 */ /* 0x000fc400078e00d4 */
[----:B------:R-:W-:Y:S11]  /*e6a0*/  IMAD.MOV.U32 R241, RZ, RZ, R213 ;  /* 0x000000fffff17224 */ /* 0x000ff600078e00d5 */
[----:B------:R-:W-:Y:S02]  /*e6b0*/  @!UPT UIADD3 URZ, URZ, URZ, URZ ;  /* 0x0000003f3f3ff290 */ /* 0x000fe4000fffe03f */
[----:B------:R-:W-:Y:S02]  /*e6c0*/  IMAD.MOV.U32 R251, RZ, RZ, R8 ;  /* 0x000000fffffb7224 */ /* 0x000fe400078e0008 */
[----:B------:R-:W-:Y:S02]  /*e6d0*/  IMAD.MOV.U32 R250, RZ, RZ, R9 ;  /* 0x000000fffffa7224 */ /* 0x000fe400078e0009 */
[----:B------:R-:W-:Y:S02]  /*e6e0*/  IMAD.MOV.U32 R249, RZ, RZ, R10 ;  /* 0x000000fffff97224 */ /* 0x000fe400078e000a */
[----:B------:R-:W-:Y:S02]  /*e6f0*/  IMAD.MOV.U32 R242, RZ, RZ, R11 ;  /* 0x000000fffff27224 */ /* 0x000fe400078e000b */
[----:B------:R-:W-:Y:S01]  /*e700*/  IMAD.MOV.U32 R213, RZ, RZ, R4 ;  /* 0x000000ffffd57224 */ /* 0x000fe200078e0004 */
[----:B------:R-:W1:Y:S01]  /*e710*/  LDSM.16.M88.4 R8, [R221+0x4000] ;  /* 0x00400000dd08783b */ /* 0x000e620000000200 */
[----:B------:R-:W-:-:S02]  /*e720*/  IMAD.MOV.U32 R212, RZ, RZ, R5 ;  /* 0x000000ffffd47224 */ /* 0x000fc400078e0005 */
[----:B------:R-:W-:Y:S02]  /*e730*/  IMAD.MOV.U32 R210, RZ, RZ, R6 ;  /* 0x000000ffffd27224 */ /* 0x000fe400078e0006 */
[----:B------:R-:W-:Y:S02]  /*e740*/  IMAD.MOV.U32 R209, RZ, RZ, R7 ;  /* 0x000000ffffd17224 */ /* 0x000fe400078e0007 */
[----:B------:R-:W2:Y:S01]  /*e750*/  LDSM.16.M88.4 R4, [R221+0x5000] ;  /* 0x00500000dd04783b */ /* 0x000ea20000000200 */
[----:B----4-:R-:W-:Y:S01]  /*e760*/  IMAD.SHL.U32 R0, R0, 0x2, RZ ;  /* 0x0000000200007824 */ /* 0x010fe200078e00ff */
[----:B---3--:R-:W-:Y:S04]  /*e770*/  HMMA.16816.F32 R32, R12, R24, R52 ;  /* 0x000000180c20723c */ /* 0x008fe80000001834 */
[----:B------:R-:W-:-:S05]  /*e780*/  LOP3.LUT R0, R0, 0x6, RZ, 0xc0, !PT ;  /* 0x0000000600007812 */ /* 0x000fca00078ec0ff */
[----:B------:R-:W-:Y:S01]  /*e790*/  IMAD R0, R244, 0x40, R0 ;  /* 0x00000040f4007824 */ /* 0x000fe200078e0200 */
[C---:B------:R-:W-:Y:S07]  /*e7a0*/  HMMA.16816.F32 R100, R12.reuse, R28, R100 ;  /* 0x0000001c0c64723c */ /* 0x040fee0000001864 */
[----:B------:R-:W-:Y:S01]  /*e7b0*/  IMAD.MOV.U32 R29, RZ, RZ, R2 ;  /* 0x000000ffff1d7224 */ /* 0x000fe200078e0002 */
[----:B------:R-:W-:Y:S01]  /*e7c0*/  HMMA.16816.F32 R40, R12, R20, R64 ;  /* 0x000000140c28723c */ /* 0x000fe20000001840 */
[----:B------:R-:W-:-:S07]  /*e7d0*/  IMAD.IADD R2, R226, 0x1, -R0 ;  /* 0x00000001e2027824 */ /* 0x000fce00078e0a00 */
[----:B------:R-:W-:Y:S01]  /*e7e0*/  HMMA.16816.F32 R104, R12, R22, R104 ;  /* 0x000000160c68723c */ /* 0x000fe20000001868 */
[----:B------:R-:W3:Y:S01]  /*e7f0*/  LDSM.16.M88.4 R20, [R219+0x8400] ;  /* 0x00840000db14783b */ /* 0x000ee20000000200 */
[----:B------:R-:W-:Y:S01]  /*e800*/  IABS R2, R2 ;  /* 0x0000000200027213 */ /* 0x000fe20000000000 */
[----:B------:R-:W-:-:S03]  /*e810*/  IMAD.IADD R3, R225, 0x1, -R0 ;  /* 0x00000001e1037824 */ /* 0x000fc600078e0a00 */
[----:B------:R4:W-:Y:S02]  /*e820*/  I2F R25, R2 ;  /* 0x0000000200197306 */ /* 0x0009e40000201400 */
[----:B------:R-:W-:Y:S01]  /*e830*/  IABS R3, R3 ;  /* 0x0000000300037213 */ /* 0x000fe20000000000 */
[-C--:B-1----:R-:W-:Y:S08]  /*e840*/  HMMA.16816.F32 R32, R8, R16.reuse, R32 ;  /* 0x000000100820723c */ /* 0x082ff00000001820 */
[----:B--2---:R-:W-:Y:S01]  /*e850*/  HMMA.16816.F32 R36, R4, R16, R36 ;  /* 0x000000100424723c */ /* 0x004fe20000001824 */
[----:B----4-:R-:W-:-:S06]  /*e860*/  IMAD.IADD R2, R224, 0x1, -R0 ;  /* 0x00000001e0027824 */ /* 0x010fcc00078e0a00 */
[----:B------:R-:W-:Y:S01]  /*e870*/  IMAD.IADD R16, R227, 0x1, -R0 ;  /* 0x00000001e3107824 */ /* 0x000fe200078e0a00 */
[----:B------:R-:W-:Y:S01]  /*e880*/  IABS R2, R2 ;  /* 0x0000000200027213 */ /* 0x000fe20000000000 */
[----:B------:R1:W-:Y:S01]  /*e890*/  I2F R24, R3 ;  /* 0x0000000300187306 */ /* 0x0003e20000201400 */
[----:B------:R-:W-:Y:S03]  /*e8a0*/  HMMA.16816.F32 R44, R12, R26, R48 ;  /* 0x0000001a0c2c723c */ /* 0x000fe60000001830 */
[----:B-1----:R-:W-:Y:S01]  /*e8b0*/  IMAD.MOV.U32 R3, RZ, RZ, R2 ;  /* 0x000000ffff037224 */ /* 0x002fe200078e0002 */
[----:B------:R-:W-:-:S04]  /*e8c0*/  IABS R2, R16 ;  /* 0x0000001000027213 */ /* 0x000fc80000000000 */
[----:B------:R1:W2:Y:S01]  /*e8d0*/  I2F R16, R2 ;  /* 0x0000000200107306 */ /* 0x0002a20000201400 */
[-C--:B---3--:R-:W-:Y:S07]  /*e8e0*/  HMMA.16816.F32 R40, R8, R20.reuse, R40 ;  /* 0x000000140828723c */ /* 0x088fee0000001828 */
[----:B------:R3:W4:Y:S01]  /*e8f0*/  I2F R17, R3 ;  /* 0x0000000300117306 */ /* 0x0007220000201400 */
[----:B------:R-:W-:Y:S01]  /*e900*/  HMMA.16816.F32 R180, R4, R20, R180 ;  /* 0x0000001404b4723c */ /* 0x000fe200000018b4 */
[----:B-1----:R-:W-:-:S06]  /*e910*/  IADD3 R2, R0, 0x1, RZ ;  /* 0x0000000100027810 */ /* 0x002fcc0007ffe0ff */
[----:B--2---:R-:W-:Y:S02]  /*e920*/  FFMA.FTZ R20, R16, -R222, R38 ;  /* 0x800000de10147223 */ /* 0x004fe40000010026 */
[--C-:B------:R-:W-:Y:S01]  /*e930*/  IMAD.IADD R16, R225, 0x1, -R2.reuse ;  /* 0x00000001e1107824 */ /* 0x100fe200078e0a02 */
[----:B------:R-:W-:Y:S01]  /*e940*/  HMMA.16816.F32 R48, R4, R18, R184 ;  /* 0x000000120430723c */ /* 0x000fe200000018b8 */
[----:B---3--:R-:W-:-:S03]  /*e950*/  IMAD.IADD R3, R226, 0x1, -R2 ;  /* 0x00000001e2037824 */ /* 0x008fc600078e0a02 */
[----:B------:R-:W-:-:S04]  /*e960*/  IABS R16, R16 ;  /* 0x0000001000107213 */ /* 0x000fc80000000000 */
[----:B------:R-:W-:Y:S01]  /*e970*/  HMMA.16816.F32 R44, R8, R18, R44 ;  /* 0x00000012082c723c */ /* 0x000fe2000000182c */
[----:B----4-:R-:W-:Y:S01]  /*e980*/  FFMA.FTZ R21, R17, -R222, R36 ;  /* 0x800000de11157223 */ /* 0x010fe20000010024 */
[----:B------:R-:W-:Y:S01]  /*e990*/  ISETP.GE.AND P0, PT, R0, R235, PT ;  /* 0x000000eb0000720c */ /* 0x000fe20003f06270 */
[----:B------:R-:W-:-:S04]  /*e9a0*/  IMAD.MOV.U32 R17, RZ, RZ, R16 ;  /* 0x000000ffff117224 */ /* 0x000fc800078e0010 */
[----:B------:R-:W-:Y:S01]  /*e9b0*/  IMAD.IADD R18, R224, 0x1, -R2 ;  /* 0x00000001e0127824 */ /* 0x000fe200078e0a02 */
[----:B------:R-:W-:Y:S01]  /*e9c0*/  IABS R3, R3 ;  /* 0x0000000300037213 */ /* 0x000fe20000000000 */
[----:B------:R-:W-:Y:S01]  /*e9d0*/  FFMA.FTZ R19, R25, -R222, R32 ;  /* 0x800000de19137223 */ /* 0x000fe20000010020 */
[C---:B------:R-:W-:Y:S02]  /*e9e0*/  ISETP.GE.AND P6, PT, R0.reuse, R234, PT ;  /* 0x000000ea0000720c */ /* 0x040fe40003fc6270 */
[----:B------:R-:W-:Y:S01]  /*e9f0*/  IABS R16, R18 ;  /* 0x0000001200107213 */ /* 0x000fe20000000000 */
[----:B------:R-:W-:Y:S01]  /*ea00*/  IMAD.IADD R18, R227, 0x1, -R2 ;  /* 0x00000001e3127824 */ /* 0x000fe200078e0a02 */
[C---:B------:R-:W-:Y:S02]  /*ea10*/  ISETP.GE.AND P5, PT, R0.reuse, R233, PT ;  /* 0x000000e90000720c */ /* 0x040fe40003fa6270 */
[C---:B------:R-:W-:Y:S01]  /*ea20*/  ISETP.GE.AND P1, PT, R0.reuse, R232, PT ;  /* 0x000000e80000720c */ /* 0x040fe20003f26270 */
[----:B------:R1:W-:Y:S01]  /*ea30*/  I2F R25, R17 ;  /* 0x0000001100197306 */ /* 0x0003e20000201400 */
[----:B------:R-:W-:Y:S01]  /*ea40*/  ISETP.LT.OR P0, PT, R0, R231, P0 ;  /* 0x000000e70000720c */ /* 0x000fe20000701670 */
[----:B------:R-:W-:Y:S01]  /*ea50*/  FFMA.FTZ R24, R24, -R222, R34 ;  /* 0x800000de18187223 */ /* 0x000fe20000010022 */
[----:B------:R-:W-:-:S02]  /*ea60*/  ISETP.LT.OR P6, PT, R0, R230, P6 ;  /* 0x000000e60000720c */ /* 0x000fc400037c1670 */
[C---:B------:R-:W-:Y:S02]  /*ea70*/  ISETP.LT.OR P5, PT, R0.reuse, R229, P5 ;  /* 0x000000e50000720c */ /* 0x040fe40002fa1670 */
[----:B------:R-:W-:Y:S01]  /*ea80*/  ISETP.LT.OR P1, PT, R0, R228, P1 ;  /* 0x000000e40000720c */ /* 0x000fe20000f21670 */
[----:B------:R2:W-:Y:S01]  /*ea90*/  I2F R26, R3 ;  /* 0x00000003001a7306 */ /* 0x0005e20000201400 */
[----:B------:R-:W-:Y:S02]  /*eaa0*/  FSEL R237, R19, -INF , !P0 ;  /* 0xff80000013ed7808 */ /* 0x000fe40004000000 */
[----:B------:R-:W-:Y:S01]  /*eab0*/  FSEL R240, R24, -INF , !P6 ;  /* 0xff80000018f07808 */ /* 0x000fe20007000000 */
[----:B-1----:R-:W-:Y:S01]  /*eac0*/  IMAD.MOV.U32 R17, RZ, RZ, R16 ;  /* 0x000000ffff117224 */ /* 0x002fe200078e0010 */
[----:B------:R-:W-:Y:S02]  /*ead0*/  IABS R16, R18 ;  /* 0x0000001200107213 */ /* 0x000fe40000000000 */
[----:B------:R-:W-:Y:S01]  /*eae0*/  FSEL R62, R21, -INF , !P5 ;  /* 0xff800000153e7808 */ /* 0x000fe20006800000 */
[----:B------:R1:W3:Y:S01]  /*eaf0*/  I2F R19, R17 ;  /* 0x0000001100137306 */ /* 0x0002e20000201400 */
[----:B--2---:R-:W-:-:S02]  /*eb00*/  IADD3 R3, R0, 0x8, RZ ;  /* 0x0000000800037810 */ /* 0x004fc40007ffe0ff */
[----:B------:R-:W-:-:S05]  /*eb10*/  FSEL R63, R20, -INF , !P1 ;  /* 0xff800000143f7808 */ /* 0x000fca0004800000 */
        /* <DEDUP_REMOVED lines=11> */
[----:B--2---:R-:W-:-:S04]  /*ebd0*/  IABS R16, R17 ;  /* 0x0000001100107213 */ /* 0x004fc80000000000 */
[----:B------:R1:W2:Y:S01]  /*ebe0*/  I2F R28, R16 ;  /* 0x00000010001c7306 */ /* 0x0002a20000201400 */
[----:B------:R-:W-:Y:S01]  /*ebf0*/  IABS R2, R2 ;  /* 0x0000000200027213 */ /* 0x000fe20000000000 */
[-C--:B---3--:R-:W-:Y:S02]  /*ec00*/  FFMA.FTZ R20, R19, -R222.reuse, R37 ;  /* 0x800000de13147223 */ /* 0x088fe40000010025 */
[----:B----4-:R-:W-:Y:S02]  /*ec10*/  FFMA.FTZ R19, R18, -R222, R39 ;  /* 0x800000de12137223 */ /* 0x010fe40000010027 */
[----:B------:R-:W-:Y:S02]  /*ec20*/  IMAD.MOV.U32 R17, RZ, RZ, R2 ;  /* 0x000000ffff117224 */ /* 0x000fe400078e0002 */
[--C-:B------:R-:W-:Y:S02]  /*ec30*/  IMAD.IADD R18, R227, 0x1, -R3.reuse ;  /* 0x00000001e3127824 */ /* 0x100fe400078e0a03 */
[----:B-1----:R-:W-:-:S02]  /*ec40*/  IMAD.IADD R16, R224, 0x1, -R3 ;  /* 0x00000001e0107824 */ /* 0x002fc400078e0a03 */
[----:B------:R-:W-:-:S03]  /*ec50*/  FFMA.FTZ R24, R26, -R222, R33 ;  /* 0x800000de1a187223 */ /* 0x000fc60000010021 */
[----:B------:R-:W-:Y:S01]  /*ec60*/  IABS R16, R16 ;  /* 0x0000001000107213 */ /* 0x000fe20000000000 */
[----:B------:R1:W-:Y:S01]  /*ec70*/  I2F R26, R17 ;  /* 0x00000011001a7306 */ /* 0x0003e20000201400 */
[----:B------:R-:W-:Y:S01]  /*ec80*/  IADD3 R2, R0, 0x9, RZ ;  /* 0x0000000900027810 */ /* 0x000fe20007ffe0ff */
[----:B------:R-:W-:Y:S01]  /*ec90*/  FFMA.FTZ R21, R25, -R222, R35 ;  /* 0x800000de19157223 */ /* 0x000fe20000010023 */
[----:B------:R-:W-:Y:S01]  /*eca0*/  FSEL R61, R19, -INF , !P1 ;  /* 0xff800000133d7808 */ /* 0x000fe20004800000 */
[----:B-1----:R-:W-:Y:S01]  /*ecb0*/  IMAD.MOV.U32 R17, RZ, RZ, R16 ;  /* 0x000000ffff117224 */ /* 0x002fe200078e0010 */
[----:B------:R-:W-:Y:S01]  /*ecc0*/  IABS R16, R18 ;  /* 0x0000001200107213 */ /* 0x000fe20000000000 */
[----:B------:R-:W-:Y:S02]  /*ecd0*/  IMAD.IADD R18, R226, 0x1, -R2 ;  /* 0x00000001e2127824 */ /* 0x000fe400078e0a02 */
[----:B------:R1:W3:Y:S01]  /*ece0*/  I2F R25, R17 ;  /* 0x0000001100197306 */ /* 0x0002e20000201400 */
[----:B------:R-:W-:Y:S01]  /*ecf0*/  IMAD.MOV.U32 R239, RZ, RZ, R214 ;  /* 0x000000ffffef7224 */ /* 0x000fe200078e00d6 */
[----:B------:R-:W-:-:S02]  /*ed00*/  FSEL R214, R24, -INF , !P0 ;  /* 0xff80000018d67808 */ /* 0x000fc40004000000 */
[----:B------:R-:W-:Y:S02]  /*ed10*/  FSEL R238, R21, -INF , !P6 ;  /* 0xff80000015ee7808 */ /* 0x000fe40007000000 */
[----:B------:R-:W-:Y:S01]  /*ed20*/  FSEL R60, R20, -INF , !P5 ;  /* 0xff800000143c7808 */ /* 0x000fe20006800000 */
[----:B-1----:R-:W-:Y:S01]  /*ed30*/  IMAD.MOV.U32 R17, RZ, RZ, R16 ;  /* 0x000000ffff117224 */ /* 0x002fe200078e0010 */
[----:B------:R-:W-:-:S03]  /*ed40*/  IABS R16, R18 ;  /* 0x0000001200107213 */ /* 0x000fc60000000000 */
[----:B------:R1:W4:Y:S01]  /*ed50*/  I2F R19, R17 ;  /* 0x0000001100137306 */ /* 0x0003220000201400 */
[C---:B------:R-:W-:Y:S02]  /*ed60*/  ISETP.GE.AND P0, PT, R3.reuse, R235, PT ;  /* 0x000000eb0300720c */ /* 0x040fe40003f06270 */
[C---:B------:R-:W-:Y:S02]  /*ed70*/  ISETP.GE.AND P6, PT, R3.reuse, R234, PT ;  /* 0x000000ea0300720c */ /* 0x040fe40003fc6270 */
[C---:B------:R-:W-:Y:S02]  /*ed80*/  ISETP.GE.AND P5, PT, R3.reuse, R233, PT ;  /* 0x000000e90300720c */ /* 0x040fe40003fa6270 */
[C---:B------:R-:W-:Y:S01]  /*ed90*/  ISETP.GE.AND P1, PT, R3.reuse, R232, PT ;  /* 0x000000e80300720c */ /* 0x040fe20003f26270 */
[----:B------:R2:W2:Y:S01]  /*eda0*/  I2F R27, R16 ;  /* 0x00000010001b7306 */ /* 0x0004a20000201400 */
[C---:B------:R-:W-:Y:S02]  /*edb0*/  ISETP.LT.OR P0, PT, R3.reuse, R231, P0 ;  /* 0x000000e70300720c */ /* 0x040fe40000701670 */
[----:B------:R-:W-:Y:S01]  /*edc0*/  ISETP.LT.OR P6, PT, R3, R230, P6 ;  /* 0x000000e60300720c */ /* 0x000fe200037c1670 */
[----:B-1----:R-:W-:Y:S01]  /*edd0*/  IMAD.IADD R17, R225, 0x1, -R2 ;  /* 0x00000001e1117824 */ /* 0x002fe200078e0a02 */
[----:B------:R-:W-:-:S02]  /*ede0*/  ISETP.LT.OR P5, PT, R3, R229, P5 ;  /* 0x000000e50300720c */ /* 0x000fc40002fa1670 */
[----:B------:R-:W-:Y:S01]  /*edf0*/  ISETP.LT.OR P1, PT, R3, R228, P1 ;  /* 0x000000e40300720c */ /* 0x000fe20000f21670 */
[----:B--2---:R-:W-:Y:S01]  /*ee00*/  IMAD.IADD R16, R224, 0x1, -R2 ;  /* 0x00000001e0107824 */ /* 0x004fe200078e0a02 */
[----:B------:R-:W-:Y:S01]  /*ee10*/  IABS R3, R17 ;  /* 0x0000001100037213 */ /* 0x000fe20000000000 */
[----:B------:R-:W-:-:S03]  /*ee20*/  FFMA.FTZ R24, R28, -R222, R44 ;  /* 0x800000de1c187223 */ /* 0x000fc6000001002c */
[----:B------:R-:W-:Y:S01]  /*ee30*/  IABS R16, R16 ;  /* 0x0000001000107213 */ /* 0x000fe20000000000 */
[-C--:B---3--:R-:W-:Y:S02]  /*ee40*/  FFMA.FTZ R20, R25, -R222.reuse, R48 ;  /* 0x800000de19147223 */ /* 0x088fe40000010030 */
[-C--:B------:R-:W-:Y:S01]  /*ee50*/  FFMA.FTZ R21, R26, -R222.reuse, R46 ;  /* 0x800000de1a157223 */ /* 0x080fe2000001002e */
[----:B------:R1:W2:Y:S01]  /*ee60*/  I2F R25, R3 ;  /* 0x0000000300197306 */ /* 0x0002a20000201400 */
[----:B----4-:R-:W-:Y:S02]  /*ee70*/  FFMA.FTZ R19, R19, -R222, R50 ;  /* 0x800000de13137223 */ /* 0x010fe40000010032 */
[----:B------:R-:W-:Y:S02]  /*ee80*/  IMAD.IADD R18, R227, 0x1, -R2 ;  /* 0x00000001e3127824 */ /* 0x000fe400078e0a02 */
[----:B------:R-:W-:Y:S01]  /*ee90*/  IMAD.MOV.U32 R17, RZ, RZ, R16 ;  /* 0x000000ffff117224 */ /* 0x000fe200078e0010 */
[----:B------:R-:W-:-:S02]  /*eea0*/  FSEL R206, R24, -INF , !P0 ;  /* 0xff80000018ce7808 */ /* 0x000fc40004000000 */
[----:B------:R-:W-:Y:S01]  /*eeb0*/  FSEL R207, R21, -INF , !P6 ;  /* 0xff80000015cf7808 */ /* 0x000fe20007000000 */
[----:B------:R3:W4:Y:S01]  /*eec0*/  I2F R24, R17 ;  /* 0x0000001100187306 */ /* 0x0007220000201400 */
[----:B------:R-:W-:Y:S02]  /*eed0*/  FSEL R58, R20, -INF , !P5 ;  /* 0xff800000143a7808 */ /* 0x000fe40006800000 */
[----:B------:R-:W-:Y:S02]  /*eee0*/  FSEL R59, R19, -INF , !P1 ;  /* 0xff800000133b7808 */ /* 0x000fe40004800000 */
[----:B-1----:R-:W-:Y:S02]  /*eef0*/  IADD3 R3, R0, 0x10, RZ ;  /* 0x0000001000037810 */ /* 0x002fe40007ffe0ff */
[----:B------:R-:W-:Y:S02]  /*ef00*/  ISETP.GE.AND P0, PT, R2, R235, PT ;  /* 0x000000eb0200720c */ /* 0x000fe40003f06270 */
[----:B------:R-:W-:-:S02]  /*ef10*/  IABS R16, R18 ;  /* 0x0000001200107213 */ /* 0x000fc40000000000 */
[C---:B------:R-:W-:Y:S02]  /*ef20*/  ISETP.GE.AND P6, PT, R2.reuse, R234, PT ;  /* 0x000000ea0200720c */ /* 0x040fe40003fc6270 */
[----:B------:R-:W-:Y:S01]  /*ef30*/  ISETP.GE.AND P5, PT, R2, R233, PT ;  /* 0x000000e90200720c */ /* 0x000fe20003fa6270 */
[----:B---3--:R-:W-:Y:S01]  /*ef40*/  IMAD.IADD R17, R226, 0x1, -R3 ;  /* 0x00000001e2117824 */ /* 0x008fe200078e0a03 */
[C---:B------:R-:W-:Y:S01]  /*ef50*/  ISETP.GE.AND P1, PT, R2.reuse, R232, PT ;  /* 0x000000e80200720c */ /* 0x040fe20003f26270 */
[----:B------:R1:W3:Y:S01]  /*ef60*/  I2F R20, R16 ;  /* 0x0000001000147306 */ /* 0x0002e20000201400 */
[C---:B------:R-:W-:Y:S02]  /*ef70*/  ISETP.LT.OR P0, PT, R2.reuse, R231, P0 ;  /* 0x000000e70200720c */ /* 0x040fe40000701670 */
[C---:B------:R-:W-:Y:S02]  /*ef80*/  ISETP.LT.OR P6, PT, R2.reuse, R230, P6 ;  /* 0x000000e60200720c */ /* 0x040fe400037c1670 */
[----:B------:R-:W-:-:S02]  /*ef90*/  ISETP.LT.OR P5, PT, R2, R229, P5 ;  /* 0x000000e50200720c */ /* 0x000fc40002fa1670 */
[----:B------:R-:W-:Y:S01]  /*efa0*/  ISETP.LT.OR P1, PT, R2, R228, P1 ;  /* 0x000000e40200720c */ /* 0x000fe20000f21670 */
[----:B------:R-:W-:Y:S02]  /*efb0*/  IMAD.IADD R2, R225, 0x1, -R3 ;  /* 0x00000001e1027824 */ /* 0x000fe400078e0a03 */
[----:B------:R-:W-:Y:S01]  /*efc0*/  FFMA.FTZ R18, R27, -R222, R45 ;  /* 0x800000de1b127223 */ /* 0x000fe2000001002d */
[----:B-1----:R-:W-:Y:S02]  /*efd0*/  IABS R16, R17 ;  /* 0x0000001100107213 */ /* 0x002fe40000000000 */
[----:B------:R-:W-:Y:S02]  /*efe0*/  IABS R2, R2 ;  /* 0x0000000200027213 */ /* 0x000fe40000000000 */
[----:B------:R1:W1:Y:S01]  /*eff0*/  I2F R28, R16 ;  /* 0x00000010001c7306 */ /* 0x0002620000201400 */
[----:B------:R-:W-:Y:S01]  /*f000*/  FSEL R65, R18, -INF , !P0 ;  /* 0xff80000012417808 */ /* 0x000fe20004000000 */
[----:B------:R-:W-:-:S02]  /*f010*/  IMAD.IADD R18, R227, 0x1, -R3 ;  /* 0x00000001e3127824 */ /* 0x000fc400078e0a03 */
        /* <DEDUP_REMOVED lines=28> */
[-C--:B------:R-:W-:Y:S01]  /*f1e0*/  FFMA.FTZ R24, R28, -R222.reuse, R40 ;  /* 0x800000de1c187223 */ /* 0x080fe20000010028 */
[----:B------:R-:W-:Y:S01]  /*f1f0*/  IABS R17, R17 ;  /* 0x0000001100117213 */ /* 0x000fe20000000000 */
[-C--:B------:R-:W-:Y:S01]  /*f200*/  FFMA.FTZ R21, R26, -R222.reuse, R42 ;  /* 0x800000de1a157223 */ /* 0x080fe2000001002a */
[----:B------:R1:W-:Y:S01]  /*f210*/  I2F R27, R16 ;  /* 0x00000010001b7306 */ /* 0x0003e20000201400 */
[----:B--2---:R-:W-:-:S02]  /*f220*/  FFMA.FTZ R20, R25, -R222, R180 ;  /* 0x800000de19147223 */ /* 0x004fc400000100b4 */
[----:B---3--:R-:W-:Y:S01]  /*f230*/  FFMA.FTZ R19, R19, -R222, R182 ;  /* 0x800000de13137223 */ /* 0x008fe200000100b6 */
[----:B------:R-:W-:Y:S01]  /*f240*/  FSEL R185, R24, -INF , !P0 ;  /* 0xff80000018b97808 */ /* 0x000fe20004000000 */
[----:B------:R-:W-:Y:S01]  /*f250*/  IMAD.IADD R18, R227, 0x1, -R2 ;  /* 0x00000001e3127824 */ /* 0x000fe200078e0a02 */
[----:B------:R-:W-:Y:S02]  /*f260*/  FSEL R187, R21, -INF , !P6 ;  /* 0xff80000015bb7808 */ /* 0x000fe40007000000 */
[----:B------:R2:W3:Y:S01]  /*f270*/  I2F R25, R17 ;  /* 0x0000001100197306 */ /* 0x0004e20000201400 */
[----:B------:R-:W-:Y:S02]  /*f280*/  FSEL R66, R20, -INF , !P5 ;  /* 0xff80000014427808 */ /* 0x000fe40006800000 */
[----:B------:R-:W-:Y:S02]  /*f290*/  FSEL R211, R19, -INF , !P1 ;  /* 0xff80000013d37808 */ /* 0x000fe40004800000 */
[----:B-1----:R-:W-:-:S02]  /*f2a0*/  IABS R16, R3 ;  /* 0x0000000300107213 */ /* 0x002fc40000000000 */
[----:B------:R-:W-:Y:S02]  /*f2b0*/  IADD3 R3, R0, 0x18, RZ ;  /* 0x0000001800037810 */ /* 0x000fe40007ffe0ff */
[C---:B------:R-:W-:Y:S02]  /*f2c0*/  ISETP.GE.AND P0, PT, R2.reuse, R235, PT ;  /* 0x000000eb0200720c */ /* 0x040fe40003f06270 */
[C---:B------:R-:W-:Y:S01]  /*f2d0*/  ISETP.GE.AND P6, PT, R2.reuse, R234, PT ;  /* 0x000000ea0200720c */ /* 0x040fe20003fc6270 */
[----:B--2---:R-:W-:Y:S01]  /*f2e0*/  IMAD.MOV.U32 R17, RZ, RZ, R16 ;  /* 0x000000ffff117224 */ /* 0x004fe200078e0010 */
        /* <DEDUP_REMOVED lines=9> */
[----:B------:R4:W2:Y:S01]  /*f380*/  I2F R20, R16 ;  /* 0x0000001000147306 */ /* 0x0008a20000201400 */
[----:B-1----:R-:W-:-:S03]  /*f390*/  IMAD.IADD R17, R226, 0x1, -R3 ;  /* 0x00000001e2117824 */ /* 0x002fc600078e0a03 */
[----:B------:R-:W-:Y:S01]  /*f3a0*/  IABS R2, R2 ;  /* 0x0000000200027213 */ /* 0x000fe20000000000 */
[----:B---3--:R-:W-:Y:S01]  /*f3b0*/  FFMA.FTZ R18, R25, -R222, R43 ;  /* 0x800000de19127223 */ /* 0x008fe2000001002b */
[----:B----4-:R-:W-:-:S03]  /*f3c0*/  IABS R16, R17 ;  /* 0x0000001100107213 */ /* 0x010fc60000000000 */
[----:B------:R-:W-:Y:S01]  /*f3d0*/  IMAD.MOV.U32 R17, RZ, RZ, R2 ;  /* 0x000000ffff117224 */ /* 0x000fe200078e0002 */
[----:B------:R1:W3:Y:S01]  /*f3e0*/  I2F R26, R16 ;  /* 0x00000010001a7306 */ /* 0x0002e20000201400 */
[-C--:B------:R-:W-:Y:S01]  /*f3f0*/  FFMA.FTZ R19, R27, -R222.reuse, R41 ;  /* 0x800000de1b137223 */ /* 0x080fe20000010029 */
[----:B------:R-:W-:Y:S01]  /*f400*/  HMMA.16816.F32 R44, R4, R22, R176 ;  /* 0x00000016042c723c */ /* 0x000fe200000018b0 */
[----:B--2---:R-:W-:-:S05]  /*f410*/  FFMA.FTZ R21, R24, -R222, R181 ;  /* 0x800000de18157223 */ /* 0x004fca00000100b5 */
[----:B------:R2:W4:Y:S01]  /*f420*/  I2F R25, R17 ;  /* 0x0000001100197306 */ /* 0x0005220000201400 */
[--C-:B-1----:R-:W-:Y:S01]  /*f430*/  IMAD.IADD R16, R224, 0x1, -R3.reuse ;  /* 0x00000001e0107824 */ /* 0x102fe200078e0a03 */
[----:B------:R-:W-:Y:S04]  /*f440*/  HMMA.16816.F32 R32, R8, R22, R104 ;  /* 0x000000160820723c */ /* 0x000fe80000001868 */
[----:B------:R-:W-:Y:S01]  /*f450*/  IABS R16, R16 ;  /* 0x0000001000107213 */ /* 0x000fe20000000000 */
[----:B--2---:R-:W-:Y:S01]  /*f460*/  IMAD.IADD R17, R227, 0x1, -R3 ;  /* 0x00000001e3117824 */ /* 0x004fe200078e0a03 */
[----:B------:R-:W-:Y:S01]  /*f470*/  FSEL R243, R19, -INF , !P0 ;  /* 0xff80000013f37808 */ /* 0x000fe20004000000 */
[----:B------:R-:W-:Y:S01]  /*f480*/  FFMA.FTZ R23, R20, -R222, R183 ;  /* 0x800000de14177223 */ /* 0x000fe200000100b7 */
[----:B------:R-:W-:Y:S01]  /*f490*/  FSEL R186, R18, -INF , !P6 ;  /* 0xff80000012ba7808 */ /* 0x000fe20007000000 */
[----:B------:R1:W2:Y:S01]  /*f4a0*/  I2F R24, R16 ;  /* 0x0000001000187306 */ /* 0x0002a20000201400 */
[----:B------:R-:W-:-:S02]  /*f4b0*/  IABS R20, R17 ;  /* 0x0000001100147213 */ /* 0x000fc40000000000 */
[----:B------:R-:W-:-:S03]  /*f4c0*/  FSEL R64, R21, -INF , !P5 ;  /* 0xff80000015407808 */ /* 0x000fc60006800000 */
        /* <DEDUP_REMOVED lines=12> */
[----:B--2---:R-:W-:Y:S01]  /*f590*/  IMAD.IADD R21, R225, 0x1, -R2 ;  /* 0x00000001e1157824 */ /* 0x004fe200078e0a02 */
[C---:B------:R-:W-:Y:S01]  /*f5a0*/  ISETP.LT.OR P0, PT, R3.reuse, R231, P0 ;  /* 0x000000e70300720c */ /* 0x040fe20000701670 */
[----:B---3--:R-:W-:Y:S01]  /*f5b0*/  FFMA.FTZ R26, R26, -R222, R32 ;  /* 0x800000de1a1a7223 */ /* 0x008fe20000010020 */
[----:B------:R-:W-:Y:S01]  /*f5c0*/  ISETP.LT.OR P6, PT, R3, R230, P6 ;  /* 0x000000e60300720c */ /* 0x000fe200037c1670 */
[-C--:B----4-:R-:W-:Y:S01]  /*f5d0*/  FFMA.FTZ R25, R25, -R222.reuse, R34 ;  /* 0x800000de19197223 */ /* 0x090fe20000010022 */
[C---:B------:R-:W-:Y:S01]  /*f5e0*/  ISETP.LT.OR P5, PT, R3.reuse, R229, P5 ;  /* 0x000000e50300720c */ /* 0x040fe20002fa1670 */
[----:B------:R-:W-:Y:S01]  /*f5f0*/  FFMA.FTZ R24, R24, -R222, R44 ;  /* 0x800000de18187223 */ /* 0x000fe2000001002c */
[----:B------:R-:W-:Y:S01]  /*f600*/  ISETP.LT.OR P1, PT, R3, R228, P1 ;  /* 0x000000e40300720c */ /* 0x000fe20000f21670 */
[----:B------:R-:W-:-:S02]  /*f610*/  FFMA.FTZ R23, R23, -R222, R46 ;  /* 0x800000de17177223 */ /* 0x000fc4000001002e */
[----:B------:R-:W-:Y:S01]  /*f620*/  IMAD.IADD R20, R224, 0x1, -R2 ;  /* 0x00000001e0147824 */ /* 0x000fe200078e0a02 */
[----:B------:R-:W-:Y:S01]  /*f630*/  IABS R3, R21 ;  /* 0x0000001500037213 */ /* 0x000fe20000000000 */
[----:B------:R-:W-:Y:S01]  /*f640*/  IMAD.MOV.U32 R208, RZ, RZ, R215 ;  /* 0x000000ffffd07224 */ /* 0x000fe200078e00d7 */
[----:B------:R-:W-:Y:S02]  /*f650*/  HMMA.16816.F32 R52, R12, R30, R196 ;  /* 0x0000001e0c34723c */ /* 0x000fe400000018c4 */
[----:B------:R-:W-:Y:S01]  /*f660*/  IABS R20, R20 ;  /* 0x0000001400147213 */ /* 0x000fe20000000000 */
[----:B------:R2:W3:Y:S01]  /*f670*/  I2F R27, R3 ;  /* 0x00000003001b7306 */ /* 0x0004e20000201400 */
[----:B------:R-:W-:Y:S02]  /*f680*/  FSEL R215, R26, -INF , !P0 ;  /* 0xff8000001ad77808 */ /* 0x000fe40004000000 */
[----:B------:R-:W-:Y:S02]  /*f690*/  FSEL R184, R25, -INF , !P6 ;  /* 0xff80000019b87808 */ /* 0x000fe40007000000 */
[----:B------:R-:W-:-:S02]  /*f6a0*/  FSEL R107, R24, -INF , !P5 ;  /* 0xff800000186b7808 */ /* 0x000fc40006800000 */
[----:B------:R-:W-:Y:S01]  /*f6b0*/  FSEL R198, R23, -INF , !P1 ;  /* 0xff80000017c67808 */ /* 0x000fe20004800000 */
[----:B------:R-:W-:Y:S01]  /*f6c0*/  IMAD.IADD R22, R227, 0x1, -R2 ;  /* 0x00000001e3167824 */ /* 0x000fe200078e0a02 */
[C---:B------:R-:W-:Y:S01]  /*f6d0*/  ISETP.GE.AND P0, PT, R2.reuse, R235, PT ;  /* 0x000000eb0200720c */ /* 0x040fe20003f06270 */
[----:B------:R-:W-:Y:S01]  /*f6e0*/  IMAD.MOV.U32 R21, RZ, RZ, R20 ;  /* 0x000000ffff157224 */ /* 0x000fe200078e0014 */
[C---:B------:R-:W-:Y:S02]  /*f6f0*/  ISETP.GE.AND P6, PT, R2.reuse, R234, PT ;  /* 0x000000ea0200720c */ /* 0x040fe40003fc6270 */
[C---:B------:R-:W-:Y:S02]  /*f700*/  ISETP.GE.AND P5, PT, R2.reuse, R233, PT ;  /* 0x000000e90200720c */ /* 0x040fe40003fa6270 */
[----:B------:R-:W-:Y:S02]  /*f710*/  ISETP.GE.AND P1, PT, R2, R232, PT ;  /* 0x000000e80200720c */ /* 0x000fe40003f26270 */
[----:B--2---:R-:W-:Y:S01]  /*f720*/  IADD3 R3, R0, 0x20, RZ ;  /* 0x0000002000037810 */ /* 0x004fe20007ffe0ff */
[----:B------:R2:W4:Y:S01]  /*f730*/  I2F R26, R21 ;  /* 0x00000015001a7306 */ /* 0x0005220000201400 */
[----:B------:R-:W-:-:S02]  /*f740*/  ISETP.LT.OR P0, PT, R2, R231, P0 ;  /* 0x000000e70200720c */ /* 0x000fc40000701670 */
[C---:B------:R-:W-:Y:S02]  /*f750*/  ISETP.LT.OR P6, PT, R2.reuse, R230, P6 ;  /* 0x000000e60200720c */ /* 0x040fe400037c1670 */
[C---:B------:R-:W-:Y:S02]  /*f760*/  ISETP.LT.OR P5, PT, R2.reuse, R229, P5 ;  /* 0x000000e50200720c */ /* 0x040fe40002fa1670 */
[----:B------:R-:W-:Y:S01]  /*f770*/  ISETP.LT.OR P1, PT, R2, R228, P1 ;  /* 0x000000e40200720c */ /* 0x000fe20000f21670 */
[--C-:B------:R-:W-:Y:S01]  /*f780*/  IMAD.IADD R2, R225, 0x1, -R3.reuse ;  /* 0x00000001e1027824 */ /* 0x100fe200078e0a03 */
[----:B------:R-:W-:Y:S01]  /*f790*/  IABS R20, R22 ;  /* 0x0000001600147213 */ /* 0x000fe20000000000 */
[-C--:B-1----:R-:W-:Y:S01]  /*f7a0*/  HMMA.16816.F32 R40, R8, R16.reuse, R100 ;  /* 0x000000100828723c */ /* 0x082fe20000001864 */
[----:B--2---:R-:W-:Y:S02]  /*f7b0*/  IMAD.IADD R21, R226, 0x1, -R3 ;  /* 0x00000001e2157824 */ /* 0x004fe400078e0a03 */
        /* <DEDUP_REMOVED lines=8> */
[----:B------:R1:W1:Y:S01]  /*f840*/  I2F R28, R20 ;  /* 0x00000014001c7306 */ /* 0x0002620000201400 */
        /* <DEDUP_REMOVED lines=11> */
[----:B------:R-:W-:Y:S02]  /*f900*/  FSEL R205, R22, -INF , !P0 ;  /* 0xff80000016cd7808 */ /* 0x000fe40004000000 */
        /* <DEDUP_REMOVED lines=8> */
[C---:B------:R-:W-:Y:S01]  /*f990*/  ISETP.GE.AND P1, PT, R3.reuse, R232, PT ;  /* 0x000000e80300720c */ /* 0x040fe20003f26270 */
[----:B------:R-:W-:Y:S01]  /*f9a0*/  FFMA.FTZ R23, R28, -R222, R40 ;  /* 0x800000de1c177223 */ /* 0x000fe20000010028 */
[C---:B------:R-:W-:Y:S02]  /*f9b0*/  ISETP.LT.OR P0, PT, R3.reuse, R231, P0 ;  /* 0x000000e70300720c */ /* 0x040fe40000701670 */
[----:B------:R-:W-:Y:S01]  /*f9c0*/  ISETP.LT.OR P6, PT, R3, R230, P6 ;  /* 0x000000e60300720c */ /* 0x000fe200037c1670 */
[----:B-1----:R-:W-:Y:S01]  /*f9d0*/  IMAD.IADD R17, R225, 0x1, -R2 ;  /* 0x00000001e1117824 */ /* 0x002fe200078e0a02 */
[----:B------:R-:W-:-:S02]  /*f9e0*/  ISETP.LT.OR P5, PT, R3, R229, P5 ;  /* 0x000000e50300720c */ /* 0x000fc40002fa1670 */
[----:B------:R-:W-:Y:S02]  /*f9f0*/  ISETP.LT.OR P1, PT, R3, R228, P1 ;  /* 0x000000e40300720c */ /* 0x000fe40000f21670 */
[----:B------:R-:W-:Y:S01]  /*fa00*/  IABS R3, R17 ;  /* 0x0000001100037213 */ /* 0x000fe20000000000 */
[----:B------:R-:W-:Y:S01]  /*fa10*/  IMAD.IADD R17, R224, 0x1, -R2 ;  /* 0x00000001e0117824 */ /* 0x000fe200078e0a02 */
[----:B------:R-:W-:Y:S02]  /*fa20*/  FSEL R23, R23, -INF , !P0 ;  /* 0xff80000017177808 */ /* 0x000fe40004000000 */
[----:B------:R1:W-:Y:S01]  /*fa30*/  I2F R24, R3 ;  /* 0x0000000300187306 */ /* 0x0003e20000201400 */
[-C--:B------:R-:W-:Y:S01]  /*fa40*/  FFMA.FTZ R22, R25, -R222.reuse, R42 ;  /* 0x800000de19167223 */ /* 0x080fe2000001002a */
[----:B------:R-:W-:Y:S01]  /*fa50*/  IABS R17, R17 ;  /* 0x0000001100117213 */ /* 0x000fe20000000000 */
[-C--:B---3--:R-:W-:Y:S02]  /*fa60*/  FFMA.FTZ R21, R21, -R222.reuse, R36 ;  /* 0x800000de15157223 */ /* 0x088fe40000010024 */
[----:B--2---:R-:W-:Y:S01]  /*fa70*/  FFMA.FTZ R20, R20, -R222, R38 ;  /* 0x800000de14147223 */ /* 0x004fe20000010026 */
[----:B------:R2:W-:Y:S01]  /*fa80*/  STL [R1+0x4], R23 ;  /* 0x0000041701007387 */ /* 0x0005e20000100800 */
[----:B------:R-:W-:Y:S01]  /*fa90*/  IMAD.MOV.U32 R177, RZ, RZ, R241 ;  /* 0x000000ffffb17224 */ /* 0x000fe200078e00f1 */
[----:B------:R3:W4:Y:S01]  /*faa0*/  I2F R26, R16 ;  /* 0x00000010001a7306 */ /* 0x0007220000201400 */
[----:B------:R-:W-:Y:S01]  /*fab0*/  FSEL R101, R22, -INF , !P6 ;  /* 0xff80000016657808 */ /* 0x000fe20007000000 */
[----:B-1----:R-:W-:Y:S01]  /*fac0*/  IMAD.IADD R3, R227, 0x1, -R2 ;  /* 0x00000001e3037824 */ /* 0x002fe200078e0a02 */
[----:B------:R-:W-:-:S02]  /*fad0*/  FSEL R241, R21, -INF , !P5 ;  /* 0xff80000015f17808 */ /* 0x000fc40006800000 */
[----:B------:R-:W-:Y:S02]  /*fae0*/  FSEL R102, R20, -INF , !P1 ;  /* 0xff80000014667808 */ /* 0x000fe40004800000 */
[----:B------:R-:W-:Y:S02]  /*faf0*/  IABS R3, R3 ;  /* 0x0000000300037213 */ /* 0x000fe40000000000 */
[----:B------:R-:W-:Y:S02]  /*fb00*/  ISETP.GE.AND P0, PT, R2, R235, PT ;  /* 0x000000eb0200720c */ /* 0x000fe40003f06270 */
[----:B---3--:R-:W-:Y:S02]  /*fb10*/  IADD3 R16, R0, 0x28, RZ ;  /* 0x0000002800107810 */ /* 0x008fe40007ffe0ff */
[C---:B------:R-:W-:Y:S01]  /*fb20*/  ISETP.GE.AND P6, PT, R2.reuse, R234, PT ;  /* 0x000000ea0200720c */ /* 0x040fe20003fc6270 */
[----:B--2---:R1:W2:Y:S01]  /*fb30*/  I2F R23, R17 ;  /* 0x0000001100177306 */ /* 0x0042a20000201400 */
[----:B------:R-:W-:-:S02]  /*fb40*/  ISETP.GE.AND P5, PT, R2, R233, PT ;  /* 0x000000e90200720c */ /* 0x000fc40003fa6270 */
[C---:B------:R-:W-:Y:S02]  /*fb50*/  ISETP.GE.AND P1, PT, R2.reuse, R232, PT ;  /* 0x000000e80200720c */ /* 0x040fe40003f26270 */
[----:B------:R-:W-:-:S03]  /*fb60*/  ISETP.LT.OR P0, PT, R2, R231, P0 ;  /* 0x000000e70200720c */ /* 0x000fc60000701670 */
[----:B------:R3:W3:Y:S01]  /*fb70*/  I2F R22, R3 ;  /* 0x0000000300167306 */ /* 0x0006e20000201400 */
[C---:B------:R-:W-:Y:S02]  /*fb80*/  ISETP.LT.OR P6, PT, R2.reuse, R230, P6 ;  /* 0x000000e60200720c */ /* 0x040fe400037c1670 */
[C---:B------:R-:W-:Y:S02]  /*fb90*/  ISETP.LT.OR P5, PT, R2.reuse, R229, P5 ;  /* 0x000000e50200720c */ /* 0x040fe40002fa1670 */
[----:B------:R-:W-:Y:S01]  /*fba0*/  ISETP.LT.OR P1, PT, R2, R228, P1 ;  /* 0x000000e40200720c */ /* 0x000fe20000f21670 */
[--C-:B------:R-:W-:Y:S02]  /*fbb0*/  IMAD.IADD R2, R225, 0x1, -R16.reuse ;  /* 0x00000001e1027824 */ /* 0x100fe400078e0a10 */
[----:B-1----:R-:W-:-:S03]  /*fbc0*/  IMAD.IADD R17, R226, 0x1, -R16 ;  /* 0x00000001e2117824 */ /* 0x002fc600078e0a10 */
[----:B------:R-:W-:Y:S01]  /*fbd0*/  IABS R2, R2 ;  /* 0x0000000200027213 */ /* 0x000fe20000000000 */
[-C--:B----4-:R-:W-:Y:S02]  /*fbe0*/  FFMA.FTZ R20, R26, -R222.reuse, R41 ;  /* 0x800000de1a147223 */ /* 0x090fe40000010029 */
[----:B--2---:R-:W-:Y:S01]  /*fbf0*/  FFMA.FTZ R21, R23, -R222, R37 ;  /* 0x800000de17157223 */ /* 0x004fe20000010025 */
[----:B------:R-:W-:Y:S01]  /*fc00*/  HMMA.16816.F32 R44, R4, R18, R188 ;  /* 0x00000012042c723c */ /* 0x000fe200000018bc */
[----:B---3--:R-:W-:Y:S01]  /*fc10*/  IABS R3, R17 ;  /* 0x0000001100037213 */ /* 0x008fe20000000000 */
[----:B------:R-:W-:Y:S01]  /*fc20*/  IMAD.MOV.U32 R17, RZ, RZ, R2 ;  /* 0x000000ffff117224 */ /* 0x000fe200078e0002 */
[----:B------:R-:W-:Y:S01]  /*fc30*/  FSEL R100, R20, -INF , !P0 ;  /* 0xff80000014647808 */ /* 0x000fe20004000000 */
[----:B------:R-:W-:Y:S01]  /*fc40*/  IMAD.MOV.U32 R179, RZ, RZ, R208 ;  /* 0x000000ffffb37224 */ /* 0x000fe200078e00d0 */
[----:B------:R-:W-:-:S03]  /*fc50*/  FSEL R208, R21, -INF , !P5 ;  /* 0xff80000015d07808 */ /* 0x000fc60006800000 */
[----:B------:R-:W-:Y:S01]  /*fc60*/  HMMA.16816.F32 R32, R8, R18, R52 ;  /* 0x000000120820723c */ /* 0x000fe20000001834 */
[----:B------:R1:W-:Y:S06]  /*fc70*/  I2F R26, R17 ;  /* 0x00000011001a7306 */ /* 0x0003ec0000201400 */
[----:B------:R-:W-:Y:S02]  /*fc80*/  IMAD.IADD R18, R224, 0x1, -R16 ;  /* 0x00000001e0127824 */ /* 0x000fe400078e0a10 */
[-C--:B------:R-:W-:Y:S02]  /*fc90*/  FFMA.FTZ R19, R24, -R222.reuse, R43 ;  /* 0x800000de18137223 */ /* 0x080fe4000001002b */
[----:B------:R-:W-:Y:S01]  /*fca0*/  FFMA.FTZ R24, R22, -R222, R39 ;  /* 0x800000de16187223 */ /* 0x000fe20000010027 */
[----:B------:R2:W3:Y:S01]  /*fcb0*/  I2F R28, R3 ;  /* 0x00000003001c7306 */ /* 0x0004e20000201400 */
[----:B------:R-:W4:Y:S01]  /*fcc0*/  LDSM.16.M88.4 R20, [R219+0x8c00] ;  /* 0x008c0000db14783b */ /* 0x000f220000000200 */
[----:B------:R-:W-:Y:S01]  /*fcd0*/  IABS R2, R18 ;  /* 0x0000001200027213 */ /* 0x000fe20000000000 */
[----:B------:R-:W-:-:S02]  /*fce0*/  IMAD.MOV.U32 R178, RZ, RZ, R239 ;  /* 0x000000ffffb27224 */ /* 0x000fc400078e00ef */
[----:B-1----:R-:W-:Y:S01]  /*fcf0*/  IMAD.IADD R17, R227, 0x1, -R16 ;  /* 0x00000001e3117824 */ /* 0x002fe200078e0a10 */
[----:B------:R-:W-:Y:S01]  /*fd00*/  FSEL R104, R19, -INF , !P6 ;  /* 0xff80000013687808 */ /* 0x000fe20007000000 */
[----:B------:R-:W-:Y:S01]  /*fd10*/  IMAD.MOV.U32 R176, RZ, RZ, R29 ;  /* 0x000000ffffb07224 */ /* 0x000fe200078e001d */
[----:B------:R1:W1:Y:S01]  /*fd20*/  I2F R25, R2 ;  /* 0x0000000200197306 */ /* 0x0002620000201400 */
[----:B------:R-:W-:Y:S01]  /*fd30*/  ISETP.GE.AND P0, PT, R16, R235, PT ;  /* 0x000000eb1000720c */ /* 0x000fe20003f06270 */
[----:B------:R-:W-:Y:S01]  /*fd40*/  HMMA.16816.F32 R48, R12, R200, R192 ;  /* 0x000000c80c30723c */ /* 0x000fe200000018c0 */
[----:B------:R-:W-:Y:S01]  /*fd50*/  IABS R17, R17 ;  /* 0x0000001100117213 */ /* 0x000fe20000000000 */
[----:B------:R-:W-:-:S04]  /*fd60*/  DEPBAR.LE SB0, 0x0 ;  /* 0x000080000000791a */ /* 0x000fc80000000000 */
[----:B--2---:R-:W-:Y:S01]  /*fd70*/  IADD3 R3, R0, 0x29, RZ ;  /* 0x0000002900037810 */ /* 0x004fe20007ffe0ff */
[----:B------:R2:W2:Y:S01]  /*fd80*/  I2F R19, R17 ;  /* 0x0000001100137306 */ /* 0x0004a20000201400 */
[----:B------:R-:W-:-:S03]  /*fd90*/  FSEL R239, R24, -INF , !P1 ;  /* 0xff80000018ef7808 */ /* 0x000fc60004800000 */
[--C-:B-1----:R-:W-:Y:S01]  /*fda0*/  IMAD.IADD R2, R226, 0x1, -R3.reuse ;  /* 0x00000001e2027824 */ /* 0x102fe200078e0a03 */
[C---:B------:R-:W-:Y:S02]  /*fdb0*/  ISETP.GE.AND P6, PT, R16.reuse, R234, PT ;  /* 0x000000ea1000720c */ /* 0x040fe40003fc6270 */
[C---:B------:R-:W-:Y:S02]  /*fdc0*/  ISETP.GE.AND P5, PT, R16.reuse, R233, PT ;  /* 0x000000e91000720c */ /* 0x040fe40003fa6270 */
[C---:B------:R-:W-:Y:S02]  /*fdd0*/  ISETP.GE.AND P1, PT, R16.reuse, R232, PT ;  /* 0x000000e81000720c */ /* 0x040fe40003f26270 */
[----:B------:R-:W-:Y:S01]  /*fde0*/  IABS R2, R2 ;  /* 0x0000000200027213 */ /* 0x000fe20000000000 */
[----:B--2---:R-:W-:Y:S01]  /*fdf0*/  IMAD.IADD R17, R225, 0x1, -R3 ;  /* 0x00000001e1117824 */ /* 0x004fe200078e0a03 */
[C---:B------:R-:W-:Y:S02]  /*fe00*/  ISETP.LT.OR P0, PT, R16.reuse, R231, P0 ;  /* 0x000000e71000720c */ /* 0x040fe40000701670 */
[----:B------:R1:W2:Y:S01]  /*fe10*/  I2F R27, R2 ;  /* 0x00000002001b7306 */ /* 0x0002a20000201400 */
[----:B------:R-:W-:Y:S01]  /*fe20*/  BAR.SYNC.DEFER_BLOCKING 0x0 ;  /* 0x0000000000007b1d */ /* 0x000fe20000010000 */
[----:B------:R-:W-:-:S02]  /*fe30*/  ISETP.LT.OR P6, PT, R16, R230, P6 ;  /* 0x000000e61000720c */ /* 0x000fc400037c1670 */
[C---:B------:R-:W-:Y:S02]  /*fe40*/  ISETP.LT.OR P5, PT, R16.reuse, R229, P5 ;  /* 0x000000e51000720c */ /* 0x040fe40002fa1670 */
[----:B------:R-:W-:Y:S02]  /*fe50*/  ISETP.LT.OR P1, PT, R16, R228, P1 ;  /* 0x000000e41000720c */ /* 0x000fe40000f21670 */
[----:B------:R-:W-:Y:S01]  /*fe60*/  IABS R16, R17 ;  /* 0x0000001100107213 */ /* 0x000fe20000000000 */
[----:B------:R-:W-:Y:S01]  /*fe70*/  HMMA.16816.F32 R40, R12, R202, R176 ;  /* 0x000000ca0c28723c */ /* 0x000fe200000018b0 */
[----:B-1----:R-:W-:-:S06]  /*fe80*/  IMAD.IADD R2, R224, 0x1, -R3 ;  /* 0x00000001e0027824 */ /* 0x002fcc00078e0a03 */
[----:B------:R-:W-:Y:S01]  /*fe90*/  IMAD.MOV.U32 R13, RZ, RZ, R16 ;  /* 0x000000ffff0d7224 */ /* 0x000fe200078e0010 */
[----:B------:R-:W-:Y:S01]  /*fea0*/  IABS R12, R2 ;  /* 0x00000002000c7213 */ /* 0x000fe20000000000 */
[-C--:B---3--:R-:W-:Y:S02]  /*feb0*/  FFMA.FTZ R18, R28, -R222.reuse, R32 ;  /* 0x800000de1c127223 */ /* 0x088fe40000010020 */
[----:B------:R1:W3:Y:S01]  /*fec0*/  I2F R24, R13 ;  /* 0x0000000d00187306 */ /* 0x0002e20000201400 */
[-C--:B------:R-:W-:Y:S01]  /*fed0*/  FFMA.FTZ R17, R26, -R222.reuse, R34 ;  /* 0x800000de1a117223 */ /* 0x080fe20000010022 */
[----:B------:R-:W-:Y:S01]  /*fee0*/  IADD3 R2, R0, 0x30, RZ ;  /* 0x0000003000027810 */ /* 0x000fe20007ffe0ff */
[-C--:B------:R-:W-:Y:S02]  /*fef0*/  FFMA.FTZ R16, R25, -R222.reuse, R44 ;  /* 0x800000de19107223 */ /* 0x080fe4000001002c */
[----:B------:R-:W-:Y:S02]  /*ff00*/  FFMA.FTZ R15, R19, -R222, R46 ;  /* 0x800000de130f7223 */ /* 0x000fe4000001002e */
[----:B------:R-:W-:-:S02]  /*ff10*/  IMAD.IADD R14, R227, 0x1, -R3 ;  /* 0x00000001e30e7824 */ /* 0x000fc400078e0a03 */
[----:B------:R-:W-:Y:S01]  /*ff20*/  IMAD.MOV.U32 R179, RZ, RZ, R242 ;  /* 0x000000ffffb37224 */ /* 0x000fe200078e00f2 */
[----:B------:R-:W-:Y:S02]  /*ff30*/  FSEL R242, R18, -INF , !P0 ;  /* 0xff80000012f27808 */ /* 0x000fe40004000000 */
[----:B------:R-:W-:Y:S01]  /*ff40*/  FSEL R53, R17, -INF , !P6 ;  /* 0xff80000011357808 */ /* 0x000fe20007000000 */
[----:B-1----:R-:W-:Y:S01]  /*ff50*/  IMAD.MOV.U32 R13, RZ, RZ, R12 ;  /* 0x000000ffff0d7224 */ /* 0x002fe200078e000c */
[----:B------:R-:W-:Y:S02]  /*ff60*/  FSEL R200, R16, -INF , !P5 ;  /* 0xff80000010c87808 */ /* 0x000fe40006800000 */
[----:B------:R-:W-:Y:S01]  /*ff70*/  FSEL R203, R15, -INF , !P1 ;  /* 0xff8000000fcb7808 */ /* 0x000fe20004800000 */
[----:B------:R1:W1:Y:S01]  /*ff80*/  I2F R18, R13 ;  /* 0x0000000d00127306 */ /* 0x0002620000201400 */
[C---:B------:R-:W-:Y:S01]  /*ff90*/  ISETP.GE.AND P0, PT, R3.reuse, R235, PT ;  /* 0x000000eb0300720c */ /* 0x040fe20003f06270 */
[----:B------:R-:W-:Y:S01]  /*ffa0*/  IMAD.MOV.U32 R176, RZ, RZ, R251 ;  /* 0x000000ffffb07224 */ /* 0x000fe200078e00fb */
[----:B------:R-:W-:Y:S01]  /*ffb0*/  IABS R12, R14 ;  /* 0x0000000e000c7213 */ /* 0x000fe20000000000 */
[----:B------:R-:W-:Y:S01]  /*ffc0*/  IMAD.MOV.U32 R177, RZ, RZ, R250 ;  /* 0x000000ffffb17224 */ /* 0x000fe200078e00fa */
[C---:B------:R-:W-:Y:S01]  /*ffd0*/  ISETP.GE.AND P6, PT, R3.reuse, R234, PT ;  /* 0x000000ea0300720c */ /* 0x040fe20003fc6270 */
[----:B------:R-:W-:Y:S01]  /*ffe0*/  IMAD.MOV.U32 R178, RZ, RZ, R249 ;  /* 0x000000ffffb27224 */ /* 0x000fe200078e00f9 */
[----:B------:R-:W-:-:S02]  /*fff0*/  ISETP.GE.AND P5, PT, R3, R233, PT ;  /* 0x000000e90300720c */ /* 0x000fc40003fa6270 */
[C---:B------:R-:W-:Y:S01]  /*10000*/  ISETP.GE.AND P1, PT, R3.reuse, R232, PT ;  /* 0x000000e80300720c */ /* 0x040fe20003f26270 */
[----:B------:R2:W2:Y:S01]  /*10010*/  I2F R17, R12 ;  /* 0x0000000c00117306 */ /* 0x0004a20000201400 */
[C---:B------:R-:W-:Y:S01]  /*10020*/  ISETP.LT.OR P0, PT, R3.reuse, R231, P0 ;  /* 0x000000e70300720c */ /* 0x040fe20000701670 */
[--C-:B-1----:R-:W-:Y:S01]  /*10030*/  IMAD.IADD R13, R226, 0x1, -R2.reuse ;  /* 0x00000001e20d7824 */ /* 0x102fe200078e0a02 */
[C---:B------:R-:W-:Y:S02]  /*10040*/  ISETP.LT.OR P6, PT, R3.reuse, R230, P6 ;  /* 0x000000e60300720c */ /* 0x040fe400037c1670 */
[C---:B------:R-:W-:Y:S02]  /*10050*/  ISETP.LT.OR P5, PT, R3.reuse, R229, P5 ;  /* 0x000000e50300720c */ /* 0x040fe40002fa1670 */
[----:B------:R-:W-:Y:S01]  /*10060*/  ISETP.LT.OR P1, PT, R3, R228, P1 ;  /* 0x000000e40300720c */ /* 0x000fe20000f21670 */
[----:B------:R-:W-:Y:S01]  /*10070*/  IMAD.IADD R3, R225, 0x1, -R2 ;  /* 0x00000001e1037824 */ /* 0x000fe200078e0a02 */
[----:B----4-:R-:W-:Y:S01]  /*10080*/  HMMA.16816.F32 R36, R8, R20, R48 ;  /* 0x000000140824723c */ /* 0x010fe20000001830 */
[----:B--2---:R-:W-:Y:S01]  /*10090*/  IABS R12, R13 ;  /* 0x0000000d000c7213 */ /* 0x004fe20000000000 */
[----:B------:R-:W-:-:S02]  /*100a0*/  FFMA.FTZ R14, R27, -R222, R33 ;  /* 0x800000de1b0e7223 */ /* 0x000fc40000010021 */
[----:B------:R-:W-:-:S04]  /*100b0*/  IABS R3, R3 ;  /* 0x0000000300037213 */ /* 0x000fc80000000000 */
[----:B------:R-:W-:Y:S01]  /*100c0*/  HMMA.16816.F32 R28, R4, R20, R176 ;  /* 0x00000014041c723c */ /* 0x000fe200000018b0 */
[----:B------:R1:W-:Y:S01]  /*100d0*/  I2F R20, R12 ;  /* 0x0000000c00147306 */ /* 0x0003e20000201400 */
[----:B------:R-:W-:-:S05]  /*100e0*/  IMAD.MOV.U32 R13, RZ, RZ, R3 ;  /* 0x000000ffff0d7224 */ /* 0x000fca00078e0003 */
[----:B------:R-:W-:Y:S01]  /*100f0*/  IMAD.MOV.U32 R179, RZ, RZ, R209 ;  /* 0x000000ffffb37224 */ /* 0x000fe200078e00d1 */
[----:B------:R-:W-:Y:S01]  /*10100*/  FSEL R209, R14, -INF , !P0 ;  /* 0xff8000000ed17808 */ /* 0x000fe20004000000 */
[--C-:B------:R-:W-:Y:S02]  /*10110*/  IMAD.IADD R14, R227, 0x1, -R2.reuse ;  /* 0x00000001e30e7824 */ /* 0x100fe400078e0a02 */
[----:B-1----:R-:W-:Y:S01]  /*10120*/  IMAD.IADD R12, R224, 0x1, -R2 ;  /* 0x00000001e00c7824 */ /* 0x002fe200078e0a02 */
[----:B------:R1:W-:Y:S04]  /*10130*/  I2F R19, R13 ;  /* 0x0000000d00137306 */ /* 0x0003e80000201400 */
[----:B------:R-:W-:Y:S02]  /*10140*/  IABS R12, R12 ;  /* 0x0000000c000c7213 */ /* 0x000fe40000000000 */
[----:B------:R-:W-:Y:S01]  /*10150*/  IADD3 R3, R0, 0x31, RZ ;  /* 0x0000003100037810 */ /* 0x000fe20007ffe0ff */
[----:B---3--:R-:W-:-:S02]  /*10160*/  FFMA.FTZ R15, R24, -R222, R35 ;  /* 0x800000de180f7223 */ /* 0x008fc40000010023 */
[-C--:B------:R-:W-:Y:S02]  /*10170*/  FFMA.FTZ R16, R18, -R222.reuse, R45 ;  /* 0x800000de12107223 */ /* 0x080fe4000001002d */
[----:B------:R-:W-:Y:S02]  /*10180*/  FFMA.FTZ R17, R17, -R222, R47 ;  /* 0x800000de11117223 */ /* 0x000fe4000001002f */
[----:B-1----:R-:W-:Y:S01]  /*10190*/  IMAD.MOV.U32 R13, RZ, RZ, R12 ;  /* 0x000000ffff0d7224 */ /* 0x002fe200078e000c */
[----:B------:R-:W-:Y:S01]  /*101a0*/  IABS R12, R14 ;  /* 0x0000000e000c7213 */ /* 0x000fe20000000000 */
[----:B------:R-:W-:Y:S02]  /*101b0*/  IMAD.IADD R14, R226, 0x1, -R3 ;  /* 0x00000001e20e7824 */ /* 0x000fe400078e0a03 */
[----:B------:R1:W2:Y:S01]  /*101c0*/  I2F R18, R13 ;  /* 0x0000000d00127306 */ /* 0x0002a20000201400 */
[----:B------:R-:W-:Y:S02]  /*101d0*/  FSEL R249, R15, -INF , !P6 ;  /* 0xff8000000ff97808 */ /* 0x000fe40007000000 */
        /* <DEDUP_REMOVED lines=9> */
[----:B------:R1:W3:Y:S01]  /*10270*/  I2F R15, R13 ;  /* 0x0000000d000f7306 */ /* 0x0002e20000201400 */
[----:B------:R-:W-:-:S02]  /*10280*/  IMAD.MOV.U32 R176, RZ, RZ, R213 ;  /* 0x000000ffffb07224 */ /* 0x000fc400078e00d5 */
[----:B------:R-:W-:Y:S02]  /*10290*/  IMAD.MOV.U32 R177, RZ, RZ, R212 ;  /* 0x000000ffffb17224 */ /* 0x000fe400078e00d4 */
[----:B------:R-:W-:Y:S01]  /*102a0*/  IMAD.MOV.U32 R178, RZ, RZ, R210 ;  /* 0x000000ffffb27224 */ /* 0x000fe200078e00d2 */
[C---:B------:R-:W-:Y:S02]  /*102b0*/  ISETP.LT.OR P0, PT, R2.reuse, R231, P0 ;  /* 0x000000e70200720c */ /* 0x040fe40000701670 */
[C---:B------:R-:W-:Y:S02]  /*102c0*/  ISETP.LT.OR P6, PT, R2.reuse, R230, P6 ;  /* 0x000000e60200720c */ /* 0x040fe400037c1670 */
[C---:B------:R-:W-:Y:S02]  /*102d0*/  ISETP.LT.OR P5, PT, R2.reuse, R229, P5 ;  /* 0x000000e50200720c */ /* 0x040fe40002fa1670 */
[----:B------:R-:W-:Y:S01]  /*102e0*/  ISETP.LT.OR P1, PT, R2, R228, P1 ;  /* 0x000000e40200720c */ /* 0x000fe20000f21670 */
[----:B------:R-:W-:-:S02]  /*102f0*/  IMAD.IADD R2, R224, 0x1, -R3 ;  /* 0x00000001e0027824 */ /* 0x000fc400078e0a03 */
[----:B-1----:R-:W-:Y:S01]  /*10300*/  IMAD.MOV.U32 R13, RZ, RZ, R12 ;  /* 0x000000ffff0d7224 */ /* 0x002fe200078e000c */
[----:B------:R-:W-:Y:S01]  /*10310*/  IABS R12, R14 ;  /* 0x0000000e000c7213 */ /* 0x000fe20000000000 */
[----:B------:R-:W-:Y:S01]  /*10320*/  HMMA.16816.F32 R24, R4, R22, R176 ;  /* 0x000000160418723c */ /* 0x000fe200000018b0 */
[----:B--2---:R-:W-:Y:S01]  /*10330*/  FFMA.FTZ R14, R18, -R222, R28 ;  /* 0x800000de120e7223 */ /* 0x004fe2000001001c */
[----:B------:R1:W2:Y:S05]  /*10340*/  I2F R17, R13 ;  /* 0x0000000d00117306 */ /* 0x0002aa0000201400 */
[----:B------:R-:W-:Y:S01]  /*10350*/  IMAD.MOV.U32 R5, RZ, RZ, R12 ;  /* 0x000000ffff057224 */ /* 0x000fe200078e000c */
[----:B------:R-:W-:Y:S01]  /*10360*/  IABS R4, R2 ;  /* 0x0000000200047213 */ /* 0x000fe20000000000 */
[----:B------:R-:W-:Y:S01]  /*10370*/  IMAD.IADD R6, R227, 0x1, -R3 ;  /* 0x00000001e3067824 */ /* 0x000fe200078e0a03 */
[----:B------:R-:W-:Y:S01]  /*10380*/  IADD3 R2, R0, 0x38, RZ ;  /* 0x0000003800027810 */ /* 0x000fe20007ffe0ff */
[----:B------:R4:W2:Y:S01]  /*10390*/  I2F R16, R5 ;  /* 0x0000000500107306 */ /* 0x0008a20000201400 */
[----:B------:R-:W-:-:S02]  /*103a0*/  FFMA.FTZ R7, R19, -R222, R38 ;  /* 0x800000de13077223 */ /* 0x000fc40000010026 */
[-C--:B---3--:R-:W-:Y:S02]  /*103b0*/  FFMA.FTZ R12, R15, -R222.reuse, R30 ;  /* 0x800000de0f0c7223 */ /* 0x088fe4000001001e */
[----:B-1----:R-:W-:Y:S01]  /*103c0*/  FFMA.FTZ R13, R20, -R222, R36 ;  /* 0x800000de140d7223 */ /* 0x002fe20000010024 */
[----:B------:R-:W-:Y:S01]  /*103d0*/  FSEL R33, R7, -INF , !P6 ;  /* 0xff80000007217808 */ /* 0x000fe20007000000 */
[----:B------:R-:W-:Y:S01]  /*103e0*/  IMAD.MOV.U32 R210, RZ, RZ, R252 ;  /* 0x000000ffffd27224 */ /* 0x000fe200078e00fc */
[----:B------:R-:W-:Y:S01]  /*103f0*/  FSEL R252, R14, -INF , !P5 ;  /* 0xff8000000efc7808 */ /* 0x000fe20006800000 */
[----:B----4-:R-:W-:Y:S01]  /*10400*/  IMAD.MOV.U32 R5, RZ, RZ, R4 ;  /* 0x000000ffff057224 */ /* 0x010fe200078e0004 */
[----:B------:R-:W-:Y:S01]  /*10410*/  IABS R4, R6 ;  /* 0x0000000600047213 */ /* 0x000fe20000000000 */
[----:B------:R-:W-:Y:S01]  /*10420*/  IMAD.IADD R6, R226, 0x1, -R2 ;  /* 0x00000001e2067824 */ /* 0x000fe200078e0a02 */
[----:B------:R-:W-:Y:S01]  /*10430*/  FSEL R48, R13, -INF , !P0 ;  /* 0xff8000000d307808 */ /* 0x000fe20004000000 */
[----:B------:R1:W3:Y:S01]  /*10440*/  I2F R15, R5 ;  /* 0x00000005000f7306 */ /* 0x0002e20000201400 */
[----:B------:R-:W-:-:S02]  /*10450*/  FSEL R34, R12, -INF , !P1 ;  /* 0xff8000000c227808 */ /* 0x000fc40004800000 */
[C---:B------:R-:W-:Y:S02]  /*10460*/  ISETP.GE.AND P0, PT, R3.reuse, R235, PT ;  /* 0x000000eb0300720c */ /* 0x040fe40003f06270 */
[C---:B------:R-:W-:Y:S02]  /*10470*/  ISETP.GE.AND P6, PT, R3.reuse, R234, PT ;  /* 0x000000ea0300720c */ /* 0x040fe40003fc6270 */
[C---:B------:R-:W-:Y:S02]  /*10480*/  ISETP.GE.AND P5, PT, R3.reuse, R233, PT ;  /* 0x000000e90300720c */ /* 0x040fe40003fa6270 */
[C---:B------:R-:W-:Y:S02]  /*10490*/  ISETP.GE.AND P1, PT, R3.reuse, R232, PT ;  /* 0x000000e80300720c */ /* 0x040fe40003f26270 */
[----:B------:R-:W-:Y:S01]  /*104a0*/  ISETP.LT.OR P0, PT, R3, R231, P0 ;  /* 0x000000e70300720c */ /* 0x000fe20000701670 */
[----:B-1----:R-:W-:Y:S01]  /*104b0*/  IMAD.MOV.U32 R5, RZ, RZ, R4 ;  /* 0x000000ffff057224 */ /* 0x002fe200078e0004 */
[----:B------:R-:W-:Y:S01]  /*104c0*/  IABS R4, R6 ;  /* 0x0000000600047213 */ /* 0x000fe20000000000 */
[----:B------:R-:W-:Y:S01]  /*104d0*/  IMAD.IADD R6, R225, 0x1, -R2 ;  /* 0x00000001e1067824 */ /* 0x000fe200078e0a02 */
[C---:B------:R-:W-:Y:S01]  /*104e0*/  ISETP.LT.OR P6, PT, R3.reuse, R230, P6 ;  /* 0x000000e60300720c */ /* 0x040fe200037c1670 */
[----:B------:R1:W4:Y:S01]  /*104f0*/  I2F R13, R5 ;  /* 0x00000005000d7306 */ /* 0x0003220000201400 */
[----:B------:R-:W-:-:S02]  /*10500*/  ISETP.LT.OR P5, PT, R3, R229, P5 ;  /* 0x000000e50300720c */ /* 0x000fc40002fa1670 */
[----:B------:R-:W-:Y:S01]  /*10510*/  ISETP.LT.OR P1, PT, R3, R228, P1 ;  /* 0x000000e40300720c */ /* 0x000fe20000f21670 */
[----:B------:R-:W-:Y:S01]  /*10520*/  IMAD.IADD R3, R224, 0x1, -R2 ;  /* 0x00000001e0037824 */ /* 0x000fe200078e0a02 */
[----:B------:R-:W-:-:S04]  /*10530*/  IADD3 R0, R0, 0x39, RZ ;  /* 0x0000003900007810 */ /* 0x000fc80007ffe0ff */
[----:B------:R-:W-:Y:S01]  /*10540*/  IABS R3, R3 ;  /* 0x0000000300037213 */ /* 0x000fe20000000000 */
[----:B-1----:R-:W-:Y:S01]  /*10550*/  IMAD.MOV.U32 R5, RZ, RZ, R4 ;  /* 0x000000ffff057224 */ /* 0x002fe200078e0004 */
[----:B------:R-:W-:-:S03]  /*10560*/  IABS R4, R6 ;  /* 0x0000000600047213 */ /* 0x000fc60000000000 */
[----:B------:R1:W1:Y:S01]  /*10570*/  I2F R14, R5 ;  /* 0x00000005000e7306 */ /* 0x0002620000201400 */
[----:B------:R-:W-:Y:S07]  /*10580*/  HMMA.16816.F32 R20, R8, R22, R40 ;  /* 0x000000160814723c */ /* 0x000fee0000001828 */
[----:B------:R2:W-:Y:S01]  /*10590*/  I2F R12, R4 ;  /* 0x00000004000c7306 */ /* 0x0005e20000201400 */
[----:B-1----:R-:W-:Y:S02]  /*105a0*/  IMAD.IADD R5, R227, 0x1, -R2 ;  /* 0x00000001e3057824 */ /* 0x002fe400078e0a02 */
[----:B--2---:R-:W-:-:S03]  /*105b0*/  IMAD.MOV.U32 R4, RZ, RZ, R3 ;  /* 0x000000ffff047224 */ /* 0x004fc600078e0003 */
[----:B------:R-:W-:Y:S01]  /*105c0*/  IABS R3, R5 ;  /* 0x0000000500037213 */ /* 0x000fe20000000000 */
[----:B------:R-:W-:Y:S01]  /*105d0*/  IMAD.IADD R5, R226, 0x1, -R0 ;  /* 0x00000001e2057824 */ /* 0x000fe200078e0a00 */
[----:B------:R1:W-:Y:S01]  /*105e0*/  I2F R11, R4 ;  /* 0x00000004000b7306 */ /* 0x0003e20000201400 */
[-C--:B------:R-:W-:Y:S02]  /*105f0*/  FFMA.FTZ R6, R17, -R222.reuse, R37 ;  /* 0x800000de11067223 */ /* 0x080fe40000010025 */
[-C--:B------:R-:W-:Y:S02]  /*10600*/  FFMA.FTZ R7, R16, -R222.reuse, R39 ;  /* 0x800000de10077223 */ /* 0x080fe40000010027 */
[-C--:B---3--:R-:W-:Y:S02]  /*10610*/  FFMA.FTZ R8, R15, -R222.reuse, R29 ;  /* 0x800000de0f087223 */ /* 0x088fe4000001001d */
[----:B----4-:R-:W-:Y:S02]  /*10620*/  FFMA.FTZ R9, R13, -R222, R31 ;  /* 0x800000de0d097223 */ /* 0x010fe4000001001f */
[----:B-1----:R-:W-:Y:S01]  /*10630*/  IMAD.MOV.U32 R4, RZ, RZ, R3 ;  /* 0x000000ffff047224 */ /* 0x002fe200078e0003 */
[----:B------:R-:W-:-:S03]  /*10640*/  IABS R3, R5 ;  /* 0x0000000500037213 */ /* 0x000fc60000000000 */
[----:B------:R1:W-:Y:S01]  /*10650*/  I2F R10, R4 ;  /* 0x00000004000a7306 */ /* 0x0003e20000201400 */
[----:B------:R-:W-:Y:S02]  /*10660*/  FSEL R49, R6, -INF , !P0 ;  /* 0xff80000006317808 */ /* 0x000fe40004000000 */
[----:B------:R-:W-:Y:S02]  /*10670*/  FSEL R30, R7, -INF , !P6 ;  /* 0xff800000071e7808 */ /* 0x000fe40007000000 */
[----:B------:R-:W-:Y:S02]  /*10680*/  FSEL R212, R8, -INF , !P5 ;  /* 0xff80000008d47808 */ /* 0x000fe40006800000 */
[----:B------:R-:W-:Y:S02]  /*10690*/  FSEL R250, R9, -INF , !P1 ;  /* 0xff80000009fa7808 */ /* 0x000fe40004800000 */
[C---:B------:R-:W-:Y:S02]  /*106a0*/  ISETP.GE.AND P0, PT, R2.reuse, R235, PT ;  /* 0x000000eb0200720c */ /* 0x040fe40003f06270 */
[C---:B------:R-:W-:Y:S01]  /*106b0*/  ISETP.GE.AND P6, PT, R2.reuse, R234, PT ;  /* 0x000000ea0200720c */ /* 0x040fe20003fc6270 */
[----:B-1----:R-:W-:Y:S01]  /*106c0*/  IMAD.MOV.U32 R4, RZ, RZ, R3 ;  /* 0x000000ffff047224 */ /* 0x002fe200078e0003 */
[----:B------:R-:W-:-:S02]  /*106d0*/  ISETP.GE.AND P5, PT, R2, R233, PT ;  /* 0x000000e90200720c */ /* 0x000fc40003fa6270 */
[C---:B------:R-:W-:Y:S01]  /*106e0*/  ISETP.GE.AND P1, PT, R2.reuse, R232, PT ;  /* 0x000000e80200720c */ /* 0x040fe20003f26270 */
[----:B------:R1:W2:Y:S01]  /*106f0*/  I2F R7, R4 ;  /* 0x0000000400077306 */ /* 0x0002a20000201400 */
[--C-:B------:R-:W-:Y:S01]  /*10700*/  IMAD.IADD R5, R225, 0x1, -R0.reuse ;  /* 0x00000001e1057824 */ /* 0x100fe200078e0a00 */
[C---:B------:R-:W-:Y:S02]  /*10710*/  ISETP.LT.OR P0, PT, R2.reuse, R231, P0 ;  /* 0x000000e70200720c */ /* 0x040fe40000701670 */
[C---:B------:R-:W-:Y:S02]  /*10720*/  ISETP.LT.OR P6, PT, R2.reuse, R230, P6 ;  /* 0x000000e60200720c */ /* 0x040fe400037c1670 */
[C---:B------:R-:W-:Y:S02]  /*10730*/  ISETP.LT.OR P5, PT, R2.reuse, R229, P5 ;  /* 0x000000e50200720c */ /* 0x040fe40002fa1670 */
[----:B------:R-:W-:Y:S01]  /*10740*/  ISETP.LT.OR P1, PT, R2, R228, P1 ;  /* 0x000000e40200720c */ /* 0x000fe20000f21670 */
[----:B------:R-:W-:Y:S01]  /*10750*/  IMAD.IADD R2, R227, 0x1, -R0 ;  /* 0x00000001e3027824 */ /* 0x000fe200078e0a00 */
[----:B------:R-:W-:Y:S01]  /*10760*/  IABS R3, R5 ;  /* 0x0000000500037213 */ /* 0x000fe20000000000 */
[----:B------:R-:W-:-:S02]  /*10770*/  FFMA.FTZ R8, R14, -R222, R20 ;  /* 0x800000de0e087223 */ /* 0x000fc40000010014 */
[----:B-1----:R-:W-:Y:S01]  /*10780*/  IMAD.IADD R4, R224, 0x1, -R0 ;  /* 0x00000001e0047824 */ /* 0x002fe200078e0a00 */
[----:B------:R-:W-:-:S04]  /*10790*/  IABS R2, R2 ;  /* 0x0000000200027213 */ /* 0x000fc80000000000 */
[----:B------:R-:W-:Y:S01]  /*107a0*/  IABS R4, R4 ;  /* 0x0000000400047213 */ /* 0x000fe20000000000 */
[----:B------:R1:W3:Y:S01]  /*107b0*/  I2F R9, R3 ;  /* 0x0000000300097306 */ /* 0x0002e20000201400 */
[----:B------:R-:W-:Y:S02]  /*107c0*/  FSEL R28, R8, -INF , !P0 ;  /* 0xff800000081c7808 */ /* 0x000fe40004000000 */
[----:B------:R-:W-:Y:S01]  /*107d0*/  ISETP.GE.AND P0, PT, R0, R235, PT ;  /* 0x000000eb0000720c */ /* 0x000fe20003f06270 */
[----:B--2---:R-:W-:-:S03]  /*107e0*/  FFMA.FTZ R7, R7, -R222, R21 ;  /* 0x800000de07077223 */ /* 0x004fc60000010015 */
        /* <DEDUP_REMOVED lines=15> */
[----:B---3--:R-:W-:Y:S01]  /*108e0*/  FFMA.FTZ R4, R9, -R222, R23 ;  /* 0x800000de09047223 */ /* 0x008fe20000010017 */
[C---:B------:R-:W-:Y:S01]  /*108f0*/  ISETP.LT.OR P6, PT, R0.reuse, R230, P6 ;  /* 0x000000e60000720c */ /* 0x040fe200037c1670 */
[----:B--2---:R-:W-:Y:S01]  /*10900*/  FFMA.FTZ R3, R5, -R222, R25 ;  /* 0x800000de05037223 */ /* 0x004fe20000010019 */
[C---:B------:R-:W-:Y:S02]  /*10910*/  ISETP.LT.OR P5, PT, R0.reuse, R229, P5 ;  /* 0x000000e50000720c */ /* 0x040fe40002fa1670 */
[----:B------:R-:W-:Y:S01]  /*10920*/  ISETP.LT.OR P1, PT, R0, R228, P1 ;  /* 0x000000e40000720c */ /* 0x000fe20000f21670 */
[----:B------:R-:W-:Y:S01]  /*10930*/  FFMA.FTZ R0, R2, -R222, R27 ;  /* 0x800000de02007223 */ /* 0x000fe2000001001b */
[----:B------:R-:W-:-:S02]  /*10940*/  FSEL R55, R4, -INF , !P6 ;  /* 0xff80000004377808 */ /* 0x000fc40007000000 */
[----:B------:R-:W-:Y:S02]  /*10950*/  FSEL R201, R3, -INF , !P5 ;  /* 0xff80000003c97808 */ /* 0x000fe40006800000 */
[----:B------:R-:W-:Y:S01]  /*10960*/  FSEL R210, R0, -INF , !P1 ;  /* 0xff80000000d27808 */ /* 0x000fe20004800000 */
[----:B------:R-:W-:Y:S05]  /*10970*/  @!P0 BRA `(.L_x_243) ;  /* 0x000003d000008947 */ /* 0x000fea0003800000 */
[----:B------:R-:W2:Y:S04]  /*10980*/  LDL.LU R180, [R1+0x8] ;  /* 0x0000080001b47983 */ /* 0x000ea80000300800 */
[----:B------:R-:W3:Y:S04]  /*10990*/  LDL.64 R176, [R1+0x50] ;  /* 0x0000500001b07983 */ /* 0x000ee80000100a00 */
[----:B------:R-:W4:Y:S01]  /*109a0*/  LDL.64 R178, [R1+0x48] ;  /* 0x0000480001b27983 */ /* 0x000f220000100a00 */
[----:B------:R-:W-:Y:S03]  /*109b0*/  BSSY B0, `(.L_x_244) ;  /* 0x0000038000007945 */ /* 0x000fe60003800000 */
[----:B------:R1:W-:Y:S04]  /*109c0*/  @P4 STS [R223+0x6000], RZ ;  /* 0x006000ffdf004388 */ /* 0x0003e80000000800 */
[----:B------:R1:W-:Y:S04]  /*109d0*/  @P4 STS [R223+0x6004], RZ ;  /* 0x006004ffdf004388 */ /* 0x0003e80000000800 */
[----:B------:R1:W-:Y:S01]  /*109e0*/  @P4 STS.64 [R223+0x6008], RZ ;  /* 0x006008ffdf004388 */ /* 0x0003e20000000a00 */
        /* <DEDUP_REMOVED lines=52> */
.L_x_245:
[----:B------:R-:W-:Y:S05]  /*10d30*/  BSYNC B0 ;  /* 0x0000000000007941 */ /* 0x000fea0003800000 */
.L_x_244:
[----:B------:R-:W0:Y:S02]  /*10d40*/  LDGDEPBAR ;  /* 0x00000000000079af */ /* 0x000e240000000000 */
.L_x_243:
[----:B-1----:R-:W2:Y:S01]  /*10d50*/  LDL.LU R4, [R1+0x28] ;  /* 0x0000280001047983 */ /* 0x002ea20000300800 */
[----:B------:R-:W-:Y:S01]  /*10d60*/  MOV R52, R102 ;  /* 0x0000006600347202 */ /* 0x000fe20000000f00 */
[----:B------:R-:W-:Y:S01]  /*10d70*/  IMAD.MOV.U32 R11, RZ, RZ, R34 ;  /* 0x000000ffff0b7224 */ /* 0x000fe200078e0022 */
[----:B------:R-:W-:Y:S01]  /*10d80*/  MOV R32, R185 ;  /* 0x000000b900207202 */ /* 0x000fe20000000f00 */
[----:B------:R-:W3:Y:S01]  /*10d90*/  LDL.LU R5, [R1+0x20] ;  /* 0x0000200001057983 */ /* 0x000ee20000300800 */
[----:B------:R-:W-:-:S03]  /*10da0*/  MOV R29, R184 ;  /* 0x000000b8001d7202 */ /* 0x000fc60000000f00 */
[----:B------:R-:W4:Y:S04]  /*10db0*/  LDL.LU R7, [R1+0x24] ;  /* 0x0000240001077983 */ /* 0x000f280000300800 */
[----:B------:R-:W3:Y:S04]  /*10dc0*/  LDL.LU R6, [R1+0x2c] ;  /* 0x00002c0001067983 */ /* 0x000ee80000300800 */
[----:B------:R-:W-:Y:S04]  /*10dd0*/  STL [R1+0x7c], R222 ;  /* 0x00007cde01007387 */ /* 0x000fe80000100800 */
[----:B------:R1:W-:Y:S01]  /*10de0*/  STL [R1+0x78], R221 ;  /* 0x000078dd01007387 */ /* 0x0003e20000100800 */
[----:B------:R-:W-:-:S02]  /*10df0*/  FMNMX.FTZ R0, R245, R62, !PT ;  /* 0x0000003ef5007209 */ /* 0x000fc40007810000 */
[----:B------:R-:W-:Y:S01]  /*10e00*/  MOV R42, R186 ;  /* 0x000000ba002a7202 */ /* 0x000fe20000000f00 */
[----:B------:R-:W-:Y:S04]  /*10e10*/  LDSM.16.MT88.4 R20, [R216+0x9000] ;  /* 0x00900000d814783b */ /* 0x000fe80000004200 */
[----:B------:R-:W-:Y:S04]  /*10e20*/  LDSM.16.MT88.4 R16, [R218+0x9000] ;  /* 0x00900000da10783b */ /* 0x000fe80000004200 */
[----:B------:R-:W-:Y:S04]  /*10e30*/  LDSM.16.MT88.4 R24, [R216+0xa000] ;  /* 0x00a00000d818783b */ /* 0x000fe80000004200 */
[----:B------:R-:W-:Y:S04]  /*10e40*/  LDSM.16.MT88.4 R12, [R218+0xa000] ;  /* 0x00a00000da0c783b */ /* 0x000fe80000004200 */
[----:B------:R-:W-:Y:S04]  /*10e50*/  LDSM.16.MT88.4 R44, [R216+0xb000] ;  /* 0x00b00000d82c783b */ /* 0x000fe80000004200 */
[----:B------:R-:W-:Y:S04]  /*10e60*/  LDSM.16.MT88.4 R36, [R218+0xb000] ;  /* 0x00b00000da24783b */ /* 0x000fe80000004200 */
[----:B-1----:R-:W3:Y:S01]  /*10e70*/  LDL.LU R221, [R1+0x4] ;  /* 0x0000040001dd7983 */ /* 0x002ee20000300800 */
        /* <DEDUP_REMOVED lines=26> */
[----:B------:R-:W-:-:S04]  /*11020*/  FMNMX.FTZ R0, R199, R0, !PT ;  /* 0x00000000c7007209 */ /* 0x000fc80007810000 */
[----:B------:R-:W-:Y:S01]  /*11030*/  FMNMX.FTZ R0, R11, R0, !PT ;  /* 0x000000000b007209 */ /* 0x000fe20007810000 */
[----:B------:R-:W1:Y:S03]  /*11040*/  SHFL.BFLY PT, R3, R103, 0x2, 0x1f ;  /* 0x0c401f0067037f89 */ /* 0x000e6600000e0000 */
        /* <DEDUP_REMOVED lines=11> */
[----:B------:R-:W-:Y:S02]  /*11100*/  FSEL R8, R8, RZ, P1 ;  /* 0x000000ff08087208 */ /* 0x000fe40000800000 */
[----:B------:R-:W-:-:S03]  /*11110*/  FMNMX.FTZ R102, R0, R102, !PT ;  /* 0x0000006600667209 */ /* 0x000fc60007810000 */
[----:B------:R-:W-:-:S04]  /*11120*/  FFMA.FTZ R0, R60, c[0x0][0x23c], -R8 ;  /* 0x00008f003c007a23 */ /* 0x000fc80000010808 */
[----:B------:R1:W-:Y:S01]  /*11130*/  MUFU.EX2 R31, R0 ;  /* 0x00000000001f7308 */ /* 0x0003e20000000800 */
[C---:B------:R-:W-:Y:S01]  /*11140*/  FMUL.FTZ R3, R102.reuse, c[0x0][0x23c] ;  /* 0x00008f0066037a20 */ /* 0x040fe20000410000 */
[----:B------:R-:W-:Y:S01]  /*11150*/  FSETP.NEU.FTZ.AND P0, PT, R102, -INF , PT ;  /* 0xff8000006600780b */ /* 0x000fe20003f1d000 */
[----:B------:R-:W-:-:S03]  /*11160*/  FFMA.FTZ R2, R62, c[0x0][0x23c], -R8 ;  /* 0x00008f003e027a23 */ /* 0x000fc60000010808 */
[----:B------:R-:W-:Y:S01]  /*11170*/  FSEL R3, R3, RZ, P0 ;  /* 0x000000ff03037208 */ /* 0x000fe20000000000 */
[----:B-1----:R-:W-:-:S04]  /*11180*/  FFMA.FTZ R0, R58, c[0x0][0x23c], -R8 ;  /* 0x00008f003a007a23 */ /* 0x002fc80000010808 */
[----:B------:R1:W-:Y:S01]  /*11190*/  MUFU.EX2 R40, R0 ;  /* 0x0000000000287308 */ /* 0x0003e20000000800 */
[----:B------:R-:W-:Y:S01]  /*111a0*/  MOV R58, R53 ;  /* 0x00000035003a7202 */ /* 0x000fe20000000f00 */
[----:B------:R-:W-:Y:S06]  /*111b0*/  STL [R1+0x74], R220 ;  /* 0x000074dc01007387 */ /* 0x000fec0000100800 */
[----:B------:R1:W-:Y:S02]  /*111c0*/  MUFU.EX2 R54, R2 ;  /* 0x0000000200367308 */ /* 0x0003e40000000800 */
[----:B-1----:R-:W-:-:S06]  /*111d0*/  FFMA.FTZ R0, R56, c[0x0][0x23c], -R8 ;  /* 0x00008f0038007a23 */ /* 0x002fcc0000010808 */
[----:B------:R1:W-:Y:S01]  /*111e0*/  MUFU.EX2 R60, R0 ;  /* 0x00000000003c7308 */ /* 0x0003e20000000800 */
[----:B------:R-:W-:Y:S01]  /*111f0*/  FMNMX.FTZ R2, R248, R237, !PT ;  /* 0x000000edf8027209 */ /* 0x000fe20007810000 */
[----:B------:R-:W-:Y:S03]  /*11200*/  STL [R1+0x70], R219 ;  /* 0x000070db01007387 */ /* 0x000fe60000100800 */
[----:B------:R-:W-:Y:S01]  /*11210*/  FMNMX.FTZ R2, R214, R2, !PT ;  /* 0x00000002d6027209 */ /* 0x000fe20007810000 */
[----:B-1----:R-:W-:-:S04]  /*11220*/  FFMA.FTZ R0, R63, c[0x0][0x23c], -R3 ;  /* 0x00008f003f007a23 */ /* 0x002fc80000010803 */
[----:B------:R1:W-:Y:S01]  /*11230*/  MUFU.EX2 R53, R0 ;  /* 0x0000000000357308 */ /* 0x0003e20000000800 */
[----:B------:R1:W-:Y:S02]  /*11240*/  STL [R1+0x6c], R217 ;  /* 0x00006cd901007387 */ /* 0x0003e40000100800 */
[----:B-1----:R-:W-:-:S05]  /*11250*/  FFMA.FTZ R0, R61, c[0x0][0x23c], -R3 ;  /* 0x00008f003d007a23 */ /* 0x002fca0000010803 */
[----:B------:R1:W-:Y:S02]  /*11260*/  MUFU.EX2 R217, R0 ;  /* 0x0000000000d97308 */ /* 0x0003e40000000800 */
[----:B-1----:R-:W-:-:S04]  /*11270*/  FMNMX.FTZ R0, R247, R240, !PT ;  /* 0x000000f0f7007209 */ /* 0x002fc80007810000 */
[----:B------:R-:W-:Y:S02]  /*11280*/  FMNMX.FTZ R0, R238, R0, !PT ;  /* 0x00000000ee007209 */ /* 0x000fe40007810000 */
[----:B----4-:R-:W-:Y:S01]  /*11290*/  MOV R10, R7 ;  /* 0x00000007000a7202 */ /* 0x010fe20000000f00 */
[----:B--2---:R-:W-:Y:S01]  /*112a0*/  IMAD.MOV.U32 R7, RZ, RZ, R4 ;  /* 0x000000ffff077224 */ /* 0x004fe200078e0004 */
[----:B------:R-:W-:Y:S01]  /*112b0*/  FMNMX.FTZ R4, R206, R2, !PT ;  /* 0x00000002ce047209 */ /* 0x000fe20007810000 */
[----:B------:R-:W-:Y:S01]  /*112c0*/  FFMA.FTZ R2, R59, c[0x0][0x23c], -R3 ;  /* 0x00008f003b027a23 */ /* 0x000fe20000010803 */
[----:B---3--:R-:W-:Y:S02]  /*112d0*/  MOV R9, R5 ;  /* 0x0000000500097202 */ /* 0x008fe40000000f00 */
[----:B------:R-:W-:Y:S01]  /*112e0*/  FMNMX.FTZ R4, R65, R4, !PT ;  /* 0x0000000441047209 */ /* 0x000fe20007810000 */
[----:B------:R1:W-:Y:S01]  /*112f0*/  MUFU.EX2 R41, R2 ;  /* 0x0000000200297308 */ /* 0x0003e20000000800 */
[----:B------:R-:W-:-:S02]  /*11300*/  FSEL R5, R103, RZ, P1 ;  /* 0x000000ff67057208 */ /* 0x000fc40000800000 */
[----:B------:R-:W-:-:S03]  /*11310*/  FMNMX.FTZ R4, R32, R4, !PT ;  /* 0x0000000420047209 */ /* 0x000fc60007810000 */
[----:B------:R-:W-:Y:S01]  /*11320*/  FADD.FTZ R5, R245, -R5 ;  /* 0x80000005f5057221 */ /* 0x000fe20000010000 */
[----:B------:R-:W-:Y:S02]  /*11330*/  MOV R245, R187 ;  /* 0x000000bb00f57202 */ /* 0x000fe40000000f00 */
[----:B------:R-:W-:Y:S02]  /*11340*/  FMNMX.FTZ R4, R243, R4, !PT ;  /* 0x00000004f3047209 */ /* 0x000fe40007810000 */
[----:B-1----:R-:W-:Y:S01]  /*11350*/  FMNMX.FTZ R2, R207, R0, !PT ;  /* 0x00000000cf027209 */ /* 0x002fe20007810000 */
[----:B------:R-:W-:-:S03]  /*11360*/  FFMA.FTZ R0, R57, c[0x0][0x23c], -R3 ;  /* 0x00008f0039007a23 */ /* 0x000fc60000010803 */
[----:B------:R-:W-:Y:S01]  /*11370*/  FMNMX.FTZ R2, R67, R2, !PT ;  /* 0x0000000243027209 */ /* 0x000fe20007810000 */
[----:B------:R1:W-:Y:S01]  /*11380*/  MUFU.EX2 R62, R0 ;  /* 0x00000000003e7308 */ /* 0x0003e20000000800 */
[----:B------:R-:W-:Y:S02]  /*11390*/  MOV R61, R101 ;  /* 0x00000065003d7202 */ /* 0x000fe40000000f00 */
[----:B------:R-:W-:Y:S01]  /*113a0*/  FMNMX.FTZ R2, R245, R2, !PT ;  /* 0x00000002f5027209 */ /* 0x000fe20007810000 */
[----:B------:R-:W-:Y:S01]  /*113b0*/  FMUL.FTZ R101, R5, c[0x0][0x23c] ;  /* 0x00008f0005657a20 */ /* 0x000fe20000410000 */
[----:B------:R-:W-:Y:S02]  /*113c0*/  FMNMX.FTZ R4, R215, R4, !PT ;  /* 0x00000004d7047209 */ /* 0x000fe40007810000 */
[----:B-1----:R-:W-:-:S05]  /*113d0*/  FSEL R0, R102, RZ, P0 ;  /* 0x000000ff66007208 */ /* 0x002fca0000000000 */
[----:B------:R-:W-:Y:S01]  /*113e0*/  FADD.FTZ R5, R246, -R0 ;  /* 0x80000000f6057221 */ /* 0x000fe20000010000 */
[----:B------:R-:W-:Y:S02]  /*113f0*/  FMNMX.FTZ R0, R42, R2, !PT ;  /* 0x000000022a007209 */ /* 0x000fe40007810000 */
[----:B------:R-:W-:Y:S02]  /*11400*/  FMNMX.FTZ R2, R205, R4, !PT ;  /* 0x00000004cd027209 */ /* 0x000fe40007810000 */
[----:B------:R-:W-:Y:S02]  /*11410*/  FMNMX.FTZ R0, R29, R0, !PT ;  /* 0x000000001d007209 */ /* 0x000fe40007810000 */
[----:B------:R-:W-:Y:S02]  /*11420*/  MOV R57, R100 ;  /* 0x0000006400397202 */ /* 0x000fe40000000f00 */
[----:B------:R-:W-:Y:S02]  /*11430*/  FMNMX.FTZ R2, R221, R2, !PT ;  /* 0x00000002dd027209 */ /* 0x000fe40007810000 */
[----:B------:R-:W-:-:S02]  /*11440*/  FMNMX.FTZ R0, R236, R0, !PT ;  /* 0x00000000ec007209 */ /* 0x000fc40007810000 */
[----:B------:R-:W-:Y:S02]  /*11450*/  FMNMX.FTZ R2, R57, R2, !PT ;  /* 0x0000000239027209 */ /* 0x000fe40007810000 */
[----:B------:R-:W-:Y:S02]  /*11460*/  MOV R56, R104 ;  /* 0x0000006800387202 */ /* 0x000fe40000000f00 */
[----:B------:R-:W-:Y:S02]  /*11470*/  FMNMX.FTZ R0, R61, R0, !PT ;  /* 0x000000003d007209 */ /* 0x000fe40007810000 */
[----:B------:R-:W-:Y:S02]  /*11480*/  FMNMX.FTZ R2, R242, R2, !PT ;  /* 0x00000002f2027209 */ /* 0x000fe40007810000 */
[----:B------:R-:W-:Y:S02]  /*11490*/  FMNMX.FTZ R0, R56, R0, !PT ;  /* 0x0000000038007209 */ /* 0x000fe40007810000 */
[----:B------:R-:W-:-:S02]  /*114a0*/  FMNMX.FTZ R2, R209, R2, !PT ;  /* 0x00000002d1027209 */ /* 0x000fc40007810000 */
[----:B------:R-:W-:Y:S02]  /*114b0*/  FMNMX.FTZ R0, R58, R0, !PT ;  /* 0x000000003a007209 */ /* 0x000fe40007810000 */
[----:B------:R-:W-:Y:S01]  /*114c0*/  FMNMX.FTZ R2, R48, R2, !PT ;  /* 0x0000000230027209 */ /* 0x000fe20007810000 */
[----:B------:R-:W-:Y:S01]  /*114d0*/  IMAD.MOV.U32 R59, RZ, RZ, R33 ;  /* 0x000000ffff3b7224 */ /* 0x000fe200078e0021 */
[----:B------:R-:W-:Y:S02]  /*114e0*/  FMNMX.FTZ R0, R249, R0, !PT ;  /* 0x00000000f9007209 */ /* 0x000fe40007810000 */
[----:B------:R-:W-:Y:S02]  /*114f0*/  FMNMX.FTZ R2, R49, R2, !PT ;  /* 0x0000000231027209 */ /* 0x000fe40007810000 */
[----:B------:R-:W-:Y:S02]  /*11500*/  FMNMX.FTZ R0, R59, R0, !PT ;  /* 0x000000003b007209 */ /* 0x000fe40007810000 */
[----:B------:R-:W-:Y:S01]  /*11510*/  FMNMX.FTZ R2, R28, R2, !PT ;  /* 0x000000021c027209 */ /* 0x000fe20007810000 */
[----:B------:R-:W-:Y:S01]  /*11520*/  IMAD.MOV.U32 R33, RZ, RZ, R9 ;  /* 0x000000ffff217224 */ /* 0x000fe200078e0009 */
[----:B------:R-:W-:-:S02]  /*11530*/  FMNMX.FTZ R9, R30, R0, !PT ;  /* 0x000000001e097209 */ /* 0x000fc40007810000 */
[----:B------:R-:W-:-:S05]  /*11540*/  FMNMX.FTZ R0, R251, R2, !PT ;  /* 0x00000002fb007209 */ /* 0x000fca0007810000 */
[----:B------:R-:W1:Y:S01]  /*11550*/  SHFL.BFLY PT, R2, R0, 0x2, 0x1f ;  /* 0x0c401f0000027f89 */ /* 0x000e6200000e0000 */
[----:B------:R-:W-:Y:S01]  /*11560*/  MOV R43, R10 ;  /* 0x0000000a002b7202 */ /* 0x000fe20000000f00 */
[----:B------:R-:W-:Y:S01]  /*11570*/  FMUL.FTZ R5, R5, c[0x0][0x23c] ;  /* 0x00008f0005057a20 */ /* 0x000fe20000410000 */
[----:B------:R-:W2:Y:S08]  /*11580*/  MUFU.EX2 R101, R101 ;  /* 0x0000006500657308 */ /* 0x000eb00000000800 */
[----:B------:R3:W4:Y:S01]  /*11590*/  MUFU.EX2 R100, R5 ;  /* 0x0000000500647308 */ /* 0x0007220000000800 */
[----:B-1----:R-:W-:-:S02]  /*115a0*/  FMNMX.FTZ R0, R0, R2, !PT ;  /* 0x0000000200007209 */ /* 0x002fc40007810000 */
[----:B------:R-:W-:-:S04]  /*115b0*/  FMNMX.FTZ R2, R51, R9, !PT ;  /* 0x0000000933027209 */ /* 0x000fc80007810000 */
[----:B------:R-:W-:-:S05]  /*115c0*/  FMNMX.FTZ R2, R55, R2, !PT ;  /* 0x0000000237027209 */ /* 0x000fca0007810000 */
[----:B------:R-:W1:Y:S01]  /*115d0*/  SHFL.BFLY PT, R10, R2, 0x2, 0x1f ;  /* 0x0c401f00020a7f89 */ /* 0x000e6200000e0000 */
[----:B------:R-:W-:-:S03]  /*115e0*/  MOV R34, R7 ;  /* 0x0000000700227202 */ /* 0x000fc60000000f00 */
[----:B------:R-:W1:Y:S01]  /*115f0*/  SHFL.BFLY PT, R9, R0, 0x1, 0x1f ;  /* 0x0c201f0000097f89 */ /* 0x000e6200000e0000 */
[----:B------:R-:W-:Y:S01]  /*11600*/  MOV R35, R6 ;  /* 0x0000000600237202 */ /* 0x000fe20000000f00 */
[-C--:B--2---:R-:W-:Y:S01]  /*11610*/  FMUL.FTZ R120, R120, R101.reuse ;  /* 0x0000006578787220 */ /* 0x084fe20000410000 */
[----:B------:R-:W-:Y:S01]  /*11620*/  F2FP.PACK_AB R4, R31, R54 ;  /* 0x000000361f04723e */ /* 0x000fe200000000ff */
[----:B------:R-:W-:Y:S01]  /*11630*/  FMUL.FTZ R121, R121, R101 ;  /* 0x0000006579797220 */ /* 0x000fe20000410000 */
[----:B---3--:R-:W-:Y:S01]  /*11640*/  F2FP.PACK_AB R5, R217, R53 ;  /* 0x00000035d905723e */ /* 0x008fe200000000ff */
[----:B----4-:R-:W-:Y:S01]  /*11650*/  FMUL.FTZ R122, R122, R100 ;  /* 0x000000647a7a7220 */ /* 0x010fe20000410000 */
[----:B------:R-:W-:Y:S01]  /*11660*/  F2FP.PACK_AB R6, R60, R40 ;  /* 0x000000283c06723e */ /* 0x000fe200000000ff */
[----:B------:R-:W-:Y:S01]  /*11670*/  FMUL.FTZ R123, R123, R100 ;  /* 0x000000647b7b7220 */ /* 0x000fe20000410000 */
[----:B------:R-:W-:Y:S01]  /*11680*/  F2FP.PACK_AB R7, R62, R41 ;  /* 0x000000293e07723e */ /* 0x000fe200000000ff */
[----:B------:R-:W-:-:S02]  /*11690*/  FMUL.FTZ R132, R132, R101 ;  /* 0x0000006584847220 */ /* 0x000fc40000410000 */
[-C--:B------:R-:W-:Y:S02]  /*116a0*/  FMUL.FTZ R133, R133, R101.reuse ;  /* 0x0000006585857220 */ /* 0x080fe40000410000 */
[-C--:B------:R-:W-:Y:S02]  /*116b0*/  FMUL.FTZ R134, R134, R100.reuse ;  /* 0x0000006486867220 */ /* 0x080fe40000410000 */
[----:B------:R-:W-:Y:S02]  /*116c0*/  FMUL.FTZ R135, R135, R100 ;  /* 0x0000006487877220 */ /* 0x000fe40000410000 */
[-C--:B------:R-:W-:Y:S02]  /*116d0*/  FMUL.FTZ R152, R152, R101.reuse ;  /* 0x0000006598987220 */ /* 0x080fe40000410000 */
[-C--:B------:R-:W-:Y:S02]  /*116e0*/  FMUL.FTZ R153, R153, R101.reuse ;  /* 0x0000006599997220 */ /* 0x080fe40000410000 */
        /* <DEDUP_REMOVED lines=38> */
[----:B-1----:R-:W-:Y:S01]  /*11950*/  FMNMX.FTZ R2, R2, R10, !PT ;  /* 0x0000000a02027209 */ /* 0x002fe20007810000 */
        /* <DEDUP_REMOVED lines=15> */
[----:B------:R-:W-:-:S05]  /*11a50*/  FMUL.FTZ R0, R105, c[0x0][0x23c] ;  /* 0x00008f0069007a20 */ /* 0x000fca0000410000 */
        /* <DEDUP_REMOVED lines=9> */
[----:B--2---:R-:W-:Y:S01]  /*11af0*/  FMUL.FTZ R2, R104, c[0x0][0x23c] ;  /* 0x00008f0068027a20 */ /* 0x004fe20000410000 */
[----:B------:R-:W-:-:S04]  /*11b00*/  MOV R206, R42 ;  /* 0x0000002a00ce7202 */ /* 0x000fc80000000f00 */
[----:B------:R-:W-:Y:S01]  /*11b10*/  FSEL R2, R2, RZ, P0 ;  /* 0x000000ff02027208 */ /* 0x000fe20000000000 */
[----:B-1----:R-:W-:-:S04]  /*11b20*/  FFMA.FTZ R4, R65, c[0x0][0x23c], -R0 ;  /* 0x00008f0041047a23 */ /* 0x002fc80000010800 */
[----:B------:R1:W-:Y:S01]  /*11b30*/  MUFU.EX2 R42, R4 ;  /* 0x00000004002a7308 */ /* 0x0003e20000000800 */
[----:B------:R-:W-:-:S05]  /*11b40*/  FSEL R5, R105, RZ, P1 ;  /* 0x000000ff69057208 */ /* 0x000fca0000800000 */
[----:B------:R-:W-:Y:S02]  /*11b50*/  FADD.FTZ R6, R248, -R5 ;  /* 0x80000005f8067221 */ /* 0x000fe40000010000 */
[----:B-1----:R-:W-:-:S04]  /*11b60*/  FFMA.FTZ R4, R240, c[0x0][0x23c], -R2 ;  /* 0x00008f00f0047a23 */ /* 0x002fc80000010802 */
[----:B------:R1:W2:Y:S01]  /*11b70*/  MUFU.EX2 R7, R4 ;  /* 0x0000000400077308 */ /* 0x0002a20000000800 */
[----:B------:R-:W-:Y:S01]  /*11b80*/  FSEL R5, R104, RZ, P0 ;  /* 0x000000ff68057208 */ /* 0x000fe20000000000 */
[----:B-1----:R-:W-:-:S06]  /*11b90*/  FFMA.FTZ R4, R238, c[0x0][0x23c], -R2 ;  /* 0x00008f00ee047a23 */ /* 0x002fcc0000010802 */
[----:B------:R1:W-:Y:S01]  /*11ba0*/  MUFU.EX2 R222, R4 ;  /* 0x0000000400de7308 */ /* 0x0003e20000000800 */
[----:B------:R-:W-:Y:S02]  /*11bb0*/  FMUL.FTZ R6, R6, c[0x0][0x23c] ;  /* 0x00008f0006067a20 */ /* 0x000fe40000410000 */
[----:B-1----:R-:W-:-:S05]  /*11bc0*/  FFMA.FTZ R4, R207, c[0x0][0x23c], -R2 ;  /* 0x00008f00cf047a23 */ /* 0x002fca0000010802 */
[----:B------:R1:W-:Y:S01]  /*11bd0*/  MUFU.EX2 R9, R4 ;  /* 0x0000000400097308 */ /* 0x0003e20000000800 */
[----:B------:R-:W-:Y:S02]  /*11be0*/  MOV R50, R43 ;  /* 0x0000002b00327202 */ /* 0x000fe40000000f00 */
[----:B------:R-:W-:Y:S01]  /*11bf0*/  MOV R63, R11 ;  /* 0x0000000b003f7202 */ /* 0x000fe20000000f00 */
[----:B-1----:R-:W-:-:S04]  /*11c00*/  FADD.FTZ R4, R247, -R5 ;  /* 0x80000005f7047221 */ /* 0x002fc80000010000 */
[----:B------:R-:W-:-:S04]  /*11c10*/  FMUL.FTZ R4, R4, c[0x0][0x23c] ;  /* 0x00008f0004047a20 */ /* 0x000fc80000410000 */
[----:B------:R1:W3:Y:S08]  /*11c20*/  MUFU.EX2 R10, R4 ;  /* 0x00000004000a7308 */ /* 0x0002f00000000800 */
[----:B------:R4:W4:Y:S01]  /*11c30*/  MUFU.EX2 R11, R6 ;  /* 0x00000006000b7308 */ /* 0x0009220000000800 */
[----:B-1----:R-:W-:-:S07]  /*11c40*/  FFMA.FTZ R4, R67, c[0x0][0x23c], -R2 ;  /* 0x00008f0043047a23 */ /* 0x002fce0000010802 */
[----:B------:R1:W1:Y:S01]  /*11c50*/  MUFU.EX2 R43, R4 ;  /* 0x00000004002b7308 */ /* 0x0002620000000800 */
[----:B--2---:R-:W-:Y:S02]  /*11c60*/  IMAD.MOV.U32 R207, RZ, RZ, R7 ;  /* 0x000000ffffcf7224 */ /* 0x004fe400078e0007 */
[----:B---3--:R-:W-:Y:S01]  /*11c70*/  FMUL.FTZ R130, R130, R10 ;  /* 0x0000000a82827220 */ /* 0x008fe20000410000 */
[----:B----4-:R-:W-:Y:S01]  /*11c80*/  F2FP.PACK_AB R6, R42, R220 ;  /* 0x000000dc2a06723e */ /* 0x010fe200000000ff */
[----:B------:R-:W-:Y:S01]  /*11c90*/  FMUL.FTZ R128, R128, R11 ;  /* 0x0000000b80807220 */ /* 0x000fe20000410000 */
[----:B------:R-:W-:Y:S01]  /*11ca0*/  F2FP.PACK_AB R5, R222, R207 ;  /* 0x000000cfde05723e */ /* 0x000fe200000000ff */
[----:B------:R-:W-:Y:S02]  /*11cb0*/  FMUL.FTZ R129, R129, R11 ;  /* 0x0000000b81817220 */ /* 0x000fe40000410000 */
[----:B------:R-:W-:Y:S01]  /*11cc0*/  FMUL.FTZ R131, R131, R10 ;  /* 0x0000000a83837220 */ /* 0x000fe20000410000 */
[----:B-1----:R-:W-:-:S02]  /*11cd0*/  F2FP.PACK_AB R4, R219, R139 ;  /* 0x0000008bdb04723e */ /* 0x002fc400000000ff */
[----:B------:R-:W-:-:S07]  /*11ce0*/  F2FP.PACK_AB R7, R43, R9 ;  /* 0x000000092b07723e */ /* 0x000fce00000000ff */
[----:B------:R-:W-:Y:S07]  /*11cf0*/  HMMA.16816.F32 R76, R4, R16, R128 ;  /* 0x00000010044c723c */ /* 0x000fee0000001880 */
[----:B------:R-:W-:Y:S02]  /*11d00*/  IMAD.MOV.U32 R16, RZ, RZ, R9 ;  /* 0x000000ffff107224 */ /* 0x000fe400078e0009 */
[----:B------:R-:W-:-:S04]  /*11d10*/  FFMA.FTZ R9, R66, c[0x0][0x23c], -R8 ;  /* 0x00008f0042097a23 */ /* 0x000fc80000010808 */
[----:B------:R1:W-:Y:S01]  /*11d20*/  MUFU.EX2 R248, R9 ;  /* 0x0000000900f87308 */ /* 0x0003e20000000800 */
[-C--:B------:R-:W-:Y:S02]  /*11d30*/  FMUL.FTZ R112, R112, R11.reuse ;  /* 0x0000000b70707220 */ /* 0x080fe40000410000 */
[----:B------:R-:W-:Y:S02]  /*11d40*/  FMUL.FTZ R113, R113, R11 ;  /* 0x0000000b71717220 */ /* 0x000fe40000410000 */
[-C--:B------:R-:W-:Y:S02]  /*11d50*/  FMUL.FTZ R114, R114, R10.reuse ;  /* 0x0000000a72727220 */ /* 0x080fe40000410000 */
[----:B------:R-:W-:Y:S02]  /*11d60*/  FMUL.FTZ R115, R115, R10 ;  /* 0x0000000a73737220 */ /* 0x000fe40000410000 */
[----:B-1----:R-:W-:-:S04]  /*11d70*/  FFMA.FTZ R9, R64, c[0x0][0x23c], -R8 ;  /* 0x00008f0040097a23 */ /* 0x002fc80000010808 */
[----:B------:R1:W2:Y:S01]  /*11d80*/  MUFU.EX2 R247, R9 ;  /* 0x0000000900f77308 */ /* 0x0002a20000000800 */
[----:B------:R-:W-:Y:S01]  /*11d90*/  HMMA.16816.F32 R88, R4, R20, R112 ;  /* 0x000000140458723c */ /* 0x000fe20000001870 */
[-C--:B------:R-:W-:Y:S02]  /*11da0*/  FMUL.FTZ R124, R124, R11.reuse ;  /* 0x0000000b7c7c7220 */ /* 0x080fe40000410000 */
[----:B------:R-:W-:-:S04]  /*11db0*/  FMUL.FTZ R125, R125, R11 ;  /* 0x0000000b7d7d7220 */ /* 0x000fc80000410000 */
[----:B------:R-:W-:Y:S02]  /*11dc0*/  IMAD.MOV.U32 R20, RZ, RZ, R245 ;  /* 0x000000ffff147224 */ /* 0x000fe400078e00f5 */
[----:B-1----:R-:W-:-:S04]  /*11dd0*/  FFMA.FTZ R9, R107, c[0x0][0x23c], -R8 ;  /* 0x00008f006b097a23 */ /* 0x002fc80000010808 */
[----:B------:R1:W-:Y:S01]  /*11de0*/  MUFU.EX2 R246, R9 ;  /* 0x0000000900f67308 */ /* 0x0003e20000000800 */
[-C--:B------:R-:W-:Y:S02]  /*11df0*/  FMUL.FTZ R126, R126, R10.reuse ;  /* 0x0000000a7e7e7220 */ /* 0x080fe40000410000 */
[----:B------:R-:W-:Y:S02]  /*11e00*/  FMUL.FTZ R127, R127, R10 ;  /* 0x0000000a7f7f7220 */ /* 0x000fe40000410000 */
[-C--:B------:R-:W-:Y:S02]  /*11e10*/  FMUL.FTZ R144, R144, R11.reuse ;  /* 0x0000000b90907220 */ /* 0x080fe40000410000 */
[----:B------:R-:W-:Y:S02]  /*11e20*/  FMUL.FTZ R145, R145, R11 ;  /* 0x0000000b91917220 */ /* 0x000fe40000410000 */
[----:B-1----:R-:W-:-:S04]  /*11e30*/  FFMA.FTZ R9, R106, c[0x0][0x23c], -R8 ;  /* 0x00008f006a097a23 */ /* 0x002fc80000010808 */
[----:B------:R1:W-:Y:S01]  /*11e40*/  MUFU.EX2 R245, R9 ;  /* 0x0000000900f57308 */ /* 0x0003e20000000800 */
[-C--:B------:R-:W-:Y:S02]  /*11e50*/  FMUL.FTZ R146, R146, R10.reuse ;  /* 0x0000000a92927220 */ /* 0x080fe40000410000 */
[-C--:B------:R-:W-:Y:S02]  /*11e60*/  FMUL.FTZ R147, R147, R10.reuse ;  /* 0x0000000a93937220 */ /* 0x080fe40000410000 */
[-C--:B------:R-:W-:Y:S02]  /*11e70*/  FMUL.FTZ R156, R156, R11.reuse ;  /* 0x0000000b9c9c7220 */ /* 0x080fe40000410000 */
[----:B------:R-:W-:Y:S02]  /*11e80*/  FMUL.FTZ R157, R157, R11 ;  /* 0x0000000b9d9d7220 */ /* 0x000fe40000410000 */
[-C--:B------:R-:W-:Y:S02]  /*11e90*/  FMUL.FTZ R158, R158, R10.reuse ;  /* 0x0000000a9e9e7220 */ /* 0x080fe40000410000 */
[----:B------:R-:W-:-:S02]  /*11ea0*/  FMUL.FTZ R159, R159, R10 ;  /* 0x0000000a9f9f7220 */ /* 0x000fc40000410000 */
[----:B-1----:R-:W-:Y:S01]  /*11eb0*/  FFMA.FTZ R9, R211, c[0x0][0x23c], -R3 ;  /* 0x00008f00d3097a23 */ /* 0x002fe20000010803 */
[----:B------:R-:W-:Y:S01]  /*11ec0*/  MOV R131, R43 ;  /* 0x0000002b00837202 */ /* 0x000fe20000000f00 */
[----:B------:R-:W-:Y:S02]  /*11ed0*/  IMAD.MOV.U32 R130, RZ, RZ, R48 ;  /* 0x000000ffff827224 */ /* 0x000fe400078e0030 */
[----:B------:R1:W-:Y:S01]  /*11ee0*/  MUFU.EX2 R240, R9 ;  /* 0x0000000900f07308 */ /* 0x0003e20000000800 */
[-C--:B------:R-:W-:Y:S01]  /*11ef0*/  FMUL.FTZ R140, R140, R11.reuse ;  /* 0x0000000b8c8c7220 */ /* 0x080fe20000410000 */
[----:B------:R-:W-:Y:S01]  /*11f00*/  HMMA.16816.F32 R148, R4, R22, R124 ;  /* 0x000000160494723c */ /* 0x000fe2000000187c */
[----:B------:R-:W-:Y:S02]  /*11f10*/  FMUL.FTZ R141, R141, R11 ;  /* 0x0000000b8d8d7220 */ /* 0x000fe40000410000 */
[-C--:B------:R-:W-:Y:S02]  /*11f20*/  FMUL.FTZ R142, R142, R10.reuse ;  /* 0x0000000a8e8e7220 */ /* 0x080fe40000410000 */
[----:B------:R-:W-:Y:S01]  /*11f30*/  FMUL.FTZ R143, R143, R10 ;  /* 0x0000000a8f8f7220 */ /* 0x000fe20000410000 */
[----:B------:R-:W-:-:S02]  /*11f40*/  MOV R113, R60 ;  /* 0x0000003c00717202 */ /* 0x000fc40000000f00 */
[----:B------:R-:W-:Y:S01]  /*11f50*/  MOV R125, R61 ;  /* 0x0000003d007d7202 */ /* 0x000fe20000000f00 */
[C---:B------:R-:W-:Y:S01]  /*11f60*/  HMMA.16816.F32 R64, R4.reuse, R24, R144 ;  /* 0x000000180440723c */ /* 0x040fe20000001890 */
[--C-:B-1----:R-:W-:Y:S01]  /*11f70*/  FFMA.FTZ R9, R204, c[0x0][0x23c], -R3.reuse ;  /* 0x00008f00cc097a23 */ /* 0x102fe20000010803 */
[----:B------:R-:W-:Y:S02]  /*11f80*/  MOV R126, R63 ;  /* 0x0000003f007e7202 */ /* 0x000fe40000000f00 */
[----:B------:R-:W-:Y:S01]  /*11f90*/  MOV R114, R62 ;  /* 0x0000003e00727202 */ /* 0x000fe20000000f00 */
[----:B------:R1:W3:Y:S03]  /*11fa0*/  MUFU.EX2 R238, R9 ;  /* 0x0000000900ee7308 */ /* 0x0002e60000000800 */
[C---:B------:R-:W-:Y:S01]  /*11fb0*/  HMMA.16816.F32 R60, R4.reuse, R26, R156 ;  /* 0x0000001a043c723c */ /* 0x040fe2000000189c */
[----:B------:R-:W-:Y:S01]  /*11fc0*/  MOV R147, R130 ;  /* 0x0000008200937202 */ /* 0x000fe20000000f00 */
[----:B------:R-:W-:Y:S01]  /*11fd0*/  IMAD.MOV.U32 R107, RZ, RZ, R28 ;  /* 0x000000ffff6b7224 */ /* 0x000fe200078e001c */
[----:B------:R-:W-:Y:S01]  /*11fe0*/  MOV R146, R131 ;  /* 0x0000008300927202 */ /* 0x000fe20000000f00 */
[----:B------:R-:W-:Y:S01]  /*11ff0*/  FMUL.FTZ R160, R160, R11 ;  /* 0x0000000ba0a07220 */ /* 0x000fe20000410000 */
[----:B------:R-:W-:Y:S01]  /*12000*/  MOV R131, R31 ;  /* 0x0000001f00837202 */ /* 0x000fe20000000f00 */
[----:B------:R-:W-:Y:S01]  /*12010*/  FMUL.FTZ R161, R161, R11 ;  /* 0x0000000ba1a17220 */ /* 0x000fe20000410000 */
[----:B------:R-:W-:Y:S01]  /*12020*/  MOV R130, R30 ;  /* 0x0000001e00827202 */ /* 0x000fe20000000f00 */
[----:B------:R-:W-:Y:S01]  /*12030*/  HMMA.16816.F32 R72, R4, R18, R140 ;  /* 0x000000120448723c */ /* 0x000fe2000000188c */
[----:B------:R-:W-:Y:S01]  /*12040*/  MOV R159, R29 ;  /* 0x0000001d009f7202 */ /* 0x000fe20000000f00 */
[----:B------:R-:W-:Y:S01]  /*12050*/  FMUL.FTZ R162, R162, R10 ;  /* 0x0000000aa2a27220 */ /* 0x000fe20000410000 */
[----:B------:R-:W4:Y:S01]  /*12060*/  LDSM.16.MT88.4 R28, [R218+0x9400] ;  /* 0x00940000da1c783b */ /* 0x000f220000004200 */
[----:B-1----:R-:W-:Y:S01]  /*12070*/  FFMA.FTZ R9, R198, c[0x0][0x23c], -R3 ;  /* 0x00008f00c6097a23 */ /* 0x002fe20000010803 */
[----:B------:R-:W-:-:S02]  /*12080*/  MOV R128, R41 ;  /* 0x0000002900807202 */ /* 0x000fc40000000f00 */
[----:B------:R-:W-:Y:S01]  /*12090*/  IMAD.MOV.U32 R143, RZ, RZ, R32 ;  /* 0x000000ffff8f7224 */ /* 0x000fe200078e0020 */
[----:B------:R-:W-:Y:S01]  /*120a0*/  MOV R136, R35 ;  /* 0x0000002300887202 */ /* 0x000fe20000000f00 */
[----:B------:R1:W-:Y:S01]  /*120b0*/  MUFU.EX2 R214, R9 ;  /* 0x0000000900d67308 */ /* 0x0003e20000000800 */
[----:B------:R-:W-:Y:S01]  /*120c0*/  IMAD.MOV.U32 R158, RZ, RZ, R206 ;  /* 0x000000ffff9e7224 */ /* 0x000fe200078e00ce */
[----:B------:R-:W-:Y:S01]  /*120d0*/  MOV R137, R34 ;  /* 0x0000002200897202 */ /* 0x000fe20000000f00 */
[----:B------:R-:W-:Y:S01]  /*120e0*/  FMUL.FTZ R163, R163, R10 ;  /* 0x0000000aa3a37220 */ /* 0x000fe20000410000 */
[----:B------:R-:W-:Y:S01]  /*120f0*/  MOV R138, R33 ;  /* 0x00000021008a7202 */ /* 0x000fe20000000f00 */
[----:B------:R-:W-:Y:S01]  /*12100*/  LDSM.16.MT88.4 R24, [R216+0xa400] ;  /* 0x00a40000d818783b */ /* 0x000fe20000004200 */
[----:B------:R-:W-:Y:S01]  /*12110*/  MOV R141, R128 ;  /* 0x00000080008d7202 */ /* 0x000fe20000000f00 */
[----:B-1----:R-:W-:Y:S02]  /*12120*/  FFMA.FTZ R9, R196, c[0x0][0x23c], -R3 ;  /* 0x00008f00c4097a23 */ /* 0x002fe40000010803 */
[----:B------:R-:W1:Y:S02]  /*12130*/  LDSM.16.MT88.4 R32, [R216+0x9400] ;  /* 0x00940000d820783b */ /* 0x000e640000004200 */
[----:B------:R2:W1:Y:S01]  /*12140*/  MUFU.EX2 R237, R9 ;  /* 0x0000000900ed7308 */ /* 0x0004620000000800 */
[----:B------:R-:W-:Y:S01]  /*12150*/  MOV R128, R207 ;  /* 0x000000cf00807202 */ /* 0x000fe20000000f00 */
[----:B--2---:R-:W-:-:S06]  /*12160*/  FFMA.FTZ R9, R143, c[0x0][0x23c], -R0 ;  /* 0x00008f008f097a23 */ /* 0x004fcc0000010800 */
[----:B------:R2:W-:Y:S01]  /*12170*/  MUFU.EX2 R211, R9 ;  /* 0x0000000900d37308 */ /* 0x0005e20000000800 */
[----:B------:R-:W-:Y:S01]  /*12180*/  MOV R157, R20 ;  /* 0x00000014009d7202 */ /* 0x000fe20000000f00 */
[----:B------:R-:W-:Y:S01]  /*12190*/  FMUL.FTZ R68, R68, R11 ;  /* 0x0000000b44447220 */ /* 0x000fe20000410000 */
[----:B------:R-:W-:Y:S01]  /*121a0*/  MOV R21, R57 ;  /* 0x0000003900157202 */ /* 0x000fe20000000f00 */
[----:B------:R-:W-:Y:S02]  /*121b0*/  FMUL.FTZ R69, R69, R11 ;  /* 0x0000000b45457220 */ /* 0x000fe40000410000 */
[----:B--2---:R-:W-:-:S04]  /*121c0*/  FFMA.FTZ R9, R243, c[0x0][0x23c], -R0 ;  /* 0x00008f00f3097a23 */ /* 0x004fc80000010800 */
[----:B------:R2:W1:Y:S01]  /*121d0*/  MUFU.EX2 R206, R9 ;  /* 0x0000000900ce7308 */ /* 0x0004620000000800 */
[-C--:B------:R-:W-:Y:S01]  /*121e0*/  FMUL.FTZ R70, R70, R10.reuse ;  /* 0x0000000a46467220 */ /* 0x080fe20000410000 */
[----:B------:R-:W-:Y:S01]  /*121f0*/  MOV R124, R59 ;  /* 0x0000003b007c7202 */ /* 0x000fe20000000f00 */
[----:B------:R-:W-:Y:S01]  /*12200*/  FMUL.FTZ R71, R71, R10 ;  /* 0x0000000a47477220 */ /* 0x000fe20000410000 */
[----:B------:R-:W-:Y:S01]  /*12210*/  MOV R112, R58 ;  /* 0x0000003a00707202 */ /* 0x000fe20000000f00 */
[-C--:B------:R-:W-:Y:S02]  /*12220*/  FMUL.FTZ R84, R84, R11.reuse ;  /* 0x0000000b54547220 */ /* 0x080fe40000410000 */
[----:B------:R-:W-:Y:S02]  /*12230*/  FMUL.FTZ R85, R85, R11 ;  /* 0x0000000b55557220 */ /* 0x000fe40000410000 */
[----:B------:R-:W-:Y:S02]  /*12240*/  FMUL.FTZ R86, R86, R10 ;  /* 0x0000000a56567220 */ /* 0x000fe40000410000 */
[----:B--2---:R-:W-:-:S04]  /*12250*/  FFMA.FTZ R9, R215, c[0x0][0x23c], -R0 ;  /* 0x00008f00d7097a23 */ /* 0x004fc80000010800 */
[----:B------:R2:W-:Y:S01]  /*12260*/  MUFU.EX2 R207, R9 ;  /* 0x0000000900cf7308 */ /* 0x0005e20000000800 */
[----:B------:R-:W-:Y:S01]  /*12270*/  FMUL.FTZ R87, R87, R10 ;  /* 0x0000000a57577220 */ /* 0x000fe20000410000 */
[----:B------:R-:W-:Y:S01]  /*12280*/  MOV R129, R42 ;  /* 0x0000002a00817202 */ /* 0x000fe20000000f00 */
[----:B------:R-:W-:Y:S02]  /*12290*/  IMAD.MOV.U32 R127, RZ, RZ, R56 ;  /* 0x000000ffff7f7224 */ /* 0x000fe400078e0038 */
[-C--:B------:R-:W-:Y:S01]  /*122a0*/  FMUL.FTZ R172, R172, R11.reuse ;  /* 0x0000000bacac7220 */ /* 0x080fe20000410000 */
[----:B------:R-:W-:Y:S01]  /*122b0*/  HMMA.16816.F32 R56, R4, R12, R160 ;  /* 0x0000000c0438723c */ /* 0x000fe200000018a0 */
[----:B------:R-:W-:Y:S02]  /*122c0*/  FMUL.FTZ R173, R173, R11 ;  /* 0x0000000badad7220 */ /* 0x000fe40000410000 */
[-C--:B------:R-:W-:Y:S02]  /*122d0*/  FMUL.FTZ R174, R174, R10.reuse ;  /* 0x0000000aaeae7220 */ /* 0x080fe40000410000 */
[----:B------:R-:W-:-:S02]  /*122e0*/  FMUL.FTZ R175, R175, R10 ;  /* 0x0000000aafaf7220 */ /* 0x000fc40000410000 */
[-C--:B------:R-:W-:Y:S02]  /*122f0*/  FMUL.FTZ R80, R80, R11.reuse ;  /* 0x0000000b50507220 */ /* 0x080fe40000410000 */
[----:B--2---:R-:W-:Y:S02]  /*12300*/  FFMA.FTZ R9, R205, c[0x0][0x23c], -R0 ;  /* 0x00008f00cd097a23 */ /* 0x004fe40000010800 */
[-C--:B------:R-:W-:Y:S02]  /*12310*/  FMUL.FTZ R81, R81, R11.reuse ;  /* 0x0000000b51517220 */ /* 0x080fe40000410000 */
[-C--:B------:R-:W-:Y:S01]  /*12320*/  FMUL.FTZ R82, R82, R10.reuse ;  /* 0x0000000a52527220 */ /* 0x080fe20000410000 */
[----:B------:R2:W-:Y:S01]  /*12330*/  MUFU.EX2 R204, R9 ;  /* 0x0000000900cc7308 */ /* 0x0005e20000000800 */
[----:B------:R-:W-:Y:S02]  /*12340*/  FMUL.FTZ R83, R83, R10 ;  /* 0x0000000a53537220 */ /* 0x000fe40000410000 */
[----:B------:R-:W-:-:S02]  /*12350*/  FMUL.FTZ R96, R96, R11 ;  /* 0x0000000b60607220 */ /* 0x000fc40000410000 */
[----:B------:R-:W-:Y:S02]  /*12360*/  FMUL.FTZ R97, R97, R11 ;  /* 0x0000000b61617220 */ /* 0x000fe40000410000 */
[-C--:B------:R-:W-:Y:S02]  /*12370*/  FMUL.FTZ R98, R98, R10.reuse ;  /* 0x0000000a62627220 */ /* 0x080fe40000410000 */
[----:B------:R-:W-:Y:S01]  /*12380*/  FMUL.FTZ R99, R99, R10 ;  /* 0x0000000a63637220 */ /* 0x000fe20000410000 */
[----:B------:R-:W-:Y:S02]  /*12390*/  MOV R23, R50 ;  /* 0x0000003200177202 */ /* 0x000fe40000000f00 */
[----:B------:R-:W-:Y:S02]  /*123a0*/  MOV R22, R49 ;  /* 0x0000003100167202 */ /* 0x000fe40000000f00 */
[----:B------:R-:W-:Y:S01]  /*123b0*/  MOV R17, R40 ;  /* 0x0000002800117202 */ /* 0x000fe20000000f00 */
[----:B--2---:R-:W-:Y:S01]  /*123c0*/  FFMA.FTZ R9, R157, c[0x0][0x23c], -R2 ;  /* 0x00008f009d097a23 */ /* 0x004fe20000010802 */
[----:B------:R-:W-:-:S02]  /*123d0*/  MOV R163, R158 ;  /* 0x0000009e00a37202 */ /* 0x000fc40000000f00 */
[----:B------:R-:W-:Y:S01]  /*123e0*/  MOV R106, R159 ;  /* 0x0000009f006a7202 */ /* 0x000fe20000000f00 */
[----:B------:R-:W-:Y:S01]  /*123f0*/  IMAD.MOV.U32 R115, RZ, RZ, R55 ;  /* 0x000000ffff737224 */ /* 0x000fe200078e0037 */
[----:B------:R-:W-:Y:S01]  /*12400*/  MOV R92, R54 ;  /* 0x00000036005c7202 */ /* 0x000fe20000000f00 */
[----:B------:R-:W-:Y:S01]  /*12410*/  IMAD.MOV.U32 R95, RZ, RZ, R51 ;  /* 0x000000ffff5f7224 */ /* 0x000fe200078e0033 */
[----:B------:R-:W-:Y:S01]  /*12420*/  MOV R93, R53 ;  /* 0x00000035005d7202 */ /* 0x000fe20000000f00 */
[----:B------:R-:W-:Y:S01]  /*12430*/  HMMA.16816.F32 R40, R4, R36, R84 ;  /* 0x000000240428723c */ /* 0x000fe20000001854 */
[----:B------:R-:W-:Y:S01]  /*12440*/  MOV R94, R52 ;  /* 0x00000034005e7202 */ /* 0x000fe20000000f00 */
[----:B------:R-:W-:Y:S01]  /*12450*/  IMAD.MOV.U32 R140, RZ, RZ, R129 ;  /* 0x000000ffff8c7224 */ /* 0x000fe200078e0081 */
[----:B------:R2:W-:Y:S01]  /*12460*/  MUFU.EX2 R198, R9 ;  /* 0x0000000900c67308 */ /* 0x0005e20000000800 */
[----:B------:R-:W-:Y:S01]  /*12470*/  MOV R143, R16 ;  /* 0x00000010008f7202 */ /* 0x000fe20000000f00 */
[----:B------:R-:W-:Y:S01]  /*12480*/  IMAD.MOV.U32 R144, RZ, RZ, R23 ;  /* 0x000000ffff907224 */ /* 0x000fe200078e0017 */
[----:B------:R-:W-:-:S02]  /*12490*/  MOV R142, R17 ;  /* 0x00000011008e7202 */ /* 0x000fc40000000f00 */
[----:B------:R-:W-:Y:S01]  /*124a0*/  HMMA.16816.F32 R52, R4, R44, R68 ;  /* 0x0000002c0434723c */ /* 0x000fe20000001844 */
[----:B------:R-:W-:Y:S01]  /*124b0*/  MOV R145, R22 ;  /* 0x0000001600917202 */ /* 0x000fe20000000f00 */
[----:B------:R-:W-:Y:S01]  /*124c0*/  LDSM.16.MT88.4 R16, [R216+0xb400] ;  /* 0x00b40000d810783b */ /* 0x000fe20000004200 */
[----:B------:R-:W-:-:S03]  /*124d0*/  MOV R129, R21 ;  /* 0x0000001500817202 */ /* 0x000fc60000000f00 */
[----:B------:R-:W4:Y:S02]  /*124e0*/  LDSM.16.MT88.4 R20, [R218+0xa400] ;  /* 0x00a40000da14783b */ /* 0x000f240000004200 */
[----:B------:R-:W-:Y:S02]  /*124f0*/  HMMA.16816.F32 R48, R4, R14, R172 ;  /* 0x0000000e0430723c */ /* 0x000fe400000018ac */
[----:B------:R-:W4:Y:S01]  /*12500*/  LDSM.16.MT88.4 R12, [R218+0xb400] ;  /* 0x00b40000da0c783b */ /* 0x000f220000004200 */
[----:B--2---:R-:W-:Y:S02]  /*12510*/  FFMA.FTZ R9, R163, c[0x0][0x23c], -R2 ;  /* 0x00008f00a3097a23 */ /* 0x004fe40000010802 */
[----:B------:R-:W-:-:S03]  /*12520*/  IMAD.MOV.U32 R163, RZ, RZ, R106 ;  /* 0x000000ffffa37224 */ /* 0x000fc600078e006a */
[----:B------:R-:W-:Y:S01]  /*12530*/  HMMA.16816.F32 R44, R4, R46, R80 ;  /* 0x0000002e042c723c */ /* 0x000fe20000001850 */
[----:B------:R-:W-:Y:S01]  /*12540*/  MOV R156, R107 ;  /* 0x0000006b009c7202 */ /* 0x000fe20000000f00 */
[----:B------:R2:W1:Y:S01]  /*12550*/  MUFU.EX2 R196, R9 ;  /* 0x0000000900c47308 */ /* 0x0004620000000800 */
[----:B------:R-:W-:-:S05]  /*12560*/  IMAD.MOV.U32 R157, RZ, RZ, R144 ;  /* 0x000000ffff9d7224 */ /* 0x000fca00078e0090 */
[----:B------:R-:W-:Y:S01]  /*12570*/  HMMA.16816.F32 R36, R4, R38, R96 ;  /* 0x000000260424723c */ /* 0x000fe20000001860 */
[----:B------:R-:W-:Y:S01]  /*12580*/  MOV R158, R145 ;  /* 0x00000091009e7202 */ /* 0x000fe20000000f00 */
[----:B------:R-:W-:Y:S01]  /*12590*/  IMAD.MOV.U32 R144, RZ, RZ, R140 ;  /* 0x000000ffff907224 */ /* 0x000fe200078e008c */
[----:B------:R-:W-:-:S04]  /*125a0*/  MOV R159, R146 ;  /* 0x00000092009f7202 */ /* 0x000fc80000000f00 */
[----:B------:R-:W-:Y:S02]  /*125b0*/  F2FP.PACK_AB R4, R247, R248 ;  /* 0x000000f8f704723e */ /* 0x000fe400000000ff */
[----:B---3--:R-:W-:Y:S02]  /*125c0*/  F2FP.PACK_AB R5, R238, R240 ;  /* 0x000000f0ee05723e */ /* 0x008fe400000000ff */
[----:B------:R-:W-:Y:S02]  /*125d0*/  F2FP.PACK_AB R6, R245, R246 ;  /* 0x000000f6f506723e */ /* 0x000fe400000000ff */
[----:B-1----:R-:W-:Y:S01]  /*125e0*/  F2FP.PACK_AB R7, R237, R214 ;  /* 0x000000d6ed07723e */ /* 0x002fe200000000ff */
[----:B--2---:R-:W-:Y:S01]  /*125f0*/  FFMA.FTZ R9, R163, c[0x0][0x23c], -R2 ;  /* 0x00008f00a3097a23 */ /* 0x004fe20000010802 */
[----:B------:R-:W-:Y:S01]  /*12600*/  MOV R107, R147 ;  /* 0x00000093006b7202 */ /* 0x000fe20000000f00 */
[----:B------:R-:W-:Y:S01]  /*12610*/  IMAD.MOV.U32 R140, RZ, RZ, R136 ;  /* 0x000000ffff8c7224 */ /* 0x000fe200078e0088 */
[----:B------:R-:W-:-:S02]  /*12620*/  MOV R145, R141 ;  /* 0x0000008d00917202 */ /* 0x000fc40000000f00 */
[----:B------:R-:W-:Y:S02]  /*12630*/  MOV R146, R142 ;  /* 0x0000008e00927202 */ /* 0x000fe40000000f00 */
[----:B------:R-:W-:Y:S02]  /*12640*/  MOV R147, R143 ;  /* 0x0000008f00937202 */ /* 0x000fe40000000f00 */
[----:B------:R-:W-:Y:S02]  /*12650*/  MOV R141, R137 ;  /* 0x00000089008d7202 */ /* 0x000fe40000000f00 */
[----:B------:R-:W-:Y:S02]  /*12660*/  MOV R142, R138 ;  /* 0x0000008a008e7202 */ /* 0x000fe40000000f00 */
[----:B------:R-:W-:Y:S02]  /*12670*/  MOV R143, R139 ;  /* 0x0000008b008f7202 */ /* 0x000fe40000000f00 */
[----:B----4-:R-:W-:Y:S01]  /*12680*/  HMMA.16816.F32 R136, R4, R28, R192 ;  /* 0x0000001c0488723c */ /* 0x010fe200000018c0 */
[----:B------:R-:W-:Y:S01]  /*12690*/  MOV R106, R156 ;  /* 0x0000009c006a7202 */ /* 0x000fe20000000f00 */
[----:B------:R1:W-:Y:S01]  /*126a0*/  MUFU.EX2 R195, R9 ;  /* 0x0000000900c37308 */ /* 0x0003e20000000800 */
[----:B------:R-:W-:-:S02]  /*126b0*/  MOV R156, R157 ;  /* 0x0000009d009c7202 */ /* 0x000fc40000000f00 */
[----:B------:R-:W-:Y:S01]  /*126c0*/  MOV R157, R158 ;  /* 0x0000009e009d7202 */ /* 0x000fe20000000f00 */
[----:B------:R-:W-:Y:S01]  /*126d0*/  IMAD.MOV.U32 R158, RZ, RZ, R159 ;  /* 0x000000ffff9e7224 */ /* 0x000fe200078e009f */
[----:B------:R-:W-:Y:S02]  /*126e0*/  MOV R159, R107 ;  /* 0x0000006b009f7202 */ /* 0x000fe40000000f00 */
[----:B------:R-:W-:Y:S02]  /*126f0*/  MOV R107, R144 ;  /* 0x00000090006b7202 */ /* 0x000fe40000000f00 */
[----:B------:R-:W-:Y:S01]  /*12700*/  MOV R144, R145 ;  /* 0x0000009100907202 */ /* 0x000fe20000000f00 */
[----:B------:R-:W-:Y:S02]  /*12710*/  IMAD.MOV.U32 R145, RZ, RZ, R146 ;  /* 0x000000ffff917224 */ /* 0x000fe400078e0092 */
[----:B-1----:R-:W-:Y:S01]  /*12720*/  FFMA.FTZ R9, R236, c[0x0][0x23c], -R2 ;  /* 0x00008f00ec097a23 */ /* 0x002fe20000010802 */
[----:B------:R-:W-:-:S03]  /*12730*/  MOV R146, R147 ;  /* 0x0000009300927202 */ /* 0x000fc60000000f00 */
[----:B------:R1:W2:Y:S01]  /*12740*/  MUFU.EX2 R194, R9 ;  /* 0x0000000900c27308 */ /* 0x0002a20000000800 */
[----:B------:R-:W-:Y:S02]  /*12750*/  MOV R147, R140 ;  /* 0x0000008c00937202 */ /* 0x000fe40000000f00 */
[----:B------:R-:W-:Y:S01]  /*12760*/  MOV R140, R141 ;  /* 0x0000008d008c7202 */ /* 0x000fe20000000f00 */
[----:B------:R-:W-:Y:S01]  /*12770*/  IMAD.MOV.U32 R141, RZ, RZ, R142 ;  /* 0x000000ffff8d7224 */ /* 0x000fe200078e008e */
[----:B------:R-:W-:Y:S02]  /*12780*/  MOV R142, R143 ;  /* 0x0000008f008e7202 */ /* 0x000fe40000000f00 */
[----:B------:R-:W-:Y:S01]  /*12790*/  MOV R143, R128 ;  /* 0x00000080008f7202 */ /* 0x000fe20000000f00 */
[----:B-1----:R-:W-:-:S04]  /*127a0*/  FFMA.FTZ R9, R241, c[0x0][0x23c], -R8 ;  /* 0x00008f00f1097a23 */ /* 0x002fc80000010808 */
[----:B------:R1:W-:Y:S01]  /*127b0*/  MUFU.EX2 R192, R9 ;  /* 0x0000000900c07308 */ /* 0x0003e20000000800 */
[----:B------:R-:W-:Y:S01]  /*127c0*/  MOV R128, R129 ;  /* 0x0000008100807202 */ /* 0x000fe20000000f00 */
[----:B------:R-:W-:Y:S01]  /*127d0*/  IMAD.MOV.U32 R129, RZ, RZ, R222 ;  /* 0x000000ffff817224 */ /* 0x000fe200078e00de */
[----:B------:R-:W-:Y:S01]  /*127e0*/  MOV R205, R106 ;  /* 0x0000006a00cd7202 */ /* 0x000fe20000000f00 */
[----:B------:R-:W-:Y:S01]  /*127f0*/  HMMA.16816.F32 R68, R4, R34, R188 ;  /* 0x000000220444723c */ /* 0x000fe200000018bc */
[----:B------:R-:W-:Y:S01]  /*12800*/  IMAD.MOV.U32 R162, RZ, RZ, R145 ;  /* 0x000000ffffa27224 */ /* 0x000fe200078e0091 */
[----:B------:R-:W-:Y:S01]  /*12810*/  MOV R163, R146 ;  /* 0x0000009200a37202 */ /* 0x000fe20000000f00 */
[----:B------:R-:W-:Y:S01]  /*12820*/  IMAD.MOV.U32 R145, RZ, RZ, R129 ;  /* 0x000000ffff917224 */ /* 0x000fe200078e0081 */
[----:B------:R-:W-:Y:S02]  /*12830*/  MOV R106, R147 ;  /* 0x00000093006a7202 */ /* 0x000fe40000000f00 */
[----:B------:R-:W-:Y:S01]  /*12840*/  MOV R160, R107 ;  /* 0x0000006b00a07202 */ /* 0x000fe20000000f00 */
[----:B------:R-:W-:-:S02]  /*12850*/  IMAD.MOV.U32 R173, RZ, RZ, R158 ;  /* 0x000000ffffad7224 */ /* 0x000fc400078e009e */
[----:B-1----:R-:W-:Y:S01]  /*12860*/  FFMA.FTZ R9, R208, c[0x0][0x23c], -R8 ;  /* 0x00008f00d0097a23 */ /* 0x002fe20000010808 */
[----:B------:R-:W-:Y:S02]  /*12870*/  MOV R175, R156 ;  /* 0x0000009c00af7202 */ /* 0x000fe40000000f00 */
[----:B------:R-:W-:Y:S01]  /*12880*/  MOV R172, R157 ;  /* 0x0000009d00ac7202 */ /* 0x000fe20000000f00 */
[----:B------:R1:W3:Y:S01]  /*12890*/  MUFU.EX2 R193, R9 ;  /* 0x0000000900c17308 */ /* 0x0002e20000000800 */
[----:B------:R-:W-:Y:S02]  /*128a0*/  MOV R189, R128 ;  /* 0x0000008000bd7202 */ /* 0x000fe40000000f00 */
[----:B------:R-:W-:Y:S01]  /*128b0*/  MOV R174, R159 ;  /* 0x0000009f00ae7202 */ /* 0x000fe20000000f00 */
[----:B------:R-:W-:Y:S01]  /*128c0*/  IMAD.MOV.U32 R215, RZ, RZ, R112 ;  /* 0x000000ffffd77224 */ /* 0x000fe200078e0070 */
[----:B------:R-:W-:Y:S02]  /*128d0*/  MOV R146, R130 ;  /* 0x0000008200927202 */ /* 0x000fe40000000f00 */
[----:B------:R-:W-:Y:S01]  /*128e0*/  MOV R161, R144 ;  /* 0x0000009000a17202 */ /* 0x000fe20000000f00 */
[----:B------:R-:W-:Y:S01]  /*128f0*/  HMMA.16816.F32 R116, R4, R32, R116 ;  /* 0x000000200474723c */ /* 0x000fe20000001874 */
[----:B------:R-:W-:-:S02]  /*12900*/  MOV R147, R131 ;  /* 0x0000008300937202 */ /* 0x000fc40000000f00 */
[----:B------:R-:W-:-:S05]  /*12910*/  MOV R243, R93 ;  /* 0x0000005d00f37202 */ /* 0x000fca0000000f00 */
[C---:B------:R-:W-:Y:S01]  /*12920*/  HMMA.16816.F32 R132, R4.reuse, R30, R132 ;  /* 0x0000001e0484723c */ /* 0x040fe20000001884 */
[----:B-1----:R-:W-:Y:S01]  /*12930*/  FFMA.FTZ R9, R200, c[0x0][0x23c], -R8 ;  /* 0x00008f00c8097a23 */ /* 0x002fe20000010808 */
[----:B------:R1:W5:Y:S03]  /*12940*/  LDL.LU R222, [R1+0x7c] ;  /* 0x00007c0001de7983 */ /* 0x0003660000300800 */
[----:B------:R4:W-:Y:S03]  /*12950*/  MUFU.EX2 R191, R9 ;  /* 0x0000000900bf7308 */ /* 0x0009e60000000800 */
[----:B------:R-:W-:Y:S01]  /*12960*/  HMMA.16816.F32 R128, R4, R24, R184 ;  /* 0x000000180480723c */ /* 0x000fe200000018b8 */
[----:B------:R-:W-:-:S06]  /*12970*/  MOV R107, R126 ;  /* 0x0000007e006b7202 */ /* 0x000fcc0000000f00 */
[----:B------:R-:W-:Y:S01]  /*12980*/  MOV R184, R94 ;  /* 0x0000005e00b87202 */ /* 0x000fe20000000f00 */
[----:B----4-:R-:W-:Y:S01]  /*12990*/  FFMA.FTZ R9, R197, c[0x0][0x23c], -R8 ;  /* 0x00008f00c5097a23 */ /* 0x010fe20000010808 */
[----:B------:R-:W-:Y:S01]  /*129a0*/  MOV R186, R125 ;  /* 0x0000007d00ba7202 */ /* 0x000fe20000000f00 */
[----:B------:R-:W-:Y:S02]  /*129b0*/  IMAD.MOV.U32 R187, RZ, RZ, R124 ;  /* 0x000000ffffbb7224 */ /* 0x000fe400078e007c */
[----:B------:R4:W-:Y:S01]  /*129c0*/  MUFU.EX2 R190, R9 ;  /* 0x0000000900be7308 */ /* 0x0009e20000000800 */
[----:B------:R-:W-:Y:S02]  /*129d0*/  MOV R185, R127 ;  /* 0x0000007f00b97202 */ /* 0x000fe40000000f00 */
[----:B------:R-:W-:Y:S01]  /*129e0*/  HMMA.16816.F32 R124, R4, R26, R180 ;  /* 0x0000001a047c723c */ /* 0x000fe200000018b4 */
[----:B------:R-:W-:Y:S01]  /*129f0*/  MOV R188, R221 ;  /* 0x000000dd00bc7202 */ /* 0x000fe20000000f00 */
[----:B------:R-:W-:Y:S01]  /*12a00*/  IMAD.MOV.U32 R157, RZ, RZ, R141 ;  /* 0x000000ffff9d7224 */ /* 0x000fe200078e008d */
[----:B------:R-:W-:Y:S01]  /*12a10*/  MOV R156, R140 ;  /* 0x0000008c009c7202 */ /* 0x000fe20000000f00 */
[----:B------:R-:W-:Y:S01]  /*12a20*/  IMAD.MOV.U32 R140, RZ, RZ, R92 ;  /* 0x000000ffff8c7224 */ /* 0x000fe200078e005c */
[----:B------:R-:W-:-:S03]  /*12a30*/  MOV R158, R142 ;  /* 0x0000008e009e7202 */ /* 0x000fc60000000f00 */
[----:B------:R-:W-:Y:S01]  /*12a40*/  HMMA.16816.F32 R120, R4, R20, R120 ;  /* 0x000000140478723c */ /* 0x000fe20000001878 */
[----:B------:R-:W-:-:S07]  /*12a50*/  MOV R182, R189 ;  /* 0x000000bd00b67202 */ /* 0x000fce0000000f00 */
[----:B------:R-:W-:Y:S01]  /*12a60*/  HMMA.16816.F32 R108, R4, R16, R108 ;  /* 0x00000010046c723c */ /* 0x000fe2000000186c */
[----:B----4-:R-:W-:Y:S01]  /*12a70*/  FFMA.FTZ R9, R184, c[0x0][0x23c], -R3 ;  /* 0x00008f00b8097a23 */ /* 0x010fe20000010803 */
[----:B------:R-:W-:-:S06]  /*12a80*/  MOV R159, R143 ;  /* 0x0000008f009f7202 */ /* 0x000fcc0000000f00 */
[----:B------:R-:W-:Y:S01]  /*12a90*/  HMMA.16816.F32 R96, R4, R18, R168 ;  /* 0x000000120460723c */ /* 0x000fe200000018a8 */
[----:B------:R4:W-:Y:S01]  /*12aa0*/  MUFU.EX2 R189, R9 ;  /* 0x0000000900bd7308 */ /* 0x0009e20000000800 */
[----:B------:R-:W-:-:S06]  /*12ab0*/  MOV R143, R113 ;  /* 0x00000071008f7202 */ /* 0x000fcc0000000f00 */
[----:B------:R-:W-:Y:S01]  /*12ac0*/  HMMA.16816.F32 R80, R4, R14, R152 ;  /* 0x0000000e0450723c */ /* 0x000fe20000001898 */
[----:B------:R-:W-:Y:S01]  /*12ad0*/  MOV R142, R114 ;  /* 0x00000072008e7202 */ /* 0x000fe20000000f00 */
[----:B------:R-:W-:Y:S01]  /*12ae0*/  IMAD.MOV.U32 R236, RZ, RZ, R220 ;  /* 0x000000ffffec7224 */ /* 0x000fe200078e00dc */
[----:B------:R-:W-:Y:S01]  /*12af0*/  MOV R141, R115 ;  /* 0x00000073008d7202 */ /* 0x000fe20000000f00 */
[----:B------:R1:W5:Y:S01]  /*12b00*/  LDL.LU R221, [R1+0x78] ;  /* 0x0000780001dd7983 */ /* 0x0003620000300800 */
[----:B------:R-:W-:-:S03]  /*12b10*/  MOV R144, R95 ;  /* 0x0000005f00907202 */ /* 0x000fc60000000f00 */
[C---:B------:R-:W-:Y:S01]  /*12b20*/  HMMA.16816.F32 R112, R4.reuse, R22, R176 ;  /* 0x000000160470723c */ /* 0x040fe200000018b0 */
[----:B----4-:R-:W-:Y:S01]  /*12b30*/  FFMA.FTZ R9, R239, c[0x0][0x23c], -R3 ;  /* 0x00008f00ef097a23 */ /* 0x010fe20000010803 */
[----:B------:R-:W-:Y:S02]  /*12b40*/  MOV R181, R188 ;  /* 0x000000bc00b57202 */ /* 0x000fe40000000f00 */
[----:B------:R-:W-:Y:S01]  /*12b50*/  MOV R183, R187 ;  /* 0x000000bb00b77202 */ /* 0x000fe20000000f00 */
[----:B------:R4:W1:Y:S01]  /*12b60*/  MUFU.EX2 R188, R9 ;  /* 0x0000000900bc7308 */ /* 0x0008620000000800 */
[----:B------:R-:W-:Y:S01]  /*12b70*/  IMAD.MOV.U32 R184, RZ, RZ, R186 ;  /* 0x000000ffffb87224 */ /* 0x000fe200078e00ba */
[----:B------:R-:W-:Y:S01]  /*12b80*/  MOV R180, R182 ;  /* 0x000000b600b47202 */ /* 0x000fe20000000f00 */
[----:B------:R-:W-:Y:S01]  /*12b90*/  HMMA.16816.F32 R92, R4, R12, R164 ;  /* 0x0000000c045c723c */ /* 0x000fe200000018a4 */
[----:B------:R-:W-:Y:S01]  /*12ba0*/  MOV R197, R236 ;  /* 0x000000ec00c57202 */ /* 0x000fe20000000f00 */
[----:B------:R1:W5:Y:S05]  /*12bb0*/  LDL.LU R220, [R1+0x74] ;  /* 0x0000740001dc7983 */ /* 0x00036a0000300800 */
[----:B------:R-:W-:-:S02]  /*12bc0*/  F2FP.PACK_AB R4, R206, R211 ;  /* 0x000000d3ce04723e */ /* 0x000fc400000000ff */
[----:B------:R-:W-:Y:S02]  /*12bd0*/  F2FP.PACK_AB R5, R196, R198 ;  /* 0x000000c6c405723e */ /* 0x000fe400000000ff */
[----:B------:R-:W-:Y:S02]  /*12be0*/  F2FP.PACK_AB R6, R204, R207 ;  /* 0x000000cfcc06723e */ /* 0x000fe400000000ff */
[----:B--2---:R-:W-:Y:S01]  /*12bf0*/  F2FP.PACK_AB R7, R194, R195 ;  /* 0x000000c3c207723e */ /* 0x004fe200000000ff */
[----:B----4-:R-:W-:-:S04]  /*12c00*/  FFMA.FTZ R9, R203, c[0x0][0x23c], -R3 ;  /* 0x00008f00cb097a23 */ /* 0x010fc80000010803 */
[----:B------:R2:W-:Y:S02]  /*12c10*/  MUFU.EX2 R187, R9 ;  /* 0x0000000900bb7308 */ /* 0x0005e40000000800 */
[C---:B------:R-:W-:Y:S08]  /*12c20*/  HMMA.16816.F32 R76, R4.reuse, R28, R76 ;  /* 0x0000001c044c723c */ /* 0x040ff0000000184c */
[----:B------:R-:W-:Y:S01]  /*12c30*/  HMMA.16816.F32 R72, R4, R30, R72 ;  /* 0x0000001e0448723c */ /* 0x000fe20000001848 */
[----:B------:R-:W4:Y:S01]  /*12c40*/  LDSM.16.MT88.4 R28, [R218+0x9800] ;  /* 0x00980000da1c783b */ /* 0x000f220000004200 */
[----:B--2---:R-:W-:-:S04]  /*12c50*/  FFMA.FTZ R9, R199, c[0x0][0x23c], -R3 ;  /* 0x00008f00c7097a23 */ /* 0x004fc80000010803 */
[----:B------:R2:W1:Y:S01]  /*12c60*/  MUFU.EX2 R186, R9 ;  /* 0x0000000900ba7308 */ /* 0x0004620000000800 */
[----:B------:R-:W-:Y:S01]  /*12c70*/  MOV R182, R184 ;  /* 0x000000b800b67202 */ /* 0x000fe20000000f00 */
[----:B------:R-:W-:Y:S01]  /*12c80*/  IMAD.MOV.U32 R184, RZ, RZ, R215 ;  /* 0x000000ffffb87224 */ /* 0x000fe200078e00d7 */
[----:B------:R-:W-:Y:S01]  /*12c90*/  MOV R215, R144 ;  /* 0x0000009000d77202 */ /* 0x000fe20000000f00 */
[----:B--2---:R-:W-:Y:S01]  /*12ca0*/  FFMA.FTZ R9, R181, c[0x0][0x23c], -R0 ;  /* 0x00008f00b5097a23 */ /* 0x004fe20000010800 */
[----:B------:R-:W-:Y:S02]  /*12cb0*/  MOV R181, R183 ;  /* 0x000000b700b57202 */ /* 0x000fe40000000f00 */
[----:B------:R-:W-:Y:S02]  /*12cc0*/  MOV R183, R185 ;  /* 0x000000b900b77202 */ /* 0x000fe40000000f00 */
[----:B------:R2:W-:Y:S02]  /*12cd0*/  MUFU.EX2 R185, R9 ;  /* 0x0000000900b97308 */ /* 0x0005e40000000800 */
[----:B------:R-:W-:Y:S01]  /*12ce0*/  MOV R170, R183 ;  /* 0x000000b700aa7202 */ /* 0x000fe20000000f00 */
[----:B------:R-:W-:Y:S01]  /*12cf0*/  IMAD.MOV.U32 R171, RZ, RZ, R184 ;  /* 0x000000ffffab7224 */ /* 0x000fe200078e00b8 */
[----:B------:R-:W-:Y:S01]  /*12d00*/  MOV R144, R219 ;  /* 0x000000db00907202 */ /* 0x000fe20000000f00 */
[----:B------:R-:W-:Y:S01]  /*12d10*/  HMMA.16816.F32 R40, R4, R12, R40 ;  /* 0x0000000c0428723c */ /* 0x000fe20000001828 */
[----:B------:R-:W-:Y:S01]  /*12d20*/  MOV R169, R182 ;  /* 0x000000b600a97202 */ /* 0x000fe20000000f00 */
[----:B------:R1:W5:Y:S01]  /*12d30*/  LDL.LU R219, [R1+0x70] ;  /* 0x0000700001db7983 */ /* 0x0003620000300800 */
[----:B--2---:R-:W-:-:S04]  /*12d40*/  FFMA.FTZ R9, R180, c[0x0][0x23c], -R0 ;  /* 0x00008f00b4097a23 */ /* 0x004fc80000010800 */
[----:B------:R2:W1:Y:S01]  /*12d50*/  MUFU.EX2 R183, R9 ;  /* 0x0000000900b77308 */ /* 0x0004620000000800 */
[C---:B------:R-:W-:Y:S01]  /*12d60*/  HMMA.16816.F32 R36, R4.reuse, R14, R36 ;  /* 0x0000000e0424723c */ /* 0x040fe20000001824 */
[----:B------:R-:W-:Y:S01]  /*12d70*/  LDSM.16.MT88.4 R12, [R216+0xb800] ;  /* 0x00b80000d80c783b */ /* 0x000fe20000004200 */
[----:B------:R-:W-:Y:S01]  /*12d80*/  IMAD.MOV.U32 R180, RZ, RZ, R217 ;  /* 0x000000ffffb47224 */ /* 0x000fe200078e00d9 */
[----:B------:R-:W-:Y:S02]  /*12d90*/  MOV R176, R144 ;  /* 0x0000009000b07202 */ /* 0x000fe40000000f00 */
[----:B------:R-:W-:Y:S01]  /*12da0*/  MOV R178, R146 ;  /* 0x0000009200b27202 */ /* 0x000fe20000000f00 */
[----:B------:R1:W5:Y:S02]  /*12db0*/  LDL.LU R217, [R1+0x6c] ;  /* 0x00006c0001d97983 */ /* 0x0003640000300800 */
[----:B------:R-:W-:Y:S01]  /*12dc0*/  HMMA.16816.F32 R88, R4, R32, R88 ;  /* 0x000000200458723c */ /* 0x000fe20000001858 */
[----:B--2---:R-:W-:-:S07]  /*12dd0*/  FFMA.FTZ R9, R242, c[0x0][0x23c], -R0 ;  /* 0x00008f00f2097a23 */ /* 0x004fce0000010800 */
[----:B------:R-:W-:Y:S01]  /*12de0*/  HMMA.16816.F32 R84, R4, R34, R148 ;  /* 0x000000220454723c */ /* 0x000fe20000001894 */
[----:B------:R-:W2:Y:S01]  /*12df0*/  LDSM.16.MT88.4 R32, [R216+0x9800] ;  /* 0x00980000d820783b */ /* 0x000ea20000004200 */
[----:B------:R1:W-:Y:S01]  /*12e00*/  MUFU.EX2 R184, R9 ;  /* 0x0000000900b87308 */ /* 0x0003e20000000800 */
[----:B------:R-:W-:-:S05]  /*12e10*/  MOV R177, R145 ;  /* 0x0000009100b17202 */ /* 0x000fca0000000f00 */
[----:B------:R-:W-:Y:S01]  /*12e20*/  HMMA.16816.F32 R64, R4, R24, R64 ;  /* 0x000000180440723c */ /* 0x000fe20000001840 */
[----:B------:R-:W-:Y:S02]  /*12e30*/  MOV R165, R170 ;  /* 0x000000aa00a57202 */ /* 0x000fe40000000f00 */
[----:B------:R-:W-:-:S05]  /*12e40*/  MOV R166, R171 ;  /* 0x000000ab00a67202 */ /* 0x000fca0000000f00 */
[----:B------:R-:W-:Y:S01]  /*12e50*/  HMMA.16816.F32 R60, R4, R26, R60 ;  /* 0x0000001a043c723c */ /* 0x000fe2000000183c */
[----:B------:R-:W-:Y:S01]  /*12e60*/  LDSM.16.MT88.4 R24, [R218+0xb800] ;  /* 0x00b80000da18783b */ /* 0x000fe20000004200 */
[----:B-1----:R-:W-:-:S06]  /*12e70*/  FFMA.FTZ R9, R209, c[0x0][0x23c], -R0 ;  /* 0x00008f00d1097a23 */ /* 0x002fcc0000010800 */
[----:B------:R-:W-:Y:S01]  /*12e80*/  HMMA.16816.F32 R56, R4, R20, R56 ;  /* 0x000000140438723c */ /* 0x000fe20000001838 */
[----:B------:R1:W-:Y:S01]  /*12e90*/  MUFU.EX2 R182, R9 ;  /* 0x0000000900b67308 */ /* 0x0003e20000000800 */
[----:B------:R-:W-:-:S06]  /*12ea0*/  MOV R179, R147 ;  /* 0x0000009300b37202 */ /* 0x000fcc0000000f00 */
[----:B------:R-:W-:Y:S01]  /*12eb0*/  HMMA.16816.F32 R48, R4, R22, R48 ;  /* 0x000000160430723c */ /* 0x000fe20000001830 */
[----:B------:R-:W2:Y:S01]  /*12ec0*/  LDSM.16.MT88.4 R20, [R216+0xa800] ;  /* 0x00a80000d814783b */ /* 0x000ea20000004200 */
[----:B------:R-:W-:-:S06]  /*12ed0*/  MOV R167, R176 ;  /* 0x000000b000a77202 */ /* 0x000fcc0000000f00 */
[----:B------:R-:W-:Y:S01]  /*12ee0*/  HMMA.16816.F32 R52, R4, R16, R52 ;  /* 0x000000100434723c */ /* 0x000fe20000001834 */
[----:B-1----:R-:W-:Y:S01]  /*12ef0*/  FFMA.FTZ R9, R169, c[0x0][0x23c], -R2 ;  /* 0x00008f00a9097a23 */ /* 0x002fe20000010802 */
[----:B------:R-:W-:-:S06]  /*12f00*/  MOV R171, R180 ;  /* 0x000000b400ab7202 */ /* 0x000fcc0000000f00 */
[----:B------:R-:W-:Y:S01]  /*12f10*/  HMMA.16816.F32 R44, R4, R18, R44 ;  /* 0x00000012042c723c */ /* 0x000fe2000000182c */
[----:B------:R-:W1:Y:S01]  /*12f20*/  LDSM.16.MT88.4 R16, [R218+0xa800] ;  /* 0x00a80000da10783b */ /* 0x000e620000004200 */
[----:B------:R-:W-:Y:S01]  /*12f30*/  MOV R180, R181 ;  /* 0x000000b500b47202 */ /* 0x000fe20000000f00 */
[----:B------:R-:W-:Y:S01]  /*12f40*/  IMAD.MOV.U32 R169, RZ, RZ, R178 ;  /* 0x000000ffffa97224 */ /* 0x000fe200078e00b2 */
[----:B------:R-:W-:Y:S01]  /*12f50*/  MOV R168, R177 ;  /* 0x000000b100a87202 */ /* 0x000fe20000000f00 */
[----:B------:R4:W-:Y:S01]  /*12f60*/  MUFU.EX2 R181, R9 ;  /* 0x0000000900b57308 */ /* 0x0009e20000000800 */
[----:B------:R-:W-:Y:S02]  /*12f70*/  MOV R170, R179 ;  /* 0x000000b300aa7202 */ /* 0x000fe40000000f00 */
[----:B---3--:R-:W-:Y:S02]  /*12f80*/  F2FP.PACK_AB R4, R193, R192 ;  /* 0x000000c0c104723e */ /* 0x008fe400000000ff */
[----:B------:R-:W-:-:S02]  /*12f90*/  F2FP.PACK_AB R5, R188, R189 ;  /* 0x000000bdbc05723e */ /* 0x000fc400000000ff */
[----:B------:R-:W-:Y:S02]  /*12fa0*/  F2FP.PACK_AB R6, R190, R191 ;  /* 0x000000bfbe06723e */ /* 0x000fe400000000ff */
[----:B------:R-:W-:Y:S01]  /*12fb0*/  F2FP.PACK_AB R7, R186, R187 ;  /* 0x000000bbba07723e */ /* 0x000fe200000000ff */
[----:B----4-:R-:W-:Y:S01]  /*12fc0*/  FFMA.FTZ R9, R165, c[0x0][0x23c], -R2 ;  /* 0x00008f00a5097a23 */ /* 0x010fe20000010802 */
[----:B------:R-:W-:Y:S01]  /*12fd0*/  MOV R165, R166 ;  /* 0x000000a600a57202 */ /* 0x000fe20000000f00 */
[----:B------:R-:W-:Y:S01]  /*12fe0*/  IMAD.MOV.U32 R166, RZ, RZ, R167 ;  /* 0x000000ffffa67224 */ /* 0x000fe200078e00a7 */
[----:B------:R-:W-:Y:S02]  /*12ff0*/  MOV R167, R168 ;  /* 0x000000a800a77202 */ /* 0x000fe40000000f00 */
[----:B------:R-:W-:Y:S02]  /*13000*/  MOV R168, R169 ;  /* 0x000000a900a87202 */ /* 0x000fe40000000f00 */
[----:B------:R-:W-:-:S02]  /*13010*/  MOV R169, R170 ;  /* 0x000000aa00a97202 */ /* 0x000fc40000000f00 */
[----:B------:R-:W-:Y:S01]  /*13020*/  MOV R170, R171 ;  /* 0x000000ab00aa7202 */ /* 0x000fe20000000f00 */
[----:B------:R-:W-:Y:S02]  /*13030*/  IMAD.MOV.U32 R171, RZ, RZ, R180 ;  /* 0x000000ffffab7224 */ /* 0x000fe400078e00b4 */
[----:B------:R3:W4:Y:S01]  /*13040*/  MUFU.EX2 R180, R9 ;  /* 0x0000000900b47308 */ /* 0x0007220000000800 */
[C---:B------:R-:W-:Y:S08]  /*13050*/  HMMA.16816.F32 R176, R4.reuse, R28, R136 ;  /* 0x0000001c04b0723c */ /* 0x040ff00000001888 */
[----:B------:R-:W-:Y:S01]  /*13060*/  HMMA.16816.F32 R136, R4, R30, R132 ;  /* 0x0000001e0488723c */ /* 0x000fe20000001884 */
[----:B---3--:R-:W-:-:S06]  /*13070*/  FFMA.FTZ R9, R165, c[0x0][0x23c], -R2 ;  /* 0x00008f00a5097a23 */ /* 0x008fcc0000010802 */
[----:B------:R-:W-:Y:S02]  /*13080*/  MOV R133, R107 ;  /* 0x0000006b00857202 */ /* 0x000fe40000000f00 */
[----:B------:R3:W-:Y:S01]  /*13090*/  MUFU.EX2 R107, R9 ;  /* 0x00000009006b7308 */ /* 0x0007e20000000800 */
[----:B------:R-:W-:Y:S02]  /*130a0*/  MOV R134, R174 ;  /* 0x000000ae00867202 */ /* 0x000fe40000000f00 */
[----:B------:R-:W-:Y:S01]  /*130b0*/  MOV R174, R106 ;  /* 0x0000006a00ae7202 */ /* 0x000fe20000000f00 */
[----:B---3--:R-:W-:-:S04]  /*130c0*/  FFMA.FTZ R9, R249, c[0x0][0x23c], -R2 ;  /* 0x00008f00f9097a23 */ /* 0x008fc80000010802 */
[----:B------:R3:W1:Y:S01]  /*130d0*/  MUFU.EX2 R106, R9 ;  /* 0x00000009006a7308 */ /* 0x0006620000000800 */
[----:B------:R-:W-:Y:S01]  /*130e0*/  MOV R209, R205 ;  /* 0x000000cd00d17202 */ /* 0x000fe20000000f00 */
[----:B------:R-:W-:Y:S01]  /*130f0*/  IMAD.MOV.U32 R205, RZ, RZ, R173 ;  /* 0x000000ffffcd7224 */ /* 0x000fe200078e00ad */
[----:B------:R-:W-:Y:S01]  /*13100*/  MOV R135, R172 ;  /* 0x000000ac00877202 */ /* 0x000fe20000000f00 */
[----:B------:R-:W-:Y:S01]  /*13110*/  IMAD.MOV.U32 R173, RZ, RZ, R163 ;  /* 0x000000ffffad7224 */ /* 0x000fe200078e00a3 */
[----:B------:R-:W-:Y:S02]  /*13120*/  MOV R236, R160 ;  /* 0x000000a000ec7202 */ /* 0x000fe40000000f00 */
[----:B------:R-:W-:Y:S02]  /*13130*/  MOV R241, R161 ;  /* 0x000000a100f17202 */ /* 0x000fe40000000f00 */
[----:B------:R-:W-:Y:S01]  /*13140*/  MOV R172, R162 ;  /* 0x000000a200ac7202 */ /* 0x000fe20000000f00 */
[----:B--2---:R-:W-:Y:S01]  /*13150*/  HMMA.16816.F32 R144, R4, R34, R68 ;  /* 0x000000220490723c */ /* 0x004fe20000001844 */
[----:B------:R-:W-:Y:S01]  /*13160*/  MOV R208, R166 ;  /* 0x000000a600d07202 */ /* 0x000fe20000000f00 */
[----:B------:R-:W-:Y:S01]  /*13170*/  IMAD.MOV.U32 R239, RZ, RZ, R170 ;  /* 0x000000ffffef7224 */ /* 0x000fe200078e00aa */
[----:B------:R-:W-:-:S02]  /*13180*/  MOV R200, R167 ;  /* 0x000000a700c87202 */ /* 0x000fc40000000f00 */
[----:B------:R-:W-:Y:S02]  /*13190*/  MOV R199, R168 ;  /* 0x000000a800c77202 */ /* 0x000fe40000000f00 */
[----:B------:R-:W-:Y:S01]  /*131a0*/  MOV R203, R169 ;  /* 0x000000a900cb7202 */ /* 0x000fe20000000f00 */
[----:B------:R-:W-:Y:S01]  /*131b0*/  HMMA.16816.F32 R160, R4, R12, R108 ;  /* 0x0000000c04a0723c */ /* 0x000fe2000000186c */
[----:B------:R-:W-:Y:S01]  /*131c0*/  MOV R242, R171 ;  /* 0x000000ab00f27202 */ /* 0x000fe20000000f00 */
[----:B---3--:R-:W-:-:S06]  /*131d0*/  FFMA.FTZ R9, R252, c[0x0][0x23c], -R8 ;  /* 0x00008f00fc097a23 */ /* 0x008fcc0000010808 */
[C---:B------:R-:W-:Y:S08]  /*131e0*/  HMMA.16816.F32 R108, R4.reuse, R14, R96 ;  /* 0x0000000e046c723c */ /* 0x040ff00000001860 */
[C---:B------:R-:W-:Y:S08]  /*131f0*/  HMMA.16816.F32 R116, R4.reuse, R32, R116 ;  /* 0x000000200474723c */ /* 0x040ff00000001874 */
[C---:B------:R-:W-:Y:S08]  /*13200*/  HMMA.16816.F32 R148, R4.reuse, R20, R128 ;  /* 0x000000140494723c */ /* 0x040ff00000001880 */
[----:B------:R-:W-:Y:S01]  /*13210*/  HMMA.16816.F32 R152, R4, R22, R124 ;  /* 0x000000160498723c */ /* 0x000fe2000000187c */
[----:B------:R-:W-:Y:S01]  /*13220*/  MOV R249, R135 ;  /* 0x0000008700f97202 */ /* 0x000fe20000000f00 */
[----:B------:R-:W-:-:S06]  /*13230*/  IMAD.MOV.U32 R132, RZ, RZ, R209 ;  /* 0x000000ffff847224 */ /* 0x000fcc00078e00d1 */
[C---:B-1----:R-:W-:Y:S01]  /*13240*/  HMMA.16816.F32 R164, R4.reuse, R16, R120 ;  /* 0x0000001004a4723c */ /* 0x042fe20000001878 */
[----:B------:R-:W1:Y:S07]  /*13250*/  LDSM.16.MT88.4 R124, [R216+0x9c00] ;  /* 0x009c0000d87c783b */ /* 0x000e6e0000004200 */
[C---:B------:R-:W-:Y:S08]  /*13260*/  HMMA.16816.F32 R168, R4.reuse, R18, R112 ;  /* 0x0000001204a8723c */ /* 0x040ff00000001870 */
[C---:B------:R-:W-:Y:S08]  /*13270*/  HMMA.16816.F32 R96, R4.reuse, R24, R92 ;  /* 0x000000180460723c */ /* 0x040ff0000000185c */
[----:B------:R-:W-:Y:S01]  /*13280*/  HMMA.16816.F32 R68, R4, R26, R80 ;  /* 0x0000001a0444723c */ /* 0x000fe20000001850 */
[----:B------:R-:W-:-:S06]  /*13290*/  MOV R123, R134 ;  /* 0x00000086007b7202 */ /* 0x000fcc0000000f00 */
[----:B------:R-:W-:Y:S02]  /*132a0*/  F2FP.PACK_AB R4, R183, R185 ;  /* 0x000000b9b704723e */ /* 0x000fe400000000ff */
[----:B----4-:R-:W-:Y:S02]  /*132b0*/  F2FP.PACK_AB R5, R180, R181 ;  /* 0x000000b5b405723e */ /* 0x010fe400000000ff */
[----:B------:R-:W-:Y:S02]  /*132c0*/  F2FP.PACK_AB R6, R182, R184 ;  /* 0x000000b8b606723e */ /* 0x000fe400000000ff */
[----:B------:R-:W-:Y:S01]  /*132d0*/  F2FP.PACK_AB R7, R106, R107 ;  /* 0x0000006b6a07723e */ /* 0x000fe200000000ff */
[----:B------:R-:W-:Y:S06]  /*132e0*/  LDSM.16.MT88.4 R80, [R216+0xbc00] ;  /* 0x00bc0000d850783b */ /* 0x000fec0000004200 */
        /* <DEDUP_REMOVED lines=12> */
[----:B------:R-:W-:Y:S01]  /*133b0*/  HMMA.16816.F32 R48, R4, R18, R48 ;  /* 0x000000120430723c */ /* 0x000fe20000001830 */
[----:B--2---:R-:W-:-:S06]  /*133c0*/  FFMA.FTZ R8, R250, c[0x0][0x23c], -R3 ;  /* 0x00008f00fa087a23 */ /* 0x004fcc0000010803 */
[----:B------:R2:W4:Y:S01]  /*133d0*/  MUFU.EX2 R22, R8 ;  /* 0x0000000800167308 */ /* 0x0005220000000800 */
[----:B------:R-:W-:Y:S01]  /*133e0*/  HMMA.16816.F32 R128, R4, R28, R76 ;  /* 0x0000001c0480723c */ /* 0x000fe2000000184c */
[----:B------:R-:W-:Y:S01]  /*133f0*/  MOV R121, R132 ;  /* 0x0000008400797202 */ /* 0x000fe20000000f00 */
[--C-:B--2---:R-:W-:Y:S02]  /*13400*/  FFMA.FTZ R8, R213, c[0x0][0x23c], -R3.reuse ;  /* 0x00008f00d5087a23 */ /* 0x104fe40000010803 */
[----:B------:R-:W-:-:S04]  /*13410*/  FFMA.FTZ R3, R210, c[0x0][0x23c], -R3 ;  /* 0x00008f00d2037a23 */ /* 0x000fc80000010803 */
[----:B------:R2:W-:Y:S01]  /*13420*/  MUFU.EX2 R20, R3 ;  /* 0x0000000300147308 */ /* 0x0005e20000000800 */
[----:B------:R-:W-:Y:S01]  /*13430*/  HMMA.16816.F32 R28, R4, R30, R72 ;  /* 0x0000001e041c723c */ /* 0x000fe20000001848 */
[----:B------:R-:W-:-:S07]  /*13440*/  MOV R133, R199 ;  /* 0x000000c700857202 */ /* 0x000fce0000000f00 */
[----:B------:R-:W-:Y:S01]  /*13450*/  HMMA.16816.F32 R56, R4, R16, R56 ;  /* 0x000000100438723c */ /* 0x000fe20000001838 */
[----:B--2---:R-:W-:-:S07]  /*13460*/  FFMA.FTZ R3, R123, c[0x0][0x23c], -R0 ;  /* 0x00008f007b037a23 */ /* 0x004fce0000010800 */
[C---:B------:R-:W-:Y:S01]  /*13470*/  HMMA.16816.F32 R52, R4.reuse, R12, R52 ;  /* 0x0000000c0434723c */ /* 0x040fe20000001834 */
[----:B------:R2:W-:Y:S07]  /*13480*/  MUFU.EX2 R19, R3 ;  /* 0x0000000300137308 */ /* 0x0005ee0000000800 */
[----:B------:R-:W-:Y:S01]  /*13490*/  HMMA.16816.F32 R44, R4, R14, R44 ;  /* 0x0000000e042c723c */ /* 0x000fe2000000182c */
[----:B------:R-:W-:-:S07]  /*134a0*/  MOV R135, R242 ;  /* 0x000000f200877202 */ /* 0x000fce0000000f00 */
[----:B------:R-:W-:Y:S01]  /*134b0*/  HMMA.16816.F32 R40, R4, R24, R40 ;  /* 0x000000180428723c */ /* 0x000fe20000001828 */
[----:B--2---:R-:W-:-:S07]  /*134c0*/  FFMA.FTZ R3, R249, c[0x0][0x23c], -R0 ;  /* 0x00008f00f9037a23 */ /* 0x004fce0000010800 */
[----:B------:R-:W-:Y:S01]  /*134d0*/  HMMA.16816.F32 R36, R4, R26, R36 ;  /* 0x0000001a0424723c */ /* 0x000fe20000001824 */
[----:B------:R-:W2:Y:S01]  /*134e0*/  LDSM.16.MT88.4 R4, [R218+0xbc00] ;  /* 0x00bc0000da04783b */ /* 0x000ea20000004200 */
[----:B------:R1:W-:Y:S01]  /*134f0*/  MUFU.EX2 R16, R3 ;  /* 0x0000000300107308 */ /* 0x0003e20000000800 */
[----:B------:R-:W-:Y:S01]  /*13500*/  IMAD.MOV.U32 R134, RZ, RZ, R215 ;  /* 0x000000ffff867224 */ /* 0x000fe200078e00d7 */
[----:B------:R-:W-:Y:S02]  /*13510*/  MOV R122, R133 ;  /* 0x00000085007a7202 */ /* 0x000fe40000000f00 */
[----:B------:R-:W-:Y:S02]  /*13520*/  MOV R242, R208 ;  /* 0x000000d000f27202 */ /* 0x000fe40000000f00 */
[----:B------:R-:W-:Y:S02]  /*13530*/  MOV R208, R141 ;  /* 0x0000008d00d07202 */ /* 0x000fe40000000f00 */
[----:B------:R-:W-:Y:S01]  /*13540*/  MOV R252, R122 ;  /* 0x0000007a00fc7202 */ /* 0x000fe20000000f00 */
[----:B-1----:R-:W-:-:S02]  /*13550*/  FFMA.FTZ R3, R121, c[0x0][0x23c], -R0 ;  /* 0x00008f0079037a23 */ /* 0x002fc40000010800 */
[----:B------:R-:W-:Y:S01]  /*13560*/  FFMA.FTZ R0, R251, c[0x0][0x23c], -R0 ;  /* 0x00008f00fb007a23 */ /* 0x000fe20000010800 */
[----:B------:R-:W-:-:S03]  /*13570*/  MOV R123, R134 ;  /* 0x00000086007b7202 */ /* 0x000fc60000000f00 */
[----:B------:R1:W-:Y:S01]  /*13580*/  MUFU.EX2 R17, R0 ;  /* 0x0000000000117308 */ /* 0x0003e20000000800 */
[----:B------:R-:W-:Y:S01]  /*13590*/  MOV R133, R208 ;  /* 0x000000d000857202 */ /* 0x000fe20000000f00 */
[----:B------:R-:W-:-:S03]  /*135a0*/  IMAD.MOV.U32 R76, RZ, RZ, R123 ;  /* 0x000000ffff4c7224 */ /* 0x000fc600078e007b */
[----:B------:R-:W-:-:S03]  /*135b0*/  MOV R77, R133 ;  /* 0x00000085004d7202 */ /* 0x000fc60000000f00 */
[----:B------:R-:W2:Y:S01]  /*135c0*/  MUFU.EX2 R33, R9 ;  /* 0x0000000900217308 */ /* 0x000ea20000000800 */
[----:B-1----:R-:W-:-:S07]  /*135d0*/  FFMA.FTZ R0, R135, c[0x0][0x23c], -R2 ;  /* 0x00008f0087007a23 */ /* 0x002fce0000010802 */
[----:B------:R-:W1:Y:S01]  /*135e0*/  MUFU.EX2 R21, R8 ;  /* 0x0000000800157308 */ /* 0x000e620000000800 */
[----:B------:R-:W-:-:S07]  /*135f0*/  MOV R199, R200 ;  /* 0x000000c800c77202 */ /* 0x000fce0000000f00 */
[----:B------:R1:W-:Y:S01]  /*13600*/  MUFU.EX2 R15, R0 ;  /* 0x00000000000f7308 */ /* 0x0003e20000000800 */
[----:B------:R-:W-:Y:S02]  /*13610*/  MOV R200, R140 ;  /* 0x0000008c00c87202 */ /* 0x000fe40000000f00 */
[----:B------:R-:W-:Y:S01]  /*13620*/  MOV R209, R243 ;  /* 0x000000f300d17202 */ /* 0x000fe20000000f00 */
[----:B------:R-:W-:Y:S01]  /*13630*/  IMAD.MOV.U32 R134, RZ, RZ, R156 ;  /* 0x000000ffff867224 */ /* 0x000fe200078e009c */
[----:B------:R-:W-:Y:S01]  /*13640*/  MOV R208, R172 ;  /* 0x000000ac00d07202 */ /* 0x000fe20000000f00 */
[----:B------:R-:W-:Y:S02]  /*13650*/  IMAD.MOV.U32 R132, RZ, RZ, R200 ;  /* 0x000000ffff847224 */ /* 0x000fe400078e00c8 */
[----:B-1----:R-:W-:-:S04]  /*13660*/  FFMA.FTZ R0, R252, c[0x0][0x23c], -R2 ;  /* 0x00008f00fc007a23 */ /* 0x002fc80000010802 */
[----:B------:R1:W1:Y:S01]  /*13670*/  MUFU.EX2 R14, R0 ;  /* 0x00000000000e7308 */ /* 0x0002620000000800 */
[----:B------:R-:W-:Y:S02]  /*13680*/  MOV R249, R209 ;  /* 0x000000d100f97202 */ /* 0x000fe40000000f00 */
[----:B------:R-:W-:Y:S02]  /*13690*/  MOV R200, R173 ;  /* 0x000000ad00c87202 */ /* 0x000fe40000000f00 */
[----:B------:R-:W-:-:S03]  /*136a0*/  MOV R209, R174 ;  /* 0x000000ae00d17202 */ /* 0x000fc60000000f00 */
[----:B------:R-:W2:Y:S01]  /*136b0*/  MUFU.EX2 R18, R3 ;  /* 0x0000000300127308 */ /* 0x000ea20000000800 */
[----:B------:R-:W-:Y:S01]  /*136c0*/  MOV R172, R157 ;  /* 0x0000009d00ac7202 */ /* 0x000fe20000000f00 */
[--C-:B-1----:R-:W-:Y:S02]  /*136d0*/  FFMA.FTZ R0, R76, c[0x0][0x23c], -R2.reuse ;  /* 0x00008f004c007a23 */ /* 0x102fe40000010802 */
[----:B------:R-:W-:-:S04]  /*136e0*/  FFMA.FTZ R2, R77, c[0x0][0x23c], -R2 ;  /* 0x00008f004d027a23 */ /* 0x000fc80000010802 */
[----:B------:R1:W-:Y:S01]  /*136f0*/  MUFU.EX2 R13, R0 ;  /* 0x00000000000d7308 */ /* 0x0003e20000000800 */
[----:B------:R-:W-:Y:S02]  /*13700*/  MOV R173, R158 ;  /* 0x0000009e00ad7202 */ /* 0x000fe40000000f00 */
[----:B------:R-:W-:Y:S02]  /*13710*/  MOV R174, R159 ;  /* 0x0000009f00ae7202 */ /* 0x000fe40000000f00 */
[----:B------:R-:W-:-:S03]  /*13720*/  MOV R79, R172 ;  /* 0x000000ac004f7202 */ /* 0x000fc60000000f00 */
[----:B------:R1:W1:Y:S01]  /*13730*/  MUFU.EX2 R12, R2 ;  /* 0x00000002000c7308 */ /* 0x0002620000000800 */
[----:B------:R-:W-:Y:S01]  /*13740*/  MOV R78, R134 ;  /* 0x00000086004e7202 */ /* 0x000fe20000000f00 */
[----:B------:R-:W-:Y:S01]  /*13750*/  IMAD.MOV.U32 R88, RZ, RZ, R173 ;  /* 0x000000ffff587224 */ /* 0x000fe200078e00ad */
[----:B------:R-:W-:Y:S02]  /*13760*/  MOV R89, R174 ;  /* 0x000000ae00597202 */ /* 0x000fe40000000f00 */
[----:B---3--:R-:W-:Y:S02]  /*13770*/  F2FP.PACK_AB R92, R35, R34 ;  /* 0x00000022235c723e */ /* 0x008fe400000000ff */
[----:B----4-:R-:W-:Y:S02]  /*13780*/  F2FP.PACK_AB R93, R22, R23 ;  /* 0x00000017165d723e */ /* 0x010fe400000000ff */
[----:B--2---:R-:W-:Y:S02]  /*13790*/  F2FP.PACK_AB R94, R32, R33 ;  /* 0x00000021205e723e */ /* 0x004fe400000000ff */
[----:B------:R-:W-:-:S02]  /*137a0*/  F2FP.PACK_AB R95, R20, R21 ;  /* 0x00000015145f723e */ /* 0x000fc400000000ff */
[----:B------:R-:W-:Y:S02]  /*137b0*/  MOV R91, R132 ;  /* 0x00000084005b7202 */ /* 0x000fe40000000f00 */
[----:B------:R-:W-:Y:S01]  /*137c0*/  MOV R90, R175 ;  /* 0x000000af005a7202 */ /* 0x000fe20000000f00 */
[----:B------:R-:W-:Y:S01]  /*137d0*/  IMAD.MOV.U32 R250, RZ, RZ, R88 ;  /* 0x000000fffffa7224 */ /* 0x000fe200078e0058 */
[----:B------:R-:W-:Y:S01]  /*137e0*/  MOV R201, R79 ;  /* 0x0000004f00c97202 */ /* 0x000fe20000000f00 */
[----:B-1----:R-:W-:Y:S01]  /*137f0*/  FFMA.FTZ R0, R209, R100, R249 ;  /* 0x00000064d1007223 */ /* 0x002fe200000100f9 */
[----:B------:R-:W-:Y:S01]  /*13800*/  MOV R202, R78 ;  /* 0x0000004e00ca7202 */ /* 0x000fe20000000f00 */
[----:B------:R-:W-:Y:S01]  /*13810*/  IMAD.MOV.U32 R215, RZ, RZ, R143 ;  /* 0x000000ffffd77224 */ /* 0x000fe200078e008f */
[----:B------:R-:W-:Y:S01]  /*13820*/  MOV R9, R89 ;  /* 0x0000005900097202 */ /* 0x000fe20000000f00 */
[----:B------:R-:W-:Y:S01]  /*13830*/  HMMA.16816.F32 R116, R92, R124, R116 ;  /* 0x0000007c5c74723c */ /* 0x000fe20000001874 */
[----:B------:R-:W-:Y:S01]  /*13840*/  MOV R252, R90 ;  /* 0x0000005a00fc7202 */ /* 0x000fe20000000f00 */
[----:B------:R-:W-:Y:S01]  /*13850*/  LDSM.16.MT88.4 R156, [R216+0xac00] ;  /* 0x00ac0000d89c783b */ /* 0x000fe20000004200 */
[----:B------:R-:W-:Y:S01]  /*13860*/  MOV R212, R91 ;  /* 0x0000005b00d47202 */ /* 0x000fe20000000f00 */
[----:B------:R-:W-:-:S02]  /*13870*/  FFMA.FTZ R11, R201, R11, R250 ;  /* 0x0000000bc90b7223 */ /* 0x000fc400000100fa */
[----:B------:R-:W-:Y:S01]  /*13880*/  FFMA.FTZ R3, R202, R10, R9 ;  /* 0x0000000aca037223 */ /* 0x000fe20000010009 */
[----:B------:R-:W-:Y:S01]  /*13890*/  MOV R243, R142 ;  /* 0x0000008e00f37202 */ /* 0x000fe20000000f00 */
[----:B------:R-:W-:Y:S01]  /*138a0*/  HMMA.16816.F32 R88, R92, R4, R96 ;  /* 0x000000045c58723c */ /* 0x000fe20000001860 */
[----:B------:R-:W-:Y:S01]  /*138b0*/  FFMA.FTZ R2, R252, R101, R212 ;  /* 0x00000065fc027223 */ /* 0x000fe200000100d4 */
[----:B------:R-:W1:Y:S01]  /*138c0*/  LDSM.16.MT88.4 R140, [R218+0x9c00] ;  /* 0x009c0000da8c783b */ /* 0x000e620000004200 */
[----:B------:R-:W-:-:S03]  /*138d0*/  FADD.FTZ R11, R242, R11 ;  /* 0x0000000bf20b7221 */ /* 0x000fc60000010000 */
[----:B------:R-:W2:Y:S01]  /*138e0*/  LDSM.16.MT88.4 R172, [R218+0xac00] ;  /* 0x00ac0000daac783b */ /* 0x000ea20000004200 */
[----:B------:R-:W-:Y:S02]  /*138f0*/  F2FP.PACK_AB R96, R16, R19 ;  /* 0x000000131060723e */ /* 0x000fe400000000ff */
[----:B------:R-:W-:Y:S02]  /*13900*/  F2FP.PACK_AB R97, R14, R15 ;  /* 0x0000000f0e61723e */ /* 0x000fe400000000ff */
[----:B------:R-:W-:Y:S02]  /*13910*/  F2FP.PACK_AB R98, R17, R18 ;  /* 0x000000121162723e */ /* 0x000fe400000000ff */
[----:B------:R-:W-:Y:S01]  /*13920*/  F2FP.PACK_AB R99, R12, R13 ;  /* 0x0000000d0c63723e */ /* 0x000fe200000000ff */
[----:B------:R-:W-:Y:S02]  /*13930*/  FADD.FTZ R10, R199, R3 ;  /* 0x00000003c70a7221 */ /* 0x000fe40000010000 */
[----:B------:R-:W-:Y:S01]  /*13940*/  FADD.FTZ R9, R203, R2 ;  /* 0x00000002cb097221 */ /* 0x000fe20000010000 */
[----:B------:R-:W-:Y:S01]  /*13950*/  HMMA.16816.F32 R120, R92, R126, R144 ;  /* 0x0000007e5c78723c */ /* 0x000fe20000001890 */
[----:B------:R-:W-:-:S02]  /*13960*/  FADD.FTZ R8, R239, R0 ;  /* 0x00000000ef087221 */ /* 0x000fc40000010000 */
[----:B------:R-:W-:Y:S02]  /*13970*/  FADD.FTZ R3, R197, R11 ;  /* 0x0000000bc5037221 */ /* 0x000fe40000010000 */
[----:B------:R-:W-:-:S03]  /*13980*/  FADD.FTZ R2, R200, R10 ;  /* 0x0000000ac8027221 */ /* 0x000fc60000010000 */
[----:B------:R-:W-:Y:S01]  /*13990*/  HMMA.16816.F32 R112, R96, R124, R112 ;  /* 0x0000007c6070723c */ /* 0x000fe20000001870 */
[----:B------:R-:W-:Y:S02]  /*139a0*/  FADD.FTZ R0, R208, R9 ;  /* 0x00000009d0007221 */ /* 0x000fe40000010000 */
[----:B------:R-:W-:-:S05]  /*139b0*/  FADD.FTZ R3, R236, R3 ;  /* 0x00000003ec037221 */ /* 0x000fca0000010000 */
[----:B------:R-:W-:Y:S01]  /*139c0*/  HMMA.16816.F32 R124, R96, R126, R84 ;  /* 0x0000007e607c723c */ /* 0x000fe20000001854 */
[----:B------:R-:W-:Y:S02]  /*139d0*/  FADD.FTZ R2, R205, R2 ;  /* 0x00000002cd027221 */ /* 0x000fe40000010000 */
[----:B------:R-:W-:-:S05]  /*139e0*/  FADD.FTZ R0, R215, R0 ;  /* 0x00000000d7007221 */ /* 0x000fca0000010000 */
        /* <DEDUP_REMOVED lines=51> */
[----:B------:R3:W-:Y:S01]  /*13d20*/  STL [R1+0x20], R4 ;  /* 0x0000200401007387 */ /* 0x0007e20000100800 */
[C---:B-1----:R-:W-:Y:S03]  /*13d30*/  HMMA.16816.F32 R132, R92.reuse, R140, R176 ;  /* 0x0000008c5c84723c */ /* 0x042fe600000018b0 */
[----:B------:R3:W-:Y:S04]  /*13d40*/  STL [R1+0x28], R3 ;  /* 0x0000280301007387 */ /* 0x0007e80000100800 */
[----:B------:R3:W-:Y:S01]  /*13d50*/  STL [R1+0x24], R2 ;  /* 0x0000240201007387 */ /* 0x0007e20000100800 */
[C---:B------:R-:W-:Y:S03]  /*13d60*/  HMMA.16816.F32 R136, R92.reuse, R142, R136 ;  /* 0x0000008e5c88723c */ /* 0x040fe60000001888 */
[----:B------:R3:W-:Y:S05]  /*13d70*/  STL [R1+0x2c], R0 ;  /* 0x00002c0001007387 */ /* 0x0007ea0000100800 */
[C---:B------:R-:W-:Y:S08]  /*13d80*/  HMMA.16816.F32 R148, R92.reuse, R156, R148 ;  /* 0x0000009c5c94723c */ /* 0x040ff00000001894 */
[C---:B------:R-:W-:Y:S08]  /*13d90*/  HMMA.16816.F32 R152, R92.reuse, R158, R152 ;  /* 0x0000009e5c98723c */ /* 0x040ff00000001898 */
[C---:B--2---:R-:W-:Y:S08]  /*13da0*/  HMMA.16816.F32 R164, R92.reuse, R172, R164 ;  /* 0x000000ac5ca4723c */ /* 0x044ff000000018a4 */
        /* <DEDUP_REMOVED lines=13> */
[----:B------:R-:W-:-:S07]  /*13e80*/  MOV R101, R244 ;  /* 0x000000f400657202 */ /* 0x000fce0000000f00 */
.L_x_239:
[----:B-1-3--:R-:W2:Y:S02]  /*13e90*/  LDL R0, [R1+0x30] ;  /* 0x0000300001007983 */ /* 0x00aea40000100800 */
[----:B--2---:R-:W-:-:S13]  /*13ea0*/  ISETP.GT.AND P0, PT, R101, R0, PT ;  /* 0x000000006500720c */ /* 0x004fda0003f04270 */
[----:B------:R-:W-:Y:S05]  /*13eb0*/  @!P0 BRA `(.L_x_246) ;  /* 0x00005af000008947 */ /* 0x000fea0003800000 */
[----:B------:R-:W2:Y:S01]  /*13ec0*/  LDL R0, [R1+0x5c] ;  /* 0x00005c0001007983 */ /* 0x000ea20000100800 */
[----:B------:R-:W-:Y:S01]  /*13ed0*/  IMAD.MOV.U32 R100, RZ, RZ, R104 ;  /* 0x000000ffff647224 */ /* 0x000fe200078e0068 */
[----:B------:R-:W-:Y:S01]  /*13ee0*/  MOV R107, R102 ;  /* 0x00000066006b7202 */ /* 0x000fe20000000f00 */
[----:B------:R-:W-:Y:S01]  /*13ef0*/  IMAD.MOV.U32 R3, RZ, RZ, R105 ;  /* 0x000000ffff037224 */ /* 0x000fe200078e0069 */
[----:B------:R-:W3:Y:S01]  /*13f00*/  LDL.LU.64 R6, [R1+0x10] ;  /* 0x0000100001067983 */ /* 0x000ee20000300a00 */
[----:B------:R-:W-:-:S03]  /*13f10*/  IMAD.MOV.U32 R106, RZ, RZ, R103 ;  /* 0x000000ffff6a7224 */ /* 0x000fc600078e0067 */
[----:B------:R-:W3:Y:S04]  /*13f20*/  LDL.LU.64 R4, [R1+0x18] ;  /* 0x0000180001047983 */ /* 0x000ee80000300a00 */
[----:B------:R-:W4:Y:S01]  /*13f30*/  LDL.64 R8, [R1+0x40] ;  /* 0x0000400001087983 */ /* 0x000f220000100a00 */
[----:B--2---:R-:W-:-:S03]  /*13f40*/  MOV R2, R0 ;  /* 0x0000000000027202 */ /* 0x004fc60000000f00 */
[----:B------:R-:W2:Y:S01]  /*13f50*/  LDL R0, [R1+0x60] ;  /* 0x0000600001007983 */ /* 0x000ea20000100800 */
[----:B---3--:R-:W-:-:S05]  /*13f60*/  IMAD.MOV.U32 R5, RZ, RZ, R7 ;  /* 0x000000ffff057224 */ /* 0x008fca00078e0007 */
[----:B------:R1:W-:Y:S01]  /*13f70*/  STL.64 [R1+0x38], R4 ;  /* 0x0000380401007387 */ /* 0x0003e20000100a00 */
[----:B----4-:R-:W-:Y:S02]  /*13f80*/  ISETP.GE.AND P6, PT, R8, c[0x0][0x220], PT ;  /* 0x0000880008007a0c */ /* 0x010fe40003fc6270 */
[----:B------:R-:W-:Y:S02]  /*13f90*/  ISETP.GE.AND P5, PT, R2, c[0x0][0x220], PT ;  /* 0x0000880002007a0c */ /* 0x000fe40003fa6270 */
[----:B--2---:R-:W-:Y:S01]  /*13fa0*/  ISETP.GE.AND P4, PT, R0, c[0x0][0x220], PT ;  /* 0x0000880000007a0c */ /* 0x004fe20003f86270 */
[----:B-1----:R-:W-:Y:S05]  /*13fb0*/  BRA `(.L_x_247) ;  /* 0x000003a000007947 */ /* 0x002fea0003800000 */
.L_x_249:
        /* <DEDUP_REMOVED lines=58> */
.L_x_247:
[----:B------:R-:W2:Y:S01]  /*14360*/  LDL.64 R4, [R1+0x38] ;  /* 0x0000380001047983 */ /* 0x000ea20000100a00 */
[----:B------:R-:W-:Y:S04]  /*14370*/  DEPBAR.LE SB0, 0x0 ;  /* 0x000080000000791a */ /* 0x000fe80000000000 */
[----:B------:R-:W-:Y:S01]  /*14380*/  IADD3 R236, R101, -0x1, RZ ;  /* 0xffffffff65ec7810 */ /* 0x000fe20007ffe0ff */
[----:B------:R-:W-:Y:S03]  /*14390*/  BAR.SYNC.DEFER_BLOCKING 0x0 ;  /* 0x0000000000007b1d */ /* 0x000fe60000010000 */
[----:B------:R-:W-:Y:S01]  /*143a0*/  SHF.R.S32.HI R2, RZ, 0x1f, R236 ;  /* 0x0000001fff027819 */ /* 0x000fe200000114ec */
[----:B------:R-:W-:Y:S04]  /*143b0*/  IMAD R0, R236, UR6, RZ ;  /* 0x00000006ec007c24 */ /* 0x000fe8000f8e02ff */
        /* <DEDUP_REMOVED lines=51> */
[----:B-----5:R-:W-:Y:S06]  /*146f0*/  LDSM.16.M88.4 R64, [R220] ;  /* 0x00000000dc40783b */ /* 0x020fec0000000200 */
[----:B-1----:R-:W3:Y:S06]  /*14700*/  LDSM.16.M88.4 R16, [R217+0x6000] ;  /* 0x00600000d910783b */ /* 0x002eec0000000200 */
        /* <DEDUP_REMOVED lines=134> */
.L_x_248:
[----:B------:R-:W2:Y:S08]  /*14f70*/  S2R R0, SR_TID.X ;  /* 0x0000000000007919 */ /* 0x000eb00000002100 */
[----:B------:R-:W-:Y:S04]  /*14f80*/  STL [R1+0x7c], R223 ;  /* 0x00007cdf01007387 */ /* 0x000fe80000100800 */
[----:B------:R-:W-:Y:S04]  /*14f90*/  STL [R1+0x78], R221 ;  /* 0x000078dd01007387 */ /* 0x000fe80000100800 */
[----:B------:R-:W-:Y:S04]  /*14fa0*/  STL [R1+0x74], R220 ;  /* 0x000074dc01007387 */ /* 0x000fe80000100800 */
[----:B------:R-:W-:Y:S01]  /*14fb0*/  STL [R1+0x70], R219 ;  /* 0x000070db01007387 */ /* 0x000fe20000100800 */
[----:B--2---:R-:W-:Y:S03]  /*14fc0*/  IMAD.SHL.U32 R0, R0, 0x2, RZ ;  /* 0x0000000200007824 */ /* 0x004fe600078e00ff */
[----:B------:R2:W-:Y:S02]  /*14fd0*/  STL [R1+0x6c], R217 ;  /* 0x00006cd901007387 */ /* 0x0005e40000100800 */
[----:B------:R-:W-:Y:S02]  /*14fe0*/  LOP3.LUT R0, R0, 0x6, RZ, 0xc0, !PT ;  /* 0x0000000600007812 */ /* 0x000fe400078ec0ff */
[----:B------:R-:W-:Y:S03]  /*14ff0*/  STL [R1+0x80], R236 ;  /* 0x000080ec01007387 */ /* 0x000fe60000100800 */
[----:B------:R-:W-:Y:S01]  /*15000*/  IMAD R0, R236, 0x40, R0 ;  /* 0x00000040ec007824 */ /* 0x000fe200078e0200 */
[----:B------:R-:W-:Y:S03]  /*15010*/  STL [R1+0x84], R226 ;  /* 0x000084e201007387 */ /* 0x000fe60000100800 */
[----:B------:R-:W-:Y:S01]  /*15020*/  IMAD.IADD R2, R226, 0x1, -R0 ;  /* 0x00000001e2027824 */ /* 0x000fe200078e0a00 */
[----:B------:R-:W-:Y:S01]  /*15030*/  IADD3 R101, R225, -R0, RZ ;  /* 0x80000000e1657210 */ /* 0x000fe20007ffe0ff */
[----:B------:R-:W-:Y:S01]  /*15040*/  STL [R1+0x88], R225 ;  /* 0x000088e101007387 */ /* 0x000fe20000100800 */
[C---:B-1----:R-:W-:Y:S02]  /*15050*/  IADD3 R179, R0.reuse, 0x1, RZ ;  /* 0x0000000100b37810 */ /* 0x042fe40007ffe0ff */
[----:B------:R-:W-:Y:S02]  /*15060*/  IABS R2, R2 ;  /* 0x0000000200027213 */ /* 0x000fe40000000000 */
[C---:B------:R-:W-:Y:S02]  /*15070*/  IADD3 R178, R0.reuse, 0x8, RZ ;  /* 0x0000000800b27810 */ /* 0x040fe40007ffe0ff */
[----:B------:R-:W1:Y:S01]  /*15080*/  I2F R182, R2 ;  /* 0x0000000200b67306 */ /* 0x000e620000201400 */
[C---:B------:R-:W-:Y:S02]  /*15090*/  IADD3 R177, R0.reuse, 0x9, RZ ;  /* 0x0000000900b17810 */ /* 0x040fe40007ffe0ff */
        /* <DEDUP_REMOVED lines=9> */
[C---:B------:R-:W-:Y:S02]  /*15130*/  ISETP.GE.AND P1, PT, R0.reuse, R231, PT ;  /* 0x000000e70000720c */ /* 0x040fe40003f26270 */
[----:B------:R-:W-:Y:S01]  /*15140*/  ISETP.GE.AND P0, PT, R0, R230, PT ;  /* 0x000000e60000720c */ /* 0x000fe20003f06270 */
[----:B-1----:R-:W-:Y:S01]  /*15150*/  FFMA.FTZ R4, R182, -R222, R4 ;  /* 0x800000deb6047223 */ /* 0x002fe20000010004 */
[----:B------:R-:W-:Y:S01]  /*15160*/  IABS R2, R101 ;  /* 0x0000006500027213 */ /* 0x000fe20000000000 */
[--C-:B------:R-:W-:Y:S01]  /*15170*/  IMAD.IADD R101, R224, 0x1, -R0.reuse ;  /* 0x00000001e0657824 */ /* 0x100fe200078e0a00 */
[C---:B------:R-:W-:Y:S02]  /*15180*/  ISETP.GE.OR P1, PT, R0.reuse, R235, !P1 ;  /* 0x000000eb0000720c */ /* 0x040fe40004f26670 */
[----:B------:R1:W3:Y:S01]  /*15190*/  I2F R211, R2 ;  /* 0x0000000200d37306 */ /* 0x0002e20000201400 */
[C---:B------:R-:W-:Y:S02]  /*151a0*/  ISETP.GE.AND P3, PT, R0.reuse, R229, PT ;  /* 0x000000e50000720c */ /* 0x040fe40003f66270 */
[C---:B------:R-:W-:Y:S02]  /*151b0*/  ISETP.GE.AND P2, PT, R0.reuse, R228, PT ;  /* 0x000000e40000720c */ /* 0x040fe40003f46270 */
[C---:B------:R-:W-:Y:S02]  /*151c0*/  ISETP.GE.OR P0, PT, R0.reuse, R234, !P0 ;  /* 0x000000ea0000720c */ /* 0x040fe40004706670 */
[C---:B------:R-:W-:Y:S02]  /*151d0*/  ISETP.GE.OR P3, PT, R0.reuse, R233, !P3 ;  /* 0x000000e90000720c */ /* 0x040fe40005f66670 */
[----:B------:R-:W-:Y:S02]  /*151e0*/  ISETP.GE.OR P2, PT, R0, R232, !P2 ;  /* 0x000000e80000720c */ /* 0x000fe40005746670 */
[----:B-1----:R-:W-:Y:S01]  /*151f0*/  IABS R2, R101 ;  /* 0x0000006500027213 */ /* 0x002fe20000000000 */
[----:B------:R-:W-:Y:S02]  /*15200*/  IMAD.IADD R101, R227, 0x1, -R0 ;  /* 0x00000001e3657824 */ /* 0x000fe400078e0a00 */
[-C--:B---3--:R-:W-:Y:S01]  /*15210*/  FFMA.FTZ R6, R211, -R222.reuse, R6 ;  /* 0x800000ded3067223 */ /* 0x088fe20000010006 */
[----:B------:R1:W3:Y:S02]  /*15220*/  I2F R210, R2 ;  /* 0x0000000200d27306 */ /* 0x0002e40000201400 */
[----:B-1----:R-:W-:Y:S01]  /*15230*/  IABS R2, R101 ;  /* 0x0000006500027213 */ /* 0x002fe20000000000 */
[--C-:B------:R-:W-:Y:S02]  /*15240*/  IMAD.IADD R101, R226, 0x1, -R179.reuse ;  /* 0x00000001e2657824 */ /* 0x100fe400078e0ab3 */
[-C--:B---3--:R-:W-:Y:S05]  /*15250*/  FFMA.FTZ R8, R210, -R222.reuse, R8 ;  /* 0x800000ded2087223 */ /* 0x088fea0000010008 */
[----:B------:R1:W3:Y:S02]  /*15260*/  I2F R209, R2 ;  /* 0x0000000200d17306 */ /* 0x0002e40000201400 */
[----:B-1----:R-:W-:Y:S01]  /*15270*/  IABS R2, R101 ;  /* 0x0000006500027213 */ /* 0x002fe20000000000 */
[----:B---3--:R-:W-:Y:S01]  /*15280*/  FFMA.FTZ R10, R209, -R222, R10 ;  /* 0x800000ded10a7223 */ /* 0x008fe2000001000a */
[----:B------:R-:W-:Y:S06]  /*15290*/  IADD3 R101, R226, -R178, RZ ;  /* 0x800000b2e2657210 */ /* 0x000fec0007ffe0ff */
[----:B------:R1:W3:Y:S02]  /*152a0*/  I2F R208, R2 ;  /* 0x0000000200d07306 */ /* 0x0002e40000201400 */
[----:B-1----:R-:W-:Y:S01]  /*152b0*/  IABS R2, R101 ;  /* 0x0000006500027213 */ /* 0x002fe20000000000 */
[----:B------:R-:W-:Y:S02]  /*152c0*/  IMAD.IADD R101, R225, 0x1, -R179 ;  /* 0x00000001e1657824 */ /* 0x000fe400078e0ab3 */
[-C--:B---3--:R-:W-:Y:S05]  /*152d0*/  FFMA.FTZ R5, R208, -R222.reuse, R5 ;  /* 0x800000ded0057223 */ /* 0x088fea0000010005 */
        /* <DEDUP_REMOVED lines=62> */
[-C--:B---3--:R-:W-:Y:S02]  /*156c0*/  FFMA.FTZ R38, R192, -R222.reuse, R38 ;  /* 0x800000dec0267223 */ /* 0x088fe40000010026 */
[----:B------:R-:W-:Y:S05]  /*156d0*/  IMAD.IADD R101, R225, 0x1, -R105 ;  /* 0x00000001e1657824 */ /* 0x000fea00078e0a69 */
[----:B------:R1:W3:Y:S02]  /*156e0*/  I2F R191, R2 ;  /* 0x0000000200bf7306 */ /* 0x0002e40000201400 */
[----:B-1----:R-:W-:Y:S01]  /*156f0*/  IABS R2, R101 ;  /* 0x0000006500027213 */ /* 0x002fe20000000000 */
[----:B------:R-:W-:Y:S02]  /*15700*/  IMAD.IADD R101, R226, 0x1, -R103 ;  /* 0x00000001e2657824 */ /* 0x000fe400078e0a67 */
[-C--:B---3--:R-:W-:Y:S05]  /*15710*/  FFMA.FTZ R48, R191, -R222.reuse, R48 ;  /* 0x800000debf307223 */ /* 0x088fea0000010030 */
[----:B------:R1:W3:Y:S02]  /*15720*/  I2F R190, R2 ;  /* 0x0000000200be7306 */ /* 0x0002e40000201400 */
[----:B-1----:R-:W-:Y:S01]  /*15730*/  IABS R2, R101 ;  /* 0x0000006500027213 */ /* 0x002fe20000000000 */
[-C--:B---3--:R-:W-:Y:S01]  /*15740*/  FFMA.FTZ R39, R190, -R222.reuse, R39 ;  /* 0x800000debe277223 */ /* 0x088fe20000010027 */
[----:B------:R-:W-:Y:S01]  /*15750*/  FSEL R190, R10, -INF , !P2 ;  /* 0xff8000000abe7808 */ /* 0x000fe20005000000 */
[----:B------:R-:W-:Y:S05]  /*15760*/  IMAD.IADD R101, R225, 0x1, -R104 ;  /* 0x00000001e1657824 */ /* 0x000fea00078e0a68 */
[----:B------:R1:W3:Y:S01]  /*15770*/  I2F R189, R2 ;  /* 0x0000000200bd7306 */ /* 0x0002e20000201400 */
[C---:B------:R-:W-:Y:S04]  /*15780*/  ISETP.GE.AND P2, PT, R177.reuse, R231, PT ;  /* 0x000000e7b100720c */ /* 0x040fe80003f46270 */
[----:B------:R-:W-:Y:S02]  /*15790*/  ISETP.GE.OR P2, PT, R177, R235, !P2 ;  /* 0x000000ebb100720c */ /* 0x000fe40005746670 */
[----:B-1----:R-:W-:Y:S01]  /*157a0*/  IABS R2, R101 ;  /* 0x0000006500027213 */ /* 0x002fe20000000000 */
[----:B---3--:R-:W-:Y:S01]  /*157b0*/  FFMA.FTZ R49, R189, -R222, R49 ;  /* 0x800000debd317223 */ /* 0x008fe20000010031 */
[----:B------:R-:W-:Y:S02]  /*157c0*/  IADD3 R101, R226, -R102, RZ ;  /* 0x80000066e2657210 */ /* 0x000fe40007ffe0ff */
[----:B------:R1:W3:Y:S01]  /*157d0*/  I2F R188, R2 ;  /* 0x0000000200bc7306 */ /* 0x0002e20000201400 */
[----:B------:R-:W-:Y:S02]  /*157e0*/  FSEL R189, R8, -INF , !P3 ;  /* 0xff80000008bd7808 */ /* 0x000fe40005800000 */
[C---:B------:R-:W-:Y:S04]  /*157f0*/  ISETP.GE.AND P3, PT, R179.reuse, R230, PT ;  /* 0x000000e6b300720c */ /* 0x040fe80003f66270 */
[----:B------:R-:W-:Y:S02]  /*15800*/  ISETP.GE.OR P3, PT, R179, R234, !P3 ;  /* 0x000000eab300720c */ /* 0x000fe40005f66670 */
[----:B-1----:R-:W-:Y:S01]  /*15810*/  IABS R2, R101 ;  /* 0x0000006500027213 */ /* 0x002fe20000000000 */
[----:B------:R-:W-:Y:S02]  /*15820*/  IMAD.IADD R101, R225, 0x1, -R103 ;  /* 0x00000001e1657824 */ /* 0x000fe400078e0a67 */
[-C--:B---3--:R-:W-:Y:S01]  /*15830*/  FFMA.FTZ R50, R188, -R222.reuse, R50 ;  /* 0x800000debc327223 */ /* 0x088fe20000010032 */
[----:B------:R1:W3:Y:S02]  /*15840*/  I2F R187, R2 ;  /* 0x0000000200bb7306 */ /* 0x0002e40000201400 */
[----:B-1----:R-:W-:Y:S01]  /*15850*/  IABS R2, R101 ;  /* 0x0000006500027213 */ /* 0x002fe20000000000 */
[----:B---3--:R-:W-:Y:S01]  /*15860*/  FFMA.FTZ R52, R187, -R222, R52 ;  /* 0x800000debb347223 */ /* 0x008fe20000010034 */
[----:B------:R-:W-:Y:S06]  /*15870*/  IADD3 R101, R0, 0x31, RZ ;  /* 0x0000003100657810 */ /* 0x000fec0007ffe0ff */
[----:B------:R1:W3:Y:S01]  /*15880*/  I2F R186, R2 ;  /* 0x0000000200ba7306 */ /* 0x0002e20000201400 */
[----:B------:R-:W-:Y:S01]  /*15890*/  FSEL R187, R6, -INF , !P0 ;  /* 0xff80000006bb7808 */ /* 0x000fe20004000000 */
[----:B------:R-:W-:Y:S01]  /*158a0*/  IMAD.IADD R180, R226, 0x1, -R101 ;  /* 0x00000001e2b47824 */ /* 0x000fe200078e0a65 */
[C---:B------:R-:W-:Y:S04]  /*158b0*/  ISETP.GE.AND P0, PT, R178.reuse, R231, PT ;  /* 0x000000e7b200720c */ /* 0x040fe80003f06270 */
[----:B------:R-:W-:Y:S04]  /*158c0*/  ISETP.GE.OR P0, PT, R178, R235, !P0 ;  /* 0x000000ebb200720c */ /* 0x000fe80004706670 */
[----:B------:R-:W-:Y:S02]  /*158d0*/  FSEL R188, R16, -INF , !P0 ;  /* 0xff80000010bc7808 */ /* 0x000fe40004000000 */
[C---:B------:R-:W-:Y:S04]  /*158e0*/  ISETP.GE.AND P0, PT, R176.reuse, R231, PT ;  /* 0x000000e7b000720c */ /* 0x040fe80003f06270 */
[----:B------:R-:W-:Y:S04]  /*158f0*/  ISETP.GE.OR P0, PT, R176, R235, !P0 ;  /* 0x000000ebb000720c */ /* 0x000fe80004706670 */
[----:B------:R-:W-:Y:S02]  /*15900*/  FSEL R200, R20, -INF , !P0 ;  /* 0xff80000014c87808 */ /* 0x000fe40004000000 */
[----:B-1----:R-:W-:Y:S01]  /*15910*/  IABS R2, R180 ;  /* 0x000000b400027213 */ /* 0x002fe20000000000 */
[----:B------:R-:W-:Y:S01]  /*15920*/  IMAD.IADD R180, R225, 0x1, -R102 ;  /* 0x00000001e1b47824 */ /* 0x000fe200078e0a66 */
[----:B------:R-:W-:Y:S01]  /*15930*/  ISETP.GE.AND P0, PT, R110, R231, PT ;  /* 0x000000e76e00720c */ /* 0x000fe20003f06270 */
[----:B---3--:R-:W-:Y:S01]  /*15940*/  FFMA.FTZ R51, R186, -R222, R51 ;  /* 0x800000deba337223 */ /* 0x008fe20000010033 */
[----:B------:R-:W1:Y:S01]  /*15950*/  I2F R185, R2 ;  /* 0x0000000200b97306 */ /* 0x000e620000201400 */
[----:B------:R-:W-:Y:S02]  /*15960*/  FSEL R186, R17, -INF , !P2 ;  /* 0xff80000011ba7808 */ /* 0x000fe40005000000 */
[----:B------:R-:W-:Y:S02]  /*15970*/  IABS R180, R180 ;  /* 0x000000b400b47213 */ /* 0x000fe40000000000 */
[----:B------:R-:W-:Y:S02]  /*15980*/  ISETP.GE.OR P0, PT, R110, R235, !P0 ;  /* 0x000000eb6e00720c */ /* 0x000fe40004706670 */
[CC--:B------:R-:W-:Y:S02]  /*15990*/  ISETP.GE.AND P2, PT, R111.reuse, R231.reuse, PT ;  /* 0x000000e76f00720c */ /* 0x0c0fe40003f46270 */
[----:B------:R-:W-:Y:S01]  /*159a0*/  FSEL R204, R32, -INF , !P0 ;  /* 0xff80000020cc7808 */ /* 0x000fe20004000000 */
[----:B------:R-:W3:Y:S01]  /*159b0*/  I2F R184, R180 ;  /* 0x000000b400b87306 */ /* 0x000ee20000201400 */
[C---:B------:R-:W-:Y:S02]  /*159c0*/  ISETP.GE.AND P0, PT, R108.reuse, R231, PT ;  /* 0x000000e76c00720c */ /* 0x040fe40003f06270 */
[-C--:B------:R-:W-:Y:S02]  /*159d0*/  ISETP.GE.OR P2, PT, R111, R235.reuse, !P2 ;  /* 0x000000eb6f00720c */ /* 0x080fe40005746670 */
[----:B------:R-:W-:Y:S02]  /*159e0*/  ISETP.GE.OR P0, PT, R108, R235, !P0 ;  /* 0x000000eb6c00720c */ /* 0x000fe40004706670 */
[----:B------:R-:W-:Y:S02]  /*159f0*/  FSEL R199, R21, -INF , !P2 ;  /* 0xff80000015c77808 */ /* 0x000fe40005000000 */
[----:B------:R-:W-:Y:S02]  /*15a00*/  FSEL R207, R36, -INF , !P0 ;  /* 0xff80000024cf7808 */ /* 0x000fe40004000000 */
[----:B------:R-:W-:Y:S02]  /*15a10*/  ISETP.GE.AND P0, PT, R179, R228, PT ;  /* 0x000000e4b300720c */ /* 0x000fe40003f06270 */
[----:B------:R-:W-:Y:S01]  /*15a20*/  ISETP.GE.AND P2, PT, R109, R231, PT ;  /* 0x000000e76d00720c */ /* 0x000fe20003f46270 */
[----:B-1----:R-:W-:Y:S01]  /*15a30*/  FFMA.FTZ R53, R185, -R222, R53 ;  /* 0x800000deb9357223 */ /* 0x002fe20000010035 */
[C---:B------:R-:W-:Y:S02]  /*15a40*/  IADD3 R2, R0.reuse, 0x38, RZ ;  /* 0x0000003800027810 */ /* 0x040fe40007ffe0ff */
[----:B------:R-:W-:Y:S02]  /*15a50*/  IADD3 R0, R0, 0x39, RZ ;  /* 0x0000003900007810 */ /* 0x000fe40007ffe0ff */
[----:B------:R-:W-:Y:S02]  /*15a60*/  IADD3 R181, R226, -R2, RZ ;  /* 0x80000002e2b57210 */ /* 0x000fe40007ffe0ff */
[----:B------:R-:W-:Y:S02]  /*15a70*/  FSEL R185, R7, -INF , !P3 ;  /* 0xff80000007b97808 */ /* 0x000fe40005800000 */
[----:B------:R-:W-:Y:S01]  /*15a80*/  ISETP.GE.AND P3, PT, R177, R230, PT ;  /* 0x000000e6b100720c */ /* 0x000fe20003f66270 */
[----:B---3--:R-:W-:Y:S01]  /*15a90*/  FFMA.FTZ R54, R184, -R222, R54 ;  /* 0x800000deb8367223 */ /* 0x008fe20000010036 */
[----:B------:R-:W-:Y:S01]  /*15aa0*/  IABS R180, R181 ;  /* 0x000000b500b47213 */ /* 0x000fe20000000000 */
[----:B------:R-:W-:Y:S01]  /*15ab0*/  IMAD.IADD R181, R225, 0x1, -R101 ;  /* 0x00000001e1b57824 */ /* 0x000fe200078e0a65 */
[----:B------:R-:W-:Y:S02]  /*15ac0*/  ISETP.GE.OR P3, PT, R177, R234, !P3 ;  /* 0x000000eab100720c */ /* 0x000fe40005f66670 */
[----:B------:R-:W1:Y:S01]  /*15ad0*/  I2F R183, R180 ;  /* 0x000000b400b77306 */ /* 0x000e620000201400 */
[----:B------:R-:W-:Y:S02]  /*15ae0*/  ISETP.GE.OR P0, PT, R179, R232, !P0 ;  /* 0x000000e8b300720c */ /* 0x000fe40004706670 */
[----:B------:R-:W-:Y:S04]  /*15af0*/  ISETP.GE.OR P2, PT, R109, R235, !P2 ;  /* 0x000000eb6d00720c */ /* 0x000fe80005746670 */
[----:B------:R-:W-:Y:S02]  /*15b00*/  FSEL R203, R33, -INF , !P2 ;  /* 0xff80000021cb7808 */ /* 0x000fe40005000000 */
[C---:B------:R-:W-:Y:S04]  /*15b10*/  ISETP.GE.AND P2, PT, R105.reuse, R231, PT ;  /* 0x000000e76900720c */ /* 0x040fe80003f46270 */
[----:B------:R-:W-:Y:S04]  /*15b20*/  ISETP.GE.OR P2, PT, R105, R235, !P2 ;  /* 0x000000eb6900720c */ /* 0x000fe80005746670 */
[----:B------:R-:W-:Y:S02]  /*15b30*/  FSEL R208, R37, -INF , !P2 ;  /* 0xff80000025d07808 */ /* 0x000fe40005000000 */
[C---:B------:R-:W-:Y:S04]  /*15b40*/  ISETP.GE.AND P2, PT, R104.reuse, R231, PT ;  /* 0x000000e76800720c */ /* 0x040fe80003f46270 */
[----:B------:R-:W-:Y:S01]  /*15b50*/  ISETP.GE.OR P2, PT, R104, R235, !P2 ;  /* 0x000000eb6800720c */ /* 0x000fe20005746670 */
[----:B-1----:R-:W-:Y:S01]  /*15b60*/  FFMA.FTZ R64, R183, -R222, R64 ;  /* 0x800000deb7407223 */ /* 0x002fe20000010040 */
[----:B------:R-:W-:Y:S01]  /*15b70*/  IABS R180, R181 ;  /* 0x000000b500b47213 */ /* 0x000fe20000000000 */
[----:B------:R-:W-:Y:S01]  /*15b80*/  IMAD.IADD R181, R226, 0x1, -R0 ;  /* 0x00000001e2b57824 */ /* 0x000fe200078e0a00 */
[----:B------:R-:W-:Y:S02]  /*15b90*/  FSEL R183, R19, -INF , !P3 ;  /* 0xff80000013b77808 */ /* 0x000fe40005800000 */
[----:B------:R-:W1:Y:S01]  /*15ba0*/  I2F R182, R180 ;  /* 0x000000b400b67306 */ /* 0x000e620000201400 */
[C---:B------:R-:W-:Y:S02]  /*15bb0*/  ISETP.GE.AND P3, PT, R111.reuse, R230, PT ;  /* 0x000000e66f00720c */ /* 0x040fe40003f66270 */
[----:B------:R-:W-:Y:S02]  /*15bc0*/  FSEL R212, R48, -INF , !P2 ;  /* 0xff80000030d47808 */ /* 0x000fe40005000000 */
[----:B------:R-:W-:Y:S02]  /*15bd0*/  ISETP.GE.OR P3, PT, R111, R234, !P3 ;  /* 0x000000ea6f00720c */ /* 0x000fe40005f66670 */
[----:B------:R-:W-:Y:S02]  /*15be0*/  ISETP.GE.AND P2, PT, R103, R231, PT ;  /* 0x000000e76700720c */ /* 0x000fe40003f46270 */
[----:B------:R-:W-:Y:S02]  /*15bf0*/  FSEL R201, R23, -INF , !P3 ;  /* 0xff80000017c97808 */ /* 0x000fe40005800000 */
[----:B------:R-:W-:Y:S02]  /*15c00*/  ISETP.GE.AND P3, PT, R109, R230, PT ;  /* 0x000000e66d00720c */ /* 0x000fe40003f66270 */
[----:B------:R-:W-:Y:S02]  /*15c10*/  ISETP.GE.OR P2, PT, R103, R235, !P2 ;  /* 0x000000eb6700720c */ /* 0x000fe40005746670 */
[----:B------:R-:W-:Y:S02]  /*15c20*/  ISETP.GE.OR P3, PT, R109, R234, !P3 ;  /* 0x000000ea6d00720c */ /* 0x000fe40005f66670 */
[----:B------:R-:W-:Y:S02]  /*15c30*/  FSEL R237, R49, -INF , !P2 ;  /* 0xff80000031ed7808 */ /* 0x000fe40005000000 */
[----:B------:R-:W-:Y:S02]  /*15c40*/  FSEL R206, R35, -INF , !P3 ;  /* 0xff80000023ce7808 */ /* 0x000fe40005800000 */
[----:B------:R-:W-:Y:S02]  /*15c50*/  ISETP.GE.AND P3, PT, R108, R230, PT ;  /* 0x000000e66c00720c */ /* 0x000fe40003f66270 */
[----:B------:R-:W-:Y:S01]  /*15c60*/  ISETP.GE.AND P2, PT, R102, R231, PT ;  /* 0x000000e76600720c */ /* 0x000fe20003f46270 */
[----:B-1----:R-:W-:Y:S01]  /*15c70*/  FFMA.FTZ R55, R182, -R222, R55 ;  /* 0x800000deb6377223 */ /* 0x002fe20000010037 */
[----:B------:R-:W-:Y:S02]  /*15c80*/  IABS R180, R181 ;  /* 0x000000b500b47213 */ /* 0x000fe40000000000 */
[----:B------:R-:W-:Y:S02]  /*15c90*/  ISETP.GE.OR P3, PT, R108, R234, !P3 ;  /* 0x000000ea6c00720c */ /* 0x000fe40005f66670 */
[----:B------:R-:W-:Y:S01]  /*15ca0*/  ISETP.GE.OR P2, PT, R102, R235, !P2 ;  /* 0x000000eb6600720c */ /* 0x000fe20005746670 */
[----:B------:R-:W-:Y:S01]  /*15cb0*/  IMAD.MOV.U32 R181, RZ, RZ, R180 ;  /* 0x000000ffffb57224 */ /* 0x000fe200078e00b4 */
[----:B------:R-:W-:Y:S02]  /*15cc0*/  FSEL R209, R38, -INF , !P3 ;  /* 0xff80000026d17808 */ /* 0x000fe40005800000 */
[----:B--2---:R-:W-:Y:S02]  /*15cd0*/  FSEL R217, R52, -INF , !P2 ;  /* 0xff80000034d97808 */ /* 0x004fe40005000000 */
[----:B------:R-:W-:Y:S01]  /*15ce0*/  IADD3 R180, R225, -R2, RZ ;  /* 0x80000002e1b47210 */ /* 0x000fe20007ffe0ff */
[----:B------:R-:W1:Y:S01]  /*15cf0*/  I2F R181, R181 ;  /* 0x000000b500b57306 */ /* 0x000e620000201400 */
[C---:B------:R-:W-:Y:S02]  /*15d00*/  ISETP.GE.AND P3, PT, R105.reuse, R230, PT ;  /* 0x000000e66900720c */ /* 0x040fe40003f66270 */
[----:B------:R-:W-:Y:S02]  /*15d10*/  IABS R180, R180 ;  /* 0x000000b400b47213 */ /* 0x000fe40000000000 */
[----:B------:R-:W-:Y:S02]  /*15d20*/  ISETP.GE.OR P3, PT, R105, R234, !P3 ;  /* 0x000000ea6900720c */ /* 0x000fe40005f66670 */
[----:B------:R-:W-:Y:S02]  /*15d30*/  ISETP.GE.AND P2, PT, R101, R231, PT ;  /* 0x000000e76500720c */ /* 0x000fe40003f46270 */
[----:B------:R-:W-:Y:S01]  /*15d40*/  FSEL R210, R39, -INF , !P3 ;  /* 0xff80000027d27808 */ /* 0x000fe20005800000 */
[----:B------:R-:W2:Y:S01]  /*15d50*/  I2F R180, R180 ;  /* 0x000000b400b47306 */ /* 0x000ea20000201400 */
[C---:B------:R-:W-:Y:S02]  /*15d60*/  ISETP.GE.AND P3, PT, R104.reuse, R230, PT ;  /* 0x000000e66800720c */ /* 0x040fe40003f66270 */
[----:B------:R-:W-:Y:S02]  /*15d70*/  ISETP.GE.OR P2, PT, R101, R235, !P2 ;  /* 0x000000eb6500720c */ /* 0x000fe40005746670 */
[----:B------:R-:W-:Y:S02]  /*15d80*/  ISETP.GE.OR P3, PT, R104, R234, !P3 ;  /* 0x000000ea6800720c */ /* 0x000fe40005f66670 */
[----:B------:R-:W-:Y:S02]  /*15d90*/  FSEL R215, R53, -INF , !P2 ;  /* 0xff80000035d77808 */ /* 0x000fe40005000000 */
[----:B------:R-:W-:Y:S02]  /*15da0*/  FSEL R241, R50, -INF , !P3 ;  /* 0xff80000032f17808 */ /* 0x000fe40005800000 */
[----:B------:R-:W-:Y:S02]  /*15db0*/  ISETP.GE.AND P3, PT, R103, R230, PT ;  /* 0x000000e66700720c */ /* 0x000fe40003f66270 */
[-C--:B------:R-:W-:Y:S01]  /*15dc0*/  ISETP.GE.AND P2, PT, R2, R231.reuse, PT ;  /* 0x000000e70200720c */ /* 0x080fe20003f46270 */
[----:B-1----:R-:W-:Y:S01]  /*15dd0*/  FFMA.FTZ R65, R181, -R222, R65 ;  /* 0x800000deb5417223 */ /* 0x002fe20000010041 */
[----:B------:R-:W-:Y:S01]  /*15de0*/  FSEL R181, R4, -INF , !P1 ;  /* 0xff80000004b57808 */ /* 0x000fe20004800000 */
[----:B------:R-:W-:Y:S01]  /*15df0*/  IMAD.IADD R4, R225, 0x1, -R0 ;  /* 0x00000001e1047824 */ /* 0x000fe200078e0a00 */
[----:B------:R-:W-:Y:S02]  /*15e00*/  ISETP.GE.AND P1, PT, R179, R231, PT ;  /* 0x000000e7b300720c */ /* 0x000fe40003f26270 */
[----:B------:R-:W-:Y:S02]  /*15e10*/  ISETP.GE.OR P3, PT, R103, R234, !P3 ;  /* 0x000000ea6700720c */ /* 0x000fe40005f66670 */
[----:B------:R-:W-:Y:S02]  /*15e20*/  IABS R4, R4 ;  /* 0x0000000400047213 */ /* 0x000fe40000000000 */
[-C--:B------:R-:W-:Y:S01]  /*15e30*/  ISETP.GE.OR P2, PT, R2, R235.reuse, !P2 ;  /* 0x000000eb0200720c */ /* 0x080fe20005746670 */
[----:B--2---:R-:W-:Y:S01]  /*15e40*/  FFMA.FTZ R66, R180, -R222, R66 ;  /* 0x800000deb4427223 */ /* 0x004fe20000010042 */
[----:B------:R-:W1:Y:S01]  /*15e50*/  I2F R16, R4 ;  /* 0x0000000400107306 */ /* 0x000e620000201400 */
[----:B------:R-:W-:Y:S02]  /*15e60*/  ISETP.GE.OR P1, PT, R179, R235, !P1 ;  /* 0x000000ebb300720c */ /* 0x000fe40004f26670 */
[----:B------:R-:W-:Y:S02]  /*15e70*/  FSEL R246, R51, -INF , !P3 ;  /* 0xff80000033f67808 */ /* 0x000fe40005800000 */
[----:B------:R-:W-:Y:S01]  /*15e80*/  FSEL R182, R5, -INF , !P1 ;  /* 0xff80000005b67808 */ /* 0x000fe20004800000 */
[----:B------:R-:W-:Y:S01]  /*15e90*/  IMAD.IADD R5, R224, 0x1, -R179 ;  /* 0x00000001e0057824 */ /* 0x000fe200078e0ab3 */
[-C--:B------:R-:W-:Y:S02]  /*15ea0*/  ISETP.GE.AND P1, PT, R178, R230.reuse, PT ;  /* 0x000000e6b200720c */ /* 0x080fe40003f26270 */
[----:B------:R-:W-:Y:S02]  /*15eb0*/  ISETP.GE.AND P3, PT, R102, R230, PT ;  /* 0x000000e66600720c */ /* 0x000fe40003f66270 */
[-C--:B------:R-:W-:Y:S02]  /*15ec0*/  ISETP.GE.OR P1, PT, R178, R234.reuse, !P1 ;  /* 0x000000eab200720c */ /* 0x080fe40004f26670 */
[----:B------:R-:W-:Y:S02]  /*15ed0*/  ISETP.GE.OR P3, PT, R102, R234, !P3 ;  /* 0x000000ea6600720c */ /* 0x000fe40005f66670 */
[----:B------:R-:W-:Y:S02]  /*15ee0*/  FSEL R184, R18, -INF , !P1 ;  /* 0xff80000012b87808 */ /* 0x000fe40004800000 */
[----:B------:R-:W-:Y:S02]  /*15ef0*/  ISETP.GE.AND P1, PT, R176, R230, PT ;  /* 0x000000e6b000720c */ /* 0x000fe40003f26270 */
[----:B------:R-:W-:Y:S02]  /*15f00*/  FSEL R50, R54, -INF , !P3 ;  /* 0xff80000036327808 */ /* 0x000fe40005800000 */
[----:B------:R-:W-:Y:S02]  /*15f10*/  ISETP.GE.OR P1, PT, R176, R234, !P1 ;  /* 0x000000eab000720c */ /* 0x000fe40004f26670 */
[C---:B------:R-:W-:Y:S01]  /*15f20*/  ISETP.GE.AND P3, PT, R101.reuse, R230, PT ;  /* 0x000000e66500720c */ /* 0x040fe20003f66270 */
[----:B-1----:R-:W-:Y:S01]  /*15f30*/  FFMA.FTZ R67, R16, -R222, R67 ;  /* 0x800000de10437223 */ /* 0x002fe20000010043 */
[----:B------:R-:W-:Y:S01]  /*15f40*/  IABS R4, R5 ;  /* 0x0000000500047213 */ /* 0x000fe20000000000 */
[----:B------:R-:W-:Y:S01]  /*15f50*/  IMAD.IADD R5, R224, 0x1, -R178 ;  /* 0x00000001e0057824 */ /* 0x000fe200078e0ab2 */
[----:B------:R-:W-:Y:S02]  /*15f60*/  FSEL R220, R64, -INF , !P2 ;  /* 0xff80000040dc7808 */ /* 0x000fe40005000000 */
[----:B------:R-:W1:Y:S01]  /*15f70*/  I2F R180, R4 ;  /* 0x0000000400b47306 */ /* 0x000e620000201400 */
[----:B------:R-:W-:Y:S02]  /*15f80*/  FSEL R202, R22, -INF , !P1 ;  /* 0xff80000016ca7808 */ /* 0x000fe40004800000 */
[C---:B------:R-:W-:Y:S02]  /*15f90*/  ISETP.GE.AND P1, PT, R110.reuse, R230, PT ;  /* 0x000000e66e00720c */ /* 0x040fe40003f26270 */
[-C--:B------:R-:W-:Y:S02]  /*15fa0*/  ISETP.GE.OR P3, PT, R101, R234.reuse, !P3 ;  /* 0x000000ea6500720c */ /* 0x080fe40005f66670 */
[----:B------:R-:W-:Y:S02]  /*15fb0*/  ISETP.GE.OR P1, PT, R110, R234, !P1 ;  /* 0x000000ea6e00720c */ /* 0x000fe40004f26670 */
[----:B------:R-:W-:Y:S02]  /*15fc0*/  FSEL R213, R55, -INF , !P3 ;  /* 0xff80000037d57808 */ /* 0x000fe40005800000 */
[----:B------:R-:W-:Y:S01]  /*15fd0*/  FSEL R205, R34, -INF , !P1 ;  /* 0xff80000022cd7808 */ /* 0x000fe20004800000 */
[----:B------:R-:W-:Y:S01]  /*15fe0*/  LDSM.16.MT88.4 R52, [R216+0xa000] ;  /* 0x00a00000d834783b */ /* 0x000fe20000004200 */
[C---:B------:R-:W-:Y:S02]  /*15ff0*/  ISETP.GE.AND P1, PT, R179.reuse, R229, PT ;  /* 0x000000e5b300720c */ /* 0x040fe40003f26270 */
[C---:B------:R-:W-:Y:S02]  /*16000*/  ISETP.GE.AND P3, PT, R2.reuse, R230, PT ;  /* 0x000000e60200720c */ /* 0x040fe40003f66270 */
[----:B------:R-:W-:Y:S02]  /*16010*/  ISETP.GE.OR P1, PT, R179, R233, !P1 ;  /* 0x000000e9b300720c */ /* 0x000fe40004f26670 */
[----:B------:R-:W-:Y:S02]  /*16020*/  IADD3 R179, R227, -R179, RZ ;  /* 0x800000b3e3b37210 */ /* 0x000fe40007ffe0ff */
[----:B------:R-:W-:Y:S02]  /*16030*/  ISETP.GE.OR P3, PT, R2, R234, !P3 ;  /* 0x000000ea0200720c */ /* 0x000fe40005f66670 */
[----:B------:R-:W-:Y:S01]  /*16040*/  ISETP.GE.AND P2, PT, R0, R231, PT ;  /* 0x000000e70000720c */ /* 0x000fe20003f46270 */
[----:B-1----:R-:W-:Y:S01]  /*16050*/  FFMA.FTZ R9, R180, -R222, R9 ;  /* 0x800000deb4097223 */ /* 0x002fe20000010009 */
[----:B------:R-:W-:Y:S02]  /*16060*/  IABS R4, R5 ;  /* 0x0000000500047213 */ /* 0x000fe40000000000 */
[----:B------:R-:W-:Y:S02]  /*16070*/  IADD3 R5, R224, -R177, RZ ;  /* 0x800000b1e0057210 */ /* 0x000fe40007ffe0ff */
[----:B------:R1:W2:Y:S01]  /*16080*/  I2F R10, R4 ;  /* 0x00000004000a7306 */ /* 0x0002a20000201400 */
[----:B------:R-:W-:Y:S02]  /*16090*/  FSEL R34, R9, -INF , !P1 ;  /* 0xff80000009227808 */ /* 0x000fe40004800000 */
[C---:B------:R-:W-:Y:S02]  /*160a0*/  ISETP.GE.AND P1, PT, R177.reuse, R229, PT ;  /* 0x000000e5b100720c */ /* 0x040fe40003f26270 */
[----:B------:R-:W-:Y:S01]  /*160b0*/  FSEL R211, R66, -INF , !P3 ;  /* 0xff80000042d37808 */ /* 0x000fe20005800000 */
[----:B------:R-:W-:Y:S01]  /*160c0*/  IMAD.MOV.U32 R66, RZ, RZ, R215 ;  /* 0x000000ffff427224 */ /* 0x000fe200078e00d7 */
[----:B------:R-:W-:Y:S02]  /*160d0*/  ISETP.GE.OR P1, PT, R177, R233, !P1 ;  /* 0x000000e9b100720c */ /* 0x000fe40004f26670 */
[----:B------:R-:W-:Y:S02]  /*160e0*/  ISETP.GE.AND P3, PT, R178, R229, PT ;  /* 0x000000e5b200720c */ /* 0x000fe40003f66270 */
[----:B------:R-:W-:Y:S02]  /*160f0*/  ISETP.GE.OR P2, PT, R0, R235, !P2 ;  /* 0x000000eb0000720c */ /* 0x000fe40005746670 */
[----:B------:R-:W-:Y:S02]  /*16100*/  ISETP.GE.OR P3, PT, R178, R233, !P3 ;  /* 0x000000e9b200720c */ /* 0x000fe40005f66670 */
[----:B------:R-:W-:Y:S02]  /*16110*/  FSEL R214, R65, -INF , !P2 ;  /* 0xff80000041d67808 */ /* 0x000fe40005000000 */
[C---:B------:R-:W-:Y:S04]  /*16120*/  ISETP.GE.AND P2, PT, R0.reuse, R230, PT ;  /* 0x000000e60000720c */ /* 0x040fe80003f46270 */
[----:B------:R-:W-:Y:S02]  /*16130*/  ISETP.GE.OR P2, PT, R0, R234, !P2 ;  /* 0x000000ea0000720c */ /* 0x000fe40005746670 */
[----:B-1----:R-:W-:Y:S01]  /*16140*/  IABS R4, R5 ;  /* 0x0000000500047213 */ /* 0x002fe20000000000 */
[----:B------:R-:W-:Y:S01]  /*16150*/  IMAD.IADD R5, R224, 0x1, -R176 ;  /* 0x00000001e0057824 */ /* 0x000fe200078e0ab0 */
[----:B------:R-:W-:Y:S01]  /*16160*/  FSEL R36, R67, -INF , !P2 ;  /* 0xff80000043247808 */ /* 0x000fe20005000000 */
[----:B--2---:R-:W-:Y:S01]  /*16170*/  FFMA.FTZ R12, R10, -R222, R12 ;  /* 0x800000de0a0c7223 */ /* 0x004fe2000001000c */
[----:B------:R1:W2:Y:S01]  /*16180*/  I2F R8, R4 ;  /* 0x0000000400087306 */ /* 0x0002a20000201400 */
[----:B------:R-:W-:Y:S03]  /*16190*/  ISETP.GE.AND P2, PT, R178, R228, PT ;  /* 0x000000e4b200720c */ /* 0x000fe60003f46270 */
[----:B------:R-:W-:Y:S02]  /*161a0*/  FSEL R33, R12, -INF , !P3 ;  /* 0xff8000000c217808 */ /* 0x000fe40005800000 */
[----:B------:R-:W-:Y:S02]  /*161b0*/  ISETP.GE.AND P3, PT, R176, R229, PT ;  /* 0x000000e5b000720c */ /* 0x000fe40003f66270 */
[----:B------:R-:W-:Y:S02]  /*161c0*/  ISETP.GE.OR P2, PT, R178, R232, !P2 ;  /* 0x000000e8b200720c */ /* 0x000fe40005746670 */
[----:B------:R-:W-:Y:S02]  /*161d0*/  ISETP.GE.OR P3, PT, R176, R233, !P3 ;  /* 0x000000e9b000720c */ /* 0x000fe40005f66670 */
[----:B-1----:R-:W-:Y:S01]  /*161e0*/  IABS R4, R5 ;  /* 0x0000000500047213 */ /* 0x002fe20000000000 */
[-C--:B--2---:R-:W-:Y:S02]  /*161f0*/  FFMA.FTZ R13, R8, -R222.reuse, R13 ;  /* 0x800000de080d7223 */ /* 0x084fe4000001000d */
[C---:B------:R-:W-:Y:S01]  /*16200*/  IMAD.IADD R5, R224.reuse, 0x1, -R111 ;  /* 0x00000001e0057824 */ /* 0x040fe200078e0a6f */
[----:B------:R1:W2:Y:S02]  /*16210*/  I2F R7, R4 ;  /* 0x0000000400077306 */ /* 0x0002a40000201400 */
[----:B------:R-:W-:Y:S02]  /*16220*/  FSEL R32, R13, -INF , !P1 ;  /* 0xff8000000d207808 */ /* 0x000fe40004800000 */
[C---:B------:R-:W-:Y:S04]  /*16230*/  ISETP.GE.AND P1, PT, R111.reuse, R229, PT ;  /* 0x000000e56f00720c */ /* 0x040fe80003f26270 */
[----:B------:R-:W-:Y:S02]  /*16240*/  ISETP.GE.OR P1, PT, R111, R233, !P1 ;  /* 0x000000e96f00720c */ /* 0x000fe40004f26670 */
[----:B-1----:R-:W-:Y:S01]  /*16250*/  IABS R4, R5 ;  /* 0x0000000500047213 */ /* 0x002fe20000000000 */
[----:B--2---:R-:W-:Y:S02]  /*16260*/  FFMA.FTZ R24, R7, -R222, R24 ;  /* 0x800000de07187223 */ /* 0x004fe40000010018 */
[----:B------:R-:W-:Y:S01]  /*16270*/  IMAD.IADD R5, R224, 0x1, -R110 ;  /* 0x00000001e0057824 */ /* 0x000fe200078e0a6e */
[----:B------:R1:W2:Y:S02]  /*16280*/  I2F R6, R4 ;  /* 0x0000000400067306 */ /* 0x0002a40000201400 */
[----:B------:R-:W-:Y:S02]  /*16290*/  FSEL R196, R24, -INF , !P3 ;  /* 0xff80000018c47808 */ /* 0x000fe40005800000 */
[C---:B------:R-:W-:Y:S04]  /*162a0*/  ISETP.GE.AND P3, PT, R177.reuse, R228, PT ;  /* 0x000000e4b100720c */ /* 0x040fe80003f66270 */
[----:B------:R-:W-:Y:S02]  /*162b0*/  ISETP.GE.OR P3, PT, R177, R232, !P3 ;  /* 0x000000e8b100720c */ /* 0x000fe40005f66670 */
[----:B-1----:R-:W-:Y:S01]  /*162c0*/  IABS R4, R5 ;  /* 0x0000000500047213 */ /* 0x002fe20000000000 */
[-C--:B--2---:R-:W-:Y:S01]  /*162d0*/  FFMA.FTZ R25, R6, -R222.reuse, R25 ;  /* 0x800000de06197223 */ /* 0x084fe20000010019 */
[----:B------:R-:W-:Y:S02]  /*162e0*/  IABS R5, R179 ;  /* 0x000000b300057213 */ /* 0x000fe40000000000 */
[----:B------:R1:W2:Y:S02]  /*162f0*/  I2F R19, R4 ;  /* 0x0000000400137306 */ /* 0x0002a40000201400 */
[----:B------:R-:W-:Y:S02]  /*16300*/  FSEL R195, R25, -INF , !P1 ;  /* 0xff80000019c37808 */ /* 0x000fe40004800000 */
[C---:B------:R-:W-:Y:S04]  /*16310*/  ISETP.GE.AND P1, PT, R110.reuse, R229, PT ;  /* 0x000000e56e00720c */ /* 0x040fe80003f26270 */
[----:B------:R-:W-:Y:S02]  /*16320*/  ISETP.GE.OR P1, PT, R110, R233, !P1 ;  /* 0x000000e96e00720c */ /* 0x000fe40004f26670 */
[----:B------:R3:W4:Y:S01]  /*16330*/  I2F R35, R5 ;  /* 0x0000000500237306 */ /* 0x0007220000201400 */
[----:B-1----:R-:W-:Y:S02]  /*16340*/  IMAD.IADD R4, R224, 0x1, -R109 ;  /* 0x00000001e0047824 */ /* 0x002fe400078e0a6d */
[----:B--2---:R-:W-:Y:S03]  /*16350*/  FFMA.FTZ R28, R19, -R222, R28 ;  /* 0x800000de131c7223 */ /* 0x004fe6000001001c */
[----:B------:R-:W-:Y:S02]  /*16360*/  IABS R4, R4 ;  /* 0x0000000400047213 */ /* 0x000fe40000000000 */
[----:B------:R-:W-:Y:S02]  /*16370*/  FSEL R198, R28, -INF , !P1 ;  /* 0xff8000001cc67808 */ /* 0x000fe40004800000 */
[----:B------:R1:W2:Y:S01]  /*16380*/  I2F R20, R4 ;  /* 0x0000000400147306 */ /* 0x0002a20000201400 */
[----:B---3--:R-:W-:Y:S01]  /*16390*/  IMAD.IADD R5, R227, 0x1, -R178 ;  /* 0x00000001e3057824 */ /* 0x008fe200078e0ab2 */
[----:B------:R-:W-:Y:S01]  /*163a0*/  ISETP.GE.AND P1, PT, R109, R229, PT ;  /* 0x000000e56d00720c */ /* 0x000fe20003f26270 */
[-C--:B----4-:R-:W-:Y:S03]  /*163b0*/  FFMA.FTZ R11, R35, -R222.reuse, R11 ;  /* 0x800000de230b7223 */ /* 0x090fe6000001000b */
        /* <DEDUP_REMOVED lines=9> */
[----:B--2---:R-:W-:Y:S01]  /*16450*/  FFMA.FTZ R14, R17, -R222, R14 ;  /* 0x800000de110e7223 */ /* 0x004fe2000001000e */
[----:B------:R-:W-:Y:S02]  /*16460*/  FSEL R17, R11, -INF , !P0 ;  /* 0xff8000000b117808 */ /* 0x000fe40004000000 */
[----:B------:R1:W2:Y:S01]  /*16470*/  I2F R18, R4 ;  /* 0x0000000400127306 */ /* 0x0002a20000201400 */
[----:B------:R-:W-:Y:S02]  /*16480*/  IADD3 R5, R227, -R177, RZ ;  /* 0x800000b1e3057210 */ /* 0x000fe40007ffe0ff */
[----:B------:R-:W-:Y:S02]  /*16490*/  ISETP.GE.AND P0, PT, R108, R229, PT ;  /* 0x000000e56c00720c */ /* 0x000fe40003f06270 */
[----:B------:R-:W-:Y:S02]  /*164a0*/  FSEL R14, R14, -INF , !P2 ;  /* 0xff8000000e0e7808 */ /* 0x000fe40005000000 */
[----:B------:R-:W-:Y:S02]  /*164b0*/  ISETP.GE.OR P0, PT, R108, R233, !P0 ;  /* 0x000000e96c00720c */ /* 0x000fe40004706670 */
        /* <DEDUP_REMOVED lines=10> */
[-C--:B--2---:R-:W-:Y:S02]  /*16560*/  FFMA.FTZ R15, R22, -R222.reuse, R15 ;  /* 0x800000de160f7223 */ /* 0x084fe4000001000f */
[----:B------:R-:W-:Y:S01]  /*16570*/  IMAD.IADD R5, R227, 0x1, -R176 ;  /* 0x00000001e3057824 */ /* 0x000fe200078e0ab0 */
[----:B------:R1:W2:Y:S02]  /*16580*/  I2F R23, R4 ;  /* 0x0000000400177306 */ /* 0x0002a40000201400 */
[----:B------:R-:W-:Y:S02]  /*16590*/  FSEL R15, R15, -INF , !P3 ;  /* 0xff8000000f0f7808 */ /* 0x000fe40005800000 */
[C---:B------:R-:W-:Y:S04]  /*165a0*/  ISETP.GE.AND P3, PT, R105.reuse, R229, PT ;  /* 0x000000e56900720c */ /* 0x040fe80003f66270 */
[----:B------:R-:W-:Y:S02]  /*165b0*/  ISETP.GE.OR P3, PT, R105, R233, !P3 ;  /* 0x000000e96900720c */ /* 0x000fe40005f66670 */
[----:B-1----:R-:W-:Y:S01]  /*165c0*/  IABS R4, R5 ;  /* 0x0000000500047213 */ /* 0x002fe20000000000 */
[----:B--2---:R-:W-:Y:S01]  /*165d0*/  FFMA.FTZ R41, R23, -R222, R41 ;  /* 0x800000de17297223 */ /* 0x004fe20000010029 */
[----:B------:R-:W-:Y:S02]  /*165e0*/  IADD3 R5, R224, -R104, RZ ;  /* 0x80000068e0057210 */ /* 0x000fe40007ffe0ff */
[----:B------:R1:W2:Y:S02]  /*165f0*/  I2F R21, R4 ;  /* 0x0000000400157306 */ /* 0x0002a40000201400 */
[----:B------:R-:W-:Y:S02]  /*16600*/  IABS R5, R5 ;  /* 0x0000000500057213 */ /* 0x000fe40000000000 */
[----:B------:R-:W-:Y:S02]  /*16610*/  FSEL R49, R41, -INF , !P3 ;  /* 0xff80000029317808 */ /* 0x000fe40005800000 */
[C---:B------:R-:W-:Y:S04]  /*16620*/  ISETP.GE.AND P3, PT, R104.reuse, R229, PT ;  /* 0x000000e56800720c */ /* 0x040fe80003f66270 */
[----:B------:R3:W4:Y:S01]  /*16630*/  I2F R7, R5 ;  /* 0x0000000500077306 */ /* 0x0007220000201400 */
[----:B------:R-:W-:Y:S01]  /*16640*/  ISETP.GE.OR P3, PT, R104, R233, !P3 ;  /* 0x000000e96800720c */ /* 0x000fe20005f66670 */
[----:B-1----:R-:W-:Y:S02]  /*16650*/  IMAD.IADD R4, R227, 0x1, -R111 ;  /* 0x00000001e3047824 */ /* 0x002fe400078e0a6f */
[----:B--2---:R-:W-:Y:S02]  /*16660*/  FFMA.FTZ R26, R21, -R222, R26 ;  /* 0x800000de151a7223 */ /* 0x004fe4000001001a */
[----:B------:R-:W-:Y:S01]  /*16670*/  LDSM.16.MT88.4 R20, [R216+0x9000] ;  /* 0x00900000d814783b */ /* 0x000fe20000004200 */
[----:B------:R-:W-:Y:S02]  /*16680*/  IABS R4, R4 ;  /* 0x0000000400047213 */ /* 0x000fe40000000000 */
[----:B------:R-:W-:Y:S02]  /*16690*/  FSEL R194, R26, -INF , !P1 ;  /* 0xff8000001ac27808 */ /* 0x000fe40004800000 */
[----:B------:R1:W2:Y:S01]  /*166a0*/  I2F R16, R4 ;  /* 0x0000000400107306 */ /* 0x0002a20000201400 */
[----:B---3--:R-:W-:Y:S01]  /*166b0*/  IMAD.IADD R5, R224, 0x1, -R103 ;  /* 0x00000001e0057824 */ /* 0x008fe200078e0a67 */
[----:B------:R-:W-:Y:S01]  /*166c0*/  ISETP.GE.AND P1, PT, R109, R228, PT ;  /* 0x000000e46d00720c */ /* 0x000fe20003f26270 */
[----:B----4-:R-:W-:Y:S03]  /*166d0*/  FFMA.FTZ R44, R7, -R222, R44 ;  /* 0x800000de072c7223 */ /* 0x010fe6000001002c */
[----:B------:R-:W-:Y:S02]  /*166e0*/  ISETP.GE.OR P1, PT, R109, R232, !P1 ;  /* 0x000000e86d00720c */ /* 0x000fe40004f26670 */
        /* <DEDUP_REMOVED lines=11> */
[----:B--2---:R-:W-:Y:S03]  /*167a0*/  FFMA.FTZ R45, R6, -R222, R45 ;  /* 0x800000de062d7223 */ /* 0x004fe6000001002d */
[----:B------:R-:W-:Y:S01]  /*167b0*/  MOV R5, R4 ;  /* 0x0000000400057202 */ /* 0x000fe20000000f00 */
[----:B------:R-:W-:Y:S01]  /*167c0*/  IMAD.IADD R4, R224, 0x1, -R102 ;  /* 0x00000001e0047824 */ /* 0x000fe200078e0a66 */
[----:B------:R-:W-:Y:S02]  /*167d0*/  FSEL R67, R45, -INF , !P3 ;  /* 0xff8000002d437808 */ /* 0x000fe40005800000 */
[----:B------:R1:W2:Y:S01]  /*167e0*/  I2F R13, R5 ;  /* 0x00000005000d7306 */ /* 0x0002a20000201400 */
[C---:B------:R-:W-:Y:S02]  /*167f0*/  ISETP.GE.AND P3, PT, R105.reuse, R228, PT ;  /* 0x000000e46900720c */ /* 0x040fe40003f66270 */
[----:B------:R-:W-:Y:S02]  /*16800*/  IABS R4, R4 ;  /* 0x0000000400047213 */ /* 0x000fe40000000000 */
[----:B------:R-:W-:Y:S05]  /*16810*/  ISETP.GE.OR P3, PT, R105, R232, !P3 ;  /* 0x000000e86900720c */ /* 0x000fea0005f66670 */
[----:B------:R-:W3:Y:S01]  /*16820*/  I2F R12, R4 ;  /* 0x00000004000c7306 */ /* 0x000ee20000201400 */
[----:B-1----:R-:W-:Y:S02]  /*16830*/  IMAD.IADD R5, R227, 0x1, -R109 ;  /* 0x00000001e3057824 */ /* 0x002fe400078e0a6d */
[-C--:B--2---:R-:W-:Y:S05]  /*16840*/  FFMA.FTZ R30, R13, -R222.reuse, R30 ;  /* 0x800000de0d1e7223 */ /* 0x084fea000001001e */
[----:B------:R-:W-:Y:S02]  /*16850*/  FSEL R192, R30, -INF , !P0 ;  /* 0xff8000001ec07808 */ /* 0x000fe40004000000 */
[----:B------:R-:W-:Y:S01]  /*16860*/  ISETP.GE.AND P0, PT, R102, R229, PT ;  /* 0x000000e56600720c */ /* 0x000fe20003f06270 */
[-C--:B---3--:R-:W-:Y:S01]  /*16870*/  FFMA.FTZ R56, R12, -R222.reuse, R56 ;  /* 0x800000de0c387223 */ /* 0x088fe20000010038 */
[----:B------:R-:W-:Y:S01]  /*16880*/  IABS R4, R5 ;  /* 0x0000000500047213 */ /* 0x000fe20000000000 */
[----:B------:R-:W-:Y:S01]  /*16890*/  IMAD.IADD R5, R224, 0x1, -R101 ;  /* 0x00000001e0057824 */ /* 0x000fe200078e0a65 */
[----:B------:R-:W-:Y:S02]  /*168a0*/  ISETP.GE.OR P0, PT, R102, R233, !P0 ;  /* 0x000000e96600720c */ /* 0x000fe40004706670 */
[----:B------:R1:W2:Y:S02]  /*168b0*/  I2F R10, R4 ;  /* 0x00000004000a7306 */ /* 0x0002a40000201400 */
[----:B------:R-:W-:Y:S01]  /*168c0*/  FSEL R219, R56, -INF , !P0 ;  /* 0xff80000038db7808 */ /* 0x000fe20004000000 */
[----:B------:R-:W-:Y:S01]  /*168d0*/  IMAD.MOV.U32 R56, RZ, RZ, R36 ;  /* 0x000000ffff387224 */ /* 0x000fe200078e0024 */
[C---:B------:R-:W-:Y:S01]  /*168e0*/  ISETP.GE.AND P0, PT, R101.reuse, R229, PT ;  /* 0x000000e56500720c */ /* 0x040fe20003f06270 */
[----:B------:R-:W-:Y:S03]  /*168f0*/  LDSM.16.MT88.4 R36, [R218+0x9000] ;  /* 0x00900000da24783b */ /* 0x000fe60000004200 */
[----:B------:R-:W-:Y:S02]  /*16900*/  ISETP.GE.OR P0, PT, R101, R233, !P0 ;  /* 0x000000e96500720c */ /* 0x000fe40004706670 */
[----:B-1----:R-:W-:Y:S01]  /*16910*/  IABS R4, R5 ;  /* 0x0000000500047213 */ /* 0x002fe20000000000 */
[----:B--2---:R-:W-:Y:S01]  /*16920*/  FFMA.FTZ R31, R10, -R222, R31 ;  /* 0x800000de0a1f7223 */ /* 0x004fe2000001001f */
[----:B------:R-:W-:Y:S02]  /*16930*/  IADD3 R5, R227, -R108, RZ ;  /* 0x8000006ce3057210 */ /* 0x000fe40007ffe0ff */
[----:B------:R1:W2:Y:S02]  /*16940*/  I2F R9, R4 ;  /* 0x0000000400097306 */ /* 0x0002a40000201400 */
[----:B------:R-:W-:Y:S02]  /*16950*/  FSEL R191, R31, -INF , !P1 ;  /* 0xff8000001fbf7808 */ /* 0x000fe40004800000 */
[C---:B------:R-:W-:Y:S04]  /*16960*/  ISETP.GE.AND P1, PT, R104.reuse, R228, PT ;  /* 0x000000e46800720c */ /* 0x040fe80003f26270 */
[----:B------:R-:W-:Y:S01]  /*16970*/  ISETP.GE.OR P1, PT, R104, R232, !P1 ;  /* 0x000000e86800720c */ /* 0x000fe20004f26670 */
[----:B------:R-:W-:Y:S01]  /*16980*/  IMAD.IADD R104, R227, 0x1, -R104 ;  /* 0x00000001e3687824 */ /* 0x000fe200078e0a68 */
[----:B-1----:R-:W-:Y:S01]  /*16990*/  IABS R4, R5 ;  /* 0x0000000500047213 */ /* 0x002fe20000000000 */
[----:B------:R-:W-:Y:S02]  /*169a0*/  IMAD.IADD R5, R224, 0x1, -R2 ;  /* 0x00000001e0057824 */ /* 0x000fe400078e0a02 */
[----:B--2---:R-:W-:Y:S01]  /*169b0*/  FFMA.FTZ R57, R9, -R222, R57 ;  /* 0x800000de09397223 */ /* 0x004fe20000010039 */
[----:B------:R1:W2:Y:S04]  /*169c0*/  I2F R8, R4 ;  /* 0x0000000400087306 */ /* 0x0002a80000201400 */
[----:B------:R-:W-:Y:S01]  /*169d0*/  FSEL R48, R57, -INF , !P0 ;  /* 0xff80000039307808 */ /* 0x000fe20004000000 */
[----:B------:R-:W-:Y:S01]  /*169e0*/  IMAD.MOV.U32 R57, RZ, RZ, R214 ;  /* 0x000000ffff397224 */ /* 0x000fe200078e00d6 */
[C---:B------:R-:W-:Y:S04]  /*169f0*/  ISETP.GE.AND P0, PT, R103.reuse, R228, PT ;  /* 0x000000e46700720c */ /* 0x040fe80003f06270 */
[----:B------:R-:W-:Y:S02]  /*16a00*/  ISETP.GE.OR P0, PT, R103, R232, !P0 ;  /* 0x000000e86700720c */ /* 0x000fe40004706670 */
[C---:B------:R-:W-:Y:S02]  /*16a10*/  IADD3 R103, R227.reuse, -R103, RZ ;  /* 0x80000067e3677210 */ /* 0x040fe40007ffe0ff */
[----:B-1----:R-:W-:Y:S01]  /*16a20*/  IABS R4, R5 ;  /* 0x0000000500047213 */ /* 0x002fe20000000000 */
[----:B------:R-:W-:Y:S02]  /*16a30*/  IMAD.IADD R5, R227, 0x1, -R105 ;  /* 0x00000001e3057824 */ /* 0x000fe400078e0a69 */
[-C--:B--2---:R-:W-:Y:S01]  /*16a40*/  FFMA.FTZ R42, R8, -R222.reuse, R42 ;  /* 0x800000de082a7223 */ /* 0x084fe2000001002a */
[----:B------:R1:W2:Y:S04]  /*16a50*/  I2F R7, R4 ;  /* 0x0000000400077306 */ /* 0x0002a80000201400 */
[----:B------:R-:W-:Y:S02]  /*16a60*/  FSEL R244, R42, -INF , !P2 ;  /* 0xff8000002af47808 */ /* 0x000fe40005000000 */
[C---:B------:R-:W-:Y:S04]  /*16a70*/  ISETP.GE.AND P2, PT, R2.reuse, R229, PT ;  /* 0x000000e50200720c */ /* 0x040fe80003f46270 */
[----:B------:R-:W-:Y:S02]  /*16a80*/  ISETP.GE.OR P2, PT, R2, R233, !P2 ;  /* 0x000000e90200720c */ /* 0x000fe40005746670 */
[----:B-1----:R-:W-:Y:S01]  /*16a90*/  IABS R4, R5 ;  /* 0x0000000500047213 */ /* 0x002fe20000000000 */
[----:B------:R-:W-:Y:S02]  /*16aa0*/  IMAD.IADD R5, R224, 0x1, -R0 ;  /* 0x00000001e0057824 */ /* 0x000fe400078e0a00 */
[-C--:B--2---:R-:W-:Y:S01]  /*16ab0*/  FFMA.FTZ R60, R7, -R222.reuse, R60 ;  /* 0x800000de073c7223 */ /* 0x084fe2000001003c */
[----:B------:R1:W2:Y:S04]  /*16ac0*/  I2F R6, R4 ;  /* 0x0000000400067306 */ /* 0x0002a80000201400 */
[----:B------:R-:W-:Y:S01]  /*16ad0*/  FSEL R248, R60, -INF , !P2 ;  /* 0xff8000003cf87808 */ /* 0x000fe20005000000 */
[----:B------:R-:W-:Y:S01]  /*16ae0*/  IMAD.MOV.U32 R60, RZ, RZ, R213 ;  /* 0x000000ffff3c7224 */ /* 0x000fe200078e00d5 */
[C---:B------:R-:W-:Y:S04]  /*16af0*/  ISETP.GE.AND P2, PT, R0.reuse, R229, PT ;  /* 0x000000e50000720c */ /* 0x040fe80003f46270 */
[----:B------:R-:W-:Y:S02]  /*16b00*/  ISETP.GE.OR P2, PT, R0, R233, !P2 ;  /* 0x000000e90000720c */ /* 0x000fe40005746670 */
[----:B-1----:R-:W-:Y:S01]  /*16b10*/  IABS R4, R5 ;  /* 0x0000000500047213 */ /* 0x002fe20000000000 */
[----:B--2---:R-:W-:Y:S01]  /*16b20*/  FFMA.FTZ R43, R6, -R222, R43 ;  /* 0x800000de062b7223 */ /* 0x004fe2000001002b */
[----:B------:R-:W-:Y:S02]  /*16b30*/  IABS R6, R103 ;  /* 0x0000006700067213 */ /* 0x000fe40000000000 */
[----:B------:R-:W-:Y:S02]  /*16b40*/  MOV R5, R4 ;  /* 0x0000000400057202 */ /* 0x000fe40000000f00 */
[----:B------:R-:W-:Y:S01]  /*16b50*/  FMNMX.FTZ R4, R181, R3, !PT ;  /* 0x00000003b5047209 */ /* 0x000fe20007810000 */
[----:B------:R1:W2:Y:S01]  /*16b60*/  I2F R12, R6 ;  /* 0x00000006000c7306 */ /* 0x0002a20000201400 */
[----:B------:R-:W-:Y:S02]  /*16b70*/  FSEL R240, R43, -INF , !P3 ;  /* 0xff8000002bf07808 */ /* 0x000fe40005800000 */
[----:B------:R-:W-:Y:S02]  /*16b80*/  FMNMX.FTZ R105, R182, R4, !PT ;  /* 0x00000004b6697209 */ /* 0x000fe40007810000 */
[----:B------:R-:W-:Y:S02]  /*16b90*/  FMNMX.FTZ R4, R187, R100, !PT ;  /* 0x00000064bb047209 */ /* 0x000fe40007810000 */
[----:B------:R-:W-:Y:S02]  /*16ba0*/  FMNMX.FTZ R105, R188, R105, !PT ;  /* 0x00000069bc697209 */ /* 0x000fe40007810000 */
[----:B------:R-:W-:Y:S01]  /*16bb0*/  FMNMX.FTZ R4, R185, R4, !PT ;  /* 0x00000004b9047209 */ /* 0x000fe20007810000 */
[----:B------:R-:W3:Y:S01]  /*16bc0*/  I2F R5, R5 ;  /* 0x0000000500057306 */ /* 0x000ee20000201400 */
[----:B------:R-:W-:Y:S02]  /*16bd0*/  FMNMX.FTZ R105, R186, R105, !PT ;  /* 0x00000069ba697209 */ /* 0x000fe40007810000 */
[----:B------:R-:W-:Y:S02]  /*16be0*/  FMNMX.FTZ R4, R184, R4, !PT ;  /* 0x00000004b8047209 */ /* 0x000fe40007810000 */
[----:B------:R-:W-:Y:S02]  /*16bf0*/  FMNMX.FTZ R105, R200, R105, !PT ;  /* 0x00000069c8697209 */ /* 0x000fe40007810000 */
[----:B------:R-:W-:Y:S02]  /*16c00*/  FMNMX.FTZ R4, R183, R4, !PT ;  /* 0x00000004b7047209 */ /* 0x000fe40007810000 */
[----:B------:R-:W-:Y:S02]  /*16c10*/  FMNMX.FTZ R105, R199, R105, !PT ;  /* 0x00000069c7697209 */ /* 0x000fe40007810000 */
[----:B------:R-:W-:Y:S02]  /*16c20*/  FMNMX.FTZ R4, R202, R4, !PT ;  /* 0x00000004ca047209 */ /* 0x000fe40007810000 */
[----:B------:R-:W-:Y:S01]  /*16c30*/  FMNMX.FTZ R105, R204, R105, !PT ;  /* 0x00000069cc697209 */ /* 0x000fe20007810000 */
[----:B-1----:R-:W-:Y:S01]  /*16c40*/  IMAD.IADD R6, R227, 0x1, -R101 ;  /* 0x00000001e3067824 */ /* 0x002fe200078e0a65 */
[----:B------:R-:W-:Y:S01]  /*16c50*/  FMNMX.FTZ R4, R201, R4, !PT ;  /* 0x00000004c9047209 */ /* 0x000fe20007810000 */
[----:B--2---:R-:W-:Y:S01]  /*16c60*/  FFMA.FTZ R47, R12, -R222, R47 ;  /* 0x800000de0c2f7223 */ /* 0x004fe2000001002f */
[----:B------:R-:W-:Y:S02]  /*16c70*/  FMNMX.FTZ R105, R203, R105, !PT ;  /* 0x00000069cb697209 */ /* 0x000fe40007810000 */
[----:B------:R-:W-:Y:S02]  /*16c80*/  FMNMX.FTZ R4, R205, R4, !PT ;  /* 0x00000004cd047209 */ /* 0x000fe40007810000 */
[----:B------:R-:W-:Y:S02]  /*16c90*/  FMNMX.FTZ R105, R207, R105, !PT ;  /* 0x00000069cf697209 */ /* 0x000fe40007810000 */
[----:B------:R-:W-:Y:S01]  /*16ca0*/  FMNMX.FTZ R4, R206, R4, !PT ;  /* 0x00000004ce047209 */ /* 0x000fe20007810000 */
[----:B---3--:R-:W-:Y:S01]  /*16cb0*/  FFMA.FTZ R61, R5, -R222, R61 ;  /* 0x800000de053d7223 */ /* 0x008fe2000001003d */
[----:B------:R-:W-:Y:S02]  /*16cc0*/  IABS R5, R104 ;  /* 0x0000006800057213 */ /* 0x000fe40000000000 */
[----:B------:R-:W-:Y:S02]  /*16cd0*/  FMNMX.FTZ R4, R209, R4, !PT ;  /* 0x00000004d1047209 */ /* 0x000fe40007810000 */
[----:B------:R-:W-:Y:S01]  /*16ce0*/  FMNMX.FTZ R105, R208, R105, !PT ;  /* 0x00000069d0697209 */ /* 0x000fe20007810000 */
[----:B------:R-:W1:Y:S01]  /*16cf0*/  I2F R9, R5 ;  /* 0x0000000500097306 */ /* 0x000e620000201400 */
        /* <DEDUP_REMOVED lines=11> */
[----:B------:R-:W-:Y:S01]  /*16db0*/  IMAD.IADD R4, R227, 0x1, -R102 ;  /* 0x00000001e3047824 */ /* 0x000fe200078e0a66 */
[----:B------:R-:W-:Y:S01]  /*16dc0*/  FMNMX.FTZ R105, R57, R105, !PT ;  /* 0x0000006939697209 */ /* 0x000fe20007810000 */
[----:B-1----:R-:W-:Y:S01]  /*16dd0*/  FFMA.FTZ R46, R9, -R222, R46 ;  /* 0x800000de092e7223 */ /* 0x002fe2000001002e */
[----:B------:R-:W-:Y:S02]  /*16de0*/  FMNMX.FTZ R104, R56, R104, !PT ;  /* 0x0000006838687209 */ /* 0x000fe40007810000 */
[----:B------:R-:W-:Y:S01]  /*16df0*/  IABS R4, R4 ;  /* 0x0000000400047213 */ /* 0x000fe20000000000 */
[----:B------:R-:W1:Y:S01]  /*16e00*/  SHFL.BFLY PT, R7, R105, 0x2, 0x1f ;  /* 0x0c401f0069077f89 */ /* 0x000e6200000e0000 */
[----:B------:R-:W-:Y:S02]  /*16e10*/  FMNMX.FTZ R5, R189, R106, !PT ;  /* 0x0000006abd057209 */ /* 0x000fe40007810000 */
[----:B------:R2:W3:Y:S01]  /*16e20*/  I2F R10, R4 ;  /* 0x00000004000a7306 */ /* 0x0004e20000201400 */
[----:B------:R-:W-:Y:S02]  /*16e30*/  FSEL R249, R46, -INF , !P1 ;  /* 0xff8000002ef97808 */ /* 0x000fe40004800000 */
[----:B------:R-:W-:Y:S02]  /*16e40*/  FMNMX.FTZ R5, R34, R5, !PT ;  /* 0x0000000522057209 */ /* 0x000fe40007810000 */
[----:B------:R-:W4:Y:S01]  /*16e50*/  SHFL.BFLY PT, R8, R104, 0x2, 0x1f ;  /* 0x0c401f0068087f89 */ /* 0x000f2200000e0000 */
[-C--:B------:R-:W-:Y:S02]  /*16e60*/  ISETP.GE.AND P1, PT, R2, R228.reuse, PT ;  /* 0x000000e40200720c */ /* 0x080fe40003f26270 */
[----:B------:R-:W-:Y:S02]  /*16e70*/  FMNMX.FTZ R5, R33, R5, !PT ;  /* 0x0000000521057209 */ /* 0x000fe40007810000 */
[----:B------:R-:W-:Y:S02]  /*16e80*/  ISETP.GE.AND P3, PT, R102, R228, PT ;  /* 0x000000e46600720c */ /* 0x000fe40003f66270 */
[----:B------:R-:W-:Y:S02]  /*16e90*/  FMNMX.FTZ R5, R32, R5, !PT ;  /* 0x0000000520057209 */ /* 0x000fe40007810000 */
[-C--:B------:R-:W-:Y:S02]  /*16ea0*/  ISETP.GE.OR P1, PT, R2, R232.reuse, !P1 ;  /* 0x000000e80200720c */ /* 0x080fe40004f26670 */
[----:B------:R-:W-:Y:S02]  /*16eb0*/  FMNMX.FTZ R5, R196, R5, !PT ;  /* 0x00000005c4057209 */ /* 0x000fe40007810000 */
[----:B------:R-:W-:Y:S02]  /*16ec0*/  ISETP.GE.OR P3, PT, R102, R232, !P3 ;  /* 0x000000e86600720c */ /* 0x000fe40005f66670 */
[----:B------:R-:W-:Y:S02]  /*16ed0*/  FSEL R65, R61, -INF , !P2 ;  /* 0xff8000003d417808 */ /* 0x000fe40005000000 */
[----:B-1----:R-:W-:Y:S02]  /*16ee0*/  FMNMX.FTZ R105, R105, R7, !PT ;  /* 0x0000000769697209 */ /* 0x002fe40007810000 */
[----:B--2---:R-:W-:Y:S01]  /*16ef0*/  IABS R4, R6 ;  /* 0x0000000600047213 */ /* 0x004fe20000000000 */
[----:B---3--:R-:W-:Y:S01]  /*16f00*/  FFMA.FTZ R58, R10, -R222, R58 ;  /* 0x800000de0a3a7223 */ /* 0x008fe2000001003a */
[----:B------:R-:W-:Y:S02]  /*16f10*/  FSEL R245, R47, -INF , !P0 ;  /* 0xff8000002ff57808 */ /* 0x000fe40004000000 */
[----:B------:R-:W-:Y:S02]  /*16f20*/  MOV R6, R4 ;  /* 0x0000000400067202 */ /* 0x000fe40000000f00 */
[----:B----4-:R-:W-:Y:S02]  /*16f30*/  FMNMX.FTZ R104, R104, R8, !PT ;  /* 0x0000000868687209 */ /* 0x010fe40007810000 */
[----:B------:R1:W2:Y:S01]  /*16f40*/  I2F R11, R6 ;  /* 0x00000006000b7306 */ /* 0x0002a20000201400 */
[----:B------:R-:W-:Y:S01]  /*16f50*/  FMNMX.FTZ R4, R195, R5, !PT ;  /* 0x00000005c3047209 */ /* 0x000fe20007810000 */
[----:B------:R-:W-:Y:S01]  /*16f60*/  IMAD.IADD R5, R227, 0x1, -R2 ;  /* 0x00000001e3057824 */ /* 0x000fe200078e0a02 */
[----:B------:R-:W3:Y:S01]  /*16f70*/  SHFL.BFLY PT, R8, R105, 0x1, 0x1f ;  /* 0x0c201f0069087f89 */ /* 0x000ee200000e0000 */
[----:B------:R-:W-:Y:S02]  /*16f80*/  FSEL R61, R58, -INF , !P3 ;  /* 0xff8000003a3d7808 */ /* 0x000fe40005800000 */
[----:B------:R-:W-:Y:S02]  /*16f90*/  FMNMX.FTZ R7, R198, R4, !PT ;  /* 0x00000004c6077209 */ /* 0x000fe40007810000 */
[----:B------:R-:W-:Y:S02]  /*16fa0*/  IABS R4, R5 ;  /* 0x0000000500047213 */ /* 0x000fe40000000000 */
[CC--:B------:R-:W-:Y:S02]  /*16fb0*/  ISETP.GE.AND P0, PT, R0.reuse, R228.reuse, PT ;  /* 0x000000e40000720c */ /* 0x0c0fe40003f06270 */
[----:B------:R-:W4:Y:S01]  /*16fc0*/  I2F R9, R4 ;  /* 0x0000000400097306 */ /* 0x000f220000201400 */
[C---:B------:R-:W-:Y:S02]  /*16fd0*/  ISETP.GE.AND P2, PT, R101.reuse, R228, PT ;  /* 0x000000e46500720c */ /* 0x040fe40003f46270 */
[-C--:B------:R-:W-:Y:S02]  /*16fe0*/  ISETP.GE.OR P0, PT, R0, R232.reuse, !P0 ;  /* 0x000000e80000720c */ /* 0x080fe40004706670 */
[----:B------:R-:W-:Y:S02]  /*16ff0*/  ISETP.GE.OR P2, PT, R101, R232, !P2 ;  /* 0x000000e86500720c */ /* 0x000fe40005746670 */
[----:B-1----:R-:W-:Y:S01]  /*17000*/  FMNMX.FTZ R6, R190, R107, !PT ;  /* 0x0000006bbe067209 */ /* 0x002fe20007810000 */
[----:B--2---:R-:W-:Y:S01]  /*17010*/  FFMA.FTZ R59, R11, -R222, R59 ;  /* 0x800000de0b3b7223 */ /* 0x004fe2000001003b */
[----:B---3--:R-:W-:Y:S02]  /*17020*/  FMNMX.FTZ R105, R105, R8, !PT ;  /* 0x0000000869697209 */ /* 0x008fe40007810000 */
[----:B------:R-:W-:Y:S02]  /*17030*/  FMNMX.FTZ R5, R17, R6, !PT ;  /* 0x0000000611057209 */ /* 0x000fe40007810000 */
[C---:B------:R-:W-:Y:S01]  /*17040*/  FSETP.NEU.FTZ.AND P3, PT, R105.reuse, -INF , PT ;  /* 0xff8000006900780b */ /* 0x040fe20003f7d000 */
[----:B------:R-:W-:Y:S01]  /*17050*/  FMUL.FTZ R109, R105, c[0x0][0x23c] ;  /* 0x00008f00696d7a20 */ /* 0x000fe20000410000 */
[----:B------:R-:W-:Y:S02]  /*17060*/  FMNMX.FTZ R5, R14, R5, !PT ;  /* 0x000000050e057209 */ /* 0x000fe40007810000 */
[----:B------:R-:W-:Y:S01]  /*17070*/  FMNMX.FTZ R6, R197, R7, !PT ;  /* 0x00000007c5067209 */ /* 0x000fe20007810000 */
[----:B------:R-:W-:Y:S01]  /*17080*/  IMAD.IADD R7, R227, 0x1, -R0 ;  /* 0x00000001e3077824 */ /* 0x000fe200078e0a00 */
[----:B------:R-:W-:Y:S01]  /*17090*/  FMNMX.FTZ R5, R15, R5, !PT ;  /* 0x000000050f057209 */ /* 0x000fe20007810000 */
[----:B----4-:R-:W-:Y:S01]  /*170a0*/  FFMA.FTZ R62, R9, -R222, R62 ;  /* 0x800000de093e7223 */ /* 0x010fe2000001003e */
[----:B------:R-:W-:Y:S02]  /*170b0*/  FSEL R109, R109, RZ, P3 ;  /* 0x000000ff6d6d7208 */ /* 0x000fe40001800000 */
        /* <DEDUP_REMOVED lines=8> */
[----:B------:R-:W-:Y:S02]  /*17140*/  IABS R4, R7 ;  /* 0x0000000700047213 */ /* 0x000fe40000000000 */
[----:B------:R-:W-:Y:S02]  /*17150*/  FMNMX.FTZ R2, R244, R2, !PT ;  /* 0x00000002f4027209 */ /* 0x000fe40007810000 */
[----:B------:R-:W-:Y:S02]  /*17160*/  FMNMX.FTZ R103, R67, R6, !PT ;  /* 0x0000000643677209 */ /* 0x000fe40007810000 */
[----:B------:R-:W-:Y:S01]  /*17170*/  FMNMX.FTZ R2, R240, R2, !PT ;  /* 0x00000002f0027209 */ /* 0x000fe20007810000 */
[----:B------:R-:W2:Y:S01]  /*17180*/  I2F R6, R4 ;  /* 0x0000000400067306 */ /* 0x000ea20000201400 */
[----:B------:R-:W-:Y:S02]  /*17190*/  FSEL R46, R59, -INF , !P2 ;  /* 0xff8000003b2e7808 */ /* 0x000fe40005000000 */
[----:B------:R-:W-:Y:S01]  /*171a0*/  FMNMX.FTZ R0, R249, R2, !PT ;  /* 0x00000002f9007209 */ /* 0x000fe20007810000 */
[----:B------:R-:W-:Y:S01]  /*171b0*/  FFMA.FTZ R2, R181, c[0x0][0x23c], -R109 ;  /* 0x00008f00b5027a23 */ /* 0x000fe2000001086d */
[----:B------:R-:W-:Y:S02]  /*171c0*/  FSEL R223, R62, -INF , !P1 ;  /* 0xff8000003edf7808 */ /* 0x000fe40004800000 */
[----:B------:R-:W-:Y:S02]  /*171d0*/  FMNMX.FTZ R0, R245, R0, !PT ;  /* 0x00000000f5007209 */ /* 0x000fe40007810000 */
[----:B------:R-:W-:Y:S01]  /*171e0*/  FMNMX.FTZ R103, R219, R103, !PT ;  /* 0x00000067db677209 */ /* 0x000fe20007810000 */
[----:B------:R3:W-:Y:S01]  /*171f0*/  MUFU.EX2 R239, R2 ;  /* 0x0000000200ef7308 */ /* 0x0007e20000000800 */
[----:B------:R-:W-:Y:S02]  /*17200*/  FMNMX.FTZ R0, R61, R0, !PT ;  /* 0x000000003d007209 */ /* 0x000fe40007810000 */
[----:B------:R-:W-:Y:S02]  /*17210*/  FMNMX.FTZ R103, R48, R103, !PT ;  /* 0x0000006730677209 */ /* 0x000fe40007810000 */
[----:B------:R-:W-:Y:S02]  /*17220*/  FMNMX.FTZ R0, R46, R0, !PT ;  /* 0x000000002e007209 */ /* 0x000fe40007810000 */
[----:B------:R-:W-:Y:S02]  /*17230*/  FMNMX.FTZ R103, R248, R103, !PT ;  /* 0x00000067f8677209 */ /* 0x000fe40007810000 */
[----:B------:R-:W-:Y:S02]  /*17240*/  FMNMX.FTZ R0, R223, R0, !PT ;  /* 0x00000000df007209 */ /* 0x000fe40007810000 */
[----:B------:R-:W-:Y:S02]  /*17250*/  FMNMX.FTZ R103, R65, R103, !PT ;  /* 0x0000006741677209 */ /* 0x000fe40007810000 */
[----:B-1----:R-:W-:Y:S01]  /*17260*/  FMNMX.FTZ R104, R104, R5, !PT ;  /* 0x0000000568687209 */ /* 0x002fe20007810000 */
[----:B--2---:R-:W-:Y:S02]  /*17270*/  FFMA.FTZ R63, R6, -R222, R63 ;  /* 0x800000de063f7223 */ /* 0x004fe4000001003f */
[----:B------:R-:W1:Y:S01]  /*17280*/  SHFL.BFLY PT, R4, R103, 0x2, 0x1f ;  /* 0x0c401f0067047f89 */ /* 0x000e6200000e0000 */
[C---:B------:R-:W-:Y:S01]  /*17290*/  FSETP.NEU.FTZ.AND P2, PT, R104.reuse, -INF , PT ;  /* 0xff8000006800780b */ /* 0x040fe20003f5d000 */
[----:B------:R-:W-:Y:S01]  /*172a0*/  FMUL.FTZ R110, R104, c[0x0][0x23c] ;  /* 0x00008f00686e7a20 */ /* 0x000fe20000410000 */
[----:B------:R-:W-:Y:S04]  /*172b0*/  FSEL R108, R63, -INF , !P0 ;  /* 0xff8000003f6c7808 */ /* 0x000fe80004000000 */
[----:B------:R-:W-:Y:S01]  /*172c0*/  FMNMX.FTZ R0, R108, R0, !PT ;  /* 0x000000006c007209 */ /* 0x000fe20007810000 */
[--C-:B---3--:R-:W-:Y:S01]  /*172d0*/  FFMA.FTZ R2, R182, c[0x0][0x23c], -R109.reuse ;  /* 0x00008f00b6027a23 */ /* 0x108fe2000001086d */
[----:B------:R-:W-:Y:S03]  /*172e0*/  FSEL R110, R110, RZ, P2 ;  /* 0x000000ff6e6e7208 */ /* 0x000fe60001000000 */
[----:B------:R-:W2:Y:S01]  /*172f0*/  MUFU.EX2 R225, R2 ;  /* 0x0000000200e17308 */ /* 0x000ea20000000800 */
[----:B-1----:R-:W-:Y:S01]  /*17300*/  FMNMX.FTZ R103, R103, R4, !PT ;  /* 0x0000000467677209 */ /* 0x002fe20007810000 */
[--C-:B------:R-:W-:Y:S04]  /*17310*/  FFMA.FTZ R4, R187, c[0x0][0x23c], -R110.reuse ;  /* 0x00008f00bb047a23 */ /* 0x100fe8000001086e */
[----:B------:R-:W1:Y:S04]  /*17320*/  SHFL.BFLY PT, R5, R103, 0x1, 0x1f ;  /* 0x0c201f0067057f89 */ /* 0x000e6800000e0000 */
[----:B------:R3:W-:Y:S01]  /*17330*/  MUFU.EX2 R214, R4 ;  /* 0x0000000400d67308 */ /* 0x0007e20000000800 */
[----:B--2---:R-:W-:Y:S03]  /*17340*/  F2FP.PACK_AB R176, R225, R239 ;  /* 0x000000efe1b0723e */ /* 0x004fe600000000ff */
[----:B------:R-:W2:Y:S01]  /*17350*/  SHFL.BFLY PT, R2, R0, 0x2, 0x1f ;  /* 0x0c401f0000027f89 */ /* 0x000ea200000e0000 */
[----:B-1----:R-:W-:Y:S01]  /*17360*/  FMNMX.FTZ R103, R103, R5, !PT ;  /* 0x0000000567677209 */ /* 0x002fe20007810000 */
[--C-:B---3--:R-:W-:Y:S01]  /*17370*/  FFMA.FTZ R4, R185, c[0x0][0x23c], -R110.reuse ;  /* 0x00008f00b9047a23 */ /* 0x108fe2000001086e */
[----:B------:R-:W-:Y:S02]  /*17380*/  MOV R185, R61 ;  /* 0x0000003d00b97202 */ /* 0x000fe40000000f00 */
[C---:B------:R-:W-:Y:S01]  /*17390*/  FSETP.NEU.FTZ.AND P1, PT, R103.reuse, -INF , PT ;  /* 0xff8000006700780b */ /* 0x040fe20003f3d000 */
[----:B------:R-:W-:Y:S01]  /*173a0*/  FMUL.FTZ R111, R103, c[0x0][0x23c] ;  /* 0x00008f00676f7a20 */ /* 0x000fe20000410000 */
[----:B------:R1:W3:Y:S01]  /*173b0*/  MUFU.EX2 R243, R4 ;  /* 0x0000000400f37308 */ /* 0x0002e20000000800 */
[----:B--2---:R-:W-:Y:S01]  /*173c0*/  FMNMX.FTZ R0, R0, R2, !PT ;  /* 0x0000000200007209 */ /* 0x004fe20007810000 */
[----:B------:R-:W-:Y:S02]  /*173d0*/  FFMA.FTZ R2, R184, c[0x0][0x23c], -R110 ;  /* 0x00008f00b8027a23 */ /* 0x000fe4000001086e */
[----:B------:R-:W-:Y:S06]  /*173e0*/  FSEL R111, R111, RZ, P1 ;  /* 0x000000ff6f6f7208 */ /* 0x000fec0000800000 */
[----:B------:R2:W-:Y:S01]  /*173f0*/  MUFU.EX2 R58, R2 ;  /* 0x00000002003a7308 */ /* 0x0005e20000000800 */
[--C-:B-1----:R-:W-:Y:S01]  /*17400*/  FFMA.FTZ R4, R188, c[0x0][0x23c], -R109.reuse ;  /* 0x00008f00bc047a23 */ /* 0x102fe2000001086d */
[----:B---3--:R-:W-:Y:S01]  /*17410*/  F2FP.PACK_AB R177, R243, R214 ;  /* 0x000000d6f3b1723e */ /* 0x008fe200000000ff */
[----:B------:R-:W-:Y:S07]  /*17420*/  IMAD.MOV.U32 R188, RZ, RZ, R46 ;  /* 0x000000ffffbc7224 */ /* 0x000fee00078e002e */
[----:B------:R1:W-:Y:S01]  /*17430*/  MUFU.EX2 R247, R4 ;  /* 0x0000000400f77308 */ /* 0x0003e20000000800 */
[----:B--2---:R-:W2:Y:S01]  /*17440*/  SHFL.BFLY PT, R2, R0, 0x1, 0x1f ;  /* 0x0c201f0000027f89 */ /* 0x004ea200000e0000 */
[----:B-1----:R-:W-:Y:S02]  /*17450*/  FFMA.FTZ R4, R186, c[0x0][0x23c], -R109 ;  /* 0x00008f00ba047a23 */ /* 0x002fe4000001086d */
[----:B------:R-:W-:Y:S06]  /*17460*/  IMAD.MOV.U32 R186, RZ, RZ, R65 ;  /* 0x000000ffffba7224 */ /* 0x000fec00078e0041 */
[----:B------:R1:W3:Y:S01]  /*17470*/  MUFU.EX2 R221, R4 ;  /* 0x0000000400dd7308 */ /* 0x0002e20000000800 */
[----:B--2---:R-:W-:Y:S01]  /*17480*/  FMNMX.FTZ R102, R0, R2, !PT ;  /* 0x0000000200667209 */ /* 0x004fe20007810000 */
[--C-:B------:R-:W-:Y:S03]  /*17490*/  FFMA.FTZ R0, R33, c[0x0][0x23c], -R111.reuse ;  /* 0x00008f0021007a23 */ /* 0x100fe6000001086f */
[C---:B------:R-:W-:Y:S01]  /*174a0*/  FSETP.NEU.FTZ.AND P0, PT, R102.reuse, -INF , PT ;  /* 0xff8000006600780b */ /* 0x040fe20003f1d000 */
[----:B------:R-:W-:Y:S04]  /*174b0*/  FMUL.FTZ R184, R102, c[0x0][0x23c] ;  /* 0x00008f0066b87a20 */ /* 0x000fe80000410000 */
[----:B------:R2:W-:Y:S01]  /*174c0*/  MUFU.EX2 R47, R0 ;  /* 0x00000000002f7308 */ /* 0x0005e20000000800 */
[----:B------:R-:W-:Y:S05]  /*174d0*/  FSEL R184, R184, RZ, P0 ;  /* 0x000000ffb8b87208 */ /* 0x000fea0000000000 */
[----:B------:R-:W-:Y:S04]  /*174e0*/  FFMA.FTZ R2, R15, c[0x0][0x23c], -R184 ;  /* 0x00008f000f027a23 */ /* 0x000fe800000108b8 */
[----:B------:R4:W-:Y:S01]  /*174f0*/  MUFU.EX2 R238, R2 ;  /* 0x0000000200ee7308 */ /* 0x0009e20000000800 */
[----:B-1----:R-:W-:Y:S01]  /*17500*/  FFMA.FTZ R4, R183, c[0x0][0x23c], -R110 ;  /* 0x00008f00b7047a23 */ /* 0x002fe2000001086e */
[----:B---3--:R-:W-:Y:S08]  /*17510*/  F2FP.PACK_AB R178, R221, R247 ;  /* 0x000000f7ddb2723e */ /* 0x008ff000000000ff */
[----:B------:R1:W3:Y:S01]  /*17520*/  MUFU.EX2 R187, R4 ;  /* 0x0000000400bb7308 */ /* 0x0002e20000000800 */
[--C-:B--2---:R-:W-:Y:S09]  /*17530*/  FFMA.FTZ R0, R32, c[0x0][0x23c], -R111.reuse ;  /* 0x00008f0020007a23 */ /* 0x104ff2000001086f */
[----:B------:R2:W2:Y:S01]  /*17540*/  MUFU.EX2 R236, R0 ;  /* 0x0000000000ec7308 */ /* 0x0004a20000000800 */
[----:B----4-:R-:W-:Y:S01]  /*17550*/  FSEL R2, R104, RZ, P2 ;  /* 0x000000ff68027208 */ /* 0x010fe20001000000 */
[--C-:B-1----:R-:W-:Y:S01]  /*17560*/  FFMA.FTZ R4, R189, c[0x0][0x23c], -R111.reuse ;  /* 0x00008f00bd047a23 */ /* 0x102fe2000001086f */
[----:B---3--:R-:W-:Y:S01]  /*17570*/  F2FP.PACK_AB R179, R187, R58 ;  /* 0x0000003abbb3723e */ /* 0x008fe200000000ff */
[----:B------:R-:W-:Y:S06]  /*17580*/  IMAD.MOV.U32 R189, RZ, RZ, R48 ;  /* 0x000000ffffbd7224 */ /* 0x000fec00078e0030 */
[----:B------:R1:W-:Y:S01]  /*17590*/  MUFU.EX2 R213, R4 ;  /* 0x0000000400d57308 */ /* 0x0003e20000000800 */
[----:B--2---:R-:W-:Y:S01]  /*175a0*/  FFMA.FTZ R0, R190, c[0x0][0x23c], -R184 ;  /* 0x00008f00be007a23 */ /* 0x004fe200000108b8 */
[----:B------:R-:W-:Y:S01]  /*175b0*/  F2FP.PACK_AB R182, R236, R47 ;  /* 0x0000002fecb6723e */ /* 0x000fe200000000ff */
[----:B------:R-:W-:Y:S07]  /*175c0*/  IMAD.MOV.U32 R190, RZ, RZ, R56 ;  /* 0x000000ffffbe7224 */ /* 0x000fee00078e0038 */
[----:B------:R2:W-:Y:S01]  /*175d0*/  MUFU.EX2 R226, R0 ;  /* 0x0000000000e27308 */ /* 0x0005e20000000800 */
[----:B-1----:R-:W-:Y:S09]  /*175e0*/  FFMA.FTZ R4, R34, c[0x0][0x23c], -R111 ;  /* 0x00008f0022047a23 */ /* 0x002ff2000001086f */
[----:B------:R-:W1:Y:S01]  /*175f0*/  MUFU.EX2 R251, R4 ;  /* 0x0000000400fb7308 */ /* 0x000e620000000800 */
[--C-:B--2---:R-:W-:Y:S09]  /*17600*/  FFMA.FTZ R0, R17, c[0x0][0x23c], -R184.reuse ;  /* 0x00008f0011007a23 */ /* 0x104ff200000108b8 */
[----:B------:R2:W3:Y:S01]  /*17610*/  MUFU.EX2 R215, R0 ;  /* 0x0000000000d77308 */ /* 0x0004e20000000800 */
[----:B-1----:R-:W-:Y:S01]  /*17620*/  F2FP.PACK_AB R180, R251, R213 ;  /* 0x000000d5fbb4723e */ /* 0x002fe200000000ff */
[----:B--2---:R-:W-:Y:S01]  /*17630*/  FFMA.FTZ R0, R14, c[0x0][0x23c], -R184 ;  /* 0x00008f000e007a23 */ /* 0x004fe200000108b8 */
[----:B---3--:R-:W-:Y:S07]  /*17640*/  F2FP.PACK_AB R181, R215, R226 ;  /* 0x000000e2d7b5723e */ /* 0x008fee00000000ff */
[----:B------:R1:W2:Y:S02]  /*17650*/  MUFU.EX2 R51, R0 ;  /* 0x0000000000337308 */ /* 0x0002a40000000800 */
[----:B-1----:R-:W-:Y:S02]  /*17660*/  FSEL R0, R105, RZ, P3 ;  /* 0x000000ff69007208 */ /* 0x002fe40001800000 */
[----:B--2---:R-:W-:Y:S03]  /*17670*/  F2FP.PACK_AB R183, R238, R51 ;  /* 0x00000033eeb7723e */ /* 0x004fe600000000ff */
[----:B------:R-:W-:Y:S04]  /*17680*/  FADD.FTZ R0, -R0, R3 ;  /* 0x0000000300007221 */ /* 0x000fe80000010100 */
[----:B------:R-:W-:Y:S04]  /*17690*/  FMUL.FTZ R0, R0, c[0x0][0x23c] ;  /* 0x00008f0000007a20 */ /* 0x000fe80000410000 */
[----:B------:R1:W2:Y:S02]  /*176a0*/  MUFU.EX2 R101, R0 ;  /* 0x0000000000657308 */ /* 0x0002a40000000800 */
[----:B-1----:R-:W-:Y:S01]  /*176b0*/  FADD.FTZ R0, -R2, R100 ;  /* 0x0000006402007221 */ /* 0x002fe20000010100 */
[----:B------:R-:W-:Y:S01]  /*176c0*/  FSEL R2, R103, RZ, P1 ;  /* 0x000000ff67027208 */ /* 0x000fe20000800000 */
[C---:B--2---:R-:W-:Y:S02]  /*176d0*/  FMUL.FTZ R4, R101.reuse, R112 ;  /* 0x0000007065047220 */ /* 0x044fe40000410000 */
[----:B------:R-:W-:Y:S02]  /*176e0*/  FMUL.FTZ R0, R0, c[0x0][0x23c] ;  /* 0x00008f0000007a20 */ /* 0x000fe40000410000 */
[C---:B------:R-:W-:Y:S02]  /*176f0*/  FMUL.FTZ R5, R101.reuse, R113 ;  /* 0x0000007165057220 */ /* 0x040fe40000410000 */
[----:B------:R1:W2:Y:S01]  /*17700*/  MUFU.EX2 R100, R0 ;  /* 0x0000000000647308 */ /* 0x0002a20000000800 */
[C---:B------:R-:W-:Y:S02]  /*17710*/  FMUL.FTZ R16, R101.reuse, R124 ;  /* 0x0000007c65107220 */ /* 0x040fe40000410000 */
[C---:B------:R-:W-:Y:S02]  /*17720*/  FMUL.FTZ R17, R101.reuse, R125 ;  /* 0x0000007d65117220 */ /* 0x040fe40000410000 */
[C---:B------:R-:W-:Y:S01]  /*17730*/  FMUL.FTZ R32, R101.reuse, R140 ;  /* 0x0000008c65207220 */ /* 0x040fe20000410000 */
[----:B------:R-:W-:Y:S01]  /*17740*/  MOV R140, R243 ;  /* 0x000000f3008c7202 */ /* 0x000fe20000000f00 */
        /* <DEDUP_REMOVED lines=11> */
[----:B--2---:R-:W-:Y:S02]  /*17800*/  FMUL.FTZ R6, R100, R114 ;  /* 0x0000007264067220 */ /* 0x004fe40000410000 */
[----:B------:R-:W-:Y:S02]  /*17810*/  FMUL.FTZ R0, R0, c[0x0][0x23c] ;  /* 0x00008f0000007a20 */ /* 0x000fe40000410000 */
[C---:B------:R-:W-:Y:S02]  /*17820*/  FMUL.FTZ R7, R100.reuse, R115 ;  /* 0x0000007364077220 */ /* 0x040fe40000410000 */
[----:B------:R1:W2:Y:S01]  /*17830*/  MUFU.EX2 R3, R0 ;  /* 0x0000000000037308 */ /* 0x0002a20000000800 */
[----:B------:R-:W3:Y:S01]  /*17840*/  LDSM.16.MT88.4 R112, [R218+0xa000] ;  /* 0x00a00000da70783b */ /* 0x000ee20000004200 */
[C---:B------:R-:W-:Y:S02]  /*17850*/  FMUL.FTZ R18, R100.reuse, R126 ;  /* 0x0000007e64127220 */ /* 0x040fe40000410000 */
[C---:B------:R-:W-:Y:S01]  /*17860*/  FMUL.FTZ R19, R100.reuse, R127 ;  /* 0x0000007f64137220 */ /* 0x040fe20000410000 */
[-C--:B------:R-:W-:Y:S01]  /*17870*/  HMMA.16816.F32 R4, R176, R20.reuse, R4 ;  /* 0x00000014b004723c */ /* 0x080fe20000001804 */
[C---:B------:R-:W-:Y:S02]  /*17880*/  FMUL.FTZ R34, R100.reuse, R142 ;  /* 0x0000008e64227220 */ /* 0x040fe40000410000 */
[----:B------:R-:W-:Y:S01]  /*17890*/  FMUL.FTZ R35, R100, R143 ;  /* 0x0000008f64237220 */ /* 0x000fe20000410000 */
[----:B------:R-:W-:Y:S01]  /*178a0*/  LDSM.16.MT88.4 R124, [R218+0x9400] ;  /* 0x00940000da7c783b */ /* 0x000fe20000004200 */
[----:B------:R-:W-:Y:S02]  /*178b0*/  IMAD.MOV.U32 R106, RZ, RZ, R237 ;  /* 0x000000ffff6a7224 */ /* 0x000fe400078e00ed */
[----:B------:R-:W-:Y:S02]  /*178c0*/  IMAD.MOV.U32 R142, RZ, RZ, R47 ;  /* 0x000000ffff8e7224 */ /* 0x000fe400078e002f */
[----:B------:R-:W-:Y:S03]  /*178d0*/  FFMA.FTZ R106, R106, c[0x0][0x23c], -R109 ;  /* 0x00008f006a6a7a23 */ /* 0x000fe6000001086d */
[----:B------:R-:W-:Y:S02]  /*178e0*/  IMAD.MOV.U32 R143, RZ, RZ, R58 ;  /* 0x000000ffff8f7224 */ /* 0x000fe400078e003a */
[C---:B------:R-:W-:Y:S02]  /*178f0*/  FMUL.FTZ R70, R100.reuse, R70 ;  /* 0x0000004664467220 */ /* 0x040fe40000410000 */
[C---:B------:R-:W-:Y:S02]  /*17900*/  FMUL.FTZ R71, R100.reuse, R71 ;  /* 0x0000004764477220 */ /* 0x040fe40000410000 */
[----:B------:R-:W-:Y:S02]  /*17910*/  FMUL.FTZ R82, R100, R82 ;  /* 0x0000005264527220 */ /* 0x000fe40000410000 */
[----:B-1----:R-:W-:Y:S02]  /*17920*/  FADD.FTZ R0, -R2, R107 ;  /* 0x0000006b02007221 */ /* 0x002fe40000010100 */
[----:B------:R-:W-:Y:S02]  /*17930*/  FFMA.FTZ R2, R200, c[0x0][0x23c], -R109 ;  /* 0x00008f00c8027a23 */ /* 0x000fe4000001086d */
[----:B------:R-:W-:Y:S02]  /*17940*/  FMUL.FTZ R0, R0, c[0x0][0x23c] ;  /* 0x00008f0000007a20 */ /* 0x000fe40000410000 */
[----:B------:R1:W-:Y:S01]  /*17950*/  MUFU.EX2 R45, R2 ;  /* 0x00000002002d7308 */ /* 0x0003e20000000800 */
[C---:B--2---:R-:W-:Y:S01]  /*17960*/  FMUL.FTZ R25, R3.reuse, R133 ;  /* 0x0000008503197220 */ /* 0x044fe20000410000 */
[----:B------:R-:W-:Y:S01]  /*17970*/  MOV R133, R248 ;  /* 0x000000f800857202 */ /* 0x000fe20000000f00 */
[C---:B------:R-:W-:Y:S02]  /*17980*/  FMUL.FTZ R24, R3.reuse, R132 ;  /* 0x0000008403187220 */ /* 0x040fe40000410000 */
[----:B------:R-:W-:Y:S02]  /*17990*/  IMAD.MOV.U32 R132, RZ, RZ, R247 ;  /* 0x000000ffff847224 */ /* 0x000fe400078e00f7 */
[C---:B------:R-:W-:Y:S02]  /*179a0*/  FMUL.FTZ R8, R3.reuse, R116 ;  /* 0x0000007403087220 */ /* 0x040fe40000410000 */
[C---:B------:R-:W-:Y:S01]  /*179b0*/  FMUL.FTZ R9, R3.reuse, R117 ;  /* 0x0000007503097220 */ /* 0x040fe20000410000 */
[----:B------:R-:W2:Y:S01]  /*179c0*/  MUFU.EX2 R0, R0 ;  /* 0x0000000000007308 */ /* 0x000ea20000000800 */
[C---:B------:R-:W-:Y:S02]  /*179d0*/  FMUL.FTZ R12, R3.reuse, R120 ;  /* 0x00000078030c7220 */ /* 0x040fe40000410000 */
[C---:B------:R-:W-:Y:S02]  /*179e0*/  FMUL.FTZ R13, R3.reuse, R121 ;  /* 0x00000079030d7220 */ /* 0x040fe40000410000 */
[C---:B------:R-:W-:Y:S01]  /*179f0*/  FMUL.FTZ R28, R3.reuse, R136 ;  /* 0x00000088031c7220 */ /* 0x040fe20000410000 */
[----:B------:R-:W-:Y:S01]  /*17a00*/  MOV R136, R239 ;  /* 0x000000ef00887202 */ /* 0x000fe20000000f00 */
[C---:B------:R-:W-:Y:S02]  /*17a10*/  FMUL.FTZ R29, R3.reuse, R137 ;  /* 0x00000089031d7220 */ /* 0x040fe40000410000 */
[----:B------:R-:W-:Y:S02]  /*17a20*/  IMAD.MOV.U32 R137, RZ, RZ, R213 ;  /* 0x000000ffff897224 */ /* 0x000fe400078e00d5 */
[----:B------:R-:W-:Y:S02]  /*17a30*/  FMUL.FTZ R41, R3, R149 ;  /* 0x0000009503297220 */ /* 0x000fe40000410000 */
[----:B------:R-:W-:Y:S02]  /*17a40*/  IMAD.MOV.U32 R149, RZ, RZ, R49 ;  /* 0x000000ffff957224 */ /* 0x000fe400078e0031 */
[----:B-1----:R-:W-:Y:S01]  /*17a50*/  FFMA.FTZ R2, R199, c[0x0][0x23c], -R109 ;  /* 0x00008f00c7027a23 */ /* 0x002fe2000001086d */
[----:B------:R-:W-:Y:S01]  /*17a60*/  MOV R199, R211 ;  /* 0x000000d300c77202 */ /* 0x000fe20000000f00 */
[C---:B------:R-:W-:Y:S02]  /*17a70*/  FMUL.FTZ R40, R3.reuse, R148 ;  /* 0x0000009403287220 */ /* 0x040fe40000410000 */
[----:B------:R1:W4:Y:S01]  /*17a80*/  MUFU.EX2 R59, R2 ;  /* 0x00000002003b7308 */ /* 0x0003220000000800 */
[----:B------:R-:W-:Y:S02]  /*17a90*/  IMAD.MOV.U32 R148, RZ, RZ, R64 ;  /* 0x000000ffff947224 */ /* 0x000fe400078e0040 */
[----:B------:R-:W-:Y:S02]  /*17aa0*/  FMUL.FTZ R44, R3, R152 ;  /* 0x00000098032c7220 */ /* 0x000fe40000410000 */
[C---:B--2---:R-:W-:Y:S02]  /*17ab0*/  FMUL.FTZ R26, R0.reuse, R134 ;  /* 0x00000086001a7220 */ /* 0x044fe40000410000 */
[----:B------:R-:W-:Y:S02]  /*17ac0*/  IMAD.MOV.U32 R134, RZ, RZ, R251 ;  /* 0x000000ffff867224 */ /* 0x000fe400078e00fb */
[C---:B------:R-:W-:Y:S02]  /*17ad0*/  FMUL.FTZ R42, R0.reuse, R150 ;  /* 0x00000096002a7220 */ /* 0x040fe40000410000 */
[----:B------:R-:W-:Y:S02]  /*17ae0*/  IMAD.MOV.U32 R150, RZ, RZ, R250 ;  /* 0x000000ffff967224 */ /* 0x000fe400078e00fa */
[C---:B------:R-:W-:Y:S02]  /*17af0*/  FMUL.FTZ R10, R0.reuse, R118 ;  /* 0x00000076000a7220 */ /* 0x040fe40000410000 */
[C---:B------:R-:W-:Y:S02]  /*17b00*/  FMUL.FTZ R11, R0.reuse, R119 ;  /* 0x00000077000b7220 */ /* 0x040fe40000410000 */
[----:B------:R-:W2:Y:S01]  /*17b10*/  LDSM.16.MT88.4 R116, [R216+0xb000] ;  /* 0x00b00000d874783b */ /* 0x000ea20000004200 */
[C---:B------:R-:W-:Y:S02]  /*17b20*/  FMUL.FTZ R64, R101.reuse, R172 ;  /* 0x000000ac65407220 */ /* 0x040fe40000410000 */
[C---:B------:R-:W-:Y:S02]  /*17b30*/  FMUL.FTZ R14, R0.reuse, R122 ;  /* 0x0000007a000e7220 */ /* 0x040fe40000410000 */
[C---:B------:R-:W-:Y:S01]  /*17b40*/  HMMA.16816.F32 R8, R180.reuse, R20, R8 ;  /* 0x00000014b408723c */ /* 0x040fe20000001808 */
[----:B------:R-:W-:Y:S02]  /*17b50*/  FMUL.FTZ R15, R0, R123 ;  /* 0x0000007b000f7220 */ /* 0x000fe40000410000 */
[----:B-1----:R-:W-:Y:S02]  /*17b60*/  FFMA.FTZ R2, R202, c[0x0][0x23c], -R110 ;  /* 0x00008f00ca027a23 */ /* 0x002fe4000001086e */
[C---:B------:R-:W-:Y:S02]  /*17b70*/  FMUL.FTZ R43, R0.reuse, R151 ;  /* 0x00000097002b7220 */ /* 0x040fe40000410000 */
[----:B------:R1:W-:Y:S01]  /*17b80*/  MUFU.EX2 R252, R2 ;  /* 0x0000000200fc7308 */ /* 0x0003e20000000800 */
[-C--:B------:R-:W-:Y:S01]  /*17b90*/  HMMA.16816.F32 R12, R180, R22.reuse, R12 ;  /* 0x00000016b40c723c */ /* 0x080fe2000000180c */
[----:B------:R-:W-:Y:S03]  /*17ba0*/  IMAD.MOV.U32 R151, RZ, RZ, R246 ;  /* 0x000000ffff977224 */ /* 0x000fe600078e00f6 */
[C---:B------:R-:W-:Y:S02]  /*17bb0*/  FMUL.FTZ R20, R101.reuse, R128 ;  /* 0x0000008065147220 */ /* 0x040fe40000410000 */
[----:B------:R-:W-:Y:S02]  /*17bc0*/  FMUL.FTZ R21, R101, R129 ;  /* 0x0000008165157220 */ /* 0x000fe40000410000 */
[C---:B------:R-:W-:Y:S01]  /*17bd0*/  HMMA.16816.F32 R16, R176.reuse, R22, R16 ;  /* 0x00000016b010723c */ /* 0x040fe20000001810 */
[C---:B------:R-:W-:Y:S03]  /*17be0*/  FMUL.FTZ R27, R0.reuse, R135 ;  /* 0x00000087001b7220 */ /* 0x040fe60000410000 */
[C---:B------:R-:W-:Y:S01]  /*17bf0*/  FMUL.FTZ R30, R0.reuse, R138 ;  /* 0x0000008a001e7220 */ /* 0x040fe20000410000 */
[----:B------:R-:W-:Y:S01]  /*17c00*/  MOV R135, R51 ;  /* 0x0000003300877202 */ /* 0x000fe20000000f00 */
[----:B------:R-:W-:Y:S01]  /*17c10*/  FMUL.FTZ R31, R0, R139 ;  /* 0x0000008b001f7220 */ /* 0x000fe20000410000 */
[----:B------:R-:W-:Y:S01]  /*17c20*/  MOV R139, R215 ;  /* 0x000000d7008b7202 */ /* 0x000fe20000000f00 */
[C---:B------:R-:W-:Y:S04]  /*17c30*/  FMUL.FTZ R22, R100.reuse, R130 ;  /* 0x0000008264167220 */ /* 0x040fe80000410000 */
[C---:B------:R-:W-:Y:S02]  /*17c40*/  FMUL.FTZ R23, R100.reuse, R131 ;  /* 0x0000008364177220 */ /* 0x040fe40000410000 */
[----:B------:R-:W-:Y:S01]  /*17c50*/  LDSM.16.MT88.4 R128, [R216+0xa400] ;  /* 0x00a40000d880783b */ /* 0x000fe20000004200 */
[----:B-1----:R-:W-:Y:S01]  /*17c60*/  FFMA.FTZ R2, R201, c[0x0][0x23c], -R110 ;  /* 0x00008f00c9027a23 */ /* 0x002fe2000001086e */
[----:B------:R-:W-:Y:S01]  /*17c70*/  MOV R201, R212 ;  /* 0x000000d400c97202 */ /* 0x000fe20000000f00 */
[----:B------:R-:W-:Y:S02]  /*17c80*/  FMUL.FTZ R51, R100, R159 ;  /* 0x0000009f64337220 */ /* 0x000fe40000410000 */
[-C--:B------:R-:W-:Y:S01]  /*17c90*/  HMMA.16816.F32 R20, R176, R36.reuse, R20 ;  /* 0x00000024b014723c */ /* 0x080fe20000001814 */
[----:B------:R1:W1:Y:S01]  /*17ca0*/  MUFU.EX2 R251, R2 ;  /* 0x0000000200fb7308 */ /* 0x0002620000000800 */
[C---:B------:R-:W-:Y:S02]  /*17cb0*/  FMUL.FTZ R46, R0.reuse, R154 ;  /* 0x0000009a002e7220 */ /* 0x040fe40000410000 */
[----:B------:R-:W-:Y:S02]  /*17cc0*/  FMUL.FTZ R47, R0, R155 ;  /* 0x0000009b002f7220 */ /* 0x000fe40000410000 */
[----:B------:R-:W-:Y:S02]  /*17cd0*/  IMAD.MOV.U32 R107, RZ, RZ, R50 ;  /* 0x000000ffff6b7224 */ /* 0x000fe400078e0032 */
[C---:B------:R-:W-:Y:S01]  /*17ce0*/  HMMA.16816.F32 R24, R180.reuse, R36, R24 ;  /* 0x00000024b418723c */ /* 0x040fe20000001818 */
[----:B------:R-:W-:Y:S03]  /*17cf0*/  FMUL.FTZ R49, R101, R157 ;  /* 0x0000009d65317220 */ /* 0x000fe60000410000 */
[----:B------:R-:W-:Y:S02]  /*17d00*/  FMUL.FTZ R50, R100, R158 ;  /* 0x0000009e64327220 */ /* 0x000fe40000410000 */
[----:B------:R-:W-:Y:S02]  /*17d10*/  IMAD.MOV.U32 R158, RZ, RZ, R217 ;  /* 0x000000ffff9e7224 */ /* 0x000fe400078e00d9 */
[-C--:B------:R-:W-:Y:S01]  /*17d20*/  HMMA.16816.F32 R28, R180, R38.reuse, R28 ;  /* 0x00000026b41c723c */ /* 0x080fe2000000181c */
[C---:B------:R-:W-:Y:S03]  /*17d30*/  FMUL.FTZ R56, R3.reuse, R164 ;  /* 0x000000a403387220 */ /* 0x040fe60000410000 */
[----:B------:R-:W-:Y:S02]  /*17d40*/  FMUL.FTZ R58, R0, R166 ;  /* 0x000000a6003a7220 */ /* 0x000fe40000410000 */
[----:B------:R-:W-:Y:S02]  /*17d50*/  FMUL.FTZ R61, R3, R169 ;  /* 0x000000a9033d7220 */ /* 0x000fe40000410000 */
[C---:B------:R-:W-:Y:S01]  /*17d60*/  HMMA.16816.F32 R32, R176.reuse, R38, R32 ;  /* 0x00000026b020723c */ /* 0x040fe20000001820 */
[----:B-1----:R-:W-:Y:S03]  /*17d70*/  FFMA.FTZ R2, R204, c[0x0][0x23c], -R109 ;  /* 0x00008f00cc027a23 */ /* 0x002fe6000001086d */
[----:B------:R-:W-:Y:S01]  /*17d80*/  IMAD.MOV.U32 R202, RZ, RZ, R241 ;  /* 0x000000ffffca7224 */ /* 0x000fe200078e00f1 */
[----:B------:R1:W-:Y:S01]  /*17d90*/  MUFU.EX2 R250, R2 ;  /* 0x0000000200fa7308 */ /* 0x0003e20000000800 */
[----:B------:R-:W-:Y:S02]  /*17da0*/  IMAD.MOV.U32 R138, RZ, RZ, R214 ;  /* 0x000000ffff8a7224 */ /* 0x000fe400078e00d6 */
[C---:B------:R-:W-:Y:S04]  /*17db0*/  FMUL.FTZ R39, R100.reuse, R147 ;  /* 0x0000009364277220 */ /* 0x040fe80000410000 */
[----:B------:R-:W-:Y:S02]  /*17dc0*/  IMAD.MOV.U32 R147, RZ, RZ, R242 ;  /* 0x000000ffff937224 */ /* 0x000fe400078e00f2 */
[C---:B------:R-:W-:Y:S02]  /*17dd0*/  FMUL.FTZ R36, R101.reuse, R144 ;  /* 0x0000009065247220 */ /* 0x040fe40000410000 */
[----:B------:R-:W-:Y:S02]  /*17de0*/  FMUL.FTZ R37, R101, R145 ;  /* 0x0000009165257220 */ /* 0x000fe40000410000 */
[C---:B------:R-:W-:Y:S01]  /*17df0*/  FMUL.FTZ R38, R100.reuse, R146 ;  /* 0x0000009264267220 */ /* 0x040fe20000410000 */
[----:B------:R-:W-:Y:S01]  /*17e00*/  MOV R146, R67 ;  /* 0x0000004300927202 */ /* 0x000fe20000000f00 */
[----:B------:R-:W-:Y:S02]  /*17e10*/  FMUL.FTZ R67, R100, R175 ;  /* 0x000000af64437220 */ /* 0x000fe40000410000 */
[----:B------:R-:W-:Y:S02]  /*17e20*/  IMAD.MOV.U32 R144, RZ, RZ, R60 ;  /* 0x000000ffff907224 */ /* 0x000fe400078e003c */
[----:B------:R-:W-:Y:S01]  /*17e30*/  FMUL.FTZ R60, R3, R168 ;  /* 0x000000a8033c7220 */ /* 0x000fe20000410000 */
[-C--:B------:R-:W-:Y:S01]  /*17e40*/  HMMA.16816.F32 R36, R176, R52.reuse, R36 ;  /* 0x00000034b024723c */ /* 0x080fe20000001824 */
[C---:B------:R-:W-:Y:S02]  /*17e50*/  FMUL.FTZ R62, R0.reuse, R170 ;  /* 0x000000aa003e7220 */ /* 0x040fe40000410000 */
[----:B------:R-:W-:Y:S02]  /*17e60*/  FMUL.FTZ R63, R0, R171 ;  /* 0x000000ab003f7220 */ /* 0x000fe40000410000 */
[----:B-1----:R-:W-:Y:S02]  /*17e70*/  FFMA.FTZ R2, R203, c[0x0][0x23c], -R109 ;  /* 0x00008f00cb027a23 */ /* 0x002fe4000001086d */
[----:B------:R-:W-:Y:S01]  /*17e80*/  IMAD.MOV.U32 R200, RZ, RZ, R66 ;  /* 0x000000ffffc87224 */ /* 0x000fe200078e0042 */
[C---:B------:R-:W-:Y:S01]  /*17e90*/  HMMA.16816.F32 R40, R180.reuse, R52, R40 ;  /* 0x00000034b428723c */ /* 0x040fe20000001828 */
[----:B------:R1:W1:Y:S03]  /*17ea0*/  MUFU.EX2 R248, R2 ;  /* 0x0000000200f87308 */ /* 0x0002660000000800 */
[----:B------:R-:W-:Y:S01]  /*17eb0*/  IMAD.MOV.U32 R152, RZ, RZ, R45 ;  /* 0x000000ffff987224 */ /* 0x000fe200078e002d */
[----:B------:R-:W-:Y:S01]  /*17ec0*/  MOV R157, R200 ;  /* 0x000000c8009d7202 */ /* 0x000fe20000000f00 */
[----:B------:R-:W-:Y:S01]  /*17ed0*/  FMUL.FTZ R45, R3, R153 ;  /* 0x00000099032d7220 */ /* 0x000fe20000410000 */
[----:B----4-:R-:W-:Y:S01]  /*17ee0*/  MOV R153, R59 ;  /* 0x0000003b00997202 */ /* 0x010fe20000000f00 */
[----:B------:R-:W-:Y:S02]  /*17ef0*/  FMUL.FTZ R66, R100, R174 ;  /* 0x000000ae64427220 */ /* 0x000fe40000410000 */
[----:B------:R-:W-:Y:S02]  /*17f00*/  LDSM.16.MT88.4 R172, [R218+0xac00] ;  /* 0x00ac0000daac783b */ /* 0x000fe40000004200 */
[C---:B------:R-:W-:Y:S01]  /*17f10*/  FMUL.FTZ R52, R101.reuse, R160 ;  /* 0x000000a065347220 */ /* 0x040fe20000410000 */
[-C--:B------:R-:W-:Y:S01]  /*17f20*/  HMMA.16816.F32 R44, R180, R54.reuse, R44 ;  /* 0x00000036b42c723c */ /* 0x080fe2000000182c */
[----:B------:R-:W-:Y:S02]  /*17f30*/  IMAD.MOV.U32 R145, RZ, RZ, R57 ;  /* 0x000000ffff917224 */ /* 0x000fe400078e0039 */
[----:B------:R-:W-:Y:S02]  /*17f40*/  FMUL.FTZ R53, R101, R161 ;  /* 0x000000a165357220 */ /* 0x000fe40000410000 */
[C---:B------:R-:W-:Y:S02]  /*17f50*/  FMUL.FTZ R57, R3.reuse, R165 ;  /* 0x000000a503397220 */ /* 0x040fe40000410000 */
[----:B------:R-:W-:Y:S01]  /*17f60*/  FMUL.FTZ R59, R0, R167 ;  /* 0x000000a7003b7220 */ /* 0x000fe20000410000 */
[C---:B------:R-:W-:Y:S01]  /*17f70*/  HMMA.16816.F32 R48, R176.reuse, R54, R48 ;  /* 0x00000036b030723c */ /* 0x040fe20000001830 */
[----:B------:R-:W-:Y:S03]  /*17f80*/  FMUL.FTZ R72, R3, R72 ;  /* 0x0000004803487220 */ /* 0x000fe60000410000 */
[--C-:B-1----:R-:W-:Y:S02]  /*17f90*/  FFMA.FTZ R2, R205, c[0x0][0x23c], -R110.reuse ;  /* 0x00008f00cd027a23 */ /* 0x102fe4000001086e */
[C---:B------:R-:W-:Y:S02]  /*17fa0*/  FMUL.FTZ R73, R3.reuse, R73 ;  /* 0x0000004903497220 */ /* 0x040fe40000410000 */
[----:B------:R1:W-:Y:S01]  /*17fb0*/  MUFU.EX2 R247, R2 ;  /* 0x0000000200f77308 */ /* 0x0003e20000000800 */
[C---:B------:R-:W-:Y:S03]  /*17fc0*/  FMUL.FTZ R54, R100.reuse, R162 ;  /* 0x000000a264367220 */ /* 0x040fe60000410000 */
[----:B------:R-:W-:Y:S02]  /*17fd0*/  FMUL.FTZ R55, R100, R163 ;  /* 0x000000a364377220 */ /* 0x000fe40000410000 */
[C---:B------:R-:W-:Y:S02]  /*17fe0*/  FMUL.FTZ R74, R0.reuse, R74 ;  /* 0x0000004a004a7220 */ /* 0x040fe40000410000 */
[C---:B------:R-:W-:Y:S02]  /*17ff0*/  FMUL.FTZ R75, R0.reuse, R75 ;  /* 0x0000004b004b7220 */ /* 0x040fe40000410000 */
[C---:B------:R-:W-:Y:S01]  /*18000*/  FMUL.FTZ R76, R3.reuse, R76 ;  /* 0x0000004c034c7220 */ /* 0x040fe20000410000 */
[-C--:B---3--:R-:W-:Y:S01]  /*18010*/  HMMA.16816.F32 R52, R176, R112.reuse, R52 ;  /* 0x00000070b034723c */ /* 0x088fe20000001834 */
[C---:B------:R-:W-:Y:S02]  /*18020*/  FMUL.FTZ R77, R3.reuse, R77 ;  /* 0x0000004d034d7220 */ /* 0x040fe40000410000 */
[C---:B------:R-:W-:Y:S02]  /*18030*/  FMUL.FTZ R78, R0.reuse, R78 ;  /* 0x0000004e004e7220 */ /* 0x040fe40000410000 */
[----:B------:R-:W-:Y:S02]  /*18040*/  FMUL.FTZ R79, R0, R79 ;  /* 0x0000004f004f7220 */ /* 0x000fe40000410000 */
[----:B------:R-:W-:Y:S01]  /*18050*/  FMUL.FTZ R83, R100, R83 ;  /* 0x0000005364537220 */ /* 0x000fe20000410000 */
[C---:B------:R-:W-:Y:S01]  /*18060*/  HMMA.16816.F32 R56, R180.reuse, R112, R56 ;  /* 0x00000070b438723c */ /* 0x040fe20000001838 */
[C---:B------:R-:W-:Y:S03]  /*18070*/  FMUL.FTZ R88, R3.reuse, R88 ;  /* 0x0000005803587220 */ /* 0x040fe60000410000 */
[C---:B------:R-:W-:Y:S02]  /*18080*/  FMUL.FTZ R89, R3.reuse, R89 ;  /* 0x0000005903597220 */ /* 0x040fe40000410000 */
[----:B-1----:R-:W-:Y:S02]  /*18090*/  FFMA.FTZ R2, R206, c[0x0][0x23c], -R110 ;  /* 0x00008f00ce027a23 */ /* 0x002fe4000001086e */
[-C--:B------:R-:W-:Y:S01]  /*180a0*/  HMMA.16816.F32 R60, R180, R114.reuse, R60 ;  /* 0x00000072b43c723c */ /* 0x080fe2000000183c */
[C---:B------:R-:W-:Y:S01]  /*180b0*/  FMUL.FTZ R90, R0.reuse, R90 ;  /* 0x0000005a005a7220 */ /* 0x040fe20000410000 */
[----:B------:R1:W3:Y:S02]  /*180c0*/  MUFU.EX2 R246, R2 ;  /* 0x0000000200f67308 */ /* 0x0002e40000000800 */
[C---:B------:R-:W-:Y:S02]  /*180d0*/  FMUL.FTZ R91, R0.reuse, R91 ;  /* 0x0000005b005b7220 */ /* 0x040fe40000410000 */
[C---:B------:R-:W-:Y:S02]  /*180e0*/  FMUL.FTZ R92, R3.reuse, R92 ;  /* 0x0000005c035c7220 */ /* 0x040fe40000410000 */
[C---:B------:R-:W-:Y:S01]  /*180f0*/  HMMA.16816.F32 R64, R176.reuse, R114, R64 ;  /* 0x00000072b040723c */ /* 0x040fe20000001840 */
[----:B------:R-:W4:Y:S03]  /*18100*/  LDSM.16.MT88.4 R112, [R218+0xb000] ;  /* 0x00b00000da70783b */ /* 0x000f260000004200 */
[----:B------:R-:W-:Y:S02]  /*18110*/  FMUL.FTZ R93, R3, R93 ;  /* 0x0000005d035d7220 */ /* 0x000fe40000410000 */
[C---:B------:R-:W-:Y:S02]  /*18120*/  FMUL.FTZ R94, R0.reuse, R94 ;  /* 0x0000005e005e7220 */ /* 0x040fe40000410000 */
[-C--:B--2---:R-:W-:Y:S01]  /*18130*/  HMMA.16816.F32 R68, R176, R116.reuse, R68 ;  /* 0x00000074b044723c */ /* 0x084fe20000001844 */
[----:B------:R-:W-:Y:S03]  /*18140*/  FMUL.FTZ R95, R0, R95 ;  /* 0x0000005f005f7220 */ /* 0x000fe60000410000 */
[C---:B------:R-:W-:Y:S02]  /*18150*/  FMUL.FTZ R85, R101.reuse, R85 ;  /* 0x0000005565557220 */ /* 0x040fe40000410000 */
[C---:B------:R-:W-:Y:S02]  /*18160*/  FMUL.FTZ R86, R100.reuse, R86 ;  /* 0x0000005664567220 */ /* 0x040fe40000410000 */
[C---:B------:R-:W-:Y:S01]  /*18170*/  HMMA.16816.F32 R72, R180.reuse, R116, R72 ;  /* 0x00000074b448723c */ /* 0x040fe20000001848 */
[----:B------:R-:W-:Y:S03]  /*18180*/  FMUL.FTZ R87, R100, R87 ;  /* 0x0000005764577220 */ /* 0x000fe60000410000 */
[--C-:B-1----:R-:W-:Y:S02]  /*18190*/  FFMA.FTZ R2, R196, c[0x0][0x23c], -R111.reuse ;  /* 0x00008f00c4027a23 */ /* 0x102fe4000001086f */
[C---:B------:R-:W-:Y:S02]  /*181a0*/  FMUL.FTZ R96, R101.reuse, R96 ;  /* 0x0000006065607220 */ /* 0x040fe40000410000 */
[-C--:B------:R-:W-:Y:S01]  /*181b0*/  HMMA.16816.F32 R76, R180, R118.reuse, R76 ;  /* 0x00000076b44c723c */ /* 0x080fe2000000184c */
[----:B------:R1:W-:Y:S03]  /*181c0*/  MUFU.EX2 R243, R2 ;  /* 0x0000000200f37308 */ /* 0x0003e60000000800 */
[----:B------:R-:W-:Y:S02]  /*181d0*/  FMUL.FTZ R97, R101, R97 ;  /* 0x0000006165617220 */ /* 0x000fe40000410000 */
[C---:B------:R-:W-:Y:S02]  /*181e0*/  FMUL.FTZ R98, R100.reuse, R98 ;  /* 0x0000006264627220 */ /* 0x040fe40000410000 */
[C---:B------:R-:W-:Y:S01]  /*181f0*/  HMMA.16816.F32 R80, R176.reuse, R118, R80 ;  /* 0x00000076b050723c */ /* 0x040fe20000001850 */
[----:B------:R-:W2:Y:S03]  /*18200*/  LDSM.16.MT88.4 R116, [R216+0x9400] ;  /* 0x00940000d874783b */ /* 0x000ea60000004200 */
[----:B------:R-:W-:Y:S04]  /*18210*/  FMUL.FTZ R99, R100, R99 ;  /* 0x0000006364637220 */ /* 0x000fe80000410000 */
[-C--:B----4-:R-:W-:Y:S08]  /*18220*/  HMMA.16816.F32 R84, R176, R112.reuse, R84 ;  /* 0x00000070b054723c */ /* 0x090ff00000001854 */
[C---:B------:R-:W-:Y:S01]  /*18230*/  HMMA.16816.F32 R88, R180.reuse, R112, R88 ;  /* 0x00000070b458723c */ /* 0x040fe20000001858 */
[--C-:B-1----:R-:W-:Y:S04]  /*18240*/  FFMA.FTZ R2, R195, c[0x0][0x23c], -R111.reuse ;  /* 0x00008f00c3027a23 */ /* 0x102fe8000001086f */
[----:B------:R1:W4:Y:S02]  /*18250*/  MUFU.EX2 R242, R2 ;  /* 0x0000000200f27308 */ /* 0x0003240000000800 */
[----:B------:R-:W-:Y:S01]  /*18260*/  F2FP.PACK_AB R112, R153, R152 ;  /* 0x000000989970723e */ /* 0x000fe200000000ff */
[-C--:B------:R-:W-:Y:S01]  /*18270*/  HMMA.16816.F32 R92, R180, R114.reuse, R92 ;  /* 0x00000072b45c723c */ /* 0x080fe2000000185c */
[----:B------:R-:W-:Y:S03]  /*18280*/  LDSM.16.MT88.4 R180, [R216+0xbc00] ;  /* 0x00bc0000d8b4783b */ /* 0x000fe60000004200 */
[----:B------:R-:W-:Y:S04]  /*18290*/  F2FP.PACK_AB R113, R251, R252 ;  /* 0x000000fcfb71723e */ /* 0x000fe800000000ff */
[----:B------:R-:W-:Y:S07]  /*182a0*/  HMMA.16816.F32 R96, R176, R114, R96 ;  /* 0x00000072b060723c */ /* 0x000fee0000001860 */
[----:B------:R-:W-:Y:S02]  /*182b0*/  F2FP.PACK_AB R114, R248, R250 ;  /* 0x000000faf872723e */ /* 0x000fe400000000ff */
[----:B---3--:R-:W-:Y:S03]  /*182c0*/  F2FP.PACK_AB R115, R246, R247 ;  /* 0x000000f7f673723e */ /* 0x008fe600000000ff */
[--C-:B-1----:R-:W-:Y:S01]  /*182d0*/  FFMA.FTZ R2, R198, c[0x0][0x23c], -R111.reuse ;  /* 0x00008f00c6027a23 */ /* 0x102fe2000001086f */
[----:B----4-:R-:W-:Y:S03]  /*182e0*/  F2FP.PACK_AB R120, R242, R243 ;  /* 0x000000f3f278723e */ /* 0x010fe600000000ff */
[-C--:B--2---:R-:W-:Y:S01]  /*182f0*/  HMMA.16816.F32 R4, R112, R116.reuse, R4 ;  /* 0x000000747004723c */ /* 0x084fe20000001804 */
        /* <DEDUP_REMOVED lines=20> */
[--C-:B-1----:R-:W-:Y:S02]  /*18440*/  FFMA.FTZ R2, R208, c[0x0][0x23c], -R109.reuse ;  /* 0x00008f00d0027a23 */ /* 0x102fe4000001086d */
[----:B------:R-:W-:Y:S02]  /*18450*/  MUFU.EX2 R208, R106 ;  /* 0x0000006a00d07308 */ /* 0x000fe40000000800 */
[-C--:B------:R-:W-:Y:S08]  /*18460*/  HMMA.16816.F32 R20, R112, R124.reuse, R20 ;  /* 0x0000007c7014723c */ /* 0x080ff00000001814 */
[C---:B------:R-:W-:Y:S01]  /*18470*/  HMMA.16816.F32 R24, R120.reuse, R124, R24 ;  /* 0x0000007c7818723c */ /* 0x040fe20000001818 */
[----:B------:R1:W3:Y:S07]  /*18480*/  MUFU.EX2 R213, R2 ;  /* 0x0000000200d57308 */ /* 0x0002ee0000000800 */
[-C--:B------:R-:W-:Y:S08]  /*18490*/  HMMA.16816.F32 R28, R120, R126.reuse, R28 ;  /* 0x0000007e781c723c */ /* 0x080ff0000000181c */
[C---:B------:R-:W-:Y:S01]  /*184a0*/  HMMA.16816.F32 R32, R112.reuse, R126, R32 ;  /* 0x0000007e7020723c */ /* 0x040fe20000001820 */
[----:B------:R-:W4:Y:S07]  /*184b0*/  LDSM.16.MT88.4 R124, [R216+0xb400] ;  /* 0x00b40000d87c783b */ /* 0x000f2e0000004200 */
[-C--:B------:R-:W-:Y:S01]  /*184c0*/  HMMA.16816.F32 R36, R112, R128.reuse, R36 ;  /* 0x000000807024723c */ /* 0x080fe20000001824 */
[--C-:B-1----:R-:W-:Y:S04]  /*184d0*/  FFMA.FTZ R2, R209, c[0x0][0x23c], -R110.reuse ;  /* 0x00008f00d1027a23 */ /* 0x102fe8000001086e */
[----:B------:R1:W-:Y:S03]  /*184e0*/  MUFU.EX2 R211, R2 ;  /* 0x0000000200d37308 */ /* 0x0003e60000000800 */
[C---:B------:R-:W-:Y:S08]  /*184f0*/  HMMA.16816.F32 R40, R120.reuse, R128, R40 ;  /* 0x000000807828723c */ /* 0x040ff00000001828 */
[-C--:B------:R-:W-:Y:S08]  /*18500*/  HMMA.16816.F32 R44, R120, R130.reuse, R44 ;  /* 0x00000082782c723c */ /* 0x080ff0000000182c */
[C---:B------:R-:W-:Y:S01]  /*18510*/  HMMA.16816.F32 R48, R112.reuse, R130, R48 ;  /* 0x000000827030723c */ /* 0x040fe20000001830 */
[----:B------:R-:W3:Y:S03]  /*18520*/  LDSM.16.MT88.4 R128, [R218+0xb400] ;  /* 0x00b40000da80783b */ /* 0x000ee60000004200 */
[----:B-1----:R-:W-:Y:S04]  /*18530*/  FFMA.FTZ R2, R210, c[0x0][0x23c], -R110 ;  /* 0x00008f00d2027a23 */ /* 0x002fe8000001086e */
[-C--:B--2---:R-:W-:Y:S01]  /*18540*/  HMMA.16816.F32 R52, R112, R116.reuse, R52 ;  /* 0x000000747034723c */ /* 0x084fe20000001834 */
[----:B------:R1:W2:Y:S07]  /*18550*/  MUFU.EX2 R209, R2 ;  /* 0x0000000200d17308 */ /* 0x0002ae0000000800 */
[C---:B------:R-:W-:Y:S08]  /*18560*/  HMMA.16816.F32 R56, R120.reuse, R116, R56 ;  /* 0x000000747838723c */ /* 0x040ff00000001838 */
[-C--:B------:R-:W-:Y:S08]  /*18570*/  HMMA.16816.F32 R60, R120, R118.reuse, R60 ;  /* 0x00000076783c723c */ /* 0x080ff0000000183c */
[C---:B------:R-:W-:Y:S01]  /*18580*/  HMMA.16816.F32 R64, R112.reuse, R118, R64 ;  /* 0x000000767040723c */ /* 0x040fe20000001840 */
[----:B-1----:R-:W-:Y:S01]  /*18590*/  FFMA.FTZ R2, R201, c[0x0][0x23c], -R109 ;  /* 0x00008f00c9027a23 */ /* 0x002fe2000001086d */
[----:B------:R-:W1:Y:S02]  /*185a0*/  LDSM.16.MT88.4 R116, [R216+0x9800] ;  /* 0x00980000d874783b */ /* 0x000e640000004200 */
[----:B------:R-:W-:Y:S01]  /*185b0*/  IMAD.MOV.U32 R201, RZ, RZ, R202 ;  /* 0x000000ffffc97224 */ /* 0x000fe200078e00ca */
[----:B------:R2:W1:Y:S01]  /*185c0*/  MUFU.EX2 R210, R2 ;  /* 0x0000000200d27308 */ /* 0x0004620000000800 */
[----:B------:R-:W-:Y:S01]  /*185d0*/  IMAD.MOV.U32 R202, RZ, RZ, R151 ;  /* 0x000000ffffca7224 */ /* 0x000fe200078e0097 */
[----:B------:R-:W-:Y:S01]  /*185e0*/  MOV R151, R150 ;  /* 0x0000009600977202 */ /* 0x000fe20000000f00 */
[-C--:B----4-:R-:W-:Y:S01]  /*185f0*/  HMMA.16816.F32 R68, R112, R124.reuse, R68 ;  /* 0x0000007c7044723c */ /* 0x090fe20000001844 */
[----:B------:R-:W-:Y:S03]  /*18600*/  IMAD.MOV.U32 R154, RZ, RZ, R201 ;  /* 0x000000ffff9a7224 */ /* 0x000fe600078e00c9 */
[----:B------:R-:W-:Y:S01]  /*18610*/  IMAD.MOV.U32 R201, RZ, RZ, R202 ;  /* 0x000000ffffc97224 */ /* 0x000fe200078e00ca */
[----:B------:R-:W-:Y:S01]  /*18620*/  MOV R202, R151 ;  /* 0x0000009700ca7202 */ /* 0x000fe20000000f00 */
[----:B------:R-:W-:Y:S02]  /*18630*/  IMAD.MOV.U32 R150, RZ, RZ, R149 ;  /* 0x000000ffff967224 */ /* 0x000fe400078e0095 */
[C---:B------:R-:W-:Y:S01]  /*18640*/  HMMA.16816.F32 R72, R120.reuse, R124, R72 ;  /* 0x0000007c7848723c */ /* 0x040fe20000001848 */
[----:B------:R-:W-:Y:S03]  /*18650*/  IMAD.MOV.U32 R149, RZ, RZ, R148 ;  /* 0x000000ffff957224 */ /* 0x000fe600078e0094 */
[----:B------:R-:W-:Y:S01]  /*18660*/  IMAD.MOV.U32 R151, RZ, RZ, R150 ;  /* 0x000000ffff977224 */ /* 0x000fe200078e0096 */
[----:B------:R-:W-:Y:S01]  /*18670*/  MOV R148, R146 ;  /* 0x0000009200947202 */ /* 0x000fe20000000f00 */
[----:B------:R-:W-:Y:S02]  /*18680*/  IMAD.MOV.U32 R150, RZ, RZ, R149 ;  /* 0x000000ffff967224 */ /* 0x000fe400078e0095 */
[-C--:B------:R-:W-:Y:S01]  /*18690*/  HMMA.16816.F32 R76, R120, R126.reuse, R76 ;  /* 0x0000007e784c723c */ /* 0x080fe2000000184c */
[----:B------:R-:W-:Y:S03]  /*186a0*/  IMAD.MOV.U32 R146, RZ, RZ, R145 ;  /* 0x000000ffff927224 */ /* 0x000fe600078e0091 */
[----:B------:R-:W-:Y:S01]  /*186b0*/  IMAD.MOV.U32 R145, RZ, RZ, R144 ;  /* 0x000000ffff917224 */ /* 0x000fe200078e0090 */
[----:B------:R-:W-:Y:S01]  /*186c0*/  MOV R149, R148 ;  /* 0x0000009400957202 */ /* 0x000fe20000000f00 */
[----:B--2---:R-:W-:Y:S01]  /*186d0*/  FFMA.FTZ R2, R154, c[0x0][0x23c], -R110 ;  /* 0x00008f009a027a23 */ /* 0x004fe2000001086e */
[----:B------:R-:W-:Y:S01]  /*186e0*/  MOV R144, R225 ;  /* 0x000000e100907202 */ /* 0x000fe20000000f00 */
[C---:B------:R-:W-:Y:S01]  /*186f0*/  HMMA.16816.F32 R80, R112.reuse, R126, R80 ;  /* 0x0000007e7050723c */ /* 0x040fe20000001850 */
[----:B------:R-:W-:Y:S01]  /*18700*/  IMAD.MOV.U32 R154, RZ, RZ, R201 ;  /* 0x000000ffff9a7224 */ /* 0x000fe200078e00c9 */
[----:B------:R2:W-:Y:S01]  /*18710*/  MUFU.EX2 R207, R2 ;  /* 0x0000000200cf7308 */ /* 0x0005e20000000800 */
[----:B------:R-:W4:Y:S01]  /*18720*/  LDSM.16.MT88.4 R124, [R218+0x9800] ;  /* 0x00980000da7c783b */ /* 0x000f220000004200 */
[----:B------:R-:W-:Y:S01]  /*18730*/  MOV R201, R202 ;  /* 0x000000ca00c97202 */ /* 0x000fe20000000f00 */
[----:B------:R-:W-:Y:S02]  /*18740*/  IMAD.MOV.U32 R202, RZ, RZ, R151 ;  /* 0x000000ffffca7224 */ /* 0x000fe400078e0097 */
[----:B------:R-:W-:Y:S01]  /*18750*/  IMAD.MOV.U32 R151, RZ, RZ, R150 ;  /* 0x000000ffff977224 */ /* 0x000fe200078e0096 */
[-C--:B---3--:R-:W-:Y:S01]  /*18760*/  HMMA.16816.F32 R84, R112, R128.reuse, R84 ;  /* 0x000000807054723c */ /* 0x088fe20000001854 */
[----:B------:R-:W-:Y:S02]  /*18770*/  IMAD.MOV.U32 R148, RZ, RZ, R146 ;  /* 0x000000ffff947224 */ /* 0x000fe400078e0092 */
[----:B------:R3:W5:Y:S01]  /*18780*/  LDL.LU R225, [R1+0x88] ;  /* 0x0000880001e17983 */ /* 0x0007620000300800 */
[----:B------:R-:W-:Y:S01]  /*18790*/  IMAD.MOV.U32 R146, RZ, RZ, R145 ;  /* 0x000000ffff927224 */ /* 0x000fe200078e0091 */
[----:B------:R-:W-:Y:S01]  /*187a0*/  MOV R150, R149 ;  /* 0x0000009500967202 */ /* 0x000fe20000000f00 */
[----:B------:R-:W-:Y:S01]  /*187b0*/  IMAD.MOV.U32 R149, RZ, RZ, R148 ;  /* 0x000000ffff957224 */ /* 0x000fe200078e0094 */
[----:B------:R-:W-:Y:S01]  /*187c0*/  MOV R145, R144 ;  /* 0x0000009000917202 */ /* 0x000fe20000000f00 */
[C---:B------:R-:W-:Y:S01]  /*187d0*/  HMMA.16816.F32 R88, R120.reuse, R128, R88 ;  /* 0x000000807858723c */ /* 0x040fe20000001858 */
[----:B------:R-:W-:Y:S03]  /*187e0*/  IMAD.MOV.U32 R148, RZ, RZ, R146 ;  /* 0x000000ffff947224 */ /* 0x000fe600078e0092 */
[----:B------:R-:W-:Y:S01]  /*187f0*/  MOV R146, R141 ;  /* 0x0000008d00927202 */ /* 0x000fe20000000f00 */
[----:B------:R-:W-:Y:S02]  /*18800*/  IMAD.MOV.U32 R141, RZ, RZ, R236 ;  /* 0x000000ffff8d7224 */ /* 0x000fe400078e00ec */
[----:B------:R-:W-:Y:S01]  /*18810*/  IMAD.MOV.U32 R144, RZ, RZ, R139 ;  /* 0x000000ffff907224 */ /* 0x000fe200078e008b */
[-C--:B------:R-:W-:Y:S01]  /*18820*/  HMMA.16816.F32 R92, R120, R130.reuse, R92 ;  /* 0x00000082785c723c */ /* 0x080fe2000000185c */
[----:B------:R-:W-:Y:S03]  /*18830*/  IMAD.MOV.U32 R139, RZ, RZ, R138 ;  /* 0x000000ffff8b7224 */ /* 0x000fe600078e008a */
[----:B--2---:R-:W-:Y:S01]  /*18840*/  FFMA.FTZ R2, R154, c[0x0][0x23c], -R110 ;  /* 0x00008f009a027a23 */ /* 0x004fe2000001086e */
[----:B------:R-:W-:Y:S01]  /*18850*/  MOV R138, R137 ;  /* 0x00000089008a7202 */ /* 0x000fe20000000f00 */
[----:B------:R-:W-:Y:S01]  /*18860*/  IMAD.MOV.U32 R154, RZ, RZ, R201 ;  /* 0x000000ffff9a7224 */ /* 0x000fe200078e00c9 */
[----:B------:R-:W-:Y:S01]  /*18870*/  MOV R201, R202 ;  /* 0x000000ca00c97202 */ /* 0x000fe20000000f00 */
[----:B------:R-:W-:Y:S01]  /*18880*/  HMMA.16816.F32 R96, R112, R130, R96 ;  /* 0x000000827060723c */ /* 0x000fe20000001860 */
[----:B------:R2:W2:Y:S01]  /*18890*/  MUFU.EX2 R206, R2 ;  /* 0x0000000200ce7308 */ /* 0x0004a20000000800 */
[----:B------:R-:W3:Y:S02]  /*188a0*/  LDSM.16.MT88.4 R128, [R216+0xa800] ;  /* 0x00a80000d880783b */ /* 0x000ee40000004200 */
[----:B------:R-:W-:Y:S02]  /*188b0*/  IMAD.MOV.U32 R202, RZ, RZ, R151 ;  /* 0x000000ffffca7224 */ /* 0x000fe400078e0097 */
[----:B------:R-:W-:Y:S01]  /*188c0*/  IMAD.MOV.U32 R151, RZ, RZ, R150 ;  /* 0x000000ffff977224 */ /* 0x000fe200078e0096 */
[----:B------:R-:W-:Y:S01]  /*188d0*/  MOV R150, R149 ;  /* 0x0000009500967202 */ /* 0x000fe20000000f00 */
[----:B------:R-:W-:Y:S01]  /*188e0*/  IMAD.MOV.U32 R149, RZ, RZ, R148 ;  /* 0x000000ffff957224 */ /* 0x000fe200078e0094 */
[----:B------:R-:W-:Y:S03]  /*188f0*/  F2FP.PACK_AB R112, R213, R212 ;  /* 0x000000d4d570723e */ /* 0x000fe600000000ff */
[----:B------:R-:W-:Y:S01]  /*18900*/  F2FP.PACK_AB R113, R209, R211 ;  /* 0x000000d3d171723e */ /* 0x000fe200000000ff */
[----:B------:R-:W-:Y:S01]  /*18910*/  IMAD.MOV.U32 R148, RZ, RZ, R223 ;  /* 0x000000ffff947224 */ /* 0x000fe200078e00df */
[----:B-1----:R-:W-:Y:S01]  /*18920*/  F2FP.PACK_AB R114, R208, R210 ;  /* 0x000000d2d072723e */ /* 0x002fe200000000ff */
[----:B------:R-:W-:Y:S02]  /*18930*/  IMAD.MOV.U32 R137, RZ, RZ, R226 ;  /* 0x000000ffff897224 */ /* 0x000fe400078e00e2 */
[----:B------:R1:W5:Y:S04]  /*18940*/  LDL.LU R226, [R1+0x84] ;  /* 0x0000840001e27983 */ /* 0x0003680000300800 */
[----:B------:R-:W3:Y:S01]  /*18950*/  LDL.LU R236, [R1+0x80] ;  /* 0x0000800001ec7983 */ /* 0x000ee20000300800 */
[----:B--2---:R-:W-:Y:S01]  /*18960*/  FFMA.FTZ R2, R154, c[0x0][0x23c], -R111 ;  /* 0x00008f009a027a23 */ /* 0x004fe2000001086f */
[----:B------:R-:W-:Y:S01]  /*18970*/  MOV R154, R201 ;  /* 0x000000c9009a7202 */ /* 0x000fe20000000f00 */
[----:B------:R-:W-:Y:S01]  /*18980*/  IMAD.MOV.U32 R201, RZ, RZ, R202 ;  /* 0x000000ffffc97224 */ /* 0x000fe200078e00ca */
[----:B------:R-:W-:Y:S01]  /*18990*/  F2FP.PACK_AB R115, R206, R207 ;  /* 0x000000cfce73723e */ /* 0x000fe200000000ff */
[----:B------:R2:W-:Y:S01]  /*189a0*/  MUFU.EX2 R205, R2 ;  /* 0x0000000200cd7308 */ /* 0x0005e20000000800 */
[----:B------:R-:W-:Y:S01]  /*189b0*/  IMAD.MOV.U32 R202, RZ, RZ, R151 ;  /* 0x000000ffffca7224 */ /* 0x000fe200078e0097 */
[----:B------:R-:W-:Y:S01]  /*189c0*/  MOV R151, R150 ;  /* 0x0000009600977202 */ /* 0x000fe20000000f00 */
[----:B------:R-:W-:Y:S01]  /*189d0*/  FFMA.FTZ R106, R154, c[0x0][0x23c], -R111 ;  /* 0x00008f009a6a7a23 */ /* 0x000fe2000001086f */
[----:B------:R1:W5:Y:S01]  /*189e0*/  LDL.LU R223, [R1+0x7c] ;  /* 0x00007c0001df7983 */ /* 0x0003620000300800 */
[----:B------:R-:W-:Y:S01]  /*189f0*/  IMAD.MOV.U32 R154, RZ, RZ, R201 ;  /* 0x000000ffff9a7224 */ /* 0x000fe200078e00c9 */
[-C--:B------:R-:W-:Y:S01]  /*18a00*/  HMMA.16816.F32 R4, R112, R116.reuse, R4 ;  /* 0x000000747004723c */ /* 0x080fe20000001804 */
[----:B------:R-:W-:Y:S01]  /*18a10*/  IMAD.MOV.U32 R150, RZ, RZ, R149 ;  /* 0x000000ffff967224 */ /* 0x000fe200078e0095 */
[----:B------:R-:W-:Y:S01]  /*18a20*/  MOV R201, R202 ;  /* 0x000000ca00c97202 */ /* 0x000fe20000000f00 */
[----:B------:R-:W-:Y:S01]  /*18a30*/  IMAD.MOV.U32 R149, RZ, RZ, R133 ;  /* 0x000000ffff957224 */ /* 0x000fe200078e0085 */
[----:B------:R-:W1:Y:S01]  /*18a40*/  MUFU.EX2 R203, R106 ;  /* 0x0000006a00cb7308 */ /* 0x000e620000000800 */
[----:B------:R-:W-:Y:S01]  /*18a50*/  IMAD.MOV.U32 R202, RZ, RZ, R150 ;  /* 0x000000ffffca7224 */ /* 0x000fe200078e0096 */
[----:B------:R-:W-:Y:S01]  /*18a60*/  MOV R133, R132 ;  /* 0x0000008400857202 */ /* 0x000fe20000000f00 */
[----:B------:R-:W-:Y:S01]  /*18a70*/  IMAD.MOV.U32 R150, RZ, RZ, R199 ;  /* 0x000000ffff967224 */ /* 0x000fe200078e00c7 */
[----:B------:R-:W-:Y:S01]  /*18a80*/  MOV R199, R220 ;  /* 0x000000dc00c77202 */ /* 0x000fe20000000f00 */
[----:B------:R-:W-:Y:S02]  /*18a90*/  IMAD.MOV.U32 R132, RZ, RZ, R221 ;  /* 0x000000ffff847224 */ /* 0x000fe400078e00dd */
[----:B------:R3:W5:Y:S04]  /*18aa0*/  LDL.LU R221, [R1+0x78] ;  /* 0x0000780001dd7983 */ /* 0x0007680000300800 */
[----:B------:R3:W5:Y:S01]  /*18ab0*/  LDL.LU R220, [R1+0x74] ;  /* 0x0000740001dc7983 */ /* 0x0007620000300800 */
[----:B--2---:R-:W-:Y:S02]  /*18ac0*/  FFMA.FTZ R2, R154, c[0x0][0x23c], -R111 ;  /* 0x00008f009a027a23 */ /* 0x004fe4000001086f */
[----:B------:R-:W-:Y:S02]  /*18ad0*/  IMAD.MOV.U32 R154, RZ, RZ, R201 ;  /* 0x000000ffff9a7224 */ /* 0x000fe400078e00c9 */
[----:B------:R2:W-:Y:S01]  /*18ae0*/  MUFU.EX2 R204, R2 ;  /* 0x0000000200cc7308 */ /* 0x0005e20000000800 */
[----:B------:R-:W-:Y:S01]  /*18af0*/  IMAD.MOV.U32 R201, RZ, RZ, R202 ;  /* 0x000000ffffc97224 */ /* 0x000fe200078e00ca */
[----:B------:R-:W-:Y:S01]  /*18b00*/  MOV R202, R199 ;  /* 0x000000c700ca7202 */ /* 0x000fe20000000f00 */
[----:B------:R-:W-:Y:S02]  /*18b10*/  IMAD.MOV.U32 R199, RZ, RZ, R107 ;  /* 0x000000ffffc77224 */ /* 0x000fe400078e006b */
[----:B------:R-:W-:Y:S01]  /*18b20*/  IMAD.MOV.U32 R107, RZ, RZ, R219 ;  /* 0x000000ffff6b7224 */ /* 0x000fe200078e00db */
[----:B------:R-:W-:Y:S01]  /*18b30*/  MOV R155, R201 ;  /* 0x000000c9009b7202 */ /* 0x000fe20000000f00 */
[----:B------:R-:W-:Y:S01]  /*18b40*/  IMAD.MOV.U32 R156, RZ, RZ, R199 ;  /* 0x000000ffff9c7224 */ /* 0x000fe200078e00c7 */
[----:B-1----:R-:W-:Y:S01]  /*18b50*/  F2FP.PACK_AB R120, R203, R205 ;  /* 0x000000cdcb78723e */ /* 0x002fe200000000ff */
[----:B------:R1:W5:Y:S04]  /*18b60*/  LDL.LU R219, [R1+0x70] ;  /* 0x0000700001db7983 */ /* 0x0003680000300800 */
[----:B------:R1:W5:Y:S01]  /*18b70*/  LDL.LU R217, [R1+0x6c] ;  /* 0x00006c0001d97983 */ /* 0x0003620000300800 */
[----:B--2---:R-:W-:Y:S02]  /*18b80*/  FFMA.FTZ R2, R154, c[0x0][0x23c], -R111 ;  /* 0x00008f009a027a23 */ /* 0x004fe4000001086f */
[----:B------:R-:W-:Y:S02]  /*18b90*/  IMAD.MOV.U32 R154, RZ, RZ, R202 ;  /* 0x000000ffff9a7224 */ /* 0x000fe400078e00ca */
[----:B------:R2:W1:Y:S02]  /*18ba0*/  MUFU.EX2 R202, R2 ;  /* 0x0000000200ca7308 */ /* 0x0004640000000800 */
[--C-:B--2---:R-:W-:Y:S01]  /*18bb0*/  FFMA.FTZ R2, R244, c[0x0][0x23c], -R184.reuse ;  /* 0x00008f00f4027a23 */ /* 0x104fe200000108b8 */
[----:B-1----:R-:W-:Y:S07]  /*18bc0*/  F2FP.PACK_AB R122, R202, R204 ;  /* 0x000000ccca7a723e */ /* 0x002fee00000000ff */
[----:B------:R1:W-:Y:S02]  /*18bd0*/  MUFU.EX2 R201, R2 ;  /* 0x0000000200c97308 */ /* 0x0003e40000000800 */
[--C-:B-1----:R-:W-:Y:S01]  /*18be0*/  FFMA.FTZ R2, R240, c[0x0][0x23c], -R184.reuse ;  /* 0x00008f00f0027a23 */ /* 0x102fe200000108b8 */
[----:B------:R-:W-:Y:S07]  /*18bf0*/  MOV R240, R153 ;  /* 0x0000009900f07202 */ /* 0x000fee0000000f00 */
[----:B------:R1:W2:Y:S02]  /*18c00*/  MUFU.EX2 R199, R2 ;  /* 0x0000000200c77308 */ /* 0x0002a40000000800 */
[----:B-1----:R-:W-:Y:S01]  /*18c10*/  FFMA.FTZ R2, R249, c[0x0][0x23c], -R184 ;  /* 0x00008f00f9027a23 */ /* 0x002fe200000108b8 */
[----:B--2---:R-:W-:Y:S01]  /*18c20*/  F2FP.PACK_AB R121, R199, R201 ;  /* 0x000000c9c779723e */ /* 0x004fe200000000ff */
[----:B------:R-:W-:Y:S06]  /*18c30*/  IMAD.MOV.U32 R249, RZ, RZ, R152 ;  /* 0x000000fffff97224 */ /* 0x000fec00078e0098 */
        /* <DEDUP_REMOVED lines=11> */
[-C--:B----4-:R-:W-:Y:S01]  /*18cf0*/  HMMA.16816.F32 R20, R112, R124.reuse, R20 ;  /* 0x0000007c7014723c */ /* 0x090fe20000001814 */
[----:B------:R1:W-:Y:S07]  /*18d00*/  MUFU.EX2 R196, R2 ;  /* 0x0000000200c47308 */ /* 0x0003ee0000000800 */
[C---:B------:R-:W-:Y:S08]  /*18d10*/  HMMA.16816.F32 R24, R120.reuse, R124, R24 ;  /* 0x0000007c7818723c */ /* 0x040ff00000001818 */
[-C--:B------:R-:W-:Y:S08]  /*18d20*/  HMMA.16816.F32 R28, R120, R126.reuse, R28 ;  /* 0x0000007e781c723c */ /* 0x080ff0000000181c */
[C---:B------:R-:W-:Y:S01]  /*18d30*/  HMMA.16816.F32 R32, R112.reuse, R126, R32 ;  /* 0x0000007e7020723c */ /* 0x040fe20000001820 */
[--C-:B-1----:R-:W-:Y:S01]  /*18d40*/  FFMA.FTZ R2, R156, c[0x0][0x23c], -R110.reuse ;  /* 0x00008f009c027a23 */ /* 0x102fe2000001086e */
[----:B------:R-:W1:Y:S03]  /*18d50*/  LDSM.16.MT88.4 R124, [R216+0xb800] ;  /* 0x00b80000d87c783b */ /* 0x000e660000004200 */
[----:B------:R4:W-:Y:S03]  /*18d60*/  MUFU.EX2 R195, R2 ;  /* 0x0000000200c37308 */ /* 0x0009e60000000800 */
[-C--:B---3--:R-:W-:Y:S02]  /*18d70*/  HMMA.16816.F32 R36, R112, R128.reuse, R36 ;  /* 0x000000807024723c */ /* 0x088fe40000001824 */
[----:B------:R-:W-:Y:S06]  /*18d80*/  LDSM.16.MT88.4 R156, [R216+0xac00] ;  /* 0x00ac0000d89c783b */ /* 0x000fec0000004200 */
[C---:B------:R-:W-:Y:S08]  /*18d90*/  HMMA.16816.F32 R40, R120.reuse, R128, R40 ;  /* 0x000000807828723c */ /* 0x040ff00000001828 */
[-C--:B------:R-:W-:Y:S01]  /*18da0*/  HMMA.16816.F32 R44, R120, R130.reuse, R44 ;  /* 0x00000082782c723c */ /* 0x080fe2000000182c */
[----:B----4-:R-:W-:Y:S03]  /*18db0*/  FFMA.FTZ R2, R155, c[0x0][0x23c], -R110 ;  /* 0x00008f009b027a23 */ /* 0x010fe6000001086e */
[----:B------:R-:W-:Y:S01]  /*18dc0*/  MOV R155, R148 ;  /* 0x00000094009b7202 */ /* 0x000fe20000000f00 */
[----:B------:R-:W-:Y:S03]  /*18dd0*/  IMAD.MOV.U32 R148, RZ, RZ, R142 ;  /* 0x000000ffff947224 */ /* 0x000fe600078e008e */
[C---:B------:R-:W-:Y:S01]  /*18de0*/  HMMA.16816.F32 R48, R112.reuse, R130, R48 ;  /* 0x000000827030723c */ /* 0x040fe20000001830 */
[----:B------:R3:W4:Y:S01]  /*18df0*/  MUFU.EX2 R193, R2 ;  /* 0x0000000200c17308 */ /* 0x0007220000000800 */
[----:B------:R-:W4:Y:S02]  /*18e00*/  LDSM.16.MT88.4 R128, [R218+0xb800] ;  /* 0x00b80000da80783b */ /* 0x000f240000004200 */
[----:B------:R-:W-:Y:S02]  /*18e10*/  IMAD.MOV.U32 R142, RZ, RZ, R187 ;  /* 0x000000ffff8e7224 */ /* 0x000fe400078e00bb */
[----:B------:R-:W-:Y:S02]  /*18e20*/  IMAD.MOV.U32 R152, RZ, RZ, R148 ;  /* 0x000000ffff987224 */ /* 0x000fe400078e0094 */
[-C--:B--2---:R-:W-:Y:S01]  /*18e30*/  HMMA.16816.F32 R52, R112, R116.reuse, R52 ;  /* 0x000000747034723c */ /* 0x084fe20000001834 */
[----:B------:R-:W-:Y:S07]  /*18e40*/  MOV R148, R142 ;  /* 0x0000008e00947202 */ /* 0x000fee0000000f00 */
[C---:B------:R-:W-:Y:S08]  /*18e50*/  HMMA.16816.F32 R56, R120.reuse, R116, R56 ;  /* 0x000000747838723c */ /* 0x040ff00000001838 */
[-C--:B------:R-:W-:Y:S01]  /*18e60*/  HMMA.16816.F32 R60, R120, R118.reuse, R60 ;  /* 0x00000076783c723c */ /* 0x080fe2000000183c */
[----:B---3--:R-:W-:Y:S03]  /*18e70*/  FFMA.FTZ R2, R154, c[0x0][0x23c], -R109 ;  /* 0x00008f009a027a23 */ /* 0x008fe6000001086d */
[----:B------:R-:W-:Y:S01]  /*18e80*/  IMAD.MOV.U32 R154, RZ, RZ, R147 ;  /* 0x000000ffff9a7224 */ /* 0x000fe200078e0093 */
[----:B------:R2:W-:Y:S01]  /*18e90*/  MUFU.EX2 R194, R2 ;  /* 0x0000000200c27308 */ /* 0x0005e20000000800 */
[----:B------:R-:W-:Y:S01]  /*18ea0*/  MOV R147, R135 ;  /* 0x0000008700937202 */ /* 0x000fe20000000f00 */
[----:B------:R-:W-:Y:S01]  /*18eb0*/  FFMA.FTZ R109, R151, c[0x0][0x23c], -R109 ;  /* 0x00008f00976d7a23 */ /* 0x000fe2000001086d */
[C---:B------:R-:W-:Y:S01]  /*18ec0*/  HMMA.16816.F32 R64, R112.reuse, R118, R64 ;  /* 0x000000767040723c */ /* 0x040fe20000001840 */
[----:B------:R-:W-:Y:S03]  /*18ed0*/  IMAD.MOV.U32 R151, RZ, RZ, R146 ;  /* 0x000000ffff977224 */ /* 0x000fe600078e0092 */
[----:B------:R-:W-:Y:S02]  /*18ee0*/  IMAD.MOV.U32 R146, RZ, RZ, R133 ;  /* 0x000000ffff927224 */ /* 0x000fe400078e0085 */
[----:B------:R-:W-:Y:S01]  /*18ef0*/  IMAD.MOV.U32 R245, RZ, RZ, R151 ;  /* 0x000000fffff57224 */ /* 0x000fe200078e0097 */
[----:B------:R4:W3:Y:S01]  /*18f00*/  MUFU.EX2 R192, R109 ;  /* 0x0000006d00c07308 */ /* 0x0008e20000000800 */
[-C--:B-1----:R-:W-:Y:S01]  /*18f10*/  HMMA.16816.F32 R68, R112, R124.reuse, R68 ;  /* 0x0000007c7044723c */ /* 0x082fe20000001844 */
[----:B------:R-:W-:Y:S03]  /*18f20*/  MOV R151, R147 ;  /* 0x0000009300977202 */ /* 0x000fe60000000f00 */
[----:B------:R-:W-:Y:S02]  /*18f30*/  IMAD.MOV.U32 R147, RZ, RZ, R141 ;  /* 0x000000ffff937224 */ /* 0x000fe400078e008d */
[----:B------:R-:W-:Y:S02]  /*18f40*/  IMAD.MOV.U32 R244, RZ, RZ, R154 ;  /* 0x000000fffff47224 */ /* 0x000fe400078e009a */
[C---:B------:R-:W-:Y:S03]  /*18f50*/  HMMA.16816.F32 R72, R120.reuse, R124, R72 ;  /* 0x0000007c7848723c */ /* 0x040fe60000001848 */
[----:B------:R-:W-:Y:S01]  /*18f60*/  ISETP.GT.AND P0, PT, R236, R244, PT ;  /* 0x000000f4ec00720c */ /* 0x000fe20003f04270 */
[----:B--2---:R-:W-:Y:S01]  /*18f70*/  FFMA.FTZ R2, R150, c[0x0][0x23c], -R110 ;  /* 0x00008f0096027a23 */ /* 0x004fe2000001086e */
[----:B------:R-:W-:Y:S01]  /*18f80*/  MOV R150, R145 ;  /* 0x0000009100967202 */ /* 0x000fe20000000f00 */
[----:B------:R-:W-:Y:S02]  /*18f90*/  IMAD.MOV.U32 R145, RZ, RZ, R134 ;  /* 0x000000ffff917224 */ /* 0x000fe400078e0086 */
[-C--:B------:R-:W-:Y:S01]  /*18fa0*/  HMMA.16816.F32 R76, R120, R126.reuse, R76 ;  /* 0x0000007e784c723c */ /* 0x080fe2000000184c */
[----:B------:R1:W-:Y:S03]  /*18fb0*/  MUFU.EX2 R191, R2 ;  /* 0x0000000200bf7308 */ /* 0x0003e60000000800 */
[----:B------:R-:W-:Y:S01]  /*18fc0*/  FFMA.FTZ R110, R190, c[0x0][0x23c], -R110 ;  /* 0x00008f00be6e7a23 */ /* 0x000fe2000001086e */
[----:B------:R-:W-:Y:S01]  /*18fd0*/  MOV R154, R150 ;  /* 0x00000096009a7202 */ /* 0x000fe20000000f00 */
[----:B------:R-:W-:Y:S01]  /*18fe0*/  IMAD.MOV.U32 R150, RZ, RZ, R146 ;  /* 0x000000ffff967224 */ /* 0x000fe200078e0092 */
[----:B----4-:R-:W-:Y:S01]  /*18ff0*/  F2FP.PACK_AB R109, R193, R195 ;  /* 0x000000c3c16d723e */ /* 0x010fe200000000ff */
[C---:B------:R-:W-:Y:S01]  /*19000*/  HMMA.16816.F32 R80, R112.reuse, R126, R80 ;  /* 0x0000007e7050723c */ /* 0x040fe20000001850 */
[----:B------:R-:W-:Y:S02]  /*19010*/  IMAD.MOV.U32 R146, RZ, RZ, R140 ;  /* 0x000000ffff927224 */ /* 0x000fe400078e008c */
[----:B------:R3:W-:Y:S05]  /*19020*/  MUFU.EX2 R190, R110 ;  /* 0x0000006e00be7308 */ /* 0x0007ea0000000800 */
[-C--:B------:R-:W-:Y:S08]  /*19030*/  HMMA.16816.F32 R84, R112, R128.reuse, R84 ;  /* 0x000000807054723c */ /* 0x080ff00000001854 */
[C---:B------:R-:W-:Y:S01]  /*19040*/  HMMA.16816.F32 R88, R120.reuse, R128, R88 ;  /* 0x000000807858723c */ /* 0x040fe20000001858 */
[--C-:B-1----:R-:W-:Y:S03]  /*19050*/  FFMA.FTZ R2, R107, c[0x0][0x23c], -R111.reuse ;  /* 0x00008f006b027a23 */ /* 0x102fe6000001086f */
[----:B------:R-:W-:Y:S02]  /*19060*/  IMAD.MOV.U32 R107, RZ, RZ, R188 ;  /* 0x000000ffff6b7224 */ /* 0x000fe400078e00bc */
[----:B------:R1:W-:Y:S02]  /*19070*/  MUFU.EX2 R188, R2 ;  /* 0x0000000200bc7308 */ /* 0x0003e40000000800 */
[-C--:B------:R-:W-:Y:S01]  /*19080*/  HMMA.16816.F32 R92, R120, R130.reuse, R92 ;  /* 0x00000082785c723c */ /* 0x080fe2000000185c */
[----:B---3--:R-:W-:Y:S07]  /*19090*/  F2FP.PACK_AB R110, R192, R194 ;  /* 0x000000c2c06e723e */ /* 0x008fee00000000ff */
[----:B------:R-:W-:Y:S01]  /*190a0*/  HMMA.16816.F32 R96, R112, R130, R96 ;  /* 0x000000827060723c */ /* 0x000fe20000001860 */
[--C-:B-1----:R-:W-:Y:S04]  /*190b0*/  FFMA.FTZ R2, R189, c[0x0][0x23c], -R111.reuse ;  /* 0x00008f00bd027a23 */ /* 0x102fe8000001086f */
[----:B------:R1:W2:Y:S02]  /*190c0*/  MUFU.EX2 R189, R2 ;  /* 0x0000000200bd7308 */ /* 0x0002a40000000800 */
[----:B-1----:R-:W-:Y:S01]  /*190d0*/  FFMA.FTZ R2, R149, c[0x0][0x23c], -R111 ;  /* 0x00008f0095027a23 */ /* 0x002fe2000001086f */
[----:B--2---:R-:W-:Y:S01]  /*190e0*/  F2FP.PACK_AB R176, R189, R188 ;  /* 0x000000bcbdb0723e */ /* 0x004fe200000000ff */
[----:B------:R-:W-:Y:S03]  /*190f0*/  IMAD.MOV.U32 R149, RZ, RZ, R143 ;  /* 0x000000ffff957224 */ /* 0x000fe600078e008f */
[----:B------:R-:W-:Y:S03]  /*19100*/  MOV R143, R132 ;  /* 0x00000084008f7202 */ /* 0x000fe60000000f00 */
[----:B------:R1:W-:Y:S01]  /*19110*/  MUFU.EX2 R187, R2 ;  /* 0x0000000200bb7308 */ /* 0x0003e20000000800 */
[----:B------:R-:W2:Y:S01]  /*19120*/  LDSM.16.MT88.4 R132, [R216+0x9c00] ;  /* 0x009c0000d884783b */ /* 0x000ea20000004200 */
[----:B------:R-:W-:Y:S02]  /*19130*/  FFMA.FTZ R111, R186, c[0x0][0x23c], -R111 ;  /* 0x00008f00ba6f7a23 */ /* 0x000fe4000001086f */
[----:B------:R-:W-:Y:S02]  /*19140*/  IMAD.MOV.U32 R153, RZ, RZ, R149 ;  /* 0x000000ffff997224 */ /* 0x000fe400078e0095 */
[----:B------:R-:W-:Y:S03]  /*19150*/  IMAD.MOV.U32 R149, RZ, RZ, R143 ;  /* 0x000000ffff957224 */ /* 0x000fe600078e008f */
[----:B------:R-:W3:Y:S01]  /*19160*/  LDSM.16.MT88.4 R140, [R218+0x9c00] ;  /* 0x009c0000da8c783b */ /* 0x000ee20000004200 */
[----:B------:R4:W4:Y:S01]  /*19170*/  MUFU.EX2 R186, R111 ;  /* 0x0000006f00ba7308 */ /* 0x0009220000000800 */
[--C-:B-1----:R-:W-:Y:S09]  /*19180*/  FFMA.FTZ R2, R185, c[0x0][0x23c], -R184.reuse ;  /* 0x00008f00b9027a23 */ /* 0x102ff200000108b8 */
[----:B------:R1:W-:Y:S01]  /*19190*/  MUFU.EX2 R185, R2 ;  /* 0x0000000200b97308 */ /* 0x0003e20000000800 */
[----:B----4-:R-:W-:Y:S02]  /*191a0*/  F2FP.PACK_AB R111, R190, R191 ;  /* 0x000000bfbe6f723e */ /* 0x010fe400000000ff */
[----:B------:R-:W-:Y:S01]  /*191b0*/  F2FP.PACK_AB R178, R186, R187 ;  /* 0x000000bbbab2723e */ /* 0x000fe200000000ff */
[--C-:B-1----:R-:W-:Y:S06]  /*191c0*/  FFMA.FTZ R2, R107, c[0x0][0x23c], -R184.reuse ;  /* 0x00008f006b027a23 */ /* 0x102fec00000108b8 */
[----:B------:R1:W4:Y:S02]  /*191d0*/  MUFU.EX2 R107, R2 ;  /* 0x00000002006b7308 */ /* 0x0003240000000800 */
[--C-:B-1----:R-:W-:Y:S01]  /*191e0*/  FFMA.FTZ R2, R155, c[0x0][0x23c], -R184.reuse ;  /* 0x00008f009b027a23 */ /* 0x102fe200000108b8 */
[----:B----4-:R-:W-:Y:S01]  /*191f0*/  F2FP.PACK_AB R177, R107, R185 ;  /* 0x000000b96bb1723e */ /* 0x010fe200000000ff */
[----:B------:R-:W-:Y:S01]  /*19200*/  FFMA.FTZ R184, R108, c[0x0][0x23c], -R184 ;  /* 0x00008f006cb87a23 */ /* 0x000fe200000108b8 */
[----:B------:R-:W-:Y:S05]  /*19210*/  F2FP.PACK_AB R108, R196, R197 ;  /* 0x000000c5c46c723e */ /* 0x000fea00000000ff */
[----:B------:R1:W-:Y:S02]  /*19220*/  MUFU.EX2 R106, R2 ;  /* 0x00000002006a7308 */ /* 0x0003e40000000800 */
[-C--:B--2---:R-:W-:Y:S01]  /*19230*/  HMMA.16816.F32 R112, R108, R132.reuse, R4 ;  /* 0x000000846c70723c */ /* 0x084fe20000001804 */
[----:B------:R-:W3:Y:S07]  /*19240*/  LDSM.16.MT88.4 R4, [R218+0xbc00] ;  /* 0x00bc0000da04783b */ /* 0x000eee0000004200 */
[----:B------:R-:W4:Y:S01]  /*19250*/  MUFU.EX2 R184, R184 ;  /* 0x000000b800b87308 */ /* 0x000f220000000800 */
[----:B-1----:R-:W2:Y:S03]  /*19260*/  LDL.LU R2, [R1+0x24] ;  /* 0x0000240001027983 */ /* 0x002ea60000300800 */
[----:B----4-:R-:W-:Y:S07]  /*19270*/  F2FP.PACK_AB R179, R184, R106 ;  /* 0x0000006ab8b3723e */ /* 0x010fee00000000ff */
[C---:B------:R-:W-:Y:S07]  /*19280*/  HMMA.16816.F32 R116, R176.reuse, R132, R8 ;  /* 0x00000084b074723c */ /* 0x040fee0000001808 */
[----:B------:R-:W-:Y:S01]  /*19290*/  IMAD.MOV.U32 R10, RZ, RZ, R153 ;  /* 0x000000ffff0a7224 */ /* 0x000fe200078e0099 */
[-C--:B------:R-:W-:Y:S01]  /*192a0*/  HMMA.16816.F32 R120, R176, R134.reuse, R12 ;  /* 0x00000086b078723c */ /* 0x080fe2000000180c */
[----:B------:R-:W-:Y:S03]  /*192b0*/  MOV R8, R151 ;  /* 0x0000009700087202 */ /* 0x000fe60000000f00 */
[----:B------:R-:W-:Y:S01]  /*192c0*/  MOV R11, R154 ;  /* 0x0000009a000b7202 */ /* 0x000fe20000000f00 */
[----:B------:R-:W-:Y:S02]  /*192d0*/  IMAD.MOV.U32 R9, RZ, RZ, R152 ;  /* 0x000000ffff097224 */ /* 0x000fe400078e0098 */
[----:B------:R-:W-:Y:S01]  /*192e0*/  IMAD.MOV.U32 R12, RZ, RZ, R150 ;  /* 0x000000ffff0c7224 */ /* 0x000fe200078e0096 */
[C---:B------:R-:W-:Y:S01]  /*192f0*/  HMMA.16816.F32 R124, R108.reuse, R134, R16 ;  /* 0x000000866c7c723c */ /* 0x040fe20000001810 */
[----:B------:R-:W4:Y:S03]  /*19300*/  LDL.LU R16, [R1+0x2c] ;  /* 0x00002c0001107983 */ /* 0x000f260000300800 */
[----:B------:R-:W-:Y:S01]  /*19310*/  IMAD.MOV.U32 R13, RZ, RZ, R149 ;  /* 0x000000ffff0d7224 */ /* 0x000fe200078e0095 */
[----:B------:R-:W-:Y:S01]  /*19320*/  MOV R14, R148 ;  /* 0x00000094000e7202 */ /* 0x000fe20000000f00 */
[----:B------:R-:W-:Y:S01]  /*19330*/  IMAD.MOV.U32 R15, RZ, RZ, R147 ;  /* 0x000000ffff0f7224 */ /* 0x000fe200078e0093 */
[----:B------:R-:W-:Y:S01]  /*19340*/  MOV R18, R145 ;  /* 0x0000009100127202 */ /* 0x000fe20000000f00 */
[-C--:B---3--:R-:W-:Y:S01]  /*19350*/  HMMA.16816.F32 R128, R108, R140.reuse, R20 ;  /* 0x0000008c6c80723c */ /* 0x088fe20000001814 */
[----:B------:R-:W3:Y:S03]  /*19360*/  LDL.LU R21, [R1+0x28] ;  /* 0x0000280001157983 */ /* 0x000ee60000300800 */
[----:B------:R-:W-:Y:S02]  /*19370*/  IMAD.MOV.U32 R17, RZ, RZ, R146 ;  /* 0x000000ffff117224 */ /* 0x000fe400078e0092 */
[----:B------:R-:W-:Y:S01]  /*19380*/  IMAD.MOV.U32 R19, RZ, RZ, R144 ;  /* 0x000000ffff137224 */ /* 0x000fe200078e0090 */
[----:B------:R-:W-:Y:S01]  /*19390*/  MOV R22, R138 ;  /* 0x0000008a00167202 */ /* 0x000fe20000000f00 */
[C---:B------:R-:W-:Y:S01]  /*193a0*/  HMMA.16816.F32 R132, R176.reuse, R140, R24 ;  /* 0x0000008cb084723c */ /* 0x040fe20000001818 */
[----:B------:R-:W3:Y:S03]  /*193b0*/  LDL.LU R27, [R1+0x20] ;  /* 0x00002000011b7983 */ /* 0x000ee60000300800 */
[----:B------:R-:W-:Y:S02]  /*193c0*/  IMAD.MOV.U32 R20, RZ, RZ, R139 ;  /* 0x000000ffff147224 */ /* 0x000fe400078e008b */
[----:B------:R-:W-:Y:S02]  /*193d0*/  IMAD.MOV.U32 R23, RZ, RZ, R137 ;  /* 0x000000ffff177224 */ /* 0x000fe400078e0089 */
[----:B------:R-:W-:Y:S02]  /*193e0*/  IMAD.MOV.U32 R26, RZ, RZ, R136 ;  /* 0x000000ffff1a7224 */ /* 0x000fe400078e0088 */
        /* <DEDUP_REMOVED lines=17> */
[----:B------:R-:W-:Y:S01]  /*19500*/  HMMA.16816.F32 R96, R108, R6, R96 ;  /* 0x000000066c60723c */ /* 0x000fe20000001860 */
[----:B--2---:R-:W-:Y:S04]  /*19510*/  FFMA.FTZ R2, R3, R2, R22 ;  /* 0x0000000203027223 */ /* 0x004fe80000010016 */
[----:B------:R-:W-:Y:S04]  /*19520*/  FADD.FTZ R2, R18, R2 ;  /* 0x0000000212027221 */ /* 0x000fe80000010000 */
[----:B------:R-:W-:Y:S03]  /*19530*/  FADD.FTZ R9, R9, R2 ;  /* 0x0000000209097221 */ /* 0x000fe60000010000 */
[----:B----4-:R-:W-:Y:S04]  /*19540*/  FFMA.FTZ R0, R0, R16, R23 ;  /* 0x0000001000007223 */ /* 0x010fe80000010017 */
[----:B------:R-:W-:Y:S02]  /*19550*/  FADD.FTZ R0, R19, R0 ;  /* 0x0000000013007221 */ /* 0x000fe40000010000 */
[----:B---3--:R-:W-:Y:S02]  /*19560*/  FFMA.FTZ R100, R100, R21, R20 ;  /* 0x0000001564647223 */ /* 0x008fe40000010014 */
[----:B------:R-:W-:Y:S02]  /*19570*/  FADD.FTZ R8, R8, R0 ;  /* 0x0000000008087221 */ /* 0x000fe40000010000 */
[----:B------:R-:W-:Y:S02]  /*19580*/  FADD.FTZ R3, R17, R100 ;  /* 0x0000006411037221 */ /* 0x000fe40000010000 */
[----:B------:R-:W-:Y:S02]  /*19590*/  FADD.FTZ R0, R15, R9 ;  /* 0x000000090f007221 */ /* 0x000fe40000010000 */
[----:B------:R-:W-:Y:S02]  /*195a0*/  FFMA.FTZ R101, R101, R27, R26 ;  /* 0x0000001b65657223 */ /* 0x000fe4000001001a */
        /* <DEDUP_REMOVED lines=53> */
[----:B------:R-:W-:Y:S01]  /*19900*/  FADD.FTZ R0, R106, R0 ;  /* 0x000000006a007221 */ /* 0x000fe20000010000 */
[----:B------:R1:W-:Y:S01]  /*19910*/  STL [R1+0x28], R3 ;  /* 0x0000280301007387 */ /* 0x0003e20000100800 */
[----:B------:R-:W-:Y:S02]  /*19920*/  FADD.FTZ R2, R186, R2 ;  /* 0x00000002ba027221 */ /* 0x000fe40000010000 */
[----:B------:R-:W-:Y:S02]  /*19930*/  FADD.FTZ R0, R184, R0 ;  /* 0x00000000b8007221 */ /* 0x000fe40000010000 */
[----:B------:R-:W-:Y:S01]  /*19940*/  IMAD.MOV.U32 R107, RZ, RZ, R102 ;  /* 0x000000ffff6b7224 */ /* 0x000fe200078e0066 */
[----:B------:R2:W-:Y:S01]  /*19950*/  STL [R1+0x24], R2 ;  /* 0x0000240201007387 */ /* 0x0005e20000100800 */
[----:B------:R-:W-:Y:S02]  /*19960*/  IMAD.MOV.U32 R100, RZ, RZ, R104 ;  /* 0x000000ffff647224 */ /* 0x000fe400078e0068 */
[----:B------:R-:W-:Y:S01]  /*19970*/  IMAD.MOV.U32 R106, RZ, RZ, R103 ;  /* 0x000000ffff6a7224 */ /* 0x000fe200078e0067 */
[----:B------:R2:W-:Y:S01]  /*19980*/  STL [R1+0x2c], R0 ;  /* 0x00002c0001007387 */ /* 0x0005e20000100800 */
[----:B-1----:R-:W-:Y:S01]  /*19990*/  MOV R3, R105 ;  /* 0x0000006900037202 */ /* 0x002fe20000000f00 */
[----:B--2--5:R-:W-:-:S05]  /*199a0*/  @P0 BRA `(.L_x_247) ;  /* 0xffffa9b000000947 */ /* 0x024fca000383ffff */
.L_x_246:
[----:B------:R-:W2:Y:S04]  /*199b0*/  LDL.LU R2, [R1+0x20] ;  /* 0x0000200001027983 */ /* 0x000ea80000300800 */
[----:B------:R-:W3:Y:S04]  /*199c0*/  LDL.LU R9, [R1+0x28] ;  /* 0x0000280001097983 */ /* 0x000ee80000300800 */
[----:B------:R-:W4:Y:S04]  /*199d0*/  LDL.LU R8, [R1+0x24] ;  /* 0x0000240001087983 */ /* 0x000f280000300800 */
[----:B------:R-:W4:Y:S04]  /*199e0*/  LDL.LU R7, [R1+0x2c] ;  /* 0x00002c0001077983 */ /* 0x000f280000300800 */
[----:B------:R-:W4:Y:S04]  /*199f0*/  LDL.LU R111, [R1+0x58] ;  /* 0x00005800016f7983 */ /* 0x000f280000300800 */
[----:B------:R-:W1:Y:S04]  /*19a00*/  S2R R109, SR_TID.X ;  /* 0x00000000006d7919 */ /* 0x000e680000002100 */
[----:B------:R-:W2:Y:S01]  /*19a10*/  S2R R110, SR_CTAID.Y ;  /* 0x00000000006e7919 */ /* 0x000ea20000002600 */
[----:B-1----:R-:W-:-:S04]  /*19a20*/  SHF.R.S32.HI R51, RZ, 0x1f, R109 ;  /* 0x0000001fff337819 */ /* 0x002fc8000001146d */
[CC--:B------:R-:W-:Y:S02]  /*19a30*/  LEA.HI R108, R51.reuse, R109.reuse, RZ, 0x2 ;  /* 0x0000006d336c7211 */ /* 0x0c0fe400078f10ff */
[----:B------:R-:W-:Y:S02]  /*19a40*/  LEA.HI R51, R51, R109, RZ, 0x5 ;  /* 0x0000006d33337211 */ /* 0x000fe400078f28ff */
[----:B------:R-:W-:Y:S01]  /*19a50*/  SHF.R.S32.HI R47, RZ, 0x2, R108 ;  /* 0x00000002ff2f7819 */ /* 0x000fe2000001146c */
[----:B--2---:R-:W1:Y:S04]  /*19a60*/  SHFL.BFLY PT, R0, R2, 0x2, 0x1f ;  /* 0x0c401f0002007f89 */ /* 0x004e6800000e0000 */
[----:B---3--:R-:W2:Y:S04]  /*19a70*/  SHFL.BFLY PT, R4, R9, 0x2, 0x1f ;  /* 0x0c401f0009047f89 */ /* 0x008ea800000e0000 */
[----:B----4-:R-:W3:Y:S04]  /*19a80*/  SHFL.BFLY PT, R6, R8, 0x2, 0x1f ;  /* 0x0c401f0008067f89 */ /* 0x010ee800000e0000 */
[----:B------:R-:W4:Y:S01]  /*19a90*/  SHFL.BFLY PT, R5, R7, 0x2, 0x1f ;  /* 0x0c401f0007057f89 */ /* 0x000f2200000e0000 */
[----:B------:R-:W-:Y:S01]  /*19aa0*/  ISETP.NE.AND P0, PT, R111, -0x1, PT ;  /* 0xffffffff6f00780c */ /* 0x000fe20003f05270 */
[----:B-1----:R-:W-:-:S02]  /*19ab0*/  FADD.FTZ R0, R0, R2 ;  /* 0x0000000200007221 */ /* 0x002fc40000010000 */
[----:B--2---:R-:W-:-:S03]  /*19ac0*/  FADD.FTZ R4, R4, R9 ;  /* 0x0000000904047221 */ /* 0x004fc60000010000 */
[----:B------:R-:W1:Y:S01]  /*19ad0*/  SHFL.BFLY PT, R2, R0, 0x1, 0x1f ;  /* 0x0c201f0000027f89 */ /* 0x000e6200000e0000 */
[----:B---3--:R-:W-:-:S03]  /*19ae0*/  FADD.FTZ R6, R6, R8 ;  /* 0x0000000806067221 */ /* 0x008fc60000010000 */
[----:B------:R-:W2:Y:S01]  /*19af0*/  SHFL.BFLY PT, R48, R4, 0x1, 0x1f ;  /* 0x0c201f0004307f89 */ /* 0x000ea200000e0000 */
[----:B----4-:R-:W-:-:S03]  /*19b00*/  FADD.FTZ R5, R5, R7 ;  /* 0x0000000705057221 */ /* 0x010fc60000010000 */
[----:B------:R-:W3:Y:S04]  /*19b10*/  SHFL.BFLY PT, R8, R6, 0x1, 0x1f ;  /* 0x0c201f0006087f89 */ /* 0x000ee800000e0000 */
[----:B------:R-:W4:Y:S01]  /*19b20*/  SHFL.BFLY PT, R7, R5, 0x1, 0x1f ;  /* 0x0c201f0005077f89 */ /* 0x000f2200000e0000 */
[----:B-1----:R-:W-:Y:S01]  /*19b30*/  FADD.FTZ R49, R0, R2 ;  /* 0x0000000200317221 */ /* 0x002fe20000010000 */
[----:B------:R-:W-:Y:S01]  /*19b40*/  MOV R0, 0x3f800000 ;  /* 0x3f80000000007802 */ /* 0x000fe20000000f00 */
[----:B------:R-:W-:-:S03]  /*19b50*/  @P0 IMAD.WIDE.U32 R2, R111, c[0x0][0x1e8], RZ ;  /* 0x00007a006f020a25 */ /* 0x000fc600078e00ff */
[----:B------:R-:W-:Y:S01]  /*19b60*/  FSETP.NE.FTZ.AND P6, PT, R49, RZ, PT ;  /* 0x000000ff3100720b */ /* 0x000fe20003fd5000 */
[----:B--2---:R-:W-:Y:S01]  /*19b70*/  FADD.FTZ R48, R4, R48 ;  /* 0x0000003004307221 */ /* 0x004fe20000010000 */
[----:B------:R-:W-:Y:S01]  /*19b80*/  @P0 MOV R106, R2 ;  /* 0x00000002006a0202 */ /* 0x000fe20000000f00 */
[----:B---3--:R-:W-:Y:S01]  /*19b90*/  FADD.FTZ R100, R6, R8 ;  /* 0x0000000806647221 */ /* 0x008fe20000010000 */
[----:B------:R-:W-:Y:S01]  /*19ba0*/  LOP3.LUT R2, R108, 0xfffffffc, RZ, 0xc0, !PT ;  /* 0xfffffffc6c027812 */ /* 0x000fe200078ec0ff */
[----:B------:R-:W-:Y:S01]  /*19bb0*/  @P0 IMAD R107, R111, c[0x0][0x1ec], R3 ;  /* 0x00007b006f6b0a24 */ /* 0x000fe200078e0203 */
[----:B------:R-:W-:Y:S01]  /*19bc0*/  @!P0 SHF.R.S32.HI R4, RZ, 0x1f, R110 ;  /* 0x0000001fff048819 */ /* 0x000fe2000001146e */
[----:B----4-:R-:W-:Y:S01]  /*19bd0*/  FADD.FTZ R101, R5, R7 ;  /* 0x0000000705657221 */ /* 0x010fe20000010000 */
[----:B------:R-:W-:Y:S01]  /*19be0*/  FSETP.NE.FTZ.AND P4, PT, R100, RZ, PT ;  /* 0x000000ff6400720b */ /* 0x000fe20003f95000 */
[----:B------:R-:W-:Y:S01]  /*19bf0*/  @!P0 IMAD.WIDE.U32 R6, R110, c[0x0][0x1e0], RZ ;  /* 0x000078006e068a25 */ /* 0x000fe200078e00ff */
[----:B------:R-:W-:-:S02]  /*19c00*/  SHF.R.S32.HI R5, RZ, 0x5, R51 ;  /* 0x00000005ff057819 */ /* 0x000fc40000011433 */
[----:B------:R-:W-:Y:S01]  /*19c10*/  IADD3 R2, -R2, R109, RZ ;  /* 0x0000006d02027210 */ /* 0x000fe20007ffe1ff */
[----:B------:R-:W1:Y:S01]  /*19c20*/  @P6 MUFU.RCP R0, R49 ;  /* 0x0000003100006308 */ /* 0x000e620000001000 */
[----:B------:R-:W-:Y:S01]  /*19c30*/  @!P0 IMAD R4, R4, c[0x0][0x1e0], RZ ;  /* 0x0000780004048a24 */ /* 0x000fe200078e02ff */
[----:B------:R-:W-:Y:S02]  /*19c40*/  FSETP.NE.FTZ.AND P3, PT, R101, RZ, PT ;  /* 0x000000ff6500720b */ /* 0x000fe40003f75000 */
[----:B------:R-:W-:Y:S01]  /*19c50*/  LEA R50, R5, R2, 0x8 ;  /* 0x0000000205327211 */ /* 0x000fe200078e40ff */
[----:B------:R-:W-:Y:S01]  /*19c60*/  @!P0 IMAD R4, R110, c[0x0][0x1e4], R4 ;  /* 0x000079006e048a24 */ /* 0x000fe200078e0204 */
[----:B------:R-:W-:Y:S02]  /*19c70*/  MOV R2, 0x3f800000 ;  /* 0x3f80000000027802 */ /* 0x000fe40000000f00 */
[----:B------:R-:W-:Y:S02]  /*19c80*/  FSETP.NE.FTZ.AND P5, PT, R48, RZ, PT ;  /* 0x000000ff3000720b */ /* 0x000fe40003fb5000 */
[----:B------:R-:W-:-:S02]  /*19c90*/  @!P0 IADD3 R107, R7, R4, RZ ;  /* 0x00000004076b8210 */ /* 0x000fc40007ffe0ff */
[----:B------:R-:W2:Y:S01]  /*19ca0*/  @P4 MUFU.RCP R2, R100 ;  /* 0x0000006400024308 */ /* 0x000ea20000001000 */
[----:B------:R-:W-:Y:S02]  /*19cb0*/  MOV R3, 0x3f800000 ;  /* 0x3f80000000037802 */ /* 0x000fe40000000f00 */
[----:B------:R-:W-:Y:S01]  /*19cc0*/  @!P0 MOV R106, R6 ;  /* 0x00000006006a8202 */ /* 0x000fe20000000f00 */
[C---:B-1----:R-:W-:Y:S02]  /*19cd0*/  FMUL.FTZ R112, R0.reuse, R112 ;  /* 0x0000007000707220 */ /* 0x042fe40000410000 */
[C---:B------:R-:W-:Y:S02]  /*19ce0*/  FMUL.FTZ R45, R0.reuse, R113 ;  /* 0x00000071002d7220 */ /* 0x040fe40000410000 */
[C---:B------:R-:W-:Y:S01]  /*19cf0*/  FMUL.FTZ R124, R0.reuse, R124 ;  /* 0x0000007c007c7220 */ /* 0x040fe20000410000 */
[----:B------:R-:W-:Y:S01]  /*19d00*/  @P5 MUFU.RCP R3, R48 ;  /* 0x0000003000035308 */ /* 0x000fe20000001000 */
[C---:B------:R-:W-:Y:S01]  /*19d10*/  FMUL.FTZ R42, R0.reuse, R125 ;  /* 0x0000007d002a7220 */ /* 0x040fe20000410000 */
        /* <DEDUP_REMOVED lines=30> */
[----:B------:R-:W-:Y:S01]  /*19f00*/  MOV R0, 0x3f800000 ;  /* 0x3f80000000007802 */ /* 0x000fe20000000f00 */
[----:B--2---:R-:W-:Y:S01]  /*19f10*/  FMUL.FTZ R116, R2, R116 ;  /* 0x0000007402747220 */ /* 0x004fe20000410000 */
        /* <DEDUP_REMOVED lines=36> */
[----:B------:R-:W-:Y:S01]  /*1a160*/  SHF.R.S32.HI R2, RZ, 0x1f, R47 ;  /* 0x0000001fff027819 */ /* 0x000fe2000001142f */
[----:B-1----:R-:W-:Y:S01]  /*1a170*/  FMUL.FTZ R119, R0, R119 ;  /* 0x0000007700777220 */ /* 0x002fe20000410000 */
        /* <DEDUP_REMOVED lines=9> */
[C---:B------:R-:W-:Y:S01]  /*1a210*/  FMUL.FTZ R134, R0.reuse, R134 ;  /* 0x0000008600867220 */ /* 0x040fe20000410000 */
        /* <DEDUP_REMOVED lines=35> */
[C---:B------:R-:W-:Y:S01]  /*1a450*/  FMUL.FTZ R41, R3.reuse, R127 ;  /* 0x0000007f03297220 */ /* 0x040fe20000410000 */
[----:B------:R-:W-:Y:S01]  /*1a460*/  LOP3.LUT P0, RZ, R4, 0x2, RZ, 0xc0, !PT ;  /* 0x0000000204ff7812 */ /* 0x000fe2000780c0ff */
[C---:B------:R-:W-:Y:S01]  /*1a470*/  FMUL.FTZ R130, R3.reuse, R130 ;  /* 0x0000008203827220 */ /* 0x040fe20000410000 */
[----:B------:R-:W-:Y:S01]  /*1a480*/  IADD3 R0, R2, -R0, RZ ;  /* 0x8000000002007210 */ /* 0x000fe20007ffe0ff */
[C---:B------:R-:W-:Y:S01]  /*1a490*/  FMUL.FTZ R39, R3.reuse, R131 ;  /* 0x0000008303277220 */ /* 0x040fe20000410000 */
[----:B------:R-:W-:Y:S01]  /*1a4a0*/  F2FP.PACK_AB R44, R44, R114 ;  /* 0x000000722c2c723e */ /* 0x000fe200000000ff */
[C---:B------:R-:W-:Y:S01]  /*1a4b0*/  FMUL.FTZ R142, R3.reuse, R142 ;  /* 0x0000008e038e7220 */ /* 0x040fe20000410000 */
[----:B------:R-:W-:Y:S01]  /*1a4c0*/  LEA R0, R0, R50, 0x4 ;  /* 0x0000003200007211 */ /* 0x000fe200078e20ff */
[----:B------:R-:W-:Y:S01]  /*1a4d0*/  FMUL.FTZ R36, R3, R143 ;  /* 0x0000008f03247220 */ /* 0x000fe20000410000 */
[----:B------:R-:W-:Y:S01]  /*1a4e0*/  F2FP.PACK_AB R41, R41, R126 ;  /* 0x0000007e2929723e */ /* 0x000fe200000000ff */
[----:B------:R-:W-:Y:S01]  /*1a4f0*/  FMUL.FTZ R146, R3, R146 ;  /* 0x0000009203927220 */ /* 0x000fe20000410000 */
[----:B------:R-:W-:Y:S01]  /*1a500*/  F2FP.PACK_AB R39, R39, R130 ;  /* 0x000000822727723e */ /* 0x000fe200000000ff */
[C---:B------:R-:W-:Y:S01]  /*1a510*/  FMUL.FTZ R33, R3.reuse, R147 ;  /* 0x0000009303217220 */ /* 0x040fe20000410000 */
[----:B------:R-:W-:Y:S01]  /*1a520*/  F2FP.PACK_AB R36, R36, R142 ;  /* 0x0000008e2424723e */ /* 0x000fe200000000ff */
[----:B------:R-:W-:Y:S01]  /*1a530*/  FMUL.FTZ R158, R3, R158 ;  /* 0x0000009e039e7220 */ /* 0x000fe20000410000 */
[----:B------:R-:W-:Y:S01]  /*1a540*/  F2FP.PACK_AB R9, R95, R9 ;  /* 0x000000095f09723e */ /* 0x000fe200000000ff */
        /* <DEDUP_REMOVED lines=28> */
[----:B------:R-:W-:Y:S02]  /*1a710*/  SEL R3, R3, 0xffffffe0, !P0 ;  /* 0xffffffe003037807 */ /* 0x000fe40004000000 */
[C---:B------:R-:W-:Y:S01]  /*1a720*/  IADD3 R2, R0.reuse, -0x10, RZ ;  /* 0xfffffff000027810 */ /* 0x040fe20007ffe0ff */
[----:B------:R-:W-:Y:S01]  /*1a730*/  STS [R0], R45 ;  /* 0x0000002d00007388 */ /* 0x000fe20000000800 */
[C---:B------:R-:W-:Y:S02]  /*1a740*/  IADD3 R4, R0.reuse, R3, RZ ;  /* 0x0000000300047210 */ /* 0x040fe40007ffe0ff */
[----:B------:R-:W-:Y:S01]  /*1a750*/  @P1 IADD3 R2, R0, 0x10, RZ ;  /* 0x0000001000021810 */ /* 0x000fe20007ffe0ff */
[----:B------:R-:W-:Y:S01]  /*1a760*/  STS [R0+0x200], R44 ;  /* 0x0002002c00007388 */ /* 0x000fe20000000800 */
[----:B------:R-:W-:-:S02]  /*1a770*/  F2FP.PACK_AB R6, R6, R98 ;  /* 0x000000620606723e */ /* 0x000fc400000000ff */
[----:B------:R-:W-:Y:S01]  /*1a780*/  IADD3 R3, R3, R2, RZ ;  /* 0x0000000203037210 */ /* 0x000fe20007ffe0ff */
[----:B------:R-:W-:Y:S04]  /*1a790*/  STS [R2], R42 ;  /* 0x0000002a02007388 */ /* 0x000fe80000000800 */
        /* <DEDUP_REMOVED lines=53> */
[----:B---3--:R-:W-:Y:S03]  /*1aaf0*/  @P5 MUFU.LG2 R11, R48 ;  /* 0x00000030000b5308 */ /* 0x008fe60000000c00 */
[----:B------:R-:W-:Y:S01]  /*1ab00*/  BAR.SYNC.DEFER_BLOCKING 0x0 ;  /* 0x0000000000007b1d */ /* 0x000fe20000010000 */
[----:B----4-:R-:W-:Y:S02]  /*1ab10*/  @P1 MOV R7, c[0x0][0x210] ;  /* 0x0000840000071a02 */ /* 0x010fe40000000f00 */
[----:B------:R-:W-:-:S02]  /*1ab20*/  @!P1 MOV R7, 0x1 ;  /* 0x0000000100079802 */ /* 0x000fc40000000f00 */
[----:B------:R-:W-:Y:S01]  /*1ab30*/  IADD3 R6, R109, -R2, RZ ;  /* 0x800000026d067210 */ /* 0x000fe20007ffe0ff */
[----:B------:R-:W3:Y:S01]  /*1ab40*/  S2R R19, SR_CTAID.X ;  /* 0x0000000000137919 */ /* 0x000ee20000002500 */
        /* <DEDUP_REMOVED lines=13> */
[----:B------:R4:W1:Y:S04]  /*1ac20*/  LDS.128 R40, [R223+0x800] ;  /* 0x00080000df287984 */ /* 0x0008680000000c00 */
        /* <DEDUP_REMOVED lines=16> */
[----:B---3--:R-:W-:Y:S01]  /*1ad30*/  IMAD R0, R19, R7, RZ ;  /* 0x0000000713007224 */ /* 0x008fe200078e02ff */
        /* <DEDUP_REMOVED lines=20> */
[----:B------:R-:W1:Y:S02]  /*1ae80*/  S2R R4, SR_TID.X ;  /* 0x0000000000047919 */ /* 0x000e640000002100 */
[----:B-1----:R-:W-:-:S04]  /*1ae90*/  SHF.R.S32.HI R2, RZ, 0x1f, R4 ;  /* 0x0000001fff027819 */ /* 0x002fc80000011404 */
[----:B------:R-:W-:-:S04]  /*1aea0*/  LEA.HI R2, R2, R4, RZ, 0x5 ;  /* 0x0000000402027211 */ /* 0x000fc800078f28ff */
[----:B------:R-:W-:Y:S02]  /*1aeb0*/  SHF.R.S32.HI R0, RZ, 0x5, R2 ;  /* 0x00000005ff007819 */ /* 0x000fe40000011402 */
[----:B------:R-:W-:Y:S02]  /*1aec0*/  LOP3.LUT R2, R2, 0xffffffe0, RZ, 0xc0, !PT ;  /* 0xffffffe002027812 */ /* 0x000fe400078ec0ff */
[----:B------:R-:W-:-:S03]  /*1aed0*/  SHF.R.S32.HI R3, RZ, 0x1f, R0 ;  /* 0x0000001fff037819 */ /* 0x000fc60000011400 */
[----:B------:R-:W-:Y:S01]  /*1aee0*/  IMAD.IADD R2, R4, 0x1, -R2 ;  /* 0x0000000104027824 */ /* 0x000fe200078e0a02 */
[----:B------:R-:W-:-:S04]  /*1aef0*/  LEA.HI R3, R3, R0, RZ, 0x2 ;  /* 0x0000000003037211 */ /* 0x000fc800078f10ff */
[----:B------:R-:W-:Y:S02]  /*1af00*/  SHF.R.S32.HI R4, RZ, 0x1f, R2 ;  /* 0x0000001fff047819 */ /* 0x000fe40000011402 */
[----:B------:R-:W-:Y:S02]  /*1af10*/  LOP3.LUT R3, R3, 0xfffffffc, RZ, 0xc0, !PT ;  /* 0xfffffffc03037812 */ /* 0x000fe400078ec0ff */
[----:B------:R-:W-:-:S03]  /*1af20*/  LEA.HI R2, R4, R2, RZ, 0x2 ;  /* 0x0000000204027211 */ /* 0x000fc600078f10ff */
[----:B------:R-:W-:Y:S01]  /*1af30*/  IMAD.IADD R3, R0, 0x1, -R3 ;  /* 0x0000000100037824 */ /* 0x000fe200078e0a03 */
        /* <DEDUP_REMOVED lines=33> */
.L_x_251:
[----:B------:R-:W-:Y:S05]  /*1b150*/  BSYNC B0 ;  /* 0x0000000000007941 */ /* 0x000fea0003800000 */
.L_x_250:
[----:B-1----:R-:W3:Y:S04]  /*1b160*/  LDL.LU R7, [R1+0x68] ;  /* 0x0000680001077983 */ /* 0x002ee80000300800 */
[----:B----4-:R-:W4:Y:S04]  /*1b170*/  LDL.64 R44, [R1+0x40] ;  /* 0x00004000012c7983 */ /* 0x010f280000100a00 */
[----:B------:R1:W5:Y:S04]  /*1b180*/  LDL R16, [R1+0x5c] ;  /* 0x00005c0001107983 */ /* 0x0003680000100800 */
[----:B------:R1:W5:Y:S01]  /*1b190*/  LDL R15, [R1+0x60] ;  /* 0x00006000010f7983 */ /* 0x0003620000100800 */
[----:B------:R-:W-:Y:S01]  /*1b1a0*/  SHF.R.S32.HI R6, RZ, 0x1f, R18 ;  /* 0x0000001fff067819 */ /* 0x000fe20000011412 */
[----:B------:R-:W-:Y:S02]  /*1b1b0*/  BSSY B0, `(.L_x_252) ;  /* 0x000001f000007945 */ /* 0x000fe40003800000 */
[----:B------:R-:W2:Y:S02]  /*1b1c0*/  S2R R5, SR_TID.X ;  /* 0x0000000000057919 */ /* 0x000ea40000002100 */
[----:B--2---:R-:W-:Y:S01]  /*1b1d0*/  SHF.R.S32.HI R4, RZ, 0x1f, R5 ;  /* 0x0000001fff047819 */ /* 0x004fe20000011405 */
[----:B---3--:R-:W-:-:S02]  /*1b1e0*/  IMAD R14, R19, -0x80, R7 ;  /* 0xffffff80130e7824 */ /* 0x008fc400078e0207 */
[----:B------:R-:W2:Y:S01]  /*1b1f0*/  S2R R7, SR_CTAID.X ;  /* 0x0000000000077919 */ /* 0x000ea20000002500 */
[----:B----4-:R-:W-:Y:S02]  /*1b200*/  IADD3 R2, P0, R44, R106, RZ ;  /* 0x0000006a2c027210 */ /* 0x010fe40007f1e0ff */
        /* <DEDUP_REMOVED lines=25> */
.L_x_253:
[----:B-1----:R-:W-:Y:S05]  /*1b3a0*/  BSYNC B0 ;  /* 0x0000000000007941 */ /* 0x002fea0003800000 */
.L_x_252:
        /* <DEDUP_REMOVED lines=20> */
.L_x_255:
[----:B------:R-:W-:Y:S05]  /*1b4f0*/  BSYNC B0 ;  /* 0x0000000000007941 */ /* 0x000fea0003800000 */
.L_x_254:
        /* <DEDUP_REMOVED lines=20> */
.L_x_257:
[----:B------:R-:W-:Y:S05]  /*1b640*/  BSYNC B0 ;  /* 0x0000000000007941 */ /* 0x000fea0003800000 */
.L_x_256:
        /* <DEDUP_REMOVED lines=21> */
.L_x_258:
        /* <DEDUP_REMOVED lines=14> */
.L_x_1031:


//--------------------- .text._ZN5flash16flash_fwd_kernelI23Flash_fwd_kernel_traitsILi96ELi128ELi64ELi4ELb0ELb0EN7cutlass6half_tE19Flash_kernel_traitsILi96ELi128ELi64ELi4ES3_EELb1ELb0ELb0ELb0ELb0ELb1ELb0ELb0EEEvNS_16Flash_fwd_paramsE --------------------------
	.section	.text._ZN5flash16flash_fwd_kernelI23Flash_fwd_kernel_traitsILi96ELi128ELi64ELi4ELb0ELb0EN7cutlass6half_tE19Flash_kernel_traitsILi96ELi128ELi64ELi4ES3_EELb1ELb0ELb0ELb0ELb0ELb1ELb0ELb0EEEvNS_16Flash_fwd_paramsE,"ax",@progbits
	.sectioninfo	@"SHI_REGISTERS=255"
	.align	128
        .global         _ZN5flash16flash_fwd_kernelI23Flash_fwd_kernel_traitsILi96ELi128ELi64ELi4ELb0ELb0EN7cutlass6half_tE19Flash_kernel_traitsILi96ELi128ELi64ELi4ES3_EELb1ELb0ELb0ELb0ELb0ELb1ELb0ELb0EEEvNS_16Flash_fwd_paramsE
        .type           _ZN5flash16flash_fwd_kernelI23Flash_fwd_kernel_traitsILi96ELi128ELi64ELi4ELb0ELb0EN7cutlass6half_tE19Flash_kernel_traitsILi96ELi128ELi64ELi4ES3_EELb1ELb0ELb0ELb0ELb0ELb1ELb0ELb0EEEvNS_16Flash_fwd_paramsE,@function
        .size           _ZN5flash16flash_fwd_kernelI23Flash_fwd_kernel_traitsILi96ELi128ELi64ELi4ELb0ELb0EN7cutlass6half_tE19Flash_kernel_traitsILi96ELi128ELi64ELi4ES3_EELb1ELb0ELb0ELb0ELb0ELb1ELb0ELb0EEEvNS_16Flash_fwd_paramsE,(.L_x_1032 - _ZN5flash16flash_fwd_kernelI23Flash_fwd_kernel_traitsILi96ELi128ELi64ELi4ELb0ELb0EN7cutlass6half_tE19Flash_kernel_traitsILi96ELi128ELi64ELi4ES3_EELb1ELb0ELb0ELb0ELb0ELb1ELb0ELb0EEEvNS_16Flash_fwd_paramsE)
        .other          _ZN5flash16flash_fwd_kernelI23Flash_fwd_kernel_traitsILi96ELi128ELi64ELi4ELb0ELb0EN7cutlass6half_tE19Flash_kernel_traitsILi96ELi128ELi64ELi4ES3_EELb1ELb0ELb0ELb0ELb0ELb1ELb0ELb0EEEvNS_16Flash_fwd_paramsE,@"STO_CUDA_ENTRY STV_DEFAULT"
_ZN5flash16flash_fwd_kernelI23Flash_fwd_kernel_traitsILi96ELi128ELi64ELi4ELb0ELb0EN7cutlass6half_tE19Flash_kernel_traitsILi96ELi128ELi64ELi4ES3_EELb1ELb0ELb0ELb0ELb0ELb1ELb0ELb0EEEvNS_16Flash_fwd_paramsE:
.text._ZN5flash16flash_fwd_kernelI23Flash_fwd_kernel_traitsILi96ELi128ELi64ELi4ELb0ELb0EN7cutlass6half_tE19Flash_kernel_traitsILi96ELi128ELi64ELi4ES3_EELb1ELb0ELb0ELb0ELb0ELb1ELb0ELb0EEEvNS_16Flash_fwd_paramsE:
[----:B------:R-:W-:-:S03]  /*0000*/  MOV R1, c[0x0][0x28] ;  /* 0x00000a0000017a02 */ /* 0x000fc60000000f00 */
[----:B------:R-:W-:Y:S01]  /*0010*/  ULDC.U8 UR4, c[0x0][0x304] ;  /* 0x0000c10000047ab9 */ /* 0x000fe20000000000 */
[----:B------:R-:W-:Y:S01]  /*0020*/  IADD3 R1, R1, -0x48, RZ ;  /* 0xffffffb801017810 */ /* 0x000fe20007ffe0ff */
[----:B------:R-:W-:Y:S01]  /*0030*/  ULDC.64 UR22, c[0x0][0x2f0] ;  /* 0x0000bc0000167ab9 */ /* 0x000fe20000000a00 */
[----:B------:R-:W-:Y:S01]  /*0040*/  ISETP.NE.AND P1, PT, RZ, UR4, PT ;  /* 0x00000004ff007c0c */ /* 0x000fe2000bf25270 */
[----:B------:R-:W-:Y:S01]  /*0050*/  IMAD.U32 R2, RZ, RZ, UR22 ;  /* 0x00000016ff027e24 */ /* 0x000fe2000f8e00ff */
[----:B------:R-:W-:Y:S01]  /*0060*/  ULDC.64 UR20, c[0x0][0x118] ;  /* 0x0000460000147ab9 */ /* 0x000fe20000000a00 */
[----:B------:R-:W-:Y:S02]  /*0070*/  IMAD.U32 R3, RZ, RZ, UR23 ;  /* 0x00000017ff037e24 */ /* 0x000fe4000f8e00ff */
[----:B------:R-:W-:-:S08]  /*0080*/  IMAD.MOV.U32 R6, RZ, RZ, c[0x0][0x2f8] ;  /* 0x0000be00ff067624 */ /* 0x000fd000078e00ff */
[----:B------:R1:W2:Y:S01]  /*0090*/  @P1 LDG.E.64 R4, [R2.64] ;  /* 0x0000001402041981 */ /* 0x0002a2000c1e1b00 */
[----:B------:R-:W-:Y:S02]  /*00a0*/  IMAD.MOV.U32 R8, RZ, RZ, c[0x0][0x2fc] ;  /* 0x0000bf00ff087624 */ /* 0x000fe400078e00ff */
[----:B-1----:R-:W-:Y:S02]  /*00b0*/  @P1 IMAD.MOV.U32 R2, RZ, RZ, R6 ;  /* 0x000000ffff021224 */ /* 0x002fe400078e0006 */
[----:B------:R-:W-:-:S06]  /*00c0*/  @P1 IMAD.MOV.U32 R3, RZ, RZ, R8 ;  /* 0x000000ffff031224 */ /* 0x000fcc00078e0008 */
[----:B------:R-:W3:Y:S01]  /*00d0*/  @P1 LDG.E.64 R2, [R2.64] ;  /* 0x0000001402021981 */ /* 0x000ee2000c1e1b00 */
[----:B------:R-:W-:Y:S01]  /*00e0*/  ISETP.NE.U32.AND P3, PT, RZ, c[0x0][0x240], PT ;  /* 0x00009000ff007a0c */ /* 0x000fe20003f65070 */
[----:B------:R-:W1:Y:S01]  /*00f0*/  LDC.U8 R7, c[0x0][0x312] ;  /* 0x0000c480ff077b82 */ /* 0x000e620000000000 */
[----:B------:R-:W-:Y:S01]  /*0100*/  MOV R12, 0x4 ;  /* 0x00000004000c7802 */ /* 0x000fe20000000f00 */
[----:B------:R-:W4:Y:S01]  /*0110*/  S2R R247, SR_CTAID.X ;  /* 0x0000000000f77919 */ /* 0x000f220000002500 */
[----:B------:R-:W-:Y:S02]  /*0120*/  ISETP.NE.AND.EX P3, PT, RZ, c[0x0][0x244], PT, P3 ;  /* 0x00009100ff007a0c */ /* 0x000fe40003f65330 */
[----:B------:R-:W-:Y:S01]  /*0130*/  MOV R14, 0xffffffff ;  /* 0xffffffff000e7802 */ /* 0x000fe20000000f00 */
[----:B------:R-:W4:Y:S04]  /*0140*/  S2R R18, SR_CTAID.Y ;  /* 0x0000000000127919 */ /* 0x000f280000002600 */
[----:B------:R-:W4:Y:S04]  /*0150*/  S2R R22, SR_CTAID.Z ;  /* 0x0000000000167919 */ /* 0x000f280000002700 */
[----:B------:R-:W4:Y:S01]  /*0160*/  S2R R33, SR_TID.X ;  /* 0x0000000000217919 */ /* 0x000f220000002100 */
[----:B-1----:R-:W-:-:S02]  /*0170*/  ISETP.NE.AND P4, PT, R7, RZ, PT ;  /* 0x000000ff0700720c */ /* 0x002fc40003f85270 */
[----:B----4-:R-:W-:-:S04]  /*0180*/  LOP3.LUT R0, R22, R247, R18, 0xfe, !PT ;  /* 0x000000f716007212 */ /* 0x010fc800078efe12 */
[----:B------:R-:W-:-:S13]  /*0190*/  LOP3.LUT P2, RZ, R0, R33, RZ, 0xfc, !PT ;  /* 0x0000002100ff7212 */ /* 0x000fda000784fcff */
[----:B------:R-:W-:Y:S02]  /*01a0*/  @!P2 IMAD.MOV.U32 R10, RZ, RZ, c[0x0][0x308] ;  /* 0x0000c200ff0aa624 */ /* 0x000fe400078e00ff */
[----:B------:R-:W-:Y:S01]  /*01b0*/  @!P2 IMAD.MOV.U32 R11, RZ, RZ, c[0x0][0x30c] ;  /* 0x0000c300ff0ba624 */ /* 0x000fe200078e00ff */
[----:B--2---:R1:W2:Y:S08]  /*01c0*/  @P1 R2UR UR22, R4 ;  /* 0x00000000041613c2 */ /* 0x0042b000000e0000 */
[----:B------:R1:W4:Y:S02]  /*01d0*/  @P1 R2UR UR23, R5 ;  /* 0x00000000051713c2 */ /* 0x00032400000e0000 */
[----:B-1----:R-:W-:Y:S01]  /*01e0*/  IMAD.WIDE R4, R18, R12, c[0x0][0x240] ;  /* 0x0000900012047625 */ /* 0x002fe200078e020c */
[----:B---3--:R-:W-:-:S03]  /*01f0*/  @P1 IADD3 R6, P0, R2, c[0x0][0x300], RZ ;  /* 0x0000c00002061a10 */ /* 0x008fc60007f1e0ff */
[----:B--2---:R-:W-:Y:S02]  /*0200*/  IMAD.U32 R2, RZ, RZ, UR22 ;  /* 0x00000016ff027e24 */ /* 0x004fe4000f8e00ff */
[----:B------:R-:W-:Y:S01]  /*0210*/  @P1 IMAD.X R8, RZ, RZ, R3, P0 ;  /* 0x000000ffff081224 */ /* 0x000fe200000e0603 */
[----:B------:R-:W-:Y:S01]  /*0220*/  ISETP.NE.U32.AND P0, PT, RZ, c[0x0][0x250], PT ;  /* 0x00009400ff007a0c */ /* 0x000fe20003f05070 */
[----:B----4-:R-:W-:Y:S01]  /*0230*/  IMAD.U32 R3, RZ, RZ, UR23 ;  /* 0x00000017ff037e24 */ /* 0x010fe2000f8e00ff */
[----:B------:R-:W-:Y:S02]  /*0240*/  ISETP.EQ.U32.AND P1, PT, RZ, c[0x0][0x248], PT ;  /* 0x00009200ff007a0c */ /* 0x000fe40003f22070 */
[----:B------:R-:W-:Y:S02]  /*0250*/  ISETP.NE.AND.EX P0, PT, RZ, c[0x0][0x254], PT, P0 ;  /* 0x00009500ff007a0c */ /* 0x000fe40003f05300 */
[----:B------:R1:W-:Y:S01]  /*0260*/  @!P2 STG.E.64 [R10.64], R2 ;  /* 0x000000020a00a986 */ /* 0x0003e2000c101b14 */
[----:B------:R-:W-:Y:S01]  /*0270*/  SHF.R.S32.HI R21, RZ, 0x1f, R33 ;  /* 0x0000001fff157819 */ /* 0x000fe20000011421 */
[----:B------:R-:W-:Y:S01]  /*0280*/  IMAD.MOV.U32 R7, RZ, RZ, RZ ;  /* 0x000000ffff077224 */ /* 0x000fe200078e00ff */
[----:B------:R-:W-:Y:S01]  /*0290*/  ISETP.EQ.OR.EX P1, PT, RZ, c[0x0][0x24c], !P4, P1 ;  /* 0x00009300ff007a0c */ /* 0x000fe20006722710 */
[----:B-1----:R-:W-:-:S02]  /*02a0*/  @!P2 IMAD.MOV.U32 R2, RZ, RZ, R6 ;  /* 0x000000ffff02a224 */ /* 0x002fc400078e0006 */
[----:B------:R-:W-:-:S05]  /*02b0*/  @!P2 IMAD.MOV.U32 R3, RZ, RZ, R8 ;  /* 0x000000ffff03a224 */ /* 0x000fca00078e0008 */
[----:B------:R1:W-:Y:S04]  /*02c0*/  @!P2 STG.E.64 [R10.64+0x8], R2 ;  /* 0x000008020a00a986 */ /* 0x0003e8000c101b14 */
[----:B------:R2:W3:Y:S04]  /*02d0*/  @P3 LDG.E R14, [R4.64] ;  /* 0x00000014040e3981 */ /* 0x0004e8000c1e1900 */
[----:B--2---:R-:W2:Y:S01]  /*02e0*/  @P3 LDG.E R4, [R4.64+0x4] ;  /* 0x0000041404043981 */ /* 0x004ea2000c1e1900 */
[----:B-1----:R-:W-:Y:S01]  /*02f0*/  @P0 IMAD.WIDE R2, R18, R12, c[0x0][0x250] ;  /* 0x0000940012020625 */ /* 0x002fe200078e020c */
[----:B------:R-:W-:-:S03]  /*0300*/  LEA.HI R13, R21, R33, RZ, 0x5 ;  /* 0x00000021150d7211 */ /* 0x000fc600078f28ff */
[C---:B------:R-:W-:Y:S01]  /*0310*/  IMAD R0, R18.reuse, c[0x0][0x1c0], R22 ;  /* 0x0000700012007a24 */ /* 0x040fe200078e0216 */
[----:B------:R1:W5:Y:S01]  /*0320*/  @P0 LDG.E R7, [R2.64] ;  /* 0x0000001402070981 */ /* 0x000362000c1e1900 */
[----:B------:R-:W-:Y:S02]  /*0330*/  IMAD.MOV.U32 R9, RZ, RZ, -0x1 ;  /* 0xffffffffff097424 */ /* 0x000fe400078e00ff */
[----:B------:R-:W-:Y:S01]  /*0340*/  IMAD.WIDE R10, R18, R12, c[0x0][0x248] ;  /* 0x00009200120a7625 */ /* 0x000fe200078e020c */
[----:B------:R-:W-:-:S04]  /*0350*/  SHF.L.U32 R0, R0, 0x5, RZ ;  /* 0x0000000500007819 */ /* 0x000fc800000006ff */
[----:B------:R4:W5:Y:S01]  /*0360*/  @!P1 LDG.E R9, [R10.64] ;  /* 0x000000140a099981 */ /* 0x000962000c1e1900 */
[----:B------:R-:W-:Y:S02]  /*0370*/  ISETP.NE.U32.AND P2, PT, RZ, c[0x0][0x248], PT ;  /* 0x00009200ff007a0c */ /* 0x000fe40003f45070 */
[----:B-1----:R-:W-:-:S05]  /*0380*/  LOP3.LUT R2, R13, 0xffffffe0, RZ, 0xc0, !PT ;  /* 0xffffffe00d027812 */ /* 0x002fca00078ec0ff */
[----:B------:R-:W-:-:S05]  /*0390*/  IMAD.IADD R2, R33, 0x1, -R2 ;  /* 0x0000000121027824 */ /* 0x000fca00078e0a02 */
[----:B------:R-:W-:Y:S02]  /*03a0*/  IADD3 R153, P1, P0, R0, R6, R2 ;  /* 0x0000000600997210 */ /* 0x000fe4000783e002 */
[----:B------:R-:W-:Y:S02]  /*03b0*/  ISETP.NE.AND.EX P2, PT, RZ, c[0x0][0x24c], PT, P2 ;  /* 0x00009300ff007a0c */ /* 0x000fe40003f45320 */
[----:B------:R-:W-:Y:S02]  /*03c0*/  SHF.R.S32.HI R3, RZ, 0x1f, R0 ;  /* 0x0000001fff037819 */ /* 0x000fe40000011400 */
[----:B------:R-:W-:-:S04]  /*03d0*/  SHF.R.S32.HI R0, RZ, 0x1f, R2 ;  /* 0x0000001fff007819 */ /* 0x000fc80000011402 */
[----:B------:R-:W-:Y:S01]  /*03e0*/  IADD3.X R184, R3, R8, R0, P1, P0 ;  /* 0x0000000803b87210 */ /* 0x000fe20000fe0400 */
[----:B---3--:R4:W-:Y:S04]  /*03f0*/  STL [R1+0x28], R14 ;  /* 0x0000280e01007387 */ /* 0x0089e80000100800 */
[----:B------:R4:W-:Y:S01]  /*0400*/  STL [R1+0x38], R153 ;  /* 0x0000389901007387 */ /* 0x0009e20000100800 */
[----:B--2---:R-:W-:Y:S02]  /*0410*/  @P3 IMAD.IADD R15, R4, 0x1, -R14 ;  /* 0x00000001040f3824 */ /* 0x004fe400078e0a0e */
[----:B------:R-:W-:Y:S01]  /*0420*/  @!P3 IMAD.MOV.U32 R15, RZ, RZ, c[0x0][0x214] ;  /* 0x00008500ff0fb624 */ /* 0x000fe200078e00ff */
[----:B------:R-:W-:Y:S05]  /*0430*/  @!P2 BRA `(.L_x_259) ;  /* 0x000000400000a947 */ /* 0x000fea0003800000 */
[----:B------:R-:W2:Y:S02]  /*0440*/  @P4 LDG.E R0, [R10.64+0x4] ;  /* 0x000004140a004981 */ /* 0x000ea4000c1e1900 */
[----:B--2--5:R-:W-:-:S06]  /*0450*/  @P4 IADD3 R0, R0, -R9, RZ ;  /* 0x8000000900004210 */ /* 0x024fcc0007ffe0ff */
[----:B------:R1:W5:Y:S01]  /*0460*/  @!P4 LDG.E R0, [R10.64] ;  /* 0x000000140a00c981 */ /* 0x000362000c1e1900 */
[----:B------:R-:W-:Y:S05]  /*0470*/  BRA `(.L_x_260) ;  /* 0x0000001000007947 */ /* 0x000fea0003800000 */
.L_x_259:
[----:B------:R-:W-:Y:S02]  /*0480*/  MOV R0, c[0x0][0x218] ;  /* 0x0000860000007a02 */ /* 0x000fe40000000f00 */
.L_x_260:
[----:B------:R-:W-:-:S04]  /*0490*/  ISETP.NE.U32.AND P2, PT, RZ, c[0x0][0x258], PT ;  /* 0x00009600ff007a0c */ /* 0x000fc80003f45070 */
[----:B------:R-:W-:-:S13]  /*04a0*/  ISETP.NE.AND.EX P2, PT, RZ, c[0x0][0x25c], PT, P2 ;  /* 0x00009700ff007a0c */ /* 0x000fda0003f45320 */
[----:B------:R-:W-:-:S06]  /*04b0*/  @P2 IMAD.WIDE R2, R18, R12, c[0x0][0x258] ;  /* 0x0000960012022625 */ /* 0x000fcc00078e020c */
[----:B------:R-:W2:Y:S01]  /*04c0*/  @P2 LDG.E R3, [R2.64] ;  /* 0x0000001402032981 */ /* 0x000ea2000c1e1900 */
[----:B-1--4-:R-:W-:Y:S01]  /*04d0*/  IMAD.SHL.U32 R11, R247, 0x80, RZ ;  /* 0x00000080f70b7824 */ /* 0x012fe200078e00ff */
        /* <DEDUP_REMOVED lines=12> */
[----:B------:R-:W-:Y:S01]  /*05a0*/  ISETP.NE.AND P1, PT, R14, -0x1, PT ;  /* 0xffffffff0e00780c */ /* 0x000fe20003f25270 */
[----:B------:R-:W1:Y:S01]  /*05b0*/  LDC.U8 R238, c[0x0][0x2d8] ;  /* 0x0000b600ffee7b82 */ /* 0x000e620000000000 */
        /* <DEDUP_REMOVED lines=15> */
[----:B-1----:R-:W-:Y:S01]  /*06b0*/  SHF.R.S32.HI R0, RZ, 0x1f, R7 ;  /* 0x0000001fff007819 */ /* 0x002fe20000011407 */
        /* <DEDUP_REMOVED lines=10> */
.L_x_262:
[----:B-1----:R-:W-:Y:S02]  /*0760*/  IABS R4, c[0x0][0x1c8] ;  /* 0x0000720000047a13 */ /* 0x002fe40000000000 */
        /* <DEDUP_REMOVED lines=41> */
.L_x_263:
[-C--:B------:R-:W-:Y:S01]  /*0a00*/  LEA.HI R4, R21, R33.reuse, RZ, 0x2 ;  /* 0x0000002115047211 */ /* 0x080fe200078f10ff */
[----:B------:R-:W-:Y:S01]  /*0a10*/  IMAD.IADD R23, R15, 0x1, -R11 ;  /* 0x000000010f177824 */ /* 0x000fe200078e0a0b */
[----:B------:R-:W-:Y:S01]  /*0a20*/  LEA.HI R25, R21, R33, RZ, 0x3 ;  /* 0x0000002115197211 */ /* 0x000fe200078f18ff */
[----:B------:R-:W-:Y:S01]  /*0a30*/  IMAD R7, R5, c[0x0][0x1a8], RZ ;  /* 0x00006a0005077a24 */ /* 0x000fe200078e02ff */
[----:B------:R-:W-:Y:S01]  /*0a40*/  LOP3.LUT R0, R4, 0xfffffffc, RZ, 0xc0, !PT ;  /* 0xfffffffc04007812 */ /* 0x000fe200078ec0ff */
[----:B------:R-:W-:Y:S01]  /*0a50*/  UMOV UR18, 0x6 ;  /* 0x0000000600127882 */ /* 0x000fe20000000000 */
[----:B------:R-:W-:Y:S01]  /*0a60*/  SHF.R.S32.HI R24, RZ, 0x3, R25 ;  /* 0x00000003ff187819 */ /* 0x000fe20000011419 */
[----:B------:R-:W-:Y:S01]  /*0a70*/  STL [R1+0x2c], R23 ;  /* 0x00002c1701007387 */ /* 0x000fe20000100800 */
[----:B------:R-:W-:Y:S01]  /*0a80*/  SHF.R.S32.HI R2, RZ, 0x2, R4 ;  /* 0x00000002ff027819 */ /* 0x000fe20000011404 */
[----:B------:R-:W-:Y:S01]  /*0a90*/  IMAD.IADD R0, R33, 0x1, -R0 ;  /* 0x0000000121007824 */ /* 0x000fe200078e0a00 */
[----:B------:R-:W-:Y:S01]  /*0aa0*/  SHF.R.S32.HI R152, RZ, 0x5, R13 ;  /* 0x00000005ff987819 */ /* 0x000fe2000001140d */
[----:B------:R-:W-:Y:S01]  /*0ab0*/  IMAD.SHL.U32 R3, R24, 0x40, RZ ;  /* 0x0000004018037824 */ /* 0x000fe200078e00ff */
[----:B------:R-:W-:Y:S01]  /*0ac0*/  IADD3 R19, R2, 0x20, RZ ;  /* 0x0000002002137810 */ /* 0x000fe20007ffe0ff */
[----:B------:R-:W-:Y:S01]  /*0ad0*/  IMAD.SHL.U32 R28, R0, 0x8, RZ ;  /* 0x00000008001c7824 */ /* 0x000fe200078e00ff */
[----:B------:R-:W-:Y:S01]  /*0ae0*/  ISETP.GE.AND P3, PT, R2, R23, PT ;  /* 0x000000170200720c */ /* 0x000fe20003f66270 */
[----:B------:R-:W-:Y:S01]  /*0af0*/  ULDC.64 UR4, c[0x0][0x198] ;  /* 0x0000660000047ab9 */ /* 0x000fe20000000a00 */
[----:B------:R-:W-:Y:S01]  /*0b00*/  LOP3.LUT R0, R3, 0xc0, RZ, 0xc0, !PT ;  /* 0x000000c003007812 */ /* 0x000fe200078ec0ff */
[----:B------:R-:W-:Y:S01]  /*0b10*/  USHF.L.U64.HI UR18, UR4, UR18, UR5 ;  /* 0x0000001204127299 */ /* 0x000fe20008010205 */
[----:B------:R-:W-:Y:S01]  /*0b20*/  LEA.HI R3, R4, R2, RZ, 0x1 ;  /* 0x0000000204037211 */ /* 0x000fe200078f08ff */
[----:B------:R-:W-:Y:S01]  /*0b30*/  USHF.L.U32 UR19, UR4, 0x6, URZ ;  /* 0x0000000604137899 */ /* 0x000fe2000800063f */
[----:B------:R-:W-:Y:S01]  /*0b40*/  LOP3.LUT R4, R0, 0x18, R28, 0xf8, !PT ;  /* 0x0000001800047812 */ /* 0x000fe200078ef81c */
[----:B------:R-:W-:Y:S01]  /*0b50*/  USHF.L.U32 UR7, UR4, 0x5, URZ ;  /* 0x0000000504077899 */ /* 0x000fe2000800063f */
[----:B------:R-:W-:Y:S01]  /*0b60*/  SHF.R.U32.HI R0, RZ, 0x3, R0 ;  /* 0x00000003ff007819 */ /* 0x000fe20000011600 */
[----:B------:R-:W-:Y:S01]  /*0b70*/  UMOV UR6, 0x5 ;  /* 0x0000000500067882 */ /* 0x000fe20000000000 */
[----:B------:R-:W-:Y:S01]  /*0b80*/  LOP3.LUT R3, R3, 0x7fffffe, RZ, 0xc0, !PT ;  /* 0x07fffffe03037812 */ /* 0x000fe200078ec0ff */
[----:B------:R-:W-:Y:S01]  /*0b90*/  USHF.L.U64.HI UR6, UR4, UR6, UR5 ;  /* 0x0000000604067299 */ /* 0x000fe20008010205 */
[----:B------:R-:W-:-:S02]  /*0ba0*/  LOP3.LUT R6, R4, R0, RZ, 0x3c, !PT ;  /* 0x0000000004067212 */ /* 0x000fc400078e3cff */
[----:B------:R-:W-:Y:S01]  /*0bb0*/  ISETP.GE.AND P2, PT, R19, R23, PT ;  /* 0x000000171300720c */ /* 0x000fe20003f46270 */
[----:B------:R-:W-:Y:S01]  /*0bc0*/  IMAD.IADD R0, R2, 0x1, -R3 ;  /* 0x0000000102007824 */ /* 0x000fe200078e0a03 */
[----:B------:R-:W-:Y:S02]  /*0bd0*/  SHF.R.S32.HI R3, RZ, 0x1f, R2 ;  /* 0x0000001fff037819 */ /* 0x000fe40000011402 */
[----:B------:R-:W-:Y:S01]  /*0be0*/  IADD3 R4, P0, R28, R8, RZ ;  /* 0x000000081c047210 */ /* 0x000fe20007f1e0ff */
[----:B------:R-:W-:Y:S01]  /*0bf0*/  IMAD R0, R152, 0x8, R0 ;  /* 0x0000000898007824 */ /* 0x000fe200078e0200 */
[----:B------:R-:W-:Y:S01]  /*0c00*/  SHF.R.S32.HI R29, RZ, 0x1f, R28 ;  /* 0x0000001fff1d7819 */ /* 0x000fe2000001141c */
[----:B------:R-:W-:Y:S01]  /*0c10*/  IMAD.WIDE R26, R247, 0x80, R2 ;  /* 0x00000080f71a7825 */ /* 0x000fe200078e0202 */
[----:B------:R-:W-:-:S03]  /*0c20*/  LEA.HI.SX32 R35, R249, 0xffffffff, 0x1a ;  /* 0xfffffffff9237811 */ /* 0x000fc600078fd2ff */
[----:B------:R-:W-:Y:S01]  /*0c30*/  IMAD.U32 R222, R0, 0x20, R6 ;  /* 0x0000002000de7824 */ /* 0x000fe200078e0006 */
[----:B------:R-:W-:Y:S01]  /*0c40*/  STL.64 [R1+0x30], R28 ;  /* 0x0000301c01007387 */ /* 0x000fe20000100a00 */
[----:B------:R-:W-:Y:S02]  /*0c50*/  IMAD R0, R3, c[0x0][0x1a0], RZ ;  /* 0x0000680003007a24 */ /* 0x000fe400078e02ff */
[----:B------:R-:W-:Y:S01]  /*0c60*/  IMAD.X R5, R29, 0x1, R10, P0 ;  /* 0x000000011d057824 */ /* 0x000fe200000e060a */
[----:B------:R-:W-:Y:S01]  /*0c70*/  STL.64 [R1+0x20], R26 ;  /* 0x0000201a01007387 */ /* 0x000fe20000100a00 */
[----:B------:R-:W-:Y:S01]  /*0c80*/  IMAD R6, R3, c[0x0][0x198], RZ ;  /* 0x0000660003067a24 */ /* 0x000fe200078e02ff */
[----:B------:R-:W-:Y:S01]  /*0c90*/  @!P2 IADD3 R3, P0, R26, 0x20, RZ ;  /* 0x000000201a03a810 */ /* 0x000fe20007f1e0ff */
[C---:B------:R-:W-:Y:S02]  /*0ca0*/  IMAD R13, R2.reuse, c[0x0][0x1a4], R0 ;  /* 0x00006900020d7a24 */ /* 0x040fe400078e0200 */
[----:B------:R-:W-:-:S04]  /*0cb0*/  IMAD.WIDE.U32 R8, R2, c[0x0][0x198], R28 ;  /* 0x0000660002087a25 */ /* 0x000fc800078e001c */
[----:B------:R-:W-:Y:S01]  /*0cc0*/  IMAD R10, R22, c[0x0][0x1ac], R7 ;  /* 0x00006b00160a7a24 */ /* 0x000fe200078e0207 */
[----:B------:R-:W-:Y:S01]  /*0cd0*/  IADD3 R14, P1, R14, R8, RZ ;  /* 0x000000080e0e7210 */ /* 0x000fe20007f3e0ff */
[----:B------:R-:W-:Y:S01]  /*0ce0*/  IMAD.WIDE.U32 R4, R22, c[0x0][0x1a8], R4 ;  /* 0x00006a0016047a25 */ /* 0x000fe200078e0004 */
[----:B------:R-:W-:-:S03]  /*0cf0*/  IADD3 R22, R2, 0x40, RZ ;  /* 0x0000004002167810 */ /* 0x000fc60007ffe0ff */
[----:B------:R-:W-:Y:S02]  /*0d00*/  @!P3 IMAD R0, R27, c[0x0][0x190], RZ ;  /* 0x000064001b00ba24 */ /* 0x000fe400078e02ff */
[C---:B------:R-:W-:Y:S01]  /*0d10*/  IMAD R15, R2.reuse, c[0x0][0x19c], R6 ;  /* 0x00006700020f7a24 */ /* 0x040fe200078e0206 */
[----:B------:R1:W-:Y:S01]  /*0d20*/  STL [R1+0x3c], R22 ;  /* 0x00003c1601007387 */ /* 0x0003e20000100800 */
[----:B------:R-:W-:-:S03]  /*0d30*/  IMAD.WIDE.U32 R6, R2, c[0x0][0x1a0], R28 ;  /* 0x0000680002067a25 */ /* 0x000fc600078e001c */
[----:B------:R-:W-:Y:S01]  /*0d40*/  IADD3.X R15, R20, R9, R15, P1, !PT ;  /* 0x00000009140f7210 */ /* 0x000fe20000ffe40f */
[----:B------:R-:W-:Y:S01]  /*0d50*/  IMAD.IADD R5, R5, 0x1, R10 ;  /* 0x0000000105057824 */ /* 0x000fe200078e020a */
[----:B------:R-:W-:Y:S01]  /*0d60*/  ISETP.GE.AND P1, PT, R22, R23, PT ;  /* 0x000000171600720c */ /* 0x000fe20003f26270 */
[----:B------:R-:W-:Y:S02]  /*0d70*/  @!P3 IMAD R18, R26, c[0x0][0x194], R0 ;  /* 0x000065001a12ba24 */ /* 0x000fe400078e0200 */
[----:B------:R-:W-:Y:S01]  /*0d80*/  @!P2 IMAD.X R0, RZ, RZ, R27, P0 ;  /* 0x000000ffff00a224 */ /* 0x000fe200000e061b */
[----:B------:R-:W-:Y:S01]  /*0d90*/  IADD3 R12, P0, R12, R6, RZ ;  /* 0x000000060c0c7210 */ /* 0x000fe20007f1e0ff */
[----:B------:R-:W-:-:S03]  /*0da0*/  @!P3 IMAD.WIDE.U32 R10, R26, c[0x0][0x190], R4 ;  /* 0x000064001a0aba25 */ /* 0x000fc600078e0004 */
[----:B------:R-:W-:Y:S01]  /*0db0*/  IADD3.X R13, R16, R7, R13, P0, !PT ;  /* 0x00000007100d7210 */ /* 0x000fe200007fe40d */
[----:B------:R-:W-:Y:S01]  /*0dc0*/  @!P2 IMAD R0, R0, c[0x0][0x190], RZ ;  /* 0x000064000000aa24 */ /* 0x000fe200078e02ff */
[C---:B------:R-:W-:Y:S01]  /*0dd0*/  @!P3 LEA R6, P0, R10.reuse, c[0x0][0x160], 0x1 ;  /* 0x000058000a06ba11 */ /* 0x040fe200078008ff */
[----:B------:R-:W-:Y:S02]  /*0de0*/  @!P2 IMAD.MOV.U32 R8, RZ, RZ, R4 ;  /* 0x000000ffff08a224 */ /* 0x000fe400078e0004 */
[----:B------:R-:W-:Y:S02]  /*0df0*/  @!P2 IMAD.MOV.U32 R9, RZ, RZ, R5 ;  /* 0x000000ffff09a224 */ /* 0x000fe400078e0005 */
[----:B------:R-:W-:Y:S02]  /*0e00*/  @!P3 IMAD.IADD R18, R11, 0x1, R18 ;  /* 0x000000010b12b824 */ /* 0x000fe400078e0212 */
[C---:B------:R-:W-:Y:S02]  /*0e10*/  @!P2 IMAD R0, R3.reuse, c[0x0][0x194], R0 ;  /* 0x000065000300aa24 */ /* 0x040fe400078e0200 */
[----:B------:R-:W-:Y:S01]  /*0e20*/  @!P2 IMAD.WIDE.U32 R8, R3, c[0x0][0x190], R8 ;  /* 0x000064000308aa25 */ /* 0x000fe200078e0008 */
[----:B------:R-:W-:-:S02]  /*0e30*/  @!P3 LEA.HI.X R7, R10, c[0x0][0x164], R18, 0x1, P0 ;  /* 0x000059000a07ba11 */ /* 0x000fc400000f0c12 */
[----:B------:R-:W-:Y:S01]  /*0e40*/  LEA.HI R18, R21, R33, RZ, 0x4 ;  /* 0x0000002115127211 */ /* 0x000fe200078f20ff */
[----:B------:R-:W-:Y:S01]  /*0e50*/  IMAD R16, R35, -0x40, R32 ;  /* 0xffffffc023107824 */ /* 0x000fe200078e0220 */
[----:B------:R-:W-:Y:S01]  /*0e60*/  @!P2 LEA R10, P0, R8, c[0x0][0x160], 0x1 ;  /* 0x00005800080aaa11 */ /* 0x000fe200078008ff */
[----:B------:R-:W-:Y:S01]  /*0e70*/  @!P2 IMAD.IADD R0, R9, 0x1, R0 ;  /* 0x000000010900a824 */ /* 0x000fe200078e0200 */
[----:B------:R-:W-:Y:S01]  /*0e80*/  SHF.R.S32.HI R3, RZ, 0x4, R18 ;  /* 0x00000004ff037819 */ /* 0x000fe20000011412 */
[----:B------:R-:W-:Y:S01]  /*0e90*/  IMAD.SHL.U32 R222, R222, 0x2, RZ ;  /* 0x00000002dede7824 */ /* 0x000fe200078e00ff */
[CC--:B------:R-:W-:Y:S01]  /*0ea0*/  ISETP.GE.AND P6, PT, R2.reuse, R16.reuse, PT ;  /* 0x000000100200720c */ /* 0x0c0fe20003fc6270 */
[----:B------:R-:W-:Y:S01]  /*0eb0*/  IMAD.WIDE.U32 R14, R17, c[0x0][0x1b0], R14 ;  /* 0x00006c00110e7a25 */ /* 0x000fe200078e000e */
[----:B------:R-:W-:Y:S02]  /*0ec0*/  ISETP.GE.AND P4, PT, R2, R16, PT ;  /* 0x000000100200720c */ /* 0x000fe40003f86270 */
[----:B------:R-:W-:Y:S01]  /*0ed0*/  @!P2 LEA.HI.X R11, R8, c[0x0][0x164], R0, 0x1, P0 ;  /* 0x00005900080baa11 */ /* 0x000fe200000f0c00 */
[----:B------:R-:W-:Y:S01]  /*0ee0*/  @!PT LDS RZ, [RZ] ;  /* 0x00000000fffff984 */ /* 0x000fe20000000800 */
[----:B------:R-:W-:Y:S01]  /*0ef0*/  @!PT LDS RZ, [RZ] ;  /* 0x00000000fffff984 */ /* 0x000fe20000000800 */
[----:B------:R-:W-:Y:S01]  /*0f00*/  @!PT LDS RZ, [RZ] ;  /* 0x00000000fffff984 */ /* 0x000fe20000000800 */
[----:B------:R2:W-:Y:S01]  /*0f10*/  @!P3 LDGSTS.E.BYPASS.LTC128B.128 [R222], [R6.64] ;  /* 0x0000000006debfae */ /* 0x0005e2000b901d54 */
[----:B------:R-:W-:Y:S01]  /*0f20*/  IADD3 R2, R2, 0x60, RZ ;  /* 0x0000006002027810 */ /* 0x000fe20007ffe0ff */
[----:B------:R-:W-:Y:S01]  /*0f30*/  IMAD.MOV.U32 R154, RZ, RZ, R14 ;  /* 0x000000ffff9a7224 */ /* 0x000fe200078e000e */
[----:B------:R-:W-:Y:S01]  /*0f40*/  LOP3.LUT R0, R18, 0xfffffff0, RZ, 0xc0, !PT ;  /* 0xfffffff012007812 */ /* 0x000fe200078ec0ff */
[----:B------:R2:W-:Y:S01]  /*0f50*/  @!P3 LDGSTS.E.BYPASS.LTC128B.128 [R222+0x2000], [R6.64+0x40] ;  /* 0x0200004006debfae */ /* 0x0005e2000b901d54 */
[----:B------:R-:W-:-:S02]  /*0f60*/  ISETP.GE.AND P0, PT, R2, R23, PT ;  /* 0x000000170200720c */ /* 0x000fc40003f06270 */
[----:B------:R-:W-:Y:S01]  /*0f70*/  LEA.HI R8, R18, R3, RZ, 0x1 ;  /* 0x0000000312087211 */ /* 0x000fe200078f08ff */
[----:B------:R-:W-:Y:S01]  /*0f80*/  IMAD.IADD R0, R33, 0x1, -R0 ;  /* 0x0000000121007824 */ /* 0x000fe200078e0a00 */
[----:B------:R2:W-:Y:S01]  /*0f90*/  @!P3 LDGSTS.E.BYPASS.LTC128B.128 [R222+0x4000], [R6.64+0x80] ;  /* 0x0400008006debfae */ /* 0x0005e2000b901d54 */
[----:B------:R-:W-:Y:S02]  /*0fa0*/  ISETP.GE.AND P5, PT, R19, R16, PT ;  /* 0x000000101300720c */ /* 0x000fe40003fa6270 */
[----:B------:R-:W-:Y:S01]  /*0fb0*/  LOP3.LUT R9, R8, 0xfffffffe, RZ, 0xc0, !PT ;  /* 0xfffffffe08097812 */ /* 0x000fe200078ec0ff */
[----:B------:R3:W-:Y:S01]  /*0fc0*/  STL [R1+0x40], R2 ;  /* 0x0000400201007387 */ /* 0x0007e20000100800 */
[----:B------:R-:W-:Y:S02]  /*0fd0*/  LEA.HI R21, R0, R0, RZ, 0x1 ;  /* 0x0000000000157211 */ /* 0x000fe400078f08ff */
[----:B-1----:R-:W-:Y:S01]  /*0fe0*/  SHF.R.S32.HI R22, RZ, 0x1f, R0 ;  /* 0x0000001fff167819 */ /* 0x002fe20000011400 */
[----:B------:R1:W-:Y:S01]  /*0ff0*/  @!P2 LDGSTS.E.BYPASS.LTC128B.128 [R222+0x800], [R10.64] ;  /* 0x008000000adeafae */ /* 0x0003e2000b901d54 */
[----:B------:R-:W-:-:S02]  /*1000*/  LOP3.LUT R8, R21, 0x7fffffe, RZ, 0xc0, !PT ;  /* 0x07fffffe15087812 */ /* 0x000fc400078ec0ff */
[----:B------:R-:W-:Y:S01]  /*1010*/  LEA.HI R23, R22, R0, RZ, 0x3 ;  /* 0x0000000016177211 */ /* 0x000fe200078f18ff */
[----:B------:R1:W-:Y:S02]  /*1020*/  @!P2 LDGSTS.E.BYPASS.LTC128B.128 [R222+0x2800], [R10.64+0x40] ;  /* 0x028000400adeafae */ /* 0x0003e4000b901d54 */
[----:B------:R-:W-:Y:S02]  /*1030*/  IMAD.IADD R145, R0, 0x1, -R8 ;  /* 0x0000000100917824 */ /* 0x000fe400078e0a08 */
[----:B------:R1:W-:Y:S04]  /*1040*/  @!P2 LDGSTS.E.BYPASS.LTC128B.128 [R222+0x4800], [R10.64+0x80] ;  /* 0x048000800adeafae */ /* 0x0003e8000b901d54 */
[----:B------:R4:W-:Y:S01]  /*1050*/  STL.64 [R1+0x18], R14 ;  /* 0x0000180e01007387 */ /* 0x0009e20000100a00 */
[----:B--2---:R-:W-:-:S02]  /*1060*/  @!P1 IADD3 R6, P3, R26, 0x40, RZ ;  /* 0x000000401a069810 */ /* 0x004fc40007f7e0ff */
[----:B---3--:R-:W-:-:S03]  /*1070*/  SHF.R.S32.HI R2, RZ, 0x1f, R17 ;  /* 0x0000001fff027819 */ /* 0x008fc60000011411 */
[--C-:B------:R-:W-:Y:S01]  /*1080*/  @!P1 IMAD.X R18, RZ, RZ, R27.reuse, P3 ;  /* 0x000000ffff129224 */ /* 0x100fe200018e061b */
[----:B------:R-:W-:Y:S01]  /*1090*/  @!P0 IADD3 R7, P3, R26, 0x60, RZ ;  /* 0x000000601a078810 */ /* 0x000fe20007f7e0ff */
[C---:B------:R-:W-:Y:S02]  /*10a0*/  IMAD R0, R2.reuse, c[0x0][0x1b8], RZ ;  /* 0x00006e0002007a24 */ /* 0x040fe400078e02ff */
[----:B------:R-:W-:Y:S02]  /*10b0*/  IMAD R8, R2, c[0x0][0x1b0], RZ ;  /* 0x00006c0002087a24 */ /* 0x000fe400078e02ff */
[----:B------:R-:W-:Y:S01]  /*10c0*/  @!P0 IMAD.X R20, RZ, RZ, R27, P3 ;  /* 0x000000ffff148224 */ /* 0x000fe200018e061b */
[----:B------:R-:W-:Y:S01]  /*10d0*/  ISETP.GE.AND P3, PT, R19, R16, PT ;  /* 0x000000101300720c */ /* 0x000fe20003f66270 */
[----:B------:R-:W-:Y:S02]  /*10e0*/  IMAD.IADD R19, R3, 0x1, -R9 ;  /* 0x0000000103137824 */ /* 0x000fe400078e0a09 */
[----:B------:R-:W-:Y:S01]  /*10f0*/  IMAD R22, R17, c[0x0][0x1bc], R0 ;  /* 0x00006f0011167a24 */ /* 0x000fe200078e0200 */
[----:B-1----:R-:W-:Y:S01]  /*1100*/  SHF.R.S32.HI R10, RZ, 0x1f, R35 ;  /* 0x0000001fff0a7819 */ /* 0x002fe20000011423 */
[----:B------:R-:W-:Y:S01]  /*1110*/  @!P1 IMAD.MOV.U32 R2, RZ, RZ, R4 ;  /* 0x000000ffff029224 */ /* 0x000fe200078e0004 */
[----:B------:R-:W-:Y:S01]  /*1120*/  LOP3.LUT R11, R25, 0xfffffff8, RZ, 0xc0, !PT ;  /* 0xfffffff8190b7812 */ /* 0x000fe200078ec0ff */
[----:B------:R-:W-:-:S02]  /*1130*/  @!P1 IMAD.MOV.U32 R3, RZ, RZ, R5 ;  /* 0x000000ffff039224 */ /* 0x000fc400078e0005 */
[----:B------:R-:W-:Y:S02]  /*1140*/  @!P1 IMAD R0, R18, c[0x0][0x190], RZ ;  /* 0x0000640012009a24 */ /* 0x000fe400078e02ff */
[----:B------:R-:W-:Y:S02]  /*1150*/  IMAD R16, R17, c[0x0][0x1b4], R8 ;  /* 0x00006d0011107a24 */ /* 0x000fe400078e0208 */
[----:B------:R-:W-:Y:S02]  /*1160*/  @!P0 IMAD R8, R20, c[0x0][0x190], RZ ;  /* 0x0000640014088a24 */ /* 0x000fe400078e02ff */
[C---:B------:R-:W-:Y:S02]  /*1170*/  @!P1 IMAD R0, R6.reuse, c[0x0][0x194], R0 ;  /* 0x0000650006009a24 */ /* 0x040fe400078e0200 */
[----:B------:R-:W-:-:S04]  /*1180*/  @!P1 IMAD.WIDE.U32 R2, R6, c[0x0][0x190], R2 ;  /* 0x0000640006029a25 */ /* 0x000fc800078e0002 */
[----:B------:R-:W-:Y:S01]  /*1190*/  @!P0 IMAD R6, R7, c[0x0][0x194], R8 ;  /* 0x0000650007068a24 */ /* 0x000fe200078e0208 */
[----:B------:R-:W-:Y:S01]  /*11a0*/  @!P1 LEA R8, P2, R2, c[0x0][0x160], 0x1 ;  /* 0x0000580002089a11 */ /* 0x000fe200078408ff */
[----:B------:R-:W-:Y:S02]  /*11b0*/  @!P1 IMAD.IADD R3, R3, 0x1, R0 ;  /* 0x0000000103039824 */ /* 0x000fe400078e0200 */
[----:B------:R-:W-:-:S03]  /*11c0*/  @!P0 IMAD.WIDE.U32 R4, R7, c[0x0][0x190], R4 ;  /* 0x0000640007048a25 */ /* 0x000fc600078e0004 */
[----:B------:R-:W-:Y:S01]  /*11d0*/  @!P1 LEA.HI.X R9, R2, c[0x0][0x164], R3, 0x1, P2 ;  /* 0x0000590002099a11 */ /* 0x000fe200010f0c03 */
[----:B------:R-:W-:Y:S02]  /*11e0*/  IMAD R0, R35, UR18, RZ ;  /* 0x0000001223007c24 */ /* 0x000fe4000f8e02ff */
[----:B------:R-:W-:Y:S01]  /*11f0*/  IMAD.IADD R155, R15, 0x1, R16 ;  /* 0x000000010f9b7824 */ /* 0x000fe200078e0210 */
[----:B----4-:R-:W-:Y:S01]  /*1200*/  SHF.R.S32.HI R15, RZ, 0x1f, R21 ;  /* 0x0000001fff0f7819 */ /* 0x010fe20000011415 */
[----:B------:R-:W-:Y:S01]  /*1210*/  @!P0 IMAD.IADD R5, R5, 0x1, R6 ;  /* 0x0000000105058824 */ /* 0x000fe200078e0206 */
[----:B------:R-:W-:Y:S01]  /*1220*/  @!P0 LEA R6, P2, R4, c[0x0][0x160], 0x1 ;  /* 0x0000580004068a11 */ /* 0x000fe200078408ff */
[----:B------:R-:W-:Y:S01]  /*1230*/  IMAD R0, R10, UR19, R0 ;  /* 0x000000130a007c24 */ /* 0x000fe2000f8e0200 */
[----:B------:R1:W-:Y:S01]  /*1240*/  @!P1 LDGSTS.E.BYPASS.LTC128B.128 [R222+0x1000], [R8.64] ;  /* 0x0100000008de9fae */ /* 0x0003e2000b901d54 */
[----:B------:R-:W-:Y:S01]  /*1250*/  IMAD.WIDE.U32 R2, R35, UR19, R154 ;  /* 0x0000001323027c25 */ /* 0x000fe2000f8e009a */
[----:B------:R-:W-:-:S02]  /*1260*/  @!P0 LEA.HI.X R7, R4, c[0x0][0x164], R5, 0x1, P2 ;  /* 0x0000590004078a11 */ /* 0x000fc400010f0c05 */
[----:B------:R1:W-:Y:S01]  /*1270*/  @!P1 LDGSTS.E.BYPASS.LTC128B.128 [R222+0x3000], [R8.64+0x40] ;  /* 0x0300004008de9fae */ /* 0x0003e2000b901d54 */
[----:B------:R-:W-:Y:S01]  /*1280*/  IMAD.IADD R0, R3, 0x1, R0 ;  /* 0x0000000103007824 */ /* 0x000fe200078e0200 */
[C---:B------:R-:W-:Y:S01]  /*1290*/  @!P6 LEA R4, P2, R2.reuse, c[0x0][0x168], 0x1 ;  /* 0x00005a000204ea11 */ /* 0x040fe200078408ff */
[----:B------:R-:W-:Y:S01]  /*12a0*/  IMAD.WIDE.U32 R26, R17, c[0x0][0x1b8], R12 ;  /* 0x00006e00111a7a25 */ /* 0x000fe200078e000c */
[----:B------:R1:W-:Y:S02]  /*12b0*/  @!P1 LDGSTS.E.BYPASS.LTC128B.128 [R222+0x5000], [R8.64+0x80] ;  /* 0x0500008008de9fae */ /* 0x0003e4000b901d54 */
[C---:B------:R-:W-:Y:S01]  /*12c0*/  @!P6 LEA.HI.X R5, R2.reuse, c[0x0][0x16c], R0, 0x1, P2 ;  /* 0x00005b000205ea11 */ /* 0x040fe200010f0c00 */
[----:B------:R-:W-:Y:S01]  /*12d0*/  IMAD.IADD R17, R33, 0x1, -R11 ;  /* 0x0000000121117824 */ /* 0x000fe200078e0a0b */
[----:B------:R-:W-:Y:S01]  /*12e0*/  @!P5 IADD3 R3, P2, R2, UR7, RZ ;  /* 0x000000070203dc10 */ /* 0x000fe2000ff5e0ff */
[----:B------:R2:W-:Y:S01]  /*12f0*/  @!P0 LDGSTS.E.BYPASS.LTC128B.128 [R222+0x1800], [R6.64] ;  /* 0x0180000006de8fae */ /* 0x0005e2000b901d54 */
[----:B------:R-:W-:-:S02]  /*1300*/  IMAD R12, R10, c[0x0][0x1a0], RZ ;  /* 0x000068000a0c7a24 */ /* 0x000fc400078e02ff */
[----:B------:R-:W-:Y:S01]  /*1310*/  @!P5 IADD3.X R0, R0, UR6, RZ, P2, !PT ;  /* 0x000000060000dc10 */ /* 0x000fe200097fe4ff */
[----:B------:R2:W-:Y:S01]  /*1320*/  @!P0 LDGSTS.E.BYPASS.LTC128B.128 [R222+0x3800], [R6.64+0x40] ;  /* 0x0380004006de8fae */ /* 0x0005e2000b901d54 */
[----:B------:R-:W-:Y:S01]  /*1330*/  @!P5 LEA R2, P2, R3, c[0x0][0x168], 0x1 ;  /* 0x00005a000302da11 */ /* 0x000fe200078408ff */
[----:B------:R-:W-:Y:S01]  /*1340*/  IMAD R18, R35, c[0x0][0x1a4], R12 ;  /* 0x0000690023127a24 */ /* 0x000fe200078e020c */
[----:B------:R-:W-:Y:S01]  /*1350*/  LEA.HI R13, R17, R17, RZ, 0x1 ;  /* 0x00000011110d7211 */ /* 0x000fe200078f08ff */
[----:B------:R2:W-:Y:S01]  /*1360*/  @!P0 LDGSTS.E.BYPASS.LTC128B.128 [R222+0x5800], [R6.64+0x80] ;  /* 0x0580008006de8fae */ /* 0x0005e2000b901d54 */
[----:B------:R-:W-:Y:S01]  /*1370*/  @!P5 LEA.HI.X R3, R3, c[0x0][0x16c], R0, 0x1, P2 ;  /* 0x00005b000303da11 */ /* 0x000fe200010f0c00 */
[----:B------:R-:W-:Y:S01]  /*1380*/  IMAD.SHL.U32 R14, R24, 0x8, RZ ;  /* 0x00000008180e7824 */ /* 0x000fe200078e00ff */
[----:B------:R-:W-:Y:S01]  /*1390*/  SHF.R.S32.HI R28, RZ, 0x1, R13 ;  /* 0x00000001ff1c7819 */ /* 0x000fe2000001140d */
[----:B------:R3:W-:Y:S01]  /*13a0*/  @!P6 LDGSTS.E.BYPASS.LTC128B.128 [R222+0x6000], [R4.64] ;  /* 0x0600000004deefae */ /* 0x0007e2000b901d54 */
[----:B------:R-:W-:Y:S01]  /*13b0*/  SHF.R.S32.HI R12, RZ, 0x1, R21 ;  /* 0x00000001ff0c7819 */ /* 0x000fe20000011415 */
[----:B------:R-:W-:Y:S01]  /*13c0*/  IMAD.WIDE.U32 R10, R35, c[0x0][0x1a0], RZ ;  /* 0x00006800230a7a25 */ /* 0x000fe200078e00ff */
[----:B------:R-:W-:Y:S01]  /*13d0*/  LOP3.LUT R13, R13, 0x3fffffe, RZ, 0xc0, !PT ;  /* 0x03fffffe0d0d7812 */ /* 0x000fe200078ec0ff */
[----:B------:R3:W-:Y:S01]  /*13e0*/  @!P6 LDGSTS.E.BYPASS.LTC128B.128 [R222+0x7000], [R4.64+0x40] ;  /* 0x0700004004deefae */ /* 0x0007e2000b901d54 */
[----:B------:R-:W-:Y:S01]  /*13f0*/  LEA.HI R15, R15, R12, RZ, 0x2 ;  /* 0x0000000c0f0f7211 */ /* 0x000fe200078f10ff */
[----:B------:R-:W-:-:S02]  /*1400*/  IMAD.SHL.U32 R16, R28, 0x40, RZ ;  /* 0x000000401c107824 */ /* 0x000fc400078e00ff */
[----:B------:R3:W-:Y:S01]  /*1410*/  @!P6 LDGSTS.E.BYPASS.LTC128B.128 [R222+0x8000], [R4.64+0x80] ;  /* 0x0800008004deefae */ /* 0x0007e2000b901d54 */
[----:B------:R-:W-:Y:S01]  /*1420*/  LOP3.LUT R15, R15, 0xfffffffc, RZ, 0xc0, !PT ;  /* 0xfffffffc0f0f7812 */ /* 0x000fe200078ec0ff */
[----:B------:R-:W-:Y:S01]  /*1430*/  IMAD.IADD R18, R11, 0x1, R18 ;  /* 0x000000010b127824 */ /* 0x000fe200078e0212 */
[----:B------:R-:W-:Y:S01]  /*1440*/  LOP3.LUT R0, R16, 0xc0, RZ, 0xc0, !PT ;  /* 0x000000c010007812 */ /* 0x000fe200078ec0ff */
[----:B------:R4:W-:Y:S01]  /*1450*/  @!P5 LDGSTS.E.BYPASS.LTC128B.128 [R222+0x6800], [R2.64] ;  /* 0x0680000002dedfae */ /* 0x0009e2000b901d54 */
[----:B------:R-:W-:Y:S01]  /*1460*/  IMAD.IADD R20, R27, 0x1, R22 ;  /* 0x000000011b147824 */ /* 0x000fe200078e0216 */
[----:B------:R-:W-:Y:S01]  /*1470*/  LEA R11, P2, R10, R26, 0x6 ;  /* 0x0000001a0a0b7211 */ /* 0x000fe200078430ff */
[----:B------:R-:W-:Y:S01]  /*1480*/  IMAD.IADD R15, R12, 0x1, -R15 ;  /* 0x000000010c0f7824 */ /* 0x000fe200078e0a0f */
[----:B------:R4:W-:Y:S01]  /*1490*/  @!P5 LDGSTS.E.BYPASS.LTC128B.128 [R222+0x7800], [R2.64+0x40] ;  /* 0x0780004002dedfae */ /* 0x0009e2000b901d54 */
[----:B------:R-:W-:Y:S01]  /*14a0*/  LOP3.LUT R14, R0, 0x8, R14, 0xf8, !PT ;  /* 0x00000008000e7812 */ /* 0x000fe200078ef80e */
[----:B------:R-:W-:Y:S01]  /*14b0*/  IMAD.IADD R13, R17, 0x1, -R13 ;  /* 0x00000001110d7824 */ /* 0x000fe200078e0a0d */
[----:B------:R-:W-:Y:S01]  /*14c0*/  SHF.R.U32.HI R0, RZ, 0x3, R0 ;  /* 0x00000003ff007819 */ /* 0x000fe20000011600 */
[----:B------:R4:W-:Y:S01]  /*14d0*/  @!P5 LDGSTS.E.BYPASS.LTC128B.128 [R222+0x8800], [R2.64+0x80] ;  /* 0x0880008002dedfae */ /* 0x0009e2000b901d54 */
[----:B------:R-:W-:Y:S01]  /*14e0*/  LEA.HI.X R10, R10, R20, R18, 0x6, P2 ;  /* 0x000000140a0a7211 */ /* 0x000fe200010f3412 */
[----:B------:R-:W-:Y:S01]  /*14f0*/  IMAD R13, R19, 0x8, R13 ;  /* 0x00000008130d7824 */ /* 0x000fe200078e020d */
[----:B------:R-:W-:Y:S01]  /*1500*/  LOP3.LUT R14, R14, R0, RZ, 0x3c, !PT ;  /* 0x000000000e0e7212 */ /* 0x000fe200078e3cff */
[----:B------:R-:W0:Y:S01]  /*1510*/  LDGDEPBAR ;  /* 0x00000000000079af */ /* 0x000e220000000000 */
[----:B------:R-:W-:-:S02]  /*1520*/  IMAD.SHL.U32 R0, R15, 0x40, RZ ;  /* 0x000000400f007824 */ /* 0x000fc400078e00ff */
[----:B--2---:R-:W-:Y:S01]  /*1530*/  @!P3 IMAD.MOV.U32 R7, RZ, RZ, c[0x0][0x1a4] ;  /* 0x00006900ff07b624 */ /* 0x004fe200078e00ff */
[----:B------:R-:W-:Y:S02]  /*1540*/  STL.64 [R1+0x10], R26 ;  /* 0x0000101a01007387 */ /* 0x000fe40000100a00 */
[----:B------:R-:W-:Y:S02]  /*1550*/  LOP3.LUT R0, R0, 0xc0, RZ, 0xc0, !PT ;  /* 0x000000c000007812 */ /* 0x000fe400078ec0ff */
[----:B------:R-:W-:Y:S01]  /*1560*/  STL.64 [R1+0x8], R154 ;  /* 0x0000089a01007387 */ /* 0x000fe20000100a00 */
[----:B---3--:R-:W-:-:S03]  /*1570*/  IMAD.SHL.U32 R4, R19, 0x8, RZ ;  /* 0x0000000813047824 */ /* 0x008fc600078e00ff */
[----:B------:R-:W-:Y:S02]  /*1580*/  STL [R1], R20 ;  /* 0x0000001401007387 */ /* 0x000fe40000100800 */
[----:B------:R-:W-:Y:S02]  /*1590*/  LOP3.LUT R5, R0, 0x8, R4, 0xf8, !PT ;  /* 0x0000000800057812 */ /* 0x000fe400078ef804 */
[----:B------:R-:W-:Y:S02]  /*15a0*/  SHF.R.U32.HI R0, RZ, 0x3, R0 ;  /* 0x00000003ff007819 */ /* 0x000fe40000011600 */
[----:B------:R-:W-:Y:S02]  /*15b0*/  @!P4 LEA R4, P1, R11, c[0x0][0x170], 0x1 ;  /* 0x00005c000b04ca11 */ /* 0x000fe400078208ff */
[----:B------:R-:W-:Y:S01]  /*15c0*/  LOP3.LUT R144, R5, R0, RZ, 0x3c, !PT ;  /* 0x0000000005907212 */ /* 0x000fe200078e3cff */
[----:B----4-:R-:W-:Y:S01]  /*15d0*/  IMAD.SHL.U32 R2, R23, 0x20, RZ ;  /* 0x0000002017027824 */ /* 0x010fe200078e00ff */
[----:B------:R-:W-:-:S04]  /*15e0*/  DEPBAR.LE SB0, 0x0 ;  /* 0x000080000000791a */ /* 0x000fc80000000000 */
[----:B------:R-:W-:Y:S01]  /*15f0*/  BAR.SYNC.DEFER_BLOCKING 0x0 ;  /* 0x0000000000007b1d */ /* 0x000fe20000010000 */
[----:B------:R-:W-:Y:S01]  /*1600*/  @!P3 IMAD.MOV.U32 R3, RZ, RZ, c[0x0][0x1a0] ;  /* 0x00006800ff03b624 */ /* 0x000fe200078e00ff */
[----:B------:R-:W-:Y:S02]  /*1610*/  LOP3.LUT R143, R2, 0xffffff00, RZ, 0xc0, !PT ;  /* 0xffffff00028f7812 */ /* 0x000fe400078ec0ff */
[----:B------:R-:W-:Y:S02]  /*1620*/  @!P4 LEA.HI.X R5, R11, c[0x0][0x174], R10, 0x1, P1 ;  /* 0x00005d000b05ca11 */ /* 0x000fe400008f0c0a */
[----:B------:R-:W-:Y:S01]  /*1630*/  @!P3 LEA R2, P0, R3, R11, 0x5 ;  /* 0x0000000b0302b211 */ /* 0x000fe200078028ff */
[----:B------:R-:W-:Y:S01]  /*1640*/  IMAD R0, R152, 0x200, R143 ;  /* 0x0000020098007824 */ /* 0x000fe200078e028f */
[----:B------:R-:W-:Y:S02]  /*1650*/  LOP3.LUT P1, RZ, R15, 0x2, RZ, 0xc0, !PT ;  /* 0x000000020fff7812 */ /* 0x000fe4000782c0ff */
[----:B------:R-:W-:Y:S01]  /*1660*/  @!P3 LEA.HI.X R7, R3, R10, R7, 0x5, P0 ;  /* 0x0000000a0307b211 */ /* 0x000fe200000f2c07 */
[----:B------:R-:W-:Y:S01]  /*1670*/  IMAD R3, R145, 0x20, R0 ;  /* 0x0000002091037824 */ /* 0x000fe200078e0200 */
[----:B------:R-:W-:Y:S01]  /*1680*/  @!P3 LEA R6, P0, R2, c[0x0][0x170], 0x1 ;  /* 0x00005c000206ba11 */ /* 0x000fe200078008ff */
[----:B------:R-:W-:-:S03]  /*1690*/  IMAD.U32 R0, R13, 0x20, R14 ;  /* 0x000000200d007824 */ /* 0x000fc600078e000e */
[----:B------:R-:W-:Y:S01]  /*16a0*/  @!P3 LEA.HI.X R7, R2, c[0x0][0x174], R7, 0x1, P0 ;  /* 0x00005d000207ba11 */ /* 0x000fe200000f0c07 */
[----:B------:R-:W-:Y:S01]  /*16b0*/  IMAD.IADD R2, R144, 0x1, R3 ;  /* 0x0000000190027824 */ /* 0x000fe200078e0203 */
[----:B------:R-:W-:Y:S01]  /*16c0*/  LOP3.LUT P0, RZ, R28, 0x2, RZ, 0xc0, !PT ;  /* 0x000000021cff7812 */ /* 0x000fe2000780c0ff */
[----:B------:R-:W-:Y:S02]  /*16d0*/  IMAD.SHL.U32 R217, R0, 0x2, RZ ;  /* 0x0000000200d97824 */ /* 0x000fe400078e00ff */
[----:B------:R-:W-:Y:S02]  /*16e0*/  IMAD.SHL.U32 R220, R2, 0x2, RZ ;  /* 0x0000000202dc7824 */ /* 0x000fe400078e00ff */
[----:B------:R-:W-:Y:S01]  /*16f0*/  IMAD.MOV.U32 R0, RZ, RZ, 0x20 ;  /* 0x00000020ff007424 */ /* 0x000fe200078e00ff */
[----:B------:R-:W-:Y:S01]  /*1700*/  @P4 STS [R222+0x9000], RZ ;  /* 0x009000ffde004388 */ /* 0x000fe20000000800 */
[----:B------:R-:W-:-:S03]  /*1710*/  IMAD.MOV.U32 R3, RZ, RZ, 0x10 ;  /* 0x00000010ff037424 */ /* 0x000fc600078e00ff */
[----:B------:R-:W-:Y:S01]  /*1720*/  @P4 STS [R222+0x9004], RZ ;  /* 0x009004ffde004388 */ /* 0x000fe20000000800 */
[----:B------:R-:W-:Y:S02]  /*1730*/  SEL R0, R0, 0xffffffe0, !P0 ;  /* 0xffffffe000007807 */ /* 0x000fe40004000000 */
[----:B------:R-:W-:Y:S01]  /*1740*/  SEL R3, R3, 0xfffffff0, !P1 ;  /* 0xfffffff003037807 */ /* 0x000fe20004800000 */
[----:B------:R-:W-:Y:S02]  /*1750*/  @P4 STS.64 [R222+0x9008], RZ ;  /* 0x009008ffde004388 */ /* 0x000fe40000000a00 */
[----:B------:R-:W-:Y:S02]  /*1760*/  IMAD.IADD R219, R217, 0x1, R0 ;  /* 0x00000001d9db7824 */ /* 0x000fe400078e0200 */
[----:B------:R-:W-:Y:S01]  /*1770*/  @P4 STS.128 [R222+0xa000], RZ ;  /* 0x00a000ffde004388 */ /* 0x000fe20000000c00 */
[----:B------:R-:W-:Y:S02]  /*1780*/  IMAD R221, R3, 0x2, R220 ;  /* 0x0000000203dd7824 */ /* 0x000fe400078e02dc */
[----:B------:R-:W-:Y:S01]  /*1790*/  IMAD.SHL.U32 R0, R33, 0x2, RZ ;  /* 0x0000000221007824 */ /* 0x000fe200078e00ff */
[----:B------:R-:W-:Y:S04]  /*17a0*/  @P4 STS.128 [R222+0xb000], RZ ;  /* 0x00b000ffde004388 */ /* 0x000fe80000000c00 */
[----:B------:R-:W-:Y:S01]  /*17b0*/  @!PT LDS RZ, [RZ] ;  /* 0x00000000fffff984 */ /* 0x000fe20000000800 */
[----:B------:R-:W-:Y:S01]  /*17c0*/  @!PT LDS RZ, [RZ] ;  /* 0x00000000fffff984 */ /* 0x000fe20000000800 */
[----:B------:R-:W-:Y:S01]  /*17d0*/  @!PT LDS RZ, [RZ] ;  /* 0x00000000fffff984 */ /* 0x000fe20000000800 */
[----:B------:R2:W-:Y:S01]  /*17e0*/  @!P4 LDGSTS.E.BYPASS.LTC128B.128 [R222+0x9000], [R4.64] ;  /* 0x0900000004decfae */ /* 0x0005e2000b901d54 */
[----:B------:R-:W-:-:S03]  /*17f0*/  LOP3.LUT R0, R0, 0x6, RZ, 0xc0, !PT ;  /* 0x0000000600007812 */ /* 0x000fc600078ec0ff */
[----:B------:R2:W-:Y:S02]  /*1800*/  @!P4 LDGSTS.E.BYPASS.LTC128B.128 [R222+0xa000], [R4.64+0x40] ;  /* 0x0a00004004decfae */ /* 0x0005e4000b901d54 */
[----:B------:R-:W-:Y:S02]  /*1810*/  IMAD R0, R35, 0x40, R0 ;  /* 0x0000004023007824 */ /* 0x000fe400078e0200 */
[----:B------:R2:W-:Y:S03]  /*1820*/  @!P4 LDGSTS.E.BYPASS.LTC128B.128 [R222+0xb000], [R4.64+0x80] ;  /* 0x0b00008004decfae */ /* 0x0005e6000b901d54 */
[C---:B------:R-:W-:Y:S01]  /*1830*/  IADD3 R2, R0.reuse, 0x1, RZ ;  /* 0x0000000100027810 */ /* 0x040fe20007ffe0ff */
[----:B------:R-:W-:Y:S01]  /*1840*/  @P3 STS.128 [R222+0x9800], RZ ;  /* 0x009800ffde003388 */ /* 0x000fe20000000c00 */
[-C--:B------:R-:W-:Y:S02]  /*1850*/  ISETP.GE.AND P2, PT, R0, R32.reuse, PT ;  /* 0x000000200000720c */ /* 0x080fe40003f46270 */
[----:B------:R-:W-:Y:S01]  /*1860*/  ISETP.GE.AND P1, PT, R2, R32, PT ;  /* 0x000000200200720c */ /* 0x000fe20003f26270 */
[----:B------:R-:W-:Y:S01]  /*1870*/  @P3 STS.128 [R222+0xa800], RZ ;  /* 0x00a800ffde003388 */ /* 0x000fe20000000c00 */
[----:B------:R-:W-:-:S03]  /*1880*/  IADD3 R2, R0, 0x10, RZ ;  /* 0x0000001000027810 */ /* 0x000fc60007ffe0ff */
[----:B------:R-:W-:Y:S01]  /*1890*/  @P3 STS.128 [R222+0xb800], RZ ;  /* 0x00b800ffde003388 */ /* 0x000fe20000000c00 */
[-C--:B------:R-:W-:Y:S02]  /*18a0*/  ISETP.GE.AND P5, PT, R2, R32.reuse, PT ;  /* 0x000000200200720c */ /* 0x080fe40003fa6270 */
[----:B------:R-:W-:Y:S01]  /*18b0*/  IADD3 R2, R0, 0x18, RZ ;  /* 0x0000001800027810 */ /* 0x000fe20007ffe0ff */
[----:B------:R-:W-:Y:S01]  /*18c0*/  @!PT LDS RZ, [RZ] ;  /* 0x00000000fffff984 */ /* 0x000fe20000000800 */
[----:B------:R-:W-:Y:S01]  /*18d0*/  @!PT LDS RZ, [RZ] ;  /* 0x00000000fffff984 */ /* 0x000fe20000000800 */
[----:B------:R-:W-:Y:S01]  /*18e0*/  @!PT LDS RZ, [RZ] ;  /* 0x00000000fffff984 */ /* 0x000fe20000000800 */
[----:B------:R2:W-:Y:S04]  /*18f0*/  @!P3 LDGSTS.E.BYPASS.LTC128B.128 [R222+0x9800], [R6.64] ;  /* 0x0980000006debfae */ /* 0x0005e8000b901d54 */
[----:B------:R2:W-:Y:S04]  /*1900*/  @!P3 LDGSTS.E.BYPASS.LTC128B.128 [R222+0xa800], [R6.64+0x40] ;  /* 0x0a80004006debfae */ /* 0x0005e8000b901d54 */
[----:B------:R2:W-:Y:S01]  /*1910*/  @!P3 LDGSTS.E.BYPASS.LTC128B.128 [R222+0xb800], [R6.64+0x80] ;  /* 0x0b80008006debfae */ /* 0x0005e2000b901d54 */
[----:B------:R-:W-:-:S02]  /*1920*/  ISETP.GE.AND P3, PT, R2, R32, PT ;  /* 0x000000200200720c */ /* 0x000fc40003f66270 */
[----:B------:R-:W-:Y:S01]  /*1930*/  IADD3 R2, R0, 0x19, RZ ;  /* 0x0000001900027810 */ /* 0x000fe20007ffe0ff */
[----:B------:R-:W-:Y:S04]  /*1940*/  LDSM.16.M88.4 R16, [R220] ;  /* 0x00000000dc10783b */ /* 0x000fe80000000200 */
[----:B-1----:R-:W1:Y:S04]  /*1950*/  LDSM.16.M88.4 R8, [R217+0x6000] ;  /* 0x00600000d908783b */ /* 0x002e680000000200 */
[----:B------:R-:W3:Y:S04]  /*1960*/  LDSM.16.M88.4 R20, [R217+0x6400] ;  /* 0x00640000d914783b */ /* 0x000ee80000000200 */
[----:B------:R-:W-:Y:S04]  /*1970*/  LDSM.16.M88.4 R24, [R217+0x6800] ;  /* 0x00680000d918783b */ /* 0x000fe80000000200 */
[----:B------:R-:W-:Y:S04]  /*1980*/  LDSM.16.M88.4 R40, [R217+0x6c00] ;  /* 0x006c0000d928783b */ /* 0x000fe80000000200 */
[----:B------:R-:W-:Y:S04]  /*1990*/  LDSM.16.M88.4 R44, [R219+0x6000] ;  /* 0x00600000db2c783b */ /* 0x000fe80000000200 */
[----:B--2---:R-:W2:Y:S04]  /*19a0*/  LDSM.16.M88.4 R4, [R220+0x1000] ;  /* 0x00100000dc04783b */ /* 0x004ea80000000200 */
[----:B------:R-:W4:Y:S04]  /*19b0*/  LDSM.16.M88.4 R12, [R221+0x1000] ;  /* 0x00100000dd0c783b */ /* 0x000f280000000200 */
[----:B------:R-:W5:Y:S04]  /*19c0*/  LDSM.16.M88.4 R36, [R219+0x6400] ;  /* 0x00640000db24783b */ /* 0x000f680000000200 */
[----:B------:R-:W4:Y:S04]  /*19d0*/  LDSM.16.M88.4 R28, [R219+0x6800] ;  /* 0x00680000db1c783b */ /* 0x000f280000000200 */
[----:B------:R-:W-:Y:S01]  /*19e0*/  LDSM.16.M88.4 R56, [R217+0x7800] ;  /* 0x00780000d938783b */ /* 0x000fe20000000200 */
[C---:B-1----:R-:W-:Y:S03]  /*19f0*/  HMMA.16816.F32 R104, R16.reuse, R8, RZ ;  /* 0x000000081068723c */ /* 0x042fe600000018ff */
[----:B------:R-:W0:Y:S05]  /*1a00*/  LDGDEPBAR ;  /* 0x00000000000079af */ /* 0x000e2a0000000000 */
[C---:B---3--:R-:W-:Y:S08]  /*1a10*/  HMMA.16816.F32 R84, R16.reuse, R20, RZ ;  /* 0x000000141054723c */ /* 0x048ff000000018ff */
[----:B------:R-:W-:Y:S08]  /*1a20*/  HMMA.16816.F32 R88, R16, R22, RZ ;  /* 0x000000161058723c */ /* 0x000ff000000018ff */
[C---:B--2---:R-:W-:Y:S08]  /*1a30*/  HMMA.16816.F32 R48, R4.reuse, R10, RZ ;  /* 0x0000000a0430723c */ /* 0x044ff000000018ff */
[C---:B------:R-:W-:Y:S08]  /*1a40*/  HMMA.16816.F32 R64, R4.reuse, R20, RZ ;  /* 0x000000140440723c */ /* 0x040ff000000018ff */
[C---:B------:R-:W-:Y:S01]  /*1a50*/  HMMA.16816.F32 R60, R4.reuse, R22, RZ ;  /* 0x00000016043c723c */ /* 0x040fe200000018ff */
[----:B------:R-:W1:Y:S07]  /*1a60*/  LDSM.16.M88.4 R20, [R219+0x6c00] ;  /* 0x006c0000db14783b */ /* 0x000e6e0000000200 */
[C---:B------:R-:W-:Y:S08]  /*1a70*/  HMMA.16816.F32 R52, R4.reuse, R8, RZ ;  /* 0x000000080434723c */ /* 0x040ff000000018ff */
[C---:B------:R-:W-:Y:S08]  /*1a80*/  HMMA.16816.F32 R68, R4.reuse, R24, RZ ;  /* 0x000000180444723c */ /* 0x040ff000000018ff */
[C---:B------:R-:W-:Y:S08]  /*1a90*/  HMMA.16816.F32 R72, R4.reuse, R40, RZ ;  /* 0x000000280448723c */ /* 0x040ff000000018ff */
[C---:B------:R-:W-:Y:S08]  /*1aa0*/  HMMA.16816.F32 R80, R4.reuse, R26, RZ ;  /* 0x0000001a0450723c */ /* 0x040ff000000018ff */
[----:B------:R-:W-:Y:S01]  /*1ab0*/  HMMA.16816.F32 R76, R4, R42, RZ ;  /* 0x0000002a044c723c */ /* 0x000fe200000018ff */
[----:B------:R-:W2:Y:S07]  /*1ac0*/  LDSM.16.M88.4 R4, [R221] ;  /* 0x00000000dd04783b */ /* 0x000eae0000000200 */
[C---:B------:R-:W-:Y:S01]  /*1ad0*/  HMMA.16816.F32 R100, R16.reuse, R10, RZ ;  /* 0x0000000a1064723c */ /* 0x040fe200000018ff */
[----:B------:R-:W-:Y:S07]  /*1ae0*/  LDSM.16.M88.4 R8, [R220+0x3000] ;  /* 0x00300000dc08783b */ /* 0x000fee0000000200 */
[C---:B------:R-:W-:Y:S08]  /*1af0*/  HMMA.16816.F32 R92, R16.reuse, R24, RZ ;  /* 0x00000018105c723c */ /* 0x040ff000000018ff */
[C---:B------:R-:W-:Y:S01]  /*1b00*/  HMMA.16816.F32 R128, R16.reuse, R26, RZ ;  /* 0x0000001a1080723c */ /* 0x040fe200000018ff */
[----:B------:R-:W3:Y:S07]  /*1b10*/  LDSM.16.M88.4 R24, [R217+0x7000] ;  /* 0x00700000d918783b */ /* 0x000eee0000000200 */
[C---:B------:R-:W-:Y:S08]  /*1b20*/  HMMA.16816.F32 R96, R16.reuse, R40, RZ ;  /* 0x000000281060723c */ /* 0x040ff000000018ff */
[----:B------:R-:W-:Y:S01]  /*1b30*/  HMMA.16816.F32 R124, R16, R42, RZ ;  /* 0x0000002a107c723c */ /* 0x000fe200000018ff */
[----:B------:R-:W1:Y:S04]  /*1b40*/  LDSM.16.M88.4 R40, [R217+0x7400] ;  /* 0x00740000d928783b */ /* 0x000e680000000200 */
[----:B------:R-:W-:Y:S03]  /*1b50*/  LDSM.16.M88.4 R16, [R220+0x2000] ;  /* 0x00200000dc10783b */ /* 0x000fe60000000200 */
[C---:B----4-:R-:W-:Y:S01]  /*1b60*/  HMMA.16816.F32 R120, R12.reuse, R46, R48 ;  /* 0x0000002e0c78723c */ /* 0x050fe20000001830 */
[----:B------:R-:W4:Y:S07]  /*1b70*/  LDSM.16.M88.4 R48, [R217+0x7c00] ;  /* 0x007c0000d930783b */ /* 0x000f2e0000000200 */
[C---:B------:R-:W-:Y:S08]  /*1b80*/  HMMA.16816.F32 R108, R12.reuse, R44, R52 ;  /* 0x0000002c0c6c723c */ /* 0x040ff00000001834 */
[C---:B-----5:R-:W-:Y:S08]  /*1b90*/  HMMA.16816.F32 R116, R12.reuse, R36, R64 ;  /* 0x000000240c74723c */ /* 0x060ff00000001840 */
[C---:B------:R-:W-:Y:S08]  /*1ba0*/  HMMA.16816.F32 R112, R12.reuse, R38, R60 ;  /* 0x000000260c70723c */ /* 0x040ff0000000183c */
[C---:B------:R-:W-:Y:S08]  /*1bb0*/  HMMA.16816.F32 R68, R12.reuse, R28, R68 ;  /* 0x0000001c0c44723c */ /* 0x040ff00000001844 */
[C---:B-1----:R-:W-:Y:S08]  /*1bc0*/  HMMA.16816.F32 R60, R12.reuse, R20, R72 ;  /* 0x000000140c3c723c */ /* 0x042ff00000001848 */
[C---:B------:R-:W-:Y:S08]  /*1bd0*/  HMMA.16816.F32 R64, R12.reuse, R30, R80 ;  /* 0x0000001e0c40723c */ /* 0x040ff00000001850 */
[----:B------:R-:W-:Y:S08]  /*1be0*/  HMMA.16816.F32 R52, R12, R22, R76 ;  /* 0x000000160c34723c */ /* 0x000ff0000000184c */
[C---:B--2---:R-:W-:Y:S08]  /*1bf0*/  HMMA.16816.F32 R12, R4.reuse, R44, R104 ;  /* 0x0000002c040c723c */ /* 0x044ff00000001868 */
[C---:B------:R-:W-:Y:S08]  /*1c00*/  HMMA.16816.F32 R44, R4.reuse, R46, R100 ;  /* 0x0000002e042c723c */ /* 0x040ff00000001864 */
[C---:B------:R-:W-:Y:S08]  /*1c10*/  HMMA.16816.F32 R76, R4.reuse, R38, R88 ;  /* 0x00000026044c723c */ /* 0x040ff00000001858 */
[C---:B------:R-:W-:Y:S08]  /*1c20*/  HMMA.16816.F32 R88, R4.reuse, R28, R92 ;  /* 0x0000001c0458723c */ /* 0x040ff0000000185c */
[C---:B------:R-:W-:Y:S01]  /*1c30*/  HMMA.16816.F32 R72, R4.reuse, R36, R84 ;  /* 0x000000240448723c */ /* 0x040fe20000001854 */
[----:B------:R-:W-:Y:S07]  /*1c40*/  LDSM.16.M88.4 R36, [R219+0x7000] ;  /* 0x00700000db24783b */ /* 0x000fee0000000200 */
[C---:B------:R-:W-:Y:S08]  /*1c50*/  HMMA.16816.F32 R92, R4.reuse, R22, R124 ;  /* 0x00000016045c723c */ /* 0x040ff0000000187c */
[----:B------:R-:W-:Y:S01]  /*1c60*/  HMMA.16816.F32 R104, R4, R30, R128 ;  /* 0x0000001e0468723c */ /* 0x000fe20000001880 */
[----:B------:R-:W-:Y:S07]  /*1c70*/  LDSM.16.M88.4 R28, [R219+0x7400] ;  /* 0x00740000db1c783b */ /* 0x000fee0000000200 */
[C---:B---3--:R-:W-:Y:S08]  /*1c80*/  HMMA.16816.F32 R124, R8.reuse, R26, R120 ;  /* 0x0000001a087c723c */ /* 0x048ff00000001878 */
[C---:B------:R-:W-:Y:S08]  /*1c90*/  HMMA.16816.F32 R136, R8.reuse, R40, R116 ;  /* 0x000000280888723c */ /* 0x040ff00000001874 */
[----:B------:R-:W-:Y:S08]  /*1ca0*/  HMMA.16816.F32 R132, R8, R42, R112 ;  /* 0x0000002a0884723c */ /* 0x000ff00000001870 */
[----:B------:R-:W-:Y:S01]  /*1cb0*/  HMMA.16816.F32 R96, R4, R20, R96 ;  /* 0x000000140460723c */ /* 0x000fe20000001860 */
[----:B------:R-:W1:Y:S04]  /*1cc0*/  LDSM.16.M88.4 R4, [R221+0x3000] ;  /* 0x00300000dd04783b */ /* 0x000e680000000200 */
[----:B------:R-:W-:Y:S03]  /*1cd0*/  LDSM.16.M88.4 R20, [R219+0x7c00] ;  /* 0x007c0000db14783b */ /* 0x000fe60000000200 */
[C---:B------:R-:W-:Y:S08]  /*1ce0*/  HMMA.16816.F32 R108, R8.reuse, R24, R108 ;  /* 0x00000018086c723c */ /* 0x040ff0000000186c */
[C---:B------:R-:W-:Y:S08]  /*1cf0*/  HMMA.16816.F32 R128, R8.reuse, R56, R68 ;  /* 0x000000380880723c */ /* 0x040ff00000001844 */
[C---:B----4-:R-:W-:Y:S08]  /*1d00*/  HMMA.16816.F32 R120, R8.reuse, R48, R60 ;  /* 0x000000300878723c */ /* 0x050ff0000000183c */
[C---:B------:R-:W-:Y:S08]  /*1d10*/  HMMA.16816.F32 R116, R8.reuse, R58, R64 ;  /* 0x0000003a0874723c */ /* 0x040ff00000001840 */
[----:B------:R-:W-:Y:S01]  /*1d20*/  HMMA.16816.F32 R112, R8, R50, R52 ;  /* 0x000000320870723c */ /* 0x000fe20000001834 */
[----:B------:R-:W2:Y:S04]  /*1d30*/  LDSM.16.M88.4 R8, [R221+0x2000] ;  /* 0x00200000dd08783b */ /* 0x000ea80000000200 */
[----:B------:R-:W-:Y:S03]  /*1d40*/  LDSM.16.M88.4 R52, [R217+0x8000] ;  /* 0x00800000d934783b */ /* 0x000fe60000000200 */
[C---:B------:R-:W-:Y:S01]  /*1d50*/  HMMA.16816.F32 R100, R16.reuse, R24, R12 ;  /* 0x000000181064723c */ /* 0x040fe2000000180c */
[----:B------:R-:W-:Y:S07]  /*1d60*/  LDSM.16.M88.4 R12, [R220+0x5000] ;  /* 0x00500000dc0c783b */ /* 0x000fee0000000200 */
[C---:B------:R-:W-:Y:S01]  /*1d70*/  HMMA.16816.F32 R84, R16.reuse, R26, R44 ;  /* 0x0000001a1054723c */ /* 0x040fe2000000182c */
[----:B------:R-:W3:Y:S04]  /*1d80*/  LDSM.16.M88.4 R24, [R219+0x7800] ;  /* 0x00780000db18783b */ /* 0x000ee80000000200 */
[----:B------:R-:W-:Y:S03]  /*1d90*/  LDSM.16.M88.4 R44, [R217+0x8800] ;  /* 0x00880000d92c783b */ /* 0x000fe60000000200 */
[C---:B------:R-:W-:Y:S08]  /*1da0*/  HMMA.16816.F32 R80, R16.reuse, R40, R72 ;  /* 0x000000281050723c */ /* 0x040ff00000001848 */
[C---:B------:R-:W-:Y:S08]  /*1db0*/  HMMA.16816.F32 R72, R16.reuse, R56, R88 ;  /* 0x000000381048723c */ /* 0x040ff00000001858 */
[C---:B------:R-:W-:Y:S01]  /*1dc0*/  HMMA.16816.F32 R76, R16.reuse, R42, R76 ;  /* 0x0000002a104c723c */ /* 0x040fe2000000184c */
[----:B------:R-:W-:Y:S07]  /*1dd0*/  LDSM.16.M88.4 R40, [R217+0x8c00] ;  /* 0x008c0000d928783b */ /* 0x000fee0000000200 */
[C---:B------:R-:W-:Y:S08]  /*1de0*/  HMMA.16816.F32 R68, R16.reuse, R48, R96 ;  /* 0x000000301044723c */ /* 0x040ff00000001860 */
[C---:B------:R-:W-:Y:S08]  /*1df0*/  HMMA.16816.F32 R64, R16.reuse, R58, R104 ;  /* 0x0000003a1040723c */ /* 0x040ff00000001868 */
[----:B------:R-:W-:Y:S01]  /*1e00*/  HMMA.16816.F32 R60, R16, R50, R92 ;  /* 0x00000032103c723c */ /* 0x000fe2000000185c */
[----:B------:R-:W4:Y:S04]  /*1e10*/  LDSM.16.M88.4 R16, [R220+0x4000] ;  /* 0x00400000dc10783b */ /* 0x000f280000000200 */
[----:B------:R-:W5:Y:S03]  /*1e20*/  LDSM.16.M88.4 R48, [R217+0x8400] ;  /* 0x00840000d930783b */ /* 0x000f660000000200 */
[-C--:B-1----:R-:W-:Y:S08]  /*1e30*/  HMMA.16816.F32 R56, R4, R36.reuse, R108 ;  /* 0x000000240438723c */ /* 0x082ff0000000186c */
[----:B--2---:R-:W-:Y:S08]  /*1e40*/  HMMA.16816.F32 R100, R8, R36, R100 ;  /* 0x000000240864723c */ /* 0x004ff00000001864 */
[-C--:B------:R-:W-:Y:S08]  /*1e50*/  HMMA.16816.F32 R88, R4, R38.reuse, R124 ;  /* 0x000000260458723c */ /* 0x080ff0000000187c */
[C---:B------:R-:W-:Y:S08]  /*1e60*/  HMMA.16816.F32 R92, R8.reuse, R38, R84 ;  /* 0x00000026085c723c */ /* 0x040ff00000001854 */
[C---:B------:R-:W-:Y:S08]  /*1e70*/  HMMA.16816.F32 R36, R8.reuse, R28, R80 ;  /* 0x0000001c0824723c */ /* 0x040ff00000001850 */
[----:B---3--:R-:W-:Y:S08]  /*1e80*/  HMMA.16816.F32 R80, R8, R24, R72 ;  /* 0x000000180850723c */ /* 0x008ff00000001848 */
        /* <DEDUP_REMOVED lines=12> */
[----:B------:R-:W1:Y:S04]  /*1f50*/  LDSM.16.M88.4 R20, [R219+0x8000] ;  /* 0x00800000db14783b */ /* 0x000e680000000200 */
[----:B------:R-:W2:Y:S03]  /*1f60*/  LDSM.16.M88.4 R8, [R221+0x4000] ;  /* 0x00400000dd08783b */ /* 0x000ea60000000200 */
[-C--:B------:R-:W-:Y:S08]  /*1f70*/  HMMA.16816.F32 R56, R12, R52.reuse, R56 ;  /* 0x000000340c38723c */ /* 0x080ff00000001838 */
[----:B----4-:R-:W-:Y:S08]  /*1f80*/  HMMA.16816.F32 R28, R16, R52, R100 ;  /* 0x00000034101c723c */ /* 0x010ff00000001864 */
[C---:B------:R-:W-:Y:S08]  /*1f90*/  HMMA.16816.F32 R64, R12.reuse, R54, R88 ;  /* 0x000000360c40723c */ /* 0x040ff00000001858 */
[C---:B-----5:R-:W-:Y:S08]  /*1fa0*/  HMMA.16816.F32 R76, R12.reuse, R48, R96 ;  /* 0x000000300c4c723c */ /* 0x060ff00000001860 */
[C---:B------:R-:W-:Y:S08]  /*1fb0*/  HMMA.16816.F32 R88, R12.reuse, R50, R104 ;  /* 0x000000320c58723c */ /* 0x040ff00000001868 */
[C---:B------:R-:W-:Y:S08]  /*1fc0*/  HMMA.16816.F32 R108, R12.reuse, R44, R108 ;  /* 0x0000002c0c6c723c */ /* 0x040ff0000000186c */
[C---:B------:R-:W-:Y:S08]  /*1fd0*/  HMMA.16816.F32 R116, R12.reuse, R46, R116 ;  /* 0x0000002e0c74723c */ /* 0x040ff00000001874 */
[C---:B------:R-:W-:Y:S08]  /*1fe0*/  HMMA.16816.F32 R120, R12.reuse, R40, R120 ;  /* 0x000000280c78723c */ /* 0x040ff00000001878 */
[----:B------:R-:W-:Y:S01]  /*1ff0*/  HMMA.16816.F32 R112, R12, R42, R112 ;  /* 0x0000002a0c70723c */ /* 0x000fe20000001870 */
[----:B------:R-:W3:Y:S07]  /*2000*/  LDSM.16.M88.4 R12, [R219+0x8800] ;  /* 0x00880000db0c783b */ /* 0x000eee0000000200 */
        /* <DEDUP_REMOVED lines=9> */
[-C--:B-1----:R-:W-:Y:S08]  /*20a0*/  HMMA.16816.F32 R60, R4, R20.reuse, R56 ;  /* 0x00000014043c723c */ /* 0x082ff00000001838 */
[----:B--2---:R-:W-:Y:S08]  /*20b0*/  HMMA.16816.F32 R28, R8, R20, R28 ;  /* 0x00000014081c723c */ /* 0x004ff0000000181c */
[-C--:B------:R-:W-:Y:S08]  /*20c0*/  HMMA.16816.F32 R56, R4, R22.reuse, R64 ;  /* 0x000000160438723c */ /* 0x080ff00000001840 */
        /* <DEDUP_REMOVED lines=14> */
[C---:B------:R-:W-:Y:S01]  /*21b0*/  IADD3 R25, R0.reuse, 0x8, RZ ;  /* 0x0000000800197810 */ /* 0x040fe20007ffe0ff */
[----:B---3--:R-:W-:Y:S01]  /*21c0*/  HMMA.16816.F32 R64, R8, R12, R80 ;  /* 0x0000000c0840723c */ /* 0x008fe20000001850 */
[----:B------:R-:W-:-:S02]  /*21d0*/  IADD3 R24, R0, 0x9, RZ ;  /* 0x0000000900187810 */ /* 0x000fc40007ffe0ff */
[-C--:B------:R-:W-:Y:S02]  /*21e0*/  ISETP.GE.AND P0, PT, R25, R32.reuse, PT ;  /* 0x000000201900720c */ /* 0x080fe40003f06270 */
[C---:B------:R-:W-:Y:S02]  /*21f0*/  IADD3 R2, R0.reuse, 0x21, RZ ;  /* 0x0000002100027810 */ /* 0x040fe40007ffe0ff */
[----:B------:R-:W-:Y:S01]  /*2200*/  IADD3 R25, R0, 0x11, RZ ;  /* 0x0000001100197810 */ /* 0x000fe20007ffe0ff */
[----:B------:R-:W-:Y:S01]  /*2210*/  HMMA.16816.F32 R40, R4, R12, R108 ;  /* 0x0000000c0428723c */ /* 0x000fe2000000186c */
[----:B------:R-:W-:Y:S02]  /*2220*/  ISETP.GE.AND P6, PT, R24, R32, PT ;  /* 0x000000201800720c */ /* 0x000fe40003fc6270 */
[----:B------:R-:W-:Y:S02]  /*2230*/  FSEL R58, R58, -INF , !P0 ;  /* 0xff8000003a3a7808 */ /* 0x000fe40004000000 */
[----:B------:R-:W-:-:S02]  /*2240*/  FSEL R56, R56, -INF , !P0 ;  /* 0xff80000038387808 */ /* 0x000fc40004000000 */
[----:B------:R-:W-:Y:S01]  /*2250*/  FSEL R140, R22, -INF , !P0 ;  /* 0xff800000168c7808 */ /* 0x000fe20004000000 */
[-C--:B------:R-:W-:Y:S01]  /*2260*/  HMMA.16816.F32 R52, R4, R26.reuse, R88 ;  /* 0x0000001a0434723c */ /* 0x080fe20000001858 */
[----:B------:R-:W-:Y:S02]  /*2270*/  FSEL R137, R20, -INF , !P0 ;  /* 0xff80000014897808 */ /* 0x000fe40004000000 */
[-C--:B------:R-:W-:Y:S02]  /*2280*/  ISETP.GE.AND P0, PT, R2, R32.reuse, PT ;  /* 0x000000200200720c */ /* 0x080fe40003f06270 */
[----:B------:R-:W-:Y:S02]  /*2290*/  IADD3 R2, R0, 0x28, RZ ;  /* 0x0000002800027810 */ /* 0x000fe40007ffe0ff */
[----:B------:R-:W-:Y:S01]  /*22a0*/  ISETP.GE.AND P4, PT, R25, R32, PT ;  /* 0x000000201900720c */ /* 0x000fe20003f86270 */
[----:B------:R-:W-:Y:S01]  /*22b0*/  HMMA.16816.F32 R48, R8, R26, R48 ;  /* 0x0000001a0830723c */ /* 0x000fe20000001830 */
        /* <DEDUP_REMOVED lines=9> */
[C---:B----4-:R-:W-:Y:S01]  /*2350*/  HMMA.16816.F32 R24, R4.reuse, R16, R120 ;  /* 0x000000100418723c */ /* 0x050fe20000001878 */
        /* <DEDUP_REMOVED lines=14> */
[C---:B------:R-:W-:Y:S01]  /*2440*/  HMMA.16816.F32 R4, R8.reuse, R16, R72 ;  /* 0x000000100804723c */ /* 0x040fe20000001848 */
[----:B------:R-:W-:Y:S02]  /*2450*/  ISETP.GE.AND P4, PT, R2, R32, PT ;  /* 0x000000200200720c */ /* 0x000fe40003f86270 */
[----:B------:R-:W-:Y:S02]  /*2460*/  ISETP.GE.AND P0, PT, R32, 0x41, PT ;  /* 0x000000412000780c */ /* 0x000fe40003f06270 */
[----:B------:R-:W-:Y:S02]  /*2470*/  IADD3 R2, R0, 0x31, RZ ;  /* 0x0000003100027810 */ /* 0x000fe40007ffe0ff */
[----:B------:R-:W-:Y:S01]  /*2480*/  FSEL R45, R54, -INF , !P3 ;  /* 0xff800000362d7808 */ /* 0x000fe20005800000 */
[----:B------:R-:W-:Y:S01]  /*2490*/  HMMA.16816.F32 R8, R8, R18, R68 ;  /* 0x000000120808723c */ /* 0x000fe20000001844 */
[----:B------:R-:W-:-:S02]  /*24a0*/  FSEL R52, R52, -INF , !P3 ;  /* 0xff80000034347808 */ /* 0x000fc40005800000 */
[----:B------:R-:W-:Y:S02]  /*24b0*/  FSEL R150, R50, -INF , !P3 ;  /* 0xff80000032967808 */ /* 0x000fe40005800000 */
[----:B------:R-:W-:Y:S02]  /*24c0*/  FSEL R147, R48, -INF , !P3 ;  /* 0xff80000030937808 */ /* 0x000fe40005800000 */
[----:B------:R-:W-:Y:S02]  /*24d0*/  ISETP.GE.AND P3, PT, R2, R32, PT ;  /* 0x000000200200720c */ /* 0x000fe40003f66270 */
[C---:B------:R-:W-:Y:S02]  /*24e0*/  IADD3 R2, R0.reuse, 0x38, RZ ;  /* 0x0000003800027810 */ /* 0x040fe40007ffe0ff */
[----:B------:R-:W-:Y:S02]  /*24f0*/  IADD3 R0, R0, 0x39, RZ ;  /* 0x0000003900007810 */ /* 0x000fe40007ffe0ff */
[----:B------:R-:W-:-:S02]  /*2500*/  FSEL R60, R55, -INF , !P2 ;  /* 0xff800000373c7808 */ /* 0x000fc40005000000 */
[----:B------:R-:W-:Y:S02]  /*2510*/  FSEL R53, R53, -INF , !P2 ;  /* 0xff80000035357808 */ /* 0x000fe40005000000 */
[----:B------:R-:W-:Y:S02]  /*2520*/  FSEL R148, R51, -INF , !P2 ;  /* 0xff80000033947808 */ /* 0x000fe40005000000 */
[----:B------:R-:W-:Y:S02]  /*2530*/  FSEL R146, R49, -INF , !P2 ;  /* 0xff80000031927808 */ /* 0x000fe40005000000 */
[----:B------:R-:W-:Y:S01]  /*2540*/  ISETP.GE.AND P2, PT, R2, R32, PT ;  /* 0x000000200200720c */ /* 0x000fe20003f46270 */
[----:B------:R-:W-:Y:S01]  /*2550*/  IMAD R2, R145, 0x20, R143 ;  /* 0x0000002091027824 */ /* 0x000fe200078e028f */
[----:B------:R-:W-:Y:S02]  /*2560*/  FSEL R231, R66, -INF , !P1 ;  /* 0xff80000042e77808 */ /* 0x000fe40004800000 */
[----:B------:R-:W-:-:S02]  /*2570*/  FSEL R162, R42, -INF , !P1 ;  /* 0xff8000002aa27808 */ /* 0x000fc40004800000 */
[----:B------:R-:W-:Y:S02]  /*2580*/  FSEL R159, R40, -INF , !P1 ;  /* 0xff800000289f7808 */ /* 0x000fe40004800000 */
[----:B------:R-:W-:Y:S02]  /*2590*/  FSEL R227, R64, -INF , !P1 ;  /* 0xff80000040e37808 */ /* 0x000fe40004800000 */
        /* <DEDUP_REMOVED lines=50> */
.L_x_264:
[----:B------:R-:W-:Y:S01]  /*28c0*/  FMNMX.FTZ R2, R34, R33, !PT ;  /* 0x0000002122027209 */ /* 0x000fe20007810000 */
[----:B------:R-:W-:Y:S01]  /*28d0*/  IMAD R247, R247, 0x8, R152 ;  /* 0x00000008f7f77824 */ /* 0x000fe200078e0298 */
[----:B------:R-:W-:Y:S01]  /*28e0*/  LOP3.LUT R184, R184, UR22, RZ, 0x3c, !PT ;  /* 0x00000016b8b87c12 */ /* 0x000fe2000f8e3cff */
[----:B------:R-:W-:Y:S01]  /*28f0*/  UIADD3 UR14, UR23, -0x4498517b, URZ ;  /* 0xbb67ae85170e7890 */ /* 0x000fe2000fffe03f */
[----:B------:R-:W-:Y:S01]  /*2900*/  FMNMX.FTZ R2, R56, R2, !PT ;  /* 0x0000000238027209 */ /* 0x000fe20007810000 */
[----:B------:R-:W-:Y:S01]  /*2910*/  IMAD.SHL.U32 R21, R35, 0x2, RZ ;  /* 0x0000000223157824 */ /* 0x000fe200078e00ff */
[----:B-1----:R-:W-:Y:S01]  /*2920*/  IADD3 R5, R247, 0x4, RZ ;  /* 0x00000004f7057810 */ /* 0x002fe20007ffe0ff */
[----:B------:R-:W-:Y:S01]  /*2930*/  IMAD.WIDE.U32 R144, R153, -0x2daee0ad, RZ ;  /* 0xd2511f5399907825 */ /* 0x000fe200078e00ff */
[----:B------:R-:W-:Y:S01]  /*2940*/  FMNMX.FTZ R2, R57, R2, !PT ;  /* 0x0000000239027209 */ /* 0x000fe20007810000 */
[----:B------:R-:W-:-:S02]  /*2950*/  UIADD3 UR15, UR22, -0x61c88647, URZ ;  /* 0x9e3779b9160f7890 */ /* 0x000fc4000fffe03f */
[----:B------:R-:W-:Y:S01]  /*2960*/  IMAD.WIDE.U32 R82, R5, -0x326172a9, RZ ;  /* 0xcd9e8d5705527825 */ /* 0x000fe200078e00ff */
[----:B------:R-:W-:Y:S01]  /*2970*/  FMNMX.FTZ R2, R36, R2, !PT ;  /* 0x0000000224027209 */ /* 0x000fe20007810000 */
[----:B------:R-:W-:Y:S02]  /*2980*/  UIADD3 UR13, UR22, 0x3c6ef372, URZ ;  /* 0x3c6ef372160d7890 */ /* 0x000fe4000fffe03f */
[----:B------:R-:W-:Y:S01]  /*2990*/  UIADD3 UR12, UR23, 0x76cf5d0a, URZ ;  /* 0x76cf5d0a170c7890 */ /* 0x000fe2000fffe03f */
[----:B------:R-:W-:Y:S01]  /*29a0*/  FMNMX.FTZ R2, R44, R2, !PT ;  /* 0x000000022c027209 */ /* 0x000fe20007810000 */
[----:B------:R-:W-:Y:S01]  /*29b0*/  UIADD3 UR10, UR23, 0x32370b8f, URZ ;  /* 0x32370b8f170a7890 */ /* 0x000fe2000fffe03f */
[----:B------:R-:W-:Y:S01]  /*29c0*/  LOP3.LUT R5, R83, R184, RZ, 0x3c, !PT ;  /* 0x000000b853057212 */ /* 0x000fe200078e3cff */
[----:B------:R-:W-:Y:S01]  /*29d0*/  UIADD3 UR11, UR22, -0x255992d5, URZ ;  /* 0xdaa66d2b160b7890 */ /* 0x000fe2000fffe03f */
[----:B------:R-:W-:Y:S01]  /*29e0*/  FMNMX.FTZ R2, R52, R2, !PT ;  /* 0x0000000234027209 */ /* 0x000fe20007810000 */
[----:B------:R-:W-:Y:S01]  /*29f0*/  UIADD3 UR9, UR22, 0x78dde6e4, URZ ;  /* 0x78dde6e416097890 */ /* 0x000fe2000fffe03f */
[----:B------:R-:W-:Y:S01]  /*2a00*/  IMAD.SHL.U32 R216, R0, 0x2, RZ ;  /* 0x0000000200d87824 */ /* 0x000fe200078e00ff */
[----:B------:R-:W-:Y:S01]  /*2a10*/  UIADD3 UR8, UR23, -0x126145ec, URZ ;  /* 0xed9eba1417087890 */ /* 0x000fe2000fffe03f */
[----:B------:R-:W-:Y:S01]  /*2a20*/  FMNMX.FTZ R4, R53, R2, !PT ;  /* 0x0000000235047209 */ /* 0x000fe20007810000 */
[----:B------:R-:W-:Y:S01]  /*2a30*/  IMAD.WIDE.U32 R128, R5, -0x2daee0ad, RZ ;  /* 0xd2511f5305807825 */ /* 0x000fe200078e00ff */
[----:B------:R-:W-:Y:S01]  /*2a40*/  FMNMX.FTZ R2, R62, R63, !PT ;  /* 0x0000003f3e027209 */ /* 0x000fe20007810000 */
[----:B------:R-:W-:Y:S01]  /*2a50*/  UIADD3 UR6, UR23, -0x56f99767, URZ ;  /* 0xa906689917067890 */ /* 0x000fe2000fffe03f */
[----:B------:R-:W-:Y:S01]  /*2a60*/  FMNMX.FTZ R4, R159, R4, !PT ;  /* 0x000000049f047209 */ /* 0x000fe20007810000 */
[----:B------:R-:W-:Y:S01]  /*2a70*/  UIADD3 UR17, UR22, -0x4ab325aa, URZ ;  /* 0xb54cda5616117890 */ /* 0x000fe2000fffe03f */
[----:B------:R-:W-:Y:S01]  /*2a80*/  FMNMX.FTZ R2, R58, R2, !PT ;  /* 0x000000023a027209 */ /* 0x000fe20007810000 */
[----:B------:R-:W-:Y:S01]  /*2a90*/  IMAD R248, R238, 0x10000, R238 ;  /* 0x00010000eef87824 */ /* 0x000fe200078e02ee */
[----:B------:R-:W-:Y:S01]  /*2aa0*/  FMNMX.FTZ R4, R160, R4, !PT ;  /* 0x00000004a0047209 */ /* 0x000fe20007810000 */
[----:B------:R-:W-:Y:S01]  /*2ab0*/  IMAD R218, R3, 0x2, R216 ;  /* 0x0000000203da7824 */ /* 0x000fe200078e02d8 */
[----:B------:R-:W-:Y:S01]  /*2ac0*/  FMNMX.FTZ R2, R59, R2, !PT ;  /* 0x000000023b027209 */ /* 0x000fe20007810000 */
[----:B------:R-:W-:Y:S01]  /*2ad0*/  UIADD3 UR7, UR22, 0x1715609d, URZ ;  /* 0x1715609d16077890 */ /* 0x000fe2000fffe03f */
[----:B------:R-:W-:Y:S01]  /*2ae0*/  FMNMX.FTZ R4, R158, R4, !PT ;  /* 0x000000049e047209 */ /* 0x000fe20007810000 */
[----:B------:R-:W-:Y:S01]  /*2af0*/  LDSM.16.MT88.4 R76, [R216+0x9000] ;  /* 0x00900000d84c783b */ /* 0x000fe20000004200 */
[----:B------:R-:W-:Y:S01]  /*2b00*/  FMNMX.FTZ R2, R61, R2, !PT ;  /* 0x000000023d027209 */ /* 0x000fe20007810000 */
[----:B------:R-:W-:Y:S01]  /*2b10*/  UIADD3 UR16, UR23, 0x646e171e, URZ ;  /* 0x646e171e17107890 */ /* 0x000fe2000fffe03f */
[----:B------:R-:W-:Y:S01]  /*2b20*/  FMNMX.FTZ R4, R161, R4, !PT ;  /* 0x00000004a1047209 */ /* 0x000fe20007810000 */
[----:B------:R-:W-:Y:S01]  /*2b30*/  LDSM.16.MT88.4 R84, [R218+0x9000] ;  /* 0x00900000da54783b */ /* 0x000fe20000004200 */
[----:B------:R-:W-:Y:S01]  /*2b40*/  FMNMX.FTZ R2, R104, R2, !PT ;  /* 0x0000000268027209 */ /* 0x000fe20007810000 */
[----:B------:R-:W-:Y:S01]  /*2b50*/  IMAD.WIDE.U32 R80, R247, -0x326172a9, RZ ;  /* 0xcd9e8d57f7507825 */ /* 0x000fe200078e00ff */
[----:B------:R-:W-:Y:S01]  /*2b60*/  FMNMX.FTZ R4, R228, R4, !PT ;  /* 0x00000004e4047209 */ /* 0x000fe20007810000 */
[----:B------:R-:W-:Y:S01]  /*2b70*/  LDSM.16.MT88.4 R88, [R216+0xa000] ;  /* 0x00a00000d858783b */ /* 0x000fe20000004200 */
[----:B------:R-:W-:-:S02]  /*2b80*/  FMNMX.FTZ R2, R45, R2, !PT ;  /* 0x000000022d027209 */ /* 0x000fc40007810000 */
        /* <DEDUP_REMOVED lines=10> */
[----:B------:R-:W1:Y:S01]  /*2c30*/  SHFL.BFLY PT, R134, R4, 0x2, 0x1f ;  /* 0x0c401f0004867f89 */ /* 0x000e6200000e0000 */
[----:B------:R-:W-:-:S03]  /*2c40*/  FMNMX.FTZ R2, R185, R2, !PT ;  /* 0x00000002b9027209 */ /* 0x000fc60007810000 */
[----:B------:R-:W-:Y:S01]  /*2c50*/  LDSM.16.MT88.4 R112, [R216+0x9400] ;  /* 0x00940000d870783b */ /* 0x000fe20000004200 */
        /* <DEDUP_REMOVED lines=8> */
[----:B------:R-:W-:Y:S02]  /*2ce0*/  FMNMX.FTZ R8, R237, R2, !PT ;  /* 0x00000002ed087209 */ /* 0x000fe40007810000 */
[----:B------:R-:W-:Y:S02]  /*2cf0*/  LOP3.LUT R2, R129, UR14, R144, 0x96, !PT ;  /* 0x0000000e81027c12 */ /* 0x000fe4000f8e9690 */
[----:B-1----:R-:W-:Y:S01]  /*2d00*/  FMNMX.FTZ R134, R4, R134, !PT ;  /* 0x0000008604867209 */ /* 0x002fe20007810000 */
[----:B------:R-:W1:Y:S01]  /*2d10*/  SHFL.BFLY PT, R9, R8, 0x2, 0x1f ;  /* 0x0c401f0008097f89 */ /* 0x000e6200000e0000 */
[----:B------:R-:W-:Y:S01]  /*2d20*/  LOP3.LUT R4, R145, UR23, R21, 0x96, !PT ;  /* 0x0000001791047c12 */ /* 0x000fe2000f8e9615 */
[----:B------:R-:W-:Y:S02]  /*2d30*/  IMAD.WIDE.U32 R46, R2, -0x326172a9, RZ ;  /* 0xcd9e8d57022e7825 */ /* 0x000fe400078e00ff */
[----:B------:R-:W2:Y:S02]  /*2d40*/  SHFL.BFLY PT, R10, R134, 0x1, 0x1f ;  /* 0x0c201f00860a7f89 */ /* 0x000ea400000e0000 */
[----:B------:R-:W-:-:S05]  /*2d50*/  IMAD.WIDE.U32 R22, R4, -0x326172a9, RZ ;  /* 0xcd9e8d5704167825 */ /* 0x000fca00078e00ff */
[----:B------:R-:W-:Y:S02]  /*2d60*/  LOP3.LUT R4, R23, UR15, R82, 0x96, !PT ;  /* 0x0000000f17047c12 */ /* 0x000fe4000f8e9652 */
[----:B------:R-:W-:-:S03]  /*2d70*/  LOP3.LUT R6, R47, UR13, R22, 0x96, !PT ;  /* 0x0000000d2f067c12 */ /* 0x000fc6000f8e9616 */
[----:B------:R-:W-:-:S04]  /*2d80*/  IMAD.WIDE.U32 R4, R4, -0x2daee0ad, RZ ;  /* 0xd2511f5304047825 */ /* 0x000fc800078e00ff */
[----:B------:R-:W-:Y:S01]  /*2d90*/  IMAD.WIDE.U32 R6, R6, -0x2daee0ad, RZ ;  /* 0xd2511f5306067825 */ /* 0x000fe200078e00ff */
[----:B------:R-:W-:Y:S02]  /*2da0*/  LOP3.LUT R5, R5, UR12, R128, 0x96, !PT ;  /* 0x0000000c05057c12 */ /* 0x000fe4000f8e9680 */
[----:B-1----:R-:W-:Y:S02]  /*2db0*/  FMNMX.FTZ R8, R8, R9, !PT ;  /* 0x0000000908087209 */ /* 0x002fe40007810000 */
[----:B------:R-:W-:Y:S01]  /*2dc0*/  LOP3.LUT R2, R7, UR10, R4, 0x96, !PT ;  /* 0x0000000a07027c12 */ /* 0x000fe2000f8e9604 */
[----:B------:R-:W-:Y:S01]  /*2dd0*/  IMAD.WIDE.U32 R4, R5, -0x326172a9, RZ ;  /* 0xcd9e8d5705047825 */ /* 0x000fe200078e00ff */
[----:B--2---:R-:W-:Y:S01]  /*2de0*/  FMNMX.FTZ R134, R134, R10, !PT ;  /* 0x0000000a86867209 */ /* 0x004fe20007810000 */
[----:B------:R-:W1:Y:S02]  /*2df0*/  SHFL.BFLY PT, R9, R8, 0x1, 0x1f ;  /* 0x0c201f0008097f89 */ /* 0x000e6400000e0000 */
[----:B------:R-:W-:Y:S01]  /*2e00*/  IMAD.WIDE.U32 R16, R2, -0x326172a9, RZ ;  /* 0xcd9e8d5702107825 */ /* 0x000fe200078e00ff */
[----:B------:R-:W-:-:S02]  /*2e10*/  FSETP.NEU.FTZ.AND P1, PT, R134, -INF , PT ;  /* 0xff8000008600780b */ /* 0x000fc40003f3d000 */
[----:B------:R-:W-:Y:S01]  /*2e20*/  LOP3.LUT R5, R5, UR11, R46, 0x96, !PT ;  /* 0x0000000b05057c12 */ /* 0x000fe2000f8e962e */
[----:B------:R-:W-:Y:S01]  /*2e30*/  FMUL.FTZ R7, R134, c[0x0][0x23c] ;  /* 0x00008f0086077a20 */ /* 0x000fe20000410000 */
[----:B------:R-:W-:-:S03]  /*2e40*/  LOP3.LUT R2, R17, UR9, R4, 0x96, !PT ;  /* 0x0000000911027c12 */ /* 0x000fc6000f8e9604 */
[----:B------:R-:W-:Y:S01]  /*2e50*/  IMAD.WIDE.U32 R4, R5, -0x2daee0ad, RZ ;  /* 0xd2511f5305047825 */ /* 0x000fe200078e00ff */
[----:B------:R-:W-:-:S03]  /*2e60*/  FSEL R20, R7, RZ, P1 ;  /* 0x000000ff07147208 */ /* 0x000fc60000800000 */
[----:B------:R-:W-:Y:S01]  /*2e70*/  IMAD.WIDE.U32 R18, R2, -0x2daee0ad, RZ ;  /* 0xd2511f5302127825 */ /* 0x000fe200078e00ff */
[----:B------:R-:W-:-:S03]  /*2e80*/  LOP3.LUT R6, R5, UR8, R6, 0x96, !PT ;  /* 0x0000000805067c12 */ /* 0x000fc6000f8e9606 */
[----:B------:R-:W-:Y:S01]  /*2e90*/  FFMA.FTZ R2, R34, c[0x0][0x23c], -R20 ;  /* 0x00008f0022027a23 */ /* 0x000fe20000010814 */
[----:B------:R-:W-:Y:S01]  /*2ea0*/  LOP3.LUT R4, R19, UR6, R4, 0x96, !PT ;  /* 0x0000000613047c12 */ /* 0x000fe2000f8e9604 */
[----:B------:R-:W-:Y:S02]  /*2eb0*/  IMAD.WIDE.U32 R14, R6, -0x326172a9, RZ ;  /* 0xcd9e8d57060e7825 */ /* 0x000fe400078e00ff */
[----:B------:R2:W-:Y:S02]  /*2ec0*/  MUFU.EX2 R174, R2 ;  /* 0x0000000200ae7308 */ /* 0x0005e40000000800 */
[----:B------:R-:W-:-:S04]  /*2ed0*/  IMAD.WIDE.U32 R4, R4, -0x326172a9, RZ ;  /* 0xcd9e8d5704047825 */ /* 0x000fc800078e00ff */
[----:B------:R-:W-:Y:S01]  /*2ee0*/  FFMA.FTZ R7, R56, c[0x0][0x23c], -R20 ;  /* 0x00008f0038077a23 */ /* 0x000fe20000010814 */
[----:B------:R-:W-:Y:S02]  /*2ef0*/  LOP3.LUT R6, R5, UR17, R14, 0x96, !PT ;  /* 0x0000001105067c12 */ /* 0x000fe4000f8e960e */
[C---:B------:R-:W-:Y:S01]  /*2f00*/  LOP3.LUT R5, R4.reuse, 0xffff, RZ, 0xc0, !PT ;  /* 0x0000ffff04057812 */ /* 0x040fe200078ec0ff */
[----:B------:R-:W-:Y:S01]  /*2f10*/  MUFU.EX2 R250, R7 ;  /* 0x0000000700fa7308 */ /* 0x000fe20000000800 */
[----:B------:R-:W-:Y:S02]  /*2f20*/  LOP3.LUT R13, R4, 0xff, RZ, 0xc0, !PT ;  /* 0x000000ff040d7812 */ /* 0x000fe400078ec0ff */
[----:B------:R-:W-:Y:S02]  /*2f30*/  SHF.R.U32.HI R12, RZ, 0x18, R4 ;  /* 0x00000018ff0c7819 */ /* 0x000fe40000011604 */
[----:B------:R-:W-:Y:S01]  /*2f40*/  SHF.R.U32.HI R11, RZ, 0x8, R5 ;  /* 0x00000008ff0b7819 */ /* 0x000fe20000011605 */
[----:B--2---:R-:W-:-:S02]  /*2f50*/  FFMA.FTZ R2, R33, c[0x0][0x23c], -R20 ;  /* 0x00008f0021027a23 */ /* 0x004fc40000010814 */
[----:B------:R-:W-:Y:S01]  /*2f60*/  FFMA.FTZ R5, R57, c[0x0][0x23c], -R20 ;  /* 0x00008f0039057a23 */ /* 0x000fe20000010814 */
[----:B------:R-:W-:Y:S01]  /*2f70*/  PRMT R11, R13, 0x5410, R11 ;  /* 0x000054100d0b7816 */ /* 0x000fe2000000000b */
[----:B------:R1:W-:Y:S08]  /*2f80*/  MUFU.EX2 R143, R2 ;  /* 0x00000002008f7308 */ /* 0x0003f00000000800 */
[----:B------:R2:W3:Y:S01]  /*2f90*/  MUFU.EX2 R152, R5 ;  /* 0x0000000500987308 */ /* 0x0004e20000000800 */
[----:B-1----:R-:W-:-:S02]  /*2fa0*/  FMNMX.FTZ R2, R8, R9, !PT ;  /* 0x0000000908027209 */ /* 0x002fc40007810000 */
[----:B------:R-:W-:Y:S02]  /*2fb0*/  SHF.R.U32.HI R8, RZ, 0x10, R4 ;  /* 0x00000010ff087819 */ /* 0x000fe40000011604 */
[C---:B------:R-:W-:Y:S01]  /*2fc0*/  FSETP.NEU.FTZ.AND P1, PT, R2.reuse, -INF , PT ;  /* 0xff8000000200780b */ /* 0x040fe20003f3d000 */
[----:B------:R-:W-:Y:S01]  /*2fd0*/  FMUL.FTZ R4, R2, c[0x0][0x23c] ;  /* 0x00008f0002047a20 */ /* 0x000fe20000410000 */
[----:B------:R-:W-:Y:S02]  /*2fe0*/  LOP3.LUT R10, R8, 0xff, RZ, 0xc0, !PT ;  /* 0x000000ff080a7812 */ /* 0x000fe400078ec0ff */
[----:B------:R-:W-:Y:S02]  /*2ff0*/  LOP3.LUT R8, R6, 0xffff, RZ, 0xc0, !PT ;  /* 0x0000ffff06087812 */ /* 0x000fe400078ec0ff */
[----:B------:R-:W-:Y:S02]  /*3000*/  FSEL R19, R4, RZ, P1 ;  /* 0x000000ff04137208 */ /* 0x000fe40000800000 */
[----:B------:R-:W-:-:S02]  /*3010*/  SHF.R.U32.HI R4, RZ, 0x10, R6 ;  /* 0x00000010ff047819 */ /* 0x000fc40000011606 */
[----:B------:R-:W-:Y:S01]  /*3020*/  LOP3.LUT R9, R6, 0xff, RZ, 0xc0, !PT ;  /* 0x000000ff06097812 */ /* 0x000fe200078ec0ff */
[----:B------:R-:W-:Y:S01]  /*3030*/  FFMA.FTZ R7, R58, c[0x0][0x23c], -R19 ;  /* 0x00008f003a077a23 */ /* 0x000fe20000010813 */
[----:B--2---:R-:W-:Y:S02]  /*3040*/  SHF.R.U32.HI R5, RZ, 0x8, R8 ;  /* 0x00000008ff057819 */ /* 0x004fe40000011608 */
[----:B------:R-:W-:Y:S01]  /*3050*/  SHF.R.U32.HI R6, RZ, 0x18, R6 ;  /* 0x00000018ff067819 */ /* 0x000fe20000011606 */
[----:B------:R-:W-:Y:S01]  /*3060*/  MUFU.EX2 R251, R7 ;  /* 0x0000000700fb7308 */ /* 0x000fe20000000800 */
[----:B------:R-:W-:Y:S02]  /*3070*/  LOP3.LUT R4, R4, 0xff, RZ, 0xc0, !PT ;  /* 0x000000ff04047812 */ /* 0x000fe400078ec0ff */
[----:B------:R-:W-:Y:S01]  /*3080*/  PRMT R9, R9, 0x5410, R5 ;  /* 0x0000541009097816 */ /* 0x000fe20000000005 */
[----:B------:R-:W-:Y:S01]  /*3090*/  FFMA.FTZ R5, R59, c[0x0][0x23c], -R19 ;  /* 0x00008f003b057a23 */ /* 0x000fe20000010813 */
[----:B------:R-:W-:-:S02]  /*30a0*/  PRMT R8, R4, 0x5410, R6 ;  /* 0x0000541004087816 */ /* 0x000fc40000000006 */
[----:B------:R-:W-:Y:S01]  /*30b0*/  FMNMX.FTZ R4, R133, R132, !PT ;  /* 0x0000008485047209 */ /* 0x000fe20007810000 */
[----:B------:R1:W2:Y:S01]  /*30c0*/  MUFU.EX2 R155, R5 ;  /* 0x00000005009b7308 */ /* 0x0002a20000000800 */
[----:B------:R-:W-:Y:S01]  /*30d0*/  PRMT R10, R10, 0x5410, R12 ;  /* 0x000054100a0a7816 */ /* 0x000fe2000000000c */
[----:B------:R-:W-:Y:S01]  /*30e0*/  FFMA.FTZ R12, R53, c[0x0][0x23c], -R20 ;  /* 0x00008f00350c7a23 */ /* 0x000fe20000010814 */
[----:B---3--:R-:W-:-:S05]  /*30f0*/  F2FP.PACK_AB R3, R152, R250 ;  /* 0x000000fa9803723e */ /* 0x008fca00000000ff */
[----:B------:R-:W-:Y:S01]  /*3100*/  MUFU.EX2 R154, R12 ;  /* 0x0000000c009a7308 */ /* 0x000fe20000000800 */
[----:B-1----:R-:W-:Y:S02]  /*3110*/  FMNMX.FTZ R5, R137, R4, !PT ;  /* 0x0000000489057209 */ /* 0x002fe40007810000 */
[----:B------:R-:W-:Y:S01]  /*3120*/  FMNMX.FTZ R4, R140, R0, !PT ;  /* 0x000000008c047209 */ /* 0x000fe20007810000 */
[--C-:B------:R-:W-:Y:S01]  /*3130*/  FFMA.FTZ R0, R62, c[0x0][0x23c], -R19.reuse ;  /* 0x00008f003e007a23 */ /* 0x100fe20000010813 */
[----:B------:R-:W-:Y:S02]  /*3140*/  FMNMX.FTZ R7, R138, R5, !PT ;  /* 0x000000058a077209 */ /* 0x000fe40007810000 */
[----:B------:R-:W-:Y:S01]  /*3150*/  FMNMX.FTZ R5, R139, R4, !PT ;  /* 0x000000048b057209 */ /* 0x000fe20007810000 */
[----:B------:R-:W-:Y:S01]  /*3160*/  FFMA.FTZ R4, R63, c[0x0][0x23c], -R19 ;  /* 0x00008f003f047a23 */ /* 0x000fe20000010813 */
[----:B------:R1:W-:Y:S01]  /*3170*/  MUFU.EX2 R167, R0 ;  /* 0x0000000000a77308 */ /* 0x0003e20000000800 */
[----:B------:R-:W-:-:S07]  /*3180*/  FMNMX.FTZ R7, R151, R7, !PT ;  /* 0x0000000797077209 */ /* 0x000fce0007810000 */
[----:B------:R3:W4:Y:S01]  /*3190*/  MUFU.EX2 R164, R4 ;  /* 0x0000000400a47308 */ /* 0x0007220000000800 */
[----:B-1----:R-:W-:Y:S01]  /*31a0*/  HSET2.LE.AND R0, R11, R248, PT ;  /* 0x000000f80b007233 */ /* 0x002fe20003803000 */
[----:B------:R-:W-:-:S04]  /*31b0*/  FFMA.FTZ R11, R52, c[0x0][0x23c], -R20 ;  /* 0x00008f00340b7a23 */ /* 0x000fc80000010814 */
[----:B------:R-:W-:Y:S01]  /*31c0*/  LOP3.LUT R6, R0, R3, RZ, 0xc0, !PT ;  /* 0x0000000300067212 */ /* 0x000fe200078ec0ff */
[----:B------:R-:W-:Y:S01]  /*31d0*/  HSET2.LE.AND R0, R10, R248, PT ;  /* 0x000000f80a007233 */ /* 0x000fe20003803000 */
[----:B--2---:R-:W-:Y:S01]  /*31e0*/  F2FP.PACK_AB R3, R155, R251 ;  /* 0x000000fb9b03723e */ /* 0x004fe200000000ff */
[----:B------:R-:W1:Y:S01]  /*31f0*/  MUFU.EX2 R169, R11 ;  /* 0x0000000b00a97308 */ /* 0x000e620000000800 */
[----:B---3--:R-:W-:Y:S02]  /*3200*/  FMNMX.FTZ R4, R157, R5, !PT ;  /* 0x000000059d047209 */ /* 0x008fe40007810000 */
[----:B------:R-:W-:Y:S02]  /*3210*/  FMNMX.FTZ R5, R149, R7, !PT ;  /* 0x0000000795057209 */ /* 0x000fe40007810000 */
[----:B------:R-:W-:Y:S02]  /*3220*/  FMNMX.FTZ R4, R156, R4, !PT ;  /* 0x000000049c047209 */ /* 0x000fe40007810000 */
[----:B------:R-:W-:-:S02]  /*3230*/  FMNMX.FTZ R5, R147, R5, !PT ;  /* 0x0000000593057209 */ /* 0x000fc40007810000 */
[----:B------:R-:W-:Y:S01]  /*3240*/  LOP3.LUT R7, R0, R3, RZ, 0xc0, !PT ;  /* 0x0000000300077212 */ /* 0x000fe200078ec0ff */
[--C-:B------:R-:W-:Y:S01]  /*3250*/  HSET2.LE.AND R0, R9, R248.reuse, PT ;  /* 0x000000f809007233 */ /* 0x100fe20003803000 */
[----:B------:R-:W-:Y:S02]  /*3260*/  FMNMX.FTZ R4, R150, R4, !PT ;  /* 0x0000000496047209 */ /* 0x000fe40007810000 */
[----:B------:R-:W-:Y:S02]  /*3270*/  F2FP.PACK_AB R3, R143, R174 ;  /* 0x000000ae8f03723e */ /* 0x000fe400000000ff */
[----:B------:R-:W-:Y:S01]  /*3280*/  FMNMX.FTZ R10, R146, R5, !PT ;  /* 0x00000005920a7209 */ /* 0x000fe20007810000 */
[----:B------:R-:W-:Y:S01]  /*3290*/  HSET2.LE.AND R5, R8, R248, PT ;  /* 0x000000f808057233 */ /* 0x000fe20003803000 */
[----:B------:R-:W-:Y:S02]  /*32a0*/  FMNMX.FTZ R9, R148, R4, !PT ;  /* 0x0000000494097209 */ /* 0x000fe40007810000 */
[----:B------:R-:W-:-:S02]  /*32b0*/  LOP3.LUT R4, R0, R3, RZ, 0xc0, !PT ;  /* 0x0000000300047212 */ /* 0x000fc400078ec0ff */
        /* <DEDUP_REMOVED lines=8> */
[----:B----4-:R-:W-:Y:S02]  /*3340*/  F2FP.PACK_AB R8, R164, R167 ;  /* 0x000000a7a408723e */ /* 0x010fe400000000ff */
[----:B------:R-:W-:Y:S02]  /*3350*/  FMNMX.FTZ R3, R239, R3, !PT ;  /* 0x00000003ef037209 */ /* 0x000fe40007810000 */
[----:B------:R-:W-:Y:S02]  /*3360*/  FMNMX.FTZ R0, R244, R0, !PT ;  /* 0x00000000f4007209 */ /* 0x000fe40007810000 */
[----:B------:R-:W-:Y:S01]  /*3370*/  LOP3.LUT R5, R5, R8, RZ, 0xc0, !PT ;  /* 0x0000000805057212 */ /* 0x000fe200078ec0ff */
[----:B------:R-:W-:Y:S01]  /*3380*/  FFMA.FTZ R8, R36, c[0x0][0x23c], -R20 ;  /* 0x00008f0024087a23 */ /* 0x000fe20000010814 */
[----:B------:R-:W-:-:S02]  /*3390*/  FMNMX.FTZ R3, R241, R3, !PT ;  /* 0x00000003f1037209 */ /* 0x000fc40007810000 */
[----:B------:R-:W-:Y:S01]  /*33a0*/  FMNMX.FTZ R0, R246, R0, !PT ;  /* 0x00000000f6007209 */ /* 0x000fe20007810000 */
[----:B------:R2:W-:Y:S01]  /*33b0*/  MUFU.EX2 R165, R8 ;  /* 0x0000000800a57308 */ /* 0x0005e20000000800 */
[----:B------:R-:W-:Y:S01]  /*33c0*/  FMNMX.FTZ R3, R240, R3, !PT ;  /* 0x00000003f0037209 */ /* 0x000fe20007810000 */
[----:B------:R-:W-:Y:S03]  /*33d0*/  HMMA.16816.F32 R24, R4, R76, RZ ;  /* 0x0000004c0418723c */ /* 0x000fe600000018ff */
[----:B------:R-:W-:-:S05]  /*33e0*/  FMNMX.FTZ R10, R242, R3, !PT ;  /* 0x00000003f20a7209 */ /* 0x000fca0007810000 */
[----:B------:R-:W-:Y:S01]  /*33f0*/  HMMA.16816.F32 R36, R4, R84, RZ ;  /* 0x000000540424723c */ /* 0x000fe200000018ff */
[----:B--2---:R-:W-:Y:S01]  /*3400*/  FMNMX.FTZ R8, R243, R0, !PT ;  /* 0x00000000f3087209 */ /* 0x004fe20007810000 */
[----:B------:R-:W-:-:S06]  /*3410*/  FFMA.FTZ R0, R44, c[0x0][0x23c], -R20 ;  /* 0x00008f002c007a23 */ /* 0x000fcc0000010814 */
[C---:B------:R-:W-:Y:S01]  /*3420*/  HMMA.16816.F32 R32, R4.reuse, R88, RZ ;  /* 0x000000580420723c */ /* 0x040fe200000018ff */
[----:B------:R-:W-:Y:S01]  /*3430*/  FMNMX.FTZ R3, R245, R8, !PT ;  /* 0x00000008f5037209 */ /* 0x000fe20007810000 */
[----:B------:R2:W-:Y:S06]  /*3440*/  MUFU.EX2 R173, R0 ;  /* 0x0000000000ad7308 */ /* 0x0005ec0000000800 */
[C---:B------:R-:W-:Y:S08]  /*3450*/  HMMA.16816.F32 R28, R4.reuse, R96, RZ ;  /* 0x00000060041c723c */ /* 0x040ff000000018ff */
[----:B------:R-:W-:Y:S01]  /*3460*/  HMMA.16816.F32 R52, R4, R92, RZ ;  /* 0x0000005c0434723c */ /* 0x000fe200000018ff */
[----:B--2---:R-:W-:-:S02]  /*3470*/  LOP3.LUT R0, R15, UR7, R16, 0x96, !PT ;  /* 0x000000070f007c12 */ /* 0x004fc4000f8e9610 */
[----:B------:R-:W2:Y:S03]  /*3480*/  SHFL.BFLY PT, R15, R10, 0x2, 0x1f ;  /* 0x0c401f000a0f7f89 */ /* 0x000ea600000e0000 */
[----:B------:R-:W-:Y:S01]  /*3490*/  IMAD.WIDE.U32 R8, R0, -0x2daee0ad, RZ ;  /* 0xd2511f5300087825 */ /* 0x000fe200078e00ff */
[----:B------:R-:W3:Y:S01]  /*34a0*/  SHFL.BFLY PT, R16, R3, 0x2, 0x1f ;  /* 0x0c401f0003107f89 */ /* 0x000ee200000e0000 */
[----:B------:R-:W-:Y:S03]  /*34b0*/  HMMA.16816.F32 R68, R4, R100, RZ ;  /* 0x000000640444723c */ /* 0x000fe600000018ff */
[----:B------:R-:W-:Y:S02]  /*34c0*/  LOP3.LUT R0, R8, 0xffff, RZ, 0xc0, !PT ;  /* 0x0000ffff08007812 */ /* 0x000fe400078ec0ff */
[----:B------:R-:W-:-:S02]  /*34d0*/  SHF.R.U32.HI R11, RZ, 0x10, R8 ;  /* 0x00000010ff0b7819 */ /* 0x000fc40000011608 */
[----:B------:R-:W-:Y:S01]  /*34e0*/  LOP3.LUT R14, R8, 0xff, RZ, 0xc0, !PT ;  /* 0x000000ff080e7812 */ /* 0x000fe200078ec0ff */
[C---:B------:R-:W-:Y:S01]  /*34f0*/  HMMA.16816.F32 R48, R4.reuse, R78, RZ ;  /* 0x0000004e0430723c */ /* 0x040fe200000018ff */
[----:B------:R-:W-:Y:S02]  /*3500*/  SHF.R.U32.HI R13, RZ, 0x18, R8 ;  /* 0x00000018ff0d7819 */ /* 0x000fe40000011608 */
[----:B------:R-:W-:Y:S02]  /*3510*/  SHF.R.U32.HI R12, RZ, 0x8, R0 ;  /* 0x00000008ff0c7819 */ /* 0x000fe40000011600 */
[----:B------:R-:W-:Y:S01]  /*3520*/  LOP3.LUT R8, R11, 0xff, RZ, 0xc0, !PT ;  /* 0x000000ff0b087812 */ /* 0x000fe200078ec0ff */
[----:B------:R-:W-:Y:S01]  /*3530*/  FFMA.FTZ R11, R61, c[0x0][0x23c], -R19 ;  /* 0x00008f003d0b7a23 */ /* 0x000fe20000010813 */
[----:B------:R-:W-:Y:S01]  /*3540*/  LOP3.LUT R0, R9, UR16, R18, 0x96, !PT ;  /* 0x0000001009007c12 */ /* 0x000fe2000f8e9612 */
[----:B------:R-:W-:Y:S01]  /*3550*/  HMMA.16816.F32 R40, R4, R86, RZ ;  /* 0x000000560428723c */ /* 0x000fe200000018ff */
[----:B------:R-:W-:Y:S01]  /*3560*/  PRMT R12, R14, 0x5410, R12 ;  /* 0x000054100e0c7816 */ /* 0x000fe2000000000c */
[----:B------:R4:W-:Y:S01]  /*3570*/  MUFU.EX2 R166, R11 ;  /* 0x0000000b00a67308 */ /* 0x0009e20000000800 */
[----:B------:R-:W-:-:S02]  /*3580*/  PRMT R17, R8, 0x5410, R13 ;  /* 0x0000541008117816 */ /* 0x000fc4000000000d */
[----:B------:R-:W-:Y:S02]  /*3590*/  LOP3.LUT R8, R0, 0xffff, RZ, 0xc0, !PT ;  /* 0x0000ffff00087812 */ /* 0x000fe400078ec0ff */
[----:B--2---:R-:W-:Y:S01]  /*35a0*/  FMNMX.FTZ R14, R10, R15, !PT ;  /* 0x0000000f0a0e7209 */ /* 0x004fe20007810000 */
[C---:B------:R-:W-:Y:S01]  /*35b0*/  HMMA.16816.F32 R56, R4.reuse, R90, RZ ;  /* 0x0000005a0438723c */ /* 0x040fe200000018ff */
[----:B---3--:R-:W-:Y:S01]  /*35c0*/  FMNMX.FTZ R16, R3, R16, !PT ;  /* 0x0000001003107209 */ /* 0x008fe20007810000 */
[--C-:B------:R-:W-:Y:S01]  /*35d0*/  FFMA.FTZ R3, R60, c[0x0][0x23c], -R19.reuse ;  /* 0x00008f003c037a23 */ /* 0x100fe20000010813 */
[----:B------:R-:W-:Y:S01]  /*35e0*/  LOP3.LUT R9, R0, 0xff, RZ, 0xc0, !PT ;  /* 0x000000ff00097812 */ /* 0x000fe200078ec0ff */
[----:B------:R-:W2:Y:S01]  /*35f0*/  SHFL.BFLY PT, R15, R14, 0x1, 0x1f ;  /* 0x0c201f000e0f7f89 */ /* 0x000ea200000e0000 */
[----:B------:R-:W-:Y:S01]  /*3600*/  SHF.R.U32.HI R8, RZ, 0x8, R8 ;  /* 0x00000008ff087819 */ /* 0x000fe20000011608 */
[----:B------:R3:W-:Y:S01]  /*3610*/  MUFU.EX2 R153, R3 ;  /* 0x0000000300997308 */ /* 0x0007e20000000800 */
[----:B------:R-:W-:Y:S01]  /*3620*/  SHF.R.U32.HI R10, RZ, 0x18, R0 ;  /* 0x00000018ff0a7819 */ /* 0x000fe20000011600 */
[----:B------:R-:W-:Y:S01]  /*3630*/  HMMA.16816.F32 R64, R4, R98, RZ ;  /* 0x000000620440723c */ /* 0x000fe200000018ff */
[----:B------:R-:W-:Y:S01]  /*3640*/  LOP3.LUT R13, R81, R184, RZ, 0x3c, !PT ;  /* 0x000000b8510d7212 */ /* 0x000fe200078e3cff */
[----:B----4-:R-:W-:-:S04]  /*3650*/  FFMA.FTZ R11, R45, c[0x0][0x23c], -R19 ;  /* 0x00008f002d0b7a23 */ /* 0x010fc80000010813 */
[----:B------:R4:W5:Y:S01]  /*3660*/  MUFU.EX2 R168, R11 ;  /* 0x0000000b00a87308 */ /* 0x0009620000000800 */
[----:B------:R-:W-:Y:S01]  /*3670*/  IMAD.WIDE.U32 R130, R13, -0x2daee0ad, RZ ;  /* 0xd2511f530d827825 */ /* 0x000fe200078e00ff */
[----:B------:R-:W-:Y:S01]  /*3680*/  HMMA.16816.F32 R72, R4, R94, RZ ;  /* 0x0000005e0448723c */ /* 0x000fe200000018ff */
[----:B---3--:R-:W-:Y:S01]  /*3690*/  SHF.R.U32.HI R3, RZ, 0x10, R0 ;  /* 0x00000010ff037819 */ /* 0x008fe20000011600 */
[----:B------:R-:W-:-:S06]  /*36a0*/  HSET2.LE.AND R0, R12, R248, PT ;  /* 0x000000f80c007233 */ /* 0x000fcc0003803000 */
[----:B------:R-:W-:Y:S01]  /*36b0*/  HMMA.16816.F32 R60, R4, R102, RZ ;  /* 0x00000066043c723c */ /* 0x000fe200000018ff */
[----:B--2---:R-:W-:Y:S02]  /*36c0*/  FMNMX.FTZ R136, R14, R15, !PT ;  /* 0x0000000f0e887209 */ /* 0x004fe40007810000 */
[----:B----4-:R-:W-:Y:S01]  /*36d0*/  PRMT R11, R9, 0x5410, R8 ;  /* 0x00005410090b7816 */ /* 0x010fe20000000008 */
[----:B------:R-:W-:Y:S01]  /*36e0*/  FFMA.FTZ R9, R104, c[0x0][0x23c], -R19 ;  /* 0x00008f0068097a23 */ /* 0x000fe20000010813 */
[----:B------:R-:W-:Y:S01]  /*36f0*/  LOP3.LUT R8, R3, 0xff, RZ, 0xc0, !PT ;  /* 0x000000ff03087812 */ /* 0x000fe200078ec0ff */
[----:B------:R-:W-:Y:S01]  /*3700*/  LDSM.16.MT88.4 R104, [R216+0xa400] ;  /* 0x00a40000d868783b */ /* 0x000fe20000004200 */
[----:B-1----:R-:W-:Y:S01]  /*3710*/  F2FP.PACK_AB R3, R154, R169 ;  /* 0x000000a99a03723e */ /* 0x002fe200000000ff */
[----:B------:R1:W2:Y:S01]  /*3720*/  MUFU.EX2 R175, R9 ;  /* 0x0000000900af7308 */ /* 0x0002a20000000800 */
[----:B------:R-:W-:Y:S01]  /*3730*/  PRMT R12, R8, 0x5410, R10 ;  /* 0x00005410080c7816 */ /* 0x000fe2000000000a */
[--C-:B------:R-:W-:Y:S01]  /*3740*/  HSET2.LE.AND R8, R11, R248.reuse, PT ;  /* 0x000000f80b087233 */ /* 0x100fe20003803000 */
[----:B------:R-:W-:Y:S01]  /*3750*/  LOP3.LUT R10, R0, R3, RZ, 0xc0, !PT ;  /* 0x00000003000a7212 */ /* 0x000fe200078ec0ff */
[----:B------:R-:W-:Y:S01]  /*3760*/  HSET2.LE.AND R0, R17, R248, PT ;  /* 0x000000f811007233 */ /* 0x000fe20003803000 */
[----:B-----5:R-:W-:-:S02]  /*3770*/  F2FP.PACK_AB R3, R153, R168 ;  /* 0x000000a89903723e */ /* 0x020fc400000000ff */
[----:B------:R-:W-:Y:S02]  /*3780*/  FSETP.NEU.FTZ.AND P1, PT, R136, -INF , PT ;  /* 0xff8000008800780b */ /* 0x000fe40003f3d000 */
[----:B------:R-:W-:Y:S01]  /*3790*/  LOP3.LUT R11, R0, R3, RZ, 0xc0, !PT ;  /* 0x00000003000b7212 */ /* 0x000fe200078ec0ff */
[----:B------:R-:W-:Y:S01]  /*37a0*/  HSET2.LE.AND R0, R12, R248, PT ;  /* 0x000000f80c007233 */ /* 0x000fe20003803000 */
[----:B------:R-:W-:Y:S02]  /*37b0*/  LOP3.LUT R12, R131, UR14, R144, 0x96, !PT ;  /* 0x0000000e830c7c12 */ /* 0x000fe4000f8e9690 */
[----:B-1----:R-:W-:-:S03]  /*37c0*/  F2FP.PACK_AB R9, R173, R165 ;  /* 0x000000a5ad09723e */ /* 0x002fc600000000ff */
[----:B------:R-:W-:Y:S01]  /*37d0*/  IMAD.WIDE.U32 R44, R12, -0x326172a9, RZ ;  /* 0xcd9e8d570c2c7825 */ /* 0x000fe200078e00ff */
[----:B--2---:R-:W-:Y:S01]  /*37e0*/  F2FP.PACK_AB R3, R175, R166 ;  /* 0x000000a6af03723e */ /* 0x004fe200000000ff */
[----:B------:R-:W1:Y:S01]  /*37f0*/  SHFL.BFLY PT, R12, R16, 0x1, 0x1f ;  /* 0x0c201f00100c7f89 */ /* 0x000e6200000e0000 */
[----:B------:R-:W-:Y:S02]  /*3800*/  LOP3.LUT R8, R8, R9, RZ, 0xc0, !PT ;  /* 0x0000000908087212 */ /* 0x000fe400078ec0ff */
[----:B------:R-:W-:Y:S01]  /*3810*/  LOP3.LUT R9, R0, R3, RZ, 0xc0, !PT ;  /* 0x0000000300097212 */ /* 0x000fe200078ec0ff */
[----:B------:R-:W-:Y:S01]  /*3820*/  FMUL.FTZ R3, R136, c[0x0][0x23c] ;  /* 0x00008f0088037a20 */ /* 0x000fe20000410000 */
[----:B------:R-:W-:Y:S02]  /*3830*/  LOP3.LUT R0, R23, UR15, R80, 0x96, !PT ;  /* 0x0000000f17007c12 */ /* 0x000fe4000f8e9650 */
[----:B------:R-:W-:Y:S02]  /*3840*/  LOP3.LUT R6, R45, UR13, R22, 0x96, !PT ;  /* 0x0000000d2d067c12 */ /* 0x000fe4000f8e9616 */
[----:B------:R-:W-:Y:S01]  /*3850*/  FSEL R18, R3, RZ, P1 ;  /* 0x000000ff03127208 */ /* 0x000fe20000800000 */
[----:B------:R-:W-:Y:S01]  /*3860*/  IMAD.WIDE.U32 R4, R0, -0x2daee0ad, RZ ;  /* 0xd2511f5300047825 */ /* 0x000fe200078e00ff */
[----:B------:R-:W-:Y:S03]  /*3870*/  HMMA.16816.F32 R212, R8, R112, R24 ;  /* 0x0000007008d4723c */ /* 0x000fe60000001818 */
[----:B------:R-:W-:Y:S01]  /*3880*/  IMAD.WIDE.U32 R6, R6, -0x2daee0ad, RZ ;  /* 0xd2511f5306067825 */ /* 0x000fe200078e00ff */
[----:B------:R-:W-:-:S03]  /*3890*/  LOP3.LUT R3, R5, UR12, R130, 0x96, !PT ;  /* 0x0000000c05037c12 */ /* 0x000fc6000f8e9682 */
[----:B------:R-:W-:Y:S01]  /*38a0*/  FFMA.FTZ R0, R133, c[0x0][0x23c], -R18 ;  /* 0x00008f0085007a23 */ /* 0x000fe20000010812 */
[----:B------:R-:W-:Y:S01]  /*38b0*/  HMMA.16816.F32 R192, R8, R114, R48 ;  /* 0x0000007208c0723c */ /* 0x000fe20000001830 */
[----:B------:R-:W-:Y:S02]  /*38c0*/  IMAD.MOV.U32 R27, RZ, RZ, R169 ;  /* 0x000000ffff1b7224 */ /* 0x000fe400078e00a9 */
[----:B------:R2:W-:Y:S01]  /*38d0*/  MUFU.EX2 R133, R0 ;  /* 0x0000000000857308 */ /* 0x0005e20000000800 */
[----:B------:R-:W-:Y:S01]  /*38e0*/  IMAD.MOV.U32 R26, RZ, RZ, R168 ;  /* 0x000000ffff1a7224 */ /* 0x000fe200078e00a8 */
[----:B-1----:R-:W-:-:S03]  /*38f0*/  FMNMX.FTZ R135, R16, R12, !PT ;  /* 0x0000000c10877209 */ /* 0x002fc60007810000 */
[----:B------:R-:W-:Y:S01]  /*3900*/  HMMA.16816.F32 R200, R8, R116, R28 ;  /* 0x0000007408c8723c */ /* 0x000fe2000000181c */
[----:B------:R-:W-:-:S07]  /*3910*/  FSETP.NEU.FTZ.AND P1, PT, R135, -INF , PT ;  /* 0xff8000008700780b */ /* 0x000fce0003f3d000 */
[----:B------:R-:W-:Y:S01]  /*3920*/  HMMA.16816.F32 R204, R8, R104, R32 ;  /* 0x0000006808cc723c */ /* 0x000fe20000001820 */
[----:B--2---:R-:W-:Y:S01]  /*3930*/  LOP3.LUT R0, R7, UR10, R4, 0x96, !PT ;  /* 0x0000000a07007c12 */ /* 0x004fe2000f8e9604 */
[----:B------:R-:W-:-:S04]  /*3940*/  IMAD.WIDE.U32 R4, R3, -0x326172a9, RZ ;  /* 0xcd9e8d5703047825 */ /* 0x000fc800078e00ff */
[--C-:B------:R-:W-:Y:S02]  /*3950*/  FFMA.FTZ R3, R132, c[0x0][0x23c], -R18.reuse ;  /* 0x00008f0084037a23 */ /* 0x100fe40000010812 */
[C---:B------:R-:W-:Y:S01]  /*3960*/  HMMA.16816.F32 R208, R8.reuse, R120, R36 ;  /* 0x0000007808d0723c */ /* 0x040fe20000001824 */
[----:B------:R-:W-:Y:S01]  /*3970*/  IMAD.WIDE.U32 R24, R0, -0x326172a9, RZ ;  /* 0xcd9e8d5700187825 */ /* 0x000fe200078e00ff */
[----:B------:R1:W-:Y:S03]  /*3980*/  MUFU.EX2 R172, R3 ;  /* 0x0000000300ac7308 */ /* 0x0003e60000000800 */
[----:B------:R-:W-:Y:S01]  /*3990*/  FFMA.FTZ R7, R137, c[0x0][0x23c], -R18 ;  /* 0x00008f0089077a23 */ /* 0x000fe20000010812 */
[----:B------:R-:W-:Y:S01]  /*39a0*/  LOP3.LUT R0, R25, UR9, R4, 0x96, !PT ;  /* 0x0000000919007c12 */ /* 0x000fe2000f8e9604 */
[----:B------:R-:W-:Y:S01]  /*39b0*/  IMAD.MOV.U32 R39, RZ, RZ, R155 ;  /* 0x000000ffff277224 */ /* 0x000fe200078e009b */
[----:B------:R-:W-:Y:S01]  /*39c0*/  HMMA.16816.F32 R196, R8, R108, R52 ;  /* 0x0000006c08c4723c */ /* 0x000fe20000001834 */
[----:B------:R-:W-:-:S02]  /*39d0*/  IMAD.MOV.U32 R38, RZ, RZ, R154 ;  /* 0x000000ffff267224 */ /* 0x000fc400078e009a */
[----:B------:R-:W-:Y:S01]  /*39e0*/  IMAD.WIDE.U32 R22, R0, -0x2daee0ad, RZ ;  /* 0xd2511f5300167825 */ /* 0x000fe200078e00ff */
[----:B------:R-:W2:Y:S03]  /*39f0*/  MUFU.EX2 R170, R7 ;  /* 0x0000000700aa7308 */ /* 0x000ea60000000800 */
[----:B------:R-:W-:Y:S01]  /*3a00*/  FFMA.FTZ R0, R138, c[0x0][0x23c], -R18 ;  /* 0x00008f008a007a23 */ /* 0x000fe20000010812 */
[----:B------:R-:W-:Y:S01]  /*3a10*/  HMMA.16816.F32 R180, R8, R124, R68 ;  /* 0x0000007c08b4723c */ /* 0x000fe20000001844 */
[----:B------:R-:W-:Y:S01]  /*3a20*/  IMAD.MOV.U32 R37, RZ, RZ, R153 ;  /* 0x000000ffff257224 */ /* 0x000fe200078e0099 */
[----:B-1----:R-:W-:Y:S02]  /*3a30*/  LOP3.LUT R3, R5, UR11, R44, 0x96, !PT ;  /* 0x0000000b05037c12 */ /* 0x002fe4000f8e962c */
[----:B------:R1:W3:Y:S01]  /*3a40*/  MUFU.EX2 R252, R0 ;  /* 0x0000000000fc7308 */ /* 0x0002e20000000800 */
[----:B------:R-:W-:-:S02]  /*3a50*/  IMAD.MOV.U32 R36, RZ, RZ, R152 ;  /* 0x000000ffff247224 */ /* 0x000fc400078e0098 */
[----:B------:R-:W-:Y:S01]  /*3a60*/  IMAD.MOV.U32 R137, RZ, RZ, R143 ;  /* 0x000000ffff897224 */ /* 0x000fe200078e008f */
[----:B------:R-:W-:Y:S01]  /*3a70*/  HMMA.16816.F32 R188, R8, R122, R40 ;  /* 0x0000007a08bc723c */ /* 0x000fe20000001828 */
[----:B------:R-:W-:-:S04]  /*3a80*/  IMAD.WIDE.U32 R4, R3, -0x2daee0ad, RZ ;  /* 0xd2511f5303047825 */ /* 0x000fc800078e00ff */
[----:B------:R-:W-:Y:S02]  /*3a90*/  FMUL.FTZ R3, R135, c[0x0][0x23c] ;  /* 0x00008f0087037a20 */ /* 0x000fe40000410000 */
[----:B--2---:R-:W-:Y:S01]  /*3aa0*/  IMAD.MOV.U32 R50, RZ, RZ, R170 ;  /* 0x000000ffff327224 */ /* 0x004fe200078e00aa */
[C---:B------:R-:W-:Y:S01]  /*3ab0*/  HMMA.16816.F32 R176, R8.reuse, R106, R56 ;  /* 0x0000006a08b0723c */ /* 0x040fe20000001838 */
[----:B------:R-:W-:Y:S01]  /*3ac0*/  IMAD.MOV.U32 R51, RZ, RZ, R36 ;  /* 0x000000ffff337224 */ /* 0x000fe200078e0024 */
[----:B------:R-:W-:Y:S01]  /*3ad0*/  FSEL R17, R3, RZ, P1 ;  /* 0x000000ff03117208 */ /* 0x000fe20000800000 */
[----:B------:R-:W-:Y:S01]  /*3ae0*/  IMAD.MOV.U32 R49, RZ, RZ, R39 ;  /* 0x000000ffff317224 */ /* 0x000fe200078e0027 */
[----:B------:R-:W-:Y:S02]  /*3af0*/  LOP3.LUT R3, R23, UR6, R4, 0x96, !PT ;  /* 0x0000000617037c12 */ /* 0x000fe4000f8e9604 */
[----:B-1----:R-:W-:Y:S01]  /*3b00*/  LOP3.LUT R0, R5, UR8, R6, 0x96, !PT ;  /* 0x0000000805007c12 */ /* 0x002fe2000f8e9606 */
[--C-:B------:R-:W-:Y:S01]  /*3b10*/  FFMA.FTZ R4, R141, c[0x0][0x23c], -R17.reuse ;  /* 0x00008f008d047a23 */ /* 0x100fe20000010811 */
[----:B------:R-:W-:Y:S01]  /*3b20*/  HMMA.16816.F32 R168, R8, R118, R64 ;  /* 0x0000007608a8723c */ /* 0x000fe20000001840 */
[----:B------:R-:W-:-:S02]  /*3b30*/  FFMA.FTZ R6, R140, c[0x0][0x23c], -R17 ;  /* 0x00008f008c067a23 */ /* 0x000fc40000010811 */
[----:B------:R1:W-:Y:S01]  /*3b40*/  MUFU.EX2 R138, R4 ;  /* 0x00000004008a7308 */ /* 0x0003e20000000800 */
[----:B------:R-:W-:-:S04]  /*3b50*/  IMAD.WIDE.U32 R14, R0, -0x326172a9, RZ ;  /* 0xcd9e8d57000e7825 */ /* 0x000fc800078e00ff */
[----:B------:R-:W-:Y:S03]  /*3b60*/  HMMA.16816.F32 R152, R8, R110, R72 ;  /* 0x0000006e0898723c */ /* 0x000fe60000001848 */
[----:B------:R2:W-:Y:S01]  /*3b70*/  MUFU.EX2 R48, R6 ;  /* 0x0000000600307308 */ /* 0x0005e20000000800 */
[----:B-1----:R-:W-:-:S05]  /*3b80*/  IMAD.WIDE.U32 R4, R3, -0x326172a9, RZ ;  /* 0xcd9e8d5703047825 */ /* 0x002fca00078e00ff */
[C---:B------:R-:W-:Y:S02]  /*3b90*/  LOP3.LUT R3, R4.reuse, 0xffff, RZ, 0xc0, !PT ;  /* 0x0000ffff04037812 */ /* 0x040fe400078ec0ff */
[----:B------:R-:W-:Y:S01]  /*3ba0*/  LOP3.LUT R0, R5, UR17, R14, 0x96, !PT ;  /* 0x0000001105007c12 */ /* 0x000fe2000f8e960e */
[----:B--2---:R-:W-:Y:S01]  /*3bb0*/  FFMA.FTZ R6, R139, c[0x0][0x23c], -R17 ;  /* 0x00008f008b067a23 */ /* 0x004fe20000010811 */
[----:B------:R-:W-:Y:S02]  /*3bc0*/  LOP3.LUT R7, R4, 0xff, RZ, 0xc0, !PT ;  /* 0x000000ff04077812 */ /* 0x000fe400078ec0ff */
[----:B------:R-:W-:Y:S01]  /*3bd0*/  SHF.R.U32.HI R5, RZ, 0x8, R3 ;  /* 0x00000008ff057819 */ /* 0x000fe20000011603 */
[----:B------:R1:W2:Y:S01]  /*3be0*/  MUFU.EX2 R28, R6 ;  /* 0x00000006001c7308 */ /* 0x0002a20000000800 */
[--C-:B------:R-:W-:Y:S02]  /*3bf0*/  SHF.R.U32.HI R3, RZ, 0x10, R4.reuse ;  /* 0x00000010ff037819 */ /* 0x100fe40000011604 */
[----:B------:R-:W-:Y:S01]  /*3c00*/  PRMT R7, R7, 0x5410, R5 ;  /* 0x0000541007077816 */ /* 0x000fe20000000005 */
[----:B------:R-:W-:Y:S01]  /*3c10*/  FFMA.FTZ R5, R142, c[0x0][0x23c], -R17 ;  /* 0x00008f008e057a23 */ /* 0x000fe20000010811 */
[----:B------:R-:W-:Y:S01]  /*3c20*/  LOP3.LUT R12, R3, 0xff, RZ, 0xc0, !PT ;  /* 0x000000ff030c7812 */ /* 0x000fe200078ec0ff */
[----:B------:R-:W-:Y:S01]  /*3c30*/  HMMA.16816.F32 R140, R8, R126, R60 ;  /* 0x0000007e088c723c */ /* 0x000fe2000000183c */
[----:B------:R-:W-:Y:S01]  /*3c40*/  SHF.R.U32.HI R16, RZ, 0x18, R4 ;  /* 0x00000018ff107819 */ /* 0x000fe20000011604 */
[----:B------:R4:W5:Y:S01]  /*3c50*/  MUFU.EX2 R132, R5 ;  /* 0x0000000500847308 */ /* 0x0009620000000800 */
[----:B------:R-:W-:-:S02]  /*3c60*/  LOP3.LUT R3, R0, 0xffff, RZ, 0xc0, !PT ;  /* 0x0000ffff00037812 */ /* 0x000fc400078ec0ff */
[--C-:B------:R-:W-:Y:S02]  /*3c70*/  SHF.R.U32.HI R4, RZ, 0x10, R0.reuse ;  /* 0x00000010ff047819 */ /* 0x100fe40000011600 */
[----:B------:R-:W-:Y:S02]  /*3c80*/  LOP3.LUT R14, R0, 0xff, RZ, 0xc0, !PT ;  /* 0x000000ff000e7812 */ /* 0x000fe400078ec0ff */
[----:B------:R-:W-:Y:S01]  /*3c90*/  SHF.R.U32.HI R13, RZ, 0x18, R0 ;  /* 0x00000018ff0d7819 */ /* 0x000fe20000011600 */
[----:B------:R-:W-:Y:S01]  /*3ca0*/  HSET2.LE.AND R0, R7, R248, PT ;  /* 0x000000f807007233 */ /* 0x000fe20003803000 */
[----:B-1----:R-:W-:Y:S02]  /*3cb0*/  SHF.R.U32.HI R6, RZ, 0x8, R3 ;  /* 0x00000008ff067819 */ /* 0x002fe40000011603 */
[----:B------:R-:W-:Y:S02]  /*3cc0*/  LOP3.LUT R4, R4, 0xff, RZ, 0xc0, !PT ;  /* 0x000000ff04047812 */ /* 0x000fe400078ec0ff */
[----:B---3--:R-:W-:-:S02]  /*3cd0*/  F2FP.PACK_AB R3, R252, R50 ;  /* 0x00000032fc03723e */ /* 0x008fc400000000ff */
[----:B------:R-:W-:Y:S02]  /*3ce0*/  PRMT R7, R14, 0x5410, R6 ;  /* 0x000054100e077816 */ /* 0x000fe40000000006 */
[----:B----4-:R-:W-:Y:S01]  /*3cf0*/  PRMT R5, R12, 0x5410, R16 ;  /* 0x000054100c057816 */ /* 0x010fe20000000010 */
[----:B--2---:R-:W-:Y:S01]  /*3d00*/  IMAD.MOV.U32 R16, RZ, RZ, R28 ;  /* 0x000000ffff107224 */ /* 0x004fe200078e001c */
[----:B------:R-:W-:Y:S01]  /*3d10*/  PRMT R12, R4, 0x5410, R13 ;  /* 0x00005410040c7816 */ /* 0x000fe2000000000d */
[--C-:B------:R-:W-:Y:S01]  /*3d20*/  HSET2.LE.AND R4, R7, R248.reuse, PT ;  /* 0x000000f807047233 */ /* 0x100fe20003803000 */
[----:B------:R-:W-:Y:S01]  /*3d30*/  LOP3.LUT R6, R0, R3, RZ, 0xc0, !PT ;  /* 0x0000000300067212 */ /* 0x000fe200078ec0ff */
[--C-:B------:R-:W-:Y:S01]  /*3d40*/  HSET2.LE.AND R0, R5, R248.reuse, PT ;  /* 0x000000f805007233 */ /* 0x100fe20003803000 */
[----:B------:R-:W-:Y:S01]  /*3d50*/  F2FP.PACK_AB R5, R172, R133 ;  /* 0x00000085ac05723e */ /* 0x000fe200000000ff */
[----:B------:R-:W-:Y:S01]  /*3d60*/  HSET2.LE.AND R12, R12, R248, PT ;  /* 0x000000f80c0c7233 */ /* 0x000fe20003803000 */
[----:B------:R-:W-:Y:S01]  /*3d70*/  F2FP.PACK_AB R3, R16, R48 ;  /* 0x000000301003723e */ /* 0x000fe200000000ff */
[----:B------:R-:W-:Y:S01]  /*3d80*/  IMAD.MOV.U32 R83, RZ, RZ, R16 ;  /* 0x000000ffff537224 */ /* 0x000fe200078e0010 */
[----:B-----5:R-:W-:-:S02]  /*3d90*/  F2FP.PACK_AB R13, R132, R138 ;  /* 0x0000008a840d723e */ /* 0x020fc400000000ff */
[----:B------:R-:W-:Y:S02]  /*3da0*/  LOP3.LUT R4, R4, R5, RZ, 0xc0, !PT ;  /* 0x0000000504047212 */ /* 0x000fe400078ec0ff */
[----:B------:R-:W-:Y:S01]  /*3db0*/  LOP3.LUT R7, R0, R3, RZ, 0xc0, !PT ;  /* 0x0000000300077212 */ /* 0x000fe200078ec0ff */
[----:B------:R-:W-:Y:S01]  /*3dc0*/  FFMA.FTZ R0, R151, c[0x0][0x23c], -R18 ;  /* 0x00008f0097007a23 */ /* 0x000fe20000010812 */
[----:B------:R-:W-:Y:S02]  /*3dd0*/  LOP3.LUT R5, R12, R13, RZ, 0xc0, !PT ;  /* 0x0000000d0c057212 */ /* 0x000fe400078ec0ff */
[----:B------:R-:W-:-:S05]  /*3de0*/  LOP3.LUT R3, R15, UR7, R24, 0x96, !PT ;  /* 0x000000070f037c12 */ /* 0x000fca000f8e9618 */
[C---:B------:R-:W-:Y:S07]  /*3df0*/  HMMA.16816.F32 R32, R4.reuse, R76, RZ ;  /* 0x0000004c0420723c */ /* 0x040fee00000018ff */
[----:B------:R-:W-:Y:S01]  /*3e00*/  IMAD.MOV.U32 R77, RZ, RZ, R172 ;  /* 0x000000ffff4d7224 */ /* 0x000fe200078e00ac */
[----:B------:R-:W-:Y:S01]  /*3e10*/  HMMA.16816.F32 R52, R4, R78, RZ ;  /* 0x0000004e0434723c */ /* 0x000fe200000018ff */
[----:B------:R1:W-:Y:S01]  /*3e20*/  MUFU.EX2 R172, R0 ;  /* 0x0000000000ac7308 */ /* 0x0003e20000000800 */
[----:B------:R-:W-:-:S05]  /*3e30*/  IMAD.MOV.U32 R76, RZ, RZ, R27 ;  /* 0x000000ffff4c7224 */ /* 0x000fca00078e001b */
[----:B------:R-:W-:Y:S01]  /*3e40*/  IMAD.MOV.U32 R78, RZ, RZ, R38 ;  /* 0x000000ffff4e7224 */ /* 0x000fe200078e0026 */
[----:B------:R-:W-:Y:S01]  /*3e50*/  HMMA.16816.F32 R28, R4, R84, RZ ;  /* 0x00000054041c723c */ /* 0x000fe200000018ff */
[----:B------:R-:W-:-:S06]  /*3e60*/  IMAD.MOV.U32 R79, RZ, RZ, R26 ;  /* 0x000000ffff4f7224 */ /* 0x000fcc00078e001a */
[----:B------:R-:W-:Y:S01]  /*3e70*/  IMAD.MOV.U32 R84, RZ, RZ, R37 ;  /* 0x000000ffff547224 */ /* 0x000fe200078e0025 */
[C---:B------:R-:W-:Y:S01]  /*3e80*/  HMMA.16816.F32 R56, R4.reuse, R86, RZ ;  /* 0x000000560438723c */ /* 0x040fe200000018ff */
[----:B-1----:R-:W-:Y:S02]  /*3e90*/  FFMA.FTZ R0, R149, c[0x0][0x23c], -R18 ;  /* 0x00008f0095007a23 */ /* 0x002fe40000010812 */
[----:B------:R-:W-:Y:S02]  /*3ea0*/  IMAD.MOV.U32 R85, RZ, RZ, R133 ;  /* 0x000000ffff557224 */ /* 0x000fe400078e0085 */
[----:B------:R1:W-:Y:S01]  /*3eb0*/  MUFU.EX2 R139, R0 ;  /* 0x00000000008b7308 */ /* 0x0003e20000000800 */
[----:B------:R-:W-:Y:S02]  /*3ec0*/  IMAD.MOV.U32 R151, RZ, RZ, R84 ;  /* 0x000000ffff977224 */ /* 0x000fe400078e0054 */
[----:B------:R-:W-:Y:S01]  /*3ed0*/  HMMA.16816.F32 R36, R4, R88, RZ ;  /* 0x000000580424723c */ /* 0x000fe200000018ff */
[----:B------:R-:W-:-:S06]  /*3ee0*/  IMAD.MOV.U32 R149, RZ, RZ, R85 ;  /* 0x000000ffff957224 */ /* 0x000fcc00078e0055 */
[----:B------:R-:W-:Y:S01]  /*3ef0*/  IMAD.MOV.U32 R89, RZ, RZ, R166 ;  /* 0x000000ffff597224 */ /* 0x000fe200078e00a6 */
[----:B------:R-:W-:Y:S01]  /*3f00*/  HMMA.16816.F32 R60, R4, R90, RZ ;  /* 0x0000005a043c723c */ /* 0x000fe200000018ff */
[----:B-1----:R-:W-:Y:S02]  /*3f10*/  FFMA.FTZ R0, R147, c[0x0][0x23c], -R18 ;  /* 0x00008f0093007a23 */ /* 0x002fe40000010812 */
[----:B------:R-:W-:-:S05]  /*3f20*/  IMAD.MOV.U32 R147, RZ, RZ, R167 ;  /* 0x000000ffff937224 */ /* 0x000fca00078e00a7 */
[----:B------:R-:W-:Y:S01]  /*3f30*/  HMMA.16816.F32 R40, R4, R96, RZ ;  /* 0x000000600428723c */ /* 0x000fe200000018ff */
[----:B------:R1:W-:Y:S01]  /*3f40*/  MUFU.EX2 R133, R0 ;  /* 0x0000000000857308 */ /* 0x0003e20000000800 */
[----:B------:R-:W-:Y:S02]  /*3f50*/  IMAD.MOV.U32 R91, RZ, RZ, R165 ;  /* 0x000000ffff5b7224 */ /* 0x000fe400078e00a5 */
[----:B------:R-:W-:-:S04]  /*3f60*/  IMAD.MOV.U32 R90, RZ, RZ, R164 ;  /* 0x000000ffff5a7224 */ /* 0x000fc800078e00a4 */
[C---:B------:R-:W-:Y:S08]  /*3f70*/  HMMA.16816.F32 R64, R4.reuse, R98, RZ ;  /* 0x000000620440723c */ /* 0x040ff000000018ff */
[C---:B------:R-:W-:Y:S08]  /*3f80*/  HMMA.16816.F32 R12, R4.reuse, R92, RZ ;  /* 0x0000005c040c723c */ /* 0x040ff000000018ff */
[C---:B------:R-:W-:Y:S08]  /*3f90*/  HMMA.16816.F32 R68, R4.reuse, R94, RZ ;  /* 0x0000005e0444723c */ /* 0x040ff000000018ff */
[C---:B------:R-:W-:Y:S08]  /*3fa0*/  HMMA.16816.F32 R24, R4.reuse, R100, RZ ;  /* 0x000000640418723c */ /* 0x040ff000000018ff */
[----:B------:R-:W-:Y:S07]  /*3fb0*/  HMMA.16816.F32 R72, R4, R102, RZ ;  /* 0x000000660448723c */ /* 0x000fee00000018ff */
[----:B------:R-:W-:-:S04]  /*3fc0*/  IMAD.WIDE.U32 R4, R3, -0x2daee0ad, RZ ;  /* 0xd2511f5303047825 */ /* 0x000fc800078e00ff */
[----:B------:R-:W-:Y:S01]  /*3fd0*/  FFMA.FTZ R6, R146, c[0x0][0x23c], -R18 ;  /* 0x00008f0092067a23 */ /* 0x000fe20000010812 */
[----:B-1----:R-:W-:Y:S01]  /*3fe0*/  LOP3.LUT R0, R5, UR16, R22, 0x96, !PT ;  /* 0x0000001005007c12 */ /* 0x002fe2000f8e9616 */
[----:B------:R-:W-:Y:S01]  /*3ff0*/  IMAD.MOV.U32 R146, RZ, RZ, R51 ;  /* 0x000000ffff927224 */ /* 0x000fe200078e0033 */
[C---:B------:R-:W-:Y:S01]  /*4000*/  LOP3.LUT R3, R4.reuse, 0xffff, RZ, 0xc0, !PT ;  /* 0x0000ffff04037812 */ /* 0x040fe200078ec0ff */
[----:B------:R1:W2:Y:S01]  /*4010*/  MUFU.EX2 R9, R6 ;  /* 0x0000000600097308 */ /* 0x0002a20000000800 */
[----:B------:R-:W-:Y:S02]  /*4020*/  LOP3.LUT R8, R4, 0xff, RZ, 0xc0, !PT ;  /* 0x000000ff04087812 */ /* 0x000fe400078ec0ff */
[--C-:B------:R-:W-:Y:S02]  /*4030*/  SHF.R.U32.HI R7, RZ, 0x10, R4.reuse ;  /* 0x00000010ff077819 */ /* 0x100fe40000011604 */
[----:B------:R-:W-:Y:S01]  /*4040*/  SHF.R.U32.HI R5, RZ, 0x18, R4 ;  /* 0x00000018ff057819 */ /* 0x000fe20000011604 */
[----:B------:R-:W-:Y:S01]  /*4050*/  FFMA.FTZ R4, R150, c[0x0][0x23c], -R17 ;  /* 0x00008f0096047a23 */ /* 0x000fe20000010811 */
[----:B------:R-:W-:Y:S01]  /*4060*/  SHF.R.U32.HI R3, RZ, 0x8, R3 ;  /* 0x00000008ff037819 */ /* 0x000fe20000011603 */
[----:B------:R-:W-:-:S02]  /*4070*/  IMAD.MOV.U32 R150, RZ, RZ, R137 ;  /* 0x000000ffff967224 */ /* 0x000fc400078e0089 */
[----:B------:R3:W-:Y:S01]  /*4080*/  MUFU.EX2 R11, R4 ;  /* 0x00000004000b7308 */ /* 0x0007e20000000800 */
[----:B------:R-:W-:Y:S02]  /*4090*/  PRMT R10, R8, 0x5410, R3 ;  /* 0x00005410080a7816 */ /* 0x000fe40000000003 */
[----:B------:R-:W-:Y:S02]  /*40a0*/  LOP3.LUT R3, R7, 0xff, RZ, 0xc0, !PT ;  /* 0x000000ff07037812 */ /* 0x000fe400078ec0ff */
[----:B------:R-:W-:Y:S02]  /*40b0*/  LOP3.LUT R7, R0, 0xff, RZ, 0xc0, !PT ;  /* 0x000000ff00077812 */ /* 0x000fe400078ec0ff */
[----:B-1----:R-:W-:Y:S01]  /*40c0*/  SHF.R.U32.HI R6, RZ, 0x18, R0 ;  /* 0x00000018ff067819 */ /* 0x002fe20000011600 */
[----:B---3--:R-:W-:Y:S02]  /*40d0*/  FFMA.FTZ R4, R148, c[0x0][0x23c], -R17 ;  /* 0x00008f0094047a23 */ /* 0x008fe40000010811 */
[----:B--2---:R-:W-:Y:S01]  /*40e0*/  IMAD.MOV.U32 R148, RZ, RZ, R9 ;  /* 0x000000ffff947224 */ /* 0x004fe200078e0009 */
[----:B------:R-:W-:Y:S01]  /*40f0*/  PRMT R9, R3, 0x5410, R5 ;  /* 0x0000541003097816 */ /* 0x000fe20000000005 */
[----:B------:R1:W2:Y:S01]  /*4100*/  MUFU.EX2 R8, R4 ;  /* 0x0000000400087308 */ /* 0x0002a20000000800 */
[----:B------:R-:W-:-:S04]  /*4110*/  LOP3.LUT R3, R0, 0xffff, RZ, 0xc0, !PT ;  /* 0x0000ffff00037812 */ /* 0x000fc800078ec0ff */
[----:B------:R-:W-:Y:S01]  /*4120*/  SHF.R.U32.HI R5, RZ, 0x8, R3 ;  /* 0x00000008ff057819 */ /* 0x000fe20000011603 */
[----:B------:R-:W-:-:S04]  /*4130*/  FFMA.FTZ R3, R157, c[0x0][0x23c], -R17 ;  /* 0x00008f009d037a23 */ /* 0x000fc80000010811 */
[----:B------:R3:W-:Y:S01]  /*4140*/  MUFU.EX2 R137, R3 ;  /* 0x0000000300897308 */ /* 0x0007e20000000800 */
[----:B-1----:R-:W-:Y:S01]  /*4150*/  SHF.R.U32.HI R4, RZ, 0x10, R0 ;  /* 0x00000010ff047819 */ /* 0x002fe20000011600 */
[----:B--2---:R-:W-:Y:S01]  /*4160*/  IMAD.MOV.U32 R157, RZ, RZ, R8 ;  /* 0x000000ffff9d7224 */ /* 0x004fe200078e0008 */
[----:B------:R-:W-:Y:S02]  /*4170*/  PRMT R8, R7, 0x5410, R5 ;  /* 0x0000541007087816 */ /* 0x000fe40000000005 */
[----:B------:R-:W-:Y:S01]  /*4180*/  LOP3.LUT R0, R4, 0xff, RZ, 0xc0, !PT ;  /* 0x000000ff04007812 */ /* 0x000fe200078ec0ff */
[----:B------:R-:W-:Y:S02]  /*4190*/  FFMA.FTZ R4, R156, c[0x0][0x23c], -R17 ;  /* 0x00008f009c047a23 */ /* 0x000fe40000010811 */
[----:B------:R-:W-:Y:S01]  /*41a0*/  IMAD.MOV.U32 R156, RZ, RZ, R11 ;  /* 0x000000ffff9c7224 */ /* 0x000fe200078e000b */
[----:B------:R-:W-:Y:S01]  /*41b0*/  PRMT R5, R0, 0x5410, R6 ;  /* 0x0000541000057816 */ /* 0x000fe20000000006 */
[--C-:B------:R-:W-:Y:S01]  /*41c0*/  HSET2.LE.AND R0, R10, R248.reuse, PT ;  /* 0x000000f80a007233 */ /* 0x100fe20003803000 */
[----:B---3--:R-:W-:Y:S01]  /*41d0*/  F2FP.PACK_AB R3, R148, R133 ;  /* 0x000000859403723e */ /* 0x008fe200000000ff */
[----:B------:R1:W2:Y:S03]  /*41e0*/  MUFU.EX2 R88, R4 ;  /* 0x0000000400587308 */ /* 0x0002a60000000800 */
[----:B------:R-:W-:Y:S01]  /*41f0*/  LOP3.LUT R6, R0, R3, RZ, 0xc0, !PT ;  /* 0x0000000300067212 */ /* 0x000fe200078ec0ff */
[----:B------:R-:W-:Y:S01]  /*4200*/  HSET2.LE.AND R0, R9, R248, PT ;  /* 0x000000f809007233 */ /* 0x000fe20003803000 */
[----:B------:R-:W-:-:S04]  /*4210*/  F2FP.PACK_AB R3, R157, R156 ;  /* 0x0000009c9d03723e */ /* 0x000fc800000000ff */
[----:B------:R-:W-:Y:S01]  /*4220*/  LOP3.LUT R7, R0, R3, RZ, 0xc0, !PT ;  /* 0x0000000300077212 */ /* 0x000fe200078ec0ff */
[----:B------:R-:W-:Y:S01]  /*4230*/  HSET2.LE.AND R0, R8, R248, PT ;  /* 0x000000f808007233 */ /* 0x000fe20003803000 */
[----:B------:R-:W-:-:S04]  /*4240*/  F2FP.PACK_AB R3, R139, R172 ;  /* 0x000000ac8b03723e */ /* 0x000fc800000000ff */
[----:B-1----:R-:W-:Y:S01]  /*4250*/  LOP3.LUT R4, R0, R3, RZ, 0xc0, !PT ;  /* 0x0000000300047212 */ /* 0x002fe200078ec0ff */
[----:B------:R-:W-:Y:S01]  /*4260*/  HSET2.LE.AND R0, R5, R248, PT ;  /* 0x000000f805007233 */ /* 0x000fe20003803000 */
[----:B--2---:R-:W-:Y:S01]  /*4270*/  F2FP.PACK_AB R3, R88, R137 ;  /* 0x000000895803723e */ /* 0x004fe200000000ff */
[----:B------:R-:W-:-:S03]  /*4280*/  IMAD.MOV.U32 R129, RZ, RZ, R88 ;  /* 0x000000ffff817224 */ /* 0x000fc600078e0058 */
[----:B------:R-:W-:Y:S02]  /*4290*/  LOP3.LUT R5, R0, R3, RZ, 0xc0, !PT ;  /* 0x0000000300057212 */ /* 0x000fe400078ec0ff */
[----:B------:R-:W-:Y:S01]  /*42a0*/  IADD3 R0, R21, 0x1, RZ ;  /* 0x0000000115007810 */ /* 0x000fe20007ffe0ff */
[----:B------:R-:W-:Y:S02]  /*42b0*/  IMAD.MOV.U32 R21, RZ, RZ, R151 ;  /* 0x000000ffff157224 */ /* 0x000fe400078e0097 */
[----:B------:R-:W-:Y:S01]  /*42c0*/  IMAD.MOV.U32 R151, RZ, RZ, R77 ;  /* 0x000000ffff977224 */ /* 0x000fe200078e004d */
[----:B------:R-:W-:Y:S01]  /*42d0*/  LOP3.LUT R0, R145, UR23, R0, 0x96, !PT ;  /* 0x0000001791007c12 */ /* 0x000fe2000f8e9600 */
[----:B------:R-:W-:Y:S01]  /*42e0*/  HMMA.16816.F32 R84, R4, R112, R32 ;  /* 0x000000700454723c */ /* 0x000fe20000001820 */
[----:B------:R-:W-:-:S03]  /*42f0*/  IMAD.MOV.U32 R77, RZ, RZ, R250 ;  /* 0x000000ffff4d7224 */ /* 0x000fc600078e00fa */
[----:B------:R-:W-:-:S04]  /*4300*/  IMAD.WIDE.U32 R22, R0, -0x326172a9, RZ ;  /* 0xcd9e8d5700167825 */ /* 0x000fc800078e00ff */
[----:B------:R-:W-:Y:S01]  /*4310*/  IMAD.MOV.U32 R35, RZ, RZ, R132 ;  /* 0x000000ffff237224 */ /* 0x000fe200078e0084 */
[----:B------:R-:W-:Y:S01]  /*4320*/  LOP3.LUT R0, R23, UR15, R82, 0x96, !PT ;  /* 0x0000000f17007c12 */ /* 0x000fe2000f8e9652 */
[----:B------:R-:W-:Y:S01]  /*4330*/  IMAD.MOV.U32 R34, RZ, RZ, R175 ;  /* 0x000000ffff227224 */ /* 0x000fe200078e00af */
[----:B------:R-:W-:Y:S01]  /*4340*/  LOP3.LUT R3, R47, UR13, R22, 0x96, !PT ;  /* 0x0000000d2f037c12 */ /* 0x000fe2000f8e9616 */
[----:B------:R-:W-:Y:S01]  /*4350*/  IMAD.MOV.U32 R132, RZ, RZ, R174 ;  /* 0x000000ffff847224 */ /* 0x000fe200078e00ae */
[----:B------:R-:W-:Y:S01]  /*4360*/  HMMA.16816.F32 R92, R4, R104, R36 ;  /* 0x00000068045c723c */ /* 0x000fe20000001824 */
[----:B------:R-:W-:Y:S01]  /*4370*/  IMAD.WIDE.U32 R10, R0, -0x2daee0ad, RZ ;  /* 0xd2511f53000a7825 */ /* 0x000fe200078e00ff */
[----:B------:R-:W-:Y:S03]  /*4380*/  LDSM.16.MT88.4 R36, [R218+0xa800] ;  /* 0x00a80000da24783b */ /* 0x000fe60000004200 */
[----:B------:R-:W-:Y:S01]  /*4390*/  IMAD.WIDE.U32 R8, R3, -0x2daee0ad, RZ ;  /* 0xd2511f5303087825 */ /* 0x000fe200078e00ff */
[----:B------:R-:W-:-:S02]  /*43a0*/  LOP3.LUT R3, R11, UR12, R128, 0x96, !PT ;  /* 0x0000000c0b037c12 */ /* 0x000fc4000f8e9680 */
[----:B------:R-:W-:Y:S01]  /*43b0*/  HMMA.16816.F32 R96, R4, R108, R12 ;  /* 0x0000006c0460723c */ /* 0x000fe2000000180c */
[----:B------:R-:W-:Y:S01]  /*43c0*/  IMAD.MOV.U32 R33, RZ, RZ, R173 ;  /* 0x000000ffff217224 */ /* 0x000fe200078e00ad */
[----:B------:R-:W-:Y:S01]  /*43d0*/  LOP3.LUT R0, R9, UR10, R10, 0x96, !PT ;  /* 0x0000000a09007c12 */ /* 0x000fe2000f8e960a */
[----:B------:R-:W-:Y:S02]  /*43e0*/  IMAD.MOV.U32 R32, RZ, RZ, R172 ;  /* 0x000000ffff207224 */ /* 0x000fe400078e00ac */
[----:B------:R-:W-:-:S03]  /*43f0*/  IMAD.WIDE.U32 R10, R3, -0x326172a9, RZ ;  /* 0xcd9e8d57030a7825 */ /* 0x000fc600078e00ff */
[C---:B------:R-:W-:Y:S01]  /*4400*/  HMMA.16816.F32 R172, R4.reuse, R120, R28 ;  /* 0x0000007804ac723c */ /* 0x040fe2000000181c */
[----:B------:R-:W-:Y:S02]  /*4410*/  IMAD.MOV.U32 R105, RZ, RZ, R149 ;  /* 0x000000ffff697224 */ /* 0x000fe400078e0095 */
[----:B------:R-:W-:Y:S02]  /*4420*/  IMAD.MOV.U32 R149, RZ, RZ, R76 ;  /* 0x000000ffff957224 */ /* 0x000fe400078e004c */
[----:B------:R-:W-:Y:S02]  /*4430*/  IMAD.MOV.U32 R104, RZ, RZ, R150 ;  /* 0x000000ffff687224 */ /* 0x000fe400078e0096 */
[----:B------:R-:W-:Y:S01]  /*4440*/  IMAD.MOV.U32 R29, RZ, RZ, R50 ;  /* 0x000000ffff1d7224 */ /* 0x000fe200078e0032 */
[----:B------:R-:W-:Y:S01]  /*4450*/  HMMA.16816.F32 R100, R4, R116, R40 ;  /* 0x000000740464723c */ /* 0x000fe20000001828 */
[----:B------:R-:W-:Y:S01]  /*4460*/  IMAD.WIDE.U32 R50, R0, -0x326172a9, RZ ;  /* 0xcd9e8d5700327825 */ /* 0x000fe200078e00ff */
[----:B------:R-:W-:-:S03]  /*4470*/  LOP3.LUT R0, R11, UR11, R46, 0x96, !PT ;  /* 0x0000000b0b007c12 */ /* 0x000fc6000f8e962e */
[----:B------:R-:W-:Y:S01]  /*4480*/  IMAD.MOV.U32 R31, RZ, RZ, R49 ;  /* 0x000000ffff1f7224 */ /* 0x000fe200078e0031 */
[----:B------:R-:W-:Y:S01]  /*4490*/  LOP3.LUT R3, R51, UR9, R10, 0x96, !PT ;  /* 0x0000000933037c12 */ /* 0x000fe2000f8e960a */
[----:B------:R-:W-:Y:S01]  /*44a0*/  IMAD.MOV.U32 R30, RZ, RZ, R48 ;  /* 0x000000ffff1e7224 */ /* 0x000fe200078e0030 */
[----:B------:R-:W-:Y:S01]  /*44b0*/  HMMA.16816.F32 R60, R4, R106, R60 ;  /* 0x0000006a043c723c */ /* 0x000fe2000000183c */
[----:B------:R-:W-:-:S04]  /*44c0*/  IMAD.WIDE.U32 R10, R0, -0x2daee0ad, RZ ;  /* 0xd2511f53000a7825 */ /* 0x000fc800078e00ff */
[----:B------:R-:W-:Y:S02]  /*44d0*/  FFMA.FTZ R0, R159, c[0x0][0x23c], -R20 ;  /* 0x00008f009f007a23 */ /* 0x000fe40000010814 */
[----:B------:R-:W-:Y:S01]  /*44e0*/  IMAD.WIDE.U32 R48, R3, -0x2daee0ad, RZ ;  /* 0xd2511f5303307825 */ /* 0x000fe200078e00ff */
[----:B------:R-:W-:Y:S01]  /*44f0*/  LOP3.LUT R3, R11, UR8, R8, 0x96, !PT ;  /* 0x000000080b037c12 */ /* 0x000fe2000f8e9608 */
[----:B------:R1:W2:Y:S01]  /*4500*/  MUFU.EX2 R28, R0 ;  /* 0x00000000001c7308 */ /* 0x0002a20000000800 */
[----:B------:R-:W-:Y:S01]  /*4510*/  HMMA.16816.F32 R164, R4, R124, R24 ;  /* 0x0000007c04a4723c */ /* 0x000fe20000001818 */
[----:B------:R-:W-:Y:S01]  /*4520*/  FFMA.FTZ R8, R160, c[0x0][0x23c], -R20 ;  /* 0x00008f00a0087a23 */ /* 0x000fe20000010814 */
[----:B------:R-:W-:Y:S01]  /*4530*/  LDSM.16.MT88.4 R24, [R218+0x9800] ;  /* 0x00980000da18783b */ /* 0x000fe20000004200 */
[----:B------:R-:W-:-:S04]  /*4540*/  IMAD.WIDE.U32 R46, R3, -0x326172a9, RZ ;  /* 0xcd9e8d57032e7825 */ /* 0x000fc800078e00ff */
[----:B------:R3:W-:Y:S01]  /*4550*/  MUFU.EX2 R76, R8 ;  /* 0x00000008004c7308 */ /* 0x0007e20000000800 */
[----:B------:R-:W-:Y:S01]  /*4560*/  FFMA.FTZ R3, R158, c[0x0][0x23c], -R20 ;  /* 0x00008f009e037a23 */ /* 0x000fe20000010814 */
[C---:B------:R-:W-:Y:S01]  /*4570*/  HMMA.16816.F32 R112, R4.reuse, R114, R52 ;  /* 0x000000720470723c */ /* 0x040fe20000001834 */
[----:B------:R-:W-:Y:S01]  /*4580*/  IMAD.MOV.U32 R43, RZ, RZ, R31 ;  /* 0x000000ffff2b7224 */ /* 0x000fe200078e001f */
[----:B------:R-:W-:Y:S01]  /*4590*/  LDSM.16.MT88.4 R52, [R218+0xb800] ;  /* 0x00b80000da34783b */ /* 0x000fe20000004200 */
[----:B------:R-:W-:Y:S02]  /*45a0*/  IMAD.MOV.U32 R42, RZ, RZ, R32 ;  /* 0x000000ffff2a7224 */ /* 0x000fe400078e0020 */
[----:B------:R-:W-:Y:S01]  /*45b0*/  IMAD.MOV.U32 R41, RZ, RZ, R33 ;  /* 0x000000ffff297224 */ /* 0x000fe200078e0021 */
[----:B-1----:R-:W-:Y:S01]  /*45c0*/  LOP3.LUT R0, R49, UR6, R10, 0x96, !PT ;  /* 0x0000000631007c12 */ /* 0x002fe2000f8e960a */
[----:B------:R-:W-:Y:S01]  /*45d0*/  IMAD.MOV.U32 R40, RZ, RZ, R34 ;  /* 0x000000ffff287224 */ /* 0x000fe200078e0022 */
[----:B------:R1:W4:Y:S01]  /*45e0*/  MUFU.EX2 R49, R3 ;  /* 0x0000000300317308 */ /* 0x0003220000000800 */
[----:B------:R-:W-:Y:S01]  /*45f0*/  IMAD.MOV.U32 R116, RZ, RZ, R156 ;  /* 0x000000ffff747224 */ /* 0x000fe200078e009c */
[----:B------:R-:W-:Y:S01]  /*4600*/  HMMA.16816.F32 R120, R4, R122, R56 ;  /* 0x0000007a0478723c */ /* 0x000fe20000001838 */
[----:B------:R-:W-:-:S02]  /*4610*/  IMAD.MOV.U32 R156, RZ, RZ, R78 ;  /* 0x000000ffff9c7224 */ /* 0x000fc400078e004e */
[----:B------:R-:W-:Y:S02]  /*4620*/  IMAD.MOV.U32 R150, RZ, RZ, R79 ;  /* 0x000000ffff967224 */ /* 0x000fe400078e004f */
[----:B---3--:R-:W-:-:S03]  /*4630*/  IMAD.WIDE.U32 R8, R0, -0x326172a9, RZ ;  /* 0xcd9e8d5700087825 */ /* 0x008fc600078e00ff */
[C---:B------:R-:W-:Y:S01]  /*4640*/  HMMA.16816.F32 R64, R4.reuse, R118, R64 ;  /* 0x000000760440723c */ /* 0x040fe20000001840 */
[----:B------:R-:W-:Y:S01]  /*4650*/  IMAD.MOV.U32 R78, RZ, RZ, R252 ;  /* 0x000000ffff4e7224 */ /* 0x000fe200078e00fc */
[----:B------:R-:W-:Y:S01]  /*4660*/  LOP3.LUT R0, R9, UR17, R46, 0x96, !PT ;  /* 0x0000001109007c12 */ /* 0x000fe2000f8e962e */
[----:B------:R-:W-:Y:S01]  /*4670*/  IMAD.MOV.U32 R51, RZ, RZ, R40 ;  /* 0x000000ffff337224 */ /* 0x000fe200078e0028 */
[----:B------:R-:W-:Y:S01]  /*4680*/  SHF.R.U32.HI R12, RZ, 0x10, R8 ;  /* 0x00000010ff0c7819 */ /* 0x000fe20000011608 */
[----:B------:R-:W-:Y:S01]  /*4690*/  IMAD.MOV.U32 R128, RZ, RZ, R41 ;  /* 0x000000ffff807224 */ /* 0x000fe200078e0029 */
[C---:B------:R-:W-:Y:S01]  /*46a0*/  LOP3.LUT R10, R0.reuse, 0xffff, RZ, 0xc0, !PT ;  /* 0x0000ffff000a7812 */ /* 0x040fe200078ec0ff */
[----:B-1----:R-:W-:Y:S01]  /*46b0*/  FFMA.FTZ R3, R161, c[0x0][0x23c], -R20 ;  /* 0x00008f00a1037a23 */ /* 0x002fe20000010814 */
[----:B------:R-:W-:Y:S01]  /*46c0*/  LOP3.LUT R15, R0, 0xff, RZ, 0xc0, !PT ;  /* 0x000000ff000f7812 */ /* 0x000fe200078ec0ff */
[----:B------:R-:W-:Y:S01]  /*46d0*/  IMAD.MOV.U32 R158, RZ, RZ, R42 ;  /* 0x000000ffff9e7224 */ /* 0x000fe200078e002a */
[--C-:B------:R-:W-:Y:S01]  /*46e0*/  SHF.R.U32.HI R11, RZ, 0x10, R0.reuse ;  /* 0x00000010ff0b7819 */ /* 0x100fe20000011600 */
[----:B------:R-:W-:Y:S01]  /*46f0*/  IMAD.MOV.U32 R107, RZ, RZ, R43 ;  /* 0x000000ffff6b7224 */ /* 0x000fe200078e002b */
[----:B------:R-:W-:Y:S01]  /*4700*/  SHF.R.U32.HI R14, RZ, 0x18, R0 ;  /* 0x00000018ff0e7819 */ /* 0x000fe20000011600 */
[----:B------:R-:W-:Y:S01]  /*4710*/  IMAD.MOV.U32 R79, RZ, RZ, R251 ;  /* 0x000000ffff4f7224 */ /* 0x000fe200078e00fb */
[----:B------:R-:W-:Y:S01]  /*4720*/  SHF.R.U32.HI R13, RZ, 0x18, R8 ;  /* 0x00000018ff0d7819 */ /* 0x000fe20000011608 */
[----:B------:R1:W-:Y:S01]  /*4730*/  MUFU.EX2 R252, R3 ;  /* 0x0000000300fc7308 */ /* 0x0003e20000000800 */
[----:B------:R-:W-:Y:S01]  /*4740*/  LOP3.LUT R0, R12, 0xff, RZ, 0xc0, !PT ;  /* 0x000000ff0c007812 */ /* 0x000fe200078ec0ff */
[----:B------:R-:W3:Y:S01]  /*4750*/  LDSM.16.MT88.4 R40, [R216+0xb800] ;  /* 0x00b80000d828783b */ /* 0x000ee20000004200 */
[C---:B------:R-:W-:Y:S01]  /*4760*/  LOP3.LUT R9, R8.reuse, 0xffff, RZ, 0xc0, !PT ;  /* 0x0000ffff08097812 */ /* 0x040fe200078ec0ff */
[----:B--2---:R-:W-:Y:S01]  /*4770*/  IMAD.MOV.U32 R106, RZ, RZ, R28 ;  /* 0x000000ffff6a7224 */ /* 0x004fe200078e001c */
[----:B------:R-:W-:Y:S01]  /*4780*/  LOP3.LUT R16, R8, 0xff, RZ, 0xc0, !PT ;  /* 0x000000ff08107812 */ /* 0x000fe200078ec0ff */
[----:B------:R-:W-:Y:S01]  /*4790*/  FFMA.FTZ R8, R162, c[0x0][0x23c], -R19 ;  /* 0x00008f00a2087a23 */ /* 0x000fe20000010813 */
[----:B------:R-:W-:Y:S01]  /*47a0*/  PRMT R13, R0, 0x5410, R13 ;  /* 0x00005410000d7816 */ /* 0x000fe2000000000d */
[----:B------:R-:W-:Y:S01]  /*47b0*/  FFMA.FTZ R0, R163, c[0x0][0x23c], -R19 ;  /* 0x00008f00a3007a23 */ /* 0x000fe20000010813 */
[----:B------:R-:W-:Y:S01]  /*47c0*/  SHF.R.U32.HI R10, RZ, 0x8, R10 ;  /* 0x00000008ff0a7819 */ /* 0x000fe2000001160a */
[----:B------:R2:W-:Y:S01]  /*47d0*/  MUFU.EX2 R251, R8 ;  /* 0x0000000800fb7308 */ /* 0x0005e20000000800 */
[----:B------:R-:W-:Y:S01]  /*47e0*/  IMAD.MOV.U32 R145, RZ, RZ, R29 ;  /* 0x000000ffff917224 */ /* 0x000fe200078e001d */
[----:B------:R-:W-:Y:S01]  /*47f0*/  HMMA.16816.F32 R68, R4, R110, R68 ;  /* 0x0000006e0444723c */ /* 0x000fe20000001844 */
[----:B------:R-:W-:-:S02]  /*4800*/  IMAD.MOV.U32 R144, RZ, RZ, R30 ;  /* 0x000000ffff907224 */ /* 0x000fc400078e001e */
[----:B------:R-:W5:Y:S01]  /*4810*/  LDSM.16.MT88.4 R28, [R216+0x9800] ;  /* 0x00980000d81c783b */ /* 0x000f620000004200 */
[----:B-1----:R-:W-:Y:S01]  /*4820*/  SHF.R.U32.HI R3, RZ, 0x8, R9 ;  /* 0x00000008ff037819 */ /* 0x002fe20000011609 */
[----:B------:R-:W-:Y:S01]  /*4830*/  IMAD.MOV.U32 R108, RZ, RZ, R139 ;  /* 0x000000ffff6c7224 */ /* 0x000fe200078e008b */
[----:B------:R1:W1:Y:S01]  /*4840*/  MUFU.EX2 R250, R0 ;  /* 0x0000000000fa7308 */ /* 0x0002620000000800 */
[----:B------:R-:W-:Y:S01]  /*4850*/  LOP3.LUT R9, R11, 0xff, RZ, 0xc0, !PT ;  /* 0x000000ff0b097812 */ /* 0x000fe200078ec0ff */
[----:B------:R-:W-:Y:S01]  /*4860*/  HMMA.16816.F32 R124, R4, R126, R72 ;  /* 0x0000007e047c723c */ /* 0x000fe20000001848 */
[----:B------:R-:W-:Y:S01]  /*4870*/  PRMT R11, R16, 0x5410, R3 ;  /* 0x00005410100b7816 */ /* 0x000fe20000000003 */
[----:B------:R-:W-:Y:S01]  /*4880*/  FFMA.FTZ R3, R185, c[0x0][0x23c], -R19 ;  /* 0x00008f00b9037a23 */ /* 0x000fe20000010813 */
[----:B------:R-:W-:Y:S01]  /*4890*/  PRMT R9, R9, 0x5410, R14 ;  /* 0x0000541009097816 */ /* 0x000fe2000000000e */
[----:B------:R-:W-:Y:S01]  /*48a0*/  IMAD.MOV.U32 R117, RZ, RZ, R35 ;  /* 0x000000ffff757224 */ /* 0x000fe200078e0023 */
[----:B--2---:R-:W-:-:S02]  /*48b0*/  PRMT R8, R15, 0x5410, R10 ;  /* 0x000054100f087816 */ /* 0x004fc4000000000a */
[----:B------:R-:W-:Y:S01]  /*48c0*/  FFMA.FTZ R4, R186, c[0x0][0x23c], -R19 ;  /* 0x00008f00ba047a23 */ /* 0x000fe20000010813 */
[----:B------:R2:W-:Y:S01]  /*48d0*/  MUFU.EX2 R139, R3 ;  /* 0x00000003008b7308 */ /* 0x0005e20000000800 */
[----:B------:R-:W3:Y:S01]  /*48e0*/  LDSM.16.MT88.4 R32, [R216+0xa800] ;  /* 0x00a80000d820783b */ /* 0x000ee20000004200 */
[----:B----4-:R-:W-:Y:S02]  /*48f0*/  IMAD.MOV.U32 R186, RZ, RZ, R49 ;  /* 0x000000ffffba7224 */ /* 0x010fe400078e0031 */
[----:B------:R-:W-:Y:S01]  /*4900*/  IMAD.MOV.U32 R49, RZ, RZ, R144 ;  /* 0x000000ffff317224 */ /* 0x000fe200078e0090 */
[----:B-1----:R-:W-:Y:S01]  /*4910*/  HSET2.LE.AND R0, R8, R248, PT ;  /* 0x000000f808007233 */ /* 0x002fe20003803000 */
[----:B------:R-:W-:Y:S02]  /*4920*/  IMAD.MOV.U32 R111, RZ, RZ, R83 ;  /* 0x000000ffff6f7224 */ /* 0x000fe400078e0053 */
[----:B------:R1:W4:Y:S01]  /*4930*/  MUFU.EX2 R185, R4 ;  /* 0x0000000400b97308 */ /* 0x0003220000000800 */
[----:B------:R-:W-:-:S02]  /*4940*/  IMAD.MOV.U32 R56, RZ, RZ, R145 ;  /* 0x000000ffff387224 */ /* 0x000fc400078e0091 */
[----:B------:R-:W-:Y:S02]  /*4950*/  IMAD.MOV.U32 R58, RZ, RZ, R147 ;  /* 0x000000ffff3a7224 */ /* 0x000fe400078e0093 */
[----:B------:R-:W-:Y:S02]  /*4960*/  IMAD.MOV.U32 R59, RZ, RZ, R90 ;  /* 0x000000ffff3b7224 */ /* 0x000fe400078e005a */
[----:B------:R-:W-:Y:S01]  /*4970*/  IMAD.MOV.U32 R83, RZ, RZ, R116 ;  /* 0x000000ffff537224 */ /* 0x000fe200078e0074 */
[----:B--2---:R-:W-:Y:S01]  /*4980*/  F2FP.PACK_AB R3, R76, R106 ;  /* 0x0000006a4c03723e */ /* 0x004fe200000000ff */
[----:B------:R-:W-:Y:S02]  /*4990*/  IMAD.MOV.U32 R159, RZ, RZ, R117 ;  /* 0x000000ffff9f7224 */ /* 0x000fe400078e0075 */
[----:B------:R-:W-:Y:S02]  /*49a0*/  IMAD.MOV.U32 R57, RZ, RZ, R146 ;  /* 0x000000ffff397224 */ /* 0x000fe400078e0092 */
[----:B------:R-:W-:-:S02]  /*49b0*/  IMAD.MOV.U32 R46, RZ, RZ, R49 ;  /* 0x000000ffff2e7224 */ /* 0x000fc400078e0031 */
[----:B------:R-:W-:Y:S01]  /*49c0*/  IMAD.MOV.U32 R49, RZ, RZ, R59 ;  /* 0x000000ffff317224 */ /* 0x000fe200078e003b */
[----:B-1----:R-:W-:Y:S01]  /*49d0*/  LOP3.LUT R4, R0, R3, RZ, 0xc0, !PT ;  /* 0x0000000300047212 */ /* 0x002fe200078ec0ff */
[--C-:B------:R-:W-:Y:S01]  /*49e0*/  HSET2.LE.AND R0, R9, R248.reuse, PT ;  /* 0x000000f809007233 */ /* 0x100fe20003803000 */
[----:B------:R-:W-:Y:S01]  /*49f0*/  F2FP.PACK_AB R3, R250, R251 ;  /* 0x000000fbfa03723e */ /* 0x000fe200000000ff */
[----:B------:R-:W-:Y:S02]  /*4a00*/  IMAD.MOV.U32 R59, RZ, RZ, R159 ;  /* 0x000000ffff3b7224 */ /* 0x000fe400078e009f */
[----:B------:R-:W-:Y:S01]  /*4a10*/  IMAD.MOV.U32 R159, RZ, RZ, R156 ;  /* 0x000000ffff9f7224 */ /* 0x000fe200078e009c */
[----:B------:R-:W-:Y:S01]  /*4a20*/  LOP3.LUT R5, R0, R3, RZ, 0xc0, !PT ;  /* 0x0000000300057212 */ /* 0x000fe200078ec0ff */
[----:B------:R-:W-:Y:S01]  /*4a30*/  HSET2.LE.AND R0, R11, R248, PT ;  /* 0x000000f80b007233 */ /* 0x000fe20003803000 */
[----:B------:R-:W-:Y:S01]  /*4a40*/  F2FP.PACK_AB R3, R252, R186 ;  /* 0x000000bafc03723e */ /* 0x000fe200000000ff */
[----:B------:R-:W-:-:S02]  /*4a50*/  IMAD.MOV.U32 R156, RZ, RZ, R149 ;  /* 0x000000ffff9c7224 */ /* 0x000fc400078e0095 */
[----:B------:R-:W-:Y:S01]  /*4a60*/  IMAD.MOV.U32 R12, RZ, RZ, R159 ;  /* 0x000000ffff0c7224 */ /* 0x000fe200078e009f */
[----:B------:R-:W-:Y:S01]  /*4a70*/  LOP3.LUT R6, R0, R3, RZ, 0xc0, !PT ;  /* 0x0000000300067212 */ /* 0x000fe200078ec0ff */
[----:B------:R-:W-:Y:S01]  /*4a80*/  HSET2.LE.AND R0, R13, R248, PT ;  /* 0x000000f80d007233 */ /* 0x000fe20003803000 */
[----:B----4-:R-:W-:Y:S01]  /*4a90*/  F2FP.PACK_AB R3, R185, R139 ;  /* 0x0000008bb903723e */ /* 0x010fe200000000ff */
[----:B------:R-:W-:Y:S02]  /*4aa0*/  IMAD.MOV.U32 R82, RZ, RZ, R91 ;  /* 0x000000ffff527224 */ /* 0x000fe400078e005b */
[----:B------:R-:W-:Y:S01]  /*4ab0*/  IMAD.MOV.U32 R109, RZ, RZ, R89 ;  /* 0x000000ffff6d7224 */ /* 0x000fe200078e0059 */
[----:B------:R-:W-:Y:S02]  /*4ac0*/  LOP3.LUT R7, R0, R3, RZ, 0xc0, !PT ;  /* 0x0000000300077212 */ /* 0x000fe400078ec0ff */
[----:B------:R-:W-:Y:S02]  /*4ad0*/  LOP3.LUT R0, R23, UR15, R80, 0x96, !PT ;  /* 0x0000000f17007c12 */ /* 0x000fe4000f8e9650 */
[----:B------:R-:W-:-:S03]  /*4ae0*/  LOP3.LUT R3, R45, UR13, R22, 0x96, !PT ;  /* 0x0000000d2d037c12 */ /* 0x000fc6000f8e9616 */
[C---:B---3--:R-:W-:Y:S07]  /*4af0*/  HMMA.16816.F32 R160, R4.reuse, R40, R196 ;  /* 0x0000002804a0723c */ /* 0x048fee00000018c4 */
[----:B------:R-:W-:Y:S01]  /*4b00*/  IMAD.MOV.U32 R198, RZ, RZ, R158 ;  /* 0x000000ffffc67224 */ /* 0x000fe200078e009e */
[----:B-----5:R-:W-:Y:S01]  /*4b10*/  HMMA.16816.F32 R144, R4, R28, R212 ;  /* 0x0000001c0490723c */ /* 0x020fe200000018d4 */
[----:B------:R-:W-:Y:S02]  /*4b20*/  IMAD.MOV.U32 R197, RZ, RZ, R107 ;  /* 0x000000ffffc57224 */ /* 0x000fe400078e006b */
[----:B------:R-:W-:-:S02]  /*4b30*/  IMAD.MOV.U32 R158, RZ, RZ, R56 ;  /* 0x000000ffff9e7224 */ /* 0x000fc400078e0038 */
[----:B------:R-:W-:Y:S02]  /*4b40*/  IMAD.MOV.U32 R107, RZ, RZ, R58 ;  /* 0x000000ffff6b7224 */ /* 0x000fe400078e003a */
[----:B------:R-:W-:Y:S01]  /*4b50*/  IMAD.MOV.U32 R196, RZ, RZ, R57 ;  /* 0x000000ffffc47224 */ /* 0x000fe200078e0039 */
[C---:B------:R-:W-:Y:S01]  /*4b60*/  HMMA.16816.F32 R72, R4.reuse, R24, R208 ;  /* 0x000000180448723c */ /* 0x040fe200000018d0 */
        /* <DEDUP_REMOVED lines=9> */
[----:B------:R-:W-:Y:S01]  /*4c00*/  HMMA.16816.F32 R116, R4, R36, R200 ;  /* 0x000000240474723c */ /* 0x000fe200000018c8 */
[----:B------:R-:W-:Y:S02]  /*4c10*/  IMAD.MOV.U32 R215, RZ, RZ, R76 ;  /* 0x000000ffffd77224 */ /* 0x000fe400078e004c */
[----:B------:R-:W-:Y:S02]  /*4c20*/  IMAD.MOV.U32 R214, RZ, RZ, R106 ;  /* 0x000000ffffd67224 */ /* 0x000fe400078e006a */
[----:B------:R-:W-:-:S02]  /*4c30*/  IMAD.MOV.U32 R110, RZ, RZ, R104 ;  /* 0x000000ffff6e7224 */ /* 0x000fc400078e0068 */
        /* <DEDUP_REMOVED lines=15> */
[----:B------:R-:W-:Y:S02]  /*4d30*/  IMAD.MOV.U32 R191, RZ, RZ, R46 ;  /* 0x000000ffffbf7224 */ /* 0x000fe400078e002e */
[----:B------:R-:W-:Y:S02]  /*4d40*/  IMAD.MOV.U32 R188, RZ, RZ, R49 ;  /* 0x000000ffffbc7224 */ /* 0x000fe400078e0031 */
        /* <DEDUP_REMOVED lines=15> */
[----:B------:R-:W-:Y:S01]  /*4e40*/  IMAD.MOV.U32 R201, RZ, RZ, R109 ;  /* 0x000000ffffc97224 */ /* 0x000fe200078e006d */
[----:B------:R-:W-:Y:S01]  /*4e50*/  LDSM.16.MT88.4 R152, [R216+0x9c00] ;  /* 0x009c0000d898783b */ /* 0x000fe20000004200 */
[----:B------:R-:W-:Y:S02]  /*4e60*/  IMAD.MOV.U32 R213, RZ, RZ, R16 ;  /* 0x000000ffffd57224 */ /* 0x000fe400078e0010 */
[----:B------:R-:W-:Y:S01]  /*4e70*/  IMAD.MOV.U32 R200, RZ, RZ, R82 ;  /* 0x000000ffffc87224 */ /* 0x000fe200078e0052 */
[----:B------:R-:W-:Y:S02]  /*4e80*/  LDSM.16.MT88.4 R108, [R218+0xac00] ;  /* 0x00ac0000da6c783b */ /* 0x000fe40000004200 */
[----:B------:R-:W-:Y:S07]  /*4e90*/  HMMA.16816.F32 R176, R4, R54, R140 ;  /* 0x0000003604b0723c */ /* 0x000fee000000188c */
[----:B------:R-:W-:-:S04]  /*4ea0*/  IMAD.WIDE.U32 R6, R0, -0x2daee0ad, RZ ;  /* 0xd2511f5300067825 */ /* 0x000fc800078e00ff */
[----:B------:R-:W-:Y:S01]  /*4eb0*/  IMAD.WIDE.U32 R4, R3, -0x2daee0ad, RZ ;  /* 0xd2511f5303047825 */ /* 0x000fe200078e00ff */
[----:B------:R-:W-:-:S04]  /*4ec0*/  LOP3.LUT R3, R7, UR12, R130, 0x96, !PT ;  /* 0x0000000c07037c12 */ /* 0x000fc8000f8e9682 */
[----:B------:R-:W-:Y:S01]  /*4ed0*/  LOP3.LUT R0, R5, UR10, R6, 0x96, !PT ;  /* 0x0000000a05007c12 */ /* 0x000fe2000f8e9606 */
[----:B------:R-:W-:-:S04]  /*4ee0*/  IMAD.WIDE.U32 R6, R3, -0x326172a9, RZ ;  /* 0xcd9e8d5703067825 */ /* 0x000fc800078e00ff */
[----:B------:R-:W-:Y:S01]  /*4ef0*/  IMAD.WIDE.U32 R56, R0, -0x326172a9, RZ ;  /* 0xcd9e8d5700387825 */ /* 0x000fe200078e00ff */
[----:B------:R-:W-:-:S04]  /*4f00*/  LOP3.LUT R3, R7, UR11, R44, 0x96, !PT ;  /* 0x0000000b07037c12 */ /* 0x000fc8000f8e962c */
[----:B------:R-:W-:Y:S01]  /*4f10*/  LOP3.LUT R0, R57, UR9, R6, 0x96, !PT ;  /* 0x0000000939007c12 */ /* 0x000fe2000f8e9606 */
[----:B------:R-:W-:-:S04]  /*4f20*/  IMAD.WIDE.U32 R6, R3, -0x2daee0ad, RZ ;  /* 0xd2511f5303067825 */ /* 0x000fc800078e00ff */
[----:B------:R-:W-:Y:S01]  /*4f30*/  IMAD.WIDE.U32 R44, R0, -0x2daee0ad, RZ ;  /* 0xd2511f53002c7825 */ /* 0x000fe200078e00ff */
[----:B------:R-:W-:-:S03]  /*4f40*/  LOP3.LUT R7, R7, UR8, R4, 0x96, !PT ;  /* 0x0000000807077c12 */ /* 0x000fc6000f8e9604 */
[----:B------:R-:W-:Y:S01]  /*4f50*/  FFMA.FTZ R3, R227, c[0x0][0x23c], -R18 ;  /* 0x00008f00e3037a23 */ /* 0x000fe20000010812 */
[----:B------:R-:W-:Y:S01]  /*4f60*/  LOP3.LUT R0, R45, UR6, R6, 0x96, !PT ;  /* 0x000000062d007c12 */ /* 0x000fe2000f8e9606 */
[----:B------:R-:W-:Y:S02]  /*4f70*/  IMAD.MOV.U32 R227, RZ, RZ, R132 ;  /* 0x000000ffffe37224 */ /* 0x000fe400078e0084 */
[----:B------:R1:W-:Y:S01]  /*4f80*/  MUFU.EX2 R132, R3 ;  /* 0x0000000300847308 */ /* 0x0003e20000000800 */
[----:B------:R-:W-:Y:S02]  /*4f90*/  FFMA.FTZ R6, R223, c[0x0][0x23c], -R18 ;  /* 0x00008f00df067a23 */ /* 0x000fe40000010812 */
[----:B------:R-:W-:-:S04]  /*4fa0*/  IMAD.WIDE.U32 R4, R0, -0x326172a9, RZ ;  /* 0xcd9e8d5700047825 */ /* 0x000fc800078e00ff */
[----:B------:R-:W-:Y:S01]  /*4fb0*/  IMAD.WIDE.U32 R22, R7, -0x326172a9, RZ ;  /* 0xcd9e8d5707167825 */ /* 0x000fe200078e00ff */
[----:B------:R-:W-:Y:S01]  /*4fc0*/  LOP3.LUT R0, R4, 0xffff, RZ, 0xc0, !PT ;  /* 0x0000ffff04007812 */ /* 0x000fe200078ec0ff */
[----:B------:R2:W-:Y:S01]  /*4fd0*/  MUFU.EX2 R137, R6 ;  /* 0x0000000600897308 */ /* 0x0005e20000000800 */
[----:B------:R-:W-:Y:S01]  /*4fe0*/  SHF.R.U32.HI R7, RZ, 0x18, R4 ;  /* 0x00000018ff077819 */ /* 0x000fe20000011604 */
[----:B------:R-:W-:Y:S02]  /*4ff0*/  IMAD.MOV.U32 R223, RZ, RZ, R59 ;  /* 0x000000ffffdf7224 */ /* 0x000fe400078e003b */
[----:B-1----:R-:W-:Y:S02]  /*5000*/  FFMA.FTZ R3, R226, c[0x0][0x23c], -R18 ;  /* 0x00008f00e2037a23 */ /* 0x002fe40000010812 */
[----:B------:R-:W-:Y:S02]  /*5010*/  IMAD.MOV.U32 R226, RZ, RZ, R10 ;  /* 0x000000ffffe27224 */ /* 0x000fe400078e000a */
[----:B------:R1:W-:Y:S01]  /*5020*/  MUFU.EX2 R133, R3 ;  /* 0x0000000300857308 */ /* 0x0003e20000000800 */
[----:B--2---:R-:W-:-:S02]  /*5030*/  FFMA.FTZ R6, R224, c[0x0][0x23c], -R17 ;  /* 0x00008f00e0067a23 */ /* 0x004fc40000010811 */
[----:B------:R-:W-:-:S05]  /*5040*/  IMAD.MOV.U32 R224, RZ, RZ, R83 ;  /* 0x000000ffffe07224 */ /* 0x000fca00078e0053 */
[----:B------:R-:W-:Y:S01]  /*5050*/  MUFU.EX2 R59, R6 ;  /* 0x00000006003b7308 */ /* 0x000fe20000000800 */
[----:B------:R-:W-:Y:S01]  /*5060*/  LDSM.16.MT88.4 R80, [R218+0x9c00] ;  /* 0x009c0000da50783b */ /* 0x000fe20000004200 */
[----:B-1----:R-:W-:Y:S02]  /*5070*/  FFMA.FTZ R3, R187, c[0x0][0x23c], -R18 ;  /* 0x00008f00bb037a23 */ /* 0x002fe40000010812 */
[----:B------:R-:W-:-:S04]  /*5080*/  IMAD.MOV.U32 R187, RZ, RZ, R138 ;  /* 0x000000ffffbb7224 */ /* 0x000fc800078e008a */
[----:B------:R1:W2:Y:S02]  /*5090*/  MUFU.EX2 R138, R3 ;  /* 0x00000003008a7308 */ /* 0x0002a40000000800 */
[----:B-1----:R-:W-:Y:S02]  /*50a0*/  SHF.R.U32.HI R3, RZ, 0x8, R0 ;  /* 0x00000008ff037819 */ /* 0x002fe40000011600 */
[----:B------:R-:W-:-:S04]  /*50b0*/  LOP3.LUT R0, R4, 0xff, RZ, 0xc0, !PT ;  /* 0x000000ff04007812 */ /* 0x000fc800078ec0ff */
[----:B------:R-:W-:Y:S02]  /*50c0*/  PRMT R10, R0, 0x5410, R3 ;  /* 0x00005410000a7816 */ /* 0x000fe40000000003 */
[----:B------:R-:W-:Y:S01]  /*50d0*/  SHF.R.U32.HI R3, RZ, 0x10, R4 ;  /* 0x00000010ff037819 */ /* 0x000fe20000011604 */
[----:B------:R-:W-:Y:S01]  /*50e0*/  FFMA.FTZ R4, R225, c[0x0][0x23c], -R17 ;  /* 0x00008f00e1047a23 */ /* 0x000fe20000010811 */
[----:B------:R-:W-:Y:S01]  /*50f0*/  LOP3.LUT R0, R5, UR17, R22, 0x96, !PT ;  /* 0x0000001105007c12 */ /* 0x000fe2000f8e9616 */
[----:B------:R-:W-:Y:S01]  /*5100*/  IMAD.MOV.U32 R225, RZ, RZ, R21 ;  /* 0x000000ffffe17224 */ /* 0x000fe200078e0015 */
[----:B------:R-:W-:Y:S01]  /*5110*/  LOP3.LUT R3, R3, 0xff, RZ, 0xc0, !PT ;  /* 0x000000ff03037812 */ /* 0x000fe200078ec0ff */
[----:B------:R1:W3:Y:S01]  /*5120*/  MUFU.EX2 R58, R4 ;  /* 0x00000004003a7308 */ /* 0x0002e20000000800 */
[----:B------:R-:W-:Y:S02]  /*5130*/  SHF.R.U32.HI R6, RZ, 0x18, R0 ;  /* 0x00000018ff067819 */ /* 0x000fe40000011600 */
[----:B------:R-:W-:-:S02]  /*5140*/  PRMT R9, R3, 0x5410, R7 ;  /* 0x0000541003097816 */ /* 0x000fc40000000007 */
[C---:B------:R-:W-:Y:S02]  /*5150*/  LOP3.LUT R3, R0.reuse, 0xffff, RZ, 0xc0, !PT ;  /* 0x0000ffff00037812 */ /* 0x040fe400078ec0ff */
[----:B------:R-:W-:Y:S02]  /*5160*/  LOP3.LUT R7, R0, 0xff, RZ, 0xc0, !PT ;  /* 0x000000ff00077812 */ /* 0x000fe400078ec0ff */
[----:B------:R-:W-:Y:S01]  /*5170*/  SHF.R.U32.HI R5, RZ, 0x8, R3 ;  /* 0x00000008ff057819 */ /* 0x000fe20000011603 */
[----:B------:R-:W-:-:S03]  /*5180*/  FFMA.FTZ R3, R231, c[0x0][0x23c], -R17 ;  /* 0x00008f00e7037a23 */ /* 0x000fc60000010811 */
[----:B------:R-:W-:Y:S01]  /*5190*/  PRMT R8, R7, 0x5410, R5 ;  /* 0x0000541007087816 */ /* 0x000fe20000000005 */
[----:B------:R2:W-:Y:S01]  /*51a0*/  MUFU.EX2 R57, R3 ;  /* 0x0000000300397308 */ /* 0x0005e20000000800 */
[----:B-1----:R-:W-:-:S04]  /*51b0*/  SHF.R.U32.HI R4, RZ, 0x10, R0 ;  /* 0x00000010ff047819 */ /* 0x002fc80000011600 */
[----:B------:R-:W-:Y:S01]  /*51c0*/  LOP3.LUT R0, R4, 0xff, RZ, 0xc0, !PT ;  /* 0x000000ff04007812 */ /* 0x000fe200078ec0ff */
[----:B------:R-:W-:-:S03]  /*51d0*/  FFMA.FTZ R4, R230, c[0x0][0x23c], -R17 ;  /* 0x00008f00e6047a23 */ /* 0x000fc60000010811 */
[----:B------:R-:W-:Y:S01]  /*51e0*/  PRMT R5, R0, 0x5410, R6 ;  /* 0x0000541000057816 */ /* 0x000fe20000000006 */
[----:B------:R-:W-:Y:S01]  /*51f0*/  HSET2.LE.AND R0, R10, R248, PT ;  /* 0x000000f80a007233 */ /* 0x000fe20003803000 */
[----:B------:R1:W4:Y:S01]  /*5200*/  MUFU.EX2 R51, R4 ;  /* 0x0000000400337308 */ /* 0x0003220000000800 */
[----:B------:R-:W-:Y:S01]  /*5210*/  FFMA.FTZ R10, R234, c[0x0][0x23c], -R19 ;  /* 0x00008f00ea0a7a23 */ /* 0x000fe20000010813 */
[----:B--2---:R-:W-:-:S04]  /*5220*/  F2FP.PACK_AB R3, R137, R138 ;  /* 0x0000008a8903723e */ /* 0x004fc800000000ff */
[----:B------:R-:W-:Y:S01]  /*5230*/  LOP3.LUT R6, R0, R3, RZ, 0xc0, !PT ;  /* 0x0000000300067212 */ /* 0x000fe200078ec0ff */
[----:B------:R-:W-:Y:S01]  /*5240*/  HSET2.LE.AND R0, R9, R248, PT ;  /* 0x000000f809007233 */ /* 0x000fe20003803000 */
[----:B---3--:R-:W-:-:S04]  /*5250*/  F2FP.PACK_AB R3, R58, R59 ;  /* 0x0000003b3a03723e */ /* 0x008fc800000000ff */
[----:B------:R-:W-:Y:S01]  /*5260*/  LOP3.LUT R7, R0, R3, RZ, 0xc0, !PT ;  /* 0x0000000300077212 */ /* 0x000fe200078ec0ff */
[----:B------:R-:W-:Y:S01]  /*5270*/  HSET2.LE.AND R0, R8, R248, PT ;  /* 0x000000f808007233 */ /* 0x000fe20003803000 */
[----:B------:R-:W-:-:S04]  /*5280*/  F2FP.PACK_AB R3, R133, R132 ;  /* 0x000000848503723e */ /* 0x000fc800000000ff */
[----:B-1----:R-:W-:Y:S01]  /*5290*/  LOP3.LUT R4, R0, R3, RZ, 0xc0, !PT ;  /* 0x0000000300047212 */ /* 0x002fe200078ec0ff */
[----:B------:R-:W-:Y:S01]  /*52a0*/  HSET2.LE.AND R0, R5, R248, PT ;  /* 0x000000f805007233 */ /* 0x000fe20003803000 */
[----:B----4-:R-:W-:-:S04]  /*52b0*/  F2FP.PACK_AB R3, R51, R57 ;  /* 0x000000393303723e */ /* 0x010fc800000000ff */
[----:B------:R-:W-:Y:S01]  /*52c0*/  LOP3.LUT R5, R0, R3, RZ, 0xc0, !PT ;  /* 0x0000000300057212 */ /* 0x000fe200078ec0ff */
[--C-:B------:R-:W-:Y:S02]  /*52d0*/  FFMA.FTZ R0, R228, c[0x0][0x23c], -R20.reuse ;  /* 0x00008f00e4007a23 */ /* 0x100fe40000010814 */
[--C-:B------:R-:W-:Y:S02]  /*52e0*/  FFMA.FTZ R3, R233, c[0x0][0x23c], -R20.reuse ;  /* 0x00008f00e9037a23 */ /* 0x100fe40000010814 */
[----:B------:R1:W-:Y:S02]  /*52f0*/  MUFU.EX2 R49, R0 ;  /* 0x0000000000317308 */ /* 0x0003e40000000800 */
[C---:B------:R-:W-:Y:S06]  /*5300*/  HMMA.16816.F32 R100, R4.reuse, R36, R100 ;  /* 0x000000240464723c */ /* 0x040fec0000001864 */
[----:B------:R-:W-:Y:S02]  /*5310*/  MUFU.EX2 R37, R3 ;  /* 0x0000000300257308 */ /* 0x000fe40000000800 */
[----:B------:R-:W-:Y:S01]  /*5320*/  HMMA.16816.F32 R60, R4, R34, R60 ;  /* 0x00000022043c723c */ /* 0x000fe2000000183c */
[----:B-1----:R-:W-:-:S05]  /*5330*/  FFMA.FTZ R0, R229, c[0x0][0x23c], -R20 ;  /* 0x00008f00e5007a23 */ /* 0x002fca0000010814 */
[----:B------:R-:W-:Y:S02]  /*5340*/  MUFU.EX2 R35, R10 ;  /* 0x0000000a00237308 */ /* 0x000fe40000000800 */
[C---:B------:R-:W-:Y:S06]  /*5350*/  HMMA.16816.F32 R140, R4.reuse, R28, R84 ;  /* 0x0000001c048c723c */ /* 0x040fec0000001854 */
[----:B------:R1:W2:Y:S02]  /*5360*/  MUFU.EX2 R46, R0 ;  /* 0x00000000002e7308 */ /* 0x0002a40000000800 */
[C---:B------:R-:W-:Y:S08]  /*5370*/  HMMA.16816.F32 R84, R4.reuse, R32, R92 ;  /* 0x000000200454723c */ /* 0x040ff0000000185c */
[----:B------:R-:W-:Y:S01]  /*5380*/  HMMA.16816.F32 R28, R4, R30, R112 ;  /* 0x0000001e041c723c */ /* 0x000fe20000001870 */
[----:B-1----:R-:W-:-:S07]  /*5390*/  FFMA.FTZ R0, R232, c[0x0][0x23c], -R20 ;  /* 0x00008f00e8007a23 */ /* 0x002fce0000010814 */
[C---:B------:R-:W-:Y:S01]  /*53a0*/  HMMA.16816.F32 R112, R4.reuse, R40, R96 ;  /* 0x000000280470723c */ /* 0x040fe20000001860 */
[----:B------:R-:W1:Y:S01]  /*53b0*/  LDSM.16.MT88.4 R96, [R216+0xac00] ;  /* 0x00ac0000d860783b */ /* 0x000e620000004200 */
[----:B------:R3:W-:Y:S06]  /*53c0*/  MUFU.EX2 R45, R0 ;  /* 0x00000000002d7308 */ /* 0x0007ec0000000800 */
[C---:B------:R-:W-:Y:S08]  /*53d0*/  HMMA.16816.F32 R172, R4.reuse, R24, R172 ;  /* 0x0000001804ac723c */ /* 0x040ff000000018ac */
[----:B------:R-:W-:Y:S01]  /*53e0*/  HMMA.16816.F32 R24, R4, R26, R120 ;  /* 0x0000001a0418723c */ /* 0x000fe20000001878 */
[----:B------:R-:W4:Y:S01]  /*53f0*/  LDSM.16.MT88.4 R120, [R216+0xbc00] ;  /* 0x00bc0000d878783b */ /* 0x000f220000004200 */
[----:B---3--:R-:W-:-:S05]  /*5400*/  LOP3.LUT R0, R47, UR7, R50, 0x96, !PT ;  /* 0x000000072f007c12 */ /* 0x008fca000f8e9632 */
[----:B------:R-:W-:Y:S01]  /*5410*/  IMAD.WIDE.U32 R8, R0, -0x2daee0ad, RZ ;  /* 0xd2511f5300087825 */ /* 0x000fe200078e00ff */
[C---:B------:R-:W-:Y:S03]  /*5420*/  HMMA.16816.F32 R164, R4.reuse, R52, R164 ;  /* 0x0000003404a4723c */ /* 0x040fe600000018a4 */
[----:B------:R-:W-:Y:S01]  /*5430*/  FFMA.FTZ R0, R235, c[0x0][0x23c], -R19 ;  /* 0x00008f00eb007a23 */ /* 0x000fe20000010813 */
[C---:B------:R-:W-:Y:S02]  /*5440*/  LOP3.LUT R11, R8.reuse, 0xffff, RZ, 0xc0, !PT ;  /* 0x0000ffff080b7812 */ /* 0x040fe400078ec0ff */
[----:B------:R-:W-:Y:S01]  /*5450*/  LOP3.LUT R15, R8, 0xff, RZ, 0xc0, !PT ;  /* 0x000000ff080f7812 */ /* 0x000fe200078ec0ff */
[----:B------:R3:W5:Y:S01]  /*5460*/  MUFU.EX2 R36, R0 ;  /* 0x0000000000247308 */ /* 0x0007620000000800 */
[--C-:B------:R-:W-:Y:S01]  /*5470*/  SHF.R.U32.HI R12, RZ, 0x10, R8.reuse ;  /* 0x00000010ff0c7819 */ /* 0x100fe20000011608 */
[----:B------:R-:W-:Y:S01]  /*5480*/  HMMA.16816.F32 R64, R4, R38, R64 ;  /* 0x000000260440723c */ /* 0x000fe20000001840 */
[----:B------:R-:W-:-:S02]  /*5490*/  SHF.R.U32.HI R14, RZ, 0x18, R8 ;  /* 0x00000018ff0e7819 */ /* 0x000fc40000011608 */
[----:B------:R-:W-:-:S05]  /*54a0*/  SHF.R.U32.HI R11, RZ, 0x8, R11 ;  /* 0x00000008ff0b7819 */ /* 0x000fca000001160b */
[----:B------:R-:W-:Y:S01]  /*54b0*/  HMMA.16816.F32 R40, R4, R42, R68 ;  /* 0x0000002a0428723c */ /* 0x000fe20000001844 */
[----:B---3--:R-:W-:Y:S01]  /*54c0*/  LOP3.LUT R0, R9, UR16, R48, 0x96, !PT ;  /* 0x0000001009007c12 */ /* 0x008fe2000f8e9630 */
[----:B------:R-:W-:-:S06]  /*54d0*/  FFMA.FTZ R9, R236, c[0x0][0x23c], -R19 ;  /* 0x00008f00ec097a23 */ /* 0x000fcc0000010813 */
[----:B------:R-:W-:Y:S01]  /*54e0*/  HMMA.16816.F32 R52, R4, R54, R124 ;  /* 0x000000360434723c */ /* 0x000fe2000000187c */
[C---:B------:R-:W-:Y:S01]  /*54f0*/  LOP3.LUT R3, R0.reuse, 0xffff, RZ, 0xc0, !PT ;  /* 0x0000ffff00037812 */ /* 0x040fe200078ec0ff */
[----:B------:R3:W-:Y:S01]  /*5500*/  MUFU.EX2 R34, R9 ;  /* 0x0000000900227308 */ /* 0x0007e20000000800 */
[----:B------:R-:W-:Y:S02]  /*5510*/  LOP3.LUT R10, R0, 0xff, RZ, 0xc0, !PT ;  /* 0x000000ff000a7812 */ /* 0x000fe400078ec0ff */
[----:B------:R-:W-:Y:S02]  /*5520*/  SHF.R.U32.HI R3, RZ, 0x8, R3 ;  /* 0x00000008ff037819 */ /* 0x000fe40000011603 */
[----:B------:R-:W-:Y:S01]  /*5530*/  FFMA.FTZ R7, R246, c[0x0][0x23c], -R17 ;  /* 0x00008f00f6077a23 */ /* 0x000fe20000010811 */
[----:B------:R-:W-:Y:S02]  /*5540*/  SHF.R.U32.HI R8, RZ, 0x10, R0 ;  /* 0x00000010ff087819 */ /* 0x000fe40000011600 */
[----:B------:R-:W-:-:S02]  /*5550*/  PRMT R3, R10, 0x5410, R3 ;  /* 0x000054100a037816 */ /* 0x000fc40000000003 */
[----:B------:R-:W-:Y:S02]  /*5560*/  SHF.R.U32.HI R13, RZ, 0x18, R0 ;  /* 0x00000018ff0d7819 */ /* 0x000fe40000011600 */
[----:B------:R-:W-:Y:S01]  /*5570*/  LOP3.LUT R10, R12, 0xff, RZ, 0xc0, !PT ;  /* 0x000000ff0c0a7812 */ /* 0x000fe200078ec0ff */
[--C-:B------:R-:W-:Y:S01]  /*5580*/  HSET2.LE.AND R0, R3, R248.reuse, PT ;  /* 0x000000f803007233 */ /* 0x100fe20003803000 */
[----:B--2---:R-:W-:Y:S02]  /*5590*/  F2FP.PACK_AB R3, R46, R49 ;  /* 0x000000312e03723e */ /* 0x004fe400000000ff */
[----:B------:R-:W-:Y:S01]  /*55a0*/  PRMT R10, R10, 0x5410, R14 ;  /* 0x000054100a0a7816 */ /* 0x000fe2000000000e */
[----:B---3--:R-:W-:Y:S01]  /*55b0*/  FFMA.FTZ R9, R237, c[0x0][0x23c], -R19 ;  /* 0x00008f00ed097a23 */ /* 0x008fe20000010813 */
[----:B------:R-:W-:Y:S02]  /*55c0*/  LOP3.LUT R128, R0, R3, RZ, 0xc0, !PT ;  /* 0x0000000300807212 */ /* 0x000fe400078ec0ff */
[----:B-----5:R-:W-:Y:S01]  /*55d0*/  F2FP.PACK_AB R3, R35, R36 ;  /* 0x000000242303723e */ /* 0x020fe200000000ff */
[----:B------:R2:W3:Y:S01]  /*55e0*/  MUFU.EX2 R237, R9 ;  /* 0x0000000900ed7308 */ /* 0x0004e20000000800 */
[----:B------:R-:W-:Y:S01]  /*55f0*/  HSET2.LE.AND R10, R10, R248, PT ;  /* 0x000000f80a0a7233 */ /* 0x000fe20003803000 */
[----:B--2---:R-:W-:-:S02]  /*5600*/  LOP3.LUT R9, R8, 0xff, RZ, 0xc0, !PT ;  /* 0x000000ff08097812 */ /* 0x004fc400078ec0ff */
[----:B------:R-:W-:Y:S02]  /*5610*/  PRMT R8, R15, 0x5410, R11 ;  /* 0x000054100f087816 */ /* 0x000fe4000000000b */
[----:B------:R-:W-:Y:S02]  /*5620*/  PRMT R9, R9, 0x5410, R13 ;  /* 0x0000541009097816 */ /* 0x000fe4000000000d */
[----:B---3--:R-:W-:Y:S01]  /*5630*/  F2FP.PACK_AB R11, R237, R34 ;  /* 0x00000022ed0b723e */ /* 0x008fe200000000ff */
[--C-:B------:R-:W-:Y:S01]  /*5640*/  HSET2.LE.AND R8, R8, R248.reuse, PT ;  /* 0x000000f808087233 */ /* 0x100fe20003803000 */
[----:B------:R-:W-:Y:S01]  /*5650*/  MUFU.EX2 R13, R7 ;  /* 0x00000007000d7308 */ /* 0x000fe20000000800 */
[----:B------:R-:W-:Y:S01]  /*5660*/  HSET2.LE.AND R0, R9, R248, PT ;  /* 0x000000f809007233 */ /* 0x000fe20003803000 */
[----:B------:R-:W-:Y:S02]  /*5670*/  F2FP.PACK_AB R9, R37, R45 ;  /* 0x0000002d2509723e */ /* 0x000fe400000000ff */
[----:B------:R-:W-:-:S02]  /*5680*/  LOP3.LUT R131, R10, R11, RZ, 0xc0, !PT ;  /* 0x0000000b0a837212 */ /* 0x000fc400078ec0ff */
[----:B------:R-:W-:Y:S01]  /*5690*/  LOP3.LUT R129, R0, R3, RZ, 0xc0, !PT ;  /* 0x0000000300817212 */ /* 0x000fe200078ec0ff */
[--C-:B------:R-:W-:Y:S01]  /*56a0*/  FFMA.FTZ R0, R239, c[0x0][0x23c], -R18.reuse ;  /* 0x00008f00ef007a23 */ /* 0x100fe20000010812 */
[----:B------:R-:W-:Y:S01]  /*56b0*/  LOP3.LUT R130, R8, R9, RZ, 0xc0, !PT ;  /* 0x0000000908827212 */ /* 0x000fe200078ec0ff */
[----:B------:R-:W-:Y:S02]  /*56c0*/  FFMA.FTZ R3, R244, c[0x0][0x23c], -R17 ;  /* 0x00008f00f4037a23 */ /* 0x000fe40000010811 */
[----:B------:R2:W-:Y:S04]  /*56d0*/  MUFU.EX2 R33, R0 ;  /* 0x0000000000217308 */ /* 0x0005e80000000800 */
[C---:B-1----:R-:W-:Y:S04]  /*56e0*/  HMMA.16816.F32 R92, R128.reuse, R98, R104 ;  /* 0x00000062805c723c */ /* 0x042fe80000001868 */
[----:B------:R1:W-:Y:S04]  /*56f0*/  MUFU.EX2 R15, R3 ;  /* 0x00000003000f7308 */ /* 0x0003e80000000800 */
[----:B------:R-:W-:Y:S01]  /*5700*/  HMMA.16816.F32 R104, R128, R108, R116 ;  /* 0x0000006c8068723c */ /* 0x000fe20000001874 */
[----:B--2---:R-:W-:-:S04]  /*5710*/  FFMA.FTZ R0, R241, c[0x0][0x23c], -R18 ;  /* 0x00008f00f1007a23 */ /* 0x004fc80000010812 */
[----:B------:R2:W3:Y:S03]  /*5720*/  MUFU.EX2 R32, R0 ;  /* 0x0000000000207308 */ /* 0x0004e60000000800 */
[----:B----4-:R-:W-:Y:S01]  /*5730*/  HMMA.16816.F32 R116, R128, R122, R168 ;  /* 0x0000007a8074723c */ /* 0x010fe200000018a8 */
[----:B-1----:R-:W-:-:S04]  /*5740*/  FFMA.FTZ R3, R243, c[0x0][0x23c], -R17 ;  /* 0x00008f00f3037a23 */ /* 0x002fc80000010811 */
[----:B------:R-:W-:Y:S03]  /*5750*/  MUFU.EX2 R14, R3 ;  /* 0x00000003000e7308 */ /* 0x000fe60000000800 */
[----:B------:R-:W-:Y:S01]  /*5760*/  HMMA.16816.F32 R144, R128, R152, R144 ;  /* 0x000000988090723c */ /* 0x000fe20000001890 */
[----:B--2---:R-:W-:Y:S01]  /*5770*/  FFMA.FTZ R0, R240, c[0x0][0x23c], -R18 ;  /* 0x00008f00f0007a23 */ /* 0x004fe20000010812 */
[----:B---3--:R-:W-:-:S06]  /*5780*/  F2FP.PACK_AB R7, R32, R33 ;  /* 0x000000212007723e */ /* 0x008fcc00000000ff */
[C---:B------:R-:W-:Y:S01]  /*5790*/  HMMA.16816.F32 R148, R128.reuse, R154, R148 ;  /* 0x0000009a8094723c */ /* 0x040fe20000001894 */
[----:B------:R1:W-:Y:S07]  /*57a0*/  MUFU.EX2 R19, R0 ;  /* 0x0000000000137308 */ /* 0x0003ee0000000800 */
[C---:B------:R-:W-:Y:S08]  /*57b0*/  HMMA.16816.F32 R72, R128.reuse, R80, R72 ;  /* 0x000000508048723c */ /* 0x040ff00000001848 */
[----:B------:R-:W-:Y:S01]  /*57c0*/  HMMA.16816.F32 R76, R128, R82, R76 ;  /* 0x00000052804c723c */ /* 0x000fe2000000184c */
[----:B-1----:R-:W-:-:S04]  /*57d0*/  FFMA.FTZ R0, R242, c[0x0][0x23c], -R18 ;  /* 0x00008f00f2007a23 */ /* 0x002fc80000010812 */
[----:B------:R1:W2:Y:S03]  /*57e0*/  MUFU.EX2 R16, R0 ;  /* 0x0000000000107308 */ /* 0x0002a60000000800 */
[C---:B------:R-:W-:Y:S08]  /*57f0*/  HMMA.16816.F32 R88, R128.reuse, R96, R88 ;  /* 0x000000608058723c */ /* 0x040ff00000001858 */
[----:B------:R-:W-:Y:S01]  /*5800*/  HMMA.16816.F32 R156, R128, R110, R156 ;  /* 0x0000006e809c723c */ /* 0x000fe2000000189c */
[----:B-1----:R-:W-:-:S02]  /*5810*/  LOP3.LUT R0, R23, UR7, R56, 0x96, !PT ;  /* 0x0000000717007c12 */ /* 0x002fc4000f8e9638 */
[----:B------:R-:W1:Y:S05]  /*5820*/  LDSM.16.MT88.4 R20, [R218+0xbc00] ;  /* 0x00bc0000da14783b */ /* 0x000e6a0000004200 */
[----:B------:R-:W-:Y:S01]  /*5830*/  HMMA.16816.F32 R160, R128, R120, R160 ;  /* 0x0000007880a0723c */ /* 0x000fe200000018a0 */
[----:B------:R-:W-:-:S05]  /*5840*/  IMAD.WIDE.U32 R4, R0, -0x2daee0ad, RZ ;  /* 0xd2511f5300047825 */ /* 0x000fca00078e00ff */
[----:B------:R-:W-:Y:S02]  /*5850*/  SHF.R.U32.HI R3, RZ, 0x10, R4 ;  /* 0x00000010ff037819 */ /* 0x000fe40000011604 */
[----:B------:R-:W-:Y:S02]  /*5860*/  LOP3.LUT R0, R5, UR16, R44, 0x96, !PT ;  /* 0x0000001005007c12 */ /* 0x000fe4000f8e962c */
[C---:B------:R-:W-:Y:S01]  /*5870*/  LOP3.LUT R6, R4.reuse, 0xffff, RZ, 0xc0, !PT ;  /* 0x0000ffff04067812 */ /* 0x040fe200078ec0ff */
[----:B------:R-:W-:Y:S01]  /*5880*/  FFMA.FTZ R5, R245, c[0x0][0x23c], -R17 ;  /* 0x00008f00f5057a23 */ /* 0x000fe20000010811 */
[----:B------:R-:W-:Y:S02]  /*5890*/  LOP3.LUT R8, R3, 0xff, RZ, 0xc0, !PT ;  /* 0x000000ff03087812 */ /* 0x000fe400078ec0ff */
[----:B------:R-:W-:Y:S01]  /*58a0*/  LOP3.LUT R9, R4, 0xff, RZ, 0xc0, !PT ;  /* 0x000000ff04097812 */ /* 0x000fe200078ec0ff */
[----:B------:R3:W4:Y:S01]  /*58b0*/  MUFU.EX2 R235, R5 ;  /* 0x0000000500eb7308 */ /* 0x0007220000000800 */
[----:B------:R-:W-:-:S02]  /*58c0*/  SHF.R.U32.HI R12, RZ, 0x18, R4 ;  /* 0x00000018ff0c7819 */ /* 0x000fc40000011604 */
[C---:B------:R-:W-:Y:S02]  /*58d0*/  LOP3.LUT R3, R0.reuse, 0xffff, RZ, 0xc0, !PT ;  /* 0x0000ffff00037812 */ /* 0x040fe400078ec0ff */
[----:B------:R-:W-:Y:S02]  /*58e0*/  SHF.R.U32.HI R6, RZ, 0x8, R6 ;  /* 0x00000008ff067819 */ /* 0x000fe40000011606 */
[--C-:B------:R-:W-:Y:S02]  /*58f0*/  SHF.R.U32.HI R4, RZ, 0x10, R0.reuse ;  /* 0x00000010ff047819 */ /* 0x100fe40000011600 */
[----:B------:R-:W-:Y:S02]  /*5900*/  LOP3.LUT R11, R0, 0xff, RZ, 0xc0, !PT ;  /* 0x000000ff000b7812 */ /* 0x000fe400078ec0ff */
[----:B------:R-:W-:Y:S02]  /*5910*/  SHF.R.U32.HI R10, RZ, 0x18, R0 ;  /* 0x00000018ff0a7819 */ /* 0x000fe40000011600 */
[----:B------:R-:W-:-:S02]  /*5920*/  LOP3.LUT R4, R4, 0xff, RZ, 0xc0, !PT ;  /* 0x000000ff04047812 */ /* 0x000fc400078ec0ff */
[----:B------:R-:W-:Y:S02]  /*5930*/  PRMT R0, R9, 0x5410, R6 ;  /* 0x0000541009007816 */ /* 0x000fe40000000006 */
[----:B---3--:R-:W-:Y:S02]  /*5940*/  SHF.R.U32.HI R5, RZ, 0x8, R3 ;  /* 0x00000008ff057819 */ /* 0x008fe40000011603 */
[----:B------:R-:W-:Y:S01]  /*5950*/  PRMT R3, R8, 0x5410, R12 ;  /* 0x0000541008037816 */ /* 0x000fe2000000000c */
[--C-:B------:R-:W-:Y:S01]  /*5960*/  HSET2.LE.AND R0, R0, R248.reuse, PT ;  /* 0x000000f800007233 */ /* 0x100fe20003803000 */
[----:B------:R-:W-:Y:S02]  /*5970*/  PRMT R6, R11, 0x5410, R5 ;  /* 0x000054100b067816 */ /* 0x000fe40000000005 */
[----:B------:R-:W-:Y:S01]  /*5980*/  PRMT R5, R4, 0x5410, R10 ;  /* 0x0000541004057816 */ /* 0x000fe2000000000a */
[--C-:B------:R-:W-:Y:S01]  /*5990*/  HSET2.LE.AND R4, R3, R248.reuse, PT ;  /* 0x000000f803047233 */ /* 0x100fe20003803000 */
[----:B--2---:R-:W-:Y:S01]  /*59a0*/  F2FP.PACK_AB R3, R16, R19 ;  /* 0x000000131003723e */ /* 0x004fe200000000ff */
[--C-:B------:R-:W-:Y:S01]  /*59b0*/  HSET2.LE.AND R6, R6, R248.reuse, PT ;  /* 0x000000f806067233 */ /* 0x100fe20003803000 */
[----:B-1----:R-:W-:Y:S01]  /*59c0*/  HMMA.16816.F32 R124, R128, R20, R180 ;  /* 0x00000014807c723c */ /* 0x002fe200000018b4 */
[----:B------:R-:W-:Y:S01]  /*59d0*/  HSET2.LE.AND R8, R5, R248, PT ;  /* 0x000000f805087233 */ /* 0x000fe20003803000 */
[----:B------:R-:W-:Y:S01]  /*59e0*/  LOP3.LUT R170, R0, R3, RZ, 0xc0, !PT ;  /* 0x0000000300aa7212 */ /* 0x000fe200078ec0ff */
[----:B------:R-:W-:Y:S01]  /*59f0*/  FADD.FTZ R3, R187, R223 ;  /* 0x000000dfbb037221 */ /* 0x000fe20000010000 */
[----:B------:R-:W-:-:S02]  /*5a00*/  F2FP.PACK_AB R0, R13, R15 ;  /* 0x0000000f0d00723e */ /* 0x000fc400000000ff */
[----:B------:R-:W-:Y:S01]  /*5a10*/  LOP3.LUT R168, R6, R7, RZ, 0xc0, !PT ;  /* 0x0000000706a87212 */ /* 0x000fe200078ec0ff */
[----:B------:R-:W-:Y:S01]  /*5a20*/  FADD.FTZ R6, R227, R226 ;  /* 0x000000e2e3067221 */ /* 0x000fe20000010000 */
[----:B------:R-:W-:Y:S01]  /*5a30*/  LOP3.LUT R169, R8, R0, RZ, 0xc0, !PT ;  /* 0x0000000008a97212 */ /* 0x000fe200078ec0ff */
[----:B------:R-:W-:Y:S01]  /*5a40*/  FADD.FTZ R0, R224, R225 ;  /* 0x000000e1e0007221 */ /* 0x000fe20000010000 */
[----:B----4-:R-:W-:Y:S01]  /*5a50*/  F2FP.PACK_AB R5, R235, R14 ;  /* 0x0000000eeb05723e */ /* 0x010fe200000000ff */
[----:B------:R-:W-:Y:S01]  /*5a60*/  FADD.FTZ R7, R189, R188 ;  /* 0x000000bcbd077221 */ /* 0x000fe20000010000 */
[----:B------:R-:W-:Y:S01]  /*5a70*/  HMMA.16816.F32 R128, R128, R22, R176 ;  /* 0x000000168080723c */ /* 0x000fe200000018b0 */
[----:B------:R-:W-:Y:S01]  /*5a80*/  FADD.FTZ R0, R190, R0 ;  /* 0x00000000be007221 */ /* 0x000fe20000010000 */
[----:B------:R-:W-:Y:S01]  /*5a90*/  LOP3.LUT R171, R4, R5, RZ, 0xc0, !PT ;  /* 0x0000000504ab7212 */ /* 0x000fe200078ec0ff */
[----:B------:R-:W-:Y:S02]  /*5aa0*/  FADD.FTZ R3, R191, R3 ;  /* 0x00000003bf037221 */ /* 0x000fe40000010000 */
[----:B------:R-:W-:-:S02]  /*5ab0*/  FADD.FTZ R6, R192, R6 ;  /* 0x00000006c0067221 */ /* 0x000fc40000010000 */
        /* <DEDUP_REMOVED lines=61> */
[----:B------:R-:W-:Y:S02]  /*5e90*/  FADD.FTZ R232, R16, R232 ;  /* 0x000000e810e87221 */ /* 0x000fe40000010000 */
[----:B------:R-:W-:Y:S02]  /*5ea0*/  FADD.FTZ R235, R235, R4 ;  /* 0x00000004ebeb7221 */ /* 0x000fe40000010000 */
[----:B------:R-:W-:Y:S02]  /*5eb0*/  FADD.FTZ R236, R37, R3 ;  /* 0x0000000325ec7221 */ /* 0x000fe40000010000 */
[----:B------:R-:W-:Y:S01]  /*5ec0*/  FADD.FTZ R237, R237, R0 ;  /* 0x00000000eded7221 */ /* 0x000fe20000010000 */
[----:B------:R-:W-:Y:S05]  /*5ed0*/  @!P0 BRA `(.L_x_265) ;  /* 0x0000419000008947 */ /* 0x000fea0003800000 */
[----:B------:R-:W2:Y:S01]  /*5ee0*/  LDL.LU R186, [R1+0x38] ;  /* 0x0000380001ba7983 */ /* 0x000ea20000300800 */
[C---:B------:R-:W-:Y:S01]  /*5ef0*/  IADD3 R215, R247.reuse, 0x4, RZ ;  /* 0x00000004f7d77810 */ /* 0x040fe20007ffe0ff */
[----:B------:R-:W-:Y:S01]  /*5f00*/  IMAD.WIDE.U32 R242, R247, -0x326172a9, RZ ;  /* 0xcd9e8d57f7f27825 */ /* 0x000fe200078e00ff */
[----:B------:R-:W-:Y:S01]  /*5f10*/  ULDC.64 UR4, c[0x0][0x1a0] ;  /* 0x0000680000047ab9 */ /* 0x000fe20000000a00 */
[----:B------:R-:W-:Y:S01]  /*5f20*/  LEA.HI.SX32 R223, R249, 0xfffffffe, 0x1a ;  /* 0xfffffffef9df7811 */ /* 0x000fe200078fd2ff */
[----:B------:R-:W-:Y:S01]  /*5f30*/  USHF.L.U64.HI UR5, UR4, 0x6, UR5 ;  /* 0x0000000604057899 */ /* 0x000fe20008010205 */
[----:B------:R-:W-:Y:S01]  /*5f40*/  IMAD.WIDE.U32 R240, R215, -0x326172a9, RZ ;  /* 0xcd9e8d57d7f07825 */ /* 0x000fe200078e00ff */
[----:B------:R-:W-:Y:S01]  /*5f50*/  LOP3.LUT R230, R243, R184, RZ, 0x3c, !PT ;  /* 0x000000b8f3e67212 */ /* 0x000fe200078e3cff */
[----:B------:R-:W-:Y:S01]  /*5f60*/  USHF.L.U32 UR4, UR4, 0x6, URZ ;  /* 0x0000000604047899 */ /* 0x000fe2000800063f */
[----:B------:R-:W-:Y:S01]  /*5f70*/  MOV R138, R2 ;  /* 0x00000002008a7202 */ /* 0x000fe20000000f00 */
[----:B------:R-:W-:Y:S01]  /*5f80*/  IMAD.MOV.U32 R132, RZ, RZ, R135 ;  /* 0x000000ffff847224 */ /* 0x000fe200078e0087 */
[----:B------:R-:W-:Y:S01]  /*5f90*/  LOP3.LUT R228, R241, R184, RZ, 0x3c, !PT ;  /* 0x000000b8f1e47212 */ /* 0x000fe200078e3cff */
[----:B------:R-:W-:Y:S01]  /*5fa0*/  IMAD.MOV.U32 R0, RZ, RZ, R136 ;  /* 0x000000ffff007224 */ /* 0x000fe200078e0088 */
[----:B------:R-:W-:Y:S01]  /*5fb0*/  MOV R137, R134 ;  /* 0x0000008600897202 */ /* 0x000fe20000000f00 */
[----:B------:R-:W-:Y:S01]  /*5fc0*/  IMAD.WIDE.U32 R230, R230, -0x2daee0ad, RZ ;  /* 0xd2511f53e6e67825 */ /* 0x000fe200078e00ff */
[----:B------:R-:W-:-:S03]  /*5fd0*/  PRMT R226, R238, 0x7054, R238 ;  /* 0x00007054eee27816 */ /* 0x000fc600000000ee */
[----:B------:R-:W-:-:S04]  /*5fe0*/  IMAD.WIDE.U32 R228, R228, -0x2daee0ad, RZ ;  /* 0xd2511f53e4e47825 */ /* 0x000fc800078e00ff */
[----:B--2---:R-:W-:Y:S01]  /*5ff0*/  IMAD.WIDE.U32 R224, R186, -0x2daee0ad, RZ ;  /* 0xd2511f53bae07825 */ /* 0x004fe200078e00ff */
[----:B------:R-:W-:Y:S05]  /*6000*/  BRA `(.L_x_266) ;  /* 0x0000019000007947 */ /* 0x000fea0003800000 */
.L_x_268:
[----:B------:R-:W2:Y:S01]  /*6010*/  LDL.64 R244, [R1+0x18] ;  /* 0x0000180001f47983 */ /* 0x000ea20000100a00 */
[----:B------:R-:W-:Y:S03]  /*6020*/  IADD3 R2, R223, -0x1, RZ ;  /* 0xffffffffdf027810 */ /* 0x000fe60007ffe0ff */
[----:B------:R-:W3:Y:S01]  /*6030*/  LDL.64 R238, [R1+0x8] ;  /* 0x0000080001ee7983 */ /* 0x000ee20000100a00 */
[----:B------:R-:W-:Y:S01]  /*6040*/  SHF.R.S32.HI R3, RZ, 0x1f, R2 ;  /* 0x0000001fff037819 */ /* 0x000fe20000011402 */
[C---:B------:R-:W-:Y:S04]  /*6050*/  IMAD.WIDE.U32 R134, R2.reuse, c[0x0][0x198], RZ ;  /* 0x0000660002867a25 */ /* 0x040fe800078e00ff */
[----:B------:R-:W-:Y:S04]  /*6060*/  IMAD R3, R3, c[0x0][0x198], RZ ;  /* 0x0000660003037a24 */ /* 0x000fe800078e02ff */
[----:B------:R-:W-:Y:S04]  /*6070*/  IMAD R2, R2, c[0x0][0x19c], R3 ;  /* 0x0000670002027a24 */ /* 0x000fe800078e0203 */
[----:B------:R-:W-:Y:S01]  /*6080*/  IMAD.IADD R133, R135, 0x1, R2 ;  /* 0x0000000187857824 */ /* 0x000fe200078e0202 */
[C---:B--2---:R-:W-:Y:S04]  /*6090*/  LEA R3, P1, R134.reuse, R244, 0x6 ;  /* 0x000000f486037211 */ /* 0x044fe800078230ff */
[C---:B------:R-:W-:Y:S02]  /*60a0*/  LEA R2, P2, R3.reuse, c[0x0][0x168], 0x1 ;  /* 0x00005a0003027a11 */ /* 0x040fe400078408ff */
        /* <DEDUP_REMOVED lines=15> */
.L_x_266:
[----:B------:R-:W2:Y:S01]  /*61a0*/  LDL.64 R8, [R1+0x10] ;  /* 0x0000100001087983 */ /* 0x000ea20000100a00 */
[----:B------:R-:W-:Y:S01]  /*61b0*/  SHF.R.S32.HI R2, RZ, 0x1f, R223 ;  /* 0x0000001fff027819 */ /* 0x000fe200000114df */
[----:B------:R-:W-:Y:S04]  /*61c0*/  DEPBAR.LE SB0, 0x0 ;  /* 0x000080000000791a */ /* 0x000fe80000000000 */
[----:B------:R-:W3:Y:S01]  /*61d0*/  LDL R6, [R1] ;  /* 0x0000000001067983 */ /* 0x000ee20000100800 */
[----:B------:R-:W-:Y:S02]  /*61e0*/  IMAD R2, R2, c[0x0][0x1a0], RZ ;  /* 0x0000680002027a24 */ /* 0x000fe400078e02ff */
[C---:B------:R-:W-:Y:S03]  /*61f0*/  IMAD.WIDE.U32 R4, R223.reuse, c[0x0][0x1a0], RZ ;  /* 0x00006800df047a25 */ /* 0x040fe600078e00ff */
[----:B------:R-:W-:Y:S01]  /*6200*/  BAR.SYNC.DEFER_BLOCKING 0x0 ;  /* 0x0000000000007b1d */ /* 0x000fe20000010000 */
        /* <DEDUP_REMOVED lines=11> */
[----:B------:R1:W-:Y:S01]  /*62c0*/  LDGSTS.E.BYPASS.LTC128B.128 [R222+0x9000], [R2.64] ;  /* 0x0900000002de7fae */ /* 0x0003e2000b901d54 */
[----:B------:R-:W-:Y:S05]  /*62d0*/  ISETP.GT.AND P0, PT, R223, RZ, PT ;  /* 0x000000ffdf00720c */ /* 0x000fea0003f04270 */
[----:B------:R1:W-:Y:S06]  /*62e0*/  LDGSTS.E.BYPASS.LTC128B.128 [R222+0xa000], [R2.64+0x40] ;  /* 0x0a00004002de7fae */ /* 0x0003ec000b901d54 */
[----:B------:R1:W-:Y:S06]  /*62f0*/  LDGSTS.E.BYPASS.LTC128B.128 [R222+0xb000], [R2.64+0x80] ;  /* 0x0b00008002de7fae */ /* 0x0003ec000b901d54 */
[----:B------:R2:W-:Y:S06]  /*6300*/  LDGSTS.E.BYPASS.LTC128B.128 [R222+0x9800], [R4.64] ;  /* 0x0980000004de7fae */ /* 0x0005ec000b901d54 */
[----:B------:R2:W-:Y:S06]  /*6310*/  LDGSTS.E.BYPASS.LTC128B.128 [R222+0xa800], [R4.64+0x40] ;  /* 0x0a80004004de7fae */ /* 0x0005ec000b901d54 */
[----:B------:R2:W-:Y:S06]  /*6320*/  LDGSTS.E.BYPASS.LTC128B.128 [R222+0xb800], [R4.64+0x80] ;  /* 0x0b80008004de7fae */ /* 0x0005ec000b901d54 */
[----:B------:R-:W-:Y:S06]  /*6330*/  LDSM.16.M88.4 R64, [R220] ;  /* 0x00000000dc40783b */ /* 0x000fec0000000200 */
[----:B------:R-:W2:Y:S06]  /*6340*/  LDSM.16.M88.4 R16, [R217+0x6000] ;  /* 0x00600000d910783b */ /* 0x000eac0000000200 */
[----:B------:R-:W3:Y:S06]  /*6350*/  LDSM.16.M88.4 R60, [R220+0x1000] ;  /* 0x00100000dc3c783b */ /* 0x000eec0000000200 */
[----:B------:R-:W4:Y:S06]  /*6360*/  LDSM.16.M88.4 R32, [R217+0x6400] ;  /* 0x00640000d920783b */ /* 0x000f2c0000000200 */
[----:B------:R-:W0:Y:S06]  /*6370*/  LDGDEPBAR ;  /* 0x00000000000079af */ /* 0x000e2c0000000000 */
[----:B------:R-:W5:Y:S06]  /*6380*/  LDSM.16.M88.4 R48, [R217+0x6800] ;  /* 0x00680000d930783b */ /* 0x000f6c0000000200 */
[----:B------:R-:W1:Y:S06]  /*6390*/  LDSM.16.M88.4 R172, [R217+0x6c00] ;  /* 0x006c0000d9ac783b */ /* 0x000e6c0000000200 */
[----:B------:R-:W-:Y:S01]  /*63a0*/  LDSM.16.M88.4 R176, [R221] ;  /* 0x00000000ddb0783b */ /* 0x000fe20000000200 */
[-C--:B--2---:R-:W-:Y:S05]  /*63b0*/  HMMA.16816.F32 R4, R64, R16.reuse, RZ ;  /* 0x000000104004723c */ /* 0x084fea00000018ff */
[----:B------:R-:W2:Y:S03]  /*63c0*/  LDSM.16.M88.4 R180, [R219+0x6000] ;  /* 0x00600000dbb4783b */ /* 0x000ea60000000200 */
[C---:B---3--:R-:W-:Y:S03]  /*63d0*/  HMMA.16816.F32 R8, R60.reuse, R16, RZ ;  /* 0x000000103c08723c */ /* 0x048fe600000018ff */
[----:B------:R-:W3:Y:S06]  /*63e0*/  LDSM.16.M88.4 R184, [R221+0x1000] ;  /* 0x00100000ddb8783b */ /* 0x000eec0000000200 */
[----:B------:R-:W1:Y:S01]  /*63f0*/  LDSM.16.M88.4 R188, [R219+0x6400] ;  /* 0x00640000dbbc783b */ /* 0x000e620000000200 */
[-C--:B------:R-:W-:Y:S05]  /*6400*/  HMMA.16816.F32 R12, R60, R18.reuse, RZ ;  /* 0x000000123c0c723c */ /* 0x080fea00000018ff */
[----:B------:R-:W1:Y:S03]  /*6410*/  LDSM.16.M88.4 R192, [R219+0x6800] ;  /* 0x00680000dbc0783b */ /* 0x000e660000000200 */
[C---:B------:R-:W-:Y:S03]  /*6420*/  HMMA.16816.F32 R16, R64.reuse, R18, RZ ;  /* 0x000000124010723c */ /* 0x040fe600000018ff */
[----:B------:R-:W1:Y:S05]  /*6430*/  LDSM.16.M88.4 R196, [R219+0x6c00] ;  /* 0x006c0000dbc4783b */ /* 0x000e6a0000000200 */
[-C--:B----4-:R-:W-:Y:S01]  /*6440*/  HMMA.16816.F32 R20, R64, R32.reuse, RZ ;  /* 0x000000204014723c */ /* 0x090fe200000018ff */
        /* <DEDUP_REMOVED lines=118> */
.L_x_267:
[----:B-1----:R-:W-:Y:S01]  /*6bb0*/  FMNMX.FTZ R2, R4, R0, !PT ;  /* 0x0000000004027209 */ /* 0x002fe20007810000 */
[----:B------:R-:W-:Y:S01]  /*6bc0*/  IMAD.SHL.U32 R204, R223, 0x2, RZ ;  /* 0x00000002dfcc7824 */ /* 0x000fe200078e00ff */
[----:B------:R-:W-:Y:S02]  /*6bd0*/  LDSM.16.MT88.4 R176, [R216+0x9000] ;  /* 0x00900000d8b0783b */ /* 0x000fe40000004200 */
        /* <DEDUP_REMOVED lines=41> */
[----:B------:R-:W-:Y:S01]  /*6e70*/  SHFL.BFLY PT, R135, R136, 0x2, 0x1f ;  /* 0x0c401f0088877f89 */ /* 0x000fe200000e0000 */
[----:B------:R-:W-:Y:S02]  /*6e80*/  FMNMX.FTZ R2, R56, R2, !PT ;  /* 0x0000000238027209 */ /* 0x000fe40007810000 */
[----:B------:R-:W-:Y:S02]  /*6e90*/  FMNMX.FTZ R133, R66, R3, !PT ;  /* 0x0000000342857209 */ /* 0x000fe40007810000 */
[----:B------:R-:W-:Y:S02]  /*6ea0*/  FMNMX.FTZ R3, R57, R2, !PT ;  /* 0x0000000239037209 */ /* 0x000fe40007810000 */
[----:B------:R-:W-:Y:S02]  /*6eb0*/  FMNMX.FTZ R2, R67, R133, !PT ;  /* 0x0000008543027209 */ /* 0x000fe40007810000 */
[----:B------:R-:W-:Y:S03]  /*6ec0*/  FMNMX.FTZ R3, R60, R3, !PT ;  /* 0x000000033c037209 */ /* 0x000fe60007810000 */
[----:B------:R-:W-:Y:S01]  /*6ed0*/  SHFL.BFLY PT, R133, R2, 0x2, 0x1f ;  /* 0x0c401f0002857f89 */ /* 0x000fe200000e0000 */
[----:B------:R-:W-:Y:S07]  /*6ee0*/  FMNMX.FTZ R3, R61, R3, !PT ;  /* 0x000000033d037209 */ /* 0x000fee0007810000 */
[----:B------:R-:W1:Y:S02]  /*6ef0*/  SHFL.BFLY PT, R134, R3, 0x2, 0x1f ;  /* 0x0c401f0003867f89 */ /* 0x000e6400000e0000 */
[----:B-1----:R-:W-:Y:S02]  /*6f00*/  FMNMX.FTZ R134, R3, R134, !PT ;  /* 0x0000008603867209 */ /* 0x002fe40007810000 */
[----:B------:R-:W-:Y:S02]  /*6f10*/  FMNMX.FTZ R136, R136, R135, !PT ;  /* 0x0000008788887209 */ /* 0x000fe40007810000 */
[----:B------:R-:W-:Y:S02]  /*6f20*/  FMNMX.FTZ R2, R2, R133, !PT ;  /* 0x0000008502027209 */ /* 0x000fe40007810000 */
[----:B------:R-:W-:Y:S01]  /*6f30*/  FMNMX.FTZ R133, R10, R138, !PT ;  /* 0x0000008a0a857209 */ /* 0x000fe20007810000 */
[----:B------:R-:W1:Y:S03]  /*6f40*/  SHFL.BFLY PT, R135, R136, 0x1, 0x1f ;  /* 0x0c201f0088877f89 */ /* 0x000e6600000e0000 */
[----:B------:R-:W-:Y:S04]  /*6f50*/  FMNMX.FTZ R133, R11, R133, !PT ;  /* 0x000000850b857209 */ /* 0x000fe80007810000 */
[----:B------:R-:W-:Y:S01]  /*6f60*/  FMNMX.FTZ R3, R14, R133, !PT ;  /* 0x000000850e037209 */ /* 0x000fe20007810000 */
[----:B------:R-:W2:Y:S03]  /*6f70*/  SHFL.BFLY PT, R139, R2, 0x1, 0x1f ;  /* 0x0c201f00028b7f89 */ /* 0x000ea600000e0000 */
[----:B------:R-:W-:Y:S04]  /*6f80*/  FMNMX.FTZ R3, R15, R3, !PT ;  /* 0x000000030f037209 */ /* 0x000fe80007810000 */
[----:B------:R-:W-:Y:S01]  /*6f90*/  FMNMX.FTZ R3, R26, R3, !PT ;  /* 0x000000031a037209 */ /* 0x000fe20007810000 */
[----:B------:R-:W3:Y:S03]  /*6fa0*/  SHFL.BFLY PT, R133, R134, 0x1, 0x1f ;  /* 0x0c201f0086857f89 */ /* 0x000ee600000e0000 */
[----:B------:R-:W-:Y:S04]  /*6fb0*/  FMNMX.FTZ R3, R27, R3, !PT ;  /* 0x000000031b037209 */ /* 0x000fe80007810000 */
[----:B------:R-:W-:Y:S02]  /*6fc0*/  FMNMX.FTZ R3, R30, R3, !PT ;  /* 0x000000031e037209 */ /* 0x000fe40007810000 */
[----:B-1----:R-:W-:Y:S04]  /*6fd0*/  FMNMX.FTZ R136, R136, R135, !PT ;  /* 0x0000008788887209 */ /* 0x002fe80007810000 */
[C---:B------:R-:W-:Y:S01]  /*6fe0*/  FSETP.NEU.FTZ.AND P1, PT, R136.reuse, -INF , PT ;  /* 0xff8000008800780b */ /* 0x040fe20003f3d000 */
[----:B------:R-:W-:Y:S01]  /*6ff0*/  FADD.FTZ R0, -R136, R0 ;  /* 0x0000000088007221 */ /* 0x000fe20000010100 */
[----:B--2---:R-:W-:Y:S01]  /*7000*/  FMNMX.FTZ R135, R2, R139, !PT ;  /* 0x0000008b02877209 */ /* 0x004fe20007810000 */
[----:B------:R-:W-:Y:S01]  /*7010*/  FMUL.FTZ R184, R136, c[0x0][0x23c] ;  /* 0x00008f0088b87a20 */ /* 0x000fe20000410000 */
[----:B------:R-:W-:Y:S01]  /*7020*/  FMNMX.FTZ R2, R31, R3, !PT ;  /* 0x000000031f027209 */ /* 0x000fe20007810000 */
[----:B------:R-:W-:Y:S02]  /*7030*/  FMUL.FTZ R0, R0, c[0x0][0x23c] ;  /* 0x00008f0000007a20 */ /* 0x000fe40000410000 */
[----:B------:R-:W-:Y:S01]  /*7040*/  FMUL.FTZ R185, R135, c[0x0][0x23c] ;  /* 0x00008f0087b97a20 */ /* 0x000fe20000410000 */
[----:B------:R-:W-:Y:S01]  /*7050*/  FMNMX.FTZ R2, R42, R2, !PT ;  /* 0x000000022a027209 */ /* 0x000fe20007810000 */
[----:B------:R1:W2:Y:S01]  /*7060*/  MUFU.EX2 R3, R0 ;  /* 0x0000000000037308 */ /* 0x0002a20000000800 */
[----:B---3--:R-:W-:Y:S02]  /*7070*/  FMNMX.FTZ R134, R134, R133, !PT ;  /* 0x0000008586867209 */ /* 0x008fe40007810000 */
[----:B------:R-:W-:Y:S02]  /*7080*/  FMNMX.FTZ R2, R43, R2, !PT ;  /* 0x000000022b027209 */ /* 0x000fe40007810000 */
[----:B------:R-:W-:Y:S01]  /*7090*/  FSEL R184, R184, RZ, P1 ;  /* 0x000000ffb8b87208 */ /* 0x000fe20000800000 */
[----:B------:R-:W-:Y:S01]  /*70a0*/  FMUL.FTZ R186, R134, c[0x0][0x23c] ;  /* 0x00008f0086ba7a20 */ /* 0x000fe20000410000 */
[----:B------:R-:W-:Y:S02]  /*70b0*/  FMNMX.FTZ R2, R46, R2, !PT ;  /* 0x000000022e027209 */ /* 0x000fe40007810000 */
[----:B------:R-:W-:Y:S01]  /*70c0*/  FSETP.NEU.FTZ.AND P1, PT, R135, -INF , PT ;  /* 0xff8000008700780b */ /* 0x000fe20003f3d000 */
[--C-:B------:R-:W-:Y:S01]  /*70d0*/  FFMA.FTZ R17, R17, c[0x0][0x23c], -R184.reuse ;  /* 0x00008f0011117a23 */ /* 0x100fe200000108b8 */
[----:B------:R-:W-:Y:S01]  /*70e0*/  FMNMX.FTZ R2, R47, R2, !PT ;  /* 0x000000022f027209 */ /* 0x000fe20007810000 */
[--C-:B------:R-:W-:Y:S01]  /*70f0*/  FFMA.FTZ R16, R16, c[0x0][0x23c], -R184.reuse ;  /* 0x00008f0010107a23 */ /* 0x100fe200000108b8 */
[----:B------:R-:W-:Y:S01]  /*7100*/  FSEL R185, R185, RZ, P1 ;  /* 0x000000ffb9b97208 */ /* 0x000fe20000800000 */
[----:B------:R3:W-:Y:S01]  /*7110*/  MUFU.EX2 R209, R17 ;  /* 0x0000001100d17308 */ /* 0x0007e20000000800 */
[----:B------:R-:W-:Y:S01]  /*7120*/  FMNMX.FTZ R2, R58, R2, !PT ;  /* 0x000000023a027209 */ /* 0x000fe20007810000 */
[----:B------:R-:W-:Y:S01]  /*7130*/  FFMA.FTZ R4, R4, c[0x0][0x23c], -R184 ;  /* 0x00008f0004047a23 */ /* 0x000fe200000108b8 */
[----:B------:R-:W-:Y:S01]  /*7140*/  FSETP.NEU.FTZ.AND P1, PT, R134, -INF , PT ;  /* 0xff8000008600780b */ /* 0x000fe20003f3d000 */
[--C-:B------:R-:W-:Y:S02]  /*7150*/  FFMA.FTZ R18, R18, c[0x0][0x23c], -R185.reuse ;  /* 0x00008f0012127a23 */ /* 0x100fe400000108b9 */
[--C-:B------:R-:W-:Y:S01]  /*7160*/  FFMA.FTZ R19, R19, c[0x0][0x23c], -R185.reuse ;  /* 0x00008f0013137a23 */ /* 0x100fe200000108b9 */
[----:B------:R-:W-:Y:S01]  /*7170*/  FSEL R186, R186, RZ, P1 ;  /* 0x000000ffbaba7208 */ /* 0x000fe20000800000 */
[--C-:B------:R-:W-:Y:S02]  /*7180*/  FFMA.FTZ R6, R6, c[0x0][0x23c], -R185.reuse ;  /* 0x00008f0006067a23 */ /* 0x100fe400000108b9 */
[----:B-1----:R-:W-:Y:S01]  /*7190*/  FADD.FTZ R0, -R135, R132 ;  /* 0x0000008487007221 */ /* 0x002fe20000010100 */
[----:B------:R1:W-:Y:S01]  /*71a0*/  MUFU.EX2 R246, R4 ;  /* 0x0000000400f67308 */ /* 0x0003e20000000800 */
[--C-:B------:R-:W-:Y:S02]  /*71b0*/  FFMA.FTZ R13, R13, c[0x0][0x23c], -R186.reuse ;  /* 0x00008f000d0d7a23 */ /* 0x100fe400000108ba */
[----:B------:R-:W-:Y:S02]  /*71c0*/  FMUL.FTZ R0, R0, c[0x0][0x23c] ;  /* 0x00008f0000007a20 */ /* 0x000fe40000410000 */
[--C-:B------:R-:W-:Y:S02]  /*71d0*/  FFMA.FTZ R12, R12, c[0x0][0x23c], -R186.reuse ;  /* 0x00008f000c0c7a23 */ /* 0x100fe400000108ba */
[--C-:B------:R-:W-:Y:S02]  /*71e0*/  FFMA.FTZ R139, R7, c[0x0][0x23c], -R185.reuse ;  /* 0x00008f00078b7a23 */ /* 0x100fe400000108b9 */
[----:B------:R-:W-:Y:S01]  /*71f0*/  FFMA.FTZ R9, R9, c[0x0][0x23c], -R186 ;  /* 0x00008f0009097a23 */ /* 0x000fe200000108ba */
[----:B------:R4:W5:Y:S01]  /*7200*/  MUFU.EX2 R133, R0 ;  /* 0x0000000000857308 */ /* 0x0009620000000800 */
[----:B--2---:R-:W-:Y:S02]  /*7210*/  FMUL.FTZ R68, R3, R68 ;  /* 0x0000004403447220 */ /* 0x004fe40000410000 */
[--C-:B---3--:R-:W-:Y:S02]  /*7220*/  FFMA.FTZ R17, R5, c[0x0][0x23c], -R184.reuse ;  /* 0x00008f0005117a23 */ /* 0x108fe400000108b8 */
[C---:B------:R-:W-:Y:S02]  /*7230*/  FMUL.FTZ R69, R3.reuse, R69 ;  /* 0x0000004503457220 */ /* 0x040fe40000410000 */
[C---:B------:R-:W-:Y:S02]  /*7240*/  FMUL.FTZ R80, R3.reuse, R80 ;  /* 0x0000005003507220 */ /* 0x040fe40000410000 */
[----:B------:R-:W-:Y:S01]  /*7250*/  FMUL.FTZ R81, R3, R81 ;  /* 0x0000005103517220 */ /* 0x000fe20000410000 */
[----:B------:R2:W-:Y:S01]  /*7260*/  MUFU.EX2 R207, R16 ;  /* 0x0000001000cf7308 */ /* 0x0005e20000000800 */
[----:B------:R-:W-:Y:S02]  /*7270*/  FFMA.FTZ R49, R49, c[0x0][0x23c], -R184 ;  /* 0x00008f0031317a23 */ /* 0x000fe400000108b8 */
[--C-:B------:R-:W-:Y:S01]  /*7280*/  FFMA.FTZ R50, R50, c[0x0][0x23c], -R185.reuse ;  /* 0x00008f0032327a23 */ /* 0x100fe200000108b9 */
[----:B-1----:R-:W-:Y:S01]  /*7290*/  LOP3.LUT R4, R225, UR23, R204, 0x96, !PT ;  /* 0x00000017e1047c12 */ /* 0x002fe2000f8e96cc */
[----:B------:R-:W-:Y:S02]  /*72a0*/  FFMA.FTZ R51, R51, c[0x0][0x23c], -R185 ;  /* 0x00008f0033337a23 */ /* 0x000fe400000108b9 */
[C---:B------:R-:W-:Y:S02]  /*72b0*/  FMUL.FTZ R84, R3.reuse, R84 ;  /* 0x0000005403547220 */ /* 0x040fe40000410000 */
[----:B------:R-:W-:Y:S01]  /*72c0*/  IMAD.WIDE.U32 R4, R4, -0x326172a9, RZ ;  /* 0xcd9e8d5704047825 */ /* 0x000fe200078e00ff */
[----:B------:R1:W-:Y:S03]  /*72d0*/  MUFU.EX2 R208, R18 ;  /* 0x0000001200d07308 */ /* 0x0003e60000000800 */
[----:B------:R-:W-:Y:S02]  /*72e0*/  FMUL.FTZ R85, R3, R85 ;  /* 0x0000005503557220 */ /* 0x000fe40000410000 */
[----:B----4-:R-:W-:Y:S01]  /*72f0*/  FADD.FTZ R0, -R134, R137 ;  /* 0x0000008986007221 */ /* 0x010fe20000010100 */
[----:B------:R-:W-:Y:S01]  /*7300*/  LOP3.LUT R137, R5, UR15, R240, 0x96, !PT ;  /* 0x0000000f05897c12 */ /* 0x000fe2000f8e96f0 */
[C---:B-----5:R-:W-:Y:S02]  /*7310*/  FMUL.FTZ R70, R133.reuse, R70 ;  /* 0x0000004685467220 */ /* 0x060fe40000410000 */
[----:B------:R-:W-:Y:S01]  /*7320*/  FMUL.FTZ R0, R0, c[0x0][0x23c] ;  /* 0x00008f0000007a20 */ /* 0x000fe20000410000 */
[----:B------:R3:W-:Y:S01]  /*7330*/  MUFU.EX2 R206, R17 ;  /* 0x0000001100ce7308 */ /* 0x0007e20000000800 */
[C---:B------:R-:W-:Y:S02]  /*7340*/  FMUL.FTZ R71, R133.reuse, R71 ;  /* 0x0000004785477220 */ /* 0x040fe40000410000 */
[----:B------:R-:W-:Y:S01]  /*7350*/  FMUL.FTZ R82, R133, R82 ;  /* 0x0000005285527220 */ /* 0x000fe20000410000 */
[----:B--2---:R-:W-:Y:S01]  /*7360*/  LOP3.LUT R16, R229, UR14, R224, 0x96, !PT ;  /* 0x0000000ee5107c12 */ /* 0x004fe2000f8e96e0 */
[C---:B------:R-:W-:Y:S02]  /*7370*/  FMUL.FTZ R83, R133.reuse, R83 ;  /* 0x0000005385537220 */ /* 0x040fe40000410000 */
[----:B------:R-:W-:Y:S02]  /*7380*/  FMUL.FTZ R86, R133, R86 ;  /* 0x0000005685567220 */ /* 0x000fe40000410000 */
[----:B------:R-:W-:Y:S01]  /*7390*/  IMAD.WIDE.U32 R196, R16, -0x326172a9, RZ ;  /* 0xcd9e8d5710c47825 */ /* 0x000fe200078e00ff */
[----:B------:R2:W4:Y:S01]  /*73a0*/  MUFU.EX2 R132, R0 ;  /* 0x0000000000847308 */ /* 0x0005220000000800 */
[----:B------:R-:W-:Y:S02]  /*73b0*/  LOP3.LUT R16, R5, UR15, R242, 0x96, !PT ;  /* 0x0000000f05107c12 */ /* 0x000fe4000f8e96f2 */
[----:B------:R-:W-:Y:S01]  /*73c0*/  FMUL.FTZ R87, R133, R87 ;  /* 0x0000005785577220 */ /* 0x000fe20000410000 */
[----:B-1----:R-:W-:Y:S01]  /*73d0*/  LOP3.LUT R18, R231, UR14, R224, 0x96, !PT ;  /* 0x0000000ee7127c12 */ /* 0x002fe2000f8e96e0 */
[--C-:B------:R-:W-:Y:S02]  /*73e0*/  FFMA.FTZ R32, R32, c[0x0][0x23c], -R184.reuse ;  /* 0x00008f0020207a23 */ /* 0x100fe400000108b8 */
[----:B------:R-:W-:Y:S02]  /*73f0*/  FFMA.FTZ R33, R33, c[0x0][0x23c], -R184 ;  /* 0x00008f0021217a23 */ /* 0x000fe400000108b8 */
[----:B------:R-:W-:Y:S01]  /*7400*/  IMAD.WIDE.U32 R194, R18, -0x326172a9, RZ ;  /* 0xcd9e8d5712c27825 */ /* 0x000fe200078e00ff */
[----:B------:R1:W-:Y:S03]  /*7410*/  MUFU.EX2 R252, R6 ;  /* 0x0000000600fc7308 */ /* 0x0003e60000000800 */
[--C-:B------:R-:W-:Y:S01]  /*7420*/  FFMA.FTZ R34, R34, c[0x0][0x23c], -R185.reuse ;  /* 0x00008f0022227a23 */ /* 0x100fe200000108b9 */
[--C-:B------:R-:W-:Y:S01]  /*7430*/  LOP3.LUT R18, R195, UR13, R4.reuse, 0x96, !PT ;  /* 0x0000000dc3127c12 */ /* 0x100fe2000f8e9604 */
[----:B------:R-:W-:Y:S01]  /*7440*/  FFMA.FTZ R35, R35, c[0x0][0x23c], -R185 ;  /* 0x00008f0023237a23 */ /* 0x000fe200000108b9 */
[----:B---3--:R-:W-:Y:S01]  /*7450*/  LOP3.LUT R17, R197, UR13, R4, 0x96, !PT ;  /* 0x0000000dc5117c12 */ /* 0x008fe2000f8e9604 */
[----:B------:R-:W-:Y:S03]  /*7460*/  IMAD.WIDE.U32 R4, R16, -0x2daee0ad, RZ ;  /* 0xd2511f5310047825 */ /* 0x000fe600078e00ff */
[----:B------:R3:W5:Y:S01]  /*7470*/  MUFU.EX2 R205, R19 ;  /* 0x0000001300cd7308 */ /* 0x0007620000000800 */
[----:B------:R-:W-:Y:S01]  /*7480*/  IMAD.WIDE.U32 R16, R17, -0x2daee0ad, RZ ;  /* 0xd2511f5311107825 */ /* 0x000fe200078e00ff */
[----:B------:R-:W-:Y:S02]  /*7490*/  LOP3.LUT R5, R5, UR12, R230, 0x96, !PT ;  /* 0x0000000c05057c12 */ /* 0x000fe4000f8e96e6 */
[----:B--2---:R-:W-:Y:S01]  /*74a0*/  FMNMX.FTZ R0, R59, R2, !PT ;  /* 0x000000023b007209 */ /* 0x004fe20007810000 */
[C---:B----4-:R-:W-:Y:S02]  /*74b0*/  FMUL.FTZ R72, R132.reuse, R72 ;  /* 0x0000004884487220 */ /* 0x050fe40000410000 */
[----:B------:R-:W-:Y:S01]  /*74c0*/  FMUL.FTZ R73, R132, R73 ;  /* 0x0000004984497220 */ /* 0x000fe20000410000 */
[----:B------:R-:W-:Y:S01]  /*74d0*/  FMNMX.FTZ R0, R62, R0, !PT ;  /* 0x000000003e007209 */ /* 0x000fe20007810000 */
[C---:B------:R-:W-:Y:S01]  /*74e0*/  FMUL.FTZ R76, R132.reuse, R76 ;  /* 0x0000004c844c7220 */ /* 0x040fe20000410000 */
[----:B------:R2:W-:Y:S01]  /*74f0*/  MUFU.EX2 R249, R13 ;  /* 0x0000000d00f97308 */ /* 0x0005e20000000800 */
[C---:B------:R-:W-:Y:S01]  /*7500*/  FMUL.FTZ R77, R132.reuse, R77 ;  /* 0x0000004d844d7220 */ /* 0x040fe20000410000 */
[----:B------:R-:W-:Y:S01]  /*7510*/  FMNMX.FTZ R0, R63, R0, !PT ;  /* 0x000000003f007209 */ /* 0x000fe20007810000 */
[C---:B------:R-:W-:Y:S02]  /*7520*/  FMUL.FTZ R88, R132.reuse, R88 ;  /* 0x0000005884587220 */ /* 0x040fe40000410000 */
[----:B-1----:R-:W-:Y:S02]  /*7530*/  IMAD.WIDE.U32 R6, R137, -0x2daee0ad, RZ ;  /* 0xd2511f5389067825 */ /* 0x002fe400078e00ff */
[----:B------:R-:W1:Y:S02]  /*7540*/  SHFL.BFLY PT, R2, R0, 0x2, 0x1f ;  /* 0x0c401f0000027f89 */ /* 0x000e6400000e0000 */
[C---:B------:R-:W-:Y:S01]  /*7550*/  FMUL.FTZ R89, R132.reuse, R89 ;  /* 0x0000005984597220 */ /* 0x040fe20000410000 */
[----:B------:R4:W2:Y:S01]  /*7560*/  MUFU.EX2 R250, R12 ;  /* 0x0000000c00fa7308 */ /* 0x0008a20000000800 */
[----:B------:R-:W-:Y:S01]  /*7570*/  LOP3.LUT R17, R17, UR10, R6, 0x96, !PT ;  /* 0x0000000a11117c12 */ /* 0x000fe2000f8e9606 */
[----:B------:R-:W-:Y:S02]  /*7580*/  FMUL.FTZ R92, R132, R92 ;  /* 0x0000005c845c7220 */ /* 0x000fe40000410000 */
[----:B---3--:R-:W-:Y:S01]  /*7590*/  IMAD.WIDE.U32 R18, R18, -0x2daee0ad, RZ ;  /* 0xd2511f5312127825 */ /* 0x008fe200078e00ff */
[----:B-----5:R-:W-:Y:S03]  /*75a0*/  F2FP.PACK_AB R175, R205, R208 ;  /* 0x000000d0cdaf723e */ /* 0x020fe600000000ff */
[----:B------:R-:W-:Y:S01]  /*75b0*/  IMAD.WIDE.U32 R200, R17, -0x326172a9, RZ ;  /* 0xcd9e8d5711c87825 */ /* 0x000fe200078e00ff */
[----:B------:R-:W-:Y:S01]  /*75c0*/  LOP3.LUT R19, R19, UR10, R4, 0x96, !PT ;  /* 0x0000000a13137c12 */ /* 0x000fe2000f8e9604 */
[----:B------:R-:W-:Y:S01]  /*75d0*/  MUFU.EX2 R244, R9 ;  /* 0x0000000900f47308 */ /* 0x000fe20000000800 */
[----:B------:R-:W-:Y:S01]  /*75e0*/  LOP3.LUT R4, R7, UR12, R228, 0x96, !PT ;  /* 0x0000000c07047c12 */ /* 0x000fe2000f8e96e4 */
[----:B------:R-:W-:Y:S04]  /*75f0*/  IMAD.WIDE.U32 R6, R5, -0x326172a9, RZ ;  /* 0xcd9e8d5705067825 */ /* 0x000fe800078e00ff */
[----:B------:R-:W-:Y:S01]  /*7600*/  IMAD.WIDE.U32 R192, R19, -0x326172a9, RZ ;  /* 0xcd9e8d5713c07825 */ /* 0x000fe200078e00ff */
[----:B------:R-:W-:Y:S03]  /*7610*/  LOP3.LUT R7, R7, UR11, R194, 0x96, !PT ;  /* 0x0000000b07077c12 */ /* 0x000fe6000f8e96c2 */
[----:B------:R-:W-:Y:S01]  /*7620*/  IMAD.WIDE.U32 R4, R4, -0x326172a9, RZ ;  /* 0xcd9e8d5704047825 */ /* 0x000fe200078e00ff */
[----:B-1----:R-:W-:Y:S01]  /*7630*/  FMNMX.FTZ R0, R0, R2, !PT ;  /* 0x0000000200007209 */ /* 0x002fe20007810000 */
[----:B------:R-:W-:Y:S02]  /*7640*/  MUFU.EX2 R251, R139 ;  /* 0x0000008b00fb7308 */ /* 0x000fe40000000800 */
[----:B--2---:R-:W-:Y:S01]  /*7650*/  FFMA.FTZ R13, R8, c[0x0][0x23c], -R186 ;  /* 0x00008f00080d7a23 */ /* 0x004fe200000108ba */
[----:B----4-:R-:W-:Y:S01]  /*7660*/  LOP3.LUT R12, R201, UR9, R4, 0x96, !PT ;  /* 0x00000009c90c7c12 */ /* 0x010fe2000f8e9604 */
[----:B------:R-:W1:Y:S01]  /*7670*/  SHFL.BFLY PT, R2, R0, 0x1, 0x1f ;  /* 0x0c201f0000027f89 */ /* 0x000e6200000e0000 */
[----:B------:R-:W-:Y:S01]  /*7680*/  LOP3.LUT R5, R5, UR11, R196, 0x96, !PT ;  /* 0x0000000b05057c12 */ /* 0x000fe2000f8e96c4 */
[----:B------:R-:W-:Y:S01]  /*7690*/  FMUL.FTZ R19, R133, R155 ;  /* 0x0000009b85137220 */ /* 0x000fe20000410000 */
[----:B------:R-:W-:Y:S01]  /*76a0*/  F2FP.PACK_AB R182, R249, R250 ;  /* 0x000000faf9b6723e */ /* 0x000fe200000000ff */
[----:B------:R-:W-:Y:S02]  /*76b0*/  IMAD.WIDE.U32 R202, R12, -0x2daee0ad, RZ ;  /* 0xd2511f530cca7825 */ /* 0x000fe400078e00ff */
[----:B------:R2:W3:Y:S02]  /*76c0*/  MUFU.EX2 R245, R13 ;  /* 0x0000000d00f57308 */ /* 0x0004e40000000800 */
[----:B------:R-:W-:Y:S04]  /*76d0*/  IMAD.WIDE.U32 R4, R5, -0x2daee0ad, RZ ;  /* 0xd2511f5305047825 */ /* 0x000fe800078e00ff */
[----:B------:R-:W-:Y:S01]  /*76e0*/  FMUL.FTZ R93, R132, R93 ;  /* 0x0000005d845d7220 */ /* 0x000fe20000410000 */
[----:B------:R-:W-:Y:S01]  /*76f0*/  LOP3.LUT R16, R5, UR8, R16, 0x96, !PT ;  /* 0x0000000805107c12 */ /* 0x000fe2000f8e9610 */
[----:B------:R-:W-:Y:S01]  /*7700*/  FMUL.FTZ R96, R3, R96 ;  /* 0x0000006003607220 */ /* 0x000fe20000410000 */
[----:B------:R-:W-:Y:S01]  /*7710*/  LOP3.LUT R4, R203, UR6, R4, 0x96, !PT ;  /* 0x00000006cb047c12 */ /* 0x000fe2000f8e9604 */
[----:B------:R-:W-:Y:S01]  /*7720*/  MUFU.EX2 R201, R49 ;  /* 0x0000003100c97308 */ /* 0x000fe20000000800 */
[----:B------:R-:W-:Y:S02]  /*7730*/  FMUL.FTZ R97, R3, R97 ;  /* 0x0000006103617220 */ /* 0x000fe40000410000 */
[----:B------:R-:W-:Y:S04]  /*7740*/  IMAD.WIDE.U32 R190, R16, -0x326172a9, RZ ;  /* 0xcd9e8d5710be7825 */ /* 0x000fe800078e00ff */
[----:B------:R-:W-:Y:S01]  /*7750*/  IMAD.WIDE.U32 R4, R4, -0x326172a9, RZ ;  /* 0xcd9e8d5704047825 */ /* 0x000fe200078e00ff */
[----:B-1----:R-:W-:Y:S02]  /*7760*/  FMNMX.FTZ R2, R0, R2, !PT ;  /* 0x0000000200027209 */ /* 0x002fe40007810000 */
[----:B------:R-:W-:Y:S01]  /*7770*/  LOP3.LUT R0, R193, UR9, R6, 0x96, !PT ;  /* 0x00000009c1007c12 */ /* 0x000fe2000f8e9606 */
[----:B------:R-:W-:Y:S01]  /*7780*/  IMAD.WIDE.U32 R6, R7, -0x2daee0ad, RZ ;  /* 0xd2511f5307067825 */ /* 0x000fe200078e00ff */
[C---:B------:R-:W-:Y:S01]  /*7790*/  FSETP.NEU.FTZ.AND P1, PT, R2.reuse, -INF , PT ;  /* 0xff8000000200780b */ /* 0x040fe20003f3d000 */
[----:B------:R1:W-:Y:S01]  /*77a0*/  MUFU.EX2 R234, R32 ;  /* 0x0000002000ea7308 */ /* 0x0003e20000000800 */
[----:B--2---:R-:W-:Y:S01]  /*77b0*/  SHF.R.U32.HI R13, RZ, 0x18, R4 ;  /* 0x00000018ff0d7819 */ /* 0x004fe20000011604 */
[----:B------:R-:W-:Y:S01]  /*77c0*/  FMUL.FTZ R187, R2, c[0x0][0x23c] ;  /* 0x00008f0002bb7a20 */ /* 0x000fe20000410000 */
[----:B------:R-:W-:Y:S01]  /*77d0*/  LOP3.LUT R18, R7, UR8, R18, 0x96, !PT ;  /* 0x0000000807127c12 */ /* 0x000fe2000f8e9612 */
[----:B------:R-:W-:Y:S01]  /*77e0*/  IMAD.WIDE.U32 R198, R0, -0x2daee0ad, RZ ;  /* 0xd2511f5300c67825 */ /* 0x000fe200078e00ff */
[----:B------:R-:W-:Y:S02]  /*77f0*/  LOP3.LUT R0, R5, UR17, R190, 0x96, !PT ;  /* 0x0000001105007c12 */ /* 0x000fe4000f8e96be */
[----:B------:R-:W-:Y:S01]  /*7800*/  FSEL R187, R187, RZ, P1 ;  /* 0x000000ffbbbb7208 */ /* 0x000fe20000800000 */
[----:B------:R-:W-:Y:S01]  /*7810*/  IMAD.WIDE.U32 R188, R18, -0x326172a9, RZ ;  /* 0xcd9e8d5712bc7825 */ /* 0x000fe200078e00ff */
[----:B------:R-:W-:Y:S01]  /*7820*/  LOP3.LUT R6, R199, UR6, R6, 0x96, !PT ;  /* 0x00000006c7067c12 */ /* 0x000fe2000f8e9606 */
[----:B------:R2:W-:Y:S01]  /*7830*/  MUFU.EX2 R233, R33 ;  /* 0x0000002100e97308 */ /* 0x0005e20000000800 */
[----:B---3--:R-:W-:Y:S01]  /*7840*/  F2FP.PACK_AB R180, R244, R245 ;  /* 0x000000f5f4b4723e */ /* 0x008fe200000000ff */
[--C-:B------:R-:W-:Y:S01]  /*7850*/  FFMA.FTZ R14, R14, c[0x0][0x23c], -R187.reuse ;  /* 0x00008f000e0e7a23 */ /* 0x100fe200000108bb */
[----:B------:R-:W-:Y:S01]  /*7860*/  LOP3.LUT R137, R189, UR7, R192, 0x96, !PT ;  /* 0x00000007bd897c12 */ /* 0x000fe2000f8e96c0 */
[--C-:B------:R-:W-:Y:S02]  /*7870*/  FFMA.FTZ R15, R15, c[0x0][0x23c], -R187.reuse ;  /* 0x00008f000f0f7a23 */ /* 0x100fe400000108bb */
[----:B------:R-:W-:Y:S04]  /*7880*/  IMAD.WIDE.U32 R6, R6, -0x326172a9, RZ ;  /* 0xcd9e8d5706067825 */ /* 0x000fe800078e00ff */
[----:B------:R3:W-:Y:S01]  /*7890*/  MUFU.EX2 R248, R14 ;  /* 0x0000000e00f87308 */ /* 0x0007e20000000800 */
[--C-:B------:R-:W-:Y:S01]  /*78a0*/  SHF.R.U32.HI R16, RZ, 0x10, R6.reuse ;  /* 0x00000010ff107819 */ /* 0x100fe20000011606 */
[--C-:B------:R-:W-:Y:S01]  /*78b0*/  FFMA.FTZ R10, R10, c[0x0][0x23c], -R187.reuse ;  /* 0x00008f000a0a7a23 */ /* 0x100fe200000108bb */
[C---:B------:R-:W-:Y:S01]  /*78c0*/  LOP3.LUT R12, R6.reuse, 0xffff, RZ, 0xc0, !PT ;  /* 0x0000ffff060c7812 */ /* 0x040fe200078ec0ff */
[--C-:B------:R-:W-:Y:S01]  /*78d0*/  FFMA.FTZ R11, R11, c[0x0][0x23c], -R187.reuse ;  /* 0x00008f000b0b7a23 */ /* 0x100fe200000108bb */
[----:B------:R-:W-:Y:S01]  /*78e0*/  LOP3.LUT R18, R6, 0xff, RZ, 0xc0, !PT ;  /* 0x000000ff06127812 */ /* 0x000fe200078ec0ff */
[----:B-1----:R-:W-:Y:S01]  /*78f0*/  FMUL.FTZ R32, R132, R156 ;  /* 0x0000009c84207220 */ /* 0x002fe20000410000 */
[----:B------:R-:W-:Y:S01]  /*7900*/  SHF.R.U32.HI R17, RZ, 0x18, R6 ;  /* 0x00000018ff117819 */ /* 0x000fe20000011606 */
[--C-:B------:R-:W-:Y:S01]  /*7910*/  FFMA.FTZ R46, R46, c[0x0][0x23c], -R187.reuse ;  /* 0x00008f002e2e7a23 */ /* 0x100fe200000108bb */
[----:B------:R-:W-:Y:S01]  /*7920*/  LOP3.LUT R6, R7, UR17, R188, 0x96, !PT ;  /* 0x0000001107067c12 */ /* 0x000fe2000f8e96bc */
[----:B------:R1:W4:Y:S01]  /*7930*/  MUFU.EX2 R247, R15 ;  /* 0x0000000f00f77308 */ /* 0x0003220000000800 */
[----:B------:R-:W-:Y:S01]  /*7940*/  LOP3.LUT R7, R4, 0xffff, RZ, 0xc0, !PT ;  /* 0x0000ffff04077812 */ /* 0x000fe200078ec0ff */
[----:B------:R-:W-:Y:S01]  /*7950*/  FFMA.FTZ R59, R59, c[0x0][0x23c], -R187 ;  /* 0x00008f003b3b7a23 */ /* 0x000fe200000108bb */
[----:B------:R-:W-:Y:S01]  /*7960*/  LOP3.LUT R8, R16, 0xff, RZ, 0xc0, !PT ;  /* 0x000000ff10087812 */ /* 0x000fe200078ec0ff */
[----:B------:R-:W-:Y:S01]  /*7970*/  FMUL.FTZ R16, R3, R152 ;  /* 0x0000009803107220 */ /* 0x000fe20000410000 */
[----:B------:R-:W-:Y:S01]  /*7980*/  SHF.R.U32.HI R5, RZ, 0x8, R7 ;  /* 0x00000008ff057819 */ /* 0x000fe20000011607 */
[----:B--2---:R-:W-:Y:S01]  /*7990*/  FMUL.FTZ R33, R132, R157 ;  /* 0x0000009d84217220 */ /* 0x004fe20000410000 */
[----:B------:R-:W-:Y:S01]  /*79a0*/  PRMT R17, R8, 0x5410, R17 ;  /* 0x0000541008117816 */ /* 0x000fe20000000011 */
[C---:B------:R-:W-:Y:S01]  /*79b0*/  FMUL.FTZ R98, R133.reuse, R98 ;  /* 0x0000006285627220 */ /* 0x040fe20000410000 */
[----:B------:R-:W-:Y:S01]  /*79c0*/  SHF.R.U32.HI R12, RZ, 0x8, R12 ;  /* 0x00000008ff0c7819 */ /* 0x000fe2000001160c */
[----:B------:R2:W-:Y:S01]  /*79d0*/  MUFU.EX2 R239, R10 ;  /* 0x0000000a00ef7308 */ /* 0x0005e20000000800 */
[----:B------:R-:W-:Y:S01]  /*79e0*/  SHF.R.U32.HI R7, RZ, 0x10, R6 ;  /* 0x00000010ff077819 */ /* 0x000fe20000011606 */
[----:B------:R-:W-:Y:S01]  /*79f0*/  FMUL.FTZ R99, R133, R99 ;  /* 0x0000006385637220 */ /* 0x000fe20000410000 */
[----:B------:R-:W-:Y:S01]  /*7a00*/  LOP3.LUT R8, R0, 0xff, RZ, 0xc0, !PT ;  /* 0x000000ff00087812 */ /* 0x000fe200078ec0ff */
[C---:B------:R-:W-:Y:S01]  /*7a10*/  FMUL.FTZ R108, R3.reuse, R108 ;  /* 0x0000006c036c7220 */ /* 0x040fe20000410000 */
[----:B---3--:R-:W-:Y:S01]  /*7a20*/  SHF.R.U32.HI R14, RZ, 0x10, R4 ;  /* 0x00000010ff0e7819 */ /* 0x008fe20000011604 */
[----:B------:R-:W-:Y:S01]  /*7a30*/  FMUL.FTZ R109, R3, R109 ;  /* 0x0000006d036d7220 */ /* 0x000fe20000410000 */
[----:B------:R-:W-:Y:S01]  /*7a40*/  PRMT R18, R18, 0x5410, R12 ;  /* 0x0000541012127816 */ /* 0x000fe2000000000c */
[C---:B------:R-:W-:Y:S01]  /*7a50*/  FMUL.FTZ R110, R133.reuse, R110 ;  /* 0x0000006e856e7220 */ /* 0x040fe20000410000 */
[----:B------:R-:W-:Y:S01]  /*7a60*/  LOP3.LUT R12, R6, 0xff, RZ, 0xc0, !PT ;  /* 0x000000ff060c7812 */ /* 0x000fe200078ec0ff */
[----:B------:R-:W3:Y:S01]  /*7a70*/  MUFU.EX2 R238, R11 ;  /* 0x0000000b00ee7308 */ /* 0x000ee20000000800 */
[----:B------:R-:W-:Y:S01]  /*7a80*/  SHF.R.U32.HI R9, RZ, 0x18, R6 ;  /* 0x00000018ff097819 */ /* 0x000fe20000011606 */
[--C-:B------:R-:W-:Y:S01]  /*7a90*/  HSET2.LE.AND R174, R18, R226.reuse, PT ;  /* 0x000000e212ae7233 */ /* 0x100fe20003803000 */
[----:B------:R-:W-:Y:S01]  /*7aa0*/  LOP3.LUT R14, R14, 0xff, RZ, 0xc0, !PT ;  /* 0x000000ff0e0e7812 */ /* 0x000fe200078ec0ff */
[C---:B------:R-:W-:Y:S01]  /*7ab0*/  FMUL.FTZ R18, R133.reuse, R154 ;  /* 0x0000009a85127220 */ /* 0x040fe20000410000 */
[----:B-1----:R-:W-:Y:S01]  /*7ac0*/  LOP3.LUT R15, R4, 0xff, RZ, 0xc0, !PT ;  /* 0x000000ff040f7812 */ /* 0x002fe200078ec0ff */
[----:B------:R-:W-:Y:S01]  /*7ad0*/  FMUL.FTZ R111, R133, R111 ;  /* 0x0000006f856f7220 */ /* 0x000fe20000410000 */
[----:B------:R-:W-:Y:S01]  /*7ae0*/  LOP3.LUT R4, R0, 0xffff, RZ, 0xc0, !PT ;  /* 0x0000ffff00047812 */ /* 0x000fe200078ec0ff */
[----:B------:R-:W-:Y:S01]  /*7af0*/  FFMA.FTZ R44, R44, c[0x0][0x23c], -R186 ;  /* 0x00008f002c2c7a23 */ /* 0x000fe200000108ba */
[----:B------:R-:W-:Y:S01]  /*7b00*/  PRMT R15, R15, 0x5410, R5 ;  /* 0x000054100f0f7816 */ /* 0x000fe20000000005 */
[----:B------:R-:W-:Y:S01]  /*7b10*/  MUFU.EX2 R199, R51 ;  /* 0x0000003300c77308 */ /* 0x000fe20000000800 */
[----:B------:R-:W-:Y:S01]  /*7b20*/  SHF.R.U32.HI R4, RZ, 0x8, R4 ;  /* 0x00000008ff047819 */ /* 0x000fe20000011604 */
[----:B------:R-:W-:Y:S01]  /*7b30*/  FFMA.FTZ R45, R45, c[0x0][0x23c], -R186 ;  /* 0x00008f002d2d7a23 */ /* 0x000fe200000108ba */
[----:B------:R-:W-:Y:S01]  /*7b40*/  LOP3.LUT R5, R6, 0xffff, RZ, 0xc0, !PT ;  /* 0x0000ffff06057812 */ /* 0x000fe200078ec0ff */
[----:B------:R-:W-:Y:S01]  /*7b50*/  FFMA.FTZ R52, R52, c[0x0][0x23c], -R184 ;  /* 0x00008f0034347a23 */ /* 0x000fe200000108b8 */
[----:B------:R-:W-:Y:S01]  /*7b60*/  PRMT R8, R8, 0x5410, R4 ;  /* 0x0000541008087816 */ /* 0x000fe20000000004 */
[----:B------:R-:W-:Y:S01]  /*7b70*/  FFMA.FTZ R57, R57, c[0x0][0x23c], -R186 ;  /* 0x00008f0039397a23 */ /* 0x000fe200000108ba */
[----:B------:R-:W-:Y:S01]  /*7b80*/  SHF.R.U32.HI R6, RZ, 0x8, R5 ;  /* 0x00000008ff067819 */ /* 0x000fe20000011605 */
[----:B------:R-:W-:Y:S01]  /*7b90*/  FFMA.FTZ R58, R58, c[0x0][0x23c], -R187 ;  /* 0x00008f003a3a7a23 */ /* 0x000fe200000108bb */
[----:B------:R-:W-:Y:S01]  /*7ba0*/  LOP3.LUT R5, R7, 0xff, RZ, 0xc0, !PT ;  /* 0x000000ff07057812 */ /* 0x000fe200078ec0ff */
[--C-:B------:R-:W-:Y:S01]  /*7bb0*/  HSET2.LE.AND R8, R8, R226.reuse, PT ;  /* 0x000000e208087233 */ /* 0x100fe20003803000 */
[--C-:B------:R-:W-:Y:S01]  /*7bc0*/  SHF.R.U32.HI R7, RZ, 0x18, R0.reuse ;  /* 0x00000018ff077819 */ /* 0x100fe20000011600 */
[----:B------:R-:W-:Y:S01]  /*7bd0*/  MUFU.EX2 R227, R34 ;  /* 0x0000002200e37308 */ /* 0x000fe20000000800 */
[----:B------:R-:W-:Y:S01]  /*7be0*/  SHF.R.U32.HI R4, RZ, 0x10, R0 ;  /* 0x00000010ff047819 */ /* 0x000fe20000011600 */
[----:B------:R-:W-:Y:S01]  /*7bf0*/  FADD.FTZ R0, -R2, R138 ;  /* 0x0000008a02007221 */ /* 0x000fe20000010100 */
[----:B------:R-:W-:Y:S01]  /*7c00*/  PRMT R13, R14, 0x5410, R13 ;  /* 0x000054100e0d7816 */ /* 0x000fe2000000000d */
[----:B------:R-:W-:Y:S01]  /*7c10*/  FFMA.FTZ R60, R60, c[0x0][0x23c], -R186 ;  /* 0x00008f003c3c7a23 */ /* 0x000fe200000108ba */
[----:B------:R-:W-:Y:S01]  /*7c20*/  PRMT R12, R12, 0x5410, R6 ;  /* 0x000054100c0c7816 */ /* 0x000fe20000000006 */
[----:B------:R-:W-:Y:S01]  /*7c30*/  FMUL.FTZ R0, R0, c[0x0][0x23c] ;  /* 0x00008f0000007a20 */ /* 0x000fe20000410000 */
[----:B------:R-:W-:Y:S01]  /*7c40*/  PRMT R9, R5, 0x5410, R9 ;  /* 0x0000541005097816 */ /* 0x000fe20000000009 */
[--C-:B------:R-:W-:Y:S01]  /*7c50*/  HSET2.LE.AND R5, R17, R226.reuse, PT ;  /* 0x000000e211057233 */ /* 0x100fe20003803000 */
[----:B------:R-:W-:Y:S01]  /*7c60*/  LOP3.LUT R6, R4, 0xff, RZ, 0xc0, !PT ;  /* 0x000000ff04067812 */ /* 0x000fe200078ec0ff */
[--C-:B------:R-:W-:Y:S01]  /*7c70*/  HSET2.LE.AND R172, R12, R226.reuse, PT ;  /* 0x000000e20cac7233 */ /* 0x100fe20003803000 */
[----:B------:R-:W-:Y:S01]  /*7c80*/  F2FP.PACK_AB R4, R209, R207 ;  /* 0x000000cfd104723e */ /* 0x000fe200000000ff */
[----:B------:R-:W1:Y:S01]  /*7c90*/  MUFU.EX2 R0, R0 ;  /* 0x0000000000007308 */ /* 0x000e620000000800 */
[----:B--2---:R-:W-:Y:S01]  /*7ca0*/  PRMT R10, R6, 0x5410, R7 ;  /* 0x00005410060a7816 */ /* 0x004fe20000000007 */
[--C-:B------:R-:W-:Y:S01]  /*7cb0*/  HSET2.LE.AND R6, R15, R226.reuse, PT ;  /* 0x000000e20f067233 */ /* 0x100fe20003803000 */
[----:B------:R-:W-:Y:S01]  /*7cc0*/  LOP3.LUT R174, R174, R4, RZ, 0xc0, !PT ;  /* 0x00000004aeae7212 */ /* 0x000fe200078ec0ff */
[--C-:B------:R-:W-:Y:S01]  /*7cd0*/  HSET2.LE.AND R7, R13, R226.reuse, PT ;  /* 0x000000e20d077233 */ /* 0x100fe20003803000 */
[----:B------:R-:W-:Y:S01]  /*7ce0*/  LOP3.LUT R175, R5, R175, RZ, 0xc0, !PT ;  /* 0x000000af05af7212 */ /* 0x000fe200078ec0ff */
[--C-:B------:R-:W-:Y:S01]  /*7cf0*/  HSET2.LE.AND R173, R9, R226.reuse, PT ;  /* 0x000000e209ad7233 */ /* 0x100fe20003803000 */
[----:B------:R-:W-:Y:S01]  /*7d00*/  F2FP.PACK_AB R4, R206, R246 ;  /* 0x000000f6ce04723e */ /* 0x000fe200000000ff */
[--C-:B------:R-:W-:Y:S01]  /*7d10*/  HSET2.LE.AND R9, R10, R226.reuse, PT ;  /* 0x000000e20a097233 */ /* 0x100fe20003803000 */
[----:B------:R-:W-:Y:S01]  /*7d20*/  F2FP.PACK_AB R5, R251, R252 ;  /* 0x000000fcfb05723e */ /* 0x000fe200000000ff */
[C---:B------:R-:W-:Y:S01]  /*7d30*/  FMUL.FTZ R12, R132.reuse, R148 ;  /* 0x00000094840c7220 */ /* 0x040fe20000410000 */
[----:B----4-:R-:W-:Y:S01]  /*7d40*/  F2FP.PACK_AB R183, R247, R248 ;  /* 0x000000f8f7b7723e */ /* 0x010fe200000000ff */
[----:B------:R-:W-:Y:S01]  /*7d50*/  FMUL.FTZ R13, R132, R149 ;  /* 0x00000095840d7220 */ /* 0x000fe20000410000 */
[----:B------:R-:W-:Y:S01]  /*7d60*/  LOP3.LUT R172, R172, R4, RZ, 0xc0, !PT ;  /* 0x00000004acac7212 */ /* 0x000fe200078ec0ff */
[----:B------:R-:W-:Y:S01]  /*7d70*/  FMUL.FTZ R4, R3, R140 ;  /* 0x0000008c03047220 */ /* 0x000fe20000410000 */
[----:B------:R-:W-:Y:S01]  /*7d80*/  LOP3.LUT R173, R173, R5, RZ, 0xc0, !PT ;  /* 0x00000005adad7212 */ /* 0x000fe200078ec0ff */
[----:B------:R-:W-:Y:S01]  /*7d90*/  FMUL.FTZ R5, R3, R141 ;  /* 0x0000008d03057220 */ /* 0x000fe20000410000 */
[----:B------:R-:W-:Y:S01]  /*7da0*/  LOP3.LUT R182, R6, R182, RZ, 0xc0, !PT ;  /* 0x000000b606b67212 */ /* 0x000fe200078ec0ff */
[----:B------:R-:W-:Y:S01]  /*7db0*/  FMUL.FTZ R6, R133, R142 ;  /* 0x0000008e85067220 */ /* 0x000fe20000410000 */
[----:B------:R-:W-:Y:S01]  /*7dc0*/  LOP3.LUT R183, R7, R183, RZ, 0xc0, !PT ;  /* 0x000000b707b77212 */ /* 0x000fe200078ec0ff */
[----:B------:R-:W-:Y:S01]  /*7dd0*/  FMUL.FTZ R7, R133, R143 ;  /* 0x0000008f85077220 */ /* 0x000fe20000410000 */
[----:B---3--:R-:W-:Y:S01]  /*7de0*/  F2FP.PACK_AB R181, R238, R239 ;  /* 0x000000efeeb5723e */ /* 0x008fe200000000ff */
[----:B------:R-:W2:Y:S01]  /*7df0*/  LDSM.16.MT88.4 R140, [R218+0x9000] ;  /* 0x00900000da8c783b */ /* 0x000ea20000004200 */
[----:B------:R-:W-:Y:S01]  /*7e00*/  LOP3.LUT R180, R8, R180, RZ, 0xc0, !PT ;  /* 0x000000b408b47212 */ /* 0x000fe200078ec0ff */
[C---:B------:R-:W-:Y:S01]  /*7e10*/  FMUL.FTZ R8, R132.reuse, R144 ;  /* 0x0000009084087220 */ /* 0x040fe20000410000 */
[----:B------:R-:W-:Y:S01]  /*7e20*/  LOP3.LUT R181, R9, R181, RZ, 0xc0, !PT ;  /* 0x000000b509b57212 */ /* 0x000fe200078ec0ff */
[----:B------:R-:W-:Y:S01]  /*7e30*/  FMUL.FTZ R9, R132, R145 ;  /* 0x0000009184097220 */ /* 0x000fe20000410000 */
[-C--:B------:R-:W-:Y:S01]  /*7e40*/  HMMA.16816.F32 R4, R172, R176.reuse, R4 ;  /* 0x000000b0ac04723c */ /* 0x080fe20000001804 */
[C---:B-1----:R-:W-:Y:S01]  /*7e50*/  FMUL.FTZ R10, R0.reuse, R146 ;  /* 0x00000092000a7220 */ /* 0x042fe20000410000 */
[----:B------:R1:W3:Y:S01]  /*7e60*/  MUFU.EX2 R215, R35 ;  /* 0x0000002300d77308 */ /* 0x0002e20000000800 */
[C---:B------:R-:W-:Y:S01]  /*7e70*/  FMUL.FTZ R11, R0.reuse, R147 ;  /* 0x00000093000b7220 */ /* 0x040fe20000410000 */
[----:B------:R-:W-:Y:S01]  /*7e80*/  LOP3.LUT R138, R191, UR7, R200, 0x96, !PT ;  /* 0x00000007bf8a7c12 */ /* 0x000fe2000f8e96c8 */
[----:B------:R-:W4:Y:S01]  /*7e90*/  LDSM.16.MT88.4 R144, [R216+0xa000] ;  /* 0x00a00000d890783b */ /* 0x000f220000004200 */
[C---:B------:R-:W-:Y:S02]  /*7ea0*/  FMUL.FTZ R34, R0.reuse, R158 ;  /* 0x0000009e00227220 */ /* 0x040fe40000410000 */
[C---:B------:R-:W-:Y:S02]  /*7eb0*/  FMUL.FTZ R14, R0.reuse, R150 ;  /* 0x00000096000e7220 */ /* 0x040fe40000410000 */
[C---:B------:R-:W-:Y:S02]  /*7ec0*/  HMMA.16816.F32 R8, R180.reuse, R176, R8 ;  /* 0x000000b0b408723c */ /* 0x040fe40000001808 */
[C---:B------:R-:W-:Y:S01]  /*7ed0*/  FMUL.FTZ R15, R0.reuse, R151 ;  /* 0x00000097000f7220 */ /* 0x040fe20000410000 */
[----:B------:R-:W-:Y:S01]  /*7ee0*/  MUFU.EX2 R200, R50 ;  /* 0x0000003200c87308 */ /* 0x000fe20000000800 */
[C---:B------:R-:W-:Y:S02]  /*7ef0*/  FMUL.FTZ R17, R3.reuse, R153 ;  /* 0x0000009903117220 */ /* 0x040fe40000410000 */
[C---:B------:R-:W-:Y:S02]  /*7f00*/  FMUL.FTZ R74, R0.reuse, R74 ;  /* 0x0000004a004a7220 */ /* 0x040fe40000410000 */
[C---:B------:R-:W-:Y:S01]  /*7f10*/  FMUL.FTZ R75, R0.reuse, R75 ;  /* 0x0000004b004b7220 */ /* 0x040fe20000410000 */
[-C--:B------:R-:W-:Y:S03]  /*7f20*/  HMMA.16816.F32 R12, R180, R178.reuse, R12 ;  /* 0x000000b2b40c723c */ /* 0x080fe6000000180c */
[C---:B------:R-:W-:Y:S01]  /*7f30*/  FMUL.FTZ R78, R0.reuse, R78 ;  /* 0x0000004e004e7220 */ /* 0x040fe20000410000 */
[----:B------:R-:W-:Y:S01]  /*7f40*/  MUFU.EX2 R188, R44 ;  /* 0x0000002c00bc7308 */ /* 0x000fe20000000800 */
[C---:B------:R-:W-:Y:S02]  /*7f50*/  FMUL.FTZ R79, R0.reuse, R79 ;  /* 0x0000004f004f7220 */ /* 0x040fe40000410000 */
[C---:B-1----:R-:W-:Y:S01]  /*7f60*/  FMUL.FTZ R35, R0.reuse, R159 ;  /* 0x0000009f00237220 */ /* 0x042fe20000410000 */
[C---:B------:R-:W-:Y:S01]  /*7f70*/  HMMA.16816.F32 R16, R172.reuse, R178, R16 ;  /* 0x000000b2ac10723c */ /* 0x040fe20000001810 */
[----:B------:R-:W-:Y:S03]  /*7f80*/  LDSM.16.MT88.4 R156, [R216+0xa400] ;  /* 0x00a40000d89c783b */ /* 0x000fe60000004200 */
[C---:B------:R-:W-:Y:S02]  /*7f90*/  FMUL.FTZ R90, R0.reuse, R90 ;  /* 0x0000005a005a7220 */ /* 0x040fe40000410000 */
[C---:B------:R-:W-:Y:S02]  /*7fa0*/  FMUL.FTZ R91, R0.reuse, R91 ;  /* 0x0000005b005b7220 */ /* 0x040fe40000410000 */
[-C--:B--2---:R-:W-:Y:S01]  /*7fb0*/  HMMA.16816.F32 R68, R172, R140.reuse, R68 ;  /* 0x0000008cac44723c */ /* 0x084fe20000001844 */
[C---:B------:R-:W-:Y:S03]  /*7fc0*/  FMUL.FTZ R94, R0.reuse, R94 ;  /* 0x0000005e005e7220 */ /* 0x040fe60000410000 */
[----:B------:R-:W-:Y:S02]  /*7fd0*/  FMUL.FTZ R95, R0, R95 ;  /* 0x0000005f005f7220 */ /* 0x000fe40000410000 */
[----:B------:R-:W-:Y:S02]  /*7fe0*/  IMAD.WIDE.U32 R138, R138, -0x2daee0ad, RZ ;  /* 0xd2511f538a8a7825 */ /* 0x000fe400078e00ff */
[C---:B------:R-:W-:Y:S04]  /*7ff0*/  HMMA.16816.F32 R72, R180.reuse, R140, R72 ;  /* 0x0000008cb448723c */ /* 0x040fe80000001848 */
[----:B------:R-:W-:Y:S01]  /*8000*/  LOP3.LUT R151, R138, 0xff, RZ, 0xc0, !PT ;  /* 0x000000ff8a977812 */ /* 0x000fe200078ec0ff */
[C---:B------:R-:W-:Y:S02]  /*8010*/  FMUL.FTZ R100, R3.reuse, R100 ;  /* 0x0000006403647220 */ /* 0x040fe40000410000 */
[----:B------:R-:W-:Y:S01]  /*8020*/  FMUL.FTZ R101, R3, R101 ;  /* 0x0000006503657220 */ /* 0x000fe20000410000 */
[-C--:B------:R-:W-:Y:S01]  /*8030*/  HMMA.16816.F32 R76, R180, R142.reuse, R76 ;  /* 0x0000008eb44c723c */ /* 0x080fe2000000184c */
[C---:B------:R-:W-:Y:S03]  /*8040*/  FMUL.FTZ R102, R133.reuse, R102 ;  /* 0x0000006685667220 */ /* 0x040fe60000410000 */
[----:B------:R-:W-:Y:S02]  /*8050*/  FMUL.FTZ R103, R133, R103 ;  /* 0x0000006785677220 */ /* 0x000fe40000410000 */
[C---:B------:R-:W-:Y:S02]  /*8060*/  FMUL.FTZ R104, R132.reuse, R104 ;  /* 0x0000006884687220 */ /* 0x040fe40000410000 */
[C---:B------:R-:W-:Y:S01]  /*8070*/  HMMA.16816.F32 R80, R172.reuse, R142, R80 ;  /* 0x0000008eac50723c */ /* 0x040fe20000001850 */
[----:B------:R-:W1:Y:S03]  /*8080*/  LDSM.16.MT88.4 R140, [R218+0xa000] ;  /* 0x00a00000da8c783b */ /* 0x000e660000004200 */
[----:B------:R-:W-:Y:S02]  /*8090*/  FMUL.FTZ R105, R132, R105 ;  /* 0x0000006984697220 */ /* 0x000fe40000410000 */
[C---:B------:R-:W-:Y:S02]  /*80a0*/  FMUL.FTZ R106, R0.reuse, R106 ;  /* 0x0000006a006a7220 */ /* 0x040fe40000410000 */
[-C--:B----4-:R-:W-:Y:S01]  /*80b0*/  HMMA.16816.F32 R84, R172, R144.reuse, R84 ;  /* 0x00000090ac54723c */ /* 0x090fe20000001854 */
[----:B------:R-:W-:Y:S03]  /*80c0*/  FMUL.FTZ R107, R0, R107 ;  /* 0x0000006b006b7220 */ /* 0x000fe60000410000 */
[----:B------:R-:W-:Y:S02]  /*80d0*/  FFMA.FTZ R21, R21, c[0x0][0x23c], -R184 ;  /* 0x00008f0015157a23 */ /* 0x000fe400000108b8 */
[----:B------:R-:W-:Y:S02]  /*80e0*/  FFMA.FTZ R22, R22, c[0x0][0x23c], -R185 ;  /* 0x00008f0016167a23 */ /* 0x000fe400000108b9 */
[C---:B------:R-:W-:Y:S01]  /*80f0*/  HMMA.16816.F32 R88, R180.reuse, R144, R88 ;  /* 0x00000090b458723c */ /* 0x040fe20000001858 */
[----:B------:R2:W-:Y:S03]  /*8100*/  MUFU.EX2 R213, R21 ;  /* 0x0000001500d57308 */ /* 0x0005e60000000800 */
[--C-:B------:R-:W-:Y:S02]  /*8110*/  FFMA.FTZ R24, R24, c[0x0][0x23c], -R186.reuse ;  /* 0x00008f0018187a23 */ /* 0x100fe400000108ba */
[----:B------:R-:W-:Y:S02]  /*8120*/  IMAD.MOV.U32 R176, RZ, RZ, R207 ;  /* 0x000000ffffb07224 */ /* 0x000fe400078e00cf */
[-C--:B------:R-:W-:Y:S01]  /*8130*/  HMMA.16816.F32 R92, R180, R146.reuse, R92 ;  /* 0x00000092b45c723c */ /* 0x080fe2000000185c */
[----:B------:R-:W-:Y:S02]  /*8140*/  FFMA.FTZ R25, R25, c[0x0][0x23c], -R186 ;  /* 0x00008f0019197a23 */ /* 0x000fe400000108ba */
[----:B------:R4:W-:Y:S01]  /*8150*/  MUFU.EX2 R212, R22 ;  /* 0x0000001600d47308 */ /* 0x0009e20000000800 */
[C---:B------:R-:W-:Y:S02]  /*8160*/  FMUL.FTZ R116, R132.reuse, R116 ;  /* 0x0000007484747220 */ /* 0x040fe40000410000 */
[----:B------:R-:W-:Y:S02]  /*8170*/  FMUL.FTZ R117, R132, R117 ;  /* 0x0000007584757220 */ /* 0x000fe40000410000 */
[C---:B------:R-:W-:Y:S01]  /*8180*/  HMMA.16816.F32 R96, R172.reuse, R146, R96 ;  /* 0x00000092ac60723c */ /* 0x040fe20000001860 */
[----:B------:R-:W5:Y:S03]  /*8190*/  LDSM.16.MT88.4 R144, [R216+0xb000] ;  /* 0x00b00000d890783b */ /* 0x000f660000004200 */
[C---:B------:R-:W-:Y:S01]  /*81a0*/  FMUL.FTZ R118, R0.reuse, R118 ;  /* 0x0000007600767220 */ /* 0x040fe20000410000 */
[----:B------:R3:W-:Y:S01]  /*81b0*/  MUFU.EX2 R210, R24 ;  /* 0x0000001800d27308 */ /* 0x0007e20000000800 */
[----:B------:R-:W-:Y:S02]  /*81c0*/  FMUL.FTZ R119, R0, R119 ;  /* 0x0000007700777220 */ /* 0x000fe40000410000 */
[C---:B------:R-:W-:Y:S01]  /*81d0*/  FMUL.FTZ R120, R3.reuse, R120 ;  /* 0x0000007803787220 */ /* 0x040fe20000410000 */
[-C--:B-1----:R-:W-:Y:S03]  /*81e0*/  HMMA.16816.F32 R100, R172, R140.reuse, R100 ;  /* 0x0000008cac64723c */ /* 0x082fe60000001864 */
[----:B------:R-:W-:Y:S02]  /*81f0*/  FFMA.FTZ R20, R20, c[0x0][0x23c], -R184 ;  /* 0x00008f0014147a23 */ /* 0x000fe400000108b8 */
[----:B--2---:R-:W-:Y:S02]  /*8200*/  FMUL.FTZ R21, R132, R161 ;  /* 0x000000a184157220 */ /* 0x004fe40000410000 */
[----:B------:R-:W-:Y:S01]  /*8210*/  FMUL.FTZ R121, R3, R121 ;  /* 0x0000007903797220 */ /* 0x000fe20000410000 */
[C---:B------:R-:W-:Y:S01]  /*8220*/  HMMA.16816.F32 R104, R180.reuse, R140, R104 ;  /* 0x0000008cb468723c */ /* 0x040fe20000001868 */
[----:B------:R1:W-:Y:S03]  /*8230*/  MUFU.EX2 R214, R20 ;  /* 0x0000001400d67308 */ /* 0x0003e60000000800 */
[----:B----4-:R-:W-:Y:S02]  /*8240*/  FMUL.FTZ R22, R0, R162 ;  /* 0x000000a200167220 */ /* 0x010fe40000410000 */
[----:B------:R-:W-:Y:S02]  /*8250*/  FMUL.FTZ R122, R133, R122 ;  /* 0x0000007a857a7220 */ /* 0x000fe40000410000 */
[-C--:B------:R-:W-:Y:S01]  /*8260*/  HMMA.16816.F32 R32, R180, R142.reuse, R32 ;  /* 0x0000008eb420723c */ /* 0x080fe20000001820 */
[----:B------:R-:W-:Y:S03]  /*8270*/  IMAD.WIDE.U32 R140, R137, -0x2daee0ad, RZ ;  /* 0xd2511f53898c7825 */ /* 0x000fe600078e00ff */
[----:B---3--:R-:W-:Y:S01]  /*8280*/  SHF.R.U32.HI R24, RZ, 0x10, R138 ;  /* 0x00000010ff187819 */ /* 0x008fe2000001168a */
[----:B------:R-:W-:Y:S01]  /*8290*/  FMUL.FTZ R123, R133, R123 ;  /* 0x0000007b857b7220 */ /* 0x000fe20000410000 */
[----:B------:R-:W-:Y:S01]  /*82a0*/  LOP3.LUT R148, R141, UR16, R198, 0x96, !PT ;  /* 0x000000108d947c12 */ /* 0x000fe2000f8e96c6 */
[----:B------:R-:W-:Y:S01]  /*82b0*/  FFMA.FTZ R28, R28, c[0x0][0x23c], -R186 ;  /* 0x00008f001c1c7a23 */ /* 0x000fe200000108ba */
[C---:B------:R-:W-:Y:S01]  /*82c0*/  HMMA.16816.F32 R108, R172.reuse, R142, R108 ;  /* 0x0000008eac6c723c */ /* 0x040fe2000000186c */
[C---:B------:R-:W-:Y:S03]  /*82d0*/  FMUL.FTZ R112, R3.reuse, R112 ;  /* 0x0000007003707220 */ /* 0x040fe60000410000 */
[----:B------:R-:W-:Y:S01]  /*82e0*/  FMUL.FTZ R113, R3, R113 ;  /* 0x0000007103717220 */ /* 0x000fe20000410000 */
[C---:B------:R-:W-:Y:S01]  /*82f0*/  LOP3.LUT R149, R140.reuse, 0xffff, RZ, 0xc0, !PT ;  /* 0x0000ffff8c957812 */ /* 0x040fe200078ec0ff */
[C---:B------:R-:W-:Y:S01]  /*8300*/  FMUL.FTZ R114, R133.reuse, R114 ;  /* 0x0000007285727220 */ /* 0x040fe20000410000 */
[----:B------:R-:W-:Y:S01]  /*8310*/  LOP3.LUT R150, R140, 0xff, RZ, 0xc0, !PT ;  /* 0x000000ff8c967812 */ /* 0x000fe200078ec0ff */
[----:B------:R-:W-:Y:S01]  /*8320*/  FMUL.FTZ R115, R133, R115 ;  /* 0x0000007385737220 */ /* 0x000fe20000410000 */
[--C-:B------:R-:W-:Y:S03]  /*8330*/  SHF.R.U32.HI R152, RZ, 0x10, R140.reuse ;  /* 0x00000010ff987819 */ /* 0x100fe6000001168c */
[----:B------:R-:W-:Y:S01]  /*8340*/  FFMA.FTZ R137, R23, c[0x0][0x23c], -R185 ;  /* 0x00008f0017897a23 */ /* 0x000fe200000108b9 */
[----:B------:R-:W-:Y:S01]  /*8350*/  SHF.R.U32.HI R154, RZ, 0x18, R140 ;  /* 0x00000018ff9a7819 */ /* 0x000fe2000001168c */
[----:B-1----:R-:W-:Y:S01]  /*8360*/  FMUL.FTZ R20, R132, R160 ;  /* 0x000000a084147220 */ /* 0x002fe20000410000 */
[-C--:B-----5:R-:W-:Y:S01]  /*8370*/  HMMA.16816.F32 R112, R172, R144.reuse, R112 ;  /* 0x00000090ac70723c */ /* 0x0a0fe20000001870 */
[----:B------:R-:W-:Y:S01]  /*8380*/  FMUL.FTZ R23, R0, R163 ;  /* 0x000000a300177220 */ /* 0x000fe20000410000 */
[----:B------:R-:W1:Y:S01]  /*8390*/  LDSM.16.MT88.4 R140, [R218+0xb000] ;  /* 0x00b00000da8c783b */ /* 0x000e620000004200 */
[----:B------:R2:W-:Y:S01]  /*83a0*/  MUFU.EX2 R211, R137 ;  /* 0x0000008900d37308 */ /* 0x0005e20000000800 */
[--C-:B------:R-:W-:Y:S02]  /*83b0*/  FFMA.FTZ R27, R27, c[0x0][0x23c], -R187.reuse ;  /* 0x00008f001b1b7a23 */ /* 0x100fe400000108bb */
[----:B------:R-:W-:Y:S02]  /*83c0*/  FFMA.FTZ R26, R26, c[0x0][0x23c], -R187 ;  /* 0x00008f001a1a7a23 */ /* 0x000fe400000108bb */
[C---:B------:R-:W-:Y:S01]  /*83d0*/  HMMA.16816.F32 R20, R180.reuse, R144, R20 ;  /* 0x00000090b414723c */ /* 0x040fe20000001814 */
[----:B------:R-:W-:Y:S03]  /*83e0*/  IMAD.MOV.U32 R178, RZ, RZ, R209 ;  /* 0x000000ffffb27224 */ /* 0x000fe600078e00d1 */
[----:B------:R-:W-:Y:S01]  /*83f0*/  IMAD.MOV.U32 R179, RZ, RZ, R208 ;  /* 0x000000ffffb37224 */ /* 0x000fe200078e00d0 */
[----:B------:R3:W-:Y:S01]  /*8400*/  MUFU.EX2 R207, R27 ;  /* 0x0000001b00cf7308 */ /* 0x0007e20000000800 */
[----:B------:R-:W-:Y:S01]  /*8410*/  FFMA.FTZ R29, R29, c[0x0][0x23c], -R186 ;  /* 0x00008f001d1d7a23 */ /* 0x000fe200000108ba */
[----:B------:R-:W-:Y:S01]  /*8420*/  LOP3.LUT R145, R148, 0xff, RZ, 0xc0, !PT ;  /* 0x000000ff94917812 */ /* 0x000fe200078ec0ff */
[-C--:B------:R-:W-:Y:S01]  /*8430*/  HMMA.16816.F32 R116, R180, R146.reuse, R116 ;  /* 0x00000092b474723c */ /* 0x080fe20000001874 */
[----:B------:R-:W-:Y:S03]  /*8440*/  IMAD.MOV.U32 R177, RZ, RZ, R206 ;  /* 0x000000ffffb17224 */ /* 0x000fe600078e00ce */
[----:B------:R-:W-:Y:S01]  /*8450*/  LOP3.LUT R144, R138, 0xffff, RZ, 0xc0, !PT ;  /* 0x0000ffff8a907812 */ /* 0x000fe200078ec0ff */
[----:B------:R-:W-:Y:S02]  /*8460*/  FMUL.FTZ R124, R132, R124 ;  /* 0x0000007c847c7220 */ /* 0x000fe40000410000 */
[----:B------:R4:W5:Y:S01]  /*8470*/  MUFU.EX2 R209, R25 ;  /* 0x0000001900d17308 */ /* 0x0009620000000800 */
[C---:B------:R-:W-:Y:S01]  /*8480*/  HMMA.16816.F32 R120, R172.reuse, R146, R120 ;  /* 0x00000092ac78723c */ /* 0x040fe20000001878 */
[----:B------:R-:W-:Y:S03]  /*8490*/  IMAD.MOV.U32 R193, RZ, RZ, R205 ;  /* 0x000000ffffc17224 */ /* 0x000fe600078e00cd */
[----:B--2---:R-:W-:Y:S01]  /*84a0*/  LOP3.LUT R137, R139, UR16, R202, 0x96, !PT ;  /* 0x000000108b897c12 */ /* 0x004fe2000f8e96ca */
[----:B------:R-:W-:Y:S01]  /*84b0*/  FFMA.FTZ R30, R30, c[0x0][0x23c], -R187 ;  /* 0x00008f001e1e7a23 */ /* 0x000fe200000108bb */
[----:B------:R-:W-:Y:S01]  /*84c0*/  SHF.R.U32.HI R139, RZ, 0x8, R149 ;  /* 0x00000008ff8b7819 */ /* 0x000fe20000011695 */
[----:B------:R-:W-:Y:S01]  /*84d0*/  FFMA.FTZ R31, R31, c[0x0][0x23c], -R187 ;  /* 0x00008f001f1f7a23 */ /* 0x000fe200000108bb */
[----:B------:R-:W-:Y:S01]  /*84e0*/  SHF.R.U32.HI R149, RZ, 0x18, R138 ;  /* 0x00000018ff957819 */ /* 0x000fe2000001168a */
[----:B------:R2:W1:Y:S03]  /*84f0*/  MUFU.EX2 R208, R26 ;  /* 0x0000001a00d07308 */ /* 0x0004660000000800 */
[----:B------:R-:W-:Y:S01]  /*8500*/  SHF.R.U32.HI R138, RZ, 0x10, R148 ;  /* 0x00000010ff8a7819 */ /* 0x000fe20000011694 */
[----:B---3--:R-:W-:Y:S01]  /*8510*/  FMUL.FTZ R27, R133, R167 ;  /* 0x000000a7851b7220 */ /* 0x008fe20000410000 */
[----:B------:R-:W-:Y:S01]  /*8520*/  SHF.R.U32.HI R146, RZ, 0x8, R144 ;  /* 0x00000008ff927819 */ /* 0x000fe20000011690 */
[----:B------:R-:W-:Y:S01]  /*8530*/  FMUL.FTZ R125, R132, R125 ;  /* 0x0000007d847d7220 */ /* 0x000fe20000410000 */
[----:B------:R-:W-:Y:S01]  /*8540*/  LOP3.LUT R144, R24, 0xff, RZ, 0xc0, !PT ;  /* 0x000000ff18907812 */ /* 0x000fe200078ec0ff */
[----:B------:R-:W-:Y:S01]  /*8550*/  FMUL.FTZ R126, R0, R126 ;  /* 0x0000007e007e7220 */ /* 0x000fe20000410000 */
[----:B------:R-:W-:Y:S01]  /*8560*/  LOP3.LUT R24, R148, 0xffff, RZ, 0xc0, !PT ;  /* 0x0000ffff94187812 */ /* 0x000fe200078ec0ff */
[----:B------:R3:W-:Y:S01]  /*8570*/  MUFU.EX2 R206, R28 ;  /* 0x0000001c00ce7308 */ /* 0x0007e20000000800 */
[----:B------:R-:W-:Y:S01]  /*8580*/  SHF.R.U32.HI R148, RZ, 0x18, R148 ;  /* 0x00000018ff947819 */ /* 0x000fe20000011694 */
[----:B------:R-:W-:Y:S01]  /*8590*/  FMUL.FTZ R127, R0, R127 ;  /* 0x0000007f007f7220 */ /* 0x000fe20000410000 */
[----:B------:R-:W-:Y:S01]  /*85a0*/  LOP3.LUT R138, R138, 0xff, RZ, 0xc0, !PT ;  /* 0x000000ff8a8a7812 */ /* 0x000fe200078ec0ff */
[----:B----4-:R-:W-:Y:S01]  /*85b0*/  FMUL.FTZ R25, R3, R165 ;  /* 0x000000a503197220 */ /* 0x010fe20000410000 */
[----:B------:R-:W-:Y:S01]  /*85c0*/  PRMT R153, R150, 0x5410, R139 ;  /* 0x0000541096997816 */ /* 0x000fe2000000008b */
[C---:B------:R-:W-:Y:S01]  /*85d0*/  FMUL.FTZ R128, R132.reuse, R128 ;  /* 0x0000008084807220 */ /* 0x040fe20000410000 */
[----:B------:R-:W-:Y:S01]  /*85e0*/  PRMT R161, R151, 0x5410, R146 ;  /* 0x0000541097a17816 */ /* 0x000fe20000000092 */
[----:B------:R-:W-:Y:S01]  /*85f0*/  FMUL.FTZ R129, R132, R129 ;  /* 0x0000008184817220 */ /* 0x000fe20000410000 */
[----:B------:R-:W-:Y:S01]  /*8600*/  PRMT R162, R144, 0x5410, R149 ;  /* 0x0000541090a27816 */ /* 0x000fe20000000095 */
[----:B------:R4:W4:Y:S01]  /*8610*/  MUFU.EX2 R205, R29 ;  /* 0x0000001d00cd7308 */ /* 0x0009220000000800 */
[----:B------:R-:W-:Y:S01]  /*8620*/  PRMT R144, R138, 0x5410, R148 ;  /* 0x000054108a907816 */ /* 0x000fe20000000094 */
[----:B------:R-:W-:Y:S01]  /*8630*/  FMUL.FTZ R130, R0, R130 ;  /* 0x0000008200827220 */ /* 0x000fe20000410000 */
[----:B------:R-:W-:Y:S01]  /*8640*/  SHF.R.U32.HI R139, RZ, 0x8, R24 ;  /* 0x00000008ff8b7819 */ /* 0x000fe20000011618 */
[----:B------:R-:W-:Y:S01]  /*8650*/  FMUL.FTZ R24, R3, R164 ;  /* 0x000000a403187220 */ /* 0x000fe20000410000 */
[----:B------:R-:W5:Y:S01]  /*8660*/  LDSM.16.MT88.4 R148, [R216+0x9400] ;  /* 0x00940000d894783b */ /* 0x000f620000004200 */
[----:B--2---:R-:W-:Y:S01]  /*8670*/  FMUL.FTZ R26, R133, R166 ;  /* 0x000000a6851a7220 */ /* 0x004fe20000410000 */
[----:B------:R-:W-:Y:S01]  /*8680*/  LOP3.LUT R147, R152, 0xff, RZ, 0xc0, !PT ;  /* 0x000000ff98937812 */ /* 0x000fe200078ec0ff */
[----:B------:R-:W-:Y:S01]  /*8690*/  FMUL.FTZ R131, R0, R131 ;  /* 0x0000008300837220 */ /* 0x000fe20000410000 */
[----:B------:R-:W-:Y:S01]  /*86a0*/  SHF.R.U32.HI R138, RZ, 0x18, R137 ;  /* 0x00000018ff8a7819 */ /* 0x000fe20000011689 */
[----:B------:R2:W-:Y:S01]  /*86b0*/  MUFU.EX2 R203, R30 ;  /* 0x0000001e00cb7308 */ /* 0x0005e20000000800 */
[----:B------:R-:W-:Y:S01]  /*86c0*/  PRMT R147, R147, 0x5410, R154 ;  /* 0x0000541093937816 */ /* 0x000fe2000000009a */
[--C-:B------:R-:W-:Y:S01]  /*86d0*/  FFMA.FTZ R40, R40, c[0x0][0x23c], -R186.reuse ;  /* 0x00008f0028287a23 */ /* 0x100fe200000108ba */
[-C--:B-1----:R-:W-:Y:S01]  /*86e0*/  HMMA.16816.F32 R24, R172, R140.reuse, R24 ;  /* 0x0000008cac18723c */ /* 0x082fe20000001818 */
[----:B---3--:R-:W-:Y:S01]  /*86f0*/  LOP3.LUT R28, R137, 0xffff, RZ, 0xc0, !PT ;  /* 0x0000ffff891c7812 */ /* 0x008fe200078ec0ff */
[----:B------:R-:W-:Y:S01]  /*8700*/  FFMA.FTZ R39, R39, c[0x0][0x23c], -R185 ;  /* 0x00008f0027277a23 */ /* 0x000fe200000108b9 */
[----:B------:R-:W-:Y:S01]  /*8710*/  F2FP.PACK_AB R146, R233, R234 ;  /* 0x000000eae992723e */ /* 0x000fe200000000ff */
[----:B------:R-:W-:Y:S01]  /*8720*/  FFMA.FTZ R42, R42, c[0x0][0x23c], -R187 ;  /* 0x00008f002a2a7a23 */ /* 0x000fe200000108bb */
[----:B------:R-:W-:Y:S01]  /*8730*/  PRMT R145, R145, 0x5410, R139 ;  /* 0x0000541091917816 */ /* 0x000fe2000000008b */
[----:B------:R-:W-:Y:S01]  /*8740*/  FFMA.FTZ R56, R56, c[0x0][0x23c], -R186 ;  /* 0x00008f0038387a23 */ /* 0x000fe200000108ba */
[----:B------:R1:W3:Y:S01]  /*8750*/  MUFU.EX2 R167, R31 ;  /* 0x0000001f00a77308 */ /* 0x0002e20000000800 */
[C---:B------:R-:W-:Y:S01]  /*8760*/  HMMA.16816.F32 R124, R180.reuse, R140, R124 ;  /* 0x0000008cb47c723c */ /* 0x040fe2000000187c */
[----:B------:R-:W-:Y:S03]  /*8770*/  LOP3.LUT R139, R137, 0xff, RZ, 0xc0, !PT ;  /* 0x000000ff898b7812 */ /* 0x000fe600078ec0ff */
[----:B----4-:R-:W-:Y:S01]  /*8780*/  SHF.R.U32.HI R29, RZ, 0x10, R137 ;  /* 0x00000010ff1d7819 */ /* 0x010fe20000011689 */
[----:B------:R-:W-:Y:S01]  /*8790*/  FFMA.FTZ R48, R48, c[0x0][0x23c], -R184 ;  /* 0x00008f0030307a23 */ /* 0x000fe200000108b8 */
[----:B------:R-:W-:Y:S01]  /*87a0*/  SHF.R.U32.HI R137, RZ, 0x8, R28 ;  /* 0x00000008ff897819 */ /* 0x000fe2000001161c */
[--C-:B------:R-:W-:Y:S01]  /*87b0*/  HSET2.LE.AND R28, R153, R226.reuse, PT ;  /* 0x000000e2991c7233 */ /* 0x100fe20003803000 */
[-C--:B------:R-:W-:Y:S01]  /*87c0*/  HMMA.16816.F32 R128, R180, R142.reuse, R128 ;  /* 0x0000008eb480723c */ /* 0x080fe20000001880 */
[----:B------:R-:W-:Y:S01]  /*87d0*/  LOP3.LUT R29, R29, 0xff, RZ, 0xc0, !PT ;  /* 0x000000ff1d1d7812 */ /* 0x000fe200078ec0ff */
[----:B------:R-:W4:Y:S01]  /*87e0*/  LDSM.16.MT88.4 R152, [R218+0x9400] ;  /* 0x00940000da98783b */ /* 0x000f220000004200 */
[----:B------:R-:W-:Y:S01]  /*87f0*/  MUFU.EX2 R182, R46 ;  /* 0x0000002e00b67308 */ /* 0x000fe20000000800 */
[----:B------:R-:W-:Y:S01]  /*8800*/  LOP3.LUT R146, R28, R146, RZ, 0xc0, !PT ;  /* 0x000000921c927212 */ /* 0x000fe200078ec0ff */
[----:B------:R-:W-:Y:S01]  /*8810*/  FMUL.FTZ R28, R3, R168 ;  /* 0x000000a8031c7220 */ /* 0x000fe20000410000 */
[----:B------:R-:W-:Y:S01]  /*8820*/  PRMT R160, R29, 0x5410, R138 ;  /* 0x000054101da07816 */ /* 0x000fe2000000008a */
[----:B------:R-:W-:Y:S01]  /*8830*/  FMUL.FTZ R29, R3, R169 ;  /* 0x000000a9031d7220 */ /* 0x000fe20000410000 */
[----:B------:R-:W-:Y:S01]  /*8840*/  PRMT R141, R139, 0x5410, R137 ;  /* 0x000054108b8d7816 */ /* 0x000fe20000000089 */
[----:B--2---:R-:W-:Y:S03]  /*8850*/  FMUL.FTZ R30, R133, R170 ;  /* 0x000000aa851e7220 */ /* 0x004fe60000410000 */
[--C-:B------:R-:W-:Y:S01]  /*8860*/  HSET2.LE.AND R137, R147, R226.reuse, PT ;  /* 0x000000e293897233 */ /* 0x100fe20003803000 */
[----:B------:R-:W-:Y:S01]  /*8870*/  F2FP.PACK_AB R147, R215, R227 ;  /* 0x000000e3d793723e */ /* 0x000fe200000000ff */
[--C-:B------:R-:W-:Y:S01]  /*8880*/  HSET2.LE.AND R138, R145, R226.reuse, PT ;  /* 0x000000e2918a7233 */ /* 0x100fe20003803000 */
[----:B-1----:R-:W-:Y:S01]  /*8890*/  FMUL.FTZ R31, R133, R171 ;  /* 0x000000ab851f7220 */ /* 0x002fe20000410000 */
[--C-:B------:R-:W-:Y:S01]  /*88a0*/  HSET2.LE.AND R139, R144, R226.reuse, PT ;  /* 0x000000e2908b7233 */ /* 0x100fe20003803000 */
[----:B-----5:R-:W-:Y:S01]  /*88b0*/  F2FP.PACK_AB R140, R209, R210 ;  /* 0x000000d2d18c723e */ /* 0x020fe200000000ff */
[--C-:B------:R-:W-:Y:S01]  /*88c0*/  HSET2.LE.AND R141, R141, R226.reuse, PT ;  /* 0x000000e28d8d7233 */ /* 0x100fe20003803000 */
[----:B------:R-:W-:Y:S01]  /*88d0*/  LOP3.LUT R147, R137, R147, RZ, 0xc0, !PT ;  /* 0x0000009389937212 */ /* 0x000fe200078ec0ff */
[----:B------:R-:W-:Y:S01]  /*88e0*/  MUFU.EX2 R183, R45 ;  /* 0x0000002d00b77308 */ /* 0x000fe20000000800 */
[----:B------:R-:W-:Y:S01]  /*88f0*/  F2FP.PACK_AB R137, R207, R208 ;  /* 0x000000d0cf89723e */ /* 0x000fe200000000ff */
[----:B------:R-:W-:Y:S01]  /*8900*/  HMMA.16816.F32 R28, R172, R142, R28 ;  /* 0x0000008eac1c723c */ /* 0x000fe2000000181c */
[----:B------:R-:W-:Y:S01]  /*8910*/  F2FP.PACK_AB R144, R213, R214 ;  /* 0x000000d6d590723e */ /* 0x000fe200000000ff */
[----:B------:R-:W-:Y:S01]  /*8920*/  IMAD.MOV.U32 R168, RZ, RZ, R177 ;  /* 0x000000ffffa87224 */ /* 0x000fe200078e00b1 */
[----:B------:R-:W-:Y:S01]  /*8930*/  F2FP.PACK_AB R145, R211, R212 ;  /* 0x000000d4d391723e */ /* 0x000fe200000000ff */
[--C-:B------:R-:W-:Y:S01]  /*8940*/  FFMA.FTZ R36, R36, c[0x0][0x23c], -R184.reuse ;  /* 0x00008f0024247a23 */ /* 0x100fe200000108b8 */
[----:B------:R-:W-:Y:S01]  /*8950*/  LOP3.LUT R144, R138, R144, RZ, 0xc0, !PT ;  /* 0x000000908a907212 */ /* 0x000fe200078ec0ff */
[----:B------:R-:W-:Y:S01]  /*8960*/  FFMA.FTZ R38, R38, c[0x0][0x23c], -R185 ;  /* 0x00008f0026267a23 */ /* 0x000fe200000108b9 */
[----:B------:R-:W-:Y:S01]  /*8970*/  LOP3.LUT R145, R139, R145, RZ, 0xc0, !PT ;  /* 0x000000918b917212 */ /* 0x000fe200078ec0ff */
[--C-:B------:R-:W-:Y:S01]  /*8980*/  HSET2.LE.AND R142, R161, R226.reuse, PT ;  /* 0x000000e2a18e7233 */ /* 0x100fe20003803000 */
[----:B------:R-:W-:Y:S01]  /*8990*/  LOP3.LUT R140, R141, R140, RZ, 0xc0, !PT ;  /* 0x0000008c8d8c7212 */ /* 0x000fe200078ec0ff */
[----:B------:R-:W-:Y:S02]  /*89a0*/  MUFU.EX2 R173, R57 ;  /* 0x0000003900ad7308 */ /* 0x000fe40000000800 */
[--C-:B------:R-:W-:Y:S01]  /*89b0*/  HSET2.LE.AND R141, R160, R226.reuse, PT ;  /* 0x000000e2a08d7233 */ /* 0x100fe20003803000 */
[----:B------:R-:W-:Y:S01]  /*89c0*/  F2FP.PACK_AB R138, R205, R206 ;  /* 0x000000cecd8a723e */ /* 0x000fe200000000ff */
[-C--:B------:R-:W-:Y:S01]  /*89d0*/  HMMA.16816.F32 R4, R144, R148.reuse, R4 ;  /* 0x000000949004723c */ /* 0x080fe20000001804 */
[--C-:B------:R-:W-:Y:S01]  /*89e0*/  HSET2.LE.AND R143, R162, R226.reuse, PT ;  /* 0x000000e2a28f7233 */ /* 0x100fe20003803000 */
[----:B---3--:R-:W-:Y:S01]  /*89f0*/  F2FP.PACK_AB R139, R167, R203 ;  /* 0x000000cba78b723e */ /* 0x008fe200000000ff */
[----:B------:R-:W-:Y:S01]  /*8a00*/  FFMA.FTZ R43, R43, c[0x0][0x23c], -R187 ;  /* 0x00008f002b2b7a23 */ /* 0x000fe200000108bb */
[----:B------:R-:W-:Y:S01]  /*8a10*/  LOP3.LUT R141, R141, R137, RZ, 0xc0, !PT ;  /* 0x000000898d8d7212 */ /* 0x000fe200078ec0ff */
[--C-:B------:R-:W-:Y:S01]  /*8a20*/  FFMA.FTZ R54, R54, c[0x0][0x23c], -R185.reuse ;  /* 0x00008f0036367a23 */ /* 0x100fe200000108b9 */
[----:B------:R-:W-:Y:S01]  /*8a30*/  LOP3.LUT R142, R142, R138, RZ, 0xc0, !PT ;  /* 0x0000008a8e8e7212 */ /* 0x000fe200078ec0ff */
[----:B------:R1:W-:Y:S01]  /*8a40*/  MUFU.EX2 R202, R48 ;  /* 0x0000003000ca7308 */ /* 0x0003e20000000800 */
[----:B------:R-:W-:Y:S01]  /*8a50*/  LOP3.LUT R143, R143, R139, RZ, 0xc0, !PT ;  /* 0x0000008b8f8f7212 */ /* 0x000fe200078ec0ff */
[--C-:B------:R-:W-:Y:S03]  /*8a60*/  FFMA.FTZ R64, R64, c[0x0][0x23c], -R184.reuse ;  /* 0x00008f0040407a23 */ /* 0x100fe600000108b8 */
[--C-:B------:R-:W-:Y:S02]  /*8a70*/  FFMA.FTZ R66, R66, c[0x0][0x23c], -R185.reuse ;  /* 0x00008f0042427a23 */ /* 0x100fe400000108b9 */
[----:B------:R-:W-:Y:S01]  /*8a80*/  FFMA.FTZ R65, R65, c[0x0][0x23c], -R184 ;  /* 0x00008f0041417a23 */ /* 0x000fe200000108b8 */
[C---:B------:R-:W-:Y:S01]  /*8a90*/  HMMA.16816.F32 R8, R140.reuse, R148, R8 ;  /* 0x000000948c08723c */ /* 0x040fe20000001808 */
[--C-:B------:R-:W-:Y:S01]  /*8aa0*/  FFMA.FTZ R67, R67, c[0x0][0x23c], -R185.reuse ;  /* 0x00008f0043437a23 */ /* 0x100fe200000108b9 */
[----:B------:R-:W-:Y:S01]  /*8ab0*/  MUFU.EX2 R172, R58 ;  /* 0x0000003a00ac7308 */ /* 0x000fe20000000800 */
[----:B------:R-:W-:Y:S02]  /*8ac0*/  FFMA.FTZ R185, R55, c[0x0][0x23c], -R185 ;  /* 0x00008f0037b97a23 */ /* 0x000fe400000108b9 */
[----:B------:R-:W-:Y:S02]  /*8ad0*/  FFMA.FTZ R62, R62, c[0x0][0x23c], -R187 ;  /* 0x00008f003e3e7a23 */ /* 0x000fe400000108bb */
[----:B------:R-:W-:Y:S01]  /*8ae0*/  FFMA.FTZ R0, R0, R237, R239 ;  /* 0x000000ed00007223 */ /* 0x000fe200000100ef */
[-C--:B------:R-:W-:Y:S01]  /*8af0*/  HMMA.16816.F32 R12, R140, R150.reuse, R12 ;  /* 0x000000968c0c723c */ /* 0x080fe2000000180c */
[----:B------:R-:W-:Y:S03]  /*8b00*/  FFMA.FTZ R133, R133, R235, R252 ;  /* 0x000000eb85857223 */ /* 0x000fe600000100fc */
[----:B------:R2:W-:Y:S01]  /*8b10*/  MUFU.EX2 R166, R36 ;  /* 0x0000002400a67308 */ /* 0x0005e20000000800 */
[----:B------:R-:W-:Y:S02]  /*8b20*/  FADD.FTZ R0, R238, R0 ;  /* 0x00000000ee007221 */ /* 0x000fe40000010000 */
[----:B------:R-:W-:Y:S01]  /*8b30*/  FFMA.FTZ R132, R132, R236, R245 ;  /* 0x000000ec84847223 */ /* 0x000fe200000100f5 */
[C---:B------:R-:W-:Y:S01]  /*8b40*/  HMMA.16816.F32 R16, R144.reuse, R150, R16 ;  /* 0x000000969010723c */ /* 0x040fe20000001810 */
[----:B------:R-:W3:Y:S03]  /*8b50*/  LDSM.16.MT88.4 R148, [R218+0xa400] ;  /* 0x00a40000da94783b */ /* 0x000ee60000004200 */
[----:B-1----:R-:W-:Y:S01]  /*8b60*/  IADD3 R48, R204, 0x1, RZ ;  /* 0x00000001cc307810 */ /* 0x002fe20007ffe0ff */
[----:B------:R-:W-:Y:S01]  /*8b70*/  IMAD.MOV.U32 R204, RZ, RZ, R193 ;  /* 0x000000ffffcc7224 */ /* 0x000fe200078e00c1 */
[----:B------:R-:W-:Y:S01]  /*8b80*/  MUFU.EX2 R192, R40 ;  /* 0x0000002800c07308 */ /* 0x000fe20000000800 */
[----:B------:R-:W-:Y:S01]  /*8b90*/  FADD.FTZ R0, R248, R0 ;  /* 0x00000000f8007221 */ /* 0x000fe20000010000 */
[-C--:B----4-:R-:W-:Y:S01]  /*8ba0*/  HMMA.16816.F32 R68, R144, R152.reuse, R68 ;  /* 0x000000989044723c */ /* 0x090fe20000001844 */
[----:B------:R-:W-:Y:S03]  /*8bb0*/  LOP3.LUT R48, R225, UR23, R48, 0x96, !PT ;  /* 0x00000017e1307c12 */ /* 0x000fe6000f8e9630 */
[----:B------:R-:W-:Y:S02]  /*8bc0*/  FADD.FTZ R0, R247, R0 ;  /* 0x00000000f7007221 */ /* 0x000fe40000010000 */
[----:B------:R-:W-:Y:S02]  /*8bd0*/  IMAD.WIDE.U32 R138, R48, -0x326172a9, RZ ;  /* 0xcd9e8d57308a7825 */ /* 0x000fe400078e00ff */
[C---:B------:R-:W-:Y:S01]  /*8be0*/  HMMA.16816.F32 R72, R140.reuse, R152, R72 ;  /* 0x000000988c48723c */ /* 0x040fe20000001848 */
[----:B------:R-:W-:Y:S03]  /*8bf0*/  MUFU.EX2 R193, R39 ;  /* 0x0000002700c17308 */ /* 0x000fe60000000800 */
[----:B------:R-:W-:Y:S01]  /*8c00*/  FFMA.FTZ R48, R37, c[0x0][0x23c], -R184 ;  /* 0x00008f0025307a23 */ /* 0x000fe200000108b8 */
[----:B--2---:R-:W-:Y:S01]  /*8c10*/  LOP3.LUT R36, R139, UR15, R242, 0x96, !PT ;  /* 0x0000000f8b247c12 */ /* 0x004fe2000f8e96f2 */
[----:B------:R-:W-:Y:S01]  /*8c20*/  FFMA.FTZ R184, R53, c[0x0][0x23c], -R184 ;  /* 0x00008f0035b87a23 */ /* 0x000fe200000108b8 */
[----:B------:R-:W-:Y:S01]  /*8c30*/  LOP3.LUT R152, R195, UR13, R138, 0x96, !PT ;  /* 0x0000000dc3987c12 */ /* 0x000fe2000f8e968a */
[-C--:B------:R-:W-:Y:S01]  /*8c40*/  HMMA.16816.F32 R76, R140, R154.reuse, R76 ;  /* 0x0000009a8c4c723c */ /* 0x080fe2000000184c */
[----:B------:R-:W-:Y:S02]  /*8c50*/  LOP3.LUT R137, R139, UR15, R240, 0x96, !PT ;  /* 0x0000000f8b897c12 */ /* 0x000fe4000f8e96f0 */
[----:B------:R1:W-:Y:S01]  /*8c60*/  MUFU.EX2 R198, R48 ;  /* 0x0000003000c67308 */ /* 0x0003e20000000800 */
[----:B------:R-:W-:Y:S01]  /*8c70*/  IMAD.WIDE.U32 R152, R152, -0x2daee0ad, RZ ;  /* 0xd2511f5398987825 */ /* 0x000fe200078e00ff */
[----:B------:R-:W-:Y:S03]  /*8c80*/  LOP3.LUT R138, R197, UR13, R138, 0x96, !PT ;  /* 0x0000000dc58a7c12 */ /* 0x000fe6000f8e968a */
[C---:B------:R-:W-:Y:S01]  /*8c90*/  HMMA.16816.F32 R80, R144.reuse, R154, R80 ;  /* 0x0000009a9050723c */ /* 0x040fe20000001850 */
[----:B------:R-:W-:Y:S04]  /*8ca0*/  IMAD.WIDE.U32 R36, R36, -0x2daee0ad, RZ ;  /* 0xd2511f5324247825 */ /* 0x000fe800078e00ff */
[----:B------:R-:W-:Y:S01]  /*8cb0*/  IMAD.WIDE.U32 R138, R138, -0x2daee0ad, RZ ;  /* 0xd2511f538a8a7825 */ /* 0x000fe200078e00ff */
[----:B------:R-:W-:Y:S01]  /*8cc0*/  LOP3.LUT R153, R153, UR10, R36, 0x96, !PT ;  /* 0x0000000a99997c12 */ /* 0x000fe2000f8e9624 */
[----:B------:R2:W-:Y:S01]  /*8cd0*/  MUFU.EX2 R195, R38 ;  /* 0x0000002600c37308 */ /* 0x0005e20000000800 */
[-C--:B------:R-:W-:Y:S01]  /*8ce0*/  HMMA.16816.F32 R84, R144, R156.reuse, R84 ;  /* 0x0000009c9054723c */ /* 0x080fe20000001854 */
[----:B------:R-:W-:Y:S03]  /*8cf0*/  LOP3.LUT R37, R37, UR12, R230, 0x96, !PT ;  /* 0x0000000c25257c12 */ /* 0x000fe6000f8e96e6 */
[----:B------:R-:W-:Y:S04]  /*8d00*/  IMAD.WIDE.U32 R154, R137, -0x2daee0ad, RZ ;  /* 0xd2511f53899a7825 */ /* 0x000fe800078e00ff */
[C---:B------:R-:W-:Y:S01]  /*8d10*/  HMMA.16816.F32 R88, R140.reuse, R156, R88 ;  /* 0x0000009c8c58723c */ /* 0x040fe20000001858 */
[----:B------:R-:W-:Y:S01]  /*8d20*/  IMAD.WIDE.U32 R36, R37, -0x326172a9, RZ ;  /* 0xcd9e8d5725247825 */ /* 0x000fe200078e00ff */
[----:B------:R-:W4:Y:S01]  /*8d30*/  MUFU.EX2 R190, R42 ;  /* 0x0000002a00be7308 */ /* 0x000f220000000800 */
[----:B-1----:R-:W1:Y:S01]  /*8d40*/  LDSM.16.MT88.4 R48, [R216+0xb400] ;  /* 0x00b40000d830783b */ /* 0x002e620000004200 */
[----:B------:R-:W-:Y:S01]  /*8d50*/  LOP3.LUT R137, R155, UR12, R228, 0x96, !PT ;  /* 0x0000000c9b897c12 */ /* 0x000fe2000f8e96e4 */
[----:B------:R-:W-:Y:S01]  /*8d60*/  IMAD.MOV.U32 R197, RZ, RZ, R179 ;  /* 0x000000ffffc57224 */ /* 0x000fe200078e00b3 */
[----:B------:R-:W-:Y:S01]  /*8d70*/  LOP3.LUT R37, R37, UR11, R194, 0x96, !PT ;  /* 0x0000000b25257c12 */ /* 0x000fe2000f8e96c2 */
[----:B------:R-:W-:Y:S01]  /*8d80*/  IMAD.MOV.U32 R194, RZ, RZ, R178 ;  /* 0x000000ffffc27224 */ /* 0x000fe200078e00b2 */
[-C--:B------:R-:W-:Y:S01]  /*8d90*/  HMMA.16816.F32 R92, R140, R158.reuse, R92 ;  /* 0x0000009e8c5c723c */ /* 0x080fe2000000185c */
[----:B------:R-:W-:Y:S03]  /*8da0*/  FADD.FTZ R0, R208, R0 ;  /* 0x00000000d0007221 */ /* 0x000fe60000010000 */
[----:B------:R-:W-:Y:S01]  /*8db0*/  MUFU.EX2 R174, R56 ;  /* 0x0000003800ae7308 */ /* 0x000fe20000000800 */
[----:B------:R-:W-:Y:S01]  /*8dc0*/  FADD.FTZ R0, R207, R0 ;  /* 0x00000000cf007221 */ /* 0x000fe20000010000 */
[----:B--2---:R-:W-:Y:S02]  /*8dd0*/  LOP3.LUT R38, R139, UR10, R154, 0x96, !PT ;  /* 0x0000000a8b267c12 */ /* 0x004fe4000f8e969a */
[C---:B------:R-:W-:Y:S01]  /*8de0*/  HMMA.16816.F32 R96, R144.reuse, R158, R96 ;  /* 0x0000009e9060723c */ /* 0x040fe20000001860 */
[----:B------:R-:W-:Y:S04]  /*8df0*/  IMAD.WIDE.U32 R154, R137, -0x326172a9, RZ ;  /* 0xcd9e8d57899a7825 */ /* 0x000fe800078e00ff */
[----:B------:R-:W-:Y:S01]  /*8e00*/  IMAD.WIDE.U32 R162, R38, -0x326172a9, RZ ;  /* 0xcd9e8d5726a27825 */ /* 0x000fe200078e00ff */
[----:B------:R-:W-:Y:S01]  /*8e10*/  LOP3.LUT R39, R155, UR11, R196, 0x96, !PT ;  /* 0x0000000b9b277c12 */ /* 0x000fe2000f8e96c4 */
[----:B------:R-:W-:Y:S01]  /*8e20*/  MUFU.EX2 R189, R43 ;  /* 0x0000002b00bd7308 */ /* 0x000fe20000000800 */
[-C--:B---3--:R-:W-:Y:S01]  /*8e30*/  HMMA.16816.F32 R100, R144, R148.reuse, R100 ;  /* 0x000000949064723c */ /* 0x088fe20000001864 */
[----:B------:R-:W-:Y:S03]  /*8e40*/  IMAD.WIDE.U32 R158, R153, -0x326172a9, RZ ;  /* 0xcd9e8d57999e7825 */ /* 0x000fe600078e00ff */
[----:B------:R-:W-:Y:S01]  /*8e50*/  LOP3.LUT R137, R163, UR9, R154, 0x96, !PT ;  /* 0x00000009a3897c12 */ /* 0x000fe2000f8e969a */
[----:B------:R-:W-:Y:S01]  /*8e60*/  IMAD.MOV.U32 R163, RZ, RZ, R168 ;  /* 0x000000ffffa37224 */ /* 0x000fe200078e00a8 */
[----:B------:R-:W-:Y:S01]  /*8e70*/  LOP3.LUT R38, R159, UR9, R36, 0x96, !PT ;  /* 0x000000099f267c12 */ /* 0x000fe2000f8e9624 */
[----:B------:R-:W-:Y:S01]  /*8e80*/  IMAD.WIDE.U32 R36, R37, -0x2daee0ad, RZ ;  /* 0xd2511f5325247825 */ /* 0x000fe200078e00ff */
[C---:B------:R-:W-:Y:S01]  /*8e90*/  HMMA.16816.F32 R104, R140.reuse, R148, R104 ;  /* 0x000000948c68723c */ /* 0x040fe20000001868 */
[----:B------:R-:W-:Y:S03]  /*8ea0*/  MUFU.EX2 R175, R54 ;  /* 0x0000003600af7308 */ /* 0x000fe60000000800 */
[----:B------:R-:W-:Y:S01]  /*8eb0*/  IMAD.WIDE.U32 R156, R38, -0x2daee0ad, RZ ;  /* 0xd2511f53269c7825 */ /* 0x000fe200078e00ff */
[----:B------:R-:W-:Y:S03]  /*8ec0*/  LOP3.LUT R152, R37, UR8, R152, 0x96, !PT ;  /* 0x0000000825987c12 */ /* 0x000fe6000f8e9698 */
[-C--:B------:R-:W-:Y:S01]  /*8ed0*/  HMMA.16816.F32 R32, R140, R150.reuse, R32 ;  /* 0x000000968c20723c */ /* 0x080fe20000001820 */
[----:B------:R-:W-:Y:S02]  /*8ee0*/  LOP3.LUT R40, R157, UR6, R36, 0x96, !PT ;  /* 0x000000069d287c12 */ /* 0x000fe4000f8e9624 */
[----:B------:R-:W-:Y:S01]  /*8ef0*/  MUFU.EX2 R180, R64 ;  /* 0x0000004000b47308 */ /* 0x000fe20000000800 */
[----:B------:R-:W-:Y:S02]  /*8f00*/  FFMA.FTZ R36, R41, c[0x0][0x23c], -R186 ;  /* 0x00008f0029247a23 */ /* 0x000fe400000108ba */
[----:B------:R-:W-:Y:S02]  /*8f10*/  IMAD.WIDE.U32 R38, R39, -0x2daee0ad, RZ ;  /* 0xd2511f5327267825 */ /* 0x000fe400078e00ff */
[C---:B------:R-:W-:Y:S04]  /*8f20*/  HMMA.16816.F32 R108, R144.reuse, R150, R108 ;  /* 0x00000096906c723c */ /* 0x040fe8000000186c */
[----:B------:R-:W-:Y:S01]  /*8f30*/  IMAD.WIDE.U32 R160, R137, -0x2daee0ad, RZ ;  /* 0xd2511f5389a07825 */ /* 0x000fe200078e00ff */
[----:B------:R2:W3:Y:S01]  /*8f40*/  MUFU.EX2 R191, R36 ;  /* 0x0000002400bf7308 */ /* 0x0004e20000000800 */
[----:B------:R-:W-:Y:S02]  /*8f50*/  LOP3.LUT R137, R39, UR8, R138, 0x96, !PT ;  /* 0x0000000827897c12 */ /* 0x000fe4000f8e968a */
[-C--:B-1----:R-:W-:Y:S01]  /*8f60*/  HMMA.16816.F32 R112, R144, R48.reuse, R112 ;  /* 0x000000309070723c */ /* 0x082fe20000001870 */
[----:B------:R-:W-:Y:S03]  /*8f70*/  LOP3.LUT R138, R161, UR6, R38, 0x96, !PT ;  /* 0x00000006a18a7c12 */ /* 0x000fe6000f8e9626 */
[----:B------:R-:W-:Y:S03]  /*8f80*/  IMAD.WIDE.U32 R154, R152, -0x326172a9, RZ ;  /* 0xcd9e8d57989a7825 */ /* 0x000fe600078e00ff */
[----:B------:R-:W-:Y:S01]  /*8f90*/  MUFU.EX2 R178, R66 ;  /* 0x0000004200b27308 */ /* 0x000fe20000000800 */
[C---:B------:R-:W-:Y:S01]  /*8fa0*/  HMMA.16816.F32 R20, R140.reuse, R48, R20 ;  /* 0x000000308c14723c */ /* 0x040fe20000001814 */
[----:B------:R-:W-:Y:S04]  /*8fb0*/  IMAD.WIDE.U32 R40, R40, -0x326172a9, RZ ;  /* 0xcd9e8d5728287825 */ /* 0x000fe800078e00ff */
[----:B------:R-:W-:Y:S01]  /*8fc0*/  IMAD.WIDE.U32 R138, R138, -0x326172a9, RZ ;  /* 0xcd9e8d578a8a7825 */ /* 0x000fe200078e00ff */
[C---:B------:R-:W-:Y:S02]  /*8fd0*/  LOP3.LUT R150, R40.reuse, 0xffff, RZ, 0xc0, !PT ;  /* 0x0000ffff28967812 */ /* 0x040fe400078ec0ff */
[-C--:B------:R-:W-:Y:S01]  /*8fe0*/  HMMA.16816.F32 R116, R140, R50.reuse, R116 ;  /* 0x000000328c74723c */ /* 0x080fe20000001874 */
[----:B------:R-:W-:Y:S01]  /*8ff0*/  IMAD.WIDE.U32 R164, R137, -0x326172a9, RZ ;  /* 0xcd9e8d5789a47825 */ /* 0x000fe200078e00ff */
[----:B------:R-:W-:Y:S02]  /*9000*/  MUFU.EX2 R179, R65 ;  /* 0x0000004100b37308 */ /* 0x000fe40000000800 */
[----:B------:R-:W-:Y:S01]  /*9010*/  SHF.R.U32.HI R49, RZ, 0x10, R138 ;  /* 0x00000010ff317819 */ /* 0x000fe2000001168a */
[----:B--2---:R-:W1:Y:S01]  /*9020*/  LDSM.16.MT88.4 R36, [R218+0xb400] ;  /* 0x00b40000da24783b */ /* 0x004e620000004200 */
[----:B------:R-:W-:Y:S01]  /*9030*/  SHF.R.U32.HI R149, RZ, 0x10, R40 ;  /* 0x00000010ff957819 */ /* 0x000fe20000011628 */
[----:B------:R-:W-:Y:S01]  /*9040*/  FFMA.FTZ R186, R61, c[0x0][0x23c], -R186 ;  /* 0x00008f003dba7a23 */ /* 0x000fe200000108ba */
[C---:B------:R-:W-:Y:S01]  /*9050*/  HMMA.16816.F32 R120, R144.reuse, R50, R120 ;  /* 0x000000329078723c */ /* 0x040fe20000001878 */
[----:B------:R-:W-:Y:S03]  /*9060*/  LOP3.LUT R152, R40, 0xff, RZ, 0xc0, !PT ;  /* 0x000000ff28987812 */ /* 0x000fe600078ec0ff */
[----:B------:R-:W-:Y:S01]  /*9070*/  SHF.R.U32.HI R151, RZ, 0x18, R40 ;  /* 0x00000018ff977819 */ /* 0x000fe20000011628 */
[----:B------:R-:W-:Y:S01]  /*9080*/  IMAD.MOV.U32 R196, RZ, RZ, R176 ;  /* 0x000000ffffc47224 */ /* 0x000fe200078e00b0 */
[----:B------:R-:W-:Y:S01]  /*9090*/  LOP3.LUT R40, R41, UR17, R154, 0x96, !PT ;  /* 0x0000001129287c12 */ /* 0x000fe2000f8e969a */
[----:B------:R-:W-:Y:S01]  /*90a0*/  MUFU.EX2 R176, R52 ;  /* 0x0000003400b07308 */ /* 0x000fe20000000800 */
[C---:B------:R-:W-:Y:S01]  /*90b0*/  LOP3.LUT R41, R138.reuse, 0xffff, RZ, 0xc0, !PT ;  /* 0x0000ffff8a297812 */ /* 0x040fe200078ec0ff */
[----:B------:R-:W-:Y:S03]  /*90c0*/  FADD.FTZ R0, R203, R0 ;  /* 0x00000000cb007221 */ /* 0x000fe60000010000 */
[----:B------:R-:W-:Y:S01]  /*90d0*/  SHF.R.U32.HI R137, RZ, 0x18, R138 ;  /* 0x00000018ff897819 */ /* 0x000fe2000001168a */
[----:B------:R-:W-:Y:S01]  /*90e0*/  FADD.FTZ R0, R167, R0 ;  /* 0x00000000a7007221 */ /* 0x000fe20000010000 */
[----:B------:R-:W-:Y:S02]  /*90f0*/  SHF.R.U32.HI R42, RZ, 0x8, R41 ;  /* 0x00000008ff2a7819 */ /* 0x000fe40000011629 */
[----:B------:R-:W-:Y:S01]  /*9100*/  LOP3.LUT R41, R49, 0xff, RZ, 0xc0, !PT ;  /* 0x000000ff31297812 */ /* 0x000fe200078ec0ff */
[----:B------:R-:W-:Y:S01]  /*9110*/  MUFU.EX2 R177, R67 ;  /* 0x0000004300b17308 */ /* 0x000fe20000000800 */
[----:B------:R-:W-:Y:S01]  /*9120*/  LOP3.LUT R148, R138, 0xff, RZ, 0xc0, !PT ;  /* 0x000000ff8a947812 */ /* 0x000fe200078ec0ff */
[----:B----4-:R-:W-:Y:S01]  /*9130*/  FADD.FTZ R0, R190, R0 ;  /* 0x00000000be007221 */ /* 0x010fe20000010000 */
[----:B------:R-:W-:Y:S02]  /*9140*/  LOP3.LUT R138, R139, UR17, R164, 0x96, !PT ;  /* 0x000000118b8a7c12 */ /* 0x000fe4000f8e96a4 */
[----:B------:R-:W-:Y:S02]  /*9150*/  SHF.R.U32.HI R48, RZ, 0x8, R150 ;  /* 0x00000008ff307819 */ /* 0x000fe40000011696 */
[----:B------:R-:W-:Y:S02]  /*9160*/  PRMT R153, R41, 0x5410, R137 ;  /* 0x0000541029997816 */ /* 0x000fe40000000089 */
[----:B------:R-:W-:Y:S01]  /*9170*/  SHF.R.U32.HI R44, RZ, 0x10, R138 ;  /* 0x00000010ff2c7819 */ /* 0x000fe2000001168a */
[----:B------:R-:W-:Y:S01]  /*9180*/  MUFU.EX2 R184, R184 ;  /* 0x000000b800b87308 */ /* 0x000fe20000000800 */
[----:B------:R-:W-:Y:S02]  /*9190*/  SHF.R.U32.HI R137, RZ, 0x18, R40 ;  /* 0x00000018ff897819 */ /* 0x000fe40000011628 */
[----:B------:R-:W-:Y:S02]  /*91a0*/  LOP3.LUT R43, R149, 0xff, RZ, 0xc0, !PT ;  /* 0x000000ff952b7812 */ /* 0x000fe400078ec0ff */
[C---:B------:R-:W-:Y:S02]  /*91b0*/  LOP3.LUT R41, R40.reuse, 0xffff, RZ, 0xc0, !PT ;  /* 0x0000ffff28297812 */ /* 0x040fe400078ec0ff */
[----:B------:R-:W-:Y:S02]  /*91c0*/  LOP3.LUT R139, R40, 0xff, RZ, 0xc0, !PT ;  /* 0x000000ff288b7812 */ /* 0x000fe400078ec0ff */
[----:B------:R-:W-:Y:S01]  /*91d0*/  PRMT R150, R148, 0x5410, R42 ;  /* 0x0000541094967816 */ /* 0x000fe2000000002a */
[-C--:B-1----:R-:W-:Y:S01]  /*91e0*/  HMMA.16816.F32 R24, R144, R36.reuse, R24 ;  /* 0x000000249018723c */ /* 0x082fe20000001818 */
[----:B------:R-:W-:Y:S01]  /*91f0*/  SHF.R.U32.HI R42, RZ, 0x10, R40 ;  /* 0x00000010ff2a7819 */ /* 0x000fe20000011628 */
[----:B------:R-:W-:Y:S01]  /*9200*/  MUFU.EX2 R185, R185 ;  /* 0x000000b900b97308 */ /* 0x000fe20000000800 */
[C---:B------:R-:W-:Y:S02]  /*9210*/  LOP3.LUT R40, R138.reuse, 0xffff, RZ, 0xc0, !PT ;  /* 0x0000ffff8a287812 */ /* 0x040fe400078ec0ff */
[----:B------:R-:W-:Y:S02]  /*9220*/  LOP3.LUT R45, R138, 0xff, RZ, 0xc0, !PT ;  /* 0x000000ff8a2d7812 */ /* 0x000fe400078ec0ff */
[----:B------:R-:W-:Y:S01]  /*9230*/  PRMT R151, R43, 0x5410, R151 ;  /* 0x000054102b977816 */ /* 0x000fe20000000097 */
[C---:B------:R-:W-:Y:S01]  /*9240*/  HMMA.16816.F32 R124, R140.reuse, R36, R124 ;  /* 0x000000248c7c723c */ /* 0x040fe2000000187c */
[----:B------:R-:W-:Y:S03]  /*9250*/  SHF.R.U32.HI R138, RZ, 0x18, R138 ;  /* 0x00000018ff8a7819 */ /* 0x000fe6000001168a */
[----:B------:R-:W-:Y:S01]  /*9260*/  SHF.R.U32.HI R43, RZ, 0x8, R41 ;  /* 0x00000008ff2b7819 */ /* 0x000fe20000011629 */
[----:B------:R-:W-:Y:S01]  /*9270*/  MUFU.EX2 R186, R186 ;  /* 0x000000ba00ba7308 */ /* 0x000fe20000000800 */
[----:B------:R-:W-:Y:S02]  /*9280*/  SHF.R.U32.HI R41, RZ, 0x8, R40 ;  /* 0x00000008ff297819 */ /* 0x000fe40000011628 */
[-C--:B------:R-:W-:Y:S01]  /*9290*/  HMMA.16816.F32 R128, R140, R38.reuse, R128 ;  /* 0x000000268c80723c */ /* 0x080fe20000001880 */
[----:B------:R-:W-:Y:S01]  /*92a0*/  LOP3.LUT R40, R44, 0xff, RZ, 0xc0, !PT ;  /* 0x000000ff2c287812 */ /* 0x000fe200078ec0ff */
[----:B------:R-:W-:Y:S02]  /*92b0*/  LDSM.16.MT88.4 R140, [R216+0xa800] ;  /* 0x00a80000d88c783b */ /* 0x000fe40000004200 */
[----:B------:R-:W-:Y:S02]  /*92c0*/  PRMT R152, R152, 0x5410, R48 ;  /* 0x0000541098987816 */ /* 0x000fe40000000030 */
[----:B------:R-:W-:Y:S01]  /*92d0*/  PRMT R149, R40, 0x5410, R138 ;  /* 0x0000541028957816 */ /* 0x000fe2000000008a */
[----:B------:R-:W-:Y:S01]  /*92e0*/  FFMA.FTZ R40, R47, c[0x0][0x23c], -R187 ;  /* 0x00008f002f287a23 */ /* 0x000fe200000108bb */
[----:B------:R-:W-:Y:S01]  /*92f0*/  HMMA.16816.F32 R28, R144, R38, R28 ;  /* 0x00000026901c723c */ /* 0x000fe2000000181c */
[----:B------:R-:W-:Y:S01]  /*9300*/  LOP3.LUT R42, R42, 0xff, RZ, 0xc0, !PT ;  /* 0x000000ff2a2a7812 */ /* 0x000fe200078ec0ff */
[----:B------:R-:W1:Y:S01]  /*9310*/  LDSM.16.MT88.4 R48, [R216+0x9800] ;  /* 0x00980000d830783b */ /* 0x000e620000004200 */
[----:B------:R2:W4:Y:S01]  /*9320*/  MUFU.EX2 R181, R40 ;  /* 0x0000002800b57308 */ /* 0x0005220000000800 */
[----:B------:R-:W-:Y:S01]  /*9330*/  PRMT R148, R139, 0x5410, R43 ;  /* 0x000054108b947816 */ /* 0x000fe2000000002b */
[--C-:B------:R-:W-:Y:S01]  /*9340*/  HSET2.LE.AND R43, R151, R226.reuse, PT ;  /* 0x000000e2972b7233 */ /* 0x100fe20003803000 */
[----:B------:R-:W-:Y:S01]  /*9350*/  PRMT R139, R42, 0x5410, R137 ;  /* 0x000054102a8b7816 */ /* 0x000fe20000000089 */
[--C-:B------:R-:W-:Y:S01]  /*9360*/  HSET2.LE.AND R42, R152, R226.reuse, PT ;  /* 0x000000e2982a7233 */ /* 0x100fe20003803000 */
[----:B------:R-:W-:Y:S01]  /*9370*/  F2FP.PACK_AB R36, R201, R202 ;  /* 0x000000cac924723e */ /* 0x000fe200000000ff */
[--C-:B------:R-:W-:Y:S03]  /*9380*/  HSET2.LE.AND R39, R150, R226.reuse, PT ;  /* 0x000000e296277233 */ /* 0x100fe60003803000 */
[----:B------:R-:W-:Y:S01]  /*9390*/  F2FP.PACK_AB R37, R199, R200 ;  /* 0x000000c8c725723e */ /* 0x000fe200000000ff */
[----:B------:R-:W-:Y:S01]  /*93a0*/  FFMA.FTZ R187, R63, c[0x0][0x23c], -R187 ;  /* 0x00008f003fbb7a23 */ /* 0x000fe200000108bb */
[----:B------:R-:W-:Y:S01]  /*93b0*/  PRMT R137, R45, 0x5410, R41 ;  /* 0x000054102d897816 */ /* 0x000fe20000000029 */
[--C-:B------:R-:W-:Y:S01]  /*93c0*/  HSET2.LE.AND R41, R139, R226.reuse, PT ;  /* 0x000000e28b297233 */ /* 0x100fe20003803000 */
[----:B------:R-:W-:Y:S01]  /*93d0*/  LOP3.LUT R42, R42, R36, RZ, 0xc0, !PT ;  /* 0x000000242a2a7212 */ /* 0x000fe200078ec0ff */
[----:B------:R-:W5:Y:S01]  /*93e0*/  LDSM.16.MT88.4 R44, [R218+0x9800] ;  /* 0x00980000da2c783b */ /* 0x000f620000004200 */
[----:B------:R-:W-:Y:S01]  /*93f0*/  LOP3.LUT R43, R43, R37, RZ, 0xc0, !PT ;  /* 0x000000252b2b7212 */ /* 0x000fe200078ec0ff */
[--C-:B------:R-:W-:Y:S01]  /*9400*/  HSET2.LE.AND R137, R137, R226.reuse, PT ;  /* 0x000000e289897233 */ /* 0x100fe20003803000 */
[----:B------:R-:W-:Y:S01]  /*9410*/  F2FP.PACK_AB R36, R198, R166 ;  /* 0x000000a6c624723e */ /* 0x000fe200000000ff */
[----:B------:R-:W-:Y:S01]  /*9420*/  MUFU.EX2 R187, R187 ;  /* 0x000000bb00bb7308 */ /* 0x000fe20000000800 */
[----:B------:R-:W-:Y:S02]  /*9430*/  F2FP.PACK_AB R37, R193, R195 ;  /* 0x000000c3c125723e */ /* 0x000fe400000000ff */
[----:B---3--:R-:W-:Y:S02]  /*9440*/  F2FP.PACK_AB R138, R191, R192 ;  /* 0x000000c0bf8a723e */ /* 0x008fe400000000ff */
[----:B------:R-:W-:Y:S01]  /*9450*/  LOP3.LUT R41, R41, R37, RZ, 0xc0, !PT ;  /* 0x0000002529297212 */ /* 0x000fe200078ec0ff */
[--C-:B--2---:R-:W-:Y:S01]  /*9460*/  HSET2.LE.AND R40, R148, R226.reuse, PT ;  /* 0x000000e294287233 */ /* 0x104fe20003803000 */
[----:B----4-:R-:W-:Y:S01]  /*9470*/  F2FP.PACK_AB R139, R181, R182 ;  /* 0x000000b6b58b723e */ /* 0x010fe200000000ff */
[--C-:B------:R-:W-:Y:S01]  /*9480*/  HSET2.LE.AND R37, R149, R226.reuse, PT ;  /* 0x000000e295257233 */ /* 0x100fe20003803000 */
[----:B------:R-:W-:Y:S02]  /*9490*/  F2FP.PACK_AB R38, R189, R190 ;  /* 0x000000bebd26723e */ /* 0x000fe400000000ff */
[----:B------:R-:W-:Y:S02]  /*94a0*/  LOP3.LUT R40, R40, R36, RZ, 0xc0, !PT ;  /* 0x0000002428287212 */ /* 0x000fe400078ec0ff */
[----:B------:R-:W-:Y:S01]  /*94b0*/  LOP3.LUT R36, R137, R138, RZ, 0xc0, !PT ;  /* 0x0000008a89247212 */ /* 0x000fe200078ec0ff */
[--C-:B------:R-:W-:Y:S01]  /*94c0*/  HSET2.LE.AND R138, R153, R226.reuse, PT ;  /* 0x000000e2998a7233 */ /* 0x100fe20003803000 */
[----:B------:R-:W-:Y:S02]  /*94d0*/  F2FP.PACK_AB R137, R183, R188 ;  /* 0x000000bcb789723e */ /* 0x000fe400000000ff */
[----:B------:R-:W-:Y:S02]  /*94e0*/  LOP3.LUT R52, R155, UR7, R158, 0x96, !PT ;  /* 0x000000079b347c12 */ /* 0x000fe4000f8e969e */
[----:B------:R-:W-:Y:S01]  /*94f0*/  LDSM.16.MT88.4 R152, [R216+0x9c00] ;  /* 0x009c0000d898783b */ /* 0x000fe20000004200 */
[----:B------:R-:W-:Y:S01]  /*9500*/  LOP3.LUT R37, R37, R38, RZ, 0xc0, !PT ;  /* 0x0000002625257212 */ /* 0x000fe200078ec0ff */
[-C--:B-1----:R-:W-:Y:S01]  /*9510*/  HMMA.16816.F32 R4, R40, R48.reuse, R4 ;  /* 0x000000302804723c */ /* 0x082fe20000001804 */
[----:B------:R-:W-:Y:S01]  /*9520*/  LOP3.LUT R38, R39, R137, RZ, 0xc0, !PT ;  /* 0x0000008927267212 */ /* 0x000fe200078ec0ff */
[----:B------:R-:W-:Y:S01]  /*9530*/  IMAD.WIDE.U32 R52, R52, -0x2daee0ad, RZ ;  /* 0xd2511f5334347825 */ /* 0x000fe200078e00ff */
[----:B------:R-:W-:Y:S01]  /*9540*/  LOP3.LUT R39, R138, R139, RZ, 0xc0, !PT ;  /* 0x0000008b8a277212 */ /* 0x000fe200078ec0ff */
[----:B------:R1:W-:Y:S01]  /*9550*/  MUFU.EX2 R137, R62 ;  /* 0x0000003e00897308 */ /* 0x0003e20000000800 */
[----:B------:R-:W-:Y:S02]  /*9560*/  LOP3.LUT R54, R165, UR7, R162, 0x96, !PT ;  /* 0x00000007a5367c12 */ /* 0x000fe4000f8e96a2 */
[----:B------:R-:W-:Y:S02]  /*9570*/  SHF.R.U32.HI R57, RZ, 0x10, R52 ;  /* 0x00000010ff397819 */ /* 0x000fe40000011634 */
[----:B------:R-:W-:Y:S01]  /*9580*/  LOP3.LUT R56, R53, UR16, R156, 0x96, !PT ;  /* 0x0000001035387c12 */ /* 0x000fe2000f8e969c */
[C---:B------:R-:W-:Y:S02]  /*9590*/  HMMA.16816.F32 R8, R36.reuse, R48, R8 ;  /* 0x000000302408723c */ /* 0x040fe40000001808 */
[----:B------:R-:W-:Y:S01]  /*95a0*/  IMAD.WIDE.U32 R54, R54, -0x2daee0ad, RZ ;  /* 0xd2511f5336367825 */ /* 0x000fe200078e00ff */
[C---:B------:R-:W-:Y:S01]  /*95b0*/  LOP3.LUT R53, R52.reuse, 0xffff, RZ, 0xc0, !PT ;  /* 0x0000ffff34357812 */ /* 0x040fe200078ec0ff */
[----:B------:R2:W3:Y:S01]  /*95c0*/  MUFU.EX2 R139, R59 ;  /* 0x0000003b008b7308 */ /* 0x0004e20000000800 */
[----:B------:R-:W-:Y:S02]  /*95d0*/  SHF.R.U32.HI R64, RZ, 0x18, R52 ;  /* 0x00000018ff407819 */ /* 0x000fe40000011634 */
[----:B------:R-:W-:Y:S01]  /*95e0*/  SHF.R.U32.HI R58, RZ, 0x10, R54 ;  /* 0x00000010ff3a7819 */ /* 0x000fe20000011636 */
[-C--:B------:R-:W-:Y:S01]  /*95f0*/  HMMA.16816.F32 R12, R36, R50.reuse, R12 ;  /* 0x00000032240c723c */ /* 0x080fe2000000180c */
[----:B------:R-:W-:Y:S03]  /*9600*/  LOP3.LUT R66, R52, 0xff, RZ, 0xc0, !PT ;  /* 0x000000ff34427812 */ /* 0x000fe600078ec0ff */
[----:B------:R-:W-:Y:S02]  /*9610*/  LOP3.LUT R52, R55, UR16, R160, 0x96, !PT ;  /* 0x0000001037347c12 */ /* 0x000fe4000f8e96a0 */
[----:B------:R4:W2:Y:S01]  /*9620*/  MUFU.EX2 R138, R60 ;  /* 0x0000003c008a7308 */ /* 0x0008a20000000800 */
[C---:B------:R-:W-:Y:S01]  /*9630*/  LOP3.LUT R55, R54.reuse, 0xffff, RZ, 0xc0, !PT ;  /* 0x0000ffff36377812 */ /* 0x040fe200078ec0ff */
[C---:B------:R-:W-:Y:S01]  /*9640*/  HMMA.16816.F32 R16, R40.reuse, R50, R16 ;  /* 0x000000322810723c */ /* 0x040fe20000001810 */
[----:B------:R-:W2:Y:S03]  /*9650*/  LDSM.16.MT88.4 R48, [R218+0xa800] ;  /* 0x00a80000da30783b */ /* 0x000ea60000004200 */
[----:B------:R-:W-:Y:S01]  /*9660*/  LOP3.LUT R67, R54, 0xff, RZ, 0xc0, !PT ;  /* 0x000000ff36437812 */ /* 0x000fe200078ec0ff */
[----:B-1----:R-:W-:Y:S01]  /*9670*/  FFMA.FTZ R62, R3, R232, R246 ;  /* 0x000000e8033e7223 */ /* 0x002fe200000100f6 */
[----:B------:R-:W-:Y:S02]  /*9680*/  SHF.R.U32.HI R65, RZ, 0x18, R54 ;  /* 0x00000018ff417819 */ /* 0x000fe40000011636 */
[-C--:B-----5:R-:W-:Y:S01]  /*9690*/  HMMA.16816.F32 R68, R40, R44.reuse, R68 ;  /* 0x0000002c2844723c */ /* 0x0a0fe20000001844 */
[----:B------:R-:W-:Y:S03]  /*96a0*/  SHF.R.U32.HI R54, RZ, 0x8, R55 ;  /* 0x00000008ff367819 */ /* 0x000fe60000011637 */
[----:B------:R-:W-:Y:S02]  /*96b0*/  LOP3.LUT R55, R56, 0xff, RZ, 0xc0, !PT ;  /* 0x000000ff38377812 */ /* 0x000fe400078ec0ff */
[----:B------:R-:W-:Y:S02]  /*96c0*/  PRMT R67, R67, 0x5410, R54 ;  /* 0x0000541043437816 */ /* 0x000fe40000000036 */
[C---:B------:R-:W-:Y:S01]  /*96d0*/  HMMA.16816.F32 R72, R36.reuse, R44, R72 ;  /* 0x0000002c2448723c */ /* 0x040fe20000001848 */
[----:B------:R-:W-:Y:S03]  /*96e0*/  LOP3.LUT R54, R52, 0xff, RZ, 0xc0, !PT ;  /* 0x000000ff34367812 */ /* 0x000fe600078ec0ff */
[----:B------:R-:W-:Y:S04]  /*96f0*/  F2FP.PACK_AB R3, R177, R178 ;  /* 0x000000b2b103723e */ /* 0x000fe800000000ff */
[-C--:B------:R-:W-:Y:S08]  /*9700*/  HMMA.16816.F32 R76, R36, R46.reuse, R76 ;  /* 0x0000002e244c723c */ /* 0x080ff0000000184c */
[C---:B------:R-:W-:Y:S01]  /*9710*/  HMMA.16816.F32 R80, R40.reuse, R46, R80 ;  /* 0x0000002e2850723c */ /* 0x040fe20000001850 */
[----:B------:R-:W1:Y:S07]  /*9720*/  LDSM.16.MT88.4 R44, [R216+0xb800] ;  /* 0x00b80000d82c783b */ /* 0x000e6e0000004200 */
[-C--:B------:R-:W-:Y:S08]  /*9730*/  HMMA.16816.F32 R84, R40, R140.reuse, R84 ;  /* 0x0000008c2854723c */ /* 0x080ff00000001854 */
[C---:B------:R-:W-:Y:S08]  /*9740*/  HMMA.16816.F32 R88, R36.reuse, R140, R88 ;  /* 0x0000008c2458723c */ /* 0x040ff00000001858 */
[-C--:B------:R-:W-:Y:S08]  /*9750*/  HMMA.16816.F32 R92, R36, R142.reuse, R92 ;  /* 0x0000008e245c723c */ /* 0x080ff0000000185c */
[C---:B------:R-:W-:Y:S08]  /*9760*/  HMMA.16816.F32 R96, R40.reuse, R142, R96 ;  /* 0x0000008e2860723c */ /* 0x040ff00000001860 */
[-C--:B--2---:R-:W-:Y:S08]  /*9770*/  HMMA.16816.F32 R100, R40, R48.reuse, R100 ;  /* 0x000000302864723c */ /* 0x084ff00000001864 */
[C---:B------:R-:W-:Y:S08]  /*9780*/  HMMA.16816.F32 R104, R36.reuse, R48, R104 ;  /* 0x000000302468723c */ /* 0x040ff00000001868 */
[-C--:B------:R-:W-:Y:S08]  /*9790*/  HMMA.16816.F32 R32, R36, R50.reuse, R32 ;  /* 0x000000322420723c */ /* 0x080ff00000001820 */
[C---:B------:R-:W-:Y:S01]  /*97a0*/  HMMA.16816.F32 R108, R40.reuse, R50, R108 ;  /* 0x00000032286c723c */ /* 0x040fe2000000186c */
[----:B------:R-:W2:Y:S07]  /*97b0*/  LDSM.16.MT88.4 R48, [R218+0xb800] ;  /* 0x00b80000da30783b */ /* 0x000eae0000004200 */
[-C--:B-1----:R-:W-:Y:S08]  /*97c0*/  HMMA.16816.F32 R112, R40, R44.reuse, R112 ;  /* 0x0000002c2870723c */ /* 0x082ff00000001870 */
[C---:B------:R-:W-:Y:S07]  /*97d0*/  HMMA.16816.F32 R20, R36.reuse, R44, R20 ;  /* 0x0000002c2414723c */ /* 0x040fee0000001814 */
[----:B------:R-:W-:Y:S01]  /*97e0*/  LOP3.LUT R45, R57, 0xff, RZ, 0xc0, !PT ;  /* 0x000000ff392d7812 */ /* 0x000fe200078ec0ff */
[-C--:B------:R-:W-:Y:S01]  /*97f0*/  HMMA.16816.F32 R116, R36, R46.reuse, R116 ;  /* 0x0000002e2474723c */ /* 0x080fe20000001874 */
[----:B------:R-:W-:Y:S03]  /*9800*/  SHF.R.U32.HI R44, RZ, 0x8, R53 ;  /* 0x00000008ff2c7819 */ /* 0x000fe60000011635 */
[----:B------:R-:W-:Y:S02]  /*9810*/  LOP3.LUT R53, R58, 0xff, RZ, 0xc0, !PT ;  /* 0x000000ff3a357812 */ /* 0x000fe400078ec0ff */
[----:B------:R-:W-:Y:S02]  /*9820*/  PRMT R64, R45, 0x5410, R64 ;  /* 0x000054102d407816 */ /* 0x000fe40000000040 */
[C---:B------:R-:W-:Y:S01]  /*9830*/  HMMA.16816.F32 R120, R40.reuse, R46, R120 ;  /* 0x0000002e2878723c */ /* 0x040fe20000001878 */
[----:B------:R-:W-:Y:S03]  /*9840*/  LOP3.LUT R45, R56, 0xffff, RZ, 0xc0, !PT ;  /* 0x0000ffff382d7812 */ /* 0x000fe600078ec0ff */
[----:B------:R-:W-:Y:S01]  /*9850*/  PRMT R65, R53, 0x5410, R65 ;  /* 0x0000541035417816 */ /* 0x000fe20000000041 */
[--C-:B------:R-:W-:Y:S01]  /*9860*/  HSET2.LE.AND R171, R64, R226.reuse, PT ;  /* 0x000000e240ab7233 */ /* 0x100fe20003803000 */
[----:B------:R-:W-:Y:S02]  /*9870*/  SHF.R.U32.HI R53, RZ, 0x10, R52 ;  /* 0x00000010ff357819 */ /* 0x000fe40000011634 */
[----:B------:R-:W-:Y:S01]  /*9880*/  SHF.R.U32.HI R47, RZ, 0x8, R45 ;  /* 0x00000008ff2f7819 */ /* 0x000fe2000001162d */
[-C--:B--2---:R-:W-:Y:S03]  /*9890*/  HMMA.16816.F32 R24, R40, R48.reuse, R24 ;  /* 0x000000302818723c */ /* 0x084fe60000001818 */
[----:B------:R-:W-:Y:S02]  /*98a0*/  PRMT R168, R55, 0x5410, R47 ;  /* 0x0000541037a87816 */ /* 0x000fe4000000002f */
[--C-:B------:R-:W-:Y:S02]  /*98b0*/  SHF.R.U32.HI R46, RZ, 0x10, R56.reuse ;  /* 0x00000010ff2e7819 */ /* 0x100fe40000011638 */
[----:B------:R-:W-:Y:S01]  /*98c0*/  SHF.R.U32.HI R56, RZ, 0x18, R56 ;  /* 0x00000018ff387819 */ /* 0x000fe20000011638 */
[C---:B------:R-:W-:Y:S01]  /*98d0*/  HMMA.16816.F32 R124, R36.reuse, R48, R124 ;  /* 0x00000030247c723c */ /* 0x040fe2000000187c */
[----:B------:R-:W-:Y:S03]  /*98e0*/  PRMT R66, R66, 0x5410, R44 ;  /* 0x0000541042427816 */ /* 0x000fe6000000002c */
[----:B------:R-:W-:Y:S01]  /*98f0*/  LOP3.LUT R44, R52, 0xffff, RZ, 0xc0, !PT ;  /* 0x0000ffff342c7812 */ /* 0x000fe200078ec0ff */
[--C-:B------:R-:W-:Y:S01]  /*9900*/  HSET2.LE.AND R168, R168, R226.reuse, PT ;  /* 0x000000e2a8a87233 */ /* 0x100fe20003803000 */
[----:B------:R-:W-:Y:S01]  /*9910*/  LOP3.LUT R46, R46, 0xff, RZ, 0xc0, !PT ;  /* 0x000000ff2e2e7812 */ /* 0x000fe200078ec0ff */
[--C-:B------:R-:W-:Y:S01]  /*9920*/  HSET2.LE.AND R170, R66, R226.reuse, PT ;  /* 0x000000e242aa7233 */ /* 0x100fe20003803000 */
[-C--:B------:R-:W-:Y:S01]  /*9930*/  HMMA.16816.F32 R128, R36, R50.reuse, R128 ;  /* 0x000000322480723c */ /* 0x080fe20000001880 */
[----:B------:R-:W-:Y:S03]  /*9940*/  SHF.R.U32.HI R45, RZ, 0x8, R44 ;  /* 0x00000008ff2d7819 */ /* 0x000fe6000001162c */
[----:B------:R-:W-:Y:S02]  /*9950*/  PRMT R169, R46, 0x5410, R56 ;  /* 0x000054102ea97816 */ /* 0x000fe40000000038 */
[----:B------:R-:W-:Y:S01]  /*9960*/  SHF.R.U32.HI R52, RZ, 0x18, R52 ;  /* 0x00000018ff347819 */ /* 0x000fe20000011634 */
[----:B------:R-:W-:Y:S01]  /*9970*/  LDSM.16.MT88.4 R56, [R218+0xac00] ;  /* 0x00ac0000da38783b */ /* 0x000fe20000004200 */
[----:B------:R-:W-:Y:S01]  /*9980*/  HMMA.16816.F32 R28, R40, R50, R28 ;  /* 0x00000032281c723c */ /* 0x000fe2000000181c */
[----:B------:R-:W-:Y:S03]  /*9990*/  LOP3.LUT R44, R53, 0xff, RZ, 0xc0, !PT ;  /* 0x000000ff352c7812 */ /* 0x000fe600078ec0ff */
[----:B----4-:R-:W-:Y:S01]  /*99a0*/  PRMT R60, R54, 0x5410, R45 ;  /* 0x00005410363c7816 */ /* 0x010fe2000000002d */
[--C-:B------:R-:W-:Y:S01]  /*99b0*/  HSET2.LE.AND R169, R169, R226.reuse, PT ;  /* 0x000000e2a9a97233 */ /* 0x100fe20003803000 */
[----:B------:R-:W-:Y:S01]  /*99c0*/  F2FP.PACK_AB R48, R179, R180 ;  /* 0x000000b4b330723e */ /* 0x000fe200000000ff */
[----:B------:R-:W-:Y:S01]  /*99d0*/  LDSM.16.MT88.4 R40, [R216+0xbc00] ;  /* 0x00bc0000d828783b */ /* 0x000fe20000004200 */
[----:B------:R-:W-:Y:S01]  /*99e0*/  F2FP.PACK_AB R36, R184, R176 ;  /* 0x000000b0b824723e */ /* 0x000fe200000000ff */
[--C-:B------:R-:W-:Y:S03]  /*99f0*/  HSET2.LE.AND R38, R60, R226.reuse, PT ;  /* 0x000000e23c267233 */ /* 0x100fe60003803000 */
[----:B------:R-:W-:Y:S02]  /*9a00*/  F2FP.PACK_AB R37, R185, R175 ;  /* 0x000000afb925723e */ /* 0x000fe400000000ff */
[----:B------:R-:W-:Y:S02]  /*9a10*/  PRMT R61, R44, 0x5410, R52 ;  /* 0x000054102c3d7816 */ /* 0x000fe40000000034 */
[----:B------:R-:W1:Y:S01]  /*9a20*/  LDSM.16.MT88.4 R44, [R218+0x9c00] ;  /* 0x009c0000da2c783b */ /* 0x000e620000004200 */
[----:B------:R-:W-:Y:S02]  /*9a30*/  F2FP.PACK_AB R39, R173, R174 ;  /* 0x000000aead27723e */ /* 0x000fe400000000ff */
[----:B------:R-:W-:Y:S01]  /*9a40*/  LOP3.LUT R170, R170, R48, RZ, 0xc0, !PT ;  /* 0x00000030aaaa7212 */ /* 0x000fe200078ec0ff */
[--C-:B------:R-:W-:Y:S01]  /*9a50*/  HSET2.LE.AND R48, R65, R226.reuse, PT ;  /* 0x000000e241307233 */ /* 0x100fe20003803000 */
[----:B------:R-:W-:Y:S02]  /*9a60*/  LOP3.LUT R171, R171, R3, RZ, 0xc0, !PT ;  /* 0x00000003abab7212 */ /* 0x000fe400078ec0ff */
[----:B------:R-:W-:Y:S01]  /*9a70*/  LOP3.LUT R168, R168, R36, RZ, 0xc0, !PT ;  /* 0x00000024a8a87212 */ /* 0x000fe200078ec0ff */
[----:B------:R-:W2:Y:S01]  /*9a80*/  LDSM.16.MT88.4 R52, [R216+0xac00] ;  /* 0x00ac0000d834783b */ /* 0x000ea20000004200 */
[----:B------:R-:W-:Y:S01]  /*9a90*/  LOP3.LUT R169, R169, R37, RZ, 0xc0, !PT ;  /* 0x00000025a9a97212 */ /* 0x000fe200078ec0ff */
[--C-:B------:R-:W-:Y:S01]  /*9aa0*/  HSET2.LE.AND R37, R61, R226.reuse, PT ;  /* 0x000000e23d257233 */ /* 0x100fe20003803000 */
[----:B------:R-:W-:Y:S01]  /*9ab0*/  LOP3.LUT R36, R38, R39, RZ, 0xc0, !PT ;  /* 0x0000002726247212 */ /* 0x000fe200078ec0ff */
[----:B------:R-:W-:Y:S01]  /*9ac0*/  HSET2.LE.AND R38, R67, R226, PT ;  /* 0x000000e243267233 */ /* 0x000fe20003803000 */
[----:B---3--:R-:W-:Y:S02]  /*9ad0*/  F2FP.PACK_AB R3, R139, R172 ;  /* 0x000000ac8b03723e */ /* 0x008fe400000000ff */
[----:B------:R-:W-:Y:S01]  /*9ae0*/  F2FP.PACK_AB R39, R186, R138 ;  /* 0x0000008aba27723e */ /* 0x000fe200000000ff */
[-C--:B------:R-:W-:Y:S01]  /*9af0*/  HMMA.16816.F32 R140, R168, R152.reuse, R4 ;  /* 0x00000098a88c723c */ /* 0x080fe20000001804 */
[----:B------:R-:W-:Y:S01]  /*9b00*/  F2FP.PACK_AB R49, R187, R137 ;  /* 0x00000089bb31723e */ /* 0x000fe200000000ff */
[----:B------:R-:W3:Y:S01]  /*9b10*/  LDSM.16.MT88.4 R4, [R218+0xbc00] ;  /* 0x00bc0000da04783b */ /* 0x000ee20000004200 */
[----:B------:R-:W-:Y:S01]  /*9b20*/  LOP3.LUT R37, R37, R3, RZ, 0xc0, !PT ;  /* 0x0000000325257212 */ /* 0x000fe200078ec0ff */
[----:B------:R-:W-:Y:S01]  /*9b30*/  FADD.FTZ R3, R251, R133 ;  /* 0x00000085fb037221 */ /* 0x000fe20000010000 */
[----:B------:R-:W-:Y:S02]  /*9b40*/  LOP3.LUT R38, R38, R39, RZ, 0xc0, !PT ;  /* 0x0000002726267212 */ /* 0x000fe400078ec0ff */
[----:B------:R-:W-:Y:S01]  /*9b50*/  LOP3.LUT R39, R48, R49, RZ, 0xc0, !PT ;  /* 0x0000003130277212 */ /* 0x000fe200078ec0ff */
[----:B------:R-:W-:Y:S04]  /*9b60*/  FADD.FTZ R3, R197, R3 ;  /* 0x00000003c5037221 */ /* 0x000fe80000010000 */
[----:B------:R-:W-:Y:S02]  /*9b70*/  FADD.FTZ R3, R204, R3 ;  /* 0x00000003cc037221 */ /* 0x000fe40000010000 */
[C---:B------:R-:W-:Y:S02]  /*9b80*/  HMMA.16816.F32 R144, R36.reuse, R152, R8 ;  /* 0x000000982490723c */ /* 0x040fe40000001808 */
[----:B------:R-:W-:Y:S04]  /*9b90*/  FADD.FTZ R3, R212, R3 ;  /* 0x00000003d4037221 */ /* 0x000fe80000010000 */
[----:B------:R-:W-:Y:S02]  /*9ba0*/  FADD.FTZ R3, R211, R3 ;  /* 0x00000003d3037221 */ /* 0x000fe40000010000 */
[-C--:B------:R-:W-:Y:S01]  /*9bb0*/  HMMA.16816.F32 R148, R36, R154.reuse, R12 ;  /* 0x0000009a2494723c */ /* 0x080fe2000000180c */
[----:B------:R-:W-:Y:S03]  /*9bc0*/  FADD.FTZ R8, R163, R62 ;  /* 0x0000003ea3087221 */ /* 0x000fe60000010000 */
[----:B------:R-:W-:Y:S02]  /*9bd0*/  FADD.FTZ R9, R244, R132 ;  /* 0x00000084f4097221 */ /* 0x000fe40000010000 */
[----:B------:R-:W-:Y:S02]  /*9be0*/  FADD.FTZ R8, R196, R8 ;  /* 0x00000008c4087221 */ /* 0x000fe40000010000 */
[C---:B------:R-:W-:Y:S01]  /*9bf0*/  HMMA.16816.F32 R152, R168.reuse, R154, R16 ;  /* 0x0000009aa898723c */ /* 0x040fe20000001810 */
[----:B------:R-:W-:Y:S03]  /*9c00*/  FADD.FTZ R9, R250, R9 ;  /* 0x00000009fa097221 */ /* 0x000fe60000010000 */
[----:B------:R-:W-:Y:S02]  /*9c10*/  FADD.FTZ R8, R194, R8 ;  /* 0x00000008c2087221 */ /* 0x000fe40000010000 */
[----:B------:R-:W-:Y:S02]  /*9c20*/  FADD.FTZ R9, R249, R9 ;  /* 0x00000009f9097221 */ /* 0x000fe40000010000 */
[-C--:B-1----:R-:W-:Y:S01]  /*9c30*/  HMMA.16816.F32 R68, R168, R44.reuse, R68 ;  /* 0x0000002ca844723c */ /* 0x082fe20000001844 */
[----:B------:R-:W-:Y:S03]  /*9c40*/  FADD.FTZ R8, R214, R8 ;  /* 0x00000008d6087221 */ /* 0x000fe60000010000 */
[----:B------:R-:W-:Y:S02]  /*9c50*/  FADD.FTZ R9, R210, R9 ;  /* 0x00000009d2097221 */ /* 0x000fe40000010000 */
[----:B------:R-:W-:Y:S02]  /*9c60*/  FADD.FTZ R8, R213, R8 ;  /* 0x00000008d5087221 */ /* 0x000fe40000010000 */
[C---:B------:R-:W-:Y:S01]  /*9c70*/  HMMA.16816.F32 R72, R36.reuse, R44, R72 ;  /* 0x0000002c2448723c */ /* 0x040fe20000001848 */
[----:B------:R-:W-:Y:S03]  /*9c80*/  FADD.FTZ R9, R209, R9 ;  /* 0x00000009d1097221 */ /* 0x000fe60000010000 */
[----:B------:R-:W-:Y:S02]  /*9c90*/  FADD.FTZ R8, R234, R8 ;  /* 0x00000008ea087221 */ /* 0x000fe40000010000 */
        /* <DEDUP_REMOVED lines=9> */
[-C--:B--2---:R-:W-:Y:S01]  /*9d30*/  HMMA.16816.F32 R84, R168, R52.reuse, R84 ;  /* 0x00000034a854723c */ /* 0x084fe20000001854 */
        /* <DEDUP_REMOVED lines=10> */
[----:B------:R-:W-:Y:S02]  /*9de0*/  IMAD.MOV.U32 R132, RZ, RZ, R135 ;  /* 0x000000ffff847224 */ /* 0x000fe400078e0087 */
[C---:B------:R-:W-:Y:S01]  /*9df0*/  HMMA.16816.F32 R96, R168.reuse, R54, R96 ;  /* 0x00000036a860723c */ /* 0x040fe20000001860 */
[----:B------:R-:W-:Y:S07]  /*9e00*/  FADD.FTZ R3, R175, R3 ;  /* 0x00000003af037221 */ /* 0x000fee0000010000 */
        /* <DEDUP_REMOVED lines=8> */
[-C--:B---3--:R-:W-:Y:S08]  /*9e90*/  HMMA.16816.F32 R164, R168, R4.reuse, R24 ;  /* 0x00000004a8a4723c */ /* 0x088ff00000001818 */
[C---:B------:R-:W-:Y:S07]  /*9ea0*/  HMMA.16816.F32 R124, R36.reuse, R4, R124 ;  /* 0x00000004247c723c */ /* 0x040fee000000187c */
[----:B------:R-:W-:Y:S01]  /*9eb0*/  FADD.FTZ R4, R202, R11 ;  /* 0x0000000bca047221 */ /* 0x000fe20000010000 */
[-C--:B------:R-:W-:Y:S01]  /*9ec0*/  HMMA.16816.F32 R128, R36, R6.reuse, R128 ;  /* 0x000000062480723c */ /* 0x080fe20000001880 */
[----:B------:R-:W-:Y:S03]  /*9ed0*/  FADD.FTZ R5, R182, R8 ;  /* 0x00000008b6057221 */ /* 0x000fe60000010000 */
[----:B------:R-:W-:Y:S02]  /*9ee0*/  FADD.FTZ R4, R201, R4 ;  /* 0x00000004c9047221 */ /* 0x000fe40000010000 */
[----:B------:R-:W-:Y:S02]  /*9ef0*/  FADD.FTZ R8, R183, R0 ;  /* 0x00000000b7087221 */ /* 0x000fe40000010000 */
[----:B------:R-:W-:Y:S01]  /*9f00*/  FADD.FTZ R0, R181, R5 ;  /* 0x00000005b5007221 */ /* 0x000fe20000010000 */
[----:B------:R-:W-:Y:S03]  /*9f10*/  HMMA.16816.F32 R168, R168, R6, R28 ;  /* 0x00000006a8a8723c */ /* 0x000fe6000000181c */
[----:B------:R-:W-:Y:S02]  /*9f20*/  FADD.FTZ R4, R176, R4 ;  /* 0x00000004b0047221 */ /* 0x000fe40000010000 */
[----:B------:R-:W-:Y:S02]  /*9f30*/  FADD.FTZ R5, R174, R8 ;  /* 0x00000008ae057221 */ /* 0x000fe40000010000 */
[----:B------:R-:W-:Y:S02]  /*9f40*/  FADD.FTZ R0, R172, R0 ;  /* 0x00000000ac007221 */ /* 0x000fe40000010000 */
[----:B------:R-:W-:Y:S03]  /*9f50*/  FADD.FTZ R8, R184, R4 ;  /* 0x00000004b8087221 */ /* 0x000fe60000010000 */
[----:B------:R-:W-:Y:S02]  /*9f60*/  FADD.FTZ R4, R185, R3 ;  /* 0x00000003b9047221 */ /* 0x000fe40000010000 */
[----:B------:R-:W-:Y:S02]  /*9f70*/  FADD.FTZ R3, R173, R5 ;  /* 0x00000005ad037221 */ /* 0x000fe40000010000 */
[----:B------:R-:W-:Y:S02]  /*9f80*/  FADD.FTZ R0, R139, R0 ;  /* 0x000000008b007221 */ /* 0x000fe40000010000 */
[----:B------:R-:W-:Y:S02]  /*9f90*/  FADD.FTZ R6, R178, R4 ;  /* 0x00000004b2067221 */ /* 0x000fe40000010000 */
[----:B------:R-:W-:Y:S02]  /*9fa0*/  FADD.FTZ R4, R138, R3 ;  /* 0x000000038a047221 */ /* 0x000fe40000010000 */
[----:B------:R-:W-:Y:S01]  /*9fb0*/  FADD.FTZ R3, R137, R0 ;  /* 0x0000000089037221 */ /* 0x000fe20000010000 */
[----:B------:R-:W-:Y:S01]  /*9fc0*/  IADD3 R0, R223, -0x1, RZ ;  /* 0xffffffffdf007810 */ /* 0x000fe20007ffe0ff */
[----:B------:R-:W-:Y:S02]  /*9fd0*/  FADD.FTZ R5, R180, R8 ;  /* 0x00000008b4057221 */ /* 0x000fe40000010000 */
[----:B------:R-:W-:Y:S02]  /*9fe0*/  FADD.FTZ R235, R177, R6 ;  /* 0x00000006b1eb7221 */ /* 0x000fe40000010000 */
[----:B------:R-:W-:Y:S02]  /*9ff0*/  FADD.FTZ R232, R179, R5 ;  /* 0x00000005b3e87221 */ /* 0x000fe40000010000 */
[----:B------:R-:W-:Y:S02]  /*a000*/  FADD.FTZ R236, R186, R4 ;  /* 0x00000004baec7221 */ /* 0x000fe40000010000 */
[----:B------:R-:W-:Y:S02]  /*a010*/  FADD.FTZ R237, R187, R3 ;  /* 0x00000003bbed7221 */ /* 0x000fe40000010000 */
[----:B------:R-:W-:Y:S02]  /*a020*/  IMAD.MOV.U32 R223, RZ, RZ, R0 ;  /* 0x000000ffffdf7224 */ /* 0x000fe400078e0000 */
[----:B------:R-:W-:Y:S02]  /*a030*/  IMAD.MOV.U32 R138, RZ, RZ, R2 ;  /* 0x000000ffff8a7224 */ /* 0x000fe400078e0002 */
[----:B------:R-:W-:Y:S02]  /*a040*/  IMAD.MOV.U32 R0, RZ, RZ, R136 ;  /* 0x000000ffff007224 */ /* 0x000fe400078e0088 */
[----:B------:R-:W-:Y:S01]  /*a050*/  IMAD.MOV.U32 R137, RZ, RZ, R134 ;  /* 0x000000ffff897224 */ /* 0x000fe200078e0086 */
[----:B------:R-:W-:-:S05]  /*a060*/  @P0 BRA `(.L_x_266) ;  /* 0xffffc13000000947 */ /* 0x000fca000383ffff */
.L_x_265:
[----:B------:R-:W2:Y:S04]  /*a070*/  LDL.LU R139, [R1+0x28] ;  /* 0x00002800018b7983 */ /* 0x000ea80000300800 */
[----:B------:R-:W1:Y:S04]  /*a080*/  SHFL.BFLY PT, R0, R235, 0x2, 0x1f ;  /* 0x0c401f00eb007f89 */ /* 0x000e6800000e0000 */
[----:B------:R-:W3:Y:S04]  /*a090*/  SHFL.BFLY PT, R3, R232, 0x2, 0x1f ;  /* 0x0c401f00e8037f89 */ /* 0x000ee800000e0000 */
[----:B------:R-:W4:Y:S04]  /*a0a0*/  SHFL.BFLY PT, R7, R236, 0x2, 0x1f ;  /* 0x0c401f00ec077f89 */ /* 0x000f2800000e0000 */
[----:B------:R-:W4:Y:S04]  /*a0b0*/  SHFL.BFLY PT, R6, R237, 0x2, 0x1f ;  /* 0x0c401f00ed067f89 */ /* 0x000f2800000e0000 */
[----:B------:R-:W2:Y:S04]  /*a0c0*/  S2R R138, SR_CTAID.Y ;  /* 0x00000000008a7919 */ /* 0x000ea80000002600 */
[----:B------:R-:W4:Y:S01]  /*a0d0*/  S2R R54, SR_TID.X ;  /* 0x0000000000367919 */ /* 0x000f220000002100 */
[----:B-1----:R-:W-:-:S02]  /*a0e0*/  FADD.FTZ R0, R0, R235 ;  /* 0x000000eb00007221 */ /* 0x002fc40000010000 */
[----:B---3--:R-:W-:-:S03]  /*a0f0*/  FADD.FTZ R3, R3, R232 ;  /* 0x000000e803037221 */ /* 0x008fc60000010000 */
[----:B------:R-:W1:Y:S01]  /*a100*/  SHFL.BFLY PT, R5, R0, 0x1, 0x1f ;  /* 0x0c201f0000057f89 */ /* 0x000e6200000e0000 */
[----:B----4-:R-:W-:-:S03]  /*a110*/  FADD.FTZ R7, R7, R236 ;  /* 0x000000ec07077221 */ /* 0x010fc60000010000 */
[----:B------:R-:W3:Y:S01]  /*a120*/  SHFL.BFLY PT, R4, R3, 0x1, 0x1f ;  /* 0x0c201f0003047f89 */ /* 0x000ee200000e0000 */
[----:B------:R-:W-:-:S03]  /*a130*/  FADD.FTZ R6, R6, R237 ;  /* 0x000000ed06067221 */ /* 0x000fc60000010000 */
[----:B------:R-:W4:Y:S04]  /*a140*/  SHFL.BFLY PT, R9, R7, 0x1, 0x1f ;  /* 0x0c201f0007097f89 */ /* 0x000f2800000e0000 */
[----:B------:R-:W4:Y:S01]  /*a150*/  SHFL.BFLY PT, R8, R6, 0x1, 0x1f ;  /* 0x0c201f0006087f89 */ /* 0x000f2200000e0000 */
[----:B------:R-:W-:Y:S01]  /*a160*/  SHF.R.S32.HI R25, RZ, 0x1f, R54 ;  /* 0x0000001fff197819 */ /* 0x000fe20000011436 */
[----:B-1----:R-:W-:Y:S01]  /*a170*/  FADD.FTZ R52, R0, R5 ;  /* 0x0000000500347221 */ /* 0x002fe20000010000 */
[----:B------:R-:W-:Y:S01]  /*a180*/  MOV R0, 0x3f800000 ;  /* 0x3f80000000007802 */ /* 0x000fe20000000f00 */
[----:B---3--:R-:W-:-:S03]  /*a190*/  FADD.FTZ R53, R3, R4 ;  /* 0x0000000403357221 */ /* 0x008fc60000010000 */
[----:B------:R-:W-:Y:S02]  /*a1a0*/  FSETP.NE.FTZ.AND P5, PT, R52, RZ, PT ;  /* 0x000000ff3400720b */ /* 0x000fe40003fb5000 */
[----:B------:R-:W-:Y:S01]  /*a1b0*/  MOV R3, 0x3f800000 ;  /* 0x3f80000000037802 */ /* 0x000fe20000000f00 */
[----:B----4-:R-:W-:Y:S01]  /*a1c0*/  FADD.FTZ R51, R7, R9 ;  /* 0x0000000907337221 */ /* 0x010fe20000010000 */
[----:B------:R-:W-:Y:S01]  /*a1d0*/  FSETP.NE.FTZ.AND P6, PT, R53, RZ, PT ;  /* 0x000000ff3500720b */ /* 0x000fe20003fd5000 */
[----:B------:R-:W-:-:S03]  /*a1e0*/  FADD.FTZ R132, R6, R8 ;  /* 0x0000000806847221 */ /* 0x000fc60000010000 */
[----:B------:R-:W-:Y:S02]  /*a1f0*/  FSETP.NE.FTZ.AND P4, PT, R51, RZ, PT ;  /* 0x000000ff3300720b */ /* 0x000fe40003f95000 */
[----:B------:R-:W-:-:S03]  /*a200*/  FSETP.NE.FTZ.AND P3, PT, R132, RZ, PT ;  /* 0x000000ff8400720b */ /* 0x000fc60003f75000 */
[----:B------:R-:W-:Y:S08]  /*a210*/  @P5 MUFU.RCP R3, R52 ;  /* 0x0000003400035308 */ /* 0x000ff00000001000 */
[----:B------:R-:W1:Y:S02]  /*a220*/  @P6 MUFU.RCP R0, R53 ;  /* 0x0000003500006308 */ /* 0x000e640000001000 */
[----:B-1----:R-:W-:-:S04]  /*a230*/  FMUL.FTZ R0, R0, c[0x0][0x2dc] ;  /* 0x0000b70000007a20 */ /* 0x002fc80000410000 */
[C---:B------:R-:W-:Y:S02]  /*a240*/  FMUL.FTZ R140, R0.reuse, R140 ;  /* 0x0000008c008c7220 */ /* 0x040fe40000410000 */
        /* <DEDUP_REMOVED lines=33> */
[----:B------:R-:W-:Y:S02]  /*a460*/  MOV R0, 0x3f800000 ;  /* 0x3f80000000007802 */ /* 0x000fe40000000f00 */
[----:B------:R-:W-:-:S02]  /*a470*/  F2FP.PACK_AB R14, R14, R164 ;  /* 0x000000a40e0e723e */ /* 0x000fc400000000ff */
[----:B------:R-:W-:Y:S02]  /*a480*/  F2FP.PACK_AB R9, R9, R168 ;  /* 0x000000a80909723e */ /* 0x000fe400000000ff */
[----:B------:R-:W1:Y:S02]  /*a490*/  @P3 MUFU.RCP R0, R132 ;  /* 0x0000008400003308 */ /* 0x000e640000001000 */
[----:B-1----:R-:W-:-:S04]  /*a4a0*/  FMUL.FTZ R0, R0, c[0x0][0x2dc] ;  /* 0x0000b70000007a20 */ /* 0x002fc80000410000 */
[C---:B------:R-:W-:Y:S02]  /*a4b0*/  FMUL.FTZ R146, R0.reuse, R146 ;  /* 0x0000009200927220 */ /* 0x040fe40000410000 */
        /* <DEDUP_REMOVED lines=30> */
[----:B------:R-:W-:Y:S02]  /*a6a0*/  F2FP.PACK_AB R15, R15, R118 ;  /* 0x000000760f0f723e */ /* 0x000fe400000000ff */
[----:B--2---:R-:W-:-:S13]  /*a6b0*/  ISETP.NE.AND P0, PT, R139, -0x1, PT ;  /* 0xffffffff8b00780c */ /* 0x004fda0003f05270 */
[----:B------:R-:W-:Y:S01]  /*a6c0*/  @!P0 SHF.R.S32.HI R12, RZ, 0x1f, R138 ;  /* 0x0000001fff0c8819 */ /* 0x000fe2000001148a */
[----:B------:R-:W-:-:S04]  /*a6d0*/  @P0 IMAD.WIDE.U32 R4, R139, c[0x0][0x1e8], RZ ;  /* 0x00007a008b040a25 */ /* 0x000fc800078e00ff */
[----:B------:R-:W-:Y:S01]  /*a6e0*/  @!P0 IMAD R12, R12, c[0x0][0x1e0], RZ ;  /* 0x000078000c0c8a24 */ /* 0x000fe200078e02ff */
[----:B------:R-:W-:Y:S01]  /*a6f0*/  @P0 MOV R133, R4 ;  /* 0x0000000400850202 */ /* 0x000fe20000000f00 */
[----:B------:R-:W-:-:S04]  /*a700*/  @!P0 IMAD.WIDE.U32 R10, R138, c[0x0][0x1e0], RZ ;  /* 0x000078008a0a8a25 */ /* 0x000fc800078e00ff */
[----:B------:R-:W-:Y:S01]  /*a710*/  @!P0 IMAD R4, R138, c[0x0][0x1e4], R12 ;  /* 0x000079008a048a24 */ /* 0x000fe200078e020c */
[----:B------:R-:W-:Y:S01]  /*a720*/  @!P0 MOV R133, R10 ;  /* 0x0000000a00858202 */ /* 0x000fe20000000f00 */
[----:B------:R-:W-:Y:S01]  /*a730*/  @P0 IMAD R137, R139, c[0x0][0x1ec], R5 ;  /* 0x00007b008b890a24 */ /* 0x000fe200078e0205 */
[----:B------:R-:W-:Y:S02]  /*a740*/  LEA.HI R5, R25, R54, RZ, 0x2 ;  /* 0x0000003619057211 */ /* 0x000fe400078f10ff */
[----:B------:R-:W-:Y:S01]  /*a750*/  @!P0 IADD3 R137, R11, R4, RZ ;  /* 0x000000040b898210 */ /* 0x000fe20007ffe0ff */
[----:B------:R-:W-:Y:S01]  /*a760*/  FMUL.FTZ R4, R3, c[0x0][0x2dc] ;  /* 0x0000b70003047a20 */ /* 0x000fe20000410000 */
[----:B------:R-:W-:Y:S01]  /*a770*/  MOV R3, 0x3f800000 ;  /* 0x3f80000000037802 */ /* 0x000fe20000000f00 */
[----:B------:R-:W-:Y:S01]  /*a780*/  FMUL.FTZ R11, R0, R127 ;  /* 0x0000007f000b7220 */ /* 0x000fe20000410000 */
[----:B------:R-:W-:Y:S01]  /*a790*/  LOP3.LUT R6, R5, 0xfffffffc, RZ, 0xc0, !PT ;  /* 0xfffffffc05067812 */ /* 0x000fe200078ec0ff */
[C---:B------:R-:W-:Y:S01]  /*a7a0*/  FMUL.FTZ R142, R4.reuse, R142 ;  /* 0x0000008e048e7220 */ /* 0x040fe20000410000 */
[----:B------:R-:W-:Y:S01]  /*a7b0*/  LEA.HI R25, R25, R54, RZ, 0x5 ;  /* 0x0000003619197211 */ /* 0x000fe200078f28ff */
[C---:B------:R-:W-:Y:S01]  /*a7c0*/  FMUL.FTZ R47, R4.reuse, R143 ;  /* 0x0000008f042f7220 */ /* 0x040fe20000410000 */
[----:B------:R-:W1:Y:S01]  /*a7d0*/  @P4 MUFU.RCP R3, R51 ;  /* 0x0000003300034308 */ /* 0x000e620000001000 */
[----:B------:R-:W-:Y:S01]  /*a7e0*/  FMUL.FTZ R154, R4, R154 ;  /* 0x0000009a049a7220 */ /* 0x000fe20000410000 */
[----:B------:R-:W-:Y:S01]  /*a7f0*/  IADD3 R54, -R6, R54, RZ ;  /* 0x0000003606367210 */ /* 0x000fe20007ffe1ff */
[C---:B------:R-:W-:Y:S01]  /*a800*/  FMUL.FTZ R45, R4.reuse, R155 ;  /* 0x0000009b042d7220 */ /* 0x040fe20000410000 */
[----:B------:R-:W-:Y:S01]  /*a810*/  SHF.R.S32.HI R25, RZ, 0x5, R25 ;  /* 0x00000005ff197819 */ /* 0x000fe20000011419 */
[C---:B------:R-:W-:Y:S01]  /*a820*/  FMUL.FTZ R70, R4.reuse, R70 ;  /* 0x0000004604467220 */ /* 0x040fe20000410000 */
[----:B------:R-:W-:Y:S01]  /*a830*/  F2FP.PACK_AB R47, R47, R142 ;  /* 0x0000008e2f2f723e */ /* 0x000fe200000000ff */
[C---:B------:R-:W-:Y:S01]  /*a840*/  FMUL.FTZ R43, R4.reuse, R71 ;  /* 0x00000047042b7220 */ /* 0x040fe20000410000 */
[----:B------:R-:W-:Y:S01]  /*a850*/  F2FP.PACK_AB R45, R45, R154 ;  /* 0x0000009a2d2d723e */ /* 0x000fe200000000ff */
[C---:B------:R-:W-:Y:S01]  /*a860*/  FMUL.FTZ R82, R4.reuse, R82 ;  /* 0x0000005204527220 */ /* 0x040fe20000410000 */
[----:B------:R-:W-:Y:S01]  /*a870*/  F2FP.PACK_AB R11, R11, R126 ;  /* 0x0000007e0b0b723e */ /* 0x000fe200000000ff */
        /* <DEDUP_REMOVED lines=23> */
[----:B-1----:R-:W-:Y:S02]  /*a9f0*/  FMUL.FTZ R3, R3, c[0x0][0x2dc] ;  /* 0x0000b70003037a20 */ /* 0x002fe40000410000 */
[C---:B------:R-:W-:Y:S01]  /*aa00*/  FMUL.FTZ R170, R4.reuse, R170 ;  /* 0x000000aa04aa7220 */ /* 0x040fe20000410000 */
[----:B------:R-:W-:Y:S01]  /*aa10*/  F2FP.PACK_AB R13, R13, R166 ;  /* 0x000000a60d0d723e */ /* 0x000fe200000000ff */
[----:B------:R-:W-:Y:S01]  /*aa20*/  FMUL.FTZ R8, R4, R171 ;  /* 0x000000ab04087220 */ /* 0x000fe20000410000 */
[----:B------:R-:W-:Y:S01]  /*aa30*/  SHF.R.S32.HI R4, RZ, 0x2, R5 ;  /* 0x00000002ff047819 */ /* 0x000fe20000011405 */
        /* <DEDUP_REMOVED lines=35> */
[----:B------:R-:W-:Y:S01]  /*ac70*/  SHF.R.S32.HI R3, RZ, 0x1f, R4 ;  /* 0x0000001fff037819 */ /* 0x000fe20000011404 */
[----:B------:R-:W-:Y:S01]  /*ac80*/  FMUL.FTZ R6, R0, R131 ;  /* 0x0000008300067220 */ /* 0x000fe20000410000 */
[----:B------:R-:W-:Y:S02]  /*ac90*/  F2FP.PACK_AB R12, R12, R124 ;  /* 0x0000007c0c0c723e */ /* 0x000fe400000000ff */
[----:B------:R-:W-:Y:S02]  /*aca0*/  LEA.HI R3, R3, R4, RZ, 0x3 ;  /* 0x0000000403037211 */ /* 0x000fe400078f18ff */
[----:B------:R-:W-:-:S02]  /*acb0*/  F2FP.PACK_AB R7, R7, R128 ;  /* 0x000000800707723e */ /* 0x000fc400000000ff */
[----:B------:R-:W-:Y:S02]  /*acc0*/  LOP3.LUT R3, R3, 0xfffffff8, RZ, 0xc0, !PT ;  /* 0xfffffff803037812 */ /* 0x000fe400078ec0ff */
[----:B------:R-:W-:Y:S02]  /*acd0*/  F2FP.PACK_AB R6, R6, R130 ;  /* 0x000000820606723e */ /* 0x000fe400000000ff */
[----:B------:R-:W-:-:S04]  /*ace0*/  IADD3 R3, R4, -R3, RZ ;  /* 0x8000000304037210 */ /* 0x000fc80007ffe0ff */
[----:B------:R-:W-:-:S04]  /*acf0*/  LEA.HI R0, R3, R3, RZ, 0x1 ;  /* 0x0000000303007211 */ /* 0x000fc800078f08ff */
[----:B------:R-:W-:Y:S02]  /*ad00*/  SHF.R.S32.HI R10, RZ, 0x1, R0 ;  /* 0x00000001ff0a7819 */ /* 0x000fe40000011400 */
[----:B------:R-:W-:Y:S02]  /*ad10*/  LOP3.LUT R0, R0, 0x3fffffe, RZ, 0xc0, !PT ;  /* 0x03fffffe00007812 */ /* 0x000fe400078ec0ff */
[----:B------:R-:W-:Y:S02]  /*ad20*/  SHF.L.U32 R5, R10, 0x6, RZ ;  /* 0x000000060a057819 */ /* 0x000fe400000006ff */
[----:B------:R-:W-:Y:S02]  /*ad30*/  IADD3 R3, R3, -R0, RZ ;  /* 0x8000000003037210 */ /* 0x000fe40007ffe0ff */
[----:B------:R-:W-:Y:S02]  /*ad40*/  LEA R0, R25, R54, 0x8 ;  /* 0x0000003619007211 */ /* 0x000fe400078e40ff */
[----:B------:R-:W-:-:S02]  /*ad50*/  LOP3.LUT R5, R5, 0xc0, RZ, 0xc0, !PT ;  /* 0x000000c005057812 */ /* 0x000fc400078ec0ff */
[----:B------:R-:W-:Y:S02]  /*ad60*/  LOP3.LUT R4, R10, 0x1, RZ, 0xc0, !PT ;  /* 0x000000010a047812 */ /* 0x000fe400078ec0ff */
[----:B------:R-:W-:Y:S02]  /*ad70*/  LEA R0, R3, R0, 0x4 ;  /* 0x0000000003007211 */ /* 0x000fe400078e20ff */
[----:B------:R-:W-:Y:S02]  /*ad80*/  LEA.HI R3, R5, R5, RZ, 0x1d ;  /* 0x0000000505037211 */ /* 0x000fe400078fe8ff */
[----:B------:R-:W-:Y:S02]  /*ad90*/  ISETP.NE.U32.AND P2, PT, R4, 0x1, PT ;  /* 0x000000010400780c */ /* 0x000fe40003f45070 */
[----:B------:R-:W-:Y:S02]  /*ada0*/  LEA R0, R0, R3, 0x1 ;  /* 0x0000000300007211 */ /* 0x000fe400078e08ff */
[----:B------:R-:W-:-:S02]  /*adb0*/  LOP3.LUT P1, RZ, R10, 0x2, RZ, 0xc0, !PT ;  /* 0x000000020aff7812 */ /* 0x000fc4000782c0ff */
[----:B------:R-:W-:Y:S02]  /*adc0*/  SHF.L.U32 R0, R0, 0x1, RZ ;  /* 0x0000000100007819 */ /* 0x000fe400000006ff */
[----:B------:R-:W-:Y:S02]  /*add0*/  MOV R4, 0x20 ;  /* 0x0000002000047802 */ /* 0x000fe40000000f00 */
[----:B------:R-:W-:Y:S01]  /*ade0*/  IADD3 R3, R0, -0x10, RZ ;  /* 0xfffffff000037810 */ /* 0x000fe20007ffe0ff */
[----:B------:R-:W-:Y:S01]  /*adf0*/  STS [R0], R48 ;  /* 0x0000003000007388 */ /* 0x000fe20000000800 */
[----:B------:R-:W-:Y:S02]  /*ae00*/  SEL R4, R4, 0xffffffe0, !P1 ;  /* 0xffffffe004047807 */ /* 0x000fe40004800000 */
[C---:B------:R-:W-:Y:S01]  /*ae10*/  @P2 IADD3 R3, R0.reuse, 0x10, RZ ;  /* 0x0000001000032810 */ /* 0x040fe20007ffe0ff */
[----:B------:R1:W-:Y:S01]  /*ae20*/  STS [R0+0x200], R47 ;  /* 0x0002002f00007388 */ /* 0x0003e20000000800 */
[----:B------:R-:W-:-:S02]  /*ae30*/  IADD3 R5, R0, R4, RZ ;  /* 0x0000000400057210 */ /* 0x000fc40007ffe0ff */
[----:B------:R-:W-:Y:S01]  /*ae40*/  IADD3 R4, R4, R3, RZ ;  /* 0x0000000304047210 */ /* 0x000fe20007ffe0ff */
[----:B------:R-:W-:Y:S04]  /*ae50*/  STS [R3], R46 ;  /* 0x0000002e03007388 */ /* 0x000fe80000000800 */
[----:B------:R-:W-:Y:S04]  /*ae60*/  STS [R3+0x200], R45 ;  /* 0x0002002d03007388 */ /* 0x000fe80000000800 */
[----:B------:R-:W-:Y:S04]  /*ae70*/  STS [R0+0x1000], R50 ;  /* 0x0010003200007388 */ /* 0x000fe80000000800 */
[----:B------:R-:W-:Y:S04]  /*ae80*/  STS [R0+0x1200], R146 ;  /* 0x0012009200007388 */ /* 0x000fe80000000800 */
[----:B------:R-:W-:Y:S04]  /*ae90*/  STS [R3+0x1000], R49 ;  /* 0x0010003103007388 */ /* 0x000fe80000000800 */
[----:B------:R-:W-:Y:S01]  /*aea0*/  STS [R3+0x1200], R150 ;  /* 0x0012009603007388 */ /* 0x000fe20000000800 */
[----:B-1----:R-:W1:Y:S03]  /*aeb0*/  LDC.U8 R47, c[0x0][0x329] ;  /* 0x0000ca40ff2f7b82 */ /* 0x002e660000000000 */
[----:B------:R-:W-:Y:S04]  /*aec0*/  STS [R5], R44 ;  /* 0x0000002c05007388 */ /* 0x000fe80000000800 */
[----:B------:R-:W-:Y:S04]  /*aed0*/  STS [R5+0x200], R43 ;  /* 0x0002002b05007388 */ /* 0x000fe80000000800 */
[----:B------:R-:W-:Y:S04]  /*aee0*/  STS [R4], R41 ;  /* 0x0000002904007388 */ /* 0x000fe80000000800 */
[----:B------:R-:W-:Y:S04]  /*aef0*/  STS [R4+0x200], R40 ;  /* 0x0002002804007388 */ /* 0x000fe80000000800 */
[----:B------:R-:W-:Y:S04]  /*af00*/  STS [R5+0x1000], R42 ;  /* 0x0010002a05007388 */ /* 0x000fe80000000800 */
[----:B------:R-:W-:Y:S01]  /*af10*/  STS [R5+0x1200], R74 ;  /* 0x0012004a05007388 */ /* 0x000fe20000000800 */
[----:B-1----:R-:W-:-:S03]  /*af20*/  ISETP.NE.AND P2, PT, R47, RZ, PT ;  /* 0x000000ff2f00720c */ /* 0x002fc60003f45270 */
[----:B------:R1:W-:Y:S04]  /*af30*/  STS [R4+0x1000], R39 ;  /* 0x0010002704007388 */ /* 0x0003e80000000800 */
[----:B------:R-:W-:Y:S04]  /*af40*/  STS [R4+0x1200], R78 ;  /* 0x0012004e04007388 */ /* 0x000fe80000000800 */
[----:B------:R-:W-:Y:S02]  /*af50*/  STS [R0+0x2000], R38 ;  /* 0x0020002600007388 */ /* 0x000fe40000000800 */
[----:B------:R-:W-:-:S02]  /*af60*/  @P2 MOV R10, c[0x0][0x210] ;  /* 0x00008400000a2a02 */ /* 0x000fc40000000f00 */
[----:B------:R-:W-:Y:S03]  /*af70*/  STS [R0+0x2200], R37 ;  /* 0x0022002500007388 */ /* 0x000fe60000000800 */
[----:B------:R-:W-:Y:S01]  /*af80*/  @P2 IMAD R10, R10, c[0x0][0x214], RZ ;  /* 0x000085000a0a2a24 */ /* 0x000fe200078e02ff */
        /* <DEDUP_REMOVED lines=10> */
[----:B-1----:R-:W-:-:S03]  /*b030*/  @!P2 ISETP.NE.AND P1, PT, R39, RZ, PT ;  /* 0x000000ff2700a20c */ /* 0x002fc60003f25270 */
        /* <DEDUP_REMOVED lines=8> */
[----:B-1----:R1:W5:Y:S04]  /*b0c0*/  LDL R26, [R1+0x2c] ;  /* 0x00002c00011a7983 */ /* 0x0023680000100800 */
[----:B------:R2:W-:Y:S04]  /*b0d0*/  STS [R3+0x4200], R17 ;  /* 0x0042001103007388 */ /* 0x0005e80000000800 */
[----:B------:R-:W-:Y:S04]  /*b0e0*/  STS [R0+0x5000], R35 ;  /* 0x0050002300007388 */ /* 0x000fe80000000800 */
[----:B------:R3:W-:Y:S04]  /*b0f0*/  STS [R0+0x5200], R34 ;  /* 0x0052002200007388 */ /* 0x0007e80000000800 */
[----:B------:R-:W-:Y:S04]  /*b100*/  STS [R3+0x5000], R16 ;  /* 0x0050001003007388 */ /* 0x000fe80000000800 */
[----:B------:R4:W-:Y:S04]  /*b110*/  STS [R3+0x5200], R15 ;  /* 0x0052000f03007388 */ /* 0x0009e80000000800 */
[----:B------:R-:W-:Y:S04]  /*b120*/  STS [R5+0x4000], R14 ;  /* 0x0040000e05007388 */ /* 0x000fe80000000800 */
[----:B------:R1:W-:Y:S01]  /*b130*/  STS [R5+0x4200], R13 ;  /* 0x0042000d05007388 */ /* 0x0003e20000000800 */
[----:B--2---:R-:W-:-:S03]  /*b140*/  @!P2 MOV R17, c[0x0][0x214] ;  /* 0x000085000011aa02 */ /* 0x004fc60000000f00 */
[----:B------:R2:W-:Y:S01]  /*b150*/  STS [R4+0x4000], R9 ;  /* 0x0040000904007388 */ /* 0x0005e20000000800 */
[----:B------:R-:W-:Y:S02]  /*b160*/  @!P2 SEL R10, R17, c[0x0][0x234], !P1 ;  /* 0x00008d00110aaa07 */ /* 0x000fe40004800000 */
[----:B------:R-:W-:Y:S01]  /*b170*/  ISETP.NE.AND P1, PT, R39, RZ, PT ;  /* 0x000000ff2700720c */ /* 0x000fe20003f25270 */
[----:B------:R2:W-:Y:S01]  /*b180*/  STS [R4+0x4200], R8 ;  /* 0x0042000804007388 */ /* 0x0005e20000000800 */
[----:B---3--:R-:W-:Y:S01]  /*b190*/  @P2 MOV R0, 0x1 ;  /* 0x0000000100002802 */ /* 0x008fe20000000f00 */
[----:B------:R-:W-:Y:S01]  /*b1a0*/  @!P2 IMAD R0, R10, c[0x0][0x1c0], RZ ;  /* 0x000070000a00aa24 */ /* 0x000fe200078e02ff */
[----:B------:R-:W-:Y:S01]  /*b1b0*/  ISETP.EQ.AND P1, PT, R47, RZ, P1 ;  /* 0x000000ff2f00720c */ /* 0x000fe20000f22270 */
[----:B------:R-:W-:Y:S04]  /*b1c0*/  STS [R5+0x5000], R12 ;  /* 0x0050000c05007388 */ /* 0x000fe80000000800 */
[----:B------:R-:W-:Y:S01]  /*b1d0*/  STS [R5+0x5200], R11 ;  /* 0x0052000b05007388 */ /* 0x000fe20000000800 */
[----:B----4-:R-:W3:Y:S03]  /*b1e0*/  @P6 MUFU.LG2 R15, R53 ;  /* 0x00000035000f6308 */ /* 0x010ee60000000c00 */
[----:B------:R3:W-:Y:S04]  /*b1f0*/  STS [R4+0x5000], R7 ;  /* 0x0050000704007388 */ /* 0x0007e80000000800 */
[----:B------:R4:W-:Y:S01]  /*b200*/  STS [R4+0x5200], R6 ;  /* 0x0052000604007388 */ /* 0x0009e20000000800 */
[----:B-1----:R-:W-:Y:S03]  /*b210*/  @P4 MUFU.LG2 R13, R51 ;  /* 0x00000033000d4308 */ /* 0x002fe60000000c00 */
[----:B------:R-:W1:Y:S04]  /*b220*/  S2R R18, SR_TID.X ;  /* 0x0000000000127919 */ /* 0x000e680000002100 */
[----:B------:R-:W4:Y:S01]  /*b230*/  S2R R27, SR_CTAID.X ;  /* 0x00000000001b7919 */ /* 0x000f220000002500 */
[----:B--2---:R2:W1:Y:S03]  /*b240*/  @P5 MUFU.LG2 R9, R52 ;  /* 0x0000003400095308 */ /* 0x0044660000000c00 */
[----:B------:R-:W2:Y:S01]  /*b250*/  S2R R24, SR_CTAID.Z ;  /* 0x0000000000187919 */ /* 0x000ea20000002700 */
[----:B------:R-:W-:-:S02]  /*b260*/  IMAD R0, R138, R0, RZ ;  /* 0x000000008a007224 */ /* 0x000fc400078e02ff */
[----:B------:R-:W-:Y:S01]  /*b270*/  @P1 IMAD R3, R138, c[0x0][0x214], RZ ;  /* 0x000085008a031a24 */ /* 0x000fe200078e02ff */
[----:B------:R-:W-:Y:S02]  /*b280*/  BAR.SYNC.DEFER_BLOCKING 0x0 ;  /* 0x0000000000007b1d */ /* 0x000fe40000010000 */
[----:B------:R-:W-:Y:S02]  /*b290*/  SEL R8, R0, RZ, !P1 ;  /* 0x000000ff00087207 */ /* 0x000fe40004800000 */
[----:B------:R-:W-:Y:S01]  /*b2a0*/  MOV R17, 0x7f800000 ;  /* 0x7f80000000117802 */ /* 0x000fe20000000f00 */
[----:B---3--:R-:W-:Y:S01]  /*b2b0*/  @P6 FMUL.FTZ R7, R15, 0.69314718246459960938 ;  /* 0x3f3172180f076820 */ /* 0x008fe20000410000 */
[----:B------:R-:W3:Y:S01]  /*b2c0*/  @P3 MUFU.LG2 R12, R132 ;  /* 0x00000084000c3308 */ /* 0x000ee20000000c00 */
[----:B------:R-:W-:Y:S02]  /*b2d0*/  @P1 SEL R3, R3, R139, !P0 ;  /* 0x0000008b03031207 */ /* 0x000fe40004000000 */
[----:B-1----:R-:W-:Y:S01]  /*b2e0*/  SHF.R.S32.HI R19, RZ, 0x1f, R18 ;  /* 0x0000001fff137819 */ /* 0x002fe20000011412 */
[----:B------:R1:W1:Y:S04]  /*b2f0*/  LDS.128 R32, [R222] ;  /* 0x00000000de207984 */ /* 0x0002680000000c00 */
[----:B------:R1:W1:Y:S04]  /*b300*/  LDS.128 R44, [R222+0x800] ;  /* 0x00080000de2c7984 */ /* 0x0002680000000c00 */
[----:B------:R1:W1:Y:S04]  /*b310*/  LDS.128 R56, [R222+0x1000] ;  /* 0x00100000de387984 */ /* 0x0002680000000c00 */
[----:B------:R1:W1:Y:S04]  /*b320*/  LDS.128 R68, [R222+0x1800] ;  /* 0x00180000de447984 */ /* 0x0002680000000c00 */
[----:B------:R1:W1:Y:S04]  /*b330*/  LDS.128 R28, [R222+0x2000] ;  /* 0x00200000de1c7984 */ /* 0x0002680000000c00 */
[----:B------:R1:W1:Y:S04]  /*b340*/  LDS.128 R40, [R222+0x2800] ;  /* 0x00280000de287984 */ /* 0x0002680000000c00 */
[----:B--2---:R2:W1:Y:S04]  /*b350*/  LDS.128 R52, [R222+0x3000] ;  /* 0x00300000de347984 */ /* 0x0044680000000c00 */
[----:B------:R2:W1:Y:S04]  /*b360*/  LDS.128 R64, [R222+0x3800] ;  /* 0x00380000de407984 */ /* 0x0004680000000c00 */
[----:B------:R2:W1:Y:S04]  /*b370*/  LDS.128 R20, [R222+0x4000] ;  /* 0x00400000de147984 */ /* 0x0004680000000c00 */
[----:B------:R2:W1:Y:S04]  /*b380*/  LDS.128 R36, [R222+0x4800] ;  /* 0x00480000de247984 */ /* 0x0004680000000c00 */
[----:B------:R2:W1:Y:S04]  /*b390*/  LDS.128 R48, [R222+0x5000] ;  /* 0x00500000de307984 */ /* 0x0004680000000c00 */
[----:B------:R2:W1:Y:S01]  /*b3a0*/  LDS.128 R60, [R222+0x5800] ;  /* 0x00580000de3c7984 */ /* 0x0004620000000c00 */
[----:B------:R-:W-:-:S04]  /*b3b0*/  LEA.HI R11, R19, R18, RZ, 0x5 ;  /* 0x00000012130b7211 */ /* 0x000fc800078f28ff */
[----:B------:R-:W-:Y:S02]  /*b3c0*/  LOP3.LUT R0, R11, 0xffffffe0, RZ, 0xc0, !PT ;  /* 0xffffffe00b007812 */ /* 0x000fe400078ec0ff */
[----:B----4-:R-:W-:Y:S02]  /*b3d0*/  @P2 MOV R6, c[0x0][0x210] ;  /* 0x0000840000062a02 */ /* 0x010fe40000000f00 */
[----:B------:R-:W-:Y:S02]  /*b3e0*/  @!P2 MOV R6, 0x1 ;  /* 0x000000010006a802 */ /* 0x000fe40000000f00 */
[----:B------:R-:W-:Y:S01]  /*b3f0*/  IADD3 R0, -R0, R18, RZ ;  /* 0x0000001200007210 */ /* 0x000fe20007ffe1ff */
[----:B------:R-:W-:Y:S01]  /*b400*/  @P6 FFMA.FTZ R17, R136, c[0x0][0x238], R7 ;  /* 0x00008e0088116a23 */ /* 0x000fe20000010007 */
[----:B------:R-:W-:Y:S01]  /*b410*/  @!P1 CS2R R4, SRZ ;  /* 0x0000000000049805 */ /* 0x000fe2000001ff00 */
[----:B------:R-:W-:Y:S01]  /*b420*/  IMAD R7, R27, R6, RZ ;  /* 0x000000061b077224 */ /* 0x000fe200078e02ff */
[----:B------:R-:W-:-:S02]  /*b430*/  LOP3.LUT P2, RZ, R0, 0x3, RZ, 0xc0, !PT ;  /* 0x0000000300ff7812 */ /* 0x000fc4000784c0ff */
[----:B------:R-:W-:Y:S02]  /*b440*/  @P1 SHF.R.S32.HI R5, RZ, 0x1f, R3 ;  /* 0x0000001fff051819 */ /* 0x000fe40000011403 */
[----:B------:R-:W-:Y:S01]  /*b450*/  @P1 MOV R4, R3 ;  /* 0x0000000300041202 */ /* 0x000fe20000000f00 */
[----:B------:R-:W-:Y:S01]  /*b460*/  IMAD R3, R24, R10, R8 ;  /* 0x0000000a18037224 */ /* 0x000fe200078e0208 */
[----:B------:R-:W-:Y:S01]  /*b470*/  SHF.L.U32 R11, R7, 0x7, RZ ;  /* 0x00000007070b7819 */ /* 0x000fe200000006ff */
[----:B------:R-:W-:Y:S01]  /*b480*/  @P5 FMUL.FTZ R9, R9, 0.69314718246459960938 ;  /* 0x3f31721809095820 */ /* 0x000fe20000410000 */
[----:B------:R-:W-:Y:S01]  /*b490*/  BSSY B0, `(.L_x_269) ;  /* 0x0000035000007945 */ /* 0x000fe20003800000 */
[----:B------:R-:W-:Y:S01]  /*b4a0*/  @P4 FMUL.FTZ R8, R13, 0.69314718246459960938 ;  /* 0x3f3172180d084820 */ /* 0x000fe20000410000 */
[----:B------:R-:W-:Y:S01]  /*b4b0*/  IADD3 R10, P1, P0, R11, R4, R3 ;  /* 0x000000040b0a7210 */ /* 0x000fe2000783e003 */
[----:B---3--:R-:W-:Y:S01]  /*b4c0*/  @P3 FMUL.FTZ R7, R12, 0.69314718246459960938 ;  /* 0x3f3172180c073820 */ /* 0x008fe20000410000 */
[----:B------:R-:W-:-:S02]  /*b4d0*/  SHF.R.S32.HI R4, RZ, 0x1f, R11 ;  /* 0x0000001fff047819 */ /* 0x000fc4000001140b */
[----:B------:R-:W-:Y:S02]  /*b4e0*/  SHF.R.S32.HI R3, RZ, 0x1f, R3 ;  /* 0x0000001fff037819 */ /* 0x000fe40000011403 */
        /* <DEDUP_REMOVED lines=8> */
[----:B--2---:R-:W-:Y:S02]  /*b570*/  SHF.R.S32.HI R2, RZ, 0x1f, R25 ;  /* 0x0000001fff027819 */ /* 0x004fe40000011419 */
[----:B------:R-:W-:-:S02]  /*b580*/  SHF.R.S32.HI R3, RZ, 0x1f, R0 ;  /* 0x0000001fff037819 */ /* 0x000fc40000011400 */
[----:B------:R-:W-:Y:S02]  /*b590*/  LEA.HI R2, R2, R25, RZ, 0x2 ;  /* 0x0000001902027211 */ /* 0x000fe400078f10ff */
[----:B------:R-:W-:Y:S02]  /*b5a0*/  LEA.HI R0, R3, R0, RZ, 0x2 ;  /* 0x0000000003007211 */ /* 0x000fe400078f10ff */
[----:B------:R-:W-:Y:S02]  /*b5b0*/  LOP3.LUT R2, R2, 0xffffffc, RZ, 0xc0, !PT ;  /* 0x0ffffffc02027812 */ /* 0x000fe400078ec0ff */
[----:B------:R-:W-:-:S03]  /*b5c0*/  SHF.R.S32.HI R0, RZ, 0x2, R0 ;  /* 0x00000002ff007819 */ /* 0x000fc60000011400 */
[----:B------:R-:W-:-:S04]  /*b5d0*/  IMAD.IADD R2, R25, 0x1, -R2 ;  /* 0x0000000119027824 */ /* 0x000fc800078e0a02 */
        /* <DEDUP_REMOVED lines=32> */
.L_x_270:
[----:B--2---:R-:W-:Y:S05]  /*b7e0*/  BSYNC B0 ;  /* 0x0000000000007941 */ /* 0x004fea0003800000 */
.L_x_269:
[----:B------:R-:W2:Y:S04]  /*b7f0*/  LDL.LU.64 R8, [R1+0x30] ;  /* 0x0000300001087983 */ /* 0x000ea80000300a00 */
[----:B------:R3:W5:Y:S01]  /*b800*/  LDL.64 R12, [R1+0x20] ;  /* 0x00002000010c7983 */ /* 0x0007620000100a00 */
[----:B------:R-:W-:Y:S01]  /*b810*/  LEA.HI R0, R19, R18, RZ, 0x2 ;  /* 0x0000001213007211 */ /* 0x000fe200078f10ff */
[----:B------:R-:W-:Y:S01]  /*b820*/  BSSY B0, `(.L_x_271) ;  /* 0x0000015000007945 */ /* 0x000fe20003800000 */
[----:B------:R-:W-:-:S02]  /*b830*/  SHF.R.S32.HI R4, RZ, 0x1f, R24 ;  /* 0x0000001fff047819 */ /* 0x000fc40000011418 */
[----:B------:R-:W-:-:S03]  /*b840*/  SHF.R.S32.HI R10, RZ, 0x2, R0 ;  /* 0x00000002ff0a7819 */ /* 0x000fc60000011400 */
[----:B------:R-:W-:-:S04]  /*b850*/  IMAD R0, R4, c[0x0][0x1f0], RZ ;  /* 0x00007c0004007a24 */ /* 0x000fc800078e02ff */
[----:B------:R-:W-:Y:S01]  /*b860*/  IMAD R0, R24, c[0x0][0x1f4], R0 ;  /* 0x00007d0018007a24 */ /* 0x000fe200078e0200 */
[----:B--2---:R-:W-:-:S05]  /*b870*/  IADD3 R2, P0, R8, R133, RZ ;  /* 0x0000008508027210 */ /* 0x004fca0007f1e0ff */
[----:B------:R-:W-:Y:S01]  /*b880*/  IMAD.X R3, R9, 0x1, R137, P0 ;  /* 0x0000000109037824 */ /* 0x000fe200000e0689 */
[----:B-----5:R-:W-:-:S03]  /*b890*/  ISETP.GE.AND P0, PT, R10, R26, PT ;  /* 0x0000001a0a00720c */ /* 0x020fc60003f06270 */
[----:B------:R-:W-:-:S04]  /*b8a0*/  IMAD.WIDE.U32 R8, R24, c[0x0][0x1f0], R2 ;  /* 0x00007c0018087a25 */ /* 0x000fc800078e0002 */
[----:B------:R-:W-:-:S06]  /*b8b0*/  IMAD.IADD R7, R9, 0x1, R0 ;  /* 0x0000000109077824 */ /* 0x000fcc00078e0200 */
[----:B------:R-:W-:Y:S05]  /*b8c0*/  @P0 BRA `(.L_x_272) ;  /* 0x000000a000000947 */ /* 0x000fea0003800000 */
[----:B---3--:R-:W-:Y:S01]  /*b8d0*/  MOV R6, R8 ;  /* 0x0000000800067202 */ /* 0x008fe20000000f00 */
[----:B------:R-:W-:-:S04]  /*b8e0*/  IMAD R0, R13, c[0x0][0x1e8], RZ ;  /* 0x00007a000d007a24 */ /* 0x000fc800078e02ff */
[----:B------:R-:W-:-:S04]  /*b8f0*/  IMAD.WIDE.U32 R4, R12, c[0x0][0x1e8], R6 ;  /* 0x00007a000c047a25 */ /* 0x000fc800078e0006 */
[----:B------:R-:W-:Y:S01]  /*b900*/  IMAD R0, R12, c[0x0][0x1ec], R0 ;  /* 0x00007b000c007a24 */ /* 0x000fe200078e0200 */
[----:B------:R-:W-:-:S04]  /*b910*/  LEA R2, P0, R4, c[0x0][0x1d0], 0x1 ;  /* 0x0000740004027a11 */ /* 0x000fc800078008ff */
[----:B------:R-:W-:-:S04]  /*b920*/  IADD3 R0, R5, R0, RZ ;  /* 0x0000000005007210 */ /* 0x000fc80007ffe0ff */
[----:B------:R-:W-:-:S05]  /*b930*/  LEA.HI.X R3, R4, c[0x0][0x1d4], R0, 0x1, P0 ;  /* 0x0000750004037a11 */ /* 0x000fca00000f0c00 */
[----:B-1----:R1:W-:Y:S04]  /*b940*/  STG.E.128 [R2.64], R32 ;  /* 0x0000002002007986 */ /* 0x0023e8000c101d14 */
[----:B------:R1:W-:Y:S04]  /*b950*/  STG.E.128 [R2.64+0x40], R28 ;  /* 0x0000401c02007986 */ /* 0x0003e8000c101d14 */
[----:B------:R1:W-:Y:S02]  /*b960*/  STG.E.128 [R2.64+0x80], R20 ;  /* 0x0000801402007986 */ /* 0x0003e4000c101d14 */
.L_x_272:
[----:B---3--:R-:W-:Y:S05]  /*b970*/  BSYNC B0 ;  /* 0x0000000000007941 */ /* 0x008fea0003800000 */
.L_x_271:
        /* <DEDUP_REMOVED lines=16> */
[----:B------:R1:W-:Y:S02]  /*ba80*/  STG.E.128 [R2.64+0x80], R36 ;  /* 0x0000802402007986 */ /* 0x0003e4000c101d14 */
.L_x_274:
[----:B------:R-:W-:Y:S05]  /*ba90*/  BSYNC B0 ;  /* 0x0000000000007941 */ /* 0x000fea0003800000 */
.L_x_273:
[----:B------:R-:W2:Y:S01]  /*baa0*/  LDL.LU R0, [R1+0x3c] ;  /* 0x00003c0001007983 */ /* 0x000ea20000300800 */
[----:B------:R-:W-:Y:S01]  /*bab0*/  BSSY B0, `(.L_x_275) ;  /* 0x0000010000007945 */ /* 0x000fe20003800000 */
[----:B--2---:R-:W-:-:S13]  /*bac0*/  ISETP.GE.AND P0, PT, R0, R26, PT ;  /* 0x0000001a0000720c */ /* 0x004fda0003f06270 */
        /* <DEDUP_REMOVED lines=14> */
.L_x_276:
[----:B------:R-:W-:Y:S05]  /*bbb0*/  BSYNC B0 ;  /* 0x0000000000007941 */ /* 0x000fea0003800000 */
.L_x_275:
        /* <DEDUP_REMOVED lines=14> */
[----:B------:R-:W-:Y:S04]  /*bca0*/  STG.E.128 [R2.64+0x40], R64 ;  /* 0x0000404002007986 */ /* 0x000fe8000c101d14 */
[----:B------:R-:W-:Y:S01]  /*bcb0*/  STG.E.128 [R2.64+0x80], R60 ;  /* 0x0000803c02007986 */ /* 0x000fe2000c101d14 */
[----:B------:R-:W-:Y:S05]  /*bcc0*/  EXIT ;  /* 0x000000000000794d */ /* 0x000fea0003800000 */
.L_x_261:
[----:B------:R-:W2:Y:S01]  /*bcd0*/  LDL.LU R14, [R1+0x28] ;  /* 0x00002800010e7983 */ /* 0x000ea20000300800 */
[----:B------:R-:W1:Y:S01]  /*bce0*/  LDC.U8 R0, c[0x0][0x329] ;  /* 0x0000ca40ff007b82 */ /* 0x000e620000000000 */
[----:B------:R-:W-:Y:S01]  /*bcf0*/  LEA.HI R10, R21, R33, RZ, 0x2 ;  /* 0x00000021150a7211 */ /* 0x000fe200078f10ff */
[----:B------:R-:W-:Y:S01]  /*bd00*/  IMAD.IADD R15, R15, 0x1, -R11 ;  /* 0x000000010f0f7824 */ /* 0x000fe200078e0a0b */
[----:B------:R-:W-:Y:S02]  /*bd10*/  BSSY B0, `(.L_x_277) ;  /* 0x000003e000007945 */ /* 0x000fe40003800000 */
[----:B------:R-:W-:-:S02]  /*bd20*/  LOP3.LUT R6, R10, 0x1ffffffc, RZ, 0xc0, !PT ;  /* 0x1ffffffc0a067812 */ /* 0x000fc400078ec0ff */
[----:B------:R-:W-:Y:S01]  /*bd30*/  SHF.R.S32.HI R10, RZ, 0x2, R10 ;  /* 0x00000002ff0a7819 */ /* 0x000fe2000001140a */
[----:B------:R-:W3:Y:S01]  /*bd40*/  LDC.U8 R4, c[0x0][0x328] ;  /* 0x0000ca00ff047b82 */ /* 0x000ee20000000000 */
[----:B-1----:R-:W-:Y:S02]  /*bd50*/  ISETP.NE.AND P3, PT, R0, RZ, PT ;  /* 0x000000ff0000720c */ /* 0x002fe40003f65270 */
[----:B---3--:R-:W-:-:S04]  /*bd60*/  ISETP.NE.AND P2, PT, R4, RZ, PT ;  /* 0x000000ff0400720c */ /* 0x008fc80003f45270 */
[----:B------:R-:W-:-:S07]  /*bd70*/  ISETP.EQ.AND P2, PT, R0, RZ, P2 ;  /* 0x000000ff0000720c */ /* 0x000fce0001742270 */
[----:B------:R-:W-:Y:S01]  /*bd80*/  @!P3 ISETP.NE.AND P1, PT, R4, RZ, PT ;  /* 0x000000ff0400b20c */ /* 0x000fe20003f25270 */
[----:B------:R-:W-:Y:S01]  /*bd90*/  @!P3 IMAD.MOV.U32 R4, RZ, RZ, c[0x0][0x214] ;  /* 0x00008500ff04b624 */ /* 0x000fe200078e00ff */
[C---:B--2---:R-:W-:Y:S02]  /*bda0*/  ISETP.NE.AND P4, PT, R14.reuse, -0x1, PT ;  /* 0xffffffff0e00780c */ /* 0x044fe40003f85270 */
[----:B------:R-:W-:-:S11]  /*bdb0*/  ISETP.NE.OR P0, PT, R14, -0x1, !P2 ;  /* 0xffffffff0e00780c */ /* 0x000fd60005705670 */
[----:B------:R-:W-:Y:S01]  /*bdc0*/  @P4 IMAD.WIDE.U32 R2, R14, c[0x0][0x1e8], RZ ;  /* 0x00007a000e024a25 */ /* 0x000fe200078e00ff */
[----:B------:R-:W-:-:S03]  /*bdd0*/  @!P4 SHF.R.S32.HI R0, RZ, 0x1f, R18 ;  /* 0x0000001fff00c819 */ /* 0x000fc60000011412 */
[----:B------:R-:W-:Y:S02]  /*bde0*/  @P4 IMAD R5, R14, c[0x0][0x1ec], R3 ;  /* 0x00007b000e054a24 */ /* 0x000fe400078e0203 */
[----:B------:R-:W-:Y:S02]  /*bdf0*/  @P3 IMAD.MOV.U32 R3, RZ, RZ, c[0x0][0x210] ;  /* 0x00008400ff033624 */ /* 0x000fe400078e00ff */
[----:B------:R-:W-:-:S04]  /*be00*/  @!P4 IMAD.WIDE.U32 R8, R18, c[0x0][0x1e0], RZ ;  /* 0x000078001208ca25 */ /* 0x000fc800078e00ff */
[----:B------:R-:W-:Y:S01]  /*be10*/  @P3 IMAD R7, R3, c[0x0][0x214], RZ ;  /* 0x0000850003073a24 */ /* 0x000fe200078e02ff */
[----:B------:R-:W-:Y:S01]  /*be20*/  @!P3 SEL R7, R4, c[0x0][0x234], !P1 ;  /* 0x00008d000407ba07 */ /* 0x000fe20004800000 */
[----:B------:R-:W-:Y:S01]  /*be30*/  @!P4 IMAD R3, R0, c[0x0][0x1e0], RZ ;  /* 0x000078000003ca24 */ /* 0x000fe200078e02ff */
[----:B------:R-:W-:Y:S01]  /*be40*/  @!P4 MOV R2, R8 ;  /* 0x000000080002c202 */ /* 0x000fe20000000f00 */
[----:B------:R-:W-:Y:S01]  /*be50*/  IMAD.IADD R0, R33, 0x1, -R6 ;  /* 0x0000000121007824 */ /* 0x000fe200078e0a06 */
[----:B------:R-:W-:Y:S01]  /*be60*/  SHF.R.S32.HI R8, RZ, 0x1f, R22 ;  /* 0x0000001fff087819 */ /* 0x000fe20000011416 */
[----:B------:R-:W-:Y:S02]  /*be70*/  @!P4 IMAD R4, R18, c[0x0][0x1e4], R3 ;  /* 0x000079001204ca24 */ /* 0x000fe400078e0203 */
[----:B------:R-:W-:Y:S02]  /*be80*/  IMAD.SHL.U32 R0, R0, 0x8, RZ ;  /* 0x0000000800007824 */ /* 0x000fe400078e00ff */
[----:B------:R-:W-:Y:S01]  /*be90*/  @P3 IMAD.MOV.U32 R3, RZ, RZ, 0x1 ;  /* 0x00000001ff033424 */ /* 0x000fe200078e00ff */
[----:B------:R-:W-:Y:S01]  /*bea0*/  @!P4 IADD3 R5, R9, R4, RZ ;  /* 0x000000040905c210 */ /* 0x000fe20007ffe0ff */
[----:B------:R-:W-:Y:S01]  /*beb0*/  @!P3 IMAD R3, R7, c[0x0][0x1c0], RZ ;  /* 0x000070000703ba24 */ /* 0x000fe200078e02ff */
[----:B------:R-:W-:Y:S01]  /*bec0*/  IADD3 R4, P1, R0, R2, RZ ;  /* 0x0000000200047210 */ /* 0x000fe20007f3e0ff */
[----:B------:R-:W-:-:S02]  /*bed0*/  @!P0 IMAD R14, R18, c[0x0][0x214], RZ ;  /* 0x00008500120e8a24 */ /* 0x000fc400078e02ff */
[----:B------:R-:W-:Y:S01]  /*bee0*/  IMAD R8, R8, c[0x0][0x1f0], RZ ;  /* 0x00007c0008087a24 */ /* 0x000fe200078e02ff */
[----:B------:R-:W-:Y:S01]  /*bef0*/  LEA.HI.X.SX32 R5, R0, R5, 0x1, P1 ;  /* 0x0000000500057211 */ /* 0x000fe200008f0eff */
[----:B------:R-:W-:Y:S01]  /*bf00*/  IMAD R0, R18, R3, RZ ;  /* 0x0000000312007224 */ /* 0x000fe200078e02ff */
[----:B------:R1:W-:Y:S01]  /*bf10*/  @!P0 STL [R1+0x28], R14 ;  /* 0x0000280e01008387 */ /* 0x0003e20000100800 */
[----:B------:R-:W-:Y:S01]  /*bf20*/  @!P2 CS2R R2, SRZ ;  /* 0x000000000002a805 */ /* 0x000fe2000001ff00 */
[----:B------:R-:W-:Y:S01]  /*bf30*/  @P3 IMAD.MOV.U32 R18, RZ, RZ, c[0x0][0x210] ;  /* 0x00008400ff123624 */ /* 0x000fe200078e00ff */
[--C-:B------:R-:W-:Y:S01]  /*bf40*/  @P2 SHF.R.S32.HI R3, RZ, 0x1f, R14.reuse ;  /* 0x0000001fff032819 */ /* 0x100fe2000001140e */
[----:B------:R-:W-:Y:S01]  /*bf50*/  @P2 IMAD.MOV.U32 R2, RZ, RZ, R14 ;  /* 0x000000ffff022224 */ /* 0x000fe200078e000e */
[----:B------:R-:W-:Y:S01]  /*bf60*/  SEL R0, R0, RZ, !P2 ;  /* 0x000000ff00007207 */ /* 0x000fe20005000000 */
[C---:B------:R-:W-:Y:S01]  /*bf70*/  IMAD R8, R22.reuse, c[0x0][0x1f4], R8 ;  /* 0x00007d0016087a24 */ /* 0x040fe200078e0208 */
[----:B------:R-:W-:Y:S01]  /*bf80*/  @!P3 MOV R18, 0x1 ;  /* 0x000000010012b802 */ /* 0x000fe20000000f00 */
[----:B------:R-:W-:Y:S01]  /*bf90*/  IMAD.WIDE.U32 R12, R22, c[0x0][0x1f0], R4 ;  /* 0x00007c00160c7a25 */ /* 0x000fe200078e0004 */
[----:B------:R-:W-:-:S03]  /*bfa0*/  ISETP.GE.AND P2, PT, R10, R15, PT ;  /* 0x0000000f0a00720c */ /* 0x000fc60003f46270 */
[----:B------:R-:W-:Y:S01]  /*bfb0*/  IMAD R6, R11, R18, RZ ;  /* 0x000000120b067224 */ /* 0x000fe200078e02ff */
[----:B------:R-:W-:Y:S01]  /*bfc0*/  SHF.R.S32.HI R11, RZ, 0x1f, R10 ;  /* 0x0000001fff0b7819 */ /* 0x000fe2000001140a */
[----:B------:R-:W-:Y:S01]  /*bfd0*/  IMAD R0, R22, R7, R0 ;  /* 0x0000000716007224 */ /* 0x000fe200078e0200 */
[----:B------:R-:W-:Y:S02]  /*bfe0*/  IADD3 R9, R8, R13, RZ ;  /* 0x0000000d08097210 */ /* 0x000fe40007ffe0ff */
[----:B------:R-:W-:Y:S02]  /*bff0*/  SHF.R.S32.HI R4, RZ, 0x1f, R6 ;  /* 0x0000001fff047819 */ /* 0x000fe40000011406 */
[----:B------:R-:W-:Y:S01]  /*c000*/  IADD3 R20, P1, P0, R6, R2, R0 ;  /* 0x0000000206147210 */ /* 0x000fe2000783e000 */
[----:B------:R-:W-:Y:S01]  /*c010*/  IMAD.WIDE R6, R247, 0x80, R10 ;  /* 0x00000080f7067825 */ /* 0x000fe200078e020a */
[----:B------:R-:W-:-:S04]  /*c020*/  SHF.R.S32.HI R0, RZ, 0x1f, R0 ;  /* 0x0000001fff007819 */ /* 0x000fc80000011400 */
[----:B------:R-:W-:Y:S01]  /*c030*/  IADD3.X R19, R4, R3, R0, P1, P0 ;  /* 0x0000000304137210 */ /* 0x000fe20000fe0400 */
        /* <DEDUP_REMOVED lines=11> */
.L_x_278:
[----:B-1----:R-:W-:Y:S05]  /*c0f0*/  BSYNC B0 ;  /* 0x0000000000007941 */ /* 0x002fea0003800000 */
.L_x_277:
        /* <DEDUP_REMOVED lines=17> */
.L_x_280:
[----:B------:R-:W-:Y:S05]  /*c210*/  BSYNC B0 ;  /* 0x0000000000007941 */ /* 0x000fea0003800000 */
.L_x_279:
        /* <DEDUP_REMOVED lines=17> */
.L_x_282:
[----:B------:R-:W-:Y:S05]  /*c330*/  BSYNC B0 ;  /* 0x0000000000007941 */ /* 0x000fea0003800000 */
.L_x_281:
        /* <DEDUP_REMOVED lines=17> */
.L_x_284:
[----:B------:R-:W-:Y:S05]  /*c450*/  BSYNC B0 ;  /* 0x0000000000007941 */ /* 0x000fea0003800000 */
.L_x_283:
        /* <DEDUP_REMOVED lines=35> */
.L_x_285:
        /* <DEDUP_REMOVED lines=15> */
.L_x_1032:


//--------------------- .text._ZN5flash16flash_fwd_kernelI23Flash_fwd_kernel_traitsILi96ELi128ELi64ELi4ELb0ELb0EN7cutlass6half_tE19Flash_kernel_traitsILi96ELi128ELi64ELi4ES3_EELb0ELb0ELb0ELb0ELb0ELb1ELb1ELb0EEEvNS_16Flash_fwd_paramsE --------------------------
	.section	.text._ZN5flash16flash_fwd_kernelI23Flash_fwd_kernel_traitsILi96ELi128ELi64ELi4ELb0ELb0EN7cutlass6half_tE19Flash_kernel_traitsILi96ELi128ELi64ELi4ES3_EELb0ELb0ELb0ELb0ELb0ELb1ELb1ELb0EEEvNS_16Flash_fwd_paramsE,"ax",@progbits
	.sectioninfo	@"SHI_REGISTERS=255"
	.align	128
        .global         _ZN5flash16flash_fwd_kernelI23Flash_fwd_kernel_traitsILi96ELi128ELi64ELi4ELb0ELb0EN7cutlass6half_tE19Flash_kernel_traitsILi96ELi128ELi64ELi4ES3_EELb0ELb0ELb0ELb0ELb0ELb1ELb1ELb0EEEvNS_16Flash_fwd_paramsE
        .type           _ZN5flash16flash_fwd_kernelI23Flash_fwd_kernel_traitsILi96ELi128ELi64ELi4ELb0ELb0EN7cutlass6half_tE19Flash_kernel_traitsILi96ELi128ELi64ELi4ES3_EELb0ELb0ELb0ELb0ELb0ELb1ELb1ELb0EEEvNS_16Flash_fwd_paramsE,@function
        .size           _ZN5flash16flash_fwd_kernelI23Flash_fwd_kernel_traitsILi96ELi128ELi64ELi4ELb0ELb0EN7cutlass6half_tE19Flash_kernel_traitsILi96ELi128ELi64ELi4ES3_EELb0ELb0ELb0ELb0ELb0ELb1ELb1ELb0EEEvNS_16Flash_fwd_paramsE,(.L_x_1033 - _ZN5flash16flash_fwd_kernelI23Flash_fwd_kernel_traitsILi96ELi128ELi64ELi4ELb0ELb0EN7cutlass6half_tE19Flash_kernel_traitsILi96ELi128ELi64ELi4ES3_EELb0ELb0ELb0ELb0ELb0ELb1ELb1ELb0EEEvNS_16Flash_fwd_paramsE)
        .other          _ZN5flash16flash_fwd_kernelI23Flash_fwd_kernel_traitsILi96ELi128ELi64ELi4ELb0ELb0EN7cutlass6half_tE19Flash_kernel_traitsILi96ELi128ELi64ELi4ES3_EELb0ELb0ELb0ELb0ELb0ELb1ELb1ELb0EEEvNS_16Flash_fwd_paramsE,@"STO_CUDA_ENTRY STV_DEFAULT"
_ZN5flash16flash_fwd_kernelI23Flash_fwd_kernel_traitsILi96ELi128ELi64ELi4ELb0ELb0EN7cutlass6half_tE19Flash_kernel_traitsILi96ELi128ELi64ELi4ES3_EELb0ELb0ELb0ELb0ELb0ELb1ELb1ELb0EEEvNS_16Flash_fwd_paramsE:
.text._ZN5flash16flash_fwd_kernelI23Flash_fwd_kernel_traitsILi96ELi128ELi64ELi4ELb0ELb0EN7cutlass6half_tE19Flash_kernel_traitsILi96ELi128ELi64ELi4ES3_EELb0ELb0ELb0ELb0ELb0ELb1ELb1ELb0EEEvNS_16Flash_fwd_paramsE:
        /* <DEDUP_REMOVED lines=23> */
[----:B-1----:R-:W-:-:S03]  /*0170*/  @P0 IMAD.WIDE R2, R11, R7, c[0x0][0x250] ;  /* 0x000094000b020625 */ /* 0x002fc600078e0207 */
[----:B------:R-:W1:Y:S04]  /*0180*/  S2R R155, SR_TID.X ;  /* 0x00000000009b7919 */ /* 0x000e680000002100 */
[----:B------:R4:W5:Y:S01]  /*0190*/  @P0 LDG.E R6, [R2.64] ;  /* 0x0000000602060981 */ /* 0x000962000c1e1900 */
[----:B------:R-:W-:-:S04]  /*01a0*/  ISETP.NE.U32.AND P0, PT, RZ, c[0x0][0x248], PT ;  /* 0x00009200ff007a0c */ /* 0x000fc80003f05070 */
[----:B------:R-:W-:Y:S01]  /*01b0*/  ISETP.NE.AND.EX P0, PT, RZ, c[0x0][0x24c], PT, P0 ;  /* 0x00009300ff007a0c */ /* 0x000fe20003f05300 */
[----:B--2---:R4:W-:Y:S01]  /*01c0*/  STL [R1+0x40], R9 ;  /* 0x0000400901007387 */ /* 0x0049e20000100800 */
[----:B---3--:R-:W-:Y:S02]  /*01d0*/  @P2 IMAD.IADD R15, R0, 0x1, -R9 ;  /* 0x00000001000f2824 */ /* 0x008fe400078e0a09 */
[----:B------:R-:W-:-:S09]  /*01e0*/  @!P2 IMAD.MOV.U32 R15, RZ, RZ, c[0x0][0x214] ;  /* 0x00008500ff0fa624 */ /* 0x000fd200078e00ff */
[----:B------:R-:W-:Y:S05]  /*01f0*/  @!P0 BRA `(.L_x_286) ;  /* 0x0000004000008947 */ /* 0x000fea0003800000 */
[----:B-1----:R-:W2:Y:S02]  /*0200*/  @P3 LDG.E R0, [R4.64+0x4] ;  /* 0x0000040604003981 */ /* 0x002ea4000c1e1900 */
[----:B--2--5:R-:W-:-:S06]  /*0210*/  @P3 IADD3 R0, R0, -R8, RZ ;  /* 0x8000000800003210 */ /* 0x024fcc0007ffe0ff */
[----:B------:R1:W5:Y:S01]  /*0220*/  @!P3 LDG.E R0, [R4.64] ;  /* 0x000000060400b981 */ /* 0x000362000c1e1900 */
[----:B------:R-:W-:Y:S05]  /*0230*/  BRA `(.L_x_287) ;  /* 0x0000001000007947 */ /* 0x000fea0003800000 */
.L_x_286:
[----:B-1----:R-:W-:Y:S02]  /*0240*/  MOV R0, c[0x0][0x218] ;  /* 0x0000860000007a02 */ /* 0x002fe40000000f00 */
.L_x_287:
        /* <DEDUP_REMOVED lines=22> */
[----:B------:R-:W-:Y:S02]  /*03b0*/  @!P1 IMAD R7, R4, c[0x0][0x178], RZ ;  /* 0x00005e0004079a24 */ /* 0x000fe400078e02ff */
[----:B------:R-:W-:Y:S01]  /*03c0*/  @P1 IMAD R10, R9, c[0x0][0x194], R3 ;  /* 0x00006500090a1a24 */ /* 0x000fe200078e0203 */
[----:B------:R-:W-:Y:S01]  /*03d0*/  @P1 MOV R9, R2 ;  /* 0x0000000200091202 */ /* 0x000fe20000000f00 */
        /* <DEDUP_REMOVED lines=19> */
.L_x_289:
        /* <DEDUP_REMOVED lines=42> */
.L_x_290:
        /* <DEDUP_REMOVED lines=16> */
[----:B------:R-:W-:Y:S02]  /*08b0*/  SHF.R.S32.HI R27, RZ, 0x1f, R26 ;  /* 0x0000001fff1b7819 */ /* 0x000fe4000001141a */
[----:B------:R-:W-:-:S02]  /*08c0*/  LOP3.LUT R0, R2, 0xc0, RZ, 0xc0, !PT ;  /* 0x000000c002007812 */ /* 0x000fc400078ec0ff */
[----:B------:R-:W-:Y:S01]  /*08d0*/  ISETP.GE.AND P0, PT, R22, R32, PT ;  /* 0x000000201600720c */ /* 0x000fe20003f06270 */
[----:B------:R-:W-:Y:S01]  /*08e0*/  IMAD.WIDE R30, R21, 0x80, R26 ;  /* 0x00000080151e7825 */ /* 0x000fe200078e021a */
[----:B------:R-:W-:Y:S01]  /*08f0*/  LOP3.LUT R2, R0, 0x18, R28, 0xf8, !PT ;  /* 0x0000001800027812 */ /* 0x000fe200078ef81c */
[----:B------:R-:W-:Y:S01]  /*0900*/  STL.64 [R1+0x30], R26 ;  /* 0x0000301a01007387 */ /* 0x000fe20000100a00 */
[----:B------:R-:W-:Y:S02]  /*0910*/  SHF.R.U32.HI R0, RZ, 0x3, R0 ;  /* 0x00000003ff007819 */ /* 0x000fe40000011600 */
[----:B------:R-:W-:Y:S01]  /*0920*/  SHF.R.S32.HI R29, RZ, 0x1f, R28 ;  /* 0x0000001fff1d7819 */ /* 0x000fe2000001141c */
[----:B------:R-:W-:Y:S01]  /*0930*/  STL [R1+0x44], R32 ;  /* 0x0000442001007387 */ /* 0x000fe20000100800 */
[----:B------:R-:W-:Y:S02]  /*0940*/  LOP3.LUT R226, R2, R0, RZ, 0x3c, !PT ;  /* 0x0000000002e27212 */ /* 0x000fe400078e3cff */
[----:B------:R-:W-:Y:S01]  /*0950*/  IADD3 R2, P1, R28, R9, RZ ;  /* 0x000000091c027210 */ /* 0x000fe20007f3e0ff */
[----:B------:R-:W-:Y:S01]  /*0960*/  STL [R1+0x54], R22 ;  /* 0x0000541601007387 */ /* 0x000fe20000100800 */
[----:B------:R-:W-:-:S02]  /*0970*/  IADD3 R4, R26, 0x40, RZ ;  /* 0x000000401a047810 */ /* 0x000fc40007ffe0ff */
[----:B------:R-:W-:Y:S01]  /*0980*/  ISETP.GE.AND P2, PT, R26, R32, PT ;  /* 0x000000201a00720c */ /* 0x000fe20003f46270 */
[----:B------:R-:W-:Y:S01]  /*0990*/  STL.64 [R1+0x38], R30 ;  /* 0x0000381e01007387 */ /* 0x000fe20000100a00 */
[----:B------:R-:W-:Y:S01]  /*09a0*/  LEA.HI R0, R3, R26, RZ, 0x1 ;  /* 0x0000001a03007211 */ /* 0x000fe200078f08ff */
[----:B------:R-:W-:Y:S01]  /*09b0*/  IMAD.X R3, R29, 0x1, R10, P1 ;  /* 0x000000011d037824 */ /* 0x000fe200008e060a */
[----:B------:R-:W-:Y:S01]  /*09c0*/  ISETP.GE.AND P1, PT, R4, R32, PT ;  /* 0x000000200400720c */ /* 0x000fe20003f26270 */
[----:B------:R-:W-:Y:S01]  /*09d0*/  STL.64 [R1+0x48], R28 ;  /* 0x0000481c01007387 */ /* 0x000fe20000100a00 */
[----:B------:R-:W-:Y:S01]  /*09e0*/  LOP3.LUT R0, R0, 0x7fffffe, RZ, 0xc0, !PT ;  /* 0x07fffffe00007812 */ /* 0x000fe200078ec0ff */
[----:B------:R-:W-:Y:S01]  /*09f0*/  IMAD.WIDE.U32 R2, R17, c[0x0][0x1a8], R2 ;  /* 0x00006a0011027a25 */ /* 0x000fe200078e0002 */
[----:B------:R-:W-:Y:S01]  /*0a00*/  @!P0 IADD3 R10, P3, R30, 0x20, RZ ;  /* 0x000000201e0a8810 */ /* 0x000fe20007f7e0ff */
[----:B------:R1:W-:Y:S01]  /*0a10*/  STL [R1+0x5c], R4 ;  /* 0x00005c0401007387 */ /* 0x0003e20000100800 */
        /* <DEDUP_REMOVED lines=75> */
[----:B------:R-:W-:Y:S01]  /*0ed0*/  LOP3.LUT R5, R24, 0xfffffff8, RZ, 0xc0, !PT ;  /* 0xfffffff818057812 */ /* 0x000fe200078ec0ff */
[----:B------:R2:W-:Y:S02]  /*0ee0*/  STL.64 [R1+0x28], R26 ;  /* 0x0000281a01007387 */ /* 0x0005e40000100a00 */
[----:B------:R-:W-:Y:S01]  /*0ef0*/  IMAD.MOV.U32 R18, RZ, RZ, c[0x0][0x198] ;  /* 0x00006600ff127624 */ /* 0x000fe200078e00ff */
[----:B------:R-:W-:Y:S01]  /*0f00*/  @!P0 LEA R6, P2, R8, c[0x0][0x160], 0x1 ;  /* 0x0000580008068a11 */ /* 0x000fe200078408ff */
[----:B------:R-:W-:-:S02]  /*0f10*/  IMAD.MOV.U32 R3, RZ, RZ, 0x6 ;  /* 0x00000006ff037424 */ /* 0x000fc400078e00ff */
[----:B------:R-:W-:Y:S01]  /*0f20*/  IMAD R2, R0, c[0x0][0x1b0], RZ ;  /* 0x00006c0000027a24 */ /* 0x000fe200078e02ff */
[----:B------:R-:W-:Y:S01]  /*0f30*/  SHF.L.U64.HI R161, R18, R161, c[0x0][0x19c] ;  /* 0x0000670012a17619 */ /* 0x000fe200000102a1 */
[----:B------:R-:W-:Y:S01]  /*0f40*/  @!P0 IMAD R14, R12, c[0x0][0x194], R14 ;  /* 0x000065000c0e8a24 */ /* 0x000fe200078e020e */
[----:B------:R-:W-:Y:S01]  /*0f50*/  SHF.L.U64.HI R170, R18, R3, c[0x0][0x19c] ;  /* 0x0000670012aa7619 */ /* 0x000fe20000010203 */
[----:B------:R-:W-:Y:S01]  /*0f60*/  IMAD R2, R13, c[0x0][0x1b4], R2 ;  /* 0x00006d000d027a24 */ /* 0x000fe200078e0202 */
[----:B------:R-:W-:Y:S01]  /*0f70*/  SHF.R.S32.HI R12, RZ, 0x1f, R41 ;  /* 0x0000001fff0c7819 */ /* 0x000fe20000011429 */
[----:B------:R-:W-:Y:S02]  /*0f80*/  IMAD R0, R0, c[0x0][0x1b8], RZ ;  /* 0x00006e0000007a24 */ /* 0x000fe400078e02ff */
[----:B------:R-:W-:Y:S02]  /*0f90*/  IMAD.SHL.U32 R162, R18, 0x40, RZ ;  /* 0x0000004012a27824 */ /* 0x000fe400078e00ff */
[----:B------:R-:W-:-:S02]  /*0fa0*/  IMAD R3, R170, R41, RZ ;  /* 0x00000029aa037224 */ /* 0x000fc400078e02ff */
[----:B------:R-:W-:Y:S02]  /*0fb0*/  IMAD.IADD R169, R27, 0x1, R2 ;  /* 0x000000011ba97824 */ /* 0x000fe400078e0202 */
[----:B------:R-:W-:Y:S02]  /*0fc0*/  IMAD.MOV.U32 R168, RZ, RZ, R26 ;  /* 0x000000ffffa87224 */ /* 0x000fe400078e001a */
[----:B------:R-:W-:Y:S02]  /*0fd0*/  IMAD R20, R13, c[0x0][0x1bc], R0 ;  /* 0x00006f000d147a24 */ /* 0x000fe400078e0200 */
[----:B------:R-:W-:Y:S01]  /*0fe0*/  @!P0 IMAD.IADD R0, R9, 0x1, R14 ;  /* 0x0000000109008824 */ /* 0x000fe200078e020e */
[----:B------:R-:W-:Y:S01]  /*0ff0*/  STL.64 [R1+0x18], R168 ;  /* 0x000018a801007387 */ /* 0x000fe20000100a00 */
        /* <DEDUP_REMOVED lines=9> */
[----:B--2---:R-:W-:Y:S01]  /*1090*/  IMAD.WIDE.U32 R26, R13, c[0x0][0x1b8], R10 ;  /* 0x00006e000d1a7a25 */ /* 0x004fe200078e000a */
[----:B------:R-:W-:Y:S01]  /*10a0*/  @!P5 IADD3 R3, P2, R163, R2, RZ ;  /* 0x00000002a303d210 */ /* 0x000fe20007f5e0ff */
[----:B------:R3:W-:Y:S01]  /*10b0*/  @!P0 LDGSTS.E.BYPASS.LTC128B.128 [R226+0x3800], [R6.64+0x40] ;  /* 0x0380004006e28fae */ /* 0x0007e2000b901d46 */
[----:B------:R-:W-:Y:S01]  /*10c0*/  LEA.HI R9, R14, R14, RZ, 0x1 ;  /* 0x0000000e0e097211 */ /* 0x000fe200078f08ff */
[----:B------:R-:W-:Y:S01]  /*10d0*/  IMAD R8, R12, c[0x0][0x1a0], RZ ;  /* 0x000068000c087a24 */ /* 0x000fe200078e02ff */
[----:B------:R-:W-:Y:S01]  /*10e0*/  SHF.R.S32.HI R11, RZ, 0x1, R15 ;  /* 0x00000001ff0b7819 */ /* 0x000fe2000001140f */
[----:B------:R-:W-:Y:S01]  /*10f0*/  @!P5 IMAD.X R0, R161, 0x1, R0, P2 ;  /* 0x00000001a100d824 */ /* 0x000fe200010e0600 */
[----:B------:R-:W-:Y:S01]  /*1100*/  @!P5 LEA R2, P2, R3, c[0x0][0x168], 0x1 ;  /* 0x00005a000302da11 */ /* 0x000fe200078408ff */
        /* <DEDUP_REMOVED lines=27> */
[----:B---3--:R-:W-:Y:S02]  /*12c0*/  @!P3 IMAD.MOV.U32 R7, RZ, RZ, c[0x0][0x1a4] ;  /* 0x00006900ff07b624 */ /* 0x008fe400078e00ff */
[----:B------:R-:W-:Y:S01]  /*12d0*/  LOP3.LUT R0, R0, 0xc0, RZ, 0xc0, !PT ;  /* 0x000000c000007812 */ /* 0x000fe200078ec0ff */
[----:B------:R-:W-:Y:S01]  /*12e0*/  IMAD.IADD R10, R14, 0x1, -R12 ;  /* 0x000000010e0a7824 */ /* 0x000fe200078e0a0c */
[----:B------:R-:W-:Y:S01]  /*12f0*/  LEA.HI.X R8, R18, R20, R15, 0x6, P2 ;  /* 0x0000001412087211 */ /* 0x000fe200010f340f */
[----:B------:R-:W-:Y:S02]  /*1300*/  STL.64 [R1+0x20], R26 ;  /* 0x0000201a01007387 */ /* 0x000fe40000100a00 */
[----:B------:R-:W-:-:S02]  /*1310*/  IMAD R10, R21, 0x8, R10 ;  /* 0x00000008150a7824 */ /* 0x000fc400078e020a */
[----:B------:R-:W-:Y:S01]  /*1320*/  STL [R1+0x10], R20 ;  /* 0x0000101401007387 */ /* 0x000fe20000100800 */
[----:B--2---:R-:W-:Y:S01]  /*1330*/  @!P3 IMAD.MOV.U32 R5, RZ, RZ, c[0x0][0x1a0] ;  /* 0x00006800ff05b624 */ /* 0x004fe200078e00ff */
        /* <DEDUP_REMOVED lines=25> */
[----:B------:R-:W-:Y:S01]  /*14d0*/  SEL R0, R0, 0xffffffe0, !P0 ;  /* 0xffffffe000007807 */ /* 0x000fe20004000000 */
[----:B------:R-:W-:Y:S01]  /*14e0*/  IMAD.SHL.U32 R3, R155, 0x2, RZ ;  /* 0x000000029b037824 */ /* 0x000fe200078e00ff */
[----:B------:R-:W-:Y:S02]  /*14f0*/  @P4 STS [R226+0x9004], RZ ;  /* 0x009004ffe2004388 */ /* 0x000fe40000000800 */
[----:B------:R-:W-:Y:S01]  /*1500*/  SEL R2, R2, 0xfffffff0, !P1 ;  /* 0xfffffff002027807 */ /* 0x000fe20004800000 */
[----:B------:R-:W-:Y:S01]  /*1510*/  IMAD.IADD R223, R221, 0x1, R0 ;  /* 0x00000001dddf7824 */ /* 0x000fe200078e0200 */
[----:B------:R-:W-:Y:S03]  /*1520*/  @P4 STS.64 [R226+0x9008], RZ ;  /* 0x009008ffe2004388 */ /* 0x000fe60000000a00 */
[----:B------:R-:W-:Y:S01]  /*1530*/  IMAD R225, R2, 0x2, R224 ;  /* 0x0000000202e17824 */ /* 0x000fe200078e02e0 */
        /* <DEDUP_REMOVED lines=17> */
[----:B------:R-:W-:Y:S04]  /*1650*/  LDSM.16.M88.4 R12, [R224] ;  /* 0x00000000e00c783b */ /* 0x000fe80000000200 */
[----:B-1----:R-:W1:Y:S04]  /*1660*/  LDSM.16.M88.4 R16, [R221+0x6000] ;  /* 0x00600000dd10783b */ /* 0x002e680000000200 */
[----:B------:R-:W3:Y:S04]  /*1670*/  LDSM.16.M88.4 R8, [R224+0x1000] ;  /* 0x00100000e008783b */ /* 0x000ee80000000200 */
[----:B------:R-:W4:Y:S04]  /*1680*/  LDSM.16.M88.4 R28, [R221+0x6400] ;  /* 0x00640000dd1c783b */ /* 0x000f280000000200 */
[----:B------:R-:W5:Y:S04]  /*1690*/  LDSM.16.M88.4 R24, [R221+0x6800] ;  /* 0x00680000dd18783b */ /* 0x000f680000000200 */
[----:B------:R-:W4:Y:S04]  /*16a0*/  LDSM.16.M88.4 R20, [R221+0x6c00] ;  /* 0x006c0000dd14783b */ /* 0x000f280000000200 */
[----:B------:R-:W-:Y:S04]  /*16b0*/  LDSM.16.M88.4 R36, [R225] ;  /* 0x00000000e124783b */ /* 0x000fe80000000200 */
[----:B------:R-:W4:Y:S04]  /*16c0*/  LDSM.16.M88.4 R44, [R223+0x6000] ;  /* 0x00600000df2c783b */ /* 0x000f280000000200 */
[----:B--2---:R-:W2:Y:S04]  /*16d0*/  LDSM.16.M88.4 R4, [R225+0x1000] ;  /* 0x00100000e104783b */ /* 0x004ea80000000200 */
[----:B------:R-:W-:Y:S04]  /*16e0*/  LDSM.16.M88.4 R76, [R221+0x7000] ;  /* 0x00700000dd4c783b */ /* 0x000fe80000000200 */
[----:B------:R-:W2:Y:S01]  /*16f0*/  LDSM.16.M88.4 R32, [R224+0x2000] ;  /* 0x00200000e020783b */ /* 0x000ea20000000200 */
[-C--:B-1----:R-:W-:Y:S03]  /*1700*/  HMMA.16816.F32 R48, R12, R16.reuse, RZ ;  /* 0x000000100c30723c */ /* 0x082fe600000018ff */
[----:B------:R-:W1:Y:S04]  /*1710*/  LDSM.16.M88.4 R64, [R223+0x6400] ;  /* 0x00640000df40783b */ /* 0x000e680000000200 */
[----:B------:R-:W1:Y:S01]  /*1720*/  LDSM.16.M88.4 R96, [R223+0x6800] ;  /* 0x00680000df60783b */ /* 0x000e620000000200 */
[C---:B---3--:R-:W-:Y:S03]  /*1730*/  HMMA.16816.F32 R52, R8.reuse, R16, RZ ;  /* 0x000000100834723c */ /* 0x048fe600000018ff */
[----:B------:R-:W3:Y:S04]  /*1740*/  LDSM.16.M88.4 R104, [R223+0x6c00] ;  /* 0x006c0000df68783b */ /* 0x000ee80000000200 */
[----:B------:R-:W-:Y:S01]  /*1750*/  LDSM.16.M88.4 R56, [R223+0x7000] ;  /* 0x00700000df38783b */ /* 0x000fe20000000200 */
[C---:B------:R-:W-:Y:S03]  /*1760*/  HMMA.16816.F32 R100, R8.reuse, R18, RZ ;  /* 0x000000120864723c */ /* 0x040fe600000018ff */
[----:B------:R-:W0:Y:S05]  /*1770*/  LDGDEPBAR ;  /* 0x00000000000079af */ /* 0x000e2a0000000000 */
[C---:B----4-:R-:W-:Y:S08]  /*1780*/  HMMA.16816.F32 R92, R8.reuse, R28, RZ ;  /* 0x0000001c085c723c */ /* 0x050ff000000018ff */
[C---:B-----5:R-:W-:Y:S08]  /*1790*/  HMMA.16816.F32 R84, R8.reuse, R24, RZ ;  /* 0x000000180854723c */ /* 0x060ff000000018ff */
[C---:B------:R-:W-:Y:S08]  /*17a0*/  HMMA.16816.F32 R72, R8.reuse, R20, RZ ;  /* 0x000000140848723c */ /* 0x040ff000000018ff */
[C---:B------:R-:W-:Y:S08]  /*17b0*/  HMMA.16816.F32 R88, R8.reuse, R30, RZ ;  /* 0x0000001e0858723c */ /* 0x040ff000000018ff */
[C---:B------:R-:W-:Y:S08]  /*17c0*/  HMMA.16816.F32 R80, R8.reuse, R26, RZ ;  /* 0x0000001a0850723c */ /* 0x040ff000000018ff */
[----:B------:R-:W-:Y:S08]  /*17d0*/  HMMA.16816.F32 R68, R8, R22, RZ ;  /* 0x000000160844723c */ /* 0x000ff000000018ff */
[----:B------:R-:W-:Y:S01]  /*17e0*/  HMMA.16816.F32 R8, R36, R44, R48 ;  /* 0x0000002c2408723c */ /* 0x000fe20000001830 */
[----:B------:R-:W-:Y:S07]  /*17f0*/  LDSM.16.M88.4 R48, [R221+0x8000] ;  /* 0x00800000dd30783b */ /* 0x000fee0000000200 */
[C---:B------:R-:W-:Y:S08]  /*1800*/  HMMA.16816.F32 R60, R12.reuse, R28, RZ ;  /* 0x0000001c0c3c723c */ /* 0x040ff000000018ff */
[C---:B------:R-:W-:Y:S01]  /*1810*/  HMMA.16816.F32 R120, R12.reuse, R30, RZ ;  /* 0x0000001e0c78723c */ /* 0x040fe200000018ff */
[----:B------:R-:W4:Y:S07]  /*1820*/  LDSM.16.M88.4 R28, [R224+0x3000] ;  /* 0x00300000e01c783b */ /* 0x000f2e0000000200 */
[C---:B------:R-:W-:Y:S08]  /*1830*/  HMMA.16816.F32 R112, R12.reuse, R24, RZ ;  /* 0x000000180c70723c */ /* 0x040ff000000018ff */
[C---:B------:R-:W-:Y:S01]  /*1840*/  HMMA.16816.F32 R132, R12.reuse, R26, RZ ;  /* 0x0000001a0c84723c */ /* 0x040fe200000018ff */
[----:B------:R-:W5:Y:S07]  /*1850*/  LDSM.16.M88.4 R24, [R225+0x2000] ;  /* 0x00200000e118783b */ /* 0x000f6e0000000200 */
[C---:B------:R-:W-:Y:S08]  /*1860*/  HMMA.16816.F32 R108, R12.reuse, R18, RZ ;  /* 0x000000120c6c723c */ /* 0x040ff000000018ff */
[C---:B------:R-:W-:Y:S08]  /*1870*/  HMMA.16816.F32 R116, R12.reuse, R20, RZ ;  /* 0x000000140c74723c */ /* 0x040ff000000018ff */
[----:B------:R-:W-:Y:S01]  /*1880*/  HMMA.16816.F32 R124, R12, R22, RZ ;  /* 0x000000160c7c723c */ /* 0x000fe200000018ff */
[----:B------:R-:W-:Y:S07]  /*1890*/  LDSM.16.M88.4 R20, [R224+0x5000] ;  /* 0x00500000e014783b */ /* 0x000fee0000000200 */
[----:B--2---:R-:W-:Y:S01]  /*18a0*/  HMMA.16816.F32 R16, R4, R44, R52 ;  /* 0x0000002c0410723c */ /* 0x004fe20000001834 */
[----:B------:R-:W-:Y:S07]  /*18b0*/  LDSM.16.M88.4 R52, [R223+0x8000] ;  /* 0x00800000df34783b */ /* 0x000fee0000000200 */
[----:B------:R-:W-:Y:S01]  /*18c0*/  HMMA.16816.F32 R12, R32, R76, R8 ;  /* 0x0000004c200c723c */ /* 0x000fe20000001808 */
[----:B------:R-:W2:Y:S07]  /*18d0*/  LDSM.16.M88.4 R8, [R225+0x3000] ;  /* 0x00300000e108783b */ /* 0x000eae0000000200 */
[C---:B-1----:R-:W-:Y:S08]  /*18e0*/  HMMA.16816.F32 R128, R4.reuse, R64, R92 ;  /* 0x000000400480723c */ /* 0x042ff0000000185c */
[C---:B------:R-:W-:Y:S08]  /*18f0*/  HMMA.16816.F32 R140, R4.reuse, R96, R84 ;  /* 0x00000060048c723c */ /* 0x040ff00000001854 */
[C---:B---3--:R-:W-:Y:S08]  /*1900*/  HMMA.16816.F32 R148, R4.reuse, R104, R72 ;  /* 0x000000680494723c */ /* 0x048ff00000001848 */
[C---:B------:R-:W-:Y:S08]  /*1910*/  HMMA.16816.F32 R100, R4.reuse, R46, R100 ;  /* 0x0000002e0464723c */ /* 0x040ff00000001864 */
[C---:B------:R-:W-:Y:S08]  /*1920*/  HMMA.16816.F32 R136, R4.reuse, R66, R88 ;  /* 0x000000420488723c */ /* 0x040ff00000001858 */
[C---:B------:R-:W-:Y:S08]  /*1930*/  HMMA.16816.F32 R144, R4.reuse, R98, R80 ;  /* 0x000000620490723c */ /* 0x040ff00000001850 */
[----:B------:R-:W-:Y:S01]  /*1940*/  HMMA.16816.F32 R156, R4, R106, R68 ;  /* 0x0000006a049c723c */ /* 0x000fe20000001844 */
[----:B------:R-:W1:Y:S07]  /*1950*/  LDSM.16.M88.4 R4, [R224+0x4000] ;  /* 0x00400000e004783b */ /* 0x000e6e0000000200 */
[C---:B------:R-:W-:Y:S08]  /*1960*/  HMMA.16816.F32 R88, R36.reuse, R64, R60 ;  /* 0x000000402458723c */ /* 0x040ff0000000183c */
[----:B------:R-:W-:Y:S08]  /*1970*/  HMMA.16816.F32 R68, R36, R46, R108 ;  /* 0x0000002e2444723c */ /* 0x000ff0000000186c */
[----:B----4-:R-:W-:Y:S01]  /*1980*/  HMMA.16816.F32 R44, R28, R76, R16 ;  /* 0x0000004c1c2c723c */ /* 0x010fe20000001810 */
[----:B------:R-:W3:Y:S07]  /*1990*/  LDSM.16.M88.4 R16, [R225+0x4000] ;  /* 0x00400000e110783b */ /* 0x000eee0000000200 */
[----:B-----5:R-:W-:Y:S01]  /*19a0*/  HMMA.16816.F32 R60, R24, R56, R12 ;  /* 0x00000038183c723c */ /* 0x020fe2000000180c */
[----:B------:R-:W-:Y:S07]  /*19b0*/  LDSM.16.M88.4 R12, [R225+0x5000] ;  /* 0x00500000e10c783b */ /* 0x000fee0000000200 */
[----:B------:R-:W-:Y:S08]  /*19c0*/  HMMA.16816.F32 R68, R32, R78, R68 ;  /* 0x0000004e2044723c */ /* 0x000ff00000001844 */
[----:B--2---:R-:W-:Y:S08]  /*19d0*/  HMMA.16816.F32 R44, R8, R56, R44 ;  /* 0x00000038082c723c */ /* 0x004ff0000000182c */
[----:B-1----:R-:W-:Y:S01]  /*19e0*/  HMMA.16816.F32 R72, R4, R48, R60 ;  /* 0x000000300448723c */ /* 0x002fe2000000183c */
[----:B------:R-:W1:Y:S07]  /*19f0*/  LDSM.16.M88.4 R60, [R221+0x7400] ;  /* 0x00740000dd3c783b */ /* 0x000e6e0000000200 */
[----:B------:R-:W-:Y:S08]  /*1a00*/  HMMA.16816.F32 R76, R28, R78, R100 ;  /* 0x0000004e1c4c723c */ /* 0x000ff00000001864 */
[----:B------:R-:W-:Y:S01]  /*1a10*/  HMMA.16816.F32 R92, R36, R66, R120 ;  /* 0x00000042245c723c */ /* 0x000fe20000001878 */
[----:B------:R-:W2:Y:S07]  /*1a20*/  LDSM.16.M88.4 R64, [R223+0x7400] ;  /* 0x00740000df40783b */ /* 0x000eae0000000200 */
[----:B------:R-:W-:Y:S08]  /*1a30*/  HMMA.16816.F32 R44, R20, R48, R44 ;  /* 0x00000030142c723c */ /* 0x000ff0000000182c */
[----:B------:R-:W-:Y:S08]  /*1a40*/  HMMA.16816.F32 R68, R24, R58, R68 ;  /* 0x0000003a1844723c */ /* 0x000ff00000001844 */
[----:B---3--:R-:W-:Y:S08]  /*1a50*/  HMMA.16816.F32 R80, R16, R52, R72 ;  /* 0x000000341050723c */ /* 0x008ff00000001848 */
[----:B------:R-:W-:Y:S08]  /*1a60*/  HMMA.16816.F32 R76, R8, R58, R76 ;  /* 0x0000003a084c723c */ /* 0x000ff0000000184c */
[----:B-1----:R-:W-:Y:S08]  /*1a70*/  HMMA.16816.F32 R72, R32, R60, R88 ;  /* 0x0000003c2048723c */ /* 0x002ff00000001858 */
[----:B------:R-:W-:Y:S01]  /*1a80*/  HMMA.16816.F32 R112, R36, R96, R112 ;  /* 0x000000602470723c */ /* 0x000fe20000001870 */
[----:B------:R-:W-:-:S04]  /*1a90*/  FMUL.FTZ R0, R80, c[0x0][0x2ec] ;  /* 0x0000bb0050007a20 */ /* 0x000fc80000410000 */
[----:B------:R1:W-:Y:S03]  /*1aa0*/  MUFU.TANH R122, R0 ;  /* 0x00000000007a7308 */ /* 0x0003e60000002400 */
[C---:B------:R-:W-:Y:S08]  /*1ab0*/  HMMA.16816.F32 R116, R36.reuse, R104, R116 ;  /* 0x000000682474723c */ /* 0x040ff00000001874 */
[----:B------:R-:W-:Y:S01]  /*1ac0*/  HMMA.16816.F32 R132, R36, R98, R132 ;  /* 0x000000622484723c */ /* 0x000fe20000001884 */
[----:B-1----:R-:W-:-:S07]  /*1ad0*/  FMUL.FTZ R0, R81, c[0x0][0x2ec] ;  /* 0x0000bb0051007a20 */ /* 0x002fce0000410000 */
[----:B------:R-:W-:Y:S01]  /*1ae0*/  HMMA.16816.F32 R124, R36, R106, R124 ;  /* 0x0000006a247c723c */ /* 0x000fe2000000187c */
[----:B------:R1:W-:Y:S07]  /*1af0*/  MUFU.TANH R121, R0 ;  /* 0x0000000000797308 */ /* 0x0003ee0000002400 */
[----:B------:R-:W-:Y:S01]  /*1b00*/  HMMA.16816.F32 R84, R12, R52, R44 ;  /* 0x000000340c54723c */ /* 0x000fe2000000182c */
[----:B------:R-:W3:Y:S07]  /*1b10*/  LDSM.16.M88.4 R44, [R221+0x8400] ;  /* 0x00840000dd2c783b */ /* 0x000eee0000000200 */
[----:B------:R-:W-:Y:S01]  /*1b20*/  HMMA.16816.F32 R36, R28, R60, R128 ;  /* 0x0000003c1c24723c */ /* 0x000fe20000001880 */
[----:B-1----:R-:W-:-:S04]  /*1b30*/  FMUL.FTZ R0, R82, c[0x0][0x2ec] ;  /* 0x0000bb0052007a20 */ /* 0x002fc80000410000 */
[----:B------:R1:W-:Y:S03]  /*1b40*/  MUFU.TANH R111, R0 ;  /* 0x00000000006f7308 */ /* 0x0003e60000002400 */
[-C--:B------:R-:W-:Y:S08]  /*1b50*/  HMMA.16816.F32 R56, R4, R50.reuse, R68 ;  /* 0x000000320438723c */ /* 0x080ff00000001844 */
[----:B------:R-:W-:Y:S01]  /*1b60*/  HMMA.16816.F32 R68, R20, R50, R76 ;  /* 0x000000321444723c */ /* 0x000fe2000000184c */
[----:B-1----:R-:W-:-:S07]  /*1b70*/  FMUL.FTZ R0, R83, c[0x0][0x2ec] ;  /* 0x0000bb0053007a20 */ /* 0x002fce0000410000 */
[-C--:B--2---:R-:W-:Y:S01]  /*1b80*/  HMMA.16816.F32 R72, R24, R64.reuse, R72 ;  /* 0x000000401848723c */ /* 0x084fe20000001848 */
[----:B------:R1:W-:Y:S07]  /*1b90*/  MUFU.TANH R120, R0 ;  /* 0x0000000000787308 */ /* 0x0003ee0000002400 */
[----:B------:R-:W-:Y:S01]  /*1ba0*/  HMMA.16816.F32 R48, R8, R64, R36 ;  /* 0x000000400830723c */ /* 0x000fe20000001824 */
[----:B------:R-:W2:Y:S07]  /*1bb0*/  LDSM.16.M88.4 R36, [R223+0x8400] ;  /* 0x00840000df24783b */ /* 0x000eae0000000200 */
[-C--:B------:R-:W-:Y:S01]  /*1bc0*/  HMMA.16816.F32 R76, R16, R54.reuse, R56 ;  /* 0x00000036104c723c */ /* 0x080fe20000001838 */
[----:B-1----:R-:W-:Y:S01]  /*1bd0*/  FMUL.FTZ R0, R84, c[0x0][0x2ec] ;  /* 0x0000bb0054007a20 */ /* 0x002fe20000410000 */
[----:B------:R-:W1:Y:S03]  /*1be0*/  LDSM.16.M88.4 R56, [R221+0x7800] ;  /* 0x00780000dd38783b */ /* 0x000e660000000200 */
[----:B------:R4:W-:Y:S03]  /*1bf0*/  MUFU.TANH R110, R0 ;  /* 0x00000000006e7308 */ /* 0x0009e60000002400 */
[----:B------:R-:W-:Y:S08]  /*1c00*/  HMMA.16816.F32 R88, R12, R54, R68 ;  /* 0x000000360c58723c */ /* 0x000ff00000001844 */
[----:B------:R-:W-:Y:S01]  /*1c10*/  HMMA.16816.F32 R52, R32, R62, R92 ;  /* 0x0000003e2034723c */ /* 0x000fe2000000185c */
[----:B----4-:R-:W-:-:S07]  /*1c20*/  FMUL.FTZ R0, R85, c[0x0][0x2ec] ;  /* 0x0000bb0055007a20 */ /* 0x010fce0000410000 */
[----:B---3--:R-:W-:Y:S01]  /*1c30*/  HMMA.16816.F32 R68, R4, R44, R72 ;  /* 0x0000002c0444723c */ /* 0x008fe20000001848 */
[----:B------:R3:W-:Y:S07]  /*1c40*/  MUFU.TANH R109, R0 ;  /* 0x00000000006d7308 */ /* 0x0007ee0000002400 */
[----:B------:R-:W-:Y:S08]  /*1c50*/  HMMA.16816.F32 R72, R28, R62, R136 ;  /* 0x0000003e1c48723c */ /* 0x000ff00000001888 */
[----:B------:R-:W-:Y:S01]  /*1c60*/  HMMA.16816.F32 R48, R20, R44, R48 ;  /* 0x0000002c1430723c */ /* 0x000fe20000001830 */
[----:B---3--:R-:W-:-:S04]  /*1c70*/  FMUL.FTZ R0, R86, c[0x0][0x2ec] ;  /* 0x0000bb0056007a20 */ /* 0x008fc80000410000 */
[----:B------:R3:W4:Y:S03]  /*1c80*/  MUFU.TANH R103, R0 ;  /* 0x0000000000677308 */ /* 0x0007260000002400 */
[----:B------:R-:W-:Y:S01]  /*1c90*/  HMMA.16816.F32 R60, R24, R66, R52 ;  /* 0x00000042183c723c */ /* 0x000fe20000001834 */
[----:B------:R-:W5:Y:S01]  /*1ca0*/  LDSM.16.M88.4 R52, [R223+0x7800] ;  /* 0x00780000df34783b */ /* 0x000f620000000200 */
[----:B---3--:R-:W-:Y:S11]  /*1cb0*/  FMUL.FTZ R0, R87, c[0x0][0x2ec] ;  /* 0x0000bb0057007a20 */ /* 0x008ff60000410000 */
[----:B------:R-:W-:Y:S03]  /*1cc0*/  @!UPT UIADD3 URZ, URZ, URZ, URZ ;  /* 0x0000003f3f3ff290 */ /* 0x000fe6000fffe03f */
[----:B--2---:R-:W-:Y:S01]  /*1cd0*/  HMMA.16816.F32 R80, R12, R36, R48 ;  /* 0x000000240c50723c */ /* 0x004fe20000001830 */
[----:B------:R2:W3:Y:S07]  /*1ce0*/  MUFU.TANH R104, R0 ;  /* 0x0000000000687308 */ /* 0x0004ee0000002400 */
[----:B-1----:R-:W-:Y:S01]  /*1cf0*/  HMMA.16816.F32 R48, R28, R56, R140 ;  /* 0x000000381c30723c */ /* 0x002fe2000000188c */
[----:B--2---:R-:W-:-:S04]  /*1d00*/  FMUL.FTZ R0, R76, c[0x0][0x2ec] ;  /* 0x0000bb004c007a20 */ /* 0x004fc80000410000 */
[----:B------:R1:W-:Y:S02]  /*1d10*/  MUFU.TANH R108, R0 ;  /* 0x00000000006c7308 */ /* 0x0003e40000002400 */
[----:B-1----:R-:W-:-:S06]  /*1d20*/  FMUL.FTZ R0, R77, c[0x0][0x2ec] ;  /* 0x0000bb004d007a20 */ /* 0x002fcc0000410000 */
[----:B------:R1:W-:Y:S02]  /*1d30*/  MUFU.TANH R105, R0 ;  /* 0x0000000000697308 */ /* 0x0003e40000002400 */
[----:B-1----:R-:W-:-:S06]  /*1d40*/  FMUL.FTZ R0, R78, c[0x0][0x2ec] ;  /* 0x0000bb004e007a20 */ /* 0x002fcc0000410000 */
[----:B------:R1:W-:Y:S02]  /*1d50*/  MUFU.TANH R101, R0 ;  /* 0x0000000000657308 */ /* 0x0003e40000002400 */
[----:B-1----:R-:W-:Y:S02]  /*1d60*/  FMUL.FTZ R0, R79, c[0x0][0x2ec] ;  /* 0x0000bb004f007a20 */ /* 0x002fe40000410000 */
[----:B------:R-:W-:Y:S04]  /*1d70*/  HMMA.16816.F32 R76, R16, R36, R68 ;  /* 0x00000024104c723c */ /* 0x000fe80000001844 */
[----:B------:R1:W-:Y:S04]  /*1d80*/  MUFU.TANH R102, R0 ;  /* 0x0000000000667308 */ /* 0x0003e80000002400 */
[----:B------:R-:W-:Y:S08]  /*1d90*/  HMMA.16816.F32 R68, R8, R66, R72 ;  /* 0x000000420844723c */ /* 0x000ff00000001848 */
[----:B------:R-:W-:Y:S01]  /*1da0*/  HMMA.16816.F32 R72, R32, R56, R112 ;  /* 0x000000382048723c */ /* 0x000fe20000001870 */
[----:B-1----:R-:W-:-:S04]  /*1db0*/  FMUL.FTZ R0, R88, c[0x0][0x2ec] ;  /* 0x0000bb0058007a20 */ /* 0x002fc80000410000 */
[----:B------:R1:W-:Y:S03]  /*1dc0*/  MUFU.TANH R99, R0 ;  /* 0x0000000000637308 */ /* 0x0003e60000002400 */
[-C--:B------:R-:W-:Y:S01]  /*1dd0*/  HMMA.16816.F32 R64, R4, R46.reuse, R60 ;  /* 0x0000002e0440723c */ /* 0x080fe2000000183c */
[----:B------:R-:W2:Y:S07]  /*1de0*/  LDSM.16.M88.4 R60, [R221+0x8800] ;  /* 0x00880000dd3c783b */ /* 0x000eae0000000200 */
[----:B------:R-:W-:Y:S01]  /*1df0*/  HMMA.16816.F32 R68, R20, R46, R68 ;  /* 0x0000002e1444723c */ /* 0x000fe20000001844 */
[----:B-1----:R-:W-:-:S07]  /*1e00*/  FMUL.FTZ R0, R89, c[0x0][0x2ec] ;  /* 0x0000bb0059007a20 */ /* 0x002fce0000410000 */
[-C--:B-----5:R-:W-:Y:S01]  /*1e10*/  HMMA.16816.F32 R72, R24, R52.reuse, R72 ;  /* 0x000000341848723c */ /* 0x0a0fe20000001848 */
[----:B------:R1:W-:Y:S07]  /*1e20*/  MUFU.TANH R98, R0 ;  /* 0x0000000000627308 */ /* 0x0003ee0000002400 */
[----:B------:R-:W-:Y:S01]  /*1e30*/  HMMA.16816.F32 R44, R8, R52, R48 ;  /* 0x00000034082c723c */ /* 0x000fe20000001830 */
[----:B------:R-:W5:Y:S07]  /*1e40*/  LDSM.16.M88.4 R48, [R223+0x8800] ;  /* 0x00880000df30783b */ /* 0x000f6e0000000200 */
[----:B------:R-:W-:Y:S01]  /*1e50*/  HMMA.16816.F32 R84, R12, R38, R68 ;  /* 0x000000260c54723c */ /* 0x000fe20000001844 */
[----:B-1----:R-:W-:-:S04]  /*1e60*/  FMUL.FTZ R0, R90, c[0x0][0x2ec] ;  /* 0x0000bb005a007a20 */ /* 0x002fc80000410000 */
[----:B------:R1:W1:Y:S03]  /*1e70*/  MUFU.TANH R42, R0 ;  /* 0x00000000002a7308 */ /* 0x0002660000002400 */
[----:B--2---:R-:W-:Y:S08]  /*1e80*/  HMMA.16816.F32 R68, R4, R60, R72 ;  /* 0x0000003c0444723c */ /* 0x004ff00000001848 */
[----:B------:R-:W-:Y:S01]  /*1e90*/  HMMA.16816.F32 R72, R28, R58, R144 ;  /* 0x0000003a1c48723c */ /* 0x000fe20000001890 */
[----:B-1----:R-:W-:-:S07]  /*1ea0*/  FMUL.FTZ R0, R91, c[0x0][0x2ec] ;  /* 0x0000bb005b007a20 */ /* 0x002fce0000410000 */
[----:B------:R-:W-:Y:S01]  /*1eb0*/  HMMA.16816.F32 R44, R20, R60, R44 ;  /* 0x0000003c142c723c */ /* 0x000fe2000000182c */
[----:B------:R1:W2:Y:S11]  /*1ec0*/  MUFU.TANH R43, R0 ;  /* 0x00000000002b7308 */ /* 0x0002b60000002400 */
[----:B------:R-:W-:Y:S04]  /*1ed0*/  @!UPT UIADD3 URZ, URZ, URZ, URZ ;  /* 0x0000003f3f3ff290 */ /* 0x000fe8000fffe03f */
[----:B------:R-:W-:Y:S01]  /*1ee0*/  HMMA.16816.F32 R72, R8, R54, R72 ;  /* 0x000000360848723c */ /* 0x000fe20000001848 */
[----:B-1----:R-:W-:-:S04]  /*1ef0*/  FMUL.FTZ R0, R76, c[0x0][0x2ec] ;  /* 0x0000bb004c007a20 */ /* 0x002fc80000410000 */
[----:B------:R1:W-:Y:S02]  /*1f00*/  MUFU.TANH R106, R0 ;  /* 0x00000000006a7308 */ /* 0x0003e40000002400 */
[----:B-1----:R-:W-:Y:S11]  /*1f10*/  FMUL.FTZ R0, R77, c[0x0][0x2ec] ;  /* 0x0000bb004d007a20 */ /* 0x002ff60000410000 */
[----:B------:R-:W-:Y:S06]  /*1f20*/  @!UPT UIADD3 URZ, URZ, URZ, URZ ;  /* 0x0000003f3f3ff290 */ /* 0x000fec000fffe03f */
[----:B------:R-:W-:Y:S01]  /*1f30*/  HMMA.16816.F32 R72, R20, R62, R72 ;  /* 0x0000003e1448723c */ /* 0x000fe20000001848 */
[----:B------:R1:W-:Y:S02]  /*1f40*/  MUFU.TANH R97, R0 ;  /* 0x0000000000617308 */ /* 0x0003e40000002400 */
[----:B-1----:R-:W-:-:S06]  /*1f50*/  FMUL.FTZ R0, R78, c[0x0][0x2ec] ;  /* 0x0000bb004e007a20 */ /* 0x002fcc0000410000 */
[----:B------:R1:W-:Y:S11]  /*1f60*/  MUFU.TANH R129, R0 ;  /* 0x0000000000817308 */ /* 0x0003f60000002400 */
[----:B------:R-:W-:Y:S04]  /*1f70*/  @!UPT UIADD3 URZ, URZ, URZ, URZ ;  /* 0x0000003f3f3ff290 */ /* 0x000fe8000fffe03f */
[----:B-----5:R-:W-:Y:S01]  /*1f80*/  HMMA.16816.F32 R72, R12, R50, R72 ;  /* 0x000000320c48723c */ /* 0x020fe20000001848 */
[----:B-1----:R-:W-:-:S07]  /*1f90*/  FMUL.FTZ R0, R79, c[0x0][0x2ec] ;  /* 0x0000bb004f007a20 */ /* 0x002fce0000410000 */
[----:B------:R-:W-:Y:S01]  /*1fa0*/  HMMA.16816.F32 R76, R16, R38, R64 ;  /* 0x00000026104c723c */ /* 0x000fe20000001840 */
[----:B------:R-:W1:Y:S01]  /*1fb0*/  LDSM.16.M88.4 R36, [R221+0x7c00] ;  /* 0x007c0000dd24783b */ /* 0x000e620000000200 */
[----:B------:R5:W-:Y:S06]  /*1fc0*/  MUFU.TANH R128, R0 ;  /* 0x0000000000807308 */ /* 0x000bec0000002400 */
[----:B------:R-:W-:Y:S01]  /*1fd0*/  HMMA.16816.F32 R64, R32, R58, R132 ;  /* 0x0000003a2040723c */ /* 0x000fe20000001884 */
[----:B------:R-:W2:Y:S07]  /*1fe0*/  LDSM.16.M88.4 R56, [R223+0x7c00] ;  /* 0x007c0000df38783b */ /* 0x000eae0000000200 */
[----:B------:R-:W-:-:S02]  /*1ff0*/  FMUL.FTZ R72, R72, c[0x0][0x2ec] ;  /* 0x0000bb0048487a20 */ /* 0x000fc40000410000 */
[----:B------:R-:W-:Y:S02]  /*2000*/  FMUL.FTZ R73, R73, c[0x0][0x2ec] ;  /* 0x0000bb0049497a20 */ /* 0x000fe40000410000 */
[----:B------:R-:W-:Y:S02]  /*2010*/  FMUL.FTZ R74, R74, c[0x0][0x2ec] ;  /* 0x0000bb004a4a7a20 */ /* 0x000fe40000410000 */
[----:B------:R-:W-:Y:S01]  /*2020*/  MUFU.TANH R72, R72 ;  /* 0x0000004800487308 */ /* 0x000fe20000002400 */
[----:B-----5:R-:W-:-:S07]  /*2030*/  FMUL.FTZ R0, R80, c[0x0][0x2ec] ;  /* 0x0000bb0050007a20 */ /* 0x020fce0000410000 */
[----:B------:R5:W-:Y:S02]  /*2040*/  MUFU.TANH R96, R0 ;  /* 0x0000000000607308 */ /* 0x000be40000002400 */
[----:B------:R-:W-:Y:S06]  /*2050*/  HMMA.16816.F32 R64, R24, R54, R64 ;  /* 0x000000361840723c */ /* 0x000fec0000001840 */
[----:B------:R-:W-:Y:S01]  /*2060*/  MUFU.TANH R73, R73 ;  /* 0x0000004900497308 */ /* 0x000fe20000002400 */
[----:B-----5:R-:W-:Y:S01]  /*2070*/  FMUL.FTZ R0, R81, c[0x0][0x2ec] ;  /* 0x0000bb0051007a20 */ /* 0x020fe20000410000 */
[----:B-1----:R-:W-:Y:S06]  /*2080*/  HMMA.16816.F32 R52, R28, R36, R148 ;  /* 0x000000241c34723c */ /* 0x002fec0000001894 */
[----:B------:R-:W-:Y:S08]  /*2090*/  MUFU.TANH R74, R74 ;  /* 0x0000004a004a7308 */ /* 0x000ff00000002400 */
[----:B------:R1:W-:Y:S02]  /*20a0*/  MUFU.TANH R95, R0 ;  /* 0x00000000005f7308 */ /* 0x0003e40000002400 */
[----:B------:R-:W-:Y:S01]  /*20b0*/  HMMA.16816.F32 R64, R4, R62, R64 ;  /* 0x0000003e0440723c */ /* 0x000fe20000001840 */
[----:B-1----:R-:W-:-:S05]  /*20c0*/  FMUL.FTZ R0, R82, c[0x0][0x2ec] ;  /* 0x0000bb0052007a20 */ /* 0x002fca0000410000 */
[----:B------:R1:W5:Y:S02]  /*20d0*/  MUFU.TANH R93, R0 ;  /* 0x00000000005d7308 */ /* 0x0003640000002400 */
[----:B-1----:R-:W-:Y:S02]  /*20e0*/  FMUL.FTZ R0, R83, c[0x0][0x2ec] ;  /* 0x0000bb0053007a20 */ /* 0x002fe40000410000 */
[----:B------:R-:W-:Y:S01]  /*20f0*/  HMMA.16816.F32 R80, R12, R48, R44 ;  /* 0x000000300c50723c */ /* 0x000fe2000000182c */
[----:B------:R-:W1:Y:S03]  /*2100*/  LDSM.16.M88.4 R44, [R221+0x8c00] ;  /* 0x008c0000dd2c783b */ /* 0x000e660000000200 */
[----:B------:R2:W1:Y:S02]  /*2110*/  MUFU.TANH R100, R0 ;  /* 0x0000000000647308 */ /* 0x0004640000002400 */
[----:B--2---:R-:W-:-:S06]  /*2120*/  FMUL.FTZ R0, R76, c[0x0][0x2ec] ;  /* 0x0000bb004c007a20 */ /* 0x004fcc0000410000 */
[----:B------:R2:W-:Y:S02]  /*2130*/  MUFU.TANH R94, R0 ;  /* 0x00000000005e7308 */ /* 0x0005e40000002400 */
[----:B--2---:R-:W-:-:S06]  /*2140*/  FMUL.FTZ R0, R77, c[0x0][0x2ec] ;  /* 0x0000bb004d007a20 */ /* 0x004fcc0000410000 */
[----:B------:R2:W-:Y:S02]  /*2150*/  MUFU.TANH R107, R0 ;  /* 0x00000000006b7308 */ /* 0x0005e40000002400 */
[----:B--2---:R-:W-:-:S06]  /*2160*/  FMUL.FTZ R0, R78, c[0x0][0x2ec] ;  /* 0x0000bb004e007a20 */ /* 0x004fcc0000410000 */
[----:B------:R2:W-:Y:S02]  /*2170*/  MUFU.TANH R91, R0 ;  /* 0x00000000005b7308 */ /* 0x0005e40000002400 */
[----:B--2---:R-:W-:Y:S02]  /*2180*/  FMUL.FTZ R0, R79, c[0x0][0x2ec] ;  /* 0x0000bb004f007a20 */ /* 0x004fe40000410000 */
[----:B------:R-:W-:Y:S04]  /*2190*/  HMMA.16816.F32 R76, R16, R48, R68 ;  /* 0x00000030104c723c */ /* 0x000fe80000001844 */
[----:B------:R2:W-:Y:S04]  /*21a0*/  MUFU.TANH R92, R0 ;  /* 0x00000000005c7308 */ /* 0x0005e80000002400 */
[C---:B------:R-:W-:Y:S08]  /*21b0*/  HMMA.16816.F32 R68, R32.reuse, R36, R116 ;  /* 0x000000242044723c */ /* 0x040ff00000001874 */
[----:B------:R-:W-:Y:S01]  /*21c0*/  HMMA.16816.F32 R32, R32, R38, R124 ;  /* 0x000000262020723c */ /* 0x000fe2000000187c */
[----:B--2---:R-:W-:-:S04]  /*21d0*/  FMUL.FTZ R0, R84, c[0x0][0x2ec] ;  /* 0x0000bb0054007a20 */ /* 0x004fc80000410000 */
[----:B------:R2:W-:Y:S03]  /*21e0*/  MUFU.TANH R90, R0 ;  /* 0x00000000005a7308 */ /* 0x0005e60000002400 */
[----:B------:R-:W-:Y:S08]  /*21f0*/  HMMA.16816.F32 R36, R28, R38, R156 ;  /* 0x000000261c24723c */ /* 0x000ff0000000189c */
[----:B------:R-:W-:Y:S01]  /*2200*/  HMMA.16816.F32 R60, R24, R56, R68 ;  /* 0x00000038183c723c */ /* 0x000fe20000001844 */
[----:B--2---:R-:W-:-:S07]  /*2210*/  FMUL.FTZ R0, R85, c[0x0][0x2ec] ;  /* 0x0000bb0055007a20 */ /* 0x004fce0000410000 */
[----:B------:R-:W-:Y:S01]  /*2220*/  HMMA.16816.F32 R68, R16, R50, R64 ;  /* 0x000000321044723c */ /* 0x000fe20000001840 */
[----:B------:R2:W-:Y:S07]  /*2230*/  MUFU.TANH R89, R0 ;  /* 0x0000000000597308 */ /* 0x0005ee0000002400 */
[----:B------:R-:W-:Y:S01]  /*2240*/  HMMA.16816.F32 R64, R8, R56, R52 ;  /* 0x000000380840723c */ /* 0x000fe20000001834 */
[----:B------:R-:W3:Y:S01]  /*2250*/  LDSM.16.M88.4 R52, [R223+0x8c00] ;  /* 0x008c0000df34783b */ /* 0x000ee20000000200 */
[----:B------:R-:W-:-:S06]  /*2260*/  DEPBAR.LE SB0, 0x0 ;  /* 0x000080000000791a */ /* 0x000fcc0000000000 */
[----:B-1----:R-:W-:Y:S01]  /*2270*/  HMMA.16816.F32 R48, R4, R44, R60 ;  /* 0x0000002c0430723c */ /* 0x002fe2000000183c */
[----:B--2---:R-:W-:-:S04]  /*2280*/  FMUL.FTZ R0, R86, c[0x0][0x2ec] ;  /* 0x0000bb0056007a20 */ /* 0x004fc80000410000 */
[----:B------:R1:W2:Y:S03]  /*2290*/  MUFU.TANH R85, R0 ;  /* 0x0000000000557308 */ /* 0x0002a60000002400 */
[----:B------:R-:W-:Y:S01]  /*22a0*/  HMMA.16816.F32 R24, R24, R58, R32 ;  /* 0x0000003a1818723c */ /* 0x000fe20000001820 */
[----:B------:R-:W-:Y:S02]  /*22b0*/  FMUL.FTZ R70, R70, c[0x0][0x2ec] ;  /* 0x0000bb0046467a20 */ /* 0x000fe40000410000 */
[----:B------:R-:W-:-:S04]  /*22c0*/  FMUL.FTZ R71, R71, c[0x0][0x2ec] ;  /* 0x0000bb0047477a20 */ /* 0x000fc80000410000 */
[----:B------:R-:W-:Y:S01]  /*22d0*/  MUFU.TANH R70, R70 ;  /* 0x0000004600467308 */ /* 0x000fe20000002400 */
[----:B------:R-:W-:Y:S01]  /*22e0*/  HMMA.16816.F32 R28, R20, R44, R64 ;  /* 0x0000002c141c723c */ /* 0x000fe20000001840 */
[----:B-1----:R-:W-:-:S06]  /*22f0*/  FMUL.FTZ R0, R87, c[0x0][0x2ec] ;  /* 0x0000bb0057007a20 */ /* 0x002fcc0000410000 */
[----:B------:R-:W-:Y:S01]  /*2300*/  MUFU.TANH R71, R71 ;  /* 0x0000004700477308 */ /* 0x000fe20000002400 */
[----:B------:R-:W-:Y:S07]  /*2310*/  HMMA.16816.F32 R8, R8, R58, R36 ;  /* 0x0000003a0808723c */ /* 0x000fee0000001824 */
[----:B------:R1:W1:Y:S01]  /*2320*/  MUFU.TANH R86, R0 ;  /* 0x0000000000567308 */ /* 0x0002620000002400 */
[----:B------:R-:W-:Y:S08]  /*2330*/  HMMA.16816.F32 R24, R4, R46, R24 ;  /* 0x0000002e0418723c */ /* 0x000ff00000001818 */
[----:B---3--:R-:W-:Y:S01]  /*2340*/  HMMA.16816.F32 R48, R16, R52, R48 ;  /* 0x000000341030723c */ /* 0x008fe20000001830 */
[----:B-1----:R-:W-:-:S07]  /*2350*/  FMUL.FTZ R0, R76, c[0x0][0x2ec] ;  /* 0x0000bb004c007a20 */ /* 0x002fce0000410000 */
[----:B------:R-:W-:Y:S01]  /*2360*/  HMMA.16816.F32 R28, R12, R52, R28 ;  /* 0x000000340c1c723c */ /* 0x000fe2000000181c */
[----:B------:R1:W-:Y:S07]  /*2370*/  MUFU.TANH R88, R0 ;  /* 0x0000000000587308 */ /* 0x0003ee0000002400 */
[----:B------:R-:W-:Y:S08]  /*2380*/  HMMA.16816.F32 R20, R20, R46, R8 ;  /* 0x0000002e1414723c */ /* 0x000ff00000001808 */
[----:B------:R-:W-:Y:S01]  /*2390*/  FMUL.FTZ R4, R50, c[0x0][0x2ec] ;  /* 0x0000bb0032047a20 */ /* 0x000fe20000410000 */
[----:B------:R-:W-:Y:S01]  /*23a0*/  HMMA.16816.F32 R16, R16, R54, R24 ;  /* 0x000000361010723c */ /* 0x000fe20000001818 */
[----:B-1----:R-:W-:-:S02]  /*23b0*/  FMUL.FTZ R0, R77, c[0x0][0x2ec] ;  /* 0x0000bb004d007a20 */ /* 0x002fc40000410000 */
[----:B------:R-:W-:Y:S04]  /*23c0*/  MUFU.TANH R35, R4 ;  /* 0x0000000400237308 */ /* 0x000fe80000002400 */
[----:B------:R-:W-:-:S04]  /*23d0*/  FMUL.FTZ R6, R28, c[0x0][0x2ec] ;  /* 0x0000bb001c067a20 */ /* 0x000fc80000410000 */
[----:B------:R1:W-:Y:S04]  /*23e0*/  MUFU.TANH R87, R0 ;  /* 0x0000000000577308 */ /* 0x0003e80000002400 */
[----:B------:R-:W-:Y:S04]  /*23f0*/  HMMA.16816.F32 R12, R12, R54, R20 ;  /* 0x000000360c0c723c */ /* 0x000fe80000001814 */
[----:B------:R3:W-:Y:S01]  /*2400*/  MUFU.TANH R34, R6 ;  /* 0x0000000600227308 */ /* 0x0007e20000002400 */
[----:B-1----:R-:W-:-:S07]  /*2410*/  FMUL.FTZ R0, R78, c[0x0][0x2ec] ;  /* 0x0000bb004e007a20 */ /* 0x002fce0000410000 */
[----:B------:R1:W-:Y:S01]  /*2420*/  MUFU.TANH R84, R0 ;  /* 0x0000000000547308 */ /* 0x0003e20000002400 */
[----:B---3--:R-:W-:-:S07]  /*2430*/  FMUL.FTZ R6, R30, c[0x0][0x2ec] ;  /* 0x0000bb001e067a20 */ /* 0x008fce0000410000 */
[----:B------:R3:W-:Y:S04]  /*2440*/  MUFU.TANH R33, R6 ;  /* 0x0000000600217308 */ /* 0x0007e80000002400 */
[----:B------:R-:W-:Y:S02]  /*2450*/  FMUL.FTZ R14, R14, c[0x0][0x2ec] ;  /* 0x0000bb000e0e7a20 */ /* 0x000fe40000410000 */
[----:B------:R-:W-:Y:S02]  /*2460*/  FMUL.FTZ R12, R12, c[0x0][0x2ec] ;  /* 0x0000bb000c0c7a20 */ /* 0x000fe40000410000 */
[----:B-1----:R-:W-:Y:S02]  /*2470*/  FMUL.FTZ R0, R79, c[0x0][0x2ec] ;  /* 0x0000bb004f007a20 */ /* 0x002fe40000410000 */
[----:B------:R-:W-:Y:S01]  /*2480*/  MUFU.TANH R14, R14 ;  /* 0x0000000e000e7308 */ /* 0x000fe20000002400 */
[----:B---3--:R-:W-:-:S07]  /*2490*/  FMUL.FTZ R6, R29, c[0x0][0x2ec] ;  /* 0x0000bb001d067a20 */ /* 0x008fce0000410000 */
[----:B------:R1:W-:Y:S08]  /*24a0*/  MUFU.TANH R79, R0 ;  /* 0x00000000004f7308 */ /* 0x0003f00000002400 */
[----:B------:R-:W-:Y:S01]  /*24b0*/  MUFU.TANH R10, R6 ;  /* 0x00000006000a7308 */ /* 0x000fe20000002400 */
[----:B-1----:R-:W-:-:S07]  /*24c0*/  FMUL.FTZ R0, R80, c[0x0][0x2ec] ;  /* 0x0000bb0050007a20 */ /* 0x002fce0000410000 */
[----:B------:R-:W-:Y:S08]  /*24d0*/  MUFU.TANH R12, R12 ;  /* 0x0000000c000c7308 */ /* 0x000ff00000002400 */
[----:B------:R1:W-:Y:S02]  /*24e0*/  MUFU.TANH R78, R0 ;  /* 0x00000000004e7308 */ /* 0x0003e40000002400 */
[----:B-1----:R-:W-:-:S06]  /*24f0*/  FMUL.FTZ R0, R81, c[0x0][0x2ec] ;  /* 0x0000bb0051007a20 */ /* 0x002fcc0000410000 */
[----:B------:R1:W-:Y:S02]  /*2500*/  MUFU.TANH R77, R0 ;  /* 0x00000000004d7308 */ /* 0x0003e40000002400 */
[----:B-1----:R-:W-:-:S06]  /*2510*/  FMUL.FTZ R0, R82, c[0x0][0x2ec] ;  /* 0x0000bb0052007a20 */ /* 0x002fcc0000410000 */
[----:B------:R1:W-:Y:S02]  /*2520*/  MUFU.TANH R76, R0 ;  /* 0x00000000004c7308 */ /* 0x0003e40000002400 */
[----:B-1----:R-:W-:-:S06]  /*2530*/  FMUL.FTZ R0, R83, c[0x0][0x2ec] ;  /* 0x0000bb0053007a20 */ /* 0x002fcc0000410000 */
[----:B------:R1:W3:Y:S02]  /*2540*/  MUFU.TANH R57, R0 ;  /* 0x0000000000397308 */ /* 0x0002e40000002400 */
[----:B-1----:R-:W-:-:S06]  /*2550*/  FMUL.FTZ R0, R68, c[0x0][0x2ec] ;  /* 0x0000bb0044007a20 */ /* 0x002fcc0000410000 */
[----:B------:R1:W1:Y:S02]  /*2560*/  MUFU.TANH R60, R0 ;  /* 0x00000000003c7308 */ /* 0x0002640000002400 */
[----:B-1----:R-:W-:-:S06]  /*2570*/  FMUL.FTZ R0, R69, c[0x0][0x2ec] ;  /* 0x0000bb0045007a20 */ /* 0x002fcc0000410000 */
[----:B------:R1:W-:Y:S02]  /*2580*/  MUFU.TANH R56, R0 ;  /* 0x0000000000387308 */ /* 0x0003e40000002400 */
[----:B-1----:R-:W-:-:S06]  /*2590*/  FMUL.FTZ R0, R75, c[0x0][0x2ec] ;  /* 0x0000bb004b007a20 */ /* 0x002fcc0000410000 */
[----:B------:R1:W1:Y:S02]  /*25a0*/  MUFU.TANH R52, R0 ;  /* 0x0000000000347308 */ /* 0x0002640000002400 */
[----:B-1----:R-:W-:-:S06]  /*25b0*/  FMUL.FTZ R0, R48, c[0x0][0x2ec] ;  /* 0x0000bb0030007a20 */ /* 0x002fcc0000410000 */
[----:B------:R1:W1:Y:S02]  /*25c0*/  MUFU.TANH R37, R0 ;  /* 0x0000000000257308 */ /* 0x0002640000002400 */
[----:B-1----:R-:W-:Y:S02]  /*25d0*/  LOP3.LUT R0, R3, 0x6, RZ, 0xc0, !PT ;  /* 0x0000000603007812 */ /* 0x002fe400078ec0ff */
[----:B------:R-:W-:-:S03]  /*25e0*/  LOP3.LUT R3, R160, 0xffffffe0, RZ, 0xc0, !PT ;  /* 0xffffffe0a0037812 */ /* 0x000fc600078ec0ff */
[----:B------:R-:W-:Y:S02]  /*25f0*/  IMAD R0, R41, 0x40, R0 ;  /* 0x0000004029007824 */ /* 0x000fe400078e0200 */
[----:B------:R-:W-:Y:S01]  /*2600*/  IMAD.IADD R3, R155, 0x1, -R3 ;  /* 0x000000019b037824 */ /* 0x000fe200078e0a03 */
[----:B------:R-:W-:Y:S02]  /*2610*/  BAR.SYNC.DEFER_BLOCKING 0x0 ;  /* 0x0000000000007b1d */ /* 0x000fe40000010000 */
[C---:B------:R-:W-:Y:S02]  /*2620*/  ISETP.GE.AND P2, PT, R0.reuse, R40, PT ;  /* 0x000000280000720c */ /* 0x040fe40003f46270 */
[----:B------:R-:W-:Y:S02]  /*2630*/  IADD3 R5, R0, 0x1, RZ ;  /* 0x0000000100057810 */ /* 0x000fe40007ffe0ff */
[----:B------:R1:W-:Y:S01]  /*2640*/  STL [R1+0x50], R3 ;  /* 0x0000500301007387 */ /* 0x0003e20000100800 */
[----:B----4-:R-:W-:-:S02]  /*2650*/  FSEL R27, R103, -INF , !P2 ;  /* 0xff800000671b7808 */ /* 0x010fc40005000000 */
[----:B------:R-:W-:Y:S02]  /*2660*/  FSEL R24, R110, -INF , !P2 ;  /* 0xff8000006e187808 */ /* 0x000fe40005000000 */
[----:B------:R-:W-:Y:S02]  /*2670*/  FSEL R46, R111, -INF , !P2 ;  /* 0xff8000006f2e7808 */ /* 0x000fe40005000000 */
[----:B------:R-:W-:Y:S02]  /*2680*/  FSEL R32, R122, -INF , !P2 ;  /* 0xff8000007a207808 */ /* 0x000fe40005000000 */
[----:B------:R-:W-:Y:S02]  /*2690*/  IADD3 R4, R0, 0x8, RZ ;  /* 0x0000000800047810 */ /* 0x000fe40007ffe0ff */
[-C--:B------:R-:W-:Y:S02]  /*26a0*/  ISETP.GE.AND P0, PT, R5, R40.reuse, PT ;  /* 0x000000280500720c */ /* 0x080fe40003f06270 */
[----:B------:R-:W-:-:S02]  /*26b0*/  ISETP.GE.AND P1, PT, R4, R40, PT ;  /* 0x000000280400720c */ /* 0x000fc40003f26270 */
[----:B------:R-:W-:Y:S02]  /*26c0*/  FSEL R26, R104, -INF , !P0 ;  /* 0xff800000681a7808 */ /* 0x000fe40004000000 */
[----:B------:R-:W-:Y:S02]  /*26d0*/  FSEL R25, R109, -INF , !P0 ;  /* 0xff8000006d197808 */ /* 0x000fe40004000000 */
[----:B------:R-:W-:Y:S02]  /*26e0*/  FSEL R45, R120, -INF , !P0 ;  /* 0xff800000782d7808 */ /* 0x000fe40004000000 */
[----:B------:R-:W-:Y:S02]  /*26f0*/  FSEL R36, R121, -INF , !P0 ;  /* 0xff80000079247808 */ /* 0x000fe40004000000 */
[C---:B------:R-:W-:Y:S02]  /*2700*/  IADD3 R4, R0.reuse, 0x11, RZ ;  /* 0x0000001100047810 */ /* 0x040fe40007ffe0ff */
[----:B-1----:R-:W-:-:S02]  /*2710*/  IADD3 R3, R0, 0x9, RZ ;  /* 0x0000000900037810 */ /* 0x002fc40007ffe0ff */
[----:B------:R-:W-:Y:S02]  /*2720*/  FSEL R21, R42, -INF , !P1 ;  /* 0xff8000002a157808 */ /* 0x000fe40004800000 */
[-C--:B------:R-:W-:Y:S02]  /*2730*/  ISETP.GE.AND P6, PT, R3, R40.reuse, PT ;  /* 0x000000280300720c */ /* 0x080fe40003fc6270 */
[C---:B------:R-:W-:Y:S02]  /*2740*/  IADD3 R3, R0.reuse, 0x18, RZ ;  /* 0x0000001800037810 */ /* 0x040fe40007ffe0ff */
[----:B------:R-:W-:Y:S02]  /*2750*/  FSEL R20, R99, -INF , !P1 ;  /* 0xff80000063147808 */ /* 0x000fe40004800000 */
[----:B------:R-:W-:Y:S02]  /*2760*/  ISETP.GE.AND P3, PT, R3, R40, PT ;  /* 0x000000280300720c */ /* 0x000fe40003f66270 */
[----:B------:R-:W-:-:S02]  /*2770*/  IADD3 R3, R0, 0x19, RZ ;  /* 0x0000001900037810 */ /* 0x000fc40007ffe0ff */
[----:B------:R-:W-:Y:S02]  /*2780*/  FSEL R44, R101, -INF , !P1 ;  /* 0xff800000652c7808 */ /* 0x000fe40004800000 */
[-C--:B------:R-:W-:Y:S02]  /*2790*/  ISETP.GE.AND P2, PT, R3, R40.reuse, PT ;  /* 0x000000280300720c */ /* 0x080fe40003f46270 */
[----:B------:R-:W-:Y:S02]  /*27a0*/  IADD3 R3, R0, 0x20, RZ ;  /* 0x0000002000037810 */ /* 0x000fe40007ffe0ff */
[----:B------:R-:W-:Y:S02]  /*27b0*/  FSEL R42, R108, -INF , !P1 ;  /* 0xff8000006c2a7808 */ /* 0x000fe40004800000 */
[----:B------:R-:W-:Y:S02]  /*27c0*/  ISETP.GE.AND P0, PT, R3, R40, PT ;  /* 0x000000280300720c */ /* 0x000fe40003f06270 */
[----:B------:R-:W-:-:S02]  /*27d0*/  IADD3 R3, R0, 0x21, RZ ;  /* 0x0000002100037810 */ /* 0x000fc40007ffe0ff */
[-C--:B------:R-:W-:Y:S01]  /*27e0*/  ISETP.GE.AND P4, PT, R4, R40.reuse, PT ;  /* 0x000000280400720c */ /* 0x080fe20003f86270 */
[----:B------:R-:W-:Y:S01]  /*27f0*/  FMUL.FTZ R4, R49, c[0x0][0x2ec] ;  /* 0x0000bb0031047a20 */ /* 0x000fe20000410000 */
[----:B------:R-:W-:Y:S02]  /*2800*/  ISETP.GE.AND P1, PT, R3, R40, PT ;  /* 0x000000280300720c */ /* 0x000fe40003f26270 */
[C---:B------:R-:W-:Y:S01]  /*2810*/  IADD3 R5, R0.reuse, 0x10, RZ ;  /* 0x0000001000057810 */ /* 0x040fe20007ffe0ff */
[----:B------:R1:W-:Y:S01]  /*2820*/  MUFU.TANH R30, R4 ;  /* 0x00000004001e7308 */ /* 0x0003e20000002400 */
[----:B------:R-:W-:Y:S02]  /*2830*/  IADD3 R3, R0, 0x28, RZ ;  /* 0x0000002800037810 */ /* 0x000fe40007ffe0ff */
[----:B------:R-:W-:Y:S02]  /*2840*/  FSEL R28, R43, -INF , !P6 ;  /* 0xff8000002b1c7808 */ /* 0x000fe40007000000 */
[----:B------:R-:W-:-:S02]  /*2850*/  FSEL R11, R98, -INF , !P6 ;  /* 0xff800000620b7808 */ /* 0x000fc40007000000 */
[----:B------:R-:W-:Y:S02]  /*2860*/  FSEL R43, R102, -INF , !P6 ;  /* 0xff800000662b7808 */ /* 0x000fe40007000000 */
[----:B------:R-:W-:Y:S02]  /*2870*/  FSEL R41, R105, -INF , !P6 ;  /* 0xff80000069297808 */ /* 0x000fe40007000000 */
[-C--:B------:R-:W-:Y:S01]  /*2880*/  ISETP.GE.AND P5, PT, R5, R40.reuse, PT ;  /* 0x000000280500720c */ /* 0x080fe20003fa6270 */
[----:B------:R-:W-:Y:S01]  /*2890*/  FMUL.FTZ R5, R51, c[0x0][0x2ec] ;  /* 0x0000bb0033057a20 */ /* 0x000fe20000410000 */
[----:B------:R-:W-:Y:S02]  /*28a0*/  ISETP.GE.AND P6, PT, R3, R40, PT ;  /* 0x000000280300720c */ /* 0x000fe40003fc6270 */
[----:B------:R-:W-:Y:S01]  /*28b0*/  IADD3 R3, R0, 0x29, RZ ;  /* 0x0000002900037810 */ /* 0x000fe20007ffe0ff */
[----:B-1----:R-:W-:Y:S01]  /*28c0*/  FMUL.FTZ R4, R31, c[0x0][0x2ec] ;  /* 0x0000bb001f047a20 */ /* 0x002fe20000410000 */
[----:B-----5:R-:W-:Y:S01]  /*28d0*/  FSEL R51, R93, -INF , !P5 ;  /* 0xff8000005d337808 */ /* 0x020fe20006800000 */
[----:B------:R-:W-:Y:S01]  /*28e0*/  MUFU.TANH R29, R5 ;  /* 0x00000005001d7308 */ /* 0x000fe20000002400 */
[----:B------:R-:W-:-:S02]  /*28f0*/  FSEL R48, R96, -INF , !P5 ;  /* 0xff80000060307808 */ /* 0x000fc40006800000 */
[----:B------:R-:W-:Y:S02]  /*2900*/  FSEL R129, R129, -INF , !P5 ;  /* 0xff80000081817808 */ /* 0x000fe40006800000 */
[----:B------:R-:W-:Y:S02]  /*2910*/  FSEL R106, R106, -INF , !P5 ;  /* 0xff8000006a6a7808 */ /* 0x000fe40006800000 */
[----:B------:R-:W-:Y:S01]  /*2920*/  ISETP.GE.AND P5, PT, R3, R40, PT ;  /* 0x000000280300720c */ /* 0x000fe20003fa6270 */
[----:B------:R1:W4:Y:S01]  /*2930*/  MUFU.TANH R9, R4 ;  /* 0x0000000400097308 */ /* 0x0003220000002400 */
[----:B------:R-:W-:Y:S02]  /*2940*/  IADD3 R3, R0, 0x30, RZ ;  /* 0x0000003000037810 */ /* 0x000fe40007ffe0ff */
[----:B------:R-:W-:Y:S02]  /*2950*/  FSEL R100, R100, -INF , !P4 ;  /* 0xff80000064647808 */ /* 0x000fe40006000000 */
[----:B------:R-:W-:-:S02]  /*2960*/  FSEL R50, R95, -INF , !P4 ;  /* 0xff8000005f327808 */ /* 0x000fc40006000000 */
[----:B------:R-:W-:Y:S02]  /*2970*/  FSEL R128, R128, -INF , !P4 ;  /* 0xff80000080807808 */ /* 0x000fe40006000000 */
[----:B------:R-:W-:Y:S02]  /*2980*/  FSEL R124, R97, -INF , !P4 ;  /* 0xff800000617c7808 */ /* 0x000fe40006000000 */
[----:B------:R-:W-:Y:S02]  /*2990*/  ISETP.GE.AND P4, PT, R3, R40, PT ;  /* 0x000000280300720c */ /* 0x000fe40003f86270 */
[----:B------:R-:W-:Y:S02]  /*29a0*/  IADD3 R3, R0, 0x31, RZ ;  /* 0x0000003100037810 */ /* 0x000fe40007ffe0ff */
[----:B--2---:R-:W-:Y:S01]  /*29b0*/  FSEL R101, R85, -INF , !P3 ;  /* 0xff80000055657808 */ /* 0x004fe20005800000 */
[----:B-1----:R-:W-:Y:S01]  /*29c0*/  FMUL.FTZ R4, R16, c[0x0][0x2ec] ;  /* 0x0000bb0010047a20 */ /* 0x002fe20000410000 */
[----:B------:R-:W-:-:S02]  /*29d0*/  FSEL R47, R90, -INF , !P3 ;  /* 0xff8000005a2f7808 */ /* 0x000fc40005800000 */
[----:B------:R-:W-:Y:S01]  /*29e0*/  FSEL R127, R91, -INF , !P3 ;  /* 0xff8000005b7f7808 */ /* 0x000fe20005800000 */
[----:B------:R1:W-:Y:S01]  /*29f0*/  MUFU.TANH R8, R4 ;  /* 0x0000000400087308 */ /* 0x0003e20000002400 */
[----:B------:R-:W-:Y:S02]  /*2a00*/  FSEL R125, R94, -INF , !P3 ;  /* 0xff8000005e7d7808 */ /* 0x000fe40005800000 */
[----:B------:R-:W-:Y:S02]  /*2a10*/  ISETP.GE.AND P3, PT, R3, R40, PT ;  /* 0x000000280300720c */ /* 0x000fe40003f66270 */
[----:B------:R-:W-:Y:S02]  /*2a20*/  IADD3 R3, R0, 0x38, RZ ;  /* 0x0000003800037810 */ /* 0x000fe40007ffe0ff */
[----:B------:R-:W-:Y:S02]  /*2a30*/  FSEL R105, R86, -INF , !P2 ;  /* 0xff80000056697808 */ /* 0x000fe40005000000 */
[----:B------:R-:W-:-:S02]  /*2a40*/  FSEL R49, R89, -INF , !P2 ;  /* 0xff80000059317808 */ /* 0x000fc40005000000 */
[----:B------:R-:W-:Y:S02]  /*2a50*/  FSEL R126, R92, -INF , !P2 ;  /* 0xff8000005c7e7808 */ /* 0x000fe40005000000 */
[----:B------:R-:W-:Y:S02]  /*2a60*/  FSEL R107, R107, -INF , !P2 ;  /* 0xff8000006b6b7808 */ /* 0x000fe40005000000 */
[----:B------:R-:W-:Y:S01]  /*2a70*/  ISETP.GE.AND P2, PT, R3, R40, PT ;  /* 0x000000280300720c */ /* 0x000fe20003f46270 */
[----:B-1----:R-:W-:Y:S01]  /*2a80*/  FMUL.FTZ R4, R18, c[0x0][0x2ec] ;  /* 0x0000bb0012047a20 */ /* 0x002fe20000410000 */
[----:B------:R-:W-:Y:S01]  /*2a90*/  IADD3 R0, R0, 0x39, RZ ;  /* 0x0000003900007810 */ /* 0x000fe20007ffe0ff */
[----:B------:R-:W-:Y:S01]  /*2aa0*/  IMAD R3, R154, 0x20, R152 ;  /* 0x000000209a037824 */ /* 0x000fe200078e0298 */
[----:B---3--:R-:W-:Y:S01]  /*2ab0*/  FSEL R176, R57, -INF , !P1 ;  /* 0xff80000039b07808 */ /* 0x008fe20004800000 */
[----:B------:R1:W2:Y:S01]  /*2ac0*/  MUFU.TANH R7, R4 ;  /* 0x0000000400077308 */ /* 0x0002a20000002400 */
[----:B------:R-:W-:-:S02]  /*2ad0*/  FSEL R166, R77, -INF , !P1 ;  /* 0xff8000004da67808 */ /* 0x000fc40004800000 */
[----:B------:R-:W-:Y:S02]  /*2ae0*/  FSEL R190, R79, -INF , !P1 ;  /* 0xff8000004fbe7808 */ /* 0x000fe40004800000 */
[----:B------:R-:W-:Y:S02]  /*2af0*/  FSEL R180, R87, -INF , !P1 ;  /* 0xff80000057b47808 */ /* 0x000fe40004800000 */
[----:B------:R-:W-:Y:S01]  /*2b00*/  ISETP.GE.AND P1, PT, R0, R40, PT ;  /* 0x000000280000720c */ /* 0x000fe20003f26270 */
[----:B------:R-:W-:Y:S01]  /*2b10*/  IMAD.IADD R0, R153, 0x1, R3 ;  /* 0x0000000199007824 */ /* 0x000fe200078e0203 */
[----:B------:R-:W-:Y:S01]  /*2b20*/  FSEL R167, R76, -INF , !P0 ;  /* 0xff8000004ca77808 */ /* 0x000fe20004000000 */
[----:B------:R-:W-:Y:S01]  /*2b30*/  FMUL.FTZ R3, R15, c[0x0][0x2ec] ;  /* 0x0000bb000f037a20 */ /* 0x000fe20000410000 */
[----:B------:R-:W-:Y:S02]  /*2b40*/  FSEL R165, R78, -INF , !P0 ;  /* 0xff8000004ea57808 */ /* 0x000fe40004000000 */
[----:B------:R-:W-:-:S02]  /*2b50*/  FSEL R188, R84, -INF , !P0 ;  /* 0xff80000054bc7808 */ /* 0x000fc40004000000 */
[----:B------:R-:W-:Y:S01]  /*2b60*/  FSEL R179, R88, -INF , !P0 ;  /* 0xff80000058b37808 */ /* 0x000fe20004000000 */
[----:B-1----:R-:W-:Y:S01]  /*2b70*/  FMUL.FTZ R4, R17, c[0x0][0x2ec] ;  /* 0x0000bb0011047a20 */ /* 0x002fe20000410000 */
[----:B------:R-:W1:Y:S01]  /*2b80*/  MUFU.TANH R3, R3 ;  /* 0x0000000300037308 */ /* 0x000e620000002400 */
[----:B------:R-:W-:Y:S02]  /*2b90*/  ISETP.GE.AND P0, PT, R40, 0x41, PT ;  /* 0x000000412800780c */ /* 0x000fe40003f06270 */
[----:B------:R-:W-:Y:S02]  /*2ba0*/  FSEL R195, R14, -INF , !P2 ;  /* 0xff8000000ec37808 */ /* 0x000fe40005000000 */
[----:B------:R-:W-:Y:S02]  /*2bb0*/  FSEL R177, R74, -INF , !P6 ;  /* 0xff8000004ab17808 */ /* 0x000fe40007000000 */
[----:B------:R-:W-:Y:S01]  /*2bc0*/  FSEL R15, R72, -INF , !P6 ;  /* 0xff800000480f7808 */ /* 0x000fe20007000000 */
[----:B------:R3:W-:Y:S01]  /*2bd0*/  MUFU.TANH R6, R4 ;  /* 0x0000000400067308 */ /* 0x0007e20000002400 */
[----:B------:R-:W-:-:S02]  /*2be0*/  FSEL R183, R70, -INF , !P6 ;  /* 0xff80000046b77808 */ /* 0x000fc40007000000 */
[----:B------:R-:W-:Y:S02]  /*2bf0*/  FSEL R181, R60, -INF , !P6 ;  /* 0xff8000003cb57808 */ /* 0x000fe40007000000 */
[----:B------:R-:W-:Y:S02]  /*2c00*/  FSEL R178, R52, -INF , !P5 ;  /* 0xff80000034b27808 */ /* 0x000fe40006800000 */
[----:B------:R-:W-:Y:S02]  /*2c10*/  FSEL R164, R73, -INF , !P5 ;  /* 0xff80000049a47808 */ /* 0x000fe40006800000 */
[----:B------:R-:W-:Y:S02]  /*2c20*/  FSEL R189, R71, -INF , !P5 ;  /* 0xff80000047bd7808 */ /* 0x000fe40006800000 */
[----:B------:R-:W-:Y:S02]  /*2c30*/  FSEL R182, R56, -INF , !P5 ;  /* 0xff80000038b67808 */ /* 0x000fe40006800000 */
[----:B------:R-:W-:-:S02]  /*2c40*/  FSEL R194, R33, -INF , !P4 ;  /* 0xff80000021c27808 */ /* 0x000fc40006000000 */
[----:B------:R-:W-:Y:S01]  /*2c50*/  FSEL R191, R34, -INF , !P4 ;  /* 0xff80000022bf7808 */ /* 0x000fe20006000000 */
[----:B---3--:R-:W-:Y:S01]  /*2c60*/  FMUL.FTZ R4, R19, c[0x0][0x2ec] ;  /* 0x0000bb0013047a20 */ /* 0x008fe20000410000 */
[----:B------:R-:W-:Y:S02]  /*2c70*/  FSEL R202, R35, -INF , !P4 ;  /* 0xff80000023ca7808 */ /* 0x000fe40006000000 */
[----:B------:R-:W-:Y:S01]  /*2c80*/  FSEL R199, R37, -INF , !P4 ;  /* 0xff80000025c77808 */ /* 0x000fe20006000000 */
[----:B------:R3:W5:Y:S01]  /*2c90*/  MUFU.TANH R5, R4 ;  /* 0x0000000400057308 */ /* 0x0007620000002400 */
[----:B----4-:R-:W-:Y:S02]  /*2ca0*/  FSEL R196, R9, -INF , !P3 ;  /* 0xff80000009c47808 */ /* 0x010fe40005800000 */
[----:B------:R-:W-:Y:S02]  /*2cb0*/  FSEL R192, R10, -INF , !P3 ;  /* 0xff8000000ac07808 */ /* 0x000fe40005800000 */
[----:B------:R-:W-:-:S02]  /*2cc0*/  FSEL R203, R29, -INF , !P3 ;  /* 0xff8000001dcb7808 */ /* 0x000fc40005800000 */
[----:B------:R-:W-:Y:S02]  /*2cd0*/  FSEL R198, R30, -INF , !P3 ;  /* 0xff8000001ec67808 */ /* 0x000fe40005800000 */
[----:B------:R-:W-:Y:S02]  /*2ce0*/  FSEL R14, R12, -INF , !P2 ;  /* 0xff8000000c0e7808 */ /* 0x000fe40005000000 */
[----:B--2---:R-:W-:Y:S02]  /*2cf0*/  FSEL R204, R7, -INF , !P2 ;  /* 0xff80000007cc7808 */ /* 0x004fe40005000000 */
[----:B------:R-:W-:Y:S02]  /*2d00*/  FSEL R200, R8, -INF , !P2 ;  /* 0xff80000008c87808 */ /* 0x000fe40005000000 */
[----:B-1----:R-:W-:Y:S01]  /*2d10*/  FSEL R197, R3, -INF , !P1 ;  /* 0xff80000003c57808 */ /* 0x002fe20004800000 */
[----:B---3--:R-:W-:Y:S01]  /*2d20*/  FMUL.FTZ R4, R13, c[0x0][0x2ec] ;  /* 0x0000bb000d047a20 */ /* 0x008fe20000410000 */
[----:B-----5:R-:W-:-:S02]  /*2d30*/  FSEL R205, R5, -INF , !P1 ;  /* 0xff80000005cd7808 */ /* 0x020fc40004800000 */
[----:B------:R-:W-:-:S03]  /*2d40*/  FSEL R201, R6, -INF , !P1 ;  /* 0xff80000006c97808 */ /* 0x000fc60004800000 */
[----:B------:R-:W1:Y:S02]  /*2d50*/  MUFU.TANH R4, R4 ;  /* 0x0000000400047308 */ /* 0x000e640000002400 */
[----:B-1----:R-:W-:Y:S01]  /*2d60*/  FSEL R193, R4, -INF , !P1 ;  /* 0xff80000004c17808 */ /* 0x002fe20004800000 */
        /* <DEDUP_REMOVED lines=21> */
.L_x_291:
[----:B------:R-:W-:Y:S02]  /*2ec0*/  FMNMX.FTZ R3, R24, R25, !PT ;  /* 0x0000001918037209 */ /* 0x000fe40007810000 */
[----:B-1----:R-:W-:-:S02]  /*2ed0*/  FMNMX.FTZ R5, R32, R36, !PT ;  /* 0x0000002420057209 */ /* 0x002fc40007810000 */
[----:B------:R-:W-:Y:S02]  /*2ee0*/  FMNMX.FTZ R3, R20, R3, !PT ;  /* 0x0000000314037209 */ /* 0x000fe40007810000 */
[----:B------:R-:W-:Y:S02]  /*2ef0*/  FMNMX.FTZ R5, R42, R5, !PT ;  /* 0x000000052a057209 */ /* 0x000fe40007810000 */
[----:B------:R-:W-:Y:S02]  /*2f00*/  FMNMX.FTZ R3, R11, R3, !PT ;  /* 0x000000030b037209 */ /* 0x000fe40007810000 */
[----:B------:R-:W-:Y:S02]  /*2f10*/  SHF.L.U32 R220, R0, 0x1, RZ ;  /* 0x0000000100dc7819 */ /* 0x000fe400000006ff */
[----:B------:R-:W-:Y:S02]  /*2f20*/  FMNMX.FTZ R3, R48, R3, !PT ;  /* 0x0000000330037209 */ /* 0x000fe40007810000 */
[----:B------:R-:W-:-:S02]  /*2f30*/  LEA R222, R2, R220, 0x1 ;  /* 0x000000dc02de7211 */ /* 0x000fc400078e08ff */
[----:B------:R-:W-:-:S03]  /*2f40*/  FMNMX.FTZ R3, R50, R3, !PT ;  /* 0x0000000332037209 */ /* 0x000fc60007810000 */
[----:B------:R-:W-:Y:S01]  /*2f50*/  LDSM.16.MT88.4 R16, [R222+0x9000] ;  /* 0x00900000de10783b */ /* 0x000fe20000004200 */
        /* <DEDUP_REMOVED lines=35> */
[----:B-1----:R-:W-:Y:S01]  /*3190*/  FMNMX.FTZ R102, R102, R6, !PT ;  /* 0x0000000666667209 */ /* 0x002fe20007810000 */
        /* <DEDUP_REMOVED lines=15> */
[----:B------:R-:W-:Y:S01]  /*3290*/  FMNMX.FTZ R3, R190, R3, !PT ;  /* 0x00000003be037209 */ /* 0x000fe20007810000 */
[----:B------:R-:W1:Y:S01]  /*32a0*/  SHFL.BFLY PT, R5, R6, 0x2, 0x1f ;  /* 0x0c401f0006057f89 */ /* 0x000e6200000e0000 */
[----:B--2---:R-:W-:Y:S02]  /*32b0*/  FMNMX.FTZ R102, R102, R8, !PT ;  /* 0x0000000866667209 */ /* 0x004fe40007810000 */
        /* <DEDUP_REMOVED lines=25> */
[----:B------:R-:W-:Y:S01]  /*3450*/  LDSM.16.MT88.4 R28, [R222+0xa000] ;  /* 0x00a00000de1c783b */ /* 0x000fe20000004200 */
[----:B------:R4:W-:Y:S01]  /*3460*/  MUFU.EX2 R250, R0 ;  /* 0x0000000000fa7308 */ /* 0x0009e20000000800 */
[----:B--2---:R-:W-:Y:S01]  /*3470*/  FMNMX.FTZ R4, R4, R7, !PT ;  /* 0x0000000704047209 */ /* 0x004fe20007810000 */
[----:B-1----:R-:W-:-:S06]  /*3480*/  FFMA.FTZ R5, R11, c[0x0][0x23c], -R13 ;  /* 0x00008f000b057a23 */ /* 0x002fcc000001080d */
[----:B------:R-:W-:Y:S01]  /*3490*/  MUFU.EX2 R251, R2 ;  /* 0x0000000200fb7308 */ /* 0x000fe20000000800 */
[----:B---3--:R-:W-:-:S04]  /*34a0*/  FMNMX.FTZ R104, R6, R8, !PT ;  /* 0x0000000806687209 */ /* 0x008fc80007810000 */
[----:B------:R-:W-:Y:S01]  /*34b0*/  FSETP.NEU.FTZ.AND P1, PT, R104, -INF , PT ;  /* 0xff8000006800780b */ /* 0x000fe20003f3d000 */
[--C-:B----4-:R-:W-:Y:S02]  /*34c0*/  FFMA.FTZ R0, R21, c[0x0][0x23c], -R12.reuse ;  /* 0x00008f0015007a23 */ /* 0x110fe4000001080c */
[----:B------:R1:W2:Y:S01]  /*34d0*/  MUFU.EX2 R130, R5 ;  /* 0x0000000500827308 */ /* 0x0002a20000000800 */
[----:B------:R-:W-:Y:S07]  /*34e0*/  LDSM.16.MT88.4 R20, [R220+0xa000] ;  /* 0x00a00000dc14783b */ /* 0x000fee0000004200 */
[----:B------:R3:W4:Y:S01]  /*34f0*/  MUFU.EX2 R249, R0 ;  /* 0x0000000000f97308 */ /* 0x0007220000000800 */
[----:B-1----:R-:W-:Y:S01]  /*3500*/  FFMA.FTZ R5, R27, c[0x0][0x23c], -R12 ;  /* 0x00008f001b057a23 */ /* 0x002fe2000001080c */
[----:B--2---:R-:W-:Y:S01]  /*3510*/  F2FP.PACK_AB R6, R130, R131 ;  /* 0x000000838206723e */ /* 0x004fe200000000ff */
[----:B------:R-:W-:Y:S05]  /*3520*/  LDSM.16.MT88.4 R24, [R220+0x9000] ;  /* 0x00900000dc18783b */ /* 0x000fea0000004200 */
[----:B------:R1:W2:Y:S01]  /*3530*/  MUFU.EX2 R252, R5 ;  /* 0x0000000500fc7308 */ /* 0x0002a20000000800 */
[----:B---3--:R-:W-:Y:S01]  /*3540*/  FMUL.FTZ R0, R104, c[0x0][0x23c] ;  /* 0x00008f0068007a20 */ /* 0x008fe20000410000 */
[----:B----4-:R-:W-:-:S04]  /*3550*/  F2FP.PACK_AB R7, R251, R249 ;  /* 0x000000f9fb07723e */ /* 0x010fc800000000ff */
[----:B------:R-:W-:-:S05]  /*3560*/  FSEL R0, R0, RZ, P1 ;  /* 0x000000ff00007208 */ /* 0x000fca0000800000 */
[--C-:B------:R-:W-:Y:S01]  /*3570*/  FFMA.FTZ R2, R32, c[0x0][0x23c], -R0.reuse ;  /* 0x00008f0020027a23 */ /* 0x100fe20000010800 */
[----:B-1----:R-:W1:Y:S01]  /*3580*/  SHFL.BFLY PT, R5, R4, 0x1, 0x1f ;  /* 0x0c201f0004057f89 */ /* 0x002e6200000e0000 */
[--C-:B------:R-:W-:Y:S02]  /*3590*/  FFMA.FTZ R8, R42, c[0x0][0x23c], -R0.reuse ;  /* 0x00008f002a087a23 */ /* 0x100fe40000010800 */
[----:B------:R3:W-:Y:S01]  /*35a0*/  MUFU.EX2 R246, R2 ;  /* 0x0000000200f67308 */ /* 0x0007e20000000800 */
[----:B------:R-:W4:Y:S07]  /*35b0*/  LDSM.16.MT88.4 R32, [R220+0xb000] ;  /* 0x00b00000dc20783b */ /* 0x000f2e0000004200 */
[----:B------:R5:W-:Y:S01]  /*35c0*/  MUFU.EX2 R247, R8 ;  /* 0x0000000800f77308 */ /* 0x000be20000000800 */
[----:B---3--:R-:W-:-:S02]  /*35d0*/  FFMA.FTZ R2, R36, c[0x0][0x23c], -R0 ;  /* 0x00008f0024027a23 */ /* 0x008fc40000010800 */
[----:B------:R-:W3:Y:S05]  /*35e0*/  LDSM.16.MT88.4 R36, [R222+0xb000] ;  /* 0x00b00000de24783b */ /* 0x000eea0000004200 */
[----:B------:R4:W-:Y:S01]  /*35f0*/  MUFU.EX2 R241, R2 ;  /* 0x0000000200f17308 */ /* 0x0009e20000000800 */
[----:B-1----:R-:W-:Y:S01]  /*3600*/  FMNMX.FTZ R103, R4, R5, !PT ;  /* 0x0000000504677209 */ /* 0x002fe20007810000 */
[----:B-----5:R-:W-:Y:S01]  /*3610*/  FFMA.FTZ R8, R41, c[0x0][0x23c], -R0 ;  /* 0x00008f0029087a23 */ /* 0x020fe20000010800 */
[----:B------:R-:W-:Y:S02]  /*3620*/  F2FP.PACK_AB R4, R137, R136 ;  /* 0x000000888904723e */ /* 0x000fe400000000ff */
[----:B------:R-:W-:-:S03]  /*3630*/  FSETP.NEU.FTZ.AND P1, PT, R103, -INF , PT ;  /* 0xff8000006700780b */ /* 0x000fc60003f3d000 */
[----:B------:R-:W1:Y:S01]  /*3640*/  MUFU.EX2 R248, R8 ;  /* 0x0000000800f87308 */ /* 0x000e620000000800 */
[----:B--2---:R-:W-:Y:S01]  /*3650*/  F2FP.PACK_AB R5, R250, R252 ;  /* 0x000000fcfa05723e */ /* 0x004fe200000000ff */
[----:B----4-:R-:W-:-:S06]  /*3660*/  FMUL.FTZ R2, R103, c[0x0][0x23c] ;  /* 0x00008f0067027a20 */ /* 0x010fcc0000410000 */
        /* <DEDUP_REMOVED lines=11> */
[C---:B---3--:R-:W-:Y:S08]  /*3720*/  HMMA.16816.F32 R92, R4.reuse, R36, RZ ;  /* 0x00000024045c723c */ /* 0x048ff000000018ff */
[----:B------:R-:W-:Y:S01]  /*3730*/  HMMA.16816.F32 R88, R4, R26, RZ ;  /* 0x0000001a0458723c */ /* 0x000fe200000018ff */
[----:B-1----:R-:W-:Y:S01]  /*3740*/  FFMA.FTZ R8, R44, c[0x0][0x23c], -R2 ;  /* 0x00008f002c087a23 */ /* 0x002fe20000010802 */
[----:B--2---:R-:W-:-:S03]  /*3750*/  F2FP.PACK_AB R9, R237, R238 ;  /* 0x000000eeed09723e */ /* 0x004fc600000000ff */
[----:B------:R1:W-:Y:S03]  /*3760*/  MUFU.EX2 R240, R8 ;  /* 0x0000000800f07308 */ /* 0x0003e60000000800 */
[C---:B------:R-:W-:Y:S08]  /*3770*/  HMMA.16816.F32 R84, R4.reuse, R18, RZ ;  /* 0x000000120454723c */ /* 0x040ff000000018ff */
[----:B------:R-:W-:Y:S01]  /*3780*/  HMMA.16816.F32 R80, R4, R22, RZ ;  /* 0x000000160450723c */ /* 0x000fe200000018ff */
[----:B-1----:R-:W-:-:S02]  /*3790*/  FFMA.FTZ R8, R43, c[0x0][0x23c], -R2 ;  /* 0x00008f002b087a23 */ /* 0x002fc40000010802 */
[----:B------:R-:W-:Y:S05]  /*37a0*/  LDSM.16.MT88.4 R40, [R222+0xb400] ;  /* 0x00b40000de28783b */ /* 0x000fea0000004200 */
        /* <DEDUP_REMOVED lines=20> */
[----:B------:R-:W3:Y:S06]  /*38f0*/  LDSM.16.MT88.4 R20, [R222+0x9400] ;  /* 0x00940000de14783b */ /* 0x000eec0000004200 */
[C---:B------:R-:W-:Y:S08]  /*3900*/  HMMA.16816.F32 R52, R8.reuse, R28, RZ ;  /* 0x0000001c0834723c */ /* 0x040ff000000018ff */
[C---:B------:R-:W-:Y:S01]  /*3910*/  HMMA.16816.F32 R148, R8.reuse, R30, RZ ;  /* 0x0000001e0894723c */ /* 0x040fe200000018ff */
[----:B-1----:R-:W-:Y:S01]  /*3920*/  FFMA.FTZ R4, R49, c[0x0][0x23c], -R13 ;  /* 0x00008f0031047a23 */ /* 0x002fe2000001080d */
[----:B------:R-:W1:Y:S03]  /*3930*/  LDSM.16.MT88.4 R28, [R222+0xa400] ;  /* 0x00a40000de1c783b */ /* 0x000e660000004200 */
[----:B------:R4:W5:Y:S03]  /*3940*/  MUFU.EX2 R242, R4 ;  /* 0x0000000400f27308 */ /* 0x0009660000000800 */
[C---:B------:R-:W-:Y:S08]  /*3950*/  HMMA.16816.F32 R152, R8.reuse, R34, RZ ;  /* 0x000000220898723c */ /* 0x040ff000000018ff */
[----:B------:R-:W-:Y:S01]  /*3960*/  HMMA.16816.F32 R44, R8, R36, RZ ;  /* 0x00000024082c723c */ /* 0x000fe200000018ff */
[----:B----4-:R-:W-:Y:S01]  /*3970*/  FFMA.FTZ R4, R51, c[0x0][0x23c], -R12 ;  /* 0x00008f0033047a23 */ /* 0x010fe2000001080c */
[----:B-----5:R-:W-:-:S06]  /*3980*/  F2FP.PACK_AB R6, R242, R243 ;  /* 0x000000f3f206723e */ /* 0x020fcc00000000ff */
[C---:B------:R-:W-:Y:S01]  /*3990*/  HMMA.16816.F32 R48, R8.reuse, R32, RZ ;  /* 0x000000200830723c */ /* 0x040fe200000018ff */
[----:B------:R-:W4:Y:S01]  /*39a0*/  LDSM.16.MT88.4 R32, [R220+0xb400] ;  /* 0x00b40000dc20783b */ /* 0x000f220000004200 */
[----:B------:R5:W-:Y:S06]  /*39b0*/  MUFU.EX2 R233, R4 ;  /* 0x0000000400e97308 */ /* 0x000bec0000000800 */
[----:B------:R-:W-:Y:S01]  /*39c0*/  HMMA.16816.F32 R156, R8, R38, RZ ;  /* 0x00000026089c723c */ /* 0x000fe200000018ff */
[----:B------:R-:W-:Y:S06]  /*39d0*/  LDSM.16.MT88.4 R36, [R222+0xb800] ;  /* 0x00b80000de24783b */ /* 0x000fec0000004200 */
[----:B------:R-:W-:-:S02]  /*39e0*/  FFMA.FTZ R8, R125, c[0x0][0x23c], -R0 ;  /* 0x00008f007d087a23 */ /* 0x000fc40000010800 */
[----:B-----5:R-:W-:Y:S02]  /*39f0*/  FFMA.FTZ R4, R100, c[0x0][0x23c], -R12 ;  /* 0x00008f0064047a23 */ /* 0x020fe4000001080c */
[----:B------:R5:W-:Y:S01]  /*3a00*/  MUFU.EX2 R230, R8 ;  /* 0x0000000800e67308 */ /* 0x000be20000000800 */
[----:B------:R-:W-:-:S07]  /*3a10*/  MOV R100, R136 ;  /* 0x0000008800647202 */ /* 0x000fce0000000f00 */
[----:B------:R1:W1:Y:S01]  /*3a20*/  MUFU.EX2 R236, R4 ;  /* 0x0000000400ec7308 */ /* 0x0002620000000800 */
[----:B-----5:R-:W-:-:S07]  /*3a30*/  FFMA.FTZ R8, R107, c[0x0][0x23c], -R0 ;  /* 0x00008f006b087a23 */ /* 0x020fce0000010800 */
[----:B------:R5:W-:Y:S01]  /*3a40*/  MUFU.EX2 R229, R8 ;  /* 0x0000000800e57308 */ /* 0x000be20000000800 */
[----:B-1----:R-:W-:Y:S01]  /*3a50*/  FFMA.FTZ R4, R101, c[0x0][0x23c], -R12 ;  /* 0x00008f0065047a23 */ /* 0x002fe2000001080c */
[----:B------:R-:W-:Y:S02]  /*3a60*/  F2FP.PACK_AB R5, R236, R233 ;  /* 0x000000e9ec05723e */ /* 0x000fe400000000ff */
[----:B------:R-:W-:-:S04]  /*3a70*/  MOV R101, R131 ;  /* 0x0000008300657202 */ /* 0x000fc80000000f00 */
[----:B------:R1:W-:Y:S01]  /*3a80*/  MUFU.EX2 R235, R4 ;  /* 0x0000000400eb7308 */ /* 0x0003e20000000800 */
[----:B-----5:R-:W-:-:S07]  /*3a90*/  FFMA.FTZ R8, R129, c[0x0][0x23c], -R2 ;  /* 0x00008f0081087a23 */ /* 0x020fce0000010802 */
[----:B------:R5:W-:Y:S01]  /*3aa0*/  MUFU.EX2 R219, R8 ;  /* 0x0000000800db7308 */ /* 0x000be20000000800 */
[----:B-1----:R-:W-:Y:S01]  /*3ab0*/  FFMA.FTZ R4, R105, c[0x0][0x23c], -R12 ;  /* 0x00008f0069047a23 */ /* 0x002fe2000001080c */
[----:B------:R-:W-:-:S06]  /*3ac0*/  MOV R105, R130 ;  /* 0x0000008200697202 */ /* 0x000fcc0000000f00 */
[----:B------:R1:W1:Y:S01]  /*3ad0*/  MUFU.EX2 R234, R4 ;  /* 0x0000000400ea7308 */ /* 0x0002620000000800 */
[----:B-----5:R-:W-:-:S07]  /*3ae0*/  FFMA.FTZ R8, R128, c[0x0][0x23c], -R2 ;  /* 0x00008f0080087a23 */ /* 0x020fce0000010802 */
[----:B------:R5:W-:Y:S01]  /*3af0*/  MUFU.EX2 R228, R8 ;  /* 0x0000000800e47308 */ /* 0x000be20000000800 */
[----:B-1----:R-:W-:Y:S01]  /*3b00*/  FFMA.FTZ R4, R106, c[0x0][0x23c], -R0 ;  /* 0x00008f006a047a23 */ /* 0x002fe20000010800 */
[----:B------:R-:W-:-:S06]  /*3b10*/  F2FP.PACK_AB R7, R234, R235 ;  /* 0x000000ebea07723e */ /* 0x000fcc00000000ff */
[----:B------:R1:W-:Y:S01]  /*3b20*/  MUFU.EX2 R232, R4 ;  /* 0x0000000400e87308 */ /* 0x0003e20000000800 */
[----:B-----5:R-:W-:-:S07]  /*3b30*/  FFMA.FTZ R8, R127, c[0x0][0x23c], -R2 ;  /* 0x00008f007f087a23 */ /* 0x020fce0000010802 */
[----:B------:R5:W-:Y:S01]  /*3b40*/  MUFU.EX2 R218, R8 ;  /* 0x0000000800da7308 */ /* 0x000be20000000800 */
[----:B-1----:R-:W-:Y:S01]  /*3b50*/  FFMA.FTZ R4, R124, c[0x0][0x23c], -R0 ;  /* 0x00008f007c047a23 */ /* 0x002fe20000010800 */
[----:B------:R-:W-:-:S06]  /*3b60*/  MOV R124, R137 ;  /* 0x00000089007c7202 */ /* 0x000fcc0000000f00 */
[----:B------:R1:W1:Y:S01]  /*3b70*/  MUFU.EX2 R231, R4 ;  /* 0x0000000400e77308 */ /* 0x0002620000000800 */
[----:B-----5:R-:W-:-:S07]  /*3b80*/  FFMA.FTZ R8, R126, c[0x0][0x23c], -R2 ;  /* 0x00008f007e087a23 */ /* 0x020fce0000010802 */
[----:B------:R5:W3:Y:S01]  /*3b90*/  MUFU.EX2 R217, R8 ;  /* 0x0000000800d97308 */ /* 0x000ae20000000800 */
[----:B-1----:R-:W-:-:S07]  /*3ba0*/  F2FP.PACK_AB R4, R244, R239 ;  /* 0x000000eff404723e */ /* 0x002fce00000000ff */
[----:B--2---:R-:W-:Y:S01]  /*3bb0*/  HMMA.16816.F32 R172, R4, R24, R120 ;  /* 0x0000001804ac723c */ /* 0x004fe20000001878 */
[----:B-----5:R-:W-:-:S07]  /*3bc0*/  FFMA.FTZ R8, R165, c[0x0][0x23c], -R13 ;  /* 0x00008f00a5087a23 */ /* 0x020fce000001080d */
[C---:B---3--:R-:W-:Y:S01]  /*3bd0*/  HMMA.16816.F32 R168, R4.reuse, R20, R116 ;  /* 0x0000001404a8723c */ /* 0x048fe20000001874 */
[----:B------:R1:W-:Y:S07]  /*3be0*/  MUFU.EX2 R216, R8 ;  /* 0x0000000800d87308 */ /* 0x0003ee0000000800 */
[C---:B------:R-:W-:Y:S08]  /*3bf0*/  HMMA.16816.F32 R128, R4.reuse, R28, R108 ;  /* 0x0000001c0480723c */ /* 0x040ff0000000186c */
[----:B----4-:R-:W-:Y:S01]  /*3c00*/  HMMA.16816.F32 R116, R4, R32, R96 ;  /* 0x000000200474723c */ /* 0x010fe20000001860 */
        /* <DEDUP_REMOVED lines=13> */
[----:B-1----:R-:W-:-:S07]  /*3ce0*/  FFMA.FTZ R8, R167, c[0x0][0x23c], -R12 ;  /* 0x00008f00a7087a23 */ /* 0x002fce000001080c */
[----:B------:R-:W-:Y:S01]  /*3cf0*/  HMMA.16816.F32 R84, R4, R42, R64 ;  /* 0x0000002a0454723c */ /* 0x000fe20000001840 */
[----:B------:R1:W-:Y:S06]  /*3d00*/  MUFU.EX2 R212, R8 ;  /* 0x0000000800d47308 */ /* 0x0003ec0000000800 */
[----:B------:R-:W-:Y:S02]  /*3d10*/  F2FP.PACK_AB R4, R231, R232 ;  /* 0x000000e8e704723e */ /* 0x000fe400000000ff */
[----:B------:R-:W-:Y:S02]  /*3d20*/  F2FP.PACK_AB R5, R228, R219 ;  /* 0x000000dbe405723e */ /* 0x000fe400000000ff */
[----:B------:R-:W-:-:S02]  /*3d30*/  F2FP.PACK_AB R6, R229, R230 ;  /* 0x000000e6e506723e */ /* 0x000fc400000000ff */
[----:B------:R-:W-:Y:S01]  /*3d40*/  F2FP.PACK_AB R7, R217, R218 ;  /* 0x000000dad907723e */ /* 0x000fe200000000ff */
[----:B-1----:R-:W-:-:S06]  /*3d50*/  FFMA.FTZ R8, R176, c[0x0][0x23c], -R12 ;  /* 0x00008f00b0087a23 */ /* 0x002fcc000001080c */
[C---:B------:R-:W-:Y:S01]  /*3d60*/  HMMA.16816.F32 R80, R4.reuse, R24, R68 ;  /* 0x000000180450723c */ /* 0x040fe20000001844 */
[----:B------:R1:W3:Y:S07]  /*3d70*/  MUFU.EX2 R211, R8 ;  /* 0x0000000800d37308 */ /* 0x0002ee0000000800 */
        /* <DEDUP_REMOVED lines=8> */
[----:B------:R1:W4:Y:S07]  /*3e00*/  MUFU.EX2 R210, R8 ;  /* 0x0000000800d27308 */ /* 0x00032e0000000800 */
[C---:B------:R-:W-:Y:S01]  /*3e10*/  HMMA.16816.F32 R48, R4.reuse, R18, R132 ;  /* 0x000000120430723c */ /* 0x040fe20000001884 */
[----:B------:R-:W5:Y:S07]  /*3e20*/  LDSM.16.MT88.4 R16, [R222+0x9800] ;  /* 0x00980000de10783b */ /* 0x000f6e0000004200 */
[C---:B------:R-:W-:Y:S01]  /*3e30*/  HMMA.16816.F32 R60, R4.reuse, R26, R144 ;  /* 0x0000001a043c723c */ /* 0x040fe20000001890 */
[--C-:B-1----:R-:W-:Y:S01]  /*3e40*/  FFMA.FTZ R8, R179, c[0x0][0x23c], -R0.reuse ;  /* 0x00008f00b3087a23 */ /* 0x102fe20000010800 */
[----:B------:R-:W1:Y:S03]  /*3e50*/  LDSM.16.MT88.4 R24, [R220+0x9800] ;  /* 0x00980000dc18783b */ /* 0x000e660000004200 */
[----:B------:R2:W-:Y:S03]  /*3e60*/  MUFU.EX2 R208, R8 ;  /* 0x0000000800d07308 */ /* 0x0005e60000000800 */
[C---:B------:R-:W-:Y:S01]  /*3e70*/  HMMA.16816.F32 R52, R4.reuse, R22, R140 ;  /* 0x000000160434723c */ /* 0x040fe2000000188c */
[----:B------:R-:W1:Y:S04]  /*3e80*/  LDSM.16.MT88.4 R20, [R220+0xa800] ;  /* 0x00a80000dc14783b */ /* 0x000e680000004200 */
[----:B------:R-:W-:Y:S03]  /*3e90*/  LDSM.16.MT88.4 R140, [R222+0x9c00] ;  /* 0x009c0000de8c783b */ /* 0x000fe60000004200 */
[----:B------:R-:W-:Y:S01]  /*3ea0*/  HMMA.16816.F32 R44, R4, R30, R148 ;  /* 0x0000001e042c723c */ /* 0x000fe20000001894 */
[----:B------:R-:W1:Y:S01]  /*3eb0*/  LDSM.16.MT88.4 R28, [R222+0xa800] ;  /* 0x00a80000de1c783b */ /* 0x000e620000004200 */
[----:B--2---:R-:W-:-:S06]  /*3ec0*/  FFMA.FTZ R8, R180, c[0x0][0x23c], -R0 ;  /* 0x00008f00b4087a23 */ /* 0x004fcc0000010800 */
[C---:B------:R-:W-:Y:S01]  /*3ed0*/  HMMA.16816.F32 R56, R4.reuse, R34, R152 ;  /* 0x000000220438723c */ /* 0x040fe20000001898 */
[----:B------:R2:W1:Y:S01]  /*3ee0*/  MUFU.EX2 R207, R8 ;  /* 0x0000000800cf7308 */ /* 0x0004620000000800 */
[----:B------:R-:W1:Y:S06]  /*3ef0*/  LDSM.16.MT88.4 R32, [R220+0xb800] ;  /* 0x00b80000dc20783b */ /* 0x000e6c0000004200 */
[----:B------:R-:W-:Y:S01]  /*3f00*/  HMMA.16816.F32 R40, R4, R42, R156 ;  /* 0x0000002a0428723c */ /* 0x000fe2000000189c */
[----:B------:R-:W1:Y:S06]  /*3f10*/  LDSM.16.MT88.4 R156, [R220+0xac00] ;  /* 0x00ac0000dc9c783b */ /* 0x000e6c0000004200 */
[----:B------:R-:W-:Y:S01]  /*3f20*/  F2FP.PACK_AB R4, R215, R216 ;  /* 0x000000d8d704723e */ /* 0x000fe200000000ff */
[----:B--2---:R-:W-:Y:S01]  /*3f30*/  FFMA.FTZ R8, R181, c[0x0][0x23c], -R0 ;  /* 0x00008f00b5087a23 */ /* 0x004fe20000010800 */
[----:B---3--:R-:W-:-:S02]  /*3f40*/  F2FP.PACK_AB R5, R211, R212 ;  /* 0x000000d4d305723e */ /* 0x008fc400000000ff */
[----:B------:R-:W-:Y:S01]  /*3f50*/  F2FP.PACK_AB R6, R213, R214 ;  /* 0x000000d6d506723e */ /* 0x000fe200000000ff */
[----:B------:R2:W-:Y:S01]  /*3f60*/  MUFU.EX2 R206, R8 ;  /* 0x0000000800ce7308 */ /* 0x0005e20000000800 */
[----:B----4-:R-:W-:-:S07]  /*3f70*/  F2FP.PACK_AB R7, R210, R209 ;  /* 0x000000d1d207723e */ /* 0x010fce00000000ff */
[----:B-----5:R-:W-:Y:S01]  /*3f80*/  HMMA.16816.F32 R132, R4, R16, R168 ;  /* 0x000000100484723c */ /* 0x020fe200000018a8 */
[----:B--2---:R-:W-:-:S07]  /*3f90*/  FFMA.FTZ R8, R182, c[0x0][0x23c], -R0 ;  /* 0x00008f00b6087a23 */ /* 0x004fce0000010800 */
[C---:B-1----:R-:W-:Y:S01]  /*3fa0*/  HMMA.16816.F32 R112, R4.reuse, R24, R172 ;  /* 0x000000180470723c */ /* 0x042fe200000018ac */
[----:B------:R-:W-:Y:S01]  /*3fb0*/  LDSM.16.MT88.4 R172, [R222+0xac00] ;  /* 0x00ac0000deac783b */ /* 0x000fe20000004200 */
[----:B------:R1:W-:Y:S06]  /*3fc0*/  MUFU.EX2 R107, R8 ;  /* 0x00000008006b7308 */ /* 0x0003ec0000000800 */
[C---:B------:R-:W-:Y:S08]  /*3fd0*/  HMMA.16816.F32 R160, R4.reuse, R20, R160 ;  /* 0x0000001404a0723c */ /* 0x040ff000000018a0 */
[----:B------:R-:W-:Y:S01]  /*3fe0*/  HMMA.16816.F32 R164, R4, R28, R128 ;  /* 0x0000001c04a4723c */ /* 0x000fe20000001880 */
[----:B-1----:R-:W-:Y:S01]  /*3ff0*/  FFMA.FTZ R8, R188, c[0x0][0x23c], -R2 ;  /* 0x00008f00bc087a23 */ /* 0x002fe20000010802 */
[----:B------:R-:W-:-:S03]  /*4000*/  MOV R188, R105 ;  /* 0x0000006900bc7202 */ /* 0x000fc60000000f00 */
[----:B------:R1:W-:Y:S03]  /*4010*/  MUFU.EX2 R106, R8 ;  /* 0x00000008006a7308 */ /* 0x0003e60000000800 */
[C---:B------:R-:W-:Y:S08]  /*4020*/  HMMA.16816.F32 R176, R4.reuse, R32, R116 ;  /* 0x0000002004b0723c */ /* 0x040ff00000001874 */
[----:B------:R-:W-:Y:S01]  /*4030*/  HMMA.16816.F32 R120, R4, R26, R120 ;  /* 0x0000001a0478723c */ /* 0x000fe20000001878 */
[----:B-1----:R-:W-:Y:S01]  /*4040*/  FFMA.FTZ R8, R190, c[0x0][0x23c], -R2 ;  /* 0x00008f00be087a23 */ /* 0x002fe20000010802 */
[----:B------:R-:W-:-:S06]  /*4050*/  MOV R190, R101 ;  /* 0x0000006500be7202 */ /* 0x000fcc0000000f00 */
[C---:B------:R-:W-:Y:S01]  /*4060*/  HMMA.16816.F32 R136, R4.reuse, R18, R136 ;  /* 0x000000120488723c */ /* 0x040fe20000001888 */
[----:B------:R1:W2:Y:S07]  /*4070*/  MUFU.EX2 R105, R8 ;  /* 0x0000000800697308 */ /* 0x0002ae0000000800 */
[C---:B------:R-:W-:Y:S08]  /*4080*/  HMMA.16816.F32 R96, R4.reuse, R22, R96 ;  /* 0x000000160460723c */ /* 0x040ff00000001860 */
[----:B------:R-:W-:Y:S01]  /*4090*/  HMMA.16816.F32 R168, R4, R30, R92 ;  /* 0x0000001e04a8723c */ /* 0x000fe2000000185c */
[----:B-1----:R-:W-:-:S04]  /*40a0*/  FFMA.FTZ R8, R183, c[0x0][0x23c], -R2 ;  /* 0x00008f00b7087a23 */ /* 0x002fc80000010802 */
[----:B------:R1:W-:Y:S03]  /*40b0*/  MUFU.EX2 R101, R8 ;  /* 0x0000000800657308 */ /* 0x0003e60000000800 */
[C---:B------:R-:W-:Y:S08]  /*40c0*/  HMMA.16816.F32 R180, R4.reuse, R36, R108 ;  /* 0x0000002404b4723c */ /* 0x040ff0000000186c */
[----:B------:R-:W-:Y:S01]  /*40d0*/  HMMA.16816.F32 R88, R4, R34, R88 ;  /* 0x000000220458723c */ /* 0x000fe20000001858 */
[----:B-1----:R-:W-:Y:S01]  /*40e0*/  FFMA.FTZ R8, R189, c[0x0][0x23c], -R2 ;  /* 0x00008f00bd087a23 */ /* 0x002fe20000010802 */
[----:B------:R-:W-:-:S06]  /*40f0*/  MOV R189, R100 ;  /* 0x0000006400bd7202 */ /* 0x000fcc0000000f00 */
[----:B------:R-:W-:Y:S01]  /*4100*/  HMMA.16816.F32 R108, R4, R38, R84 ;  /* 0x00000026046c723c */ /* 0x000fe20000001854 */
[----:B------:R-:W1:Y:S06]  /*4110*/  MUFU.EX2 R100, R8 ;  /* 0x0000000800647308 */ /* 0x000e6c0000000800 */
[----:B------:R-:W-:Y:S02]  /*4120*/  F2FP.PACK_AB R4, R207, R208 ;  /* 0x000000d0cf04723e */ /* 0x000fe400000000ff */
[----:B--2---:R-:W-:Y:S02]  /*4130*/  F2FP.PACK_AB R5, R105, R106 ;  /* 0x0000006a6905723e */ /* 0x004fe400000000ff */
[----:B------:R-:W-:-:S02]  /*4140*/  F2FP.PACK_AB R6, R107, R206 ;  /* 0x000000ce6b06723e */ /* 0x000fc400000000ff */
[----:B-1----:R-:W-:Y:S01]  /*4150*/  F2FP.PACK_AB R7, R100, R101 ;  /* 0x000000656407723e */ /* 0x002fe200000000ff */
[----:B------:R-:W-:-:S06]  /*4160*/  FFMA.FTZ R8, R191, c[0x0][0x23c], -R13 ;  /* 0x00008f00bf087a23 */ /* 0x000fcc000001080d */
[C---:B------:R-:W-:Y:S01]  /*4170*/  HMMA.16816.F32 R60, R4.reuse, R26, R60 ;  /* 0x0000001a043c723c */ /* 0x040fe2000000183c */
[----:B------:R1:W-:Y:S06]  /*4180*/  MUFU.EX2 R26, R8 ;  /* 0x00000008001a7308 */ /* 0x0003ec0000000800 */
[----:B------:R-:W-:Y:S01]  /*4190*/  MOV R27, R124 ;  /* 0x0000007c001b7202 */ /* 0x000fe20000000f00 */
[C---:B------:R-:W-:Y:S01]  /*41a0*/  HMMA.16816.F32 R116, R4.reuse, R24, R80 ;  /* 0x000000180474723c */ /* 0x040fe20000001850 */
[----:B------:R-:W2:Y:S04]  /*41b0*/  LDSM.16.MT88.4 R124, [R220+0x9c00] ;  /* 0x009c0000dc7c783b */ /* 0x000ea80000004200 */
[----:B------:R-:W3:Y:S03]  /*41c0*/  LDSM.16.MT88.4 R80, [R220+0xbc00] ;  /* 0x00bc0000dc50783b */ /* 0x000ee60000004200 */
[----:B------:R-:W-:Y:S01]  /*41d0*/  HMMA.16816.F32 R48, R4, R22, R48 ;  /* 0x000000160430723c */ /* 0x000fe20000001830 */
[----:B-1----:R-:W-:-:S04]  /*41e0*/  FFMA.FTZ R8, R192, c[0x0][0x23c], -R13 ;  /* 0x00008f00c0087a23 */ /* 0x002fc8000001080d */
[----:B------:R1:W4:Y:S03]  /*41f0*/  MUFU.EX2 R25, R8 ;  /* 0x0000000800197308 */ /* 0x0003260000000800 */
[C---:B------:R-:W-:Y:S08]  /*4200*/  HMMA.16816.F32 R144, R4.reuse, R20, R72 ;  /* 0x000000140490723c */ /* 0x040ff00000001848 */
[----:B------:R-:W-:Y:S01]  /*4210*/  HMMA.16816.F32 R52, R4, R18, R52 ;  /* 0x000000120434723c */ /* 0x000fe20000001834 */
[----:B-1----:R-:W-:Y:S01]  /*4220*/  FFMA.FTZ R8, R14, c[0x0][0x23c], -R13 ;  /* 0x00008f000e087a23 */ /* 0x002fe2000001080d */
[----:B----4-:R-:W-:-:S06]  /*4230*/  F2FP.PACK_AB R92, R25, R26 ;  /* 0x0000001a195c723e */ /* 0x010fcc00000000ff */
[C---:B------:R-:W-:Y:S01]  /*4240*/  HMMA.16816.F32 R128, R4.reuse, R16, R76 ;  /* 0x000000100480723c */ /* 0x040fe2000000184c */
[----:B------:R1:W-:Y:S07]  /*4250*/  MUFU.EX2 R24, R8 ;  /* 0x0000000800187308 */ /* 0x0003ee0000000800 */
[C---:B------:R-:W-:Y:S08]  /*4260*/  HMMA.16816.F32 R68, R4.reuse, R28, R68 ;  /* 0x0000001c0444723c */ /* 0x040ff00000001844 */
        /* <DEDUP_REMOVED lines=9> */
[----:B------:R-:W-:Y:S07]  /*4300*/  HMMA.16816.F32 R40, R4, R38, R40 ;  /* 0x000000260428723c */ /* 0x000fee0000001828 */
[----:B------:R-:W-:-:S02]  /*4310*/  FFMA.FTZ R4, R200, c[0x0][0x23c], -R0 ;  /* 0x00008f00c8047a23 */ /* 0x000fc40000010800 */
[----:B-1----:R-:W-:Y:S02]  /*4320*/  FFMA.FTZ R8, R196, c[0x0][0x23c], -R12 ;  /* 0x00008f00c4087a23 */ /* 0x002fe4000001080c */
[----:B------:R-:W-:Y:S01]  /*4330*/  FADD.FTZ R5, R189, R27 ;  /* 0x0000001bbd057221 */ /* 0x000fe20000010000 */
[----:B------:R-:W-:Y:S01]  /*4340*/  MUFU.EX2 R16, R4 ;  /* 0x0000000400107308 */ /* 0x000fe20000000800 */
[----:B------:R-:W-:Y:S02]  /*4350*/  FADD.FTZ R6, R252, R250 ;  /* 0x000000fafc067221 */ /* 0x000fe40000010000 */
[----:B------:R-:W-:Y:S02]  /*4360*/  FADD.FTZ R5, R190, R5 ;  /* 0x00000005be057221 */ /* 0x000fe40000010000 */
[----:B------:R-:W-:Y:S02]  /*4370*/  FADD.FTZ R6, R249, R6 ;  /* 0x00000006f9067221 */ /* 0x000fe40000010000 */
[----:B------:R-:W-:Y:S01]  /*4380*/  FADD.FTZ R5, R188, R5 ;  /* 0x00000005bc057221 */ /* 0x000fe20000010000 */
[----:B------:R1:W4:Y:S01]  /*4390*/  MUFU.EX2 R21, R8 ;  /* 0x0000000800157308 */ /* 0x0003220000000800 */
[----:B------:R-:W-:-:S02]  /*43a0*/  FADD.FTZ R6, R251, R6 ;  /* 0x00000006fb067221 */ /* 0x000fc40000010000 */
[----:B------:R-:W-:Y:S02]  /*43b0*/  FADD.FTZ R5, R239, R5 ;  /* 0x00000005ef057221 */ /* 0x000fe40000010000 */
[----:B------:R-:W-:Y:S02]  /*43c0*/  FADD.FTZ R6, R233, R6 ;  /* 0x00000006e9067221 */ /* 0x000fe40000010000 */
[----:B-1----:R-:W-:Y:S01]  /*43d0*/  FFMA.FTZ R8, R195, c[0x0][0x23c], -R12 ;  /* 0x00008f00c3087a23 */ /* 0x002fe2000001080c */
[----:B----4-:R-:W-:-:S03]  /*43e0*/  F2FP.PACK_AB R93, R21, R22 ;  /* 0x00000016155d723e */ /* 0x010fc600000000ff */
[----:B------:R1:W-:Y:S02]  /*43f0*/  MUFU.EX2 R19, R8 ;  /* 0x0000000800137308 */ /* 0x0003e40000000800 */
[----:B-1----:R-:W-:-:S06]  /*4400*/  FFMA.FTZ R8, R197, c[0x0][0x23c], -R12 ;  /* 0x00008f00c5087a23 */ /* 0x002fcc000001080c */
[----:B------:R1:W4:Y:S02]  /*4410*/  MUFU.EX2 R20, R8 ;  /* 0x0000000800147308 */ /* 0x0003240000000800 */
[----:B-1----:R-:W-:Y:S01]  /*4420*/  FFMA.FTZ R8, R199, c[0x0][0x23c], -R0 ;  /* 0x00008f00c7087a23 */ /* 0x002fe20000010800 */
[----:B----4-:R-:W-:-:S05]  /*4430*/  F2FP.PACK_AB R95, R20, R19 ;  /* 0x00000013145f723e */ /* 0x010fca00000000ff */
[----:B------:R1:W-:Y:S02]  /*4440*/  MUFU.EX2 R18, R8 ;  /* 0x0000000800127308 */ /* 0x0003e40000000800 */
[C---:B------:R-:W-:Y:S08]  /*4450*/  HMMA.16816.F32 R152, R92.reuse, R158, R96 ;  /* 0x0000009e5c98723c */ /* 0x040ff00000001860 */
[----:B------:R-:W-:Y:S01]  /*4460*/  HMMA.16816.F32 R148, R92, R156, R160 ;  /* 0x0000009c5c94723c */ /* 0x000fe200000018a0 */
[----:B-1----:R-:W-:-:S02]  /*4470*/  FFMA.FTZ R8, R198, c[0x0][0x23c], -R0 ;  /* 0x00008f00c6087a23 */ /* 0x002fc40000010800 */
[----:B------:R-:W-:Y:S02]  /*4480*/  FFMA.FTZ R0, R201, c[0x0][0x23c], -R0 ;  /* 0x00008f00c9007a23 */ /* 0x000fe40000010800 */
[----:B------:R1:W4:Y:S03]  /*4490*/  MUFU.EX2 R17, R8 ;  /* 0x0000000800117308 */ /* 0x0003260000000800 */
[C---:B--2---:R-:W-:Y:S05]  /*44a0*/  HMMA.16816.F32 R112, R92.reuse, R124, R112 ;  /* 0x0000007c5c70723c */ /* 0x044fea0000001870 */
[----:B------:R2:W5:Y:S03]  /*44b0*/  MUFU.EX2 R15, R0 ;  /* 0x00000000000f7308 */ /* 0x0005660000000800 */
[----:B------:R-:W-:Y:S01]  /*44c0*/  HMMA.16816.F32 R120, R92, R126, R120 ;  /* 0x0000007e5c78723c */ /* 0x000fe20000001878 */
[----:B-1----:R-:W1:Y:S01]  /*44d0*/  LDSM.16.MT88.4 R8, [R222+0xbc00] ;  /* 0x00bc0000de08783b */ /* 0x002e620000004200 */
[----:B----4-:R-:W-:-:S06]  /*44e0*/  F2FP.PACK_AB R96, R17, R18 ;  /* 0x000000121160723e */ /* 0x010fcc00000000ff */
[----:B------:R-:W-:Y:S01]  /*44f0*/  HMMA.16816.F32 R132, R92, R140, R132 ;  /* 0x0000008c5c84723c */ /* 0x000fe20000001884 */
[----:B--2---:R-:W-:Y:S01]  /*4500*/  FFMA.FTZ R0, R202, c[0x0][0x23c], -R2 ;  /* 0x00008f00ca007a23 */ /* 0x004fe20000010802 */
[----:B-----5:R-:W-:-:S06]  /*4510*/  F2FP.PACK_AB R98, R15, R16 ;  /* 0x000000100f62723e */ /* 0x020fcc00000000ff */
[C---:B------:R-:W-:Y:S01]  /*4520*/  HMMA.16816.F32 R136, R92.reuse, R142, R136 ;  /* 0x0000008e5c88723c */ /* 0x040fe20000001888 */
[----:B------:R2:W-:Y:S07]  /*4530*/  MUFU.EX2 R14, R0 ;  /* 0x00000000000e7308 */ /* 0x0005ee0000000800 */
[C---:B------:R-:W-:Y:S08]  /*4540*/  HMMA.16816.F32 R164, R92.reuse, R172, R164 ;  /* 0x000000ac5ca4723c */ /* 0x040ff000000018a4 */
[----:B------:R-:W-:Y:S01]  /*4550*/  HMMA.16816.F32 R168, R92, R174, R168 ;  /* 0x000000ae5ca8723c */ /* 0x000fe200000018a8 */
[----:B--2---:R-:W-:-:S04]  /*4560*/  FFMA.FTZ R0, R203, c[0x0][0x23c], -R2 ;  /* 0x00008f00cb007a23 */ /* 0x004fc80000010802 */
[----:B------:R2:W4:Y:S03]  /*4570*/  MUFU.EX2 R13, R0 ;  /* 0x00000000000d7308 */ /* 0x0005260000000800 */
[C---:B---3--:R-:W-:Y:S08]  /*4580*/  HMMA.16816.F32 R72, R92.reuse, R80, R176 ;  /* 0x000000505c48723c */ /* 0x048ff000000018b0 */
[----:B------:R-:W-:Y:S01]  /*4590*/  HMMA.16816.F32 R76, R92, R82, R88 ;  /* 0x000000525c4c723c */ /* 0x000fe20000001858 */
[--C-:B--2---:R-:W-:Y:S01]  /*45a0*/  FFMA.FTZ R0, R204, c[0x0][0x23c], -R2.reuse ;  /* 0x00008f00cc007a23 */ /* 0x104fe20000010802 */
[----:B----4-:R-:W-:Y:S01]  /*45b0*/  F2FP.PACK_AB R97, R13, R14 ;  /* 0x0000000e0d61723e */ /* 0x010fe200000000ff */
        /* <DEDUP_REMOVED lines=68> */
[----:B------:R1:W-:Y:S01]  /*4a00*/  STL [R1], R5 ;  /* 0x0000000501007387 */ /* 0x0003e20000100800 */
[----:B------:R-:W-:Y:S01]  /*4a10*/  FADD.FTZ R2, R23, R2 ;  /* 0x0000000217027221 */ /* 0x000fe20000010000 */
[----:B------:R-:W-:Y:S02]  /*4a20*/  HMMA.16816.F32 R96, R96, R10, R40 ;  /* 0x0000000a6060723c */ /* 0x000fe40000001828 */
[----:B------:R1:W-:Y:S04]  /*4a30*/  STL [R1+0x4], R4 ;  /* 0x0000040401007387 */ /* 0x0003e80000100800 */
[----:B------:R1:W-:Y:S04]  /*4a40*/  STL [R1+0xc], R0 ;  /* 0x00000c0001007387 */ /* 0x0003e80000100800 */
[----:B------:R1:W-:Y:S01]  /*4a50*/  STL [R1+0x8], R2 ;  /* 0x0000080201007387 */ /* 0x0003e20000100800 */
[----:B------:R-:W-:Y:S05]  /*4a60*/  @!P0 BRA `(.L_x_292) ;  /* 0x000039c000008947 */ /* 0x000fea0003800000 */
[----:B------:R-:W-:Y:S01]  /*4a70*/  ULDC.64 UR4, c[0x0][0x1a0] ;  /* 0x0000680000047ab9 */ /* 0x000fe20000000a00 */
[----:B------:R-:W-:Y:S01]  /*4a80*/  LEA.HI.SX32 R227, R227, 0xfffffffe, 0x1a ;  /* 0xfffffffee3e37811 */ /* 0x000fe200078fd2ff */
[----:B------:R-:W-:Y:S01]  /*4a90*/  IMAD.MOV.U32 R105, RZ, RZ, R103 ;  /* 0x000000ffff697224 */ /* 0x000fe200078e0067 */
[----:B------:R-:W-:Y:S01]  /*4aa0*/  MOV R107, R3 ;  /* 0x00000003006b7202 */ /* 0x000fe20000000f00 */
[----:B------:R-:W-:Y:S01]  /*4ab0*/  IMAD.MOV.U32 R100, RZ, RZ, R104 ;  /* 0x000000ffff647224 */ /* 0x000fe200078e0068 */
[----:B------:R-:W-:Y:S01]  /*4ac0*/  MOV R106, R102 ;  /* 0x00000066006a7202 */ /* 0x000fe20000000f00 */
[----:B------:R-:W-:-:S02]  /*4ad0*/  USHF.L.U64.HI UR5, UR4, 0x6, UR5 ;  /* 0x0000000604057899 */ /* 0x000fc40008010205 */
[----:B------:R-:W-:Y:S01]  /*4ae0*/  USHF.L.U32 UR4, UR4, 0x6, URZ ;  /* 0x0000000604047899 */ /* 0x000fe2000800063f */
[----:B------:R-:W-:Y:S05]  /*4af0*/  BRA `(.L_x_293) ;  /* 0x000001e000007947 */ /* 0x000fea0003800000 */
.L_x_295:
[----:B------:R-:W2:Y:S01]  /*4b00*/  LDL.64 R102, [R1+0x28] ;  /* 0x0000280001667983 */ /* 0x000ea20000100a00 */
[----:B------:R-:W-:Y:S01]  /*4b10*/  IADD3 R0, R227, -0x1, RZ ;  /* 0xffffffffe3007810 */ /* 0x000fe20007ffe0ff */
[----:B------:R-:W-:Y:S02]  /*4b20*/  IMAD.MOV.U32 R101, RZ, RZ, c[0x0][0x198] ;  /* 0x00006600ff657624 */ /* 0x000fe400078e00ff */
[----:B------:R-:W3:Y:S01]  /*4b30*/  LDL.64 R242, [R1+0x18] ;  /* 0x0000180001f27983 */ /* 0x000ee20000100a00 */
[----:B------:R-:W-:Y:S01]  /*4b40*/  SHF.R.S32.HI R2, RZ, 0x1f, R0 ;  /* 0x0000001fff027819 */ /* 0x000fe20000011400 */
[----:B------:R-:W-:Y:S04]  /*4b50*/  IMAD.WIDE.U32 R4, R0, c[0x0][0x198], RZ ;  /* 0x0000660000047a25 */ /* 0x000fe800078e00ff */
[----:B------:R-:W-:Y:S04]  /*4b60*/  IMAD R2, R2, c[0x0][0x198], RZ ;  /* 0x0000660002027a24 */ /* 0x000fe800078e02ff */
[----:B------:R-:W-:Y:S04]  /*4b70*/  IMAD R2, R0, c[0x0][0x19c], R2 ;  /* 0x0000670000027a24 */ /* 0x000fe800078e0202 */
[----:B------:R-:W-:Y:S01]  /*4b80*/  IMAD.IADD R3, R5, 0x1, R2 ;  /* 0x0000000105037824 */ /* 0x000fe200078e0202 */
[----:B--2---:R-:W-:Y:S01]  /*4b90*/  LEA R0, P1, R4, R102, 0x6 ;  /* 0x0000006604007211 */ /* 0x004fe200078230ff */
[----:B------:R-:W-:Y:S02]  /*4ba0*/  IMAD.MOV.U32 R103, RZ, RZ, c[0x0][0x198] ;  /* 0x00006600ff677624 */ /* 0x000fe400078e00ff */
[----:B------:R-:W-:Y:S01]  /*4bb0*/  IMAD.MOV.U32 R102, RZ, RZ, 0x6 ;  /* 0x00000006ff667424 */ /* 0x000fe200078e00ff */
[----:B------:R-:W-:Y:S02]  /*4bc0*/  LEA R2, P2, R0, c[0x0][0x168], 0x1 ;  /* 0x00005a0000027a11 */ /* 0x000fe400078408ff */
[----:B---3--:R-:W-:Y:S02]  /*4bd0*/  LEA.HI.X R3, R4, R243, R3, 0x6, P1 ;  /* 0x000000f304037211 */ /* 0x008fe400008f3403 */
[----:B------:R-:W-:Y:S02]  /*4be0*/  SHF.L.U32 R103, R103, 0x6, RZ ;  /* 0x0000000667677819 */ /* 0x000fe400000006ff */
[----:B------:R-:W-:Y:S02]  /*4bf0*/  LEA.HI.X R3, R0, c[0x0][0x16c], R3, 0x1, P2 ;  /* 0x00005b0000037a11 */ /* 0x000fe400010f0c03 */
[----:B------:R-:W-:Y:S02]  /*4c00*/  IADD3 R4, P1, R103, R2, RZ ;  /* 0x0000000267047210 */ /* 0x000fe40007f3e0ff */
[----:B------:R-:W-:Y:S01]  /*4c10*/  SHF.L.U64.HI R101, R101, R102, c[0x0][0x19c] ;  /* 0x0000670065657619 */ /* 0x000fe20000010266 */
[----:B------:R-:W-:Y:S01]  /*4c20*/  @!PT LDS RZ, [RZ] ;  /* 0x00000000fffff984 */ /* 0x000fe20000000800 */
[----:B------:R-:W-:Y:S01]  /*4c30*/  @!PT LDS RZ, [RZ] ;  /* 0x00000000fffff984 */ /* 0x000fe20000000800 */
[----:B------:R-:W-:Y:S01]  /*4c40*/  @!PT LDS RZ, [RZ] ;  /* 0x00000000fffff984 */ /* 0x000fe20000000800 */
[----:B------:R1:W-:Y:S03]  /*4c50*/  LDGSTS.E.BYPASS.LTC128B.128 [R226+0x6000], [R2.64] ;  /* 0x0600000002e27fae */ /* 0x0003e6000b901d46 */
[----:B------:R-:W-:Y:S01]  /*4c60*/  IADD3.X R5, R101, R3, RZ, P1, !PT ;  /* 0x0000000365057210 */ /* 0x000fe20000ffe4ff */
[----:B------:R1:W-:Y:S04]  /*4c70*/  LDGSTS.E.BYPASS.LTC128B.128 [R226+0x7000], [R2.64+0x40] ;  /* 0x0700004002e27fae */ /* 0x0003e8000b901d46 */
[----:B------:R1:W-:Y:S04]  /*4c80*/  LDGSTS.E.BYPASS.LTC128B.128 [R226+0x8000], [R2.64+0x80] ;  /* 0x0800008002e27fae */ /* 0x0003e8000b901d46 */
[----:B------:R1:W-:Y:S04]  /*4c90*/  LDGSTS.E.BYPASS.LTC128B.128 [R226+0x6800], [R4.64] ;  /* 0x0680000004e27fae */ /* 0x0003e8000b901d46 */
[----:B------:R1:W-:Y:S04]  /*4ca0*/  LDGSTS.E.BYPASS.LTC128B.128 [R226+0x7800], [R4.64+0x40] ;  /* 0x0780004004e27fae */ /* 0x0003e8000b901d46 */
[----:B------:R1:W-:Y:S04]  /*4cb0*/  LDGSTS.E.BYPASS.LTC128B.128 [R226+0x8800], [R4.64+0x80] ;  /* 0x0880008004e27fae */ /* 0x0003e8000b901d46 */
[----:B------:R-:W0:Y:S01]  /*4cc0*/  LDGDEPBAR ;  /* 0x00000000000079af */ /* 0x000e220000000000 */
[----:B------:R-:W-:-:S05]  /*4cd0*/  BRA `(.L_x_294) ;  /* 0x0000121000007947 */ /* 0x000fca0003800000 */
.L_x_293:
[----:B------:R-:W2:Y:S01]  /*4ce0*/  LDL.64 R8, [R1+0x20] ;  /* 0x0000200001087983 */ /* 0x000ea20000100a00 */
[----:B-1----:R-:W-:Y:S01]  /*4cf0*/  SHF.R.S32.HI R0, RZ, 0x1f, R227 ;  /* 0x0000001fff007819 */ /* 0x002fe200000114e3 */
[----:B------:R-:W-:Y:S04]  /*4d00*/  DEPBAR.LE SB0, 0x0 ;  /* 0x000080000000791a */ /* 0x000fe80000000000 */
[----:B------:R-:W3:Y:S01]  /*4d10*/  LDL R6, [R1+0x10] ;  /* 0x0000100001067983 */ /* 0x000ee20000100800 */
[----:B------:R-:W-:Y:S02]  /*4d20*/  IMAD R0, R0, c[0x0][0x1a0], RZ ;  /* 0x0000680000007a24 */ /* 0x000fe400078e02ff */
[C---:B------:R-:W-:Y:S01]  /*4d30*/  IMAD.WIDE.U32 R4, R227.reuse, c[0x0][0x1a0], RZ ;  /* 0x00006800e3047a25 */ /* 0x040fe200078e00ff */
[----:B------:R-:W-:Y:S03]  /*4d40*/  BAR.SYNC.DEFER_BLOCKING 0x0 ;  /* 0x0000000000007b1d */ /* 0x000fe60000010000 */
[----:B------:R-:W-:Y:S05]  /*4d50*/  IMAD R2, R227, c[0x0][0x1a4], R0 ;  /* 0x00006900e3027a24 */ /* 0x000fea00078e0200 */
[----:B------:R-:W-:Y:S02]  /*4d60*/  IADD3 R5, R5, R2, RZ ;  /* 0x0000000205057210 */ /* 0x000fe40007ffe0ff */
        /* <DEDUP_REMOVED lines=10> */
[----:B------:R-:W-:Y:S07]  /*4e10*/  ISETP.GT.AND P0, PT, R227, RZ, PT ;  /* 0x000000ffe300720c */ /* 0x000fee0003f04270 */
[----:B------:R1:W-:Y:S08]  /*4e20*/  LDGSTS.E.BYPASS.LTC128B.128 [R226+0xa000], [R2.64+0x40] ;  /* 0x0a00004002e27fae */ /* 0x0003f0000b901d46 */
[----:B------:R1:W-:Y:S08]  /*4e30*/  LDGSTS.E.BYPASS.LTC128B.128 [R226+0xb000], [R2.64+0x80] ;  /* 0x0b00008002e27fae */ /* 0x0003f0000b901d46 */
[----:B------:R2:W-:Y:S08]  /*4e40*/  LDGSTS.E.BYPASS.LTC128B.128 [R226+0x9800], [R4.64] ;  /* 0x0980000004e27fae */ /* 0x0005f0000b901d46 */
[----:B------:R2:W-:Y:S08]  /*4e50*/  LDGSTS.E.BYPASS.LTC128B.128 [R226+0xa800], [R4.64+0x40] ;  /* 0x0a80004004e27fae */ /* 0x0005f0000b901d46 */
[----:B------:R2:W-:Y:S08]  /*4e60*/  LDGSTS.E.BYPASS.LTC128B.128 [R226+0xb800], [R4.64+0x80] ;  /* 0x0b80008004e27fae */ /* 0x0005f0000b901d46 */
[----:B------:R-:W-:Y:S08]  /*4e70*/  LDSM.16.M88.4 R64, [R224] ;  /* 0x00000000e040783b */ /* 0x000ff00000000200 */
[----:B------:R-:W2:Y:S08]  /*4e80*/  LDSM.16.M88.4 R16, [R221+0x6000] ;  /* 0x00600000dd10783b */ /* 0x000eb00000000200 */
[----:B------:R-:W3:Y:S08]  /*4e90*/  LDSM.16.M88.4 R60, [R224+0x1000] ;  /* 0x00100000e03c783b */ /* 0x000ef00000000200 */
[----:B------:R-:W4:Y:S08]  /*4ea0*/  LDSM.16.M88.4 R32, [R221+0x6400] ;  /* 0x00640000dd20783b */ /* 0x000f300000000200 */
[----:B------:R-:W0:Y:S08]  /*4eb0*/  LDGDEPBAR ;  /* 0x00000000000079af */ /* 0x000e300000000000 */
[----:B------:R-:W5:Y:S01]  /*4ec0*/  LDSM.16.M88.4 R48, [R221+0x6800] ;  /* 0x00680000dd30783b */ /* 0x000f620000000200 */
[-C--:B--2---:R-:W-:Y:S07]  /*4ed0*/  HMMA.16816.F32 R4, R64, R16.reuse, RZ ;  /* 0x000000104004723c */ /* 0x084fee00000018ff */
[----:B------:R-:W2:Y:S01]  /*4ee0*/  LDSM.16.M88.4 R108, [R221+0x6c00] ;  /* 0x006c0000dd6c783b */ /* 0x000ea20000000200 */
[C---:B---3--:R-:W-:Y:S07]  /*4ef0*/  HMMA.16816.F32 R8, R60.reuse, R16, RZ ;  /* 0x000000103c08723c */ /* 0x048fee00000018ff */
[----:B------:R-:W-:Y:S01]  /*4f00*/  LDSM.16.M88.4 R176, [R225] ;  /* 0x00000000e1b0783b */ /* 0x000fe20000000200 */
[-C--:B------:R-:W-:Y:S07]  /*4f10*/  HMMA.16816.F32 R12, R60, R18.reuse, RZ ;  /* 0x000000123c0c723c */ /* 0x080fee00000018ff */
[----:B------:R-:W3:Y:S01]  /*4f20*/  LDSM.16.M88.4 R180, [R223+0x6000] ;  /* 0x00600000dfb4783b */ /* 0x000ee20000000200 */
[C---:B------:R-:W-:Y:S07]  /*4f30*/  HMMA.16816.F32 R16, R64.reuse, R18, RZ ;  /* 0x000000124010723c */ /* 0x040fee00000018ff */
[----:B------:R-:W1:Y:S01]  /*4f40*/  LDSM.16.M88.4 R184, [R225+0x1000] ;  /* 0x00100000e1b8783b */ /* 0x000e620000000200 */
[-C--:B----4-:R-:W-:Y:S07]  /*4f50*/  HMMA.16816.F32 R20, R64, R32.reuse, RZ ;  /* 0x000000204014723c */ /* 0x090fee00000018ff */
[----:B------:R-:W4:Y:S01]  /*4f60*/  LDSM.16.M88.4 R188, [R223+0x6400] ;  /* 0x00640000dfbc783b */ /* 0x000f220000000200 */
[C---:B------:R-:W-:Y:S07]  /*4f70*/  HMMA.16816.F32 R24, R60.reuse, R32, RZ ;  /* 0x000000203c18723c */ /* 0x040fee00000018ff */
[----:B------:R-:W1:Y:S01]  /*4f80*/  LDSM.16.M88.4 R192, [R223+0x6800] ;  /* 0x00680000dfc0783b */ /* 0x000e620000000200 */
[-C--:B------:R-:W-:Y:S07]  /*4f90*/  HMMA.16816.F32 R28, R60, R34.reuse, RZ ;  /* 0x000000223c1c723c */ /* 0x080fee00000018ff */
[----:B------:R-:W1:Y:S01]  /*4fa0*/  LDSM.16.M88.4 R196, [R223+0x6c00] ;  /* 0x006c0000dfc4783b */ /* 0x000e620000000200 */
[C---:B------:R-:W-:Y:S07]  /*4fb0*/  HMMA.16816.F32 R32, R64.reuse, R34, RZ ;  /* 0x000000224020723c */ /* 0x040fee00000018ff */
[----:B------:R-:W-:Y:S01]  /*4fc0*/  LDSM.16.M88.4 R200, [R221+0x7800] ;  /* 0x00780000ddc8783b */ /* 0x000fe20000000200 */
[-C--:B-----5:R-:W-:Y:S07]  /*4fd0*/  HMMA.16816.F32 R36, R64, R48.reuse, RZ ;  /* 0x000000304024723c */ /* 0x0a0fee00000018ff */
[----:B------:R-:W-:Y:S01]  /*4fe0*/  LDSM.16.M88.4 R204, [R221+0x7c00] ;  /* 0x007c0000ddcc783b */ /* 0x000fe20000000200 */
[C---:B------:R-:W-:Y:S07]  /*4ff0*/  HMMA.16816.F32 R40, R60.reuse, R48, RZ ;  /* 0x000000303c28723c */ /* 0x040fee00000018ff */
[----:B------:R-:W-:Y:S01]  /*5000*/  LDSM.16.M88.4 R208, [R225+0x2000] ;  /* 0x00200000e1d0783b */ /* 0x000fe20000000200 */
[-C--:B------:R-:W-:Y:S07]  /*5010*/  HMMA.16816.F32 R44, R60, R50.reuse, RZ ;  /* 0x000000323c2c723c */ /* 0x080fee00000018ff */
[----:B------:R-:W-:Y:S01]  /*5020*/  LDSM.16.M88.4 R212, [R223+0x7000] ;  /* 0x00700000dfd4783b */ /* 0x000fe20000000200 */
[C---:B------:R-:W-:Y:S07]  /*5030*/  HMMA.16816.F32 R48, R64.reuse, R50, RZ ;  /* 0x000000324030723c */ /* 0x040fee00000018ff */
[----:B------:R-:W-:Y:S01]  /*5040*/  LDSM.16.M88.4 R216, [R223+0x8000] ;  /* 0x00800000dfd8783b */ /* 0x000fe20000000200 */
[-C--:B--2---:R-:W-:Y:S08]  /*5050*/  HMMA.16816.F32 R52, R64, R108.reuse, RZ ;  /* 0x0000006c4034723c */ /* 0x084ff000000018ff */
[C---:B------:R-:W-:Y:S08]  /*5060*/  HMMA.16816.F32 R56, R60.reuse, R108, RZ ;  /* 0x0000006c3c38723c */ /* 0x040ff000000018ff */
[-C--:B------:R-:W-:Y:S08]  /*5070*/  HMMA.16816.F32 R60, R60, R110.reuse, RZ ;  /* 0x0000006e3c3c723c */ /* 0x080ff000000018ff */
[----:B------:R-:W-:Y:S01]  /*5080*/  HMMA.16816.F32 R64, R64, R110, RZ ;  /* 0x0000006e4040723c */ /* 0x000fe200000018ff */
[----:B------:R-:W-:Y:S07]  /*5090*/  LDSM.16.M88.4 R108, [R224+0x2000] ;  /* 0x00200000e06c783b */ /* 0x000fee0000000200 */
[-C--:B---3--:R-:W-:Y:S08]  /*50a0*/  HMMA.16816.F32 R4, R176, R180.reuse, R4 ;  /* 0x000000b4b004723c */ /* 0x088ff00000001804 */
[C---:B-1----:R-:W-:Y:S08]  /*50b0*/  HMMA.16816.F32 R8, R184.reuse, R180, R8 ;  /* 0x000000b4b808723c */ /* 0x042ff00000001808 */
[-C--:B------:R-:W-:Y:S08]  /*50c0*/  HMMA.16816.F32 R12, R184, R182.reuse, R12 ;  /* 0x000000b6b80c723c */ /* 0x080ff0000000180c */
[C---:B------:R-:W-:Y:S01]  /*50d0*/  HMMA.16816.F32 R16, R176.reuse, R182, R16 ;  /* 0x000000b6b010723c */ /* 0x040fe20000001810 */
[----:B------:R-:W1:Y:S07]  /*50e0*/  LDSM.16.M88.4 R180, [R221+0x7000] ;  /* 0x00700000ddb4783b */ /* 0x000e6e0000000200 */
[-C--:B----4-:R-:W-:Y:S08]  /*50f0*/  HMMA.16816.F32 R20, R176, R188.reuse, R20 ;  /* 0x000000bcb014723c */ /* 0x090ff00000001814 */
[C---:B------:R-:W-:Y:S08]  /*5100*/  HMMA.16816.F32 R24, R184.reuse, R188, R24 ;  /* 0x000000bcb818723c */ /* 0x040ff00000001818 */
[-C--:B------:R-:W-:Y:S08]  /*5110*/  HMMA.16816.F32 R28, R184, R190.reuse, R28 ;  /* 0x000000beb81c723c */ /* 0x080ff0000000181c */
[C---:B------:R-:W-:Y:S01]  /*5120*/  HMMA.16816.F32 R32, R176.reuse, R190, R32 ;  /* 0x000000beb020723c */ /* 0x040fe20000001820 */
[----:B------:R-:W2:Y:S07]  /*5130*/  LDSM.16.M88.4 R188, [R224+0x3000] ;  /* 0x00300000e0bc783b */ /* 0x000eae0000000200 */
[-C--:B------:R-:W-:Y:S08]  /*5140*/  HMMA.16816.F32 R36, R176, R192.reuse, R36 ;  /* 0x000000c0b024723c */ /* 0x080ff00000001824 */
[C---:B------:R-:W-:Y:S08]  /*5150*/  HMMA.16816.F32 R40, R184.reuse, R192, R40 ;  /* 0x000000c0b828723c */ /* 0x040ff00000001828 */
[-C--:B------:R-:W-:Y:S08]  /*5160*/  HMMA.16816.F32 R44, R184, R194.reuse, R44 ;  /* 0x000000c2b82c723c */ /* 0x080ff0000000182c */
[C---:B------:R-:W-:Y:S01]  /*5170*/  HMMA.16816.F32 R48, R176.reuse, R194, R48 ;  /* 0x000000c2b030723c */ /* 0x040fe20000001830 */
[----:B------:R-:W3:Y:S07]  /*5180*/  LDSM.16.M88.4 R192, [R221+0x7400] ;  /* 0x00740000ddc0783b */ /* 0x000eee0000000200 */
[-C--:B------:R-:W-:Y:S08]  /*5190*/  HMMA.16816.F32 R52, R176, R196.reuse, R52 ;  /* 0x000000c4b034723c */ /* 0x080ff00000001834 */
[C---:B------:R-:W-:Y:S08]  /*51a0*/  HMMA.16816.F32 R56, R184.reuse, R196, R56 ;  /* 0x000000c4b838723c */ /* 0x040ff00000001838 */
[-C--:B------:R-:W-:Y:S01]  /*51b0*/  HMMA.16816.F32 R60, R184, R198.reuse, R60 ;  /* 0x000000c6b83c723c */ /* 0x080fe2000000183c */
[----:B------:R-:W4:Y:S07]  /*51c0*/  LDSM.16.M88.4 R184, [R225+0x3000] ;  /* 0x00300000e1b8783b */ /* 0x000f2e0000000200 */
[----:B------:R-:W-:Y:S01]  /*51d0*/  HMMA.16816.F32 R64, R176, R198, R64 ;  /* 0x000000c6b040723c */ /* 0x000fe20000001840 */
[----:B------:R-:W5:Y:S07]  /*51e0*/  LDSM.16.M88.4 R176, [R223+0x7400] ;  /* 0x00740000dfb0783b */ /* 0x000f6e0000000200 */
[-C--:B-1----:R-:W-:Y:S01]  /*51f0*/  HMMA.16816.F32 R4, R108, R180.reuse, R4 ;  /* 0x000000b46c04723c */ /* 0x082fe20000001804 */
[----:B------:R-:W-:Y:S07]  /*5200*/  LDSM.16.M88.4 R196, [R224+0x5000] ;  /* 0x00500000e0c4783b */ /* 0x000fee0000000200 */
[C---:B--2---:R-:W-:Y:S08]  /*5210*/  HMMA.16816.F32 R8, R188.reuse, R180, R8 ;  /* 0x000000b4bc08723c */ /* 0x044ff00000001808 */
        /* <DEDUP_REMOVED lines=18> */
[----:B------:R-:W1:Y:S07]  /*5340*/  LDSM.16.M88.4 R108, [R223+0x7800] ;  /* 0x00780000df6c783b */ /* 0x000e6e0000000200 */
[-C--:B------:R-:W-:Y:S01]  /*5350*/  HMMA.16816.F32 R4, R208, R212.reuse, R4 ;  /* 0x000000d4d004723c */ /* 0x080fe20000001804 */
[----:B------:R-:W2:Y:S07]  /*5360*/  LDSM.16.M88.4 R204, [R221+0x8800] ;  /* 0x00880000ddcc783b */ /* 0x000eae0000000200 */
[C---:B----4-:R-:W-:Y:S08]  /*5370*/  HMMA.16816.F32 R8, R184.reuse, R212, R8 ;  /* 0x000000d4b808723c */ /* 0x050ff00000001808 */
[-C--:B------:R-:W-:Y:S08]  /*5380*/  HMMA.16816.F32 R12, R184, R214.reuse, R12 ;  /* 0x000000d6b80c723c */ /* 0x080ff0000000180c */
[C---:B------:R-:W-:Y:S01]  /*5390*/  HMMA.16816.F32 R16, R208.reuse, R214, R16 ;  /* 0x000000d6d010723c */ /* 0x040fe20000001810 */
[----:B------:R-:W3:Y:S07]  /*53a0*/  LDSM.16.M88.4 R212, [R221+0x8c00] ;  /* 0x008c0000ddd4783b */ /* 0x000eee0000000200 */
[-C--:B-----5:R-:W-:Y:S08]  /*53b0*/  HMMA.16816.F32 R20, R208, R176.reuse, R20 ;  /* 0x000000b0d014723c */ /* 0x0a0ff00000001814 */
        /* <DEDUP_REMOVED lines=25> */
[-C--:B---3--:R-:W-:Y:S08]  /*5550*/  HMMA.16816.F32 R52, R188, R212.reuse, R52 ;  /* 0x000000d4bc34723c */ /* 0x088ff00000001834 */
[C---:B------:R-:W-:Y:S08]  /*5560*/  HMMA.16816.F32 R56, R196.reuse, R212, R56 ;  /* 0x000000d4c438723c */ /* 0x040ff00000001838 */
[-C--:B------:R-:W-:Y:S08]  /*5570*/  HMMA.16816.F32 R60, R196, R214.reuse, R60 ;  /* 0x000000d6c43c723c */ /* 0x080ff0000000183c */
[----:B------:R-:W-:Y:S08]  /*5580*/  HMMA.16816.F32 R64, R188, R214, R64 ;  /* 0x000000d6bc40723c */ /* 0x000ff00000001840 */
[-C--:B----4-:R-:W-:Y:S08]  /*5590*/  HMMA.16816.F32 R4, R176, R216.reuse, R4 ;  /* 0x000000d8b004723c */ /* 0x090ff00000001804 */
[C---:B-1----:R-:W-:Y:S08]  /*55a0*/  HMMA.16816.F32 R8, R108.reuse, R216, R8 ;  /* 0x000000d86c08723c */ /* 0x042ff00000001808 */
[-C--:B------:R-:W-:Y:S08]  /*55b0*/  HMMA.16816.F32 R12, R108, R218.reuse, R12 ;  /* 0x000000da6c0c723c */ /* 0x080ff0000000180c */
[----:B------:R-:W-:Y:S01]  /*55c0*/  FMUL.FTZ R4, R4, c[0x0][0x2ec] ;  /* 0x0000bb0004047a20 */ /* 0x000fe20000410000 */
[C---:B------:R-:W-:Y:S03]  /*55d0*/  HMMA.16816.F32 R16, R176.reuse, R218, R16 ;  /* 0x000000dab010723c */ /* 0x040fe60000001810 */
[----:B------:R-:W1:Y:S01]  /*55e0*/  MUFU.TANH R180, R4 ;  /* 0x0000000400b47308 */ /* 0x000e620000002400 */
[----:B------:R-:W-:Y:S02]  /*55f0*/  FMUL.FTZ R5, R5, c[0x0][0x2ec] ;  /* 0x0000bb0005057a20 */ /* 0x000fe40000410000 */
[----:B------:R-:W-:Y:S02]  /*5600*/  FMUL.FTZ R6, R6, c[0x0][0x2ec] ;  /* 0x0000bb0006067a20 */ /* 0x000fe40000410000 */
[----:B------:R-:W-:Y:S04]  /*5610*/  FMUL.FTZ R7, R7, c[0x0][0x2ec] ;  /* 0x0000bb0007077a20 */ /* 0x000fe80000410000 */
[----:B------:R-:W-:Y:S01]  /*5620*/  FMUL.FTZ R8, R8, c[0x0][0x2ec] ;  /* 0x0000bb0008087a20 */ /* 0x000fe20000410000 */
[----:B------:R-:W2:Y:S01]  /*5630*/  MUFU.TANH R185, R5 ;  /* 0x0000000500b97308 */ /* 0x000ea20000002400 */
[----:B------:R-:W-:Y:S02]  /*5640*/  FMUL.FTZ R9, R9, c[0x0][0x2ec] ;  /* 0x0000bb0009097a20 */ /* 0x000fe40000410000 */
[----:B------:R-:W-:Y:S02]  /*5650*/  FMUL.FTZ R10, R10, c[0x0][0x2ec] ;  /* 0x0000bb000a0a7a20 */ /* 0x000fe40000410000 */
[----:B------:R-:W-:Y:S02]  /*5660*/  FMUL.FTZ R11, R11, c[0x0][0x2ec] ;  /* 0x0000bb000b0b7a20 */ /* 0x000fe40000410000 */
[----:B------:R-:W-:Y:S02]  /*5670*/  FMUL.FTZ R12, R12, c[0x0][0x2ec] ;  /* 0x0000bb000c0c7a20 */ /* 0x000fe40000410000 */
[----:B------:R-:W-:Y:S01]  /*5680*/  FMUL.FTZ R13, R13, c[0x0][0x2ec] ;  /* 0x0000bb000d0d7a20 */ /* 0x000fe20000410000 */
[----:B------:R-:W3:Y:S01]  /*5690*/  MUFU.TANH R181, R6 ;  /* 0x0000000600b57308 */ /* 0x000ee20000002400 */
[----:B------:R-:W-:Y:S02]  /*56a0*/  FMUL.FTZ R14, R14, c[0x0][0x2ec] ;  /* 0x0000bb000e0e7a20 */ /* 0x000fe40000410000 */
[----:B------:R-:W-:Y:S07]  /*56b0*/  FMUL.FTZ R15, R15, c[0x0][0x2ec] ;  /* 0x0000bb000f0f7a20 */ /* 0x000fee0000410000 */
[----:B------:R4:W1:Y:S10]  /*56c0*/  MUFU.TANH R186, R7 ;  /* 0x0000000700ba7308 */ /* 0x0008740000002400 */
[----:B------:R-:W1:Y:S10]  /*56d0*/  MUFU.TANH R183, R8 ;  /* 0x0000000800b77308 */ /* 0x000e740000002400 */
[----:B------:R-:W1:Y:S01]  /*56e0*/  MUFU.TANH R190, R9 ;  /* 0x0000000900be7308 */ /* 0x000e620000002400 */
[----:B----4-:R-:W4:Y:S09]  /*56f0*/  LDSM.16.M88.4 R4, [R223+0x8400] ;  /* 0x00840000df04783b */ /* 0x010f320000000200 */
[----:B------:R-:W1:Y:S10]  /*5700*/  MUFU.TANH R182, R10 ;  /* 0x0000000a00b67308 */ /* 0x000e740000002400 */
[----:B------:R5:W1:Y:S10]  /*5710*/  MUFU.TANH R191, R11 ;  /* 0x0000000b00bf7308 */ /* 0x000a740000002400 */
[----:B------:R1:W1:Y:S10]  /*5720*/  MUFU.TANH R184, R12 ;  /* 0x0000000c00b87308 */ /* 0x0002740000002400 */
[----:B------:R2:W2:Y:S01]  /*5730*/  MUFU.TANH R189, R13 ;  /* 0x0000000d00bd7308 */ /* 0x0004a20000002400 */
[----:B-----5:R-:W5:Y:S01]  /*5740*/  LDSM.16.M88.4 R8, [R223+0x8800] ;  /* 0x00880000df08783b */ /* 0x020f620000000200 */
[-C--:B----4-:R-:W-:Y:S08]  /*5750*/  HMMA.16816.F32 R20, R176, R4.reuse, R20 ;  /* 0x00000004b014723c */ /* 0x090ff00000001814 */
[----:B------:R4:W3:Y:S01]  /*5760*/  MUFU.TANH R188, R14 ;  /* 0x0000000e00bc7308 */ /* 0x0008e20000002400 */
[C---:B------:R-:W-:Y:S04]  /*5770*/  HMMA.16816.F32 R24, R108.reuse, R4, R24 ;  /* 0x000000046c18723c */ /* 0x040fe80000001818 */
[----:B-1----:R-:W-:Y:S05]  /*5780*/  FMUL.FTZ R12, R18, c[0x0][0x2ec] ;  /* 0x0000bb00120c7a20 */ /* 0x002fea0000410000 */
[----:B------:R1:W1:Y:S01]  /*5790*/  MUFU.TANH R187, R15 ;  /* 0x0000000f00bb7308 */ /* 0x0002620000002400 */
[-C--:B------:R-:W-:Y:S03]  /*57a0*/  HMMA.16816.F32 R28, R108, R6.reuse, R28 ;  /* 0x000000066c1c723c */ /* 0x080fe6000000181c */
[----:B--2---:R-:W-:Y:S05]  /*57b0*/  FMUL.FTZ R13, R17, c[0x0][0x2ec] ;  /* 0x0000bb00110d7a20 */ /* 0x004fea0000410000 */
[C---:B------:R-:W-:Y:S01]  /*57c0*/  HMMA.16816.F32 R32, R176.reuse, R6, R32 ;  /* 0x00000006b020723c */ /* 0x040fe20000001820 */
[----:B------:R-:W2:Y:S01]  /*57d0*/  MUFU.TANH R12, R12 ;  /* 0x0000000c000c7308 */ /* 0x000ea20000002400 */
[----:B------:R-:W2:Y:S01]  /*57e0*/  LDSM.16.M88.4 R4, [R223+0x8c00] ;  /* 0x008c0000df04783b */ /* 0x000ea20000000200 */
[----:B------:R-:W-:Y:S04]  /*57f0*/  DEPBAR.LE SB0, 0x0 ;  /* 0x000080000000791a */ /* 0x000fe80000000000 */
[----:B----4-:R-:W-:Y:S02]  /*5800*/  FMUL.FTZ R14, R19, c[0x0][0x2ec] ;  /* 0x0000bb00130e7a20 */ /* 0x010fe40000410000 */
[----:B------:R-:W-:Y:S02]  /*5810*/  FMUL.FTZ R20, R20, c[0x0][0x2ec] ;  /* 0x0000bb0014147a20 */ /* 0x000fe40000410000 */
[----:B------:R-:W4:Y:S01]  /*5820*/  MUFU.TANH R13, R13 ;  /* 0x0000000d000d7308 */ /* 0x000f220000002400 */
[----:B------:R-:W-:Y:S01]  /*5830*/  BAR.SYNC.DEFER_BLOCKING 0x0 ;  /* 0x0000000000007b1d */ /* 0x000fe20000010000 */
[----:B------:R-:W-:Y:S01]  /*5840*/  FMUL.FTZ R21, R21, c[0x0][0x2ec] ;  /* 0x0000bb0015157a20 */ /* 0x000fe20000410000 */
[-C--:B-----5:R-:W-:Y:S05]  /*5850*/  HMMA.16816.F32 R36, R176, R8.reuse, R36 ;  /* 0x00000008b024723c */ /* 0x0a0fea0000001824 */
[----:B-1----:R-:W-:Y:S02]  /*5860*/  FMUL.FTZ R15, R16, c[0x0][0x2ec] ;  /* 0x0000bb00100f7a20 */ /* 0x002fe40000410000 */
[----:B------:R-:W1:Y:S01]  /*5870*/  MUFU.TANH R14, R14 ;  /* 0x0000000e000e7308 */ /* 0x000e620000002400 */
[----:B------:R-:W-:Y:S01]  /*5880*/  FMUL.FTZ R22, R22, c[0x0][0x2ec] ;  /* 0x0000bb0016167a20 */ /* 0x000fe20000410000 */
[C---:B------:R-:W-:Y:S04]  /*5890*/  HMMA.16816.F32 R40, R108.reuse, R8, R40 ;  /* 0x000000086c28723c */ /* 0x040fe80000001828 */
[----:B------:R-:W-:Y:S02]  /*58a0*/  FMUL.FTZ R23, R23, c[0x0][0x2ec] ;  /* 0x0000bb0017177a20 */ /* 0x000fe40000410000 */
[----:B------:R-:W-:Y:S02]  /*58b0*/  FMUL.FTZ R24, R24, c[0x0][0x2ec] ;  /* 0x0000bb0018187a20 */ /* 0x000fe40000410000 */
[----:B------:R-:W1:Y:S01]  /*58c0*/  MUFU.TANH R15, R15 ;  /* 0x0000000f000f7308 */ /* 0x000e620000002400 */
[-C--:B------:R-:W-:Y:S03]  /*58d0*/  HMMA.16816.F32 R44, R108, R10.reuse, R44 ;  /* 0x0000000a6c2c723c */ /* 0x080fe6000000182c */
[----:B------:R-:W-:Y:S02]  /*58e0*/  FMUL.FTZ R25, R25, c[0x0][0x2ec] ;  /* 0x0000bb0019197a20 */ /* 0x000fe40000410000 */
[----:B------:R-:W-:Y:S02]  /*58f0*/  FMUL.FTZ R26, R26, c[0x0][0x2ec] ;  /* 0x0000bb001a1a7a20 */ /* 0x000fe40000410000 */
[----:B------:R-:W-:Y:S01]  /*5900*/  FMUL.FTZ R27, R27, c[0x0][0x2ec] ;  /* 0x0000bb001b1b7a20 */ /* 0x000fe20000410000 */
[C---:B------:R-:W-:Y:S01]  /*5910*/  HMMA.16816.F32 R48, R176.reuse, R10, R48 ;  /* 0x0000000ab030723c */ /* 0x040fe20000001830 */
[----:B------:R1:W1:Y:S03]  /*5920*/  MUFU.TANH R192, R20 ;  /* 0x0000001400c07308 */ /* 0x0002660000002400 */
[----:B------:R-:W-:Y:S02]  /*5930*/  FMUL.FTZ R28, R28, c[0x0][0x2ec] ;  /* 0x0000bb001c1c7a20 */ /* 0x000fe40000410000 */
[----:B------:R-:W-:Y:S02]  /*5940*/  FMUL.FTZ R29, R29, c[0x0][0x2ec] ;  /* 0x0000bb001d1d7a20 */ /* 0x000fe40000410000 */
[-C--:B--2---:R-:W-:Y:S03]  /*5950*/  HMMA.16816.F32 R52, R176, R4.reuse, R52 ;  /* 0x00000004b034723c */ /* 0x084fe60000001834 */
[----:B------:R2:W1:Y:S01]  /*5960*/  MUFU.TANH R194, R21 ;  /* 0x0000001500c27308 */ /* 0x0004620000002400 */
[----:B------:R-:W-:Y:S02]  /*5970*/  FMUL.FTZ R30, R30, c[0x0][0x2ec] ;  /* 0x0000bb001e1e7a20 */ /* 0x000fe40000410000 */
[----:B------:R-:W-:Y:S02]  /*5980*/  FMUL.FTZ R31, R31, c[0x0][0x2ec] ;  /* 0x0000bb001f1f7a20 */ /* 0x000fe40000410000 */
[C---:B------:R-:W-:Y:S04]  /*5990*/  HMMA.16816.F32 R56, R108.reuse, R4, R56 ;  /* 0x000000046c38723c */ /* 0x040fe80000001838 */
[----:B------:R-:W-:Y:S01]  /*59a0*/  FMUL.FTZ R32, R32, c[0x0][0x2ec] ;  /* 0x0000bb0020207a20 */ /* 0x000fe20000410000 */
[----:B------:R2:W1:Y:S01]  /*59b0*/  MUFU.TANH R196, R22 ;  /* 0x0000001600c47308 */ /* 0x0004620000002400 */
[----:B------:R-:W-:Y:S02]  /*59c0*/  FMUL.FTZ R33, R33, c[0x0][0x2ec] ;  /* 0x0000bb0021217a20 */ /* 0x000fe40000410000 */
[-C--:B------:R-:W-:Y:S04]  /*59d0*/  HMMA.16816.F32 R60, R108, R6.reuse, R60 ;  /* 0x000000066c3c723c */ /* 0x080fe8000000183c */
[----:B------:R-:W-:Y:S02]  /*59e0*/  FMUL.FTZ R34, R34, c[0x0][0x2ec] ;  /* 0x0000bb0022227a20 */ /* 0x000fe40000410000 */
[----:B------:R-:W-:Y:S01]  /*59f0*/  FMUL.FTZ R35, R35, c[0x0][0x2ec] ;  /* 0x0000bb0023237a20 */ /* 0x000fe20000410000 */
[----:B------:R2:W1:Y:S01]  /*5a00*/  MUFU.TANH R198, R23 ;  /* 0x0000001700c67308 */ /* 0x0004620000002400 */
[----:B------:R-:W-:Y:S04]  /*5a10*/  HMMA.16816.F32 R64, R176, R6, R64 ;  /* 0x00000006b040723c */ /* 0x000fe80000001840 */
[----:B------:R-:W-:Y:S02]  /*5a20*/  FMUL.FTZ R36, R36, c[0x0][0x2ec] ;  /* 0x0000bb0024247a20 */ /* 0x000fe40000410000 */
[----:B------:R-:W-:Y:S02]  /*5a30*/  FMUL.FTZ R37, R37, c[0x0][0x2ec] ;  /* 0x0000bb0025257a20 */ /* 0x000fe40000410000 */
[----:B------:R-:W-:Y:S01]  /*5a40*/  FMUL.FTZ R38, R38, c[0x0][0x2ec] ;  /* 0x0000bb0026267a20 */ /* 0x000fe20000410000 */
[----:B------:R2:W1:Y:S03]  /*5a50*/  MUFU.TANH R200, R24 ;  /* 0x0000001800c87308 */ /* 0x0004660000002400 */
[----:B------:R-:W-:Y:S02]  /*5a60*/  FMUL.FTZ R39, R39, c[0x0][0x2ec] ;  /* 0x0000bb0027277a20 */ /* 0x000fe40000410000 */
[----:B------:R-:W-:Y:S02]  /*5a70*/  FMUL.FTZ R40, R40, c[0x0][0x2ec] ;  /* 0x0000bb0028287a20 */ /* 0x000fe40000410000 */
[----:B------:R-:W-:Y:S02]  /*5a80*/  FMUL.FTZ R41, R41, c[0x0][0x2ec] ;  /* 0x0000bb0029297a20 */ /* 0x000fe40000410000 */
[----:B------:R-:W-:Y:S01]  /*5a90*/  FMUL.FTZ R42, R42, c[0x0][0x2ec] ;  /* 0x0000bb002a2a7a20 */ /* 0x000fe20000410000 */
[----:B------:R2:W1:Y:S01]  /*5aa0*/  MUFU.TANH R201, R25 ;  /* 0x0000001900c97308 */ /* 0x0004620000002400 */
[----:B------:R-:W-:Y:S02]  /*5ab0*/  FMUL.FTZ R43, R43, c[0x0][0x2ec] ;  /* 0x0000bb002b2b7a20 */ /* 0x000fe40000410000 */
        /* <DEDUP_REMOVED lines=28> */
[----:B------:R2:W1:Y:S10]  /*5c80*/  MUFU.TANH R206, R30 ;  /* 0x0000001e00ce7308 */ /* 0x0004740000002400 */
        /* <DEDUP_REMOVED lines=36> */
[----:B------:R2:W1:Y:S02]  /*5ed0*/  MUFU.TANH R179, R67 ;  /* 0x0000004300b37308 */ /* 0x0004640000002400 */
[----:B-1234-:R-:W-:-:S05]  /*5ee0*/  @P0 BRA `(.L_x_295) ;  /* 0xffffec1000000947 */ /* 0x01efca000383ffff */
.L_x_294:
[----:B------:R-:W-:Y:S01]  /*5ef0*/  FMNMX.FTZ R0, R180, R100, !PT ;  /* 0x00000064b4007209 */ /* 0x000fe20007810000 */
[----:B------:R-:W-:Y:S01]  /*5f00*/  LDSM.16.MT88.4 R20, [R220+0x9000] ;  /* 0x00900000dc14783b */ /* 0x000fe20000004200 */
[----:B------:R-:W-:Y:S02]  /*5f10*/  IADD3 R227, R227, -0x1, RZ ;  /* 0xffffffffe3e37810 */ /* 0x000fe40007ffe0ff */
[----:B-1----:R-:W-:Y:S02]  /*5f20*/  FMNMX.FTZ R2, R185, R0, !PT ;  /* 0x00000000b9027209 */ /* 0x002fe40007810000 */
[----:B------:R-:W-:Y:S02]  /*5f30*/  FMNMX.FTZ R0, R181, R105, !PT ;  /* 0x00000069b5007209 */ /* 0x000fe40007810000 */
[----:B------:R-:W-:Y:S01]  /*5f40*/  FMNMX.FTZ R3, R15, R2, !PT ;  /* 0x000000020f037209 */ /* 0x000fe20007810000 */
[----:B------:R-:W-:Y:S01]  /*5f50*/  LDSM.16.MT88.4 R36, [R222+0x9000] ;  /* 0x00900000de24783b */ /* 0x000fe20000004200 */
[----:B------:R-:W-:Y:S02]  /*5f60*/  FMNMX.FTZ R2, R186, R0, !PT ;  /* 0x00000000ba027209 */ /* 0x000fe40007810000 */
[----:B------:R-:W-:Y:S02]  /*5f70*/  FMNMX.FTZ R4, R13, R3, !PT ;  /* 0x000000030d047209 */ /* 0x000fe40007810000 */
[----:B------:R-:W-:Y:S02]  /*5f80*/  FMNMX.FTZ R0, R183, R106, !PT ;  /* 0x0000006ab7007209 */ /* 0x000fe40007810000 */
        /* <DEDUP_REMOVED lines=62> */
[----:B------:R-:W3:Y:S01]  /*6370*/  SHFL.BFLY PT, R2, R0, 0x2, 0x1f ;  /* 0x0c401f0000027f89 */ /* 0x000ee200000e0000 */
[----:B-1----:R-:W-:Y:S07]  /*6380*/  FMNMX.FTZ R104, R104, R6, !PT ;  /* 0x0000000668687209 */ /* 0x002fee0007810000 */
[----:B------:R-:W1:Y:S01]  /*6390*/  SHFL.BFLY PT, R5, R4, 0x2, 0x1f ;  /* 0x0c401f0004057f89 */ /* 0x000e6200000e0000 */
[----:B------:R-:W-:Y:S02]  /*63a0*/  FSETP.NEU.FTZ.AND P1, PT, R104, -INF , PT ;  /* 0xff8000006800780b */ /* 0x000fe40003f3d000 */
[----:B--2---:R-:W-:Y:S05]  /*63b0*/  FMNMX.FTZ R103, R3, R103, !PT ;  /* 0x0000006703677209 */ /* 0x004fea0007810000 */
[----:B------:R-:W2:Y:S01]  /*63c0*/  SHFL.BFLY PT, R7, R103, 0x1, 0x1f ;  /* 0x0c201f0067077f89 */ /* 0x000ea200000e0000 */
[----:B---3--:R-:W-:Y:S01]  /*63d0*/  FMNMX.FTZ R2, R0, R2, !PT ;  /* 0x0000000200027209 */ /* 0x008fe20007810000 */
[----:B------:R-:W-:Y:S04]  /*63e0*/  FADD.FTZ R0, -R104, R100 ;  /* 0x0000006468007221 */ /* 0x000fe80000010100 */
[----:B------:R-:W-:Y:S02]  /*63f0*/  FMUL.FTZ R0, R0, c[0x0][0x23c] ;  /* 0x00008f0000007a20 */ /* 0x000fe40000410000 */
[----:B------:R-:W3:Y:S02]  /*6400*/  SHFL.BFLY PT, R3, R2, 0x1, 0x1f ;  /* 0x0c201f0002037f89 */ /* 0x000ee400000e0000 */
[----:B------:R4:W5:Y:S01]  /*6410*/  MUFU.EX2 R101, R0 ;  /* 0x0000000000657308 */ /* 0x0009620000000800 */
[----:B-1----:R-:W-:Y:S05]  /*6420*/  FMNMX.FTZ R4, R4, R5, !PT ;  /* 0x0000000504047209 */ /* 0x002fea0007810000 */
[----:B------:R-:W1:Y:S01]  /*6430*/  SHFL.BFLY PT, R102, R4, 0x1, 0x1f ;  /* 0x0c201f0004667f89 */ /* 0x000e6200000e0000 */
[----:B--2---:R-:W-:Y:S02]  /*6440*/  FMNMX.FTZ R103, R103, R7, !PT ;  /* 0x0000000767677209 */ /* 0x004fe40007810000 */
[----:B---3--:R-:W-:Y:S03]  /*6450*/  FMNMX.FTZ R3, R2, R3, !PT ;  /* 0x0000000302037209 */ /* 0x008fe60007810000 */
[----:B----4-:R-:W-:Y:S02]  /*6460*/  FADD.FTZ R0, -R103, R105 ;  /* 0x0000006967007221 */ /* 0x010fe40000010100 */
[----:B------:R-:W-:Y:S02]  /*6470*/  FMUL.FTZ R105, R104, c[0x0][0x23c] ;  /* 0x00008f0068697a20 */ /* 0x000fe40000410000 */
[----:B------:R-:W-:Y:S01]  /*6480*/  FMUL.FTZ R0, R0, c[0x0][0x23c] ;  /* 0x00008f0000007a20 */ /* 0x000fe20000410000 */
[----:B-1----:R-:W-:Y:S01]  /*6490*/  FMNMX.FTZ R102, R4, R102, !PT ;  /* 0x0000006604667209 */ /* 0x002fe20007810000 */
[----:B------:R-:W-:Y:S02]  /*64a0*/  FMUL.FTZ R110, R3, c[0x0][0x23c] ;  /* 0x00008f00036e7a20 */ /* 0x000fe40000410000 */
[----:B------:R1:W2:Y:S01]  /*64b0*/  MUFU.EX2 R100, R0 ;  /* 0x0000000000647308 */ /* 0x0002a20000000800 */
[----:B------:R-:W-:Y:S01]  /*64c0*/  FSEL R105, R105, RZ, P1 ;  /* 0x000000ff69697208 */ /* 0x000fe20000800000 */
[----:B-----5:R-:W-:Y:S01]  /*64d0*/  FMUL.FTZ R16, R101, R124 ;  /* 0x0000007c65107220 */ /* 0x020fe20000410000 */
[----:B------:R-:W-:Y:S01]  /*64e0*/  FSETP.NEU.FTZ.AND P1, PT, R103, -INF , PT ;  /* 0xff8000006700780b */ /* 0x000fe20003f3d000 */
[----:B------:R-:W-:Y:S02]  /*64f0*/  FMUL.FTZ R17, R101, R125 ;  /* 0x0000007d65117220 */ /* 0x000fe40000410000 */
[--C-:B------:R-:W-:Y:S02]  /*6500*/  FFMA.FTZ R4, R180, c[0x0][0x23c], -R105.reuse ;  /* 0x00008f00b4047a23 */ /* 0x100fe40000010869 */
[--C-:B------:R-:W-:Y:S02]  /*6510*/  FFMA.FTZ R5, R185, c[0x0][0x23c], -R105.reuse ;  /* 0x00008f00b9057a23 */ /* 0x100fe40000010869 */
[----:B------:R-:W3:Y:S01]  /*6520*/  MUFU.EX2 R8, R4 ;  /* 0x0000000400087308 */ /* 0x000ee20000000800 */
[--C-:B------:R-:W-:Y:S02]  /*6530*/  FFMA.FTZ R41, R192, c[0x0][0x23c], -R105.reuse ;  /* 0x00008f00c0297a23 */ /* 0x100fe40000010869 */
[C---:B------:R-:W-:Y:S02]  /*6540*/  FMUL.FTZ R32, R101.reuse, R140 ;  /* 0x0000008c65207220 */ /* 0x040fe40000410000 */
[----:B------:R-:W-:Y:S02]  /*6550*/  FMUL.FTZ R33, R101, R141 ;  /* 0x0000008d65217220 */ /* 0x000fe40000410000 */
[--C-:B------:R-:W-:Y:S02]  /*6560*/  FFMA.FTZ R44, R194, c[0x0][0x23c], -R105.reuse ;  /* 0x00008f00c22c7a23 */ /* 0x100fe40000010869 */
[--C-:B------:R-:W-:Y:S01]  /*6570*/  FFMA.FTZ R57, R193, c[0x0][0x23c], -R105.reuse ;  /* 0x00008f00c1397a23 */ /* 0x100fe20000010869 */
[----:B------:R-:W-:Y:S01]  /*6580*/  MUFU.EX2 R5, R5 ;  /* 0x0000000500057308 */ /* 0x000fe20000000800 */
[----:B------:R-:W-:Y:S02]  /*6590*/  FMUL.FTZ R48, R101, R156 ;  /* 0x0000009c65307220 */ /* 0x000fe40000410000 */
[----:B------:R-:W-:Y:S02]  /*65a0*/  FFMA.FTZ R60, R195, c[0x0][0x23c], -R105 ;  /* 0x00008f00c33c7a23 */ /* 0x000fe40000010869 */
[----:B-1----:R-:W-:Y:S02]  /*65b0*/  FADD.FTZ R0, -R102, R106 ;  /* 0x0000006a66007221 */ /* 0x002fe40000010100 */
[----:B------:R-:W-:Y:S02]  /*65c0*/  FMUL.FTZ R106, R103, c[0x0][0x23c] ;  /* 0x00008f00676a7a20 */ /* 0x000fe40000410000 */
[----:B------:R-:W-:Y:S01]  /*65d0*/  FMUL.FTZ R0, R0, c[0x0][0x23c] ;  /* 0x00008f0000007a20 */ /* 0x000fe20000410000 */
[----:B------:R-:W-:Y:S01]  /*65e0*/  MUFU.EX2 R140, R44 ;  /* 0x0000002c008c7308 */ /* 0x000fe20000000800 */
[----:B--2---:R-:W-:Y:S01]  /*65f0*/  FMUL.FTZ R18, R100, R126 ;  /* 0x0000007e64127220 */ /* 0x004fe20000410000 */
[----:B------:R-:W-:Y:S01]  /*6600*/  FSEL R106, R106, RZ, P1 ;  /* 0x000000ff6a6a7208 */ /* 0x000fe20000800000 */
[----:B------:R-:W-:Y:S01]  /*6610*/  FMUL.FTZ R19, R100, R127 ;  /* 0x0000007f64137220 */ /* 0x000fe20000410000 */
[----:B------:R-:W-:Y:S01]  /*6620*/  FSETP.NEU.FTZ.AND P1, PT, R102, -INF , PT ;  /* 0xff8000006600780b */ /* 0x000fe20003f3d000 */
[C---:B------:R-:W-:Y:S01]  /*6630*/  FMUL.FTZ R35, R100.reuse, R143 ;  /* 0x0000008f64237220 */ /* 0x040fe20000410000 */
[----:B---3--:R-:W-:Y:S01]  /*6640*/  MOV R185, R8 ;  /* 0x0000000800b97202 */ /* 0x008fe20000000f00 */
[--C-:B------:R-:W-:Y:S01]  /*6650*/  FFMA.FTZ R111, R199, c[0x0][0x23c], -R106.reuse ;  /* 0x00008f00c76f7a23 */ /* 0x100fe2000001086a */
[----:B------:R-:W-:Y:S01]  /*6660*/  LDSM.16.MT88.4 R124, [R220+0xb000] ;  /* 0x00b00000dc7c783b */ /* 0x000fe20000004200 */
[--C-:B------:R-:W-:Y:S01]  /*6670*/  FFMA.FTZ R4, R181, c[0x0][0x23c], -R106.reuse ;  /* 0x00008f00b5047a23 */ /* 0x100fe2000001086a */
[----:B------:R1:W2:Y:S01]  /*6680*/  MUFU.EX2 R2, R0 ;  /* 0x0000000000027308 */ /* 0x0002a20000000800 */
[----:B------:R-:W-:Y:S02]  /*6690*/  FMUL.FTZ R34, R100, R142 ;  /* 0x0000008e64227220 */ /* 0x000fe40000410000 */
[--C-:B------:R-:W-:Y:S02]  /*66a0*/  FFMA.FTZ R49, R196, c[0x0][0x23c], -R106.reuse ;  /* 0x00008f00c4317a23 */ /* 0x100fe4000001086a */
[C---:B------:R-:W-:Y:S02]  /*66b0*/  FMUL.FTZ R50, R100.reuse, R158 ;  /* 0x0000009e64327220 */ /* 0x040fe40000410000 */
[C---:B------:R-:W-:Y:S02]  /*66c0*/  FMUL.FTZ R51, R100.reuse, R159 ;  /* 0x0000009f64337220 */ /* 0x040fe40000410000 */
[--C-:B------:R-:W-:Y:S01]  /*66d0*/  FFMA.FTZ R65, R197, c[0x0][0x23c], -R106.reuse ;  /* 0x00008f00c5417a23 */ /* 0x100fe2000001086a */
[----:B------:R3:W-:Y:S01]  /*66e0*/  MUFU.EX2 R252, R111 ;  /* 0x0000006f00fc7308 */ /* 0x0007e20000000800 */
[C---:B------:R-:W-:Y:S02]  /*66f0*/  FMUL.FTZ R64, R101.reuse, R172 ;  /* 0x000000ac65407220 */ /* 0x040fe40000410000 */
[C---:B------:R-:W-:Y:S02]  /*6700*/  FMUL.FTZ R66, R100.reuse, R174 ;  /* 0x000000ae64427220 */ /* 0x040fe40000410000 */
[C---:B------:R-:W-:Y:S02]  /*6710*/  FMUL.FTZ R67, R100.reuse, R175 ;  /* 0x000000af64437220 */ /* 0x040fe40000410000 */
[C---:B------:R-:W-:Y:S02]  /*6720*/  FMUL.FTZ R68, R101.reuse, R68 ;  /* 0x0000004465447220 */ /* 0x040fe40000410000 */
[----:B------:R-:W-:Y:S01]  /*6730*/  FMUL.FTZ R69, R101, R69 ;  /* 0x0000004565457220 */ /* 0x000fe20000410000 */
[----:B------:R4:W-:Y:S01]  /*6740*/  MUFU.EX2 R9, R4 ;  /* 0x0000000400097308 */ /* 0x0009e20000000800 */
[C---:B------:R-:W-:Y:S02]  /*6750*/  FMUL.FTZ R70, R100.reuse, R70 ;  /* 0x0000004664467220 */ /* 0x040fe40000410000 */
[----:B------:R-:W-:Y:S02]  /*6760*/  FMUL.FTZ R71, R100, R71 ;  /* 0x0000004764477220 */ /* 0x000fe40000410000 */
[----:B-1----:R-:W-:Y:S02]  /*6770*/  FADD.FTZ R0, -R3, R107 ;  /* 0x0000006b03007221 */ /* 0x002fe40000010100 */
[----:B------:R-:W-:Y:S02]  /*6780*/  FMUL.FTZ R107, R102, c[0x0][0x23c] ;  /* 0x00008f00666b7a20 */ /* 0x000fe40000410000 */
[----:B------:R-:W-:Y:S01]  /*6790*/  FMUL.FTZ R0, R0, c[0x0][0x23c] ;  /* 0x00008f0000007a20 */ /* 0x000fe20000410000 */
[----:B------:R1:W-:Y:S01]  /*67a0*/  MUFU.EX2 R142, R57 ;  /* 0x00000039008e7308 */ /* 0x0003e20000000800 */
[C---:B--2---:R-:W-:Y:S01]  /*67b0*/  FMUL.FTZ R24, R2.reuse, R132 ;  /* 0x0000008402187220 */ /* 0x044fe20000410000 */
[----:B------:R-:W-:Y:S01]  /*67c0*/  FSEL R107, R107, RZ, P1 ;  /* 0x000000ff6b6b7208 */ /* 0x000fe20000800000 */
[C---:B------:R-:W-:Y:S01]  /*67d0*/  FMUL.FTZ R25, R2.reuse, R133 ;  /* 0x0000008502197220 */ /* 0x040fe20000410000 */
[----:B------:R-:W-:Y:S01]  /*67e0*/  FSETP.NEU.FTZ.AND P1, PT, R3, -INF , PT ;  /* 0xff8000000300780b */ /* 0x000fe20003f3d000 */
[----:B------:R-:W-:Y:S02]  /*67f0*/  FMUL.FTZ R40, R2, R148 ;  /* 0x0000009402287220 */ /* 0x000fe40000410000 */
[--C-:B---3--:R-:W-:Y:S01]  /*6800*/  FFMA.FTZ R111, R200, c[0x0][0x23c], -R107.reuse ;  /* 0x00008f00c86f7a23 */ /* 0x108fe2000001086b */
[----:B------:R-:W-:Y:S01]  /*6810*/  FSEL R110, R110, RZ, P1 ;  /* 0x000000ff6e6e7208 */ /* 0x000fe20000800000 */
[C---:B------:R-:W-:Y:S01]  /*6820*/  FMUL.FTZ R44, R2.reuse, R152 ;  /* 0x00000098022c7220 */ /* 0x040fe20000410000 */
[----:B------:R-:W2:Y:S01]  /*6830*/  MUFU.EX2 R0, R0 ;  /* 0x0000000000007308 */ /* 0x000ea20000000800 */
[C---:B------:R-:W-:Y:S02]  /*6840*/  FMUL.FTZ R45, R2.reuse, R153 ;  /* 0x00000099022d7220 */ /* 0x040fe40000410000 */
[----:B------:R-:W-:Y:S02]  /*6850*/  FMUL.FTZ R56, R2, R164 ;  /* 0x000000a402387220 */ /* 0x000fe40000410000 */
[--C-:B----4-:R-:W-:Y:S01]  /*6860*/  FFMA.FTZ R4, R186, c[0x0][0x23c], -R106.reuse ;  /* 0x00008f00ba047a23 */ /* 0x110fe2000001086a */
[----:B------:R-:W-:Y:S01]  /*6870*/  MOV R186, R5 ;  /* 0x0000000500ba7202 */ /* 0x000fe20000000f00 */
[----:B------:R-:W-:Y:S02]  /*6880*/  FFMA.FTZ R5, R14, c[0x0][0x23c], -R106 ;  /* 0x00008f000e057a23 */ /* 0x000fe4000001086a */
[C---:B------:R-:W-:Y:S01]  /*6890*/  FMUL.FTZ R61, R2.reuse, R169 ;  /* 0x000000a9023d7220 */ /* 0x040fe20000410000 */
[----:B------:R3:W-:Y:S01]  /*68a0*/  MUFU.EX2 R251, R111 ;  /* 0x0000006f00fb7308 */ /* 0x0007e20000000800 */
[C---:B------:R-:W-:Y:S02]  /*68b0*/  FMUL.FTZ R72, R2.reuse, R72 ;  /* 0x0000004802487220 */ /* 0x040fe40000410000 */
[C---:B------:R-:W-:Y:S02]  /*68c0*/  FMUL.FTZ R73, R2.reuse, R73 ;  /* 0x0000004902497220 */ /* 0x040fe40000410000 */
[C---:B-1----:R-:W-:Y:S02]  /*68d0*/  FMUL.FTZ R57, R2.reuse, R165 ;  /* 0x000000a502397220 */ /* 0x042fe40000410000 */
[C---:B------:R-:W-:Y:S02]  /*68e0*/  FMUL.FTZ R76, R2.reuse, R76 ;  /* 0x0000004c024c7220 */ /* 0x040fe40000410000 */
[----:B------:R-:W-:Y:S01]  /*68f0*/  FMUL.FTZ R77, R2, R77 ;  /* 0x0000004d024d7220 */ /* 0x000fe20000410000 */
[----:B------:R1:W-:Y:S01]  /*6900*/  MUFU.EX2 R8, R4 ;  /* 0x0000000400087308 */ /* 0x0003e20000000800 */
[C---:B------:R-:W-:Y:S02]  /*6910*/  FMUL.FTZ R80, R101.reuse, R80 ;  /* 0x0000005065507220 */ /* 0x040fe40000410000 */
[----:B------:R-:W-:Y:S02]  /*6920*/  FMUL.FTZ R81, R101, R81 ;  /* 0x0000005165517220 */ /* 0x000fe40000410000 */
[C---:B--2---:R-:W-:Y:S02]  /*6930*/  FMUL.FTZ R10, R0.reuse, R114 ;  /* 0x00000072000a7220 */ /* 0x044fe40000410000 */
[C---:B------:R-:W-:Y:S02]  /*6940*/  FMUL.FTZ R11, R0.reuse, R115 ;  /* 0x00000073000b7220 */ /* 0x040fe40000410000 */
[C---:B------:R-:W-:Y:S01]  /*6950*/  FMUL.FTZ R14, R0.reuse, R122 ;  /* 0x0000007a000e7220 */ /* 0x040fe20000410000 */
[----:B------:R-:W-:Y:S01]  /*6960*/  MUFU.EX2 R30, R5 ;  /* 0x00000005001e7308 */ /* 0x000fe20000000800 */
[C---:B------:R-:W-:Y:S02]  /*6970*/  FMUL.FTZ R31, R0.reuse, R139 ;  /* 0x0000008b001f7220 */ /* 0x040fe40000410000 */
[C---:B------:R-:W-:Y:S02]  /*6980*/  FMUL.FTZ R42, R0.reuse, R150 ;  /* 0x00000096002a7220 */ /* 0x040fe40000410000 */
[----:B---3--:R-:W-:Y:S02]  /*6990*/  FFMA.FTZ R111, R201, c[0x0][0x23c], -R107 ;  /* 0x00008f00c96f7a23 */ /* 0x008fe4000001086b */
[C---:B------:R-:W-:Y:S02]  /*69a0*/  FMUL.FTZ R43, R0.reuse, R151 ;  /* 0x00000097002b7220 */ /* 0x040fe40000410000 */
[C---:B------:R-:W-:Y:S01]  /*69b0*/  FMUL.FTZ R46, R0.reuse, R154 ;  /* 0x0000009a002e7220 */ /* 0x040fe20000410000 */
[----:B------:R2:W-:Y:S01]  /*69c0*/  MUFU.EX2 R250, R111 ;  /* 0x0000006f00fa7308 */ /* 0x0005e20000000800 */
[C---:B------:R-:W-:Y:S02]  /*69d0*/  FMUL.FTZ R47, R0.reuse, R155 ;  /* 0x0000009b002f7220 */ /* 0x040fe40000410000 */
[C---:B------:R-:W-:Y:S02]  /*69e0*/  FMUL.FTZ R58, R0.reuse, R166 ;  /* 0x000000a6003a7220 */ /* 0x040fe40000410000 */
[--C-:B-1----:R-:W-:Y:S02]  /*69f0*/  FFMA.FTZ R4, R15, c[0x0][0x23c], -R105.reuse ;  /* 0x00008f000f047a23 */ /* 0x102fe40000010869 */
[C---:B------:R-:W-:Y:S02]  /*6a00*/  FMUL.FTZ R15, R0.reuse, R123 ;  /* 0x0000007b000f7220 */ /* 0x040fe40000410000 */
[C---:B------:R-:W-:Y:S01]  /*6a10*/  FMUL.FTZ R59, R0.reuse, R167 ;  /* 0x000000a7003b7220 */ /* 0x040fe20000410000 */
[----:B------:R1:W3:Y:S01]  /*6a20*/  MUFU.EX2 R7, R4 ;  /* 0x0000000400077308 */ /* 0x0002e20000000800 */
[C---:B------:R-:W-:Y:S02]  /*6a30*/  FMUL.FTZ R62, R0.reuse, R170 ;  /* 0x000000aa003e7220 */ /* 0x040fe40000410000 */
[C---:B------:R-:W-:Y:S02]  /*6a40*/  FMUL.FTZ R63, R0.reuse, R171 ;  /* 0x000000ab003f7220 */ /* 0x040fe40000410000 */
[C---:B------:R-:W-:Y:S02]  /*6a50*/  FMUL.FTZ R74, R0.reuse, R74 ;  /* 0x0000004a004a7220 */ /* 0x040fe40000410000 */
[C---:B------:R-:W-:Y:S02]  /*6a60*/  FMUL.FTZ R75, R0.reuse, R75 ;  /* 0x0000004b004b7220 */ /* 0x040fe40000410000 */
[C---:B------:R-:W-:Y:S01]  /*6a70*/  FMUL.FTZ R78, R0.reuse, R78 ;  /* 0x0000004e004e7220 */ /* 0x040fe20000410000 */
[----:B------:R4:W-:Y:S01]  /*6a80*/  MUFU.EX2 R139, R49 ;  /* 0x00000031008b7308 */ /* 0x0009e20000000800 */
[----:B------:R-:W-:Y:S02]  /*6a90*/  FMUL.FTZ R79, R0, R79 ;  /* 0x0000004f004f7220 */ /* 0x000fe40000410000 */
[----:B------:R-:W-:Y:S02]  /*6aa0*/  FMUL.FTZ R82, R100, R82 ;  /* 0x0000005264527220 */ /* 0x000fe40000410000 */
[--C-:B--2---:R-:W-:Y:S02]  /*6ab0*/  FFMA.FTZ R111, R202, c[0x0][0x23c], -R110.reuse ;  /* 0x00008f00ca6f7a23 */ /* 0x104fe4000001086e */
[C---:B------:R-:W-:Y:S02]  /*6ac0*/  FMUL.FTZ R83, R100.reuse, R83 ;  /* 0x0000005364537220 */ /* 0x040fe40000410000 */
[C---:B------:R-:W-:Y:S01]  /*6ad0*/  FMUL.FTZ R84, R101.reuse, R84 ;  /* 0x0000005465547220 */ /* 0x040fe20000410000 */
[----:B------:R2:W-:Y:S01]  /*6ae0*/  MUFU.EX2 R249, R111 ;  /* 0x0000006f00f97308 */ /* 0x0005e20000000800 */
[----:B------:R-:W-:Y:S02]  /*6af0*/  FMUL.FTZ R85, R101, R85 ;  /* 0x0000005565557220 */ /* 0x000fe40000410000 */
[----:B------:R-:W-:Y:S02]  /*6b00*/  FMUL.FTZ R86, R100, R86 ;  /* 0x0000005664567220 */ /* 0x000fe40000410000 */
[----:B-1----:R-:W-:Y:S02]  /*6b10*/  FFMA.FTZ R4, R13, c[0x0][0x23c], -R105 ;  /* 0x00008f000d047a23 */ /* 0x002fe40000010869 */
[----:B------:R-:W-:Y:S02]  /*6b20*/  FMUL.FTZ R13, R2, R121 ;  /* 0x00000079020d7220 */ /* 0x000fe40000410000 */
[----:B------:R-:W-:Y:S01]  /*6b30*/  FMUL.FTZ R87, R100, R87 ;  /* 0x0000005764577220 */ /* 0x000fe20000410000 */
[----:B------:R1:W-:Y:S01]  /*6b40*/  MUFU.EX2 R27, R4 ;  /* 0x00000004001b7308 */ /* 0x0003e20000000800 */
[C---:B------:R-:W-:Y:S02]  /*6b50*/  FMUL.FTZ R88, R2.reuse, R88 ;  /* 0x0000005802587220 */ /* 0x040fe40000410000 */
[----:B------:R-:W-:Y:S02]  /*6b60*/  FMUL.FTZ R89, R2, R89 ;  /* 0x0000005902597220 */ /* 0x000fe40000410000 */
[----:B----4-:R-:W-:Y:S02]  /*6b70*/  FMUL.FTZ R49, R101, R157 ;  /* 0x0000009d65317220 */ /* 0x010fe40000410000 */
[C---:B------:R-:W-:Y:S01]  /*6b80*/  FMUL.FTZ R90, R0.reuse, R90 ;  /* 0x0000005a005a7220 */ /* 0x040fe20000410000 */
[----:B------:R-:W-:Y:S01]  /*6b90*/  LDSM.16.MT88.4 R156, [R220+0xac00] ;  /* 0x00ac0000dc9c783b */ /* 0x000fe20000004200 */
[----:B------:R-:W-:Y:S01]  /*6ba0*/  FMUL.FTZ R91, R0, R91 ;  /* 0x0000005b005b7220 */ /* 0x000fe20000410000 */
[----:B------:R4:W-:Y:S01]  /*6bb0*/  MUFU.EX2 R180, R60 ;  /* 0x0000003c00b47308 */ /* 0x0009e20000000800 */
[C---:B------:R-:W-:Y:S02]  /*6bc0*/  FMUL.FTZ R92, R2.reuse, R92 ;  /* 0x0000005c025c7220 */ /* 0x040fe40000410000 */
[----:B------:R-:W-:Y:S02]  /*6bd0*/  FMUL.FTZ R93, R2, R93 ;  /* 0x0000005d025d7220 */ /* 0x000fe40000410000 */
[----:B--2---:R-:W-:Y:S02]  /*6be0*/  FFMA.FTZ R111, R205, c[0x0][0x23c], -R110 ;  /* 0x00008f00cd6f7a23 */ /* 0x004fe4000001086e */
[C---:B------:R-:W-:Y:S02]  /*6bf0*/  FMUL.FTZ R94, R0.reuse, R94 ;  /* 0x0000005e005e7220 */ /* 0x040fe40000410000 */
[----:B------:R-:W-:Y:S01]  /*6c00*/  FMUL.FTZ R95, R0, R95 ;  /* 0x0000005f005f7220 */ /* 0x000fe20000410000 */
[----:B------:R2:W-:Y:S01]  /*6c10*/  MUFU.EX2 R248, R111 ;  /* 0x0000006f00f87308 */ /* 0x0005e20000000800 */
[C---:B------:R-:W-:Y:S02]  /*6c20*/  FMUL.FTZ R96, R101.reuse, R96 ;  /* 0x0000006065607220 */ /* 0x040fe40000410000 */
[----:B------:R-:W-:Y:S02]  /*6c30*/  FMUL.FTZ R97, R101, R97 ;  /* 0x0000006165617220 */ /* 0x000fe40000410000 */
[----:B-1----:R-:W-:Y:S02]  /*6c40*/  FFMA.FTZ R4, R12, c[0x0][0x23c], -R106 ;  /* 0x00008f000c047a23 */ /* 0x002fe4000001086a */
[----:B------:R-:W-:Y:S02]  /*6c50*/  FMUL.FTZ R12, R2, R120 ;  /* 0x00000078020c7220 */ /* 0x000fe40000410000 */
[----:B------:R-:W1:Y:S01]  /*6c60*/  LDSM.16.MT88.4 R120, [R222+0xa000] ;  /* 0x00a00000de78783b */ /* 0x000e620000004200 */
[----:B------:R5:W-:Y:S01]  /*6c70*/  MUFU.EX2 R6, R4 ;  /* 0x0000000400067308 */ /* 0x000be20000000800 */
[C---:B------:R-:W-:Y:S02]  /*6c80*/  FMUL.FTZ R98, R100.reuse, R98 ;  /* 0x0000006264627220 */ /* 0x040fe40000410000 */
[----:B------:R-:W-:Y:S02]  /*6c90*/  FMUL.FTZ R99, R100, R99 ;  /* 0x0000006364637220 */ /* 0x000fe40000410000 */
[----:B----4-:R-:W-:Y:S02]  /*6ca0*/  FMUL.FTZ R60, R2, R168 ;  /* 0x000000a8023c7220 */ /* 0x010fe40000410000 */
[--C-:B------:R-:W-:Y:S02]  /*6cb0*/  FFMA.FTZ R108, R108, c[0x0][0x23c], -R110.reuse ;  /* 0x00008f006c6c7a23 */ /* 0x100fe4000001086e */
[--C-:B--2---:R-:W-:Y:S04]  /*6cc0*/  FFMA.FTZ R111, R203, c[0x0][0x23c], -R107.reuse ;  /* 0x00008f00cb6f7a23 */ /* 0x104fe8000001086b */
[----:B------:R2:W-:Y:S01]  /*6cd0*/  MUFU.EX2 R247, R111 ;  /* 0x0000006f00f77308 */ /* 0x0005e20000000800 */
[--C-:B-----5:R-:W-:Y:S01]  /*6ce0*/  FFMA.FTZ R4, R183, c[0x0][0x23c], -R107.reuse ;  /* 0x00008f00b7047a23 */ /* 0x120fe2000001086b */
[----:B------:R-:W-:Y:S01]  /*6cf0*/  MOV R183, R9 ;  /* 0x0000000900b77202 */ /* 0x000fe20000000f00 */
[--C-:B------:R-:W-:Y:S01]  /*6d00*/  FFMA.FTZ R9, R189, c[0x0][0x23c], -R107.reuse ;  /* 0x00008f00bd097a23 */ /* 0x100fe2000001086b */
[----:B---3--:R-:W-:Y:S06]  /*6d10*/  MOV R189, R7 ;  /* 0x0000000700bd7202 */ /* 0x008fec0000000f00 */
[----:B------:R3:W-:Y:S01]  /*6d20*/  MUFU.EX2 R181, R4 ;  /* 0x0000000400b57308 */ /* 0x0007e20000000800 */
[----:B------:R-:W-:Y:S09]  /*6d30*/  FMUL.FTZ R7, R100, R119 ;  /* 0x0000007764077220 */ /* 0x000ff20000410000 */
[----:B------:R4:W-:Y:S01]  /*6d40*/  MUFU.EX2 R29, R9 ;  /* 0x00000009001d7308 */ /* 0x0009e20000000800 */
[--C-:B--2---:R-:W-:Y:S09]  /*6d50*/  FFMA.FTZ R111, R204, c[0x0][0x23c], -R107.reuse ;  /* 0x00008f00cc6f7a23 */ /* 0x104ff2000001086b */
[----:B------:R2:W-:Y:S01]  /*6d60*/  MUFU.EX2 R246, R111 ;  /* 0x0000006f00f67308 */ /* 0x0005e20000000800 */
[----:B---3--:R-:W-:Y:S09]  /*6d70*/  FFMA.FTZ R4, R190, c[0x0][0x23c], -R107 ;  /* 0x00008f00be047a23 */ /* 0x008ff2000001086b */
[----:B------:R3:W5:Y:S01]  /*6d80*/  MUFU.EX2 R190, R4 ;  /* 0x0000000400be7308 */ /* 0x0007620000000800 */
[----:B----4-:R-:W-:Y:S02]  /*6d90*/  FMUL.FTZ R9, R2, R113 ;  /* 0x0000007102097220 */ /* 0x010fe40000410000 */
[--C-:B--2---:R-:W-:Y:S07]  /*6da0*/  FFMA.FTZ R111, R206, c[0x0][0x23c], -R110.reuse ;  /* 0x00008f00ce6f7a23 */ /* 0x104fee000001086e */
[----:B------:R2:W-:Y:S01]  /*6db0*/  MUFU.EX2 R245, R111 ;  /* 0x0000006f00f57308 */ /* 0x0005e20000000800 */
[--C-:B---3--:R-:W-:Y:S09]  /*6dc0*/  FFMA.FTZ R4, R182, c[0x0][0x23c], -R110.reuse ;  /* 0x00008f00b6047a23 */ /* 0x108ff2000001086e */
[----:B------:R3:W-:Y:S01]  /*6dd0*/  MUFU.EX2 R182, R4 ;  /* 0x0000000400b67308 */ /* 0x0007e20000000800 */
[--C-:B--2---:R-:W-:Y:S09]  /*6de0*/  FFMA.FTZ R111, R207, c[0x0][0x23c], -R110.reuse ;  /* 0x00008f00cf6f7a23 */ /* 0x104ff2000001086e */
[----:B------:R2:W-:Y:S01]  /*6df0*/  MUFU.EX2 R244, R111 ;  /* 0x0000006f00f47308 */ /* 0x0005e20000000800 */
[--C-:B---3--:R-:W-:Y:S09]  /*6e00*/  FFMA.FTZ R4, R191, c[0x0][0x23c], -R110.reuse ;  /* 0x00008f00bf047a23 */ /* 0x108ff2000001086e */
[----:B------:R3:W4:Y:S01]  /*6e10*/  MUFU.EX2 R191, R4 ;  /* 0x0000000400bf7308 */ /* 0x0007220000000800 */
[----:B--2---:R-:W-:Y:S09]  /*6e20*/  FFMA.FTZ R111, R212, c[0x0][0x23c], -R105 ;  /* 0x00008f00d46f7a23 */ /* 0x004ff20000010869 */
[----:B------:R2:W-:Y:S01]  /*6e30*/  MUFU.EX2 R243, R111 ;  /* 0x0000006f00f37308 */ /* 0x0005e20000000800 */
[----:B---3--:R-:W-:Y:S01]  /*6e40*/  FFMA.FTZ R4, R184, c[0x0][0x23c], -R107 ;  /* 0x00008f00b8047a23 */ /* 0x008fe2000001086b */
[----:B------:R-:W-:Y:S01]  /*6e50*/  MOV R184, R8 ;  /* 0x0000000800b87202 */ /* 0x000fe20000000f00 */
[----:B------:R-:W-:Y:S01]  /*6e60*/  FMUL.FTZ R8, R2, R112 ;  /* 0x0000007002087220 */ /* 0x000fe20000410000 */
[----:B-----5:R-:W-:Y:S06]  /*6e70*/  F2FP.PACK_AB R112, R190, R181 ;  /* 0x000000b5be70723e */ /* 0x020fec00000000ff */
[----:B------:R3:W5:Y:S01]  /*6e80*/  MUFU.EX2 R5, R4 ;  /* 0x0000000400057308 */ /* 0x0007620000000800 */
[----:B----4-:R-:W-:Y:S01]  /*6e90*/  F2FP.PACK_AB R113, R191, R182 ;  /* 0x000000b6bf71723e */ /* 0x010fe200000000ff */
[--C-:B--2---:R-:W-:Y:S08]  /*6ea0*/  FFMA.FTZ R111, R213, c[0x0][0x23c], -R105.reuse ;  /* 0x00008f00d56f7a23 */ /* 0x104ff00000010869 */
[----:B------:R2:W-:Y:S01]  /*6eb0*/  MUFU.EX2 R242, R111 ;  /* 0x0000006f00f27308 */ /* 0x0005e20000000800 */
[----:B---3--:R-:W-:Y:S01]  /*6ec0*/  FFMA.FTZ R4, R188, c[0x0][0x23c], -R110 ;  /* 0x00008f00bc047a23 */ /* 0x008fe2000001086e */
[----:B------:R-:W-:Y:S01]  /*6ed0*/  MOV R188, R6 ;  /* 0x0000000600bc7202 */ /* 0x000fe20000000f00 */
[----:B------:R-:W-:Y:S01]  /*6ee0*/  FMUL.FTZ R6, R100, R118 ;  /* 0x0000007664067220 */ /* 0x000fe20000410000 */
[----:B------:R-:W-:Y:S06]  /*6ef0*/  F2FP.PACK_AB R118, R27, R189 ;  /* 0x000000bd1b76723e */ /* 0x000fec00000000ff */
[----:B------:R3:W4:Y:S01]  /*6f00*/  MUFU.EX2 R26, R4 ;  /* 0x00000004001a7308 */ /* 0x0007220000000800 */
[----:B------:R-:W-:Y:S01]  /*6f10*/  F2FP.PACK_AB R119, R30, R188 ;  /* 0x000000bc1e77723e */ /* 0x000fe200000000ff */
[----:B--2---:R-:W-:Y:S01]  /*6f20*/  FFMA.FTZ R111, R214, c[0x0][0x23c], -R106 ;  /* 0x00008f00d66f7a23 */ /* 0x004fe2000001086a */
[----:B------:R-:W-:Y:S07]  /*6f30*/  MOV R214, R180 ;  /* 0x000000b400d67202 */ /* 0x000fee0000000f00 */
[----:B------:R2:W-:Y:S01]  /*6f40*/  MUFU.EX2 R213, R111 ;  /* 0x0000006f00d57308 */ /* 0x0005e20000000800 */
[----:B---3--:R-:W-:Y:S01]  /*6f50*/  FFMA.FTZ R4, R187, c[0x0][0x23c], -R110 ;  /* 0x00008f00bb047a23 */ /* 0x008fe2000001086e */
[----:B-----5:R-:W-:Y:S01]  /*6f60*/  MOV R187, R5 ;  /* 0x0000000500bb7202 */ /* 0x020fe20000000f00 */
[----:B------:R-:W-:Y:S01]  /*6f70*/  FMUL.FTZ R5, R101, R117 ;  /* 0x0000007565057220 */ /* 0x000fe20000410000 */
[----:B------:R-:W-:Y:S06]  /*6f80*/  F2FP.PACK_AB R117, R184, R183 ;  /* 0x000000b7b875723e */ /* 0x000fec00000000ff */
[----:B------:R3:W5:Y:S01]  /*6f90*/  MUFU.EX2 R28, R4 ;  /* 0x00000004001c7308 */ /* 0x0007620000000800 */
[----:B------:R-:W-:Y:S02]  /*6fa0*/  F2FP.PACK_AB R114, R29, R187 ;  /* 0x000000bb1d72723e */ /* 0x000fe400000000ff */
[----:B----4-:R-:W-:Y:S01]  /*6fb0*/  MOV R133, R26 ;  /* 0x0000001a00857202 */ /* 0x010fe20000000f00 */
[--C-:B--2---:R-:W-:Y:S06]  /*6fc0*/  FFMA.FTZ R111, R215, c[0x0][0x23c], -R106.reuse ;  /* 0x00008f00d76f7a23 */ /* 0x104fec000001086a */
[----:B------:R2:W-:Y:S01]  /*6fd0*/  MUFU.EX2 R212, R111 ;  /* 0x0000006f00d47308 */ /* 0x0005e20000000800 */
[C---:B---3--:R-:W-:Y:S01]  /*6fe0*/  FMUL.FTZ R4, R101.reuse, R116 ;  /* 0x0000007465047220 */ /* 0x048fe20000410000 */
[----:B------:R-:W-:Y:S02]  /*6ff0*/  F2FP.PACK_AB R116, R186, R185 ;  /* 0x000000b9ba74723e */ /* 0x000fe400000000ff */
[----:B-----5:R-:W-:Y:S01]  /*7000*/  F2FP.PACK_AB R115, R28, R26 ;  /* 0x0000001a1c73723e */ /* 0x020fe200000000ff */
[----:B------:R-:W-:Y:S01]  /*7010*/  FMUL.FTZ R26, R0, R134 ;  /* 0x00000086001a7220 */ /* 0x000fe20000410000 */
[----:B------:R-:W-:Y:S01]  /*7020*/  MOV R132, R28 ;  /* 0x0000001c00847202 */ /* 0x000fe20000000f00 */
[----:B------:R-:W-:Y:S01]  /*7030*/  FMUL.FTZ R28, R2, R136 ;  /* 0x00000088021c7220 */ /* 0x000fe20000410000 */
[----:B------:R-:W-:Y:S01]  /*7040*/  MOV R134, R27 ;  /* 0x0000001b00867202 */ /* 0x000fe20000000f00 */
[-C--:B------:R-:W-:Y:S05]  /*7050*/  HMMA.16816.F32 R4, R116, R20.reuse, R4 ;  /* 0x000000147404723c */ /* 0x080fea0000001804 */
[C---:B------:R-:W-:Y:S01]  /*7060*/  FMUL.FTZ R27, R0.reuse, R135 ;  /* 0x00000087001b7220 */ /* 0x040fe20000410000 */
[----:B------:R-:W-:Y:S01]  /*7070*/  MOV R135, R30 ;  /* 0x0000001e00877202 */ /* 0x000fe20000000f00 */
[----:B------:R-:W-:Y:S01]  /*7080*/  FMUL.FTZ R30, R0, R138 ;  /* 0x0000008a001e7220 */ /* 0x000fe20000410000 */
[C---:B------:R-:W-:Y:S01]  /*7090*/  HMMA.16816.F32 R8, R112.reuse, R20, R8 ;  /* 0x000000147008723c */ /* 0x040fe20000001808 */
[----:B------:R3:W-:Y:S03]  /*70a0*/  MUFU.EX2 R138, R41 ;  /* 0x00000029008a7308 */ /* 0x0007e60000000800 */
[----:B--2---:R-:W-:Y:S01]  /*70b0*/  FFMA.FTZ R111, R208, c[0x0][0x23c], -R105 ;  /* 0x00008f00d06f7a23 */ /* 0x004fe20000010869 */
[----:B------:R-:W-:Y:S01]  /*70c0*/  MOV R136, R29 ;  /* 0x0000001d00887202 */ /* 0x000fe20000000f00 */
[----:B------:R-:W-:Y:S02]  /*70d0*/  FMUL.FTZ R29, R2, R137 ;  /* 0x00000089021d7220 */ /* 0x000fe40000410000 */
[-C--:B------:R-:W-:Y:S03]  /*70e0*/  HMMA.16816.F32 R12, R112, R22.reuse, R12 ;  /* 0x00000016700c723c */ /* 0x080fe6000000180c */
[----:B------:R2:W-:Y:S01]  /*70f0*/  MUFU.EX2 R208, R111 ;  /* 0x0000006f00d07308 */ /* 0x0005e20000000800 */
[C---:B------:R-:W-:Y:S02]  /*7100*/  FMUL.FTZ R20, R101.reuse, R128 ;  /* 0x0000008065147220 */ /* 0x040fe40000410000 */
[C---:B------:R-:W-:Y:S02]  /*7110*/  FMUL.FTZ R21, R101.reuse, R129 ;  /* 0x0000008165157220 */ /* 0x040fe40000410000 */
[C---:B------:R-:W-:Y:S05]  /*7120*/  HMMA.16816.F32 R16, R116.reuse, R22, R16 ;  /* 0x000000167410723c */ /* 0x040fea0000001810 */
[----:B------:R4:W5:Y:S02]  /*7130*/  MUFU.EX2 R137, R65 ;  /* 0x0000004100897308 */ /* 0x0009640000000800 */
[C---:B------:R-:W-:Y:S02]  /*7140*/  FMUL.FTZ R22, R100.reuse, R130 ;  /* 0x0000008264167220 */ /* 0x040fe40000410000 */
[----:B------:R-:W-:Y:S02]  /*7150*/  FMUL.FTZ R23, R100, R131 ;  /* 0x0000008364177220 */ /* 0x000fe40000410000 */
[----:B------:R-:W-:Y:S01]  /*7160*/  LDSM.16.MT88.4 R128, [R222+0x9400] ;  /* 0x00940000de80783b */ /* 0x000fe20000004200 */
[----:B---3--:R-:W-:Y:S04]  /*7170*/  FMUL.FTZ R41, R2, R149 ;  /* 0x0000009502297220 */ /* 0x008fe80000410000 */
[-C--:B------:R-:W-:Y:S03]  /*7180*/  HMMA.16816.F32 R20, R116, R36.reuse, R20 ;  /* 0x000000247414723c */ /* 0x080fe60000001814 */
[--C-:B--2---:R-:W-:Y:S04]  /*7190*/  FFMA.FTZ R111, R210, c[0x0][0x23c], -R106.reuse ;  /* 0x00008f00d26f7a23 */ /* 0x104fe8000001086a */
[----:B------:R2:W-:Y:S01]  /*71a0*/  MUFU.EX2 R206, R111 ;  /* 0x0000006f00ce7308 */ /* 0x0005e20000000800 */
[C---:B------:R-:W-:Y:S04]  /*71b0*/  HMMA.16816.F32 R24, R112.reuse, R36, R24 ;  /* 0x000000247018723c */ /* 0x040fe80000001818 */
[C---:B----4-:R-:W-:Y:S01]  /*71c0*/  FMUL.FTZ R65, R101.reuse, R173 ;  /* 0x000000ad65417220 */ /* 0x050fe20000410000 */
[----:B-----5:R-:W-:Y:S01]  /*71d0*/  MOV R215, R137 ;  /* 0x0000008900d77202 */ /* 0x020fe20000000f00 */
[----:B------:R-:W-:Y:S02]  /*71e0*/  LDSM.16.MT88.4 R172, [R222+0xac00] ;  /* 0x00ac0000deac783b */ /* 0x000fe40000004200 */
[-C--:B------:R-:W-:Y:S04]  /*71f0*/  HMMA.16816.F32 R28, R112, R38.reuse, R28 ;  /* 0x00000026701c723c */ /* 0x080fe8000000181c */
[C---:B------:R-:W-:Y:S02]  /*7200*/  FMUL.FTZ R36, R101.reuse, R144 ;  /* 0x0000009065247220 */ /* 0x040fe40000410000 */
[----:B------:R-:W-:Y:S02]  /*7210*/  FMUL.FTZ R37, R101, R145 ;  /* 0x0000009165257220 */ /* 0x000fe40000410000 */
[C---:B------:R-:W-:Y:S07]  /*7220*/  HMMA.16816.F32 R32, R116.reuse, R38, R32 ;  /* 0x000000267420723c */ /* 0x040fee0000001820 */
[C---:B------:R-:W-:Y:S02]  /*7230*/  FMUL.FTZ R38, R100.reuse, R146 ;  /* 0x0000009264267220 */ /* 0x040fe40000410000 */
[----:B------:R-:W-:Y:S03]  /*7240*/  FMUL.FTZ R39, R100, R147 ;  /* 0x0000009364277220 */ /* 0x000fe60000410000 */
[--C-:B--2---:R-:W-:Y:S01]  /*7250*/  FFMA.FTZ R111, R211, c[0x0][0x23c], -R106.reuse ;  /* 0x00008f00d36f7a23 */ /* 0x104fe2000001086a */
[----:B------:R-:W-:Y:S03]  /*7260*/  MOV R211, R140 ;  /* 0x0000008c00d37202 */ /* 0x000fe60000000f00 */
[-C--:B------:R-:W-:Y:S01]  /*7270*/  HMMA.16816.F32 R36, R116, R52.reuse, R36 ;  /* 0x000000347424723c */ /* 0x080fe20000001824 */
[----:B------:R2:W-:Y:S07]  /*7280*/  MUFU.EX2 R205, R111 ;  /* 0x0000006f00cd7308 */ /* 0x0005ee0000000800 */
[C---:B------:R-:W-:Y:S07]  /*7290*/  HMMA.16816.F32 R40, R112.reuse, R52, R40 ;  /* 0x000000347028723c */ /* 0x040fee0000001828 */
[----:B------:R-:W-:Y:S01]  /*72a0*/  FFMA.FTZ R52, R198, c[0x0][0x23c], -R106 ;  /* 0x00008f00c6347a23 */ /* 0x000fe2000001086a */
[-C--:B------:R-:W-:Y:S03]  /*72b0*/  HMMA.16816.F32 R44, R112, R54.reuse, R44 ;  /* 0x00000036702c723c */ /* 0x080fe6000000182c */
[----:B------:R3:W4:Y:S01]  /*72c0*/  MUFU.EX2 R141, R52 ;  /* 0x00000034008d7308 */ /* 0x0007220000000800 */
[C---:B------:R-:W-:Y:S04]  /*72d0*/  FMUL.FTZ R53, R101.reuse, R161 ;  /* 0x000000a165357220 */ /* 0x040fe80000410000 */
[C---:B------:R-:W-:Y:S04]  /*72e0*/  HMMA.16816.F32 R48, R116.reuse, R54, R48 ;  /* 0x000000367430723c */ /* 0x040fe80000001830 */
[--C-:B--2---:R-:W-:Y:S01]  /*72f0*/  FFMA.FTZ R111, R216, c[0x0][0x23c], -R107.reuse ;  /* 0x00008f00d86f7a23 */ /* 0x104fe2000001086b */
[----:B------:R-:W-:Y:S02]  /*7300*/  MOV R216, R139 ;  /* 0x0000008b00d87202 */ /* 0x000fe40000000f00 */
[C---:B------:R-:W-:Y:S01]  /*7310*/  FMUL.FTZ R54, R100.reuse, R162 ;  /* 0x000000a264367220 */ /* 0x040fe20000410000 */
[----:B------:R2:W-:Y:S01]  /*7320*/  MUFU.EX2 R204, R111 ;  /* 0x0000006f00cc7308 */ /* 0x0005e20000000800 */
[----:B------:R-:W-:Y:S03]  /*7330*/  FMUL.FTZ R55, R100, R163 ;  /* 0x000000a364377220 */ /* 0x000fe60000410000 */
[----:B---3--:R-:W-:Y:S01]  /*7340*/  FMUL.FTZ R52, R101, R160 ;  /* 0x000000a065347220 */ /* 0x008fe20000410000 */
[----:B----4-:R-:W-:Y:S06]  /*7350*/  MOV R210, R141 ;  /* 0x0000008d00d27202 */ /* 0x010fec0000000f00 */
[-C--:B-1----:R-:W-:Y:S03]  /*7360*/  HMMA.16816.F32 R52, R116, R120.reuse, R52 ;  /* 0x000000787434723c */ /* 0x082fe60000001834 */
[--C-:B--2---:R-:W-:Y:S05]  /*7370*/  FFMA.FTZ R111, R218, c[0x0][0x23c], -R110.reuse ;  /* 0x00008f00da6f7a23 */ /* 0x104fea000001086e */
[C---:B------:R-:W-:Y:S01]  /*7380*/  HMMA.16816.F32 R56, R112.reuse, R120, R56 ;  /* 0x000000787038723c */ /* 0x040fe20000001838 */
[----:B------:R1:W-:Y:S07]  /*7390*/  MUFU.EX2 R201, R111 ;  /* 0x0000006f00c97308 */ /* 0x0003ee0000000800 */
[-C--:B------:R-:W-:Y:S08]  /*73a0*/  HMMA.16816.F32 R60, R112, R122.reuse, R60 ;  /* 0x0000007a703c723c */ /* 0x080ff0000000183c */
[C---:B------:R-:W-:Y:S01]  /*73b0*/  HMMA.16816.F32 R64, R116.reuse, R122, R64 ;  /* 0x0000007a7440723c */ /* 0x040fe20000001840 */
[----:B------:R-:W2:Y:S07]  /*73c0*/  LDSM.16.MT88.4 R120, [R222+0xb000] ;  /* 0x00b00000de78783b */ /* 0x000eae0000004200 */
[-C--:B------:R-:W-:Y:S04]  /*73d0*/  HMMA.16816.F32 R68, R116, R124.reuse, R68 ;  /* 0x0000007c7444723c */ /* 0x080fe80000001844 */
[--C-:B-1----:R-:W-:Y:S01]  /*73e0*/  FFMA.FTZ R111, R219, c[0x0][0x23c], -R110.reuse ;  /* 0x00008f00db6f7a23 */ /* 0x102fe2000001086e */
[----:B------:R-:W-:Y:S03]  /*73f0*/  MOV R219, R136 ;  /* 0x0000008800db7202 */ /* 0x000fe60000000f00 */
[C---:B------:R-:W-:Y:S01]  /*7400*/  HMMA.16816.F32 R72, R112.reuse, R124, R72 ;  /* 0x0000007c7048723c */ /* 0x040fe20000001848 */
[----:B------:R1:W-:Y:S07]  /*7410*/  MUFU.EX2 R202, R111 ;  /* 0x0000006f00ca7308 */ /* 0x0003ee0000000800 */
[-C--:B------:R-:W-:Y:S08]  /*7420*/  HMMA.16816.F32 R76, R112, R126.reuse, R76 ;  /* 0x0000007e704c723c */ /* 0x080ff0000000184c */
[C---:B------:R-:W-:Y:S01]  /*7430*/  HMMA.16816.F32 R80, R116.reuse, R126, R80 ;  /* 0x0000007e7450723c */ /* 0x040fe20000001850 */
[----:B------:R-:W3:Y:S07]  /*7440*/  LDSM.16.MT88.4 R124, [R220+0x9400] ;  /* 0x00940000dc7c783b */ /* 0x000eee0000004200 */
[-C--:B--2---:R-:W-:Y:S04]  /*7450*/  HMMA.16816.F32 R84, R116, R120.reuse, R84 ;  /* 0x000000787454723c */ /* 0x084fe80000001854 */
[--C-:B-1----:R-:W-:Y:S01]  /*7460*/  FFMA.FTZ R111, R228, c[0x0][0x23c], -R107.reuse ;  /* 0x00008f00e46f7a23 */ /* 0x102fe2000001086b */
[----:B------:R-:W-:Y:S03]  /*7470*/  MOV R228, R135 ;  /* 0x0000008700e47202 */ /* 0x000fe60000000f00 */
[----:B------:R1:W-:Y:S01]  /*7480*/  MUFU.EX2 R199, R111 ;  /* 0x0000006f00c77308 */ /* 0x0003e20000000800 */
[C---:B------:R-:W-:Y:S08]  /*7490*/  HMMA.16816.F32 R88, R112.reuse, R120, R88 ;  /* 0x000000787058723c */ /* 0x040ff00000001858 */
[-C--:B------:R-:W-:Y:S07]  /*74a0*/  HMMA.16816.F32 R92, R112, R122.reuse, R92 ;  /* 0x0000007a705c723c */ /* 0x080fee000000185c */
[----:B------:R-:W-:Y:S01]  /*74b0*/  F2FP.PACK_AB R112, R140, R138 ;  /* 0x0000008a8c70723e */ /* 0x000fe200000000ff */
[----:B------:R-:W-:Y:S01]  /*74c0*/  HMMA.16816.F32 R96, R116, R122, R96 ;  /* 0x0000007a7460723c */ /* 0x000fe20000001860 */
[----:B------:R-:W2:Y:S03]  /*74d0*/  LDSM.16.MT88.4 R120, [R220+0xa400] ;  /* 0x00a40000dc78783b */ /* 0x000ea60000004200 */
[----:B------:R-:W-:Y:S02]  /*74e0*/  F2FP.PACK_AB R113, R141, R139 ;  /* 0x0000008b8d71723e */ /* 0x000fe400000000ff */
[----:B------:R-:W-:Y:S01]  /*74f0*/  F2FP.PACK_AB R114, R180, R142 ;  /* 0x0000008eb472723e */ /* 0x000fe200000000ff */
[----:B-1----:R-:W-:Y:S01]  /*7500*/  FFMA.FTZ R111, R229, c[0x0][0x23c], -R107 ;  /* 0x00008f00e56f7a23 */ /* 0x002fe2000001086b */
[----:B------:R-:W-:Y:S03]  /*7510*/  F2FP.PACK_AB R115, R252, R137 ;  /* 0x00000089fc73723e */ /* 0x000fe600000000ff */
[----:B------:R1:W-:Y:S01]  /*7520*/  MUFU.EX2 R200, R111 ;  /* 0x0000006f00c87308 */ /* 0x0003e20000000800 */
[----:B------:R-:W-:Y:S02]  /*7530*/  F2FP.PACK_AB R116, R250, R251 ;  /* 0x000000fbfa74723e */ /* 0x000fe400000000ff */
[----:B------:R-:W-:Y:S01]  /*7540*/  F2FP.PACK_AB R117, R248, R249 ;  /* 0x000000f9f875723e */ /* 0x000fe200000000ff */
[-C--:B---3--:R-:W-:Y:S05]  /*7550*/  HMMA.16816.F32 R4, R112, R124.reuse, R4 ;  /* 0x0000007c7004723c */ /* 0x088fea0000001804 */
[----:B------:R-:W-:Y:S02]  /*7560*/  F2FP.PACK_AB R118, R246, R247 ;  /* 0x000000f7f676723e */ /* 0x000fe400000000ff */
[----:B------:R-:W-:Y:S02]  /*7570*/  F2FP.PACK_AB R119, R244, R245 ;  /* 0x000000f5f477723e */ /* 0x000fe400000000ff */
[----:B------:R-:W-:Y:S03]  /*7580*/  MOV R137, R132 ;  /* 0x0000008400897202 */ /* 0x000fe60000000f00 */
[--C-:B------:R-:W-:Y:S01]  /*7590*/  FFMA.FTZ R132, R209, c[0x0][0x23c], -R105.reuse ;  /* 0x00008f00d1847a23 */ /* 0x100fe20000010869 */
[----:B------:R-:W-:Y:S01]  /*75a0*/  MOV R209, R142 ;  /* 0x0000008e00d17202 */ /* 0x000fe20000000f00 */
[C---:B------:R-:W-:Y:S01]  /*75b0*/  HMMA.16816.F32 R8, R116.reuse, R124, R8 ;  /* 0x0000007c7408723c */ /* 0x040fe20000001808 */
[----:B------:R-:W-:Y:S01]  /*75c0*/  LDSM.16.MT88.4 R140, [R222+0x9c00] ;  /* 0x009c0000de8c783b */ /* 0x000fe20000004200 */
[----:B------:R-:W-:Y:S02]  /*75d0*/  MUFU.EX2 R207, R132 ;  /* 0x0000008400cf7308 */ /* 0x000fe40000000800 */
[----:B------:R-:W-:Y:S01]  /*75e0*/  MOV R229, R134 ;  /* 0x0000008600e57202 */ /* 0x000fe20000000f00 */
[--C-:B-1----:R-:W-:Y:S01]  /*75f0*/  FFMA.FTZ R111, R230, c[0x0][0x23c], -R110.reuse ;  /* 0x00008f00e66f7a23 */ /* 0x102fe2000001086e */
[----:B------:R-:W-:Y:S02]  /*7600*/  MOV R230, R133 ;  /* 0x0000008500e67202 */ /* 0x000fe40000000f00 */
[-C--:B------:R-:W-:Y:S04]  /*7610*/  HMMA.16816.F32 R12, R116, R126.reuse, R12 ;  /* 0x0000007e740c723c */ /* 0x080fe8000000180c */
[----:B------:R1:W-:Y:S01]  /*7620*/  MUFU.EX2 R198, R111 ;  /* 0x0000006f00c67308 */ /* 0x0003e20000000800 */
[----:B------:R-:W-:Y:S02]  /*7630*/  MOV R133, R183 ;  /* 0x000000b700857202 */ /* 0x000fe40000000f00 */
[----:B------:R-:W-:Y:S01]  /*7640*/  MOV R134, R185 ;  /* 0x000000b900867202 */ /* 0x000fe20000000f00 */
[C---:B------:R-:W-:Y:S01]  /*7650*/  HMMA.16816.F32 R16, R112.reuse, R126, R16 ;  /* 0x0000007e7010723c */ /* 0x040fe20000001810 */
[----:B------:R-:W3:Y:S03]  /*7660*/  LDSM.16.MT88.4 R124, [R222+0xa400] ;  /* 0x00a40000de7c783b */ /* 0x000ee60000004200 */
[----:B------:R-:W-:Y:S04]  /*7670*/  MOV R218, R137 ;  /* 0x0000008900da7202 */ /* 0x000fe80000000f00 */
[-C--:B------:R-:W-:Y:S08]  /*7680*/  HMMA.16816.F32 R20, R112, R128.reuse, R20 ;  /* 0x000000807014723c */ /* 0x080ff00000001814 */
[C---:B------:R-:W-:Y:S04]  /*7690*/  HMMA.16816.F32 R24, R116.reuse, R128, R24 ;  /* 0x000000807418723c */ /* 0x040fe80000001818 */
[----:B-1----:R-:W-:Y:S01]  /*76a0*/  FFMA.FTZ R111, R231, c[0x0][0x23c], -R110 ;  /* 0x00008f00e76f7a23 */ /* 0x002fe2000001086e */
[----:B------:R-:W-:Y:S03]  /*76b0*/  MOV R231, R187 ;  /* 0x000000bb00e77202 */ /* 0x000fe60000000f00 */
[-C--:B------:R-:W-:Y:S01]  /*76c0*/  HMMA.16816.F32 R28, R116, R130.reuse, R28 ;  /* 0x00000082741c723c */ /* 0x080fe2000000181c */
[----:B------:R1:W-:Y:S07]  /*76d0*/  MUFU.EX2 R197, R111 ;  /* 0x0000006f00c57308 */ /* 0x0003ee0000000800 */
[C---:B------:R-:W-:Y:S01]  /*76e0*/  HMMA.16816.F32 R32, R112.reuse, R130, R32 ;  /* 0x000000827020723c */ /* 0x040fe20000001820 */
[----:B------:R-:W4:Y:S07]  /*76f0*/  LDSM.16.MT88.4 R128, [R220+0xb400] ;  /* 0x00b40000dc80783b */ /* 0x000f2e0000004200 */
[-C--:B--2---:R-:W-:Y:S08]  /*7700*/  HMMA.16816.F32 R36, R112, R120.reuse, R36 ;  /* 0x000000787024723c */ /* 0x084ff00000001824 */
[C---:B------:R-:W-:Y:S04]  /*7710*/  HMMA.16816.F32 R40, R116.reuse, R120, R40 ;  /* 0x000000787428723c */ /* 0x040fe80000001828 */
[--C-:B-1----:R-:W-:Y:S01]  /*7720*/  FFMA.FTZ R111, R233, c[0x0][0x23c], -R105.reuse ;  /* 0x00008f00e96f7a23 */ /* 0x102fe20000010869 */
[----:B------:R-:W-:Y:S03]  /*7730*/  MOV R233, R188 ;  /* 0x000000bc00e97202 */ /* 0x000fe60000000f00 */
[-C--:B------:R-:W-:Y:S01]  /*7740*/  HMMA.16816.F32 R44, R116, R122.reuse, R44 ;  /* 0x0000007a742c723c */ /* 0x080fe2000000182c */
[----:B------:R1:W-:Y:S07]  /*7750*/  MUFU.EX2 R196, R111 ;  /* 0x0000006f00c47308 */ /* 0x0003ee0000000800 */
[C---:B------:R-:W-:Y:S01]  /*7760*/  HMMA.16816.F32 R48, R112.reuse, R122, R48 ;  /* 0x0000007a7030723c */ /* 0x040fe20000001830 */
[----:B------:R-:W2:Y:S07]  /*7770*/  LDSM.16.MT88.4 R120, [R222+0xb400] ;  /* 0x00b40000de78783b */ /* 0x000eae0000004200 */
[-C--:B---3--:R-:W-:Y:S08]  /*7780*/  HMMA.16816.F32 R52, R112, R124.reuse, R52 ;  /* 0x0000007c7034723c */ /* 0x088ff00000001834 */
[C---:B------:R-:W-:Y:S04]  /*7790*/  HMMA.16816.F32 R56, R116.reuse, R124, R56 ;  /* 0x0000007c7438723c */ /* 0x040fe80000001838 */
[----:B-1----:R-:W-:Y:S01]  /*77a0*/  FFMA.FTZ R111, R232, c[0x0][0x23c], -R105 ;  /* 0x00008f00e86f7a23 */ /* 0x002fe20000010869 */
[----:B------:R-:W-:Y:S02]  /*77b0*/  MOV R232, R189 ;  /* 0x000000bd00e87202 */ /* 0x000fe40000000f00 */
[----:B------:R-:W-:Y:S01]  /*77c0*/  FFMA.FTZ R124, R217, c[0x0][0x23c], -R107 ;  /* 0x00008f00d97c7a23 */ /* 0x000fe2000001086b */
[-C--:B------:R-:W-:Y:S01]  /*77d0*/  HMMA.16816.F32 R60, R116, R126.reuse, R60 ;  /* 0x0000007e743c723c */ /* 0x080fe2000000183c */
[----:B------:R1:W-:Y:S03]  /*77e0*/  MUFU.EX2 R195, R111 ;  /* 0x0000006f00c37308 */ /* 0x0003e60000000800 */
[----:B------:R-:W-:Y:S04]  /*77f0*/  MOV R217, R138 ;  /* 0x0000008a00d97202 */ /* 0x000fe80000000f00 */
[C---:B------:R-:W-:Y:S03]  /*7800*/  HMMA.16816.F32 R64, R112.reuse, R126, R64 ;  /* 0x0000007e7040723c */ /* 0x040fe60000001840 */
[----:B------:R3:W5:Y:S05]  /*7810*/  MUFU.EX2 R203, R124 ;  /* 0x0000007c00cb7308 */ /* 0x00076a0000000800 */
[-C--:B----4-:R-:W-:Y:S08]  /*7820*/  HMMA.16816.F32 R68, R112, R128.reuse, R68 ;  /* 0x000000807044723c */ /* 0x090ff00000001844 */
[C---:B------:R-:W-:Y:S04]  /*7830*/  HMMA.16816.F32 R72, R116.reuse, R128, R72 ;  /* 0x000000807448723c */ /* 0x040fe80000001848 */
[--C-:B-1----:R-:W-:Y:S01]  /*7840*/  FFMA.FTZ R111, R234, c[0x0][0x23c], -R106.reuse ;  /* 0x00008f00ea6f7a23 */ /* 0x102fe2000001086a */
[----:B------:R-:W-:Y:S03]  /*7850*/  MOV R234, R191 ;  /* 0x000000bf00ea7202 */ /* 0x000fe60000000f00 */
[-C--:B------:R-:W-:Y:S01]  /*7860*/  HMMA.16816.F32 R76, R116, R130.reuse, R76 ;  /* 0x00000082744c723c */ /* 0x080fe2000000184c */
[----:B------:R1:W-:Y:S01]  /*7870*/  MUFU.EX2 R193, R111 ;  /* 0x0000006f00c17308 */ /* 0x0003e20000000800 */
[----:B---3--:R-:W3:Y:S06]  /*7880*/  LDSM.16.MT88.4 R124, [R220+0x9800] ;  /* 0x00980000dc7c783b */ /* 0x008eec0000004200 */
[C---:B------:R-:W-:Y:S02]  /*7890*/  HMMA.16816.F32 R80, R112.reuse, R130, R80 ;  /* 0x000000827050723c */ /* 0x040fe40000001850 */
[----:B------:R-:W4:Y:S06]  /*78a0*/  LDSM.16.MT88.4 R128, [R222+0x9800] ;  /* 0x00980000de80783b */ /* 0x000f2c0000004200 */
[-C--:B--2---:R-:W-:Y:S08]  /*78b0*/  HMMA.16816.F32 R84, R112, R120.reuse, R84 ;  /* 0x000000787054723c */ /* 0x084ff00000001854 */
[C---:B------:R-:W-:Y:S04]  /*78c0*/  HMMA.16816.F32 R88, R116.reuse, R120, R88 ;  /* 0x000000787458723c */ /* 0x040fe80000001858 */
[--C-:B-1----:R-:W-:Y:S01]  /*78d0*/  FFMA.FTZ R111, R235, c[0x0][0x23c], -R106.reuse ;  /* 0x00008f00eb6f7a23 */ /* 0x102fe2000001086a */
[----:B------:R-:W-:Y:S03]  /*78e0*/  MOV R235, R190 ;  /* 0x000000be00eb7202 */ /* 0x000fe60000000f00 */
[-C--:B------:R-:W-:Y:S01]  /*78f0*/  HMMA.16816.F32 R92, R116, R122.reuse, R92 ;  /* 0x0000007a745c723c */ /* 0x080fe2000000185c */
[----:B------:R1:W-:Y:S06]  /*7900*/  MUFU.EX2 R194, R111 ;  /* 0x0000006f00c27308 */ /* 0x0003ec0000000800 */
[----:B-----5:R-:W-:Y:S01]  /*7910*/  F2FP.PACK_AB R116, R203, R204 ;  /* 0x000000cccb74723e */ /* 0x020fe200000000ff */
[----:B------:R-:W-:Y:S01]  /*7920*/  HMMA.16816.F32 R96, R112, R122, R96 ;  /* 0x0000007a7060723c */ /* 0x000fe20000001860 */
[----:B------:R-:W2:Y:S03]  /*7930*/  LDSM.16.MT88.4 R120, [R220+0xa800] ;  /* 0x00a80000dc78783b */ /* 0x000ea60000004200 */
[----:B------:R-:W-:Y:S02]  /*7940*/  F2FP.PACK_AB R117, R202, R201 ;  /* 0x000000c9ca75723e */ /* 0x000fe400000000ff */
[----:B------:R-:W-:Y:S02]  /*7950*/  F2FP.PACK_AB R118, R200, R199 ;  /* 0x000000c7c876723e */ /* 0x000fe400000000ff */
[----:B------:R-:W-:Y:S04]  /*7960*/  F2FP.PACK_AB R112, R242, R243 ;  /* 0x000000f3f270723e */ /* 0x000fe800000000ff */
[----:B------:R-:W-:Y:S02]  /*7970*/  F2FP.PACK_AB R113, R212, R213 ;  /* 0x000000d5d471723e */ /* 0x000fe400000000ff */
[----:B------:R-:W-:Y:S02]  /*7980*/  F2FP.PACK_AB R114, R207, R208 ;  /* 0x000000d0cf72723e */ /* 0x000fe400000000ff */
[----:B------:R-:W-:Y:S01]  /*7990*/  F2FP.PACK_AB R115, R205, R206 ;  /* 0x000000cecd73723e */ /* 0x000fe200000000ff */
[--C-:B-1----:R-:W-:Y:S01]  /*79a0*/  FFMA.FTZ R111, R176, c[0x0][0x23c], -R105.reuse ;  /* 0x00008f00b06f7a23 */ /* 0x102fe20000010869 */
[----:B------:R-:W-:Y:S01]  /*79b0*/  F2FP.PACK_AB R119, R197, R198 ;  /* 0x000000c6c577723e */ /* 0x000fe200000000ff */
[----:B------:R-:W-:Y:S02]  /*79c0*/  FFMA.FTZ R105, R177, c[0x0][0x23c], -R105 ;  /* 0x00008f00b1697a23 */ /* 0x000fe40000010869 */
[----:B------:R-:W-:Y:S02]  /*79d0*/  MUFU.EX2 R192, R111 ;  /* 0x0000006f00c07308 */ /* 0x000fe40000000800 */
[-C--:B---3--:R-:W-:Y:S08]  /*79e0*/  HMMA.16816.F32 R4, R112, R124.reuse, R4 ;  /* 0x0000007c7004723c */ /* 0x088ff00000001804 */
[C---:B------:R-:W-:Y:S01]  /*79f0*/  HMMA.16816.F32 R8, R116.reuse, R124, R8 ;  /* 0x0000007c7408723c */ /* 0x040fe20000001808 */
[----:B------:R1:W-:Y:S07]  /*7a00*/  MUFU.EX2 R191, R105 ;  /* 0x0000006900bf7308 */ /* 0x0003ee0000000800 */
[-C--:B------:R-:W-:Y:S08]  /*7a10*/  HMMA.16816.F32 R12, R116, R126.reuse, R12 ;  /* 0x0000007e740c723c */ /* 0x080ff0000000180c */
[C---:B------:R-:W-:Y:S01]  /*7a20*/  HMMA.16816.F32 R16, R112.reuse, R126, R16 ;  /* 0x0000007e7010723c */ /* 0x040fe20000001810 */
[----:B------:R-:W3:Y:S07]  /*7a30*/  LDSM.16.MT88.4 R124, [R222+0xa800] ;  /* 0x00a80000de7c783b */ /* 0x000eee0000004200 */
[-C--:B----4-:R-:W-:Y:S04]  /*7a40*/  HMMA.16816.F32 R20, R112, R128.reuse, R20 ;  /* 0x000000807014723c */ /* 0x090fe80000001814 */
[--C-:B-1----:R-:W-:Y:S02]  /*7a50*/  FFMA.FTZ R105, R178, c[0x0][0x23c], -R106.reuse ;  /* 0x00008f00b2697a23 */ /* 0x102fe4000001086a */
[----:B------:R-:W-:Y:S02]  /*7a60*/  FFMA.FTZ R106, R179, c[0x0][0x23c], -R106 ;  /* 0x00008f00b36a7a23 */ /* 0x000fe4000001086a */
[C---:B------:R-:W-:Y:S01]  /*7a70*/  HMMA.16816.F32 R24, R116.reuse, R128, R24 ;  /* 0x000000807418723c */ /* 0x040fe20000001818 */
[----:B------:R1:W-:Y:S07]  /*7a80*/  MUFU.EX2 R190, R105 ;  /* 0x0000006900be7308 */ /* 0x0003ee0000000800 */
[-C--:B------:R-:W-:Y:S03]  /*7a90*/  HMMA.16816.F32 R28, R116, R130.reuse, R28 ;  /* 0x00000082741c723c */ /* 0x080fe6000000181c */
[----:B------:R-:W4:Y:S05]  /*7aa0*/  MUFU.EX2 R189, R106 ;  /* 0x0000006a00bd7308 */ /* 0x000f2a0000000800 */
[C---:B------:R-:W-:Y:S01]  /*7ab0*/  HMMA.16816.F32 R32, R112.reuse, R130, R32 ;  /* 0x000000827020723c */ /* 0x040fe20000001820 */
[----:B------:R-:W5:Y:S04]  /*7ac0*/  LDSM.16.MT88.4 R128, [R220+0xb800] ;  /* 0x00b80000dc80783b */ /* 0x000f680000004200 */
[----:B------:R3:W-:Y:S03]  /*7ad0*/  MUFU.EX2 R106, R108 ;  /* 0x0000006c006a7308 */ /* 0x0007e60000000800 */
[-C--:B--2---:R-:W-:Y:S04]  /*7ae0*/  HMMA.16816.F32 R36, R112, R120.reuse, R36 ;  /* 0x000000787024723c */ /* 0x084fe80000001824 */
[--C-:B-1----:R-:W-:Y:S01]  /*7af0*/  FFMA.FTZ R105, R236, c[0x0][0x23c], -R107.reuse ;  /* 0x00008f00ec697a23 */ /* 0x102fe2000001086b */
[----:B------:R-:W-:Y:S03]  /*7b00*/  MOV R236, R184 ;  /* 0x000000b800ec7202 */ /* 0x000fe60000000f00 */
[C---:B------:R-:W-:Y:S01]  /*7b10*/  HMMA.16816.F32 R40, R116.reuse, R120, R40 ;  /* 0x000000787428723c */ /* 0x040fe20000001828 */
[----:B------:R1:W-:Y:S03]  /*7b20*/  MUFU.EX2 R188, R105 ;  /* 0x0000006900bc7308 */ /* 0x0003e60000000800 */
[----:B----4-:R-:W-:Y:S04]  /*7b30*/  F2FP.PACK_AB R111, R189, R190 ;  /* 0x000000bebd6f723e */ /* 0x010fe800000000ff */
[-C--:B------:R-:W-:Y:S04]  /*7b40*/  HMMA.16816.F32 R44, R116, R122.reuse, R44 ;  /* 0x0000007a742c723c */ /* 0x080fe8000000182c */
[----:B---3--:R-:W-:Y:S04]  /*7b50*/  F2FP.PACK_AB R108, R195, R196 ;  /* 0x000000c4c36c723e */ /* 0x008fe800000000ff */
[C---:B------:R-:W-:Y:S01]  /*7b60*/  HMMA.16816.F32 R48, R112.reuse, R122, R48 ;  /* 0x0000007a7030723c */ /* 0x040fe20000001830 */
[----:B------:R-:W2:Y:S07]  /*7b70*/  LDSM.16.MT88.4 R120, [R222+0xb800] ;  /* 0x00b80000de78783b */ /* 0x000eae0000004200 */
[-C--:B------:R-:W-:Y:S04]  /*7b80*/  HMMA.16816.F32 R52, R112, R124.reuse, R52 ;  /* 0x0000007c7034723c */ /* 0x080fe80000001834 */
[--C-:B-1----:R-:W-:Y:S01]  /*7b90*/  FFMA.FTZ R105, R237, c[0x0][0x23c], -R107.reuse ;  /* 0x00008f00ed697a23 */ /* 0x102fe2000001086b */
[----:B------:R-:W-:Y:S03]  /*7ba0*/  MOV R237, R186 ;  /* 0x000000ba00ed7202 */ /* 0x000fe60000000f00 */
[C---:B------:R-:W-:Y:S01]  /*7bb0*/  HMMA.16816.F32 R56, R116.reuse, R124, R56 ;  /* 0x0000007c7438723c */ /* 0x040fe20000001838 */
[----:B------:R1:W3:Y:S07]  /*7bc0*/  MUFU.EX2 R187, R105 ;  /* 0x0000006900bb7308 */ /* 0x0002ee0000000800 */
[-C--:B------:R-:W-:Y:S08]  /*7bd0*/  HMMA.16816.F32 R60, R116, R126.reuse, R60 ;  /* 0x0000007e743c723c */ /* 0x080ff0000000183c */
[C---:B------:R-:W-:Y:S01]  /*7be0*/  HMMA.16816.F32 R64, R112.reuse, R126, R64 ;  /* 0x0000007e7040723c */ /* 0x040fe20000001840 */
[----:B------:R-:W4:Y:S07]  /*7bf0*/  LDSM.16.MT88.4 R124, [R220+0x9c00] ;  /* 0x009c0000dc7c783b */ /* 0x000f2e0000004200 */
[-C--:B-----5:R-:W-:Y:S04]  /*7c00*/  HMMA.16816.F32 R68, R112, R128.reuse, R68 ;  /* 0x000000807044723c */ /* 0x0a0fe80000001844 */
[--C-:B-1----:R-:W-:Y:S01]  /*7c10*/  FFMA.FTZ R105, R239, c[0x0][0x23c], -R110.reuse ;  /* 0x00008f00ef697a23 */ /* 0x102fe2000001086e */
[----:B---3--:R-:W-:Y:S01]  /*7c20*/  F2FP.PACK_AB R176, R187, R188 ;  /* 0x000000bcbbb0723e */ /* 0x008fe200000000ff */
[----:B------:R-:W3:Y:S02]  /*7c30*/  LDL.LU R239, [R1+0xc] ;  /* 0x00000c0001ef7983 */ /* 0x000ee40000300800 */
[C---:B------:R-:W-:Y:S01]  /*7c40*/  HMMA.16816.F32 R72, R116.reuse, R128, R72 ;  /* 0x000000807448723c */ /* 0x040fe20000001848 */
[----:B------:R1:W-:Y:S07]  /*7c50*/  MUFU.EX2 R186, R105 ;  /* 0x0000006900ba7308 */ /* 0x0003ee0000000800 */
[-C--:B------:R-:W-:Y:S08]  /*7c60*/  HMMA.16816.F32 R76, R116, R130.reuse, R76 ;  /* 0x00000082744c723c */ /* 0x080ff0000000184c */
[C---:B------:R-:W-:Y:S08]  /*7c70*/  HMMA.16816.F32 R80, R112.reuse, R130, R80 ;  /* 0x000000827050723c */ /* 0x040ff00000001850 */
[-C--:B--2---:R-:W-:Y:S04]  /*7c80*/  HMMA.16816.F32 R84, R112, R120.reuse, R84 ;  /* 0x000000787054723c */ /* 0x084fe80000001854 */
[--C-:B-1----:R-:W-:Y:S01]  /*7c90*/  FFMA.FTZ R105, R240, c[0x0][0x23c], -R110.reuse ;  /* 0x00008f00f0697a23 */ /* 0x102fe2000001086e */
[----:B------:R-:W-:Y:S01]  /*7ca0*/  MOV R240, R182 ;  /* 0x000000b600f07202 */ /* 0x000fe20000000f00 */
[----:B------:R-:W-:Y:S01]  /*7cb0*/  FFMA.FTZ R110, R109, c[0x0][0x23c], -R110 ;  /* 0x00008f006d6e7a23 */ /* 0x000fe2000001086e */
[----:B------:R-:W-:Y:S01]  /*7cc0*/  F2FP.PACK_AB R109, R194, R193 ;  /* 0x000000c1c26d723e */ /* 0x000fe200000000ff */
[C---:B------:R-:W-:Y:S01]  /*7cd0*/  HMMA.16816.F32 R88, R116.reuse, R120, R88 ;  /* 0x000000787458723c */ /* 0x040fe20000001858 */
[----:B------:R1:W2:Y:S07]  /*7ce0*/  MUFU.EX2 R185, R105 ;  /* 0x0000006900b97308 */ /* 0x0002ae0000000800 */
[-C--:B------:R-:W-:Y:S08]  /*7cf0*/  HMMA.16816.F32 R92, R116, R122.reuse, R92 ;  /* 0x0000007a745c723c */ /* 0x080ff0000000185c */
[----:B------:R-:W-:Y:S04]  /*7d00*/  HMMA.16816.F32 R96, R112, R122, R96 ;  /* 0x0000007a7060723c */ /* 0x000fe80000001860 */
[--C-:B-1----:R-:W-:Y:S02]  /*7d10*/  FFMA.FTZ R105, R241, c[0x0][0x23c], -R107.reuse ;  /* 0x00008f00f1697a23 */ /* 0x102fe4000001086b */
[----:B------:R-:W5:Y:S01]  /*7d20*/  LDL.LU R241, [R1+0x8] ;  /* 0x0000080001f17983 */ /* 0x000f620000300800 */
[----:B------:R-:W-:Y:S01]  /*7d30*/  FFMA.FTZ R107, R238, c[0x0][0x23c], -R107 ;  /* 0x00008f00ee6b7a23 */ /* 0x000fe2000001086b */
[----:B------:R-:W-:Y:S01]  /*7d40*/  MUFU.EX2 R184, R105 ;  /* 0x0000006900b87308 */ /* 0x000fe20000000800 */
[----:B--2---:R-:W-:Y:S03]  /*7d50*/  F2FP.PACK_AB R177, R185, R186 ;  /* 0x000000bab9b1723e */ /* 0x004fe600000000ff */
[----:B------:R-:W-:Y:S02]  /*7d60*/  MOV R238, R181 ;  /* 0x000000b500ee7202 */ /* 0x000fe40000000f00 */
[----:B------:R-:W1:Y:S04]  /*7d70*/  LDSM.16.MT88.4 R180, [R220+0xbc00] ;  /* 0x00bc0000dcb4783b */ /* 0x000e680000004200 */
[----:B------:R2:W2:Y:S10]  /*7d80*/  MUFU.EX2 R105, R110 ;  /* 0x0000006e00697308 */ /* 0x0004b40000000800 */
[----:B------:R-:W1:Y:S01]  /*7d90*/  MUFU.EX2 R107, R107 ;  /* 0x0000006b006b7308 */ /* 0x000e620000000800 */
[----:B--2---:R-:W-:Y:S02]  /*7da0*/  F2FP.PACK_AB R110, R191, R192 ;  /* 0x000000c0bf6e723e */ /* 0x004fe400000000ff */
[----:B------:R-:W-:Y:S05]  /*7db0*/  F2FP.PACK_AB R179, R105, R106 ;  /* 0x0000006a69b3723e */ /* 0x000fea00000000ff */
[-C--:B----4-:R-:W-:Y:S01]  /*7dc0*/  HMMA.16816.F32 R116, R108, R124.reuse, R4 ;  /* 0x0000007c6c74723c */ /* 0x090fe20000001804 */
[----:B------:R-:W2:Y:S04]  /*7dd0*/  LDSM.16.MT88.4 R4, [R222+0xbc00] ;  /* 0x00bc0000de04783b */ /* 0x000ea80000004200 */
[----:B-1----:R-:W-:Y:S07]  /*7de0*/  F2FP.PACK_AB R178, R107, R184 ;  /* 0x000000b86bb2723e */ /* 0x002fee00000000ff */
[C---:B------:R-:W-:Y:S01]  /*7df0*/  HMMA.16816.F32 R112, R176.reuse, R124, R8 ;  /* 0x0000007cb070723c */ /* 0x040fe20000001808 */
[----:B------:R-:W4:Y:S04]  /*7e00*/  LDL.LU R9, [R1] ;  /* 0x0000000001097983 */ /* 0x000f280000300800 */
[----:B------:R-:W4:Y:S02]  /*7e10*/  LDL.LU R11, [R1+0x4] ;  /* 0x00000400010b7983 */ /* 0x000f240000300800 */
[----:B------:R-:W-:Y:S01]  /*7e20*/  MOV R10, R133 ;  /* 0x00000085000a7202 */ /* 0x000fe20000000f00 */
[-C--:B------:R-:W-:Y:S04]  /*7e30*/  HMMA.16816.F32 R120, R176, R126.reuse, R12 ;  /* 0x0000007eb078723c */ /* 0x080fe8000000180c */
[----:B------:R-:W-:Y:S04]  /*7e40*/  MOV R8, R134 ;  /* 0x0000008600087202 */ /* 0x000fe80000000f00 */
        /* <DEDUP_REMOVED lines=20> */
[----:B------:R-:W-:Y:S04]  /*7f90*/  HMMA.16816.F32 R96, R108, R6, R96 ;  /* 0x000000066c60723c */ /* 0x000fe80000001860 */
[----:B---3--:R-:W-:Y:S04]  /*7fa0*/  FFMA.FTZ R0, R0, R239, R240 ;  /* 0x000000ef00007223 */ /* 0x008fe800000100f0 */
[----:B------:R-:W-:Y:S04]  /*7fb0*/  FADD.FTZ R0, R234, R0 ;  /* 0x00000000ea007221 */ /* 0x000fe80000010000 */
[----:B------:R-:W-:Y:S04]  /*7fc0*/  FADD.FTZ R0, R230, R0 ;  /* 0x00000000e6007221 */ /* 0x000fe80000010000 */
[----:B------:R-:W-:Y:S04]  /*7fd0*/  FADD.FTZ R0, R218, R0 ;  /* 0x00000000da007221 */ /* 0x000fe80000010000 */
[----:B------:R-:W-:Y:S04]  /*7fe0*/  FADD.FTZ R0, R249, R0 ;  /* 0x00000000f9007221 */ /* 0x000fe80000010000 */
[----:B------:R-:W-:Y:S04]  /*7ff0*/  FADD.FTZ R0, R248, R0 ;  /* 0x00000000f8007221 */ /* 0x000fe80000010000 */
[----:B------:R-:W-:Y:S02]  /*8000*/  FADD.FTZ R0, R245, R0 ;  /* 0x00000000f5007221 */ /* 0x000fe40000010000 */
[----:B-----5:R-:W-:Y:S04]  /*8010*/  FFMA.FTZ R2, R2, R241, R238 ;  /* 0x000000f102027223 */ /* 0x020fe800000100ee */
[----:B------:R-:W-:Y:S04]  /*8020*/  FADD.FTZ R2, R235, R2 ;  /* 0x00000002eb027221 */ /* 0x000fe80000010000 */
[----:B------:R-:W-:Y:S04]  /*8030*/  FADD.FTZ R2, R231, R2 ;  /* 0x00000002e7027221 */ /* 0x000fe80000010000 */
[----:B------:R-:W-:Y:S04]  /*8040*/  FADD.FTZ R2, R219, R2 ;  /* 0x00000002db027221 */ /* 0x000fe80000010000 */
[----:B------:R-:W-:Y:S04]  /*8050*/  FADD.FTZ R2, R251, R2 ;  /* 0x00000002fb027221 */ /* 0x000fe80000010000 */
[----:B------:R-:W-:Y:S04]  /*8060*/  FADD.FTZ R2, R250, R2 ;  /* 0x00000002fa027221 */ /* 0x000fe80000010000 */
[----:B------:R-:W-:Y:S02]  /*8070*/  FADD.FTZ R2, R247, R2 ;  /* 0x00000002f7027221 */ /* 0x000fe40000010000 */
[----:B----4-:R-:W-:Y:S02]  /*8080*/  FFMA.FTZ R101, R101, R9, R8 ;  /* 0x0000000965657223 */ /* 0x010fe40000010008 */
        /* <DEDUP_REMOVED lines=45> */
[----:B------:R1:W-:Y:S01]  /*8360*/  STL [R1], R6 ;  /* 0x0000000601007387 */ /* 0x0003e20000100800 */
[----:B------:R-:W-:Y:S02]  /*8370*/  FADD.FTZ R2, R184, R0 ;  /* 0x00000000b8027221 */ /* 0x000fe40000010000 */
[----:B------:R-:W-:Y:S01]  /*8380*/  FADD.FTZ R0, R106, R4 ;  /* 0x000000046a007221 */ /* 0x000fe20000010000 */
[----:B------:R-:W-:Y:S01]  /*8390*/  MOV R106, R102 ;  /* 0x00000066006a7202 */ /* 0x000fe20000000f00 */
[----:B------:R-:W-:Y:S02]  /*83a0*/  FADD.FTZ R4, R189, R5 ;  /* 0x00000005bd047221 */ /* 0x000fe40000010000 */
[----:B------:R-:W-:Y:S01]  /*83b0*/  FADD.FTZ R2, R107, R2 ;  /* 0x000000026b027221 */ /* 0x000fe20000010000 */
[----:B------:R-:W-:Y:S01]  /*83c0*/  MOV R107, R3 ;  /* 0x00000003006b7202 */ /* 0x000fe20000000f00 */
[----:B------:R-:W-:Y:S01]  /*83d0*/  FADD.FTZ R0, R105, R0 ;  /* 0x0000000069007221 */ /* 0x000fe20000010000 */
[----:B------:R1:W-:Y:S01]  /*83e0*/  STL [R1+0x4], R4 ;  /* 0x0000040401007387 */ /* 0x0003e20000100800 */
[----:B------:R-:W-:Y:S03]  /*83f0*/  MOV R105, R103 ;  /* 0x0000006700697202 */ /* 0x000fe60000000f00 */
[----:B------:R1:W-:Y:S04]  /*8400*/  STL [R1+0x8], R2 ;  /* 0x0000080201007387 */ /* 0x0003e80000100800 */
[----:B------:R1:W-:Y:S02]  /*8410*/  STL [R1+0xc], R0 ;  /* 0x00000c0001007387 */ /* 0x0003e40000100800 */
[----:B-1----:R-:W-:-:S05]  /*8420*/  @P0 BRA `(.L_x_293) ;  /* 0xffffc8b000000947 */ /* 0x002fca000383ffff */
.L_x_292:
[----:B-1----:R-:W2:Y:S04]  /*8430*/  LDL.LU R4, [R1] ;  /* 0x0000000001047983 */ /* 0x002ea80000300800 */
[----:B------:R-:W3:Y:S04]  /*8440*/  LDL.LU R5, [R1+0x4] ;  /* 0x0000040001057983 */ /* 0x000ee80000300800 */
[----:B------:R-:W4:Y:S04]  /*8450*/  LDL.LU R9, [R1+0x8] ;  /* 0x0000080001097983 */ /* 0x000f280000300800 */
[----:B------:R-:W4:Y:S04]  /*8460*/  LDL.LU R8, [R1+0xc] ;  /* 0x00000c0001087983 */ /* 0x000f280000300800 */
[----:B------:R-:W4:Y:S04]  /*8470*/  LDL.LU R52, [R1+0x40] ;  /* 0x0000400001347983 */ /* 0x000f280000300800 */
[----:B------:R-:W1:Y:S02]  /*8480*/  S2R R51, SR_TID.X ;  /* 0x0000000000337919 */ /* 0x000e640000002100 */
[----:B-1----:R-:W-:-:S04]  /*8490*/  SHF.R.S32.HI R24, RZ, 0x1f, R51 ;  /* 0x0000001fff187819 */ /* 0x002fc80000011433 */
[CC--:B------:R-:W-:Y:S02]  /*84a0*/  LEA.HI R13, R24.reuse, R51.reuse, RZ, 0x2 ;  /* 0x00000033180d7211 */ /* 0x0c0fe400078f10ff */
[----:B------:R-:W-:-:S04]  /*84b0*/  LEA.HI R24, R24, R51, RZ, 0x5 ;  /* 0x0000003318187211 */ /* 0x000fc800078f28ff */
        /* <DEDUP_REMOVED lines=16> */
[----:B--2---:R-:W-:-:S03]  /*85c0*/  FADD.FTZ R50, R2, R5 ;  /* 0x0000000502327221 */ /* 0x004fc60000010000 */
[----:B------:R-:W-:Y:S01]  /*85d0*/  FSETP.NE.FTZ.AND P6, PT, R49, RZ, PT ;  /* 0x000000ff3100720b */ /* 0x000fe20003fd5000 */
[----:B------:R-:W-:Y:S01]  /*85e0*/  @P0 IMAD.WIDE.U32 R4, R52, c[0x0][0x1e8], RZ ;  /* 0x00007a0034040a25 */ /* 0x000fe200078e00ff */
[----:B------:R-:W-:Y:S02]  /*85f0*/  LOP3.LUT R2, R13, 0xfffffffc, RZ, 0xc0, !PT ;  /* 0xfffffffc0d027812 */ /* 0x000fe400078ec0ff */
[----:B------:R-:W-:Y:S01]  /*8600*/  FSETP.NE.FTZ.AND P5, PT, R50, RZ, PT ;  /* 0x000000ff3200720b */ /* 0x000fe20003fb5000 */
[----:B---3--:R-:W-:Y:S01]  /*8610*/  FADD.FTZ R100, R7, R8 ;  /* 0x0000000807647221 */ /* 0x008fe20000010000 */
[----:B------:R-:W-:Y:S01]  /*8620*/  IADD3 R51, -R2, R51, RZ ;  /* 0x0000003302337210 */ /* 0x000fe20007ffe1ff */
[----:B------:R-:W-:Y:S01]  /*8630*/  @P0 IMAD R106, R52, c[0x0][0x1ec], R5 ;  /* 0x00007b00346a0a24 */ /* 0x000fe200078e0205 */
[----:B------:R-:W-:Y:S01]  /*8640*/  MOV R2, 0x3f800000 ;  /* 0x3f80000000027802 */ /* 0x000fe20000000f00 */
[----:B----4-:R-:W-:Y:S01]  /*8650*/  FADD.FTZ R101, R6, R9 ;  /* 0x0000000906657221 */ /* 0x010fe20000010000 */
[----:B------:R-:W-:-:S02]  /*8660*/  FSETP.NE.FTZ.AND P4, PT, R100, RZ, PT ;  /* 0x000000ff6400720b */ /* 0x000fc40003f95000 */
[----:B------:R-:W-:Y:S01]  /*8670*/  @P0 MOV R105, R4 ;  /* 0x0000000400690202 */ /* 0x000fe20000000f00 */
[----:B------:R-:W1:Y:S01]  /*8680*/  @P6 MUFU.RCP R0, R49 ;  /* 0x0000003100006308 */ /* 0x000e620000001000 */
[----:B------:R-:W-:Y:S02]  /*8690*/  FSETP.NE.FTZ.AND P3, PT, R101, RZ, PT ;  /* 0x000000ff6500720b */ /* 0x000fe40003f75000 */
[----:B------:R-:W-:-:S06]  /*86a0*/  MOV R4, 0x3f800000 ;  /* 0x3f80000000047802 */ /* 0x000fcc0000000f00 */
[----:B------:R-:W-:Y:S01]  /*86b0*/  @P5 MUFU.RCP R4, R50 ;  /* 0x0000003200045308 */ /* 0x000fe20000001000 */
[----:B-1----:R-:W-:-:S07]  /*86c0*/  FMUL.FTZ R116, R0, R116 ;  /* 0x0000007400747220 */ /* 0x002fce0000410000 */
[----:B------:R-:W1:Y:S01]  /*86d0*/  @P4 MUFU.RCP R2, R100 ;  /* 0x0000006400024308 */ /* 0x000e620000001000 */
        /* <DEDUP_REMOVED lines=34> */
[----:B-1----:R-:W-:Y:S01]  /*8900*/  FMUL.FTZ R112, R2, R112 ;  /* 0x0000007002707220 */ /* 0x002fe20000410000 */
        /* <DEDUP_REMOVED lines=107> */
[C---:B------:R-:W-:Y:S01]  /*8fc0*/  FMUL.FTZ R21, R4.reuse, R71 ;  /* 0x0000004704157220 */ /* 0x040fe20000410000 */
[----:B------:R-:W1:Y:S01]  /*8fd0*/  LDC.U8 R51, c[0x0][0x329] ;  /* 0x0000ca40ff337b82 */ /* 0x000e620000000000 */
[----:B------:R-:W-:Y:S01]  /*8fe0*/  FMUL.FTZ R82, R4, R82 ;  /* 0x0000005204527220 */ /* 0x000fe20000410000 */
[----:B------:R-:W-:Y:S01]  /*8ff0*/  LEA R0, R0, R2, 0x1 ;  /* 0x0000000200007211 */ /* 0x000fe200078e08ff */
[----:B------:R-:W-:Y:S01]  /*9000*/  FMUL.FTZ R17, R4, R83 ;  /* 0x0000005304117220 */ /* 0x000fe20000410000 */
[----:B------:R-:W-:Y:S01]  /*9010*/  LOP3.LUT P1, RZ, R6, 0x2, RZ, 0xc0, !PT ;  /* 0x0000000206ff7812 */ /* 0x000fe2000782c0ff */
        /* <DEDUP_REMOVED lines=19> */
[----:B-1----:R-:W-:Y:S02]  /*9150*/  ISETP.NE.AND P1, PT, R51, RZ, PT ;  /* 0x000000ff3300720c */ /* 0x002fe40003f25270 */
        /* <DEDUP_REMOVED lines=8> */
[----:B------:R-:W-:-:S03]  /*91e0*/  F2FP.PACK_AB R6, R95, R94 ;  /* 0x0000005e5f06723e */ /* 0x000fc600000000ff */
        /* <DEDUP_REMOVED lines=25> */
[----:B------:R2:W-:Y:S04]  /*9380*/  STS [R5+0x3200], R27 ;  /* 0x0032001b05007388 */ /* 0x0005e80000000800 */
[----:B------:R-:W-:Y:S04]  /*9390*/  STS [R5+0x3000], R28 ;  /* 0x0030001c05007388 */ /* 0x000fe80000000800 */
[----:B------:R3:W-:Y:S04]  /*93a0*/  STS [R4+0x3000], R12 ;  /* 0x0030000c04007388 */ /* 0x0007e80000000800 */
[----:B------:R-:W-:Y:S04]  /*93b0*/  STS [R4+0x3200], R23 ;  /* 0x0032001704007388 */ /* 0x000fe80000000800 */
[----:B------:R-:W-:Y:S04]  /*93c0*/  STS [R0+0x4000], R22 ;  /* 0x0040001600007388 */ /* 0x000fe80000000800 */
[----:B------:R-:W-:Y:S01]  /*93d0*/  STS [R0+0x4200], R21 ;  /* 0x0042001500007388 */ /* 0x000fe20000000800 */
[----:B-1----:R-:W-:-:S03]  /*93e0*/  @P1 MOV R25, c[0x0][0x210] ;  /* 0x0000840000191a02 */ /* 0x002fc60000000f00 */
[----:B------:R-:W-:Y:S04]  /*93f0*/  STS [R2+0x4000], R18 ;  /* 0x0040001202007388 */ /* 0x000fe80000000800 */
[----:B--2---:R-:W2:Y:S04]  /*9400*/  LDL R27, [R1+0x50] ;  /* 0x00005000011b7983 */ /* 0x004ea80000100800 */
[----:B------:R-:W-:Y:S01]  /*9410*/  STS [R2+0x4200], R17 ;  /* 0x0042001102007388 */ /* 0x000fe20000000800 */
[----:B---3--:R-:W-:Y:S01]  /*9420*/  @P1 IMAD R12, R25, c[0x0][0x214], RZ ;  /* 0x00008500190c1a24 */ /* 0x008fe200078e02ff */
[----:B------:R-:W-:-:S02]  /*9430*/  @!P1 MOV R25, c[0x0][0x214] ;  /* 0x0000850000199a02 */ /* 0x000fc40000000f00 */
[----:B------:R-:W1:Y:S02]  /*9440*/  S2R R26, SR_CTAID.Y ;  /* 0x00000000001a7919 */ /* 0x000e640000002600 */
[----:B------:R-:W-:Y:S02]  /*9450*/  @!P1 SEL R12, R25, c[0x0][0x234], !P2 ;  /* 0x00008d00190c9a07 */ /* 0x000fe40005000000 */
[----:B------:R3:W5:Y:S01]  /*9460*/  LDL R25, [R1+0x44] ;  /* 0x0000440001197983 */ /* 0x0007620000100800 */
[----:B------:R-:W-:-:S03]  /*9470*/  ISETP.NE.OR P2, PT, R51, RZ, !P2 ;  /* 0x000000ff3300720c */ /* 0x000fc60005745670 */
        /* <DEDUP_REMOVED lines=10> */
[----:B-1----:R-:W-:-:S03]  /*9520*/  @!P2 IMAD R2, R26, c[0x0][0x214], RZ ;  /* 0x000085001a02aa24 */ /* 0x002fc600078e02ff */
[----:B------:R1:W-:Y:S01]  /*9530*/  STS [R4+0x5000], R7 ;  /* 0x0050000704007388 */ /* 0x0003e20000000800 */
[----:B----4-:R-:W-:Y:S01]  /*9540*/  @P5 MUFU.LG2 R14, R50 ;  /* 0x00000032000e5308 */ /* 0x010fe20000000c00 */
[----:B------:R-:W-:Y:S02]  /*9550*/  @!P2 SEL R2, R2, R52, !P0 ;  /* 0x000000340202a207 */ /* 0x000fe40004000000 */
[----:B------:R4:W-:Y:S04]  /*9560*/  STS [R4+0x5200], R6 ;  /* 0x0052000604007388 */ /* 0x0009e80000000800 */
[----:B------:R-:W-:Y:S06]  /*9570*/  BAR.SYNC.DEFER_BLOCKING 0x0 ;  /* 0x0000000000007b1d */ /* 0x000fec0000010000 */
[----:B---3--:R-:W3:Y:S04]  /*9580*/  S2R R9, SR_CTAID.X ;  /* 0x0000000000097919 */ /* 0x008ee80000002500 */
[----:B------:R-:W3:Y:S01]  /*9590*/  S2R R19, SR_CTAID.Z ;  /* 0x0000000000137919 */ /* 0x000ee20000002700 */
[----:B-1----:R1:W1:Y:S01]  /*95a0*/  @P6 MUFU.LG2 R7, R49 ;  /* 0x0000003100076308 */ /* 0x0022620000000c00 */
[----:B------:R-:W-:Y:S01]  /*95b0*/  @!P0 IMAD.WIDE.U32 R10, R26, c[0x0][0x1e0], RZ ;  /* 0x000078001a0a8a25 */ /* 0x000fe200078e00ff */
[----:B------:R-:W-:-:S02]  /*95c0*/  @P1 MOV R0, 0x1 ;  /* 0x0000000100001802 */ /* 0x000fc40000000f00 */
[----:B----4-:R-:W-:Y:S01]  /*95d0*/  @!P0 SHF.R.S32.HI R4, RZ, 0x1f, R26 ;  /* 0x0000001fff048819 */ /* 0x010fe2000001141a */
[----:B------:R4:W1:Y:S04]  /*95e0*/  LDS.128 R32, [R226] ;  /* 0x00000000e2207984 */ /* 0x0008680000000c00 */
[----:B------:R4:W2:Y:S04]  /*95f0*/  LDS.128 R44, [R226+0x800] ;  /* 0x00080000e22c7984 */ /* 0x0008a80000000c00 */
        /* <DEDUP_REMOVED lines=8> */
[----:B-1----:R4:W1:Y:S04]  /*9680*/  LDS.128 R48, [R226+0x5000] ;  /* 0x00500000e2307984 */ /* 0x0028680000000c00 */
[----:B------:R4:W1:Y:S01]  /*9690*/  LDS.128 R60, [R226+0x5800] ;  /* 0x00580000e23c7984 */ /* 0x0008620000000c00 */
[----:B------:R-:W-:Y:S01]  /*96a0*/  @!P1 IMAD R0, R12, c[0x0][0x1c0], RZ ;  /* 0x000070000c009a24 */ /* 0x000fe200078e02ff */
[----:B------:R-:W-:Y:S01]  /*96b0*/  @!P0 MOV R105, R10 ;  /* 0x0000000a00698202 */ /* 0x000fe20000000f00 */
[----:B------:R-:W-:Y:S01]  /*96c0*/  @!P0 IMAD R4, R4, c[0x0][0x1e0], RZ ;  /* 0x0000780004048a24 */ /* 0x000fe200078e02ff */
[----:B------:R-:W4:Y:S01]  /*96d0*/  @P3 MUFU.LG2 R10, R101 ;  /* 0x00000065000a3308 */ /* 0x000f220000000c00 */
[C---:B------:R-:W-:Y:S01]  /*96e0*/  IMAD R0, R26.reuse, R0, RZ ;  /* 0x000000001a007224 */ /* 0x040fe200078e02ff */
[----:B------:R-:W-:Y:S01]  /*96f0*/  @P1 MOV R6, c[0x0][0x210] ;  /* 0x0000840000061a02 */ /* 0x000fe20000000f00 */
[----:B------:R-:W-:Y:S01]  /*9700*/  @!P0 IMAD R8, R26, c[0x0][0x1e4], R4 ;  /* 0x000079001a088a24 */ /* 0x000fe200078e0204 */
[----:B------:R-:W-:Y:S01]  /*9710*/  @!P1 MOV R6, 0x1 ;  /* 0x0000000100069802 */ /* 0x000fe20000000f00 */
[----:B------:R-:W-:-:S03]  /*9720*/  CS2R R4, SRZ ;  /* 0x0000000000047805 */ /* 0x000fc6000001ff00 */
[----:B------:R-:W4:Y:S01]  /*9730*/  @P4 MUFU.LG2 R13, R100 ;  /* 0x00000064000d4308 */ /* 0x000f220000000c00 */
[----:B------:R-:W-:Y:S02]  /*9740*/  @!P2 SHF.R.S32.HI R5, RZ, 0x1f, R2 ;  /* 0x0000001fff05a819 */ /* 0x000fe40000011402 */
[----:B------:R-:W-:Y:S02]  /*9750*/  SEL R0, R0, RZ, P2 ;  /* 0x000000ff00007207 */ /* 0x000fe40001000000 */
[----:B------:R-:W-:Y:S01]  /*9760*/  @!P2 MOV R4, R2 ;  /* 0x000000020004a202 */ /* 0x000fe20000000f00 */
[----:B---3--:R-:W-:Y:S02]  /*9770*/  IMAD R2, R9, R6, RZ ;  /* 0x0000000609027224 */ /* 0x008fe400078e02ff */
[----:B------:R-:W-:Y:S02]  /*9780*/  IMAD R0, R19, R12, R0 ;  /* 0x0000000c13007224 */ /* 0x000fe400078e0200 */
[----:B------:R-:W-:Y:S01]  /*9790*/  @P6 FMUL.FTZ R7, R7, 0.69314718246459960938 ;  /* 0x3f31721807076820 */ /* 0x000fe20000410000 */
[----:B------:R-:W-:Y:S01]  /*97a0*/  SHF.L.U32 R9, R2, 0x7, RZ ;  /* 0x0000000702097819 */ /* 0x000fe200000006ff */
[----:B----4-:R-:W-:Y:S01]  /*97b0*/  @P3 FMUL.FTZ R2, R10, 0.69314718246459960938 ;  /* 0x3f3172180a023820 */ /* 0x010fe20000410000 */
[----:B------:R-:W-:Y:S01]  /*97c0*/  MOV R18, 0x7f800000 ;  /* 0x7f80000000127802 */ /* 0x000fe20000000f00 */
[----:B------:R-:W-:Y:S01]  /*97d0*/  @P6 FFMA.FTZ R18, R104, c[0x0][0x238], R7 ;  /* 0x00008e0068126a23 */ /* 0x000fe20000010007 */
[----:B------:R-:W-:Y:S01]  /*97e0*/  @!P0 IADD3 R106, R11, R8, RZ ;  /* 0x000000080b6a8210 */ /* 0x000fe20007ffe0ff */
[----:B------:R-:W-:Y:S01]  /*97f0*/  @P5 FMUL.FTZ R8, R14, 0.69314718246459960938 ;  /* 0x3f3172180e085820 */ /* 0x000fe20000410000 */
[--C-:B------:R-:W-:Y:S01]  /*9800*/  IADD3 R10, P1, P0, R9, R4, R0.reuse ;  /* 0x00000004090a7210 */ /* 0x100fe2000783e000 */
[----:B------:R-:W-:Y:S01]  /*9810*/  @P4 FMUL.FTZ R7, R13, 0.69314718246459960938 ;  /* 0x3f3172180d074820 */ /* 0x000fe20000410000 */
        /* <DEDUP_REMOVED lines=9> */
[----:B------:R-:W-:Y:S02]  /*98b0*/  IADD3.X R11, R4, R5, R0, P1, P0 ;  /* 0x00000005040b7210 */ /* 0x000fe40000fe0400 */
[----:B--2---:R-:W-:-:S13]  /*98c0*/  LOP3.LUT P2, RZ, R27, 0x3, RZ, 0xc0, !PT ;  /* 0x000000031bff7812 */ /* 0x004fda000784c0ff */
[----:B------:R-:W-:Y:S05]  /*98d0*/  @P2 BRA `(.L_x_297) ;  /* 0x0000027000002947 */ /* 0x000fea0003800000 */
[----:B-1----:R-:W-:Y:S02]  /*98e0*/  SHF.R.S32.HI R0, RZ, 0x1f, R24 ;  /* 0x0000001fff007819 */ /* 0x002fe40000011418 */
[----:B------:R-:W-:Y:S02]  /*98f0*/  SHF.R.S32.HI R3, RZ, 0x1f, R27 ;  /* 0x0000001fff037819 */ /* 0x000fe4000001141b */
        /* <DEDUP_REMOVED lines=37> */
.L_x_297:
[----:B-1----:R-:W-:Y:S05]  /*9b50*/  BSYNC B0 ;  /* 0x0000000000007941 */ /* 0x002fea0003800000 */
.L_x_296:
[----:B------:R-:W2:Y:S04]  /*9b60*/  LDL.LU.64 R8, [R1+0x48] ;  /* 0x0000480001087983 */ /* 0x000ea80000300a00 */
[----:B------:R-:W3:Y:S04]  /*9b70*/  LDL.LU.64 R4, [R1+0x30] ;  /* 0x0000300001047983 */ /* 0x000ee80000300a00 */
[----:B------:R1:W5:Y:S01]  /*9b80*/  LDL.64 R12, [R1+0x38] ;  /* 0x00003800010c7983 */ /* 0x0003620000100a00 */
[----:B------:R-:W-:Y:S01]  /*9b90*/  SHF.R.S32.HI R0, RZ, 0x1f, R19 ;  /* 0x0000001fff007819 */ /* 0x000fe20000011413 */
[----:B------:R-:W-:Y:S04]  /*9ba0*/  BSSY B0, `(.L_x_298) ;  /* 0x0000013000007945 */ /* 0x000fe80003800000 */
[----:B------:R-:W-:-:S04]  /*9bb0*/  IMAD R0, R0, c[0x0][0x1f0], RZ ;  /* 0x00007c0000007a24 */ /* 0x000fc800078e02ff */
[----:B------:R-:W-:Y:S01]  /*9bc0*/  IMAD R0, R19, c[0x0][0x1f4], R0 ;  /* 0x00007d0013007a24 */ /* 0x000fe200078e0200 */
[----:B--2---:R-:W-:-:S04]  /*9bd0*/  IADD3 R2, P0, R8, R105, RZ ;  /* 0x0000006908027210 */ /* 0x004fc80007f1e0ff */
[----:B------:R-:W-:Y:S02]  /*9be0*/  IADD3.X R3, R9, R106, RZ, P0, !PT ;  /* 0x0000006a09037210 */ /* 0x000fe400007fe4ff */
[----:B---3-5:R-:W-:-:S03]  /*9bf0*/  ISETP.GE.AND P0, PT, R4, R25, PT ;  /* 0x000000190400720c */ /* 0x028fc60003f06270 */
[----:B------:R-:W-:-:S05]  /*9c00*/  IMAD.WIDE.U32 R8, R19, c[0x0][0x1f0], R2 ;  /* 0x00007c0013087a25 */ /* 0x000fca00078e0002 */
[----:B------:R-:W-:-:S05]  /*9c10*/  IADD3 R7, R9, R0, RZ ;  /* 0x0000000009077210 */ /* 0x000fca0007ffe0ff */
        /* <DEDUP_REMOVED lines=10> */
[----:B------:R1:W-:Y:S02]  /*9cc0*/  STG.E.128 [R2.64+0x80], R20 ;  /* 0x0000801402007986 */ /* 0x0003e4000c101d06 */
.L_x_299:
[----:B-1----:R-:W-:Y:S05]  /*9cd0*/  BSYNC B0 ;  /* 0x0000000000007941 */ /* 0x002fea0003800000 */
.L_x_298:
[----:B------:R-:W2:Y:S01]  /*9ce0*/  LDL.LU R0, [R1+0x54] ;  /* 0x0000540001007983 */ /* 0x000ea20000300800 */
[----:B------:R-:W-:Y:S01]  /*9cf0*/  BSSY B0, `(.L_x_300) ;  /* 0x0000010000007945 */ /* 0x000fe20003800000 */
[----:B--2---:R-:W-:-:S13]  /*9d00*/  ISETP.GE.AND P0, PT, R0, R25, PT ;  /* 0x000000190000720c */ /* 0x004fda0003f06270 */
        /* <DEDUP_REMOVED lines=14> */
.L_x_301:
[----:B------:R-:W-:Y:S05]  /*9df0*/  BSYNC B0 ;  /* 0x0000000000007941 */ /* 0x000fea0003800000 */
.L_x_300:
        /* <DEDUP_REMOVED lines=17> */
.L_x_303:
[----:B------:R-:W-:Y:S05]  /*9f10*/  BSYNC B0 ;  /* 0x0000000000007941 */ /* 0x000fea0003800000 */
.L_x_302:
        /* <DEDUP_REMOVED lines=17> */
.L_x_288:
[----:B------:R-:W2:Y:S01]  /*a030*/  LDL.LU R14, [R1+0x40] ;  /* 0x00004000010e7983 */ /* 0x000ea20000300800 */
[----:B-1----:R-:W1:Y:S01]  /*a040*/  LDC.U8 R4, c[0x0][0x329] ;  /* 0x0000ca40ff047b82 */ /* 0x002e620000000000 */
[----:B------:R-:W-:Y:S01]  /*a050*/  SHF.R.S32.HI R10, RZ, 0x1f, R155 ;  /* 0x0000001fff0a7819 */ /* 0x000fe2000001149b */
[----:B------:R-:W-:Y:S01]  /*a060*/  IMAD.IADD R15, R15, 0x1, -R12 ;  /* 0x000000010f0f7824 */ /* 0x000fe200078e0a0c */
[----:B------:R-:W-:Y:S02]  /*a070*/  BSSY B0, `(.L_x_304) ;  /* 0x000003e000007945 */ /* 0x000fe40003800000 */
[----:B------:R-:W-:-:S03]  /*a080*/  LEA.HI R10, R10, R155, RZ, 0x2 ;  /* 0x0000009b0a0a7211 */ /* 0x000fc600078f10ff */
[----:B------:R-:W3:Y:S01]  /*a090*/  LDC.U8 R0, c[0x0][0x328] ;  /* 0x0000ca00ff007b82 */ /* 0x000ee20000000000 */
[----:B-1----:R-:W-:Y:S02]  /*a0a0*/  ISETP.NE.AND P1, PT, R4, RZ, PT ;  /* 0x000000ff0400720c */ /* 0x002fe40003f25270 */
[----:B---3--:R-:W-:-:S04]  /*a0b0*/  ISETP.NE.AND P3, PT, R0, RZ, PT ;  /* 0x000000ff0000720c */ /* 0x008fc80003f65270 */
[----:B------:R-:W-:-:S07]  /*a0c0*/  ISETP.NE.OR P2, PT, R4, RZ, !P3 ;  /* 0x000000ff0400720c */ /* 0x000fce0005f45670 */
[----:B------:R-:W-:Y:S01]  /*a0d0*/  @P1 IMAD.MOV.U32 R7, RZ, RZ, c[0x0][0x210] ;  /* 0x00008400ff071624 */ /* 0x000fe200078e00ff */
[----:B------:R-:W-:Y:S01]  /*a0e0*/  LOP3.LUT R4, R10, 0x1ffffffc, RZ, 0xc0, !PT ;  /* 0x1ffffffc0a047812 */ /* 0x000fe200078ec0ff */
[----:B------:R-:W-:Y:S01]  /*a0f0*/  @!P1 IMAD.MOV.U32 R6, RZ, RZ, c[0x0][0x214] ;  /* 0x00008500ff069624 */ /* 0x000fe200078e00ff */
[----:B------:R-:W-:Y:S01]  /*a100*/  SHF.R.S32.HI R10, RZ, 0x2, R10 ;  /* 0x00000002ff0a7819 */ /* 0x000fe2000001140a */
[----:B------:R-:W-:Y:S02]  /*a110*/  @P1 IMAD R7, R7, c[0x0][0x214], RZ ;  /* 0x0000850007071a24 */ /* 0x000fe400078e02ff */
[----:B------:R-:W-:Y:S01]  /*a120*/  @P1 IMAD.MOV.U32 R18, RZ, RZ, c[0x0][0x210] ;  /* 0x00008400ff121624 */ /* 0x000fe200078e00ff */
[----:B------:R-:W-:Y:S02]  /*a130*/  @!P1 SEL R7, R6, c[0x0][0x234], !P3 ;  /* 0x00008d0006079a07 */ /* 0x000fe40005800000 */
[----:B------:R-:W-:-:S05]  /*a140*/  @!P1 MOV R18, 0x1 ;  /* 0x0000000100129802 */ /* 0x000fca0000000f00 */
[----:B------:R-:W-:Y:S01]  /*a150*/  IMAD R6, R12, R18, RZ ;  /* 0x000000120c067224 */ /* 0x000fe200078e02ff */
[C---:B--2---:R-:W-:Y:S02]  /*a160*/  ISETP.NE.AND P4, PT, R14.reuse, -0x1, PT ;  /* 0xffffffff0e00780c */ /* 0x044fe40003f85270 */
[----:B------:R-:W-:-:S11]  /*a170*/  ISETP.NE.OR P0, PT, R14, -0x1, P2 ;  /* 0xffffffff0e00780c */ /* 0x000fd60001705670 */
[----:B------:R-:W-:Y:S01]  /*a180*/  @P4 IMAD.WIDE.U32 R2, R14, c[0x0][0x1e8], RZ ;  /* 0x00007a000e024a25 */ /* 0x000fe200078e00ff */
[----:B------:R-:W-:-:S03]  /*a190*/  @!P4 SHF.R.S32.HI R0, RZ, 0x1f, R11 ;  /* 0x0000001fff00c819 */ /* 0x000fc6000001140b */
[----:B------:R-:W-:Y:S02]  /*a1a0*/  @P4 IMAD R5, R14, c[0x0][0x1ec], R3 ;  /* 0x00007b000e054a24 */ /* 0x000fe400078e0203 */
[----:B------:R-:W-:Y:S02]  /*a1b0*/  @!P4 IMAD R3, R0, c[0x0][0x1e0], RZ ;  /* 0x000078000003ca24 */ /* 0x000fe400078e02ff */
[----:B------:R-:W-:-:S04]  /*a1c0*/  @!P4 IMAD.WIDE.U32 R8, R11, c[0x0][0x1e0], RZ ;  /* 0x000078000b08ca25 */ /* 0x000fc800078e00ff */
[----:B------:R-:W-:Y:S01]  /*a1d0*/  IMAD.IADD R0, R155, 0x1, -R4 ;  /* 0x000000019b007824 */ /* 0x000fe200078e0a04 */
[----:B------:R-:W-:Y:S01]  /*a1e0*/  @!P4 MOV R2, R8 ;  /* 0x000000080002c202 */ /* 0x000fe20000000f00 */
[----:B------:R-:W-:Y:S01]  /*a1f0*/  @!P4 IMAD R4, R11, c[0x0][0x1e4], R3 ;  /* 0x000079000b04ca24 */ /* 0x000fe200078e0203 */
[----:B------:R-:W-:Y:S01]  /*a200*/  SHF.R.S32.HI R8, RZ, 0x1f, R17 ;  /* 0x0000001fff087819 */ /* 0x000fe20000011411 */
        /* <DEDUP_REMOVED lines=10> */
[----:B------:R-:W-:Y:S01]  /*a2b0*/  CS2R R2, SRZ ;  /* 0x0000000000027805 */ /* 0x000fe2000001ff00 */
[C---:B------:R-:W-:Y:S01]  /*a2c0*/  IMAD R8, R17.reuse, c[0x0][0x1f4], R8 ;  /* 0x00007d0011087a24 */ /* 0x040fe200078e0208 */
[--C-:B------:R-:W-:Y:S01]  /*a2d0*/  @!P2 SHF.R.S32.HI R3, RZ, 0x1f, R14.reuse ;  /* 0x0000001fff03a819 */ /* 0x100fe2000001140e */
[----:B------:R-:W-:Y:S01]  /*a2e0*/  @!P2 IMAD.MOV.U32 R2, RZ, RZ, R14 ;  /* 0x000000ffff02a224 */ /* 0x000fe200078e000e */
[----:B------:R-:W-:Y:S01]  /*a2f0*/  SEL R0, R0, RZ, P2 ;  /* 0x000000ff00007207 */ /* 0x000fe20001000000 */
[----:B------:R-:W-:Y:S01]  /*a300*/  IMAD.WIDE.U32 R12, R17, c[0x0][0x1f0], R4 ;  /* 0x00007c00110c7a25 */ /* 0x000fe200078e0004 */
[----:B------:R-:W-:-:S02]  /*a310*/  ISETP.GE.AND P2, PT, R10, R15, PT ;  /* 0x0000000f0a00720c */ /* 0x000fc40003f46270 */
[----:B------:R-:W-:Y:S01]  /*a320*/  SHF.R.S32.HI R11, RZ, 0x1f, R10 ;  /* 0x0000001fff0b7819 */ /* 0x000fe2000001140a */
[----:B------:R-:W-:Y:S01]  /*a330*/  IMAD R0, R17, R7, R0 ;  /* 0x0000000711007224 */ /* 0x000fe200078e0200 */
[----:B------:R-:W-:Y:S02]  /*a340*/  SHF.R.S32.HI R4, RZ, 0x1f, R6 ;  /* 0x0000001fff047819 */ /* 0x000fe40000011406 */
[----:B------:R-:W-:Y:S02]  /*a350*/  IADD3 R9, R8, R13, RZ ;  /* 0x0000000d08097210 */ /* 0x000fe40007ffe0ff */
        /* <DEDUP_REMOVED lines=15> */
.L_x_305:
[----:B------:R-:W-:Y:S05]  /*a450*/  BSYNC B0 ;  /* 0x0000000000007941 */ /* 0x000fea0003800000 */
.L_x_304:
        /* <DEDUP_REMOVED lines=17> */
.L_x_307:
[----:B------:R-:W-:Y:S05]  /*a570*/  BSYNC B0 ;  /* 0x0000000000007941 */ /* 0x000fea0003800000 */
.L_x_306:
[----:B-1----:R-:W-:Y:S01]  /*a580*/  IADD3 R14, R10, 0x40, RZ ;  /* 0x000000400a0e7810 */ /* 0x002fe20007ffe0ff */
        /* <DEDUP_REMOVED lines=16> */
.L_x_309:
[----:B------:R-:W-:Y:S05]  /*a690*/  BSYNC B0 ;  /* 0x0000000000007941 */ /* 0x000fea0003800000 */
.L_x_308:
[----:B------:R-:W-:Y:S01]  /*a6a0*/  IADD3 R16, R10, 0x60, RZ ;  /* 0x000000600a107810 */ /* 0x000fe20007ffe0ff */
[----:B------:R-:W-:Y:S03]  /*a6b0*/  BSSY B0, `(.L_x_310) ;  /* 0x0000010000007945 */ /* 0x000fe60003800000 */
[----:B------:R-:W-:-:S13]  /*a6c0*/  ISETP.GE.AND P0, PT, R16, R15, PT ;  /* 0x0000000f1000720c */ /* 0x000fda0003f06270 */
[----:B------:R-:W-:Y:S05]  /*a6d0*/  @P0 BRA `(.L_x_311) ;  /* 0x000000d000000947 */ /* 0x000fea0003800000 */
[----:B------:R-:W-:Y:S01]  /*a6e0*/  IADD3 R0, P0, R6, 0x60, RZ ;  /* 0x0000006006007810 */ /* 0x000fe20007f1e0ff */
[----:B-12---:R-:W-:Y:S01]  /*a6f0*/  IMAD.MOV.U32 R2, RZ, RZ, R12 ;  /* 0x000000ffff027224 */ /* 0x006fe200078e000c */
        /* <DEDUP_REMOVED lines=11> */
.L_x_311:
[----:B------:R-:W-:Y:S05]  /*a7b0*/  BSYNC B0 ;  /* 0x0000000000007941 */ /* 0x000fea0003800000 */
.L_x_310:
[----:B------:R-:W-:-:S04]  /*a7c0*/  LOP3.LUT P6, RZ, R155, 0x3, RZ, 0xc0, !PT ;  /* 0x000000039bff7812 */ /* 0x000fc800078cc0ff */
[-C--:B------:R-:W-:Y:S02]  /*a7d0*/  ISETP.GE.OR P5, PT, R10, R15.reuse, P6 ;  /* 0x0000000f0a00720c */ /* 0x080fe400037a6670 */
[-C--:B------:R-:W-:Y:S02]  /*a7e0*/  ISETP.GE.OR P4, PT, R17, R15.reuse, P6 ;  /* 0x0000000f1100720c */ /* 0x080fe40003786670 */
[-C--:B------:R-:W-:Y:S02]  /*a7f0*/  ISETP.GE.OR P3, PT, R14, R15.reuse, P6 ;  /* 0x0000000f0e00720c */ /* 0x080fe40003766670 */
[----:B------:R-:W-:-:S07]  /*a800*/  ISETP.GE.OR P6, PT, R16, R15, P6 ;  /* 0x0000000f1000720c */ /* 0x000fce00037c6670 */
[-C--:B------:R-:W-:Y:S02]  /*a810*/  @!P5 IMAD R0, R10, R18.reuse, RZ ;  /* 0x000000120a00d224 */ /* 0x080fe400078e02ff */
[-C--:B-12---:R-:W-:Y:S02]  /*a820*/  @!P4 IMAD R3, R17, R18.reuse, RZ ;  /* 0x000000121103c224 */ /* 0x086fe400078e02ff */
        /* <DEDUP_REMOVED lines=28> */
.L_x_312:
        /* <DEDUP_REMOVED lines=9> */
.L_x_1033:


//--------------------- .text._ZN5flash16flash_fwd_kernelI23Flash_fwd_kernel_traitsILi96ELi128ELi64ELi4ELb0ELb0EN7cutlass6half_tE19Flash_kernel_traitsILi96ELi128ELi64ELi4ES3_EELb1ELb0ELb0ELb0ELb0ELb0ELb0ELb0EEEvNS_16Flash_fwd_paramsE --------------------------
	.section	.text._ZN5flash16flash_fwd_kernelI23Flash_fwd_kernel_traitsILi96ELi128ELi64ELi4ELb0ELb0EN7cutlass6half_tE19Flash_kernel_traitsILi96ELi128ELi64ELi4ES3_EELb1ELb0ELb0ELb0ELb0ELb0ELb0ELb0EEEvNS_16Flash_fwd_paramsE,"ax",@progbits
	.sectioninfo	@"SHI_REGISTERS=255"
	.align	128
        .global         _ZN5flash16flash_fwd_kernelI23Flash_fwd_kernel_traitsILi96ELi128ELi64ELi4ELb0ELb0EN7cutlass6half_tE19Flash_kernel_traitsILi96ELi128ELi64ELi4ES3_EELb1ELb0ELb0ELb0ELb0ELb0ELb0ELb0EEEvNS_16Flash_fwd_paramsE
        .type           _ZN5flash16flash_fwd_kernelI23Flash_fwd_kernel_traitsILi96ELi128ELi64ELi4ELb0ELb0EN7cutlass6half_tE19Flash_kernel_traitsILi96ELi128ELi64ELi4ES3_EELb1ELb0ELb0ELb0ELb0ELb0ELb0ELb0EEEvNS_16Flash_fwd_paramsE,@function
        .size           _ZN5flash16flash_fwd_kernelI23Flash_fwd_kernel_traitsILi96ELi128ELi64ELi4ELb0ELb0EN7cutlass6half_tE19Flash_kernel_traitsILi96ELi128ELi64ELi4ES3_EELb1ELb0ELb0ELb0ELb0ELb0ELb0ELb0EEEvNS_16Flash_fwd_paramsE,(.L_x_1034 - _ZN5flash16flash_fwd_kernelI23Flash_fwd_kernel_traitsILi96ELi128ELi64ELi4ELb0ELb0EN7cutlass6half_tE19Flash_kernel_traitsILi96ELi128ELi64ELi4ES3_EELb1ELb0ELb0ELb0ELb0ELb0ELb0ELb0EEEvNS_16Flash_fwd_paramsE)
        .other          _ZN5flash16flash_fwd_kernelI23Flash_fwd_kernel_traitsILi96ELi128ELi64ELi4ELb0ELb0EN7cutlass6half_tE19Flash_kernel_traitsILi96ELi128ELi64ELi4ES3_EELb1ELb0ELb0ELb0ELb0ELb0ELb0ELb0EEEvNS_16Flash_fwd_paramsE,@"STO_CUDA_ENTRY STV_DEFAULT"
_ZN5flash16flash_fwd_kernelI23Flash_fwd_kernel_traitsILi96ELi128ELi64ELi4ELb0ELb0EN7cutlass6half_tE19Flash_kernel_traitsILi96ELi128ELi64ELi4ES3_EELb1ELb0ELb0ELb0ELb0ELb0ELb0ELb0EEEvNS_16Flash_fwd_paramsE:
.text._ZN5flash16flash_fwd_kernelI23Flash_fwd_kernel_traitsILi96ELi128ELi64ELi4ELb0ELb0EN7cutlass6half_tE19Flash_kernel_traitsILi96ELi128ELi64ELi4ES3_EELb1ELb0ELb0ELb0ELb0ELb0ELb0ELb0EEEvNS_16Flash_fwd_paramsE:
        /* <DEDUP_REMOVED lines=72> */
.L_x_313:
[----:B------:R-:W-:Y:S02]  /*0480*/  MOV R0, c[0x0][0x218] ;  /* 0x0000860000007a02 */ /* 0x000fe40000000f00 */
.L_x_314:
        /* <DEDUP_REMOVED lines=12> */
[C---:B------:R-:W-:Y:S02]  /*0550*/  IADD3 R0, R36.reuse, 0x3f, RZ ;  /* 0x0000003f24007810 */ /* 0x040fe40007ffe0ff */
[----:B------:R-:W-:Y:S02]  /*0560*/  ISETP.GE.AND P0, PT, R36, 0x1, PT ;  /* 0x000000012400780c */ /* 0x000fe40003f06270 */
[----:B------:R-:W-:-:S04]  /*0570*/  SHF.R.S32.HI R2, RZ, 0x1f, R0 ;  /* 0x0000001fff027819 */ /* 0x000fc80000011400 */
[----:B------:R-:W-:-:S05]  /*0580*/  LEA.HI R166, R2, R0, RZ, 0x6 ;  /* 0x0000000002a67211 */ /* 0x000fca00078f30ff */
[----:B------:R2:W-:Y:S02]  /*0590*/  STL [R1+0x8], R166 ;  /* 0x000008a601007387 */ /* 0x0005e40000100800 */
[----:B------:R-:W-:Y:S05]  /*05a0*/  @!P0 BRA `(.L_x_315) ;  /* 0x0000c89000008947 */ /* 0x000fea0003800000 */
[----:B------:R-:W-:Y:S01]  /*05b0*/  ISETP.NE.AND P1, PT, R13, -0x1, PT ;  /* 0xffffffff0d00780c */ /* 0x000fe20003f25270 */
[----:B------:R-:W3:Y:S01]  /*05c0*/  LDC.U8 R245, c[0x0][0x2d8] ;  /* 0x0000b600fff57b82 */ /* 0x000ee20000000000 */
[----:B------:R-:W-:-:S11]  /*05d0*/  ISETP.NE.AND P0, PT, R9, -0x1, PT ;  /* 0xffffffff0900780c */ /* 0x000fd60003f05270 */
[----:B------:R-:W-:Y:S01]  /*05e0*/  @!P1 SHF.R.S32.HI R4, RZ, 0x1f, R16 ;  /* 0x0000001fff049819 */ /* 0x000fe20000011410 */
[----:B------:R-:W-:Y:S01]  /*05f0*/  @P1 IMAD.WIDE.U32 R2, R13, c[0x0][0x190], RZ ;  /* 0x000064000d021a25 */ /* 0x000fe200078e00ff */
[----:B------:R-:W-:-:S03]  /*0600*/  @P0 IADD3 R0, R7, R9, RZ ;  /* 0x0000000907000210 */ /* 0x000fc60007ffe0ff */
[----:B------:R-:W-:Y:S01]  /*0610*/  @!P1 IMAD R6, R4, c[0x0][0x178], RZ ;  /* 0x00005e0004069a24 */ /* 0x000fe200078e02ff */
[----:B-1--4-:R-:W-:Y:S01]  /*0620*/  @P1 MOV R10, R2 ;  /* 0x00000002000a1202 */ /* 0x012fe20000000f00 */
        /* <DEDUP_REMOVED lines=9> */
[----:B---3--:R-:W-:Y:S01]  /*06c0*/  SHF.R.S32.HI R0, RZ, 0x1f, R7 ;  /* 0x0000001fff007819 */ /* 0x008fe20000011407 */
        /* <DEDUP_REMOVED lines=10> */
.L_x_316:
[----:B---3--:R-:W-:Y:S02]  /*0770*/  IABS R4, c[0x0][0x1c8] ;  /* 0x0000720000047a13 */ /* 0x008fe40000000000 */
        /* <DEDUP_REMOVED lines=19> */
[----:B------:R-:W-:Y:S02]  /*08b0*/  LOP3.LUT R2, R21, c[0x0][0x1c8], RZ, 0x3c, !PT ;  /* 0x0000720015027a12 */ /* 0x000fe400078e3cff */
[----:B------:R-:W-:Y:S02]  /*08c0*/  SHF.R.S32.HI R9, RZ, 0x1f, R21 ;  /* 0x0000001fff097819 */ /* 0x000fe40000011415 */
        /* <DEDUP_REMOVED lines=20> */
.L_x_317:
[-C--:B------:R-:W-:Y:S01]  /*0a10*/  LEA.HI R3, R17, R146.reuse, RZ, 0x2 ;  /* 0x0000009211037211 */ /* 0x080fe200078f10ff */
[----:B------:R-:W-:Y:S01]  /*0a20*/  IMAD.IADD R32, R15, 0x1, -R12 ;  /* 0x000000010f207824 */ /* 0x000fe200078e0a0c */
[-C--:B------:R-:W-:Y:S01]  /*0a30*/  LEA.HI R24, R17, R146.reuse, RZ, 0x3 ;  /* 0x0000009211187211 */ /* 0x080fe200078f18ff */
[----:B------:R-:W-:Y:S01]  /*0a40*/  IMAD R15, R9, c[0x0][0x1a8], RZ ;  /* 0x00006a00090f7a24 */ /* 0x000fe200078e02ff */
[----:B------:R-:W-:Y:S01]  /*0a50*/  LOP3.LUT R0, R3, 0xfffffffc, RZ, 0xc0, !PT ;  /* 0xfffffffc03007812 */ /* 0x000fe200078ec0ff */
[----:B------:R-:W-:Y:S01]  /*0a60*/  BSSY B0, `(.L_x_318) ;  /* 0x0000064000007945 */ /* 0x000fe20003800000 */
[----:B------:R-:W-:Y:S01]  /*0a70*/  SHF.R.S32.HI R22, RZ, 0x3, R24 ;  /* 0x00000003ff167819 */ /* 0x000fe20000011418 */
[----:B------:R-:W-:Y:S01]  /*0a80*/  IMAD R15, R21, c[0x0][0x1ac], R15 ;  /* 0x00006b00150f7a24 */ /* 0x000fe200078e020f */
[----:B------:R-:W-:Y:S01]  /*0a90*/  SHF.R.S32.HI R4, RZ, 0x2, R3 ;  /* 0x00000002ff047819 */ /* 0x000fe20000011403 */
[----:B------:R-:W-:Y:S01]  /*0aa0*/  IMAD.IADD R2, R146, 0x1, -R0 ;  /* 0x0000000192027824 */ /* 0x000fe200078e0a00 */
[----:B------:R-:W-:Y:S01]  /*0ab0*/  SHF.R.S32.HI R145, RZ, 0x5, R20 ;  /* 0x00000005ff917819 */ /* 0x000fe20000011414 */
[----:B------:R-:W-:Y:S01]  /*0ac0*/  IMAD.SHL.U32 R0, R22, 0x40, RZ ;  /* 0x0000004016007824 */ /* 0x000fe200078e00ff */
[----:B------:R-:W-:Y:S01]  /*0ad0*/  LEA.HI R23, R17, R146, RZ, 0x4 ;  /* 0x0000009211177211 */ /* 0x000fe200078f20ff */
[----:B------:R-:W-:Y:S01]  /*0ae0*/  IMAD.SHL.U32 R168, R2, 0x8, RZ ;  /* 0x0000000802a87824 */ /* 0x000fe200078e00ff */
[----:B------:R-:W-:Y:S01]  /*0af0*/  LEA.HI R2, R3, R4, RZ, 0x1 ;  /* 0x0000000403027211 */ /* 0x000fe200078f08ff */
[----:B------:R1:W-:Y:S01]  /*0b00*/  STL [R1+0x3c], R32 ;  /* 0x00003c2001007387 */ /* 0x0003e20000100800 */
[----:B------:R-:W-:-:S02]  /*0b10*/  LOP3.LUT R0, R0, 0xc0, RZ, 0xc0, !PT ;  /* 0x000000c000007812 */ /* 0x000fc400078ec0ff */
[----:B------:R-:W-:Y:S02]  /*0b20*/  LOP3.LUT R2, R2, 0x7fffffe, RZ, 0xc0, !PT ;  /* 0x07fffffe02027812 */ /* 0x000fe400078ec0ff */
[----:B------:R-:W-:Y:S02]  /*0b30*/  LOP3.LUT R3, R0, 0x18, R168, 0xf8, !PT ;  /* 0x0000001800037812 */ /* 0x000fe400078ef8a8 */
[----:B------:R-:W-:Y:S02]  /*0b40*/  SHF.R.U32.HI R0, RZ, 0x3, R0 ;  /* 0x00000003ff007819 */ /* 0x000fe40000011600 */
[----:B------:R-:W-:Y:S02]  /*0b50*/  SHF.R.S32.HI R169, RZ, 0x1f, R168 ;  /* 0x0000001fffa97819 */ /* 0x000fe400000114a8 */
[----:B------:R-:W-:Y:S01]  /*0b60*/  LOP3.LUT R5, R3, R0, RZ, 0x3c, !PT ;  /* 0x0000000003057212 */ /* 0x000fe200078e3cff */
[----:B------:R-:W-:Y:S01]  /*0b70*/  IMAD.IADD R0, R4, 0x1, -R2 ;  /* 0x0000000104007824 */ /* 0x000fe200078e0a02 */
[C---:B------:R-:W-:Y:S01]  /*0b80*/  IADD3 R2, P0, R168.reuse, R10, RZ ;  /* 0x0000000aa8027210 */ /* 0x040fe20007f1e0ff */
[----:B------:R1:W-:Y:S01]  /*0b90*/  STL.64 [R1+0x10], R168 ;  /* 0x000010a801007387 */ /* 0x0003e20000100a00 */
[C---:B------:R-:W-:Y:S01]  /*0ba0*/  IADD3 R165, R168.reuse, 0x20, RZ ;  /* 0x00000020a8a57810 */ /* 0x040fe20007ffe0ff */
[----:B------:R-:W-:Y:S01]  /*0bb0*/  IMAD R6, R145, 0x8, R0 ;  /* 0x0000000891067824 */ /* 0x000fe200078e0200 */
[----:B------:R-:W-:Y:S01]  /*0bc0*/  LOP3.LUT R0, R23, 0xfffffff0, RZ, 0xc0, !PT ;  /* 0xfffffff017007812 */ /* 0x000fe200078ec0ff */
[----:B------:R-:W-:Y:S01]  /*0bd0*/  IMAD.X R3, R169, 0x1, R11, P0 ;  /* 0x00000001a9037824 */ /* 0x000fe200000e060b */
[----:B------:R-:W-:Y:S01]  /*0be0*/  IADD3 R164, R168, 0x40, RZ ;  /* 0x00000040a8a47810 */ /* 0x000fe20007ffe0ff */
[----:B------:R-:W-:Y:S01]  /*0bf0*/  IMAD.U32 R222, R6, 0x20, R5 ;  /* 0x0000002006de7824 */ /* 0x000fe200078e0005 */
[----:B------:R-:W-:Y:S01]  /*0c00*/  SHF.R.S32.HI R5, RZ, 0x1f, R4 ;  /* 0x0000001fff057819 */ /* 0x000fe20000011404 */
[----:B------:R-:W-:-:S02]  /*0c10*/  IMAD.IADD R20, R146, 0x1, -R0 ;  /* 0x0000000192147824 */ /* 0x000fc400078e0a00 */
[----:B------:R-:W-:-:S04]  /*0c20*/  IMAD.WIDE.U32 R6, R4, c[0x0][0x198], R168 ;  /* 0x0000660004067a25 */ /* 0x000fc800078e00a8 */
[----:B------:R-:W-:Y:S01]  /*0c30*/  IMAD R0, R5, c[0x0][0x198], RZ ;  /* 0x0000660005007a24 */ /* 0x000fe200078e02ff */
[----:B------:R-:W-:Y:S01]  /*0c40*/  IADD3 R6, P0, R18, R6, RZ ;  /* 0x0000000612067210 */ /* 0x000fe20007f1e0ff */
[----:B------:R-:W-:Y:S01]  /*0c50*/  IMAD.WIDE.U32 R16, R21, c[0x0][0x1a8], R2 ;  /* 0x00006a0015107a25 */ /* 0x000fe200078e0002 */
[----:B------:R-:W-:-:S03]  /*0c60*/  LEA.HI R21, R20, R20, RZ, 0x1 ;  /* 0x0000001414157211 */ /* 0x000fc600078f08ff */
[C---:B------:R-:W-:Y:S01]  /*0c70*/  IMAD R10, R4.reuse, c[0x0][0x19c], R0 ;  /* 0x00006700040a7a24 */ /* 0x040fe200078e0200 */
[--C-:B------:R-:W-:Y:S01]  /*0c80*/  SHF.R.S32.HI R9, RZ, 0x1, R21.reuse ;  /* 0x00000001ff097819 */ /* 0x100fe20000011415 */
[----:B------:R-:W-:Y:S01]  /*0c90*/  IMAD R12, R5, c[0x0][0x1a0], RZ ;  /* 0x00006800050c7a24 */ /* 0x000fe200078e02ff */
[----:B------:R-:W-:Y:S01]  /*0ca0*/  SHF.R.S32.HI R11, RZ, 0x1f, R21 ;  /* 0x0000001fff0b7819 */ /* 0x000fe20000011415 */
[C---:B------:R-:W-:Y:S01]  /*0cb0*/  IMAD.WIDE.U32 R2, R4.reuse, c[0x0][0x1a0], R168 ;  /* 0x0000680004027a25 */ /* 0x040fe200078e00a8 */
[----:B------:R-:W-:Y:S02]  /*0cc0*/  IADD3.X R7, R19, R7, R10, P0, !PT ;  /* 0x0000000713077210 */ /* 0x000fe400007fe40a */
[----:B------:R-:W-:Y:S01]  /*0cd0*/  SHF.R.S32.HI R0, RZ, 0x1f, R8 ;  /* 0x0000001fff007819 */ /* 0x000fe20000011408 */
[----:B------:R-:W-:Y:S01]  /*0ce0*/  IMAD R10, R4, c[0x0][0x1a4], R12 ;  /* 0x00006900040a7a24 */ /* 0x000fe200078e020c */
[----:B------:R-:W-:Y:S01]  /*0cf0*/  LEA.HI R11, R11, R9, RZ, 0x2 ;  /* 0x000000090b0b7211 */ /* 0x000fe200078f10ff */
[----:B------:R-:W-:Y:S01]  /*0d00*/  IMAD.WIDE.U32 R28, R8, c[0x0][0x1b0], R6 ;  /* 0x00006c00081c7a25 */ /* 0x000fe200078e0006 */
[----:B------:R-:W-:-:S02]  /*0d10*/  IADD3 R2, P0, R13, R2, RZ ;  /* 0x000000020d027210 */ /* 0x000fc40007f1e0ff */
[----:B------:R-:W-:Y:S01]  /*0d20*/  LOP3.LUT R12, R11, 0xfffffffc, RZ, 0xc0, !PT ;  /* 0xfffffffc0b0c7812 */ /* 0x000fe200078ec0ff */
[----:B------:R-:W-:Y:S01]  /*0d30*/  IMAD R11, R0, c[0x0][0x1b0], RZ ;  /* 0x00006c00000b7a24 */ /* 0x000fe200078e02ff */
[----:B------:R-:W-:Y:S01]  /*0d40*/  IADD3.X R3, R14, R3, R10, P0, !PT ;  /* 0x000000030e037210 */ /* 0x000fe200007fe40a */
[----:B------:R-:W-:Y:S01]  /*0d50*/  IMAD R0, R0, c[0x0][0x1b8], RZ ;  /* 0x00006e0000007a24 */ /* 0x000fe200078e02ff */
[----:B------:R1:W-:Y:S01]  /*0d60*/  STL.64 [R1+0x28], R28 ;  /* 0x0000281c01007387 */ /* 0x0003e20000100a00 */
[----:B------:R-:W-:Y:S01]  /*0d70*/  IMAD.IADD R19, R9, 0x1, -R12 ;  /* 0x0000000109137824 */ /* 0x000fe200078e0a0c */
[----:B------:R-:W-:Y:S01]  /*0d80*/  ISETP.GE.AND P0, PT, R4, R32, PT ;  /* 0x000000200400720c */ /* 0x000fe20003f06270 */
[C---:B------:R-:W-:Y:S02]  /*0d90*/  IMAD R0, R8.reuse, c[0x0][0x1bc], R0 ;  /* 0x00006f0008007a24 */ /* 0x040fe400078e0200 */
[----:B------:R-:W-:Y:S01]  /*0da0*/  IMAD.WIDE.U32 R26, R8, c[0x0][0x1b8], R2 ;  /* 0x00006e00081a7a25 */ /* 0x000fe200078e0002 */
[----:B------:R-:W-:-:S03]  /*0db0*/  LOP3.LUT P1, RZ, R19, 0x2, RZ, 0xc0, !PT ;  /* 0x0000000213ff7812 */ /* 0x000fc6000782c0ff */
[----:B------:R-:W-:Y:S01]  /*0dc0*/  IMAD R9, R8, c[0x0][0x1b4], R11 ;  /* 0x00006d0008097a24 */ /* 0x000fe200078e020b */
[----:B------:R1:W-:Y:S01]  /*0dd0*/  STL.64 [R1+0x20], R26 ;  /* 0x0000201a01007387 */ /* 0x0003e20000100a00 */
[----:B------:R-:W-:Y:S02]  /*0de0*/  IMAD.IADD R25, R27, 0x1, R0 ;  /* 0x000000011b197824 */ /* 0x000fe400078e0200 */
[----:B------:R-:W-:Y:S01]  /*0df0*/  IMAD.IADD R31, R29, 0x1, R9 ;  /* 0x000000011d1f7824 */ /* 0x000fe200078e0209 */
[----:B------:R1:W-:Y:S01]  /*0e00*/  STL [R1+0x34], R165 ;  /* 0x000034a501007387 */ /* 0x0003e20000100800 */
[----:B------:R-:W-:Y:S02]  /*0e10*/  IMAD.MOV.U32 R3, RZ, RZ, 0x10 ;  /* 0x00000010ff037424 */ /* 0x000fe400078e00ff */
[----:B------:R-:W-:Y:S01]  /*0e20*/  IMAD.WIDE R6, R153, 0x80, R4 ;  /* 0x0000008099067825 */ /* 0x000fe200078e0204 */
[----:B------:R1:W-:Y:S02]  /*0e30*/  STL [R1+0x38], R164 ;  /* 0x000038a401007387 */ /* 0x0003e40000100800 */
[----:B------:R-:W-:Y:S01]  /*0e40*/  SEL R3, R3, 0xfffffff0, !P1 ;  /* 0xfffffff003037807 */ /* 0x000fe20004800000 */
[----:B------:R-:W-:Y:S01]  /*0e50*/  IMAD.SHL.U32 R222, R222, 0x2, RZ ;  /* 0x00000002dede7824 */ /* 0x000fe200078e00ff */
[----:B------:R1:W-:Y:S01]  /*0e60*/  STL [R1+0xc], R25 ;  /* 0x00000c1901007387 */ /* 0x0003e20000100800 */
[----:B------:R-:W-:-:S03]  /*0e70*/  IMAD.IADD R11, R17, 0x1, R15 ;  /* 0x00000001110b7824 */ /* 0x000fc600078e020f */
[----:B------:R1:W-:Y:S01]  /*0e80*/  STL [R1+0x1c], R31 ;  /* 0x00001c1f01007387 */ /* 0x0003e20000100800 */
        /* <DEDUP_REMOVED lines=33> */
.L_x_319:
[----:B------:R-:W-:Y:S05]  /*10a0*/  BSYNC B0 ;  /* 0x0000000000007941 */ /* 0x000fea0003800000 */
.L_x_318:
        /* <DEDUP_REMOVED lines=37> */
.L_x_321:
[----:B------:R-:W-:Y:S05]  /*1300*/  BSYNC B0 ;  /* 0x0000000000007941 */ /* 0x000fea0003800000 */
.L_x_320:
        /* <DEDUP_REMOVED lines=37> */
.L_x_323:
[----:B------:R-:W-:Y:S05]  /*1560*/  BSYNC B0 ;  /* 0x0000000000007941 */ /* 0x000fea0003800000 */
.L_x_322:
        /* <DEDUP_REMOVED lines=40> */
.L_x_325:
[----:B------:R-:W-:Y:S05]  /*17f0*/  BSYNC B0 ;  /* 0x0000000000007941 */ /* 0x000fea0003800000 */
.L_x_324:
[----:B------:R-:W-:Y:S01]  /*1800*/  MOV R154, R30 ;  /* 0x0000001e009a7202 */ /* 0x000fe20000000f00 */
[----:B------:R-:W-:Y:S01]  /*1810*/  BSSY B0, `(.L_x_326) ;  /* 0x0000028000007945 */ /* 0x000fe20003800000 */
[----:B------:R-:W-:Y:S02]  /*1820*/  MOV R155, R31 ;  /* 0x0000001f009b7202 */ /* 0x000fe40000000f00 */
[----:B------:R-:W-:Y:S02]  /*1830*/  LEA.HI.SX32 R37, R166, 0xffffffff, 0x1a ;  /* 0xffffffffa6257811 */ /* 0x000fe400078fd2ff */
[----:B------:R-:W-:Y:S02]  /*1840*/  MOV R154, R28 ;  /* 0x0000001c009a7202 */ /* 0x000fe40000000f00 */
[----:B------:R-:W-:Y:S01]  /*1850*/  SHF.R.S32.HI R2, RZ, 0x1f, R37 ;  /* 0x0000001fff027819 */ /* 0x000fe20000011425 */
[C---:B---3--:R-:W-:Y:S02]  /*1860*/  IMAD R12, R37.reuse, -0x40, R36 ;  /* 0xffffffc0250c7824 */ /* 0x048fe400078e0224 */
[----:B------:R3:W-:Y:S01]  /*1870*/  STL.64 [R1+0x18], R154 ;  /* 0x0000189a01007387 */ /* 0x0007e20000100a00 */
[----:B------:R-:W-:-:S02]  /*1880*/  IMAD R0, R37, UR4, RZ ;  /* 0x0000000425007c24 */ /* 0x000fc4000f8e02ff */
[----:B------:R-:W-:Y:S01]  /*1890*/  ISETP.GE.AND P0, PT, R4, R12, PT ;  /* 0x0000000c0400720c */ /* 0x000fe20003f06270 */
[----:B------:R-:W-:-:S04]  /*18a0*/  IMAD.WIDE.U32 R6, R37, UR5, R154 ;  /* 0x0000000525067c25 */ /* 0x000fc8000f8e009a */
[----:B------:R-:W-:-:S05]  /*18b0*/  IMAD R0, R2, UR5, R0 ;  /* 0x0000000502007c24 */ /* 0x000fca000f8e0200 */
[----:B------:R-:W-:-:S03]  /*18c0*/  IADD3 R0, R7, R0, RZ ;  /* 0x0000000007007210 */ /* 0x000fc60007ffe0ff */
        /* <DEDUP_REMOVED lines=22> */
[----:B----4-:R-:W-:-:S04]  /*1a30*/  LEA R8, P0, R6, c[0x0][0x168], 0x1 ;  /* 0x00005a0006087a11 */ /* 0x010fc800078008ff */
[----:B------:R-:W-:-:S05]  /*1a40*/  LEA.HI.X R9, R6, c[0x0][0x16c], R0, 0x1, P0 ;  /* 0x00005b0006097a11 */ /* 0x000fca00000f0c00 */
[----:B------:R-:W-:Y:S01]  /*1a50*/  @!PT LDS RZ, [RZ] ;  /* 0x00000000fffff984 */ /* 0x000fe20000000800 */
[----:B------:R-:W-:Y:S01]  /*1a60*/  @!PT LDS RZ, [RZ] ;  /* 0x00000000fffff984 */ /* 0x000fe20000000800 */
[----:B------:R-:W-:Y:S01]  /*1a70*/  @!PT LDS RZ, [RZ] ;  /* 0x00000000fffff984 */ /* 0x000fe20000000800 */
[----:B------:R4:W-:Y:S04]  /*1a80*/  LDGSTS.E.BYPASS.LTC128B.128 [R222+0x8000], [R8.64+0x80] ;  /* 0x0800008008de7fae */ /* 0x0009e8000b901d52 */
.L_x_327:
[----:B------:R-:W-:Y:S05]  /*1a90*/  BSYNC B0 ;  /* 0x0000000000007941 */ /* 0x000fea0003800000 */
.L_x_326:
        /* <DEDUP_REMOVED lines=12> */
[C---:B----4-:R-:W-:Y:S01]  /*1b60*/  @!P3 LEA R10, P4, R6.reuse, c[0x0][0x168], 0x1 ;  /* 0x00005a00060aba11 */ /* 0x050fe200078808ff */
        /* <DEDUP_REMOVED lines=21> */
.L_x_329:
[----:B------:R-:W-:Y:S05]  /*1cc0*/  BSYNC B0 ;  /* 0x0000000000007941 */ /* 0x000fea0003800000 */
.L_x_328:
        /* <DEDUP_REMOVED lines=44> */
.L_x_331:
[----:B------:R-:W-:Y:S05]  /*1f90*/  BSYNC B0 ;  /* 0x0000000000007941 */ /* 0x000fea0003800000 */
.L_x_330:
[----:B------:R-:W-:Y:S01]  /*1fa0*/  ISETP.GE.AND P0, PT, R18, R12, PT ;  /* 0x0000000c1200720c */ /* 0x000fe20003f06270 */
[----:B------:R-:W-:Y:S01]  /*1fb0*/  BSSY B0, `(.L_x_332) ;  /* 0x0000023000007945 */ /* 0x000fe20003800000 */
[----:B-1----:R-:W-:-:S11]  /*1fc0*/  MOV R28, 0x20 ;  /* 0x00000020001c7802 */ /* 0x002fd60000000f00 */
        /* <DEDUP_REMOVED lines=33> */
.L_x_333:
[----:B------:R-:W-:Y:S05]  /*21e0*/  BSYNC B0 ;  /* 0x0000000000007941 */ /* 0x000fea0003800000 */
.L_x_332:
[----:B------:R-:W-:Y:S01]  /*21f0*/  LOP3.LUT R2, R24, 0xfffffff8, RZ, 0xc0, !PT ;  /* 0xfffffff818027812 */ /* 0x000fe200078ec0ff */
[----:B-1----:R-:W-:Y:S01]  /*2200*/  IMAD.SHL.U32 R5, R19, 0x40, RZ ;  /* 0x0000004013057824 */ /* 0x002fe200078e00ff */
[----:B----4-:R-:W-:Y:S01]  /*2210*/  SHF.R.S32.HI R8, RZ, 0x4, R23 ;  /* 0x00000004ff087819 */ /* 0x010fe20000011417 */
        /* <DEDUP_REMOVED lines=8> */
[----:B------:R-:W-:Y:S02]  /*22a0*/  LEA.HI R7, R7, R20, RZ, 0x3 ;  /* 0x0000001407077211 */ /* 0x000fe400078f18ff */
[----:B------:R-:W-:Y:S01]  /*22b0*/  LOP3.LUT R4, R0, 0x3fffffe, RZ, 0xc0, !PT ;  /* 0x03fffffe00047812 */ /* 0x000fe200078ec0ff */
[----:B------:R-:W-:Y:S01]  /*22c0*/  IMAD.IADD R8, R8, 0x1, -R6 ;  /* 0x0000000108087824 */ /* 0x000fe200078e0a06 */
[----:B------:R-:W-:-:S03]  /*22d0*/  SHF.R.S32.HI R20, RZ, 0x1, R0 ;  /* 0x00000001ff147819 */ /* 0x000fc60000011400 */
[----:B------:R-:W-:Y:S01]  /*22e0*/  IMAD.IADD R9, R2, 0x1, -R4 ;  /* 0x0000000102097824 */ /* 0x000fe200078e0a04 */
[----:B------:R-:W-:Y:S01]  /*22f0*/  LOP3.LUT R2, R5, 0xc0, RZ, 0xc0, !PT ;  /* 0x000000c005027812 */ /* 0x000fe200078ec0ff */
[C---:B------:R-:W-:Y:S01]  /*2300*/  IMAD.SHL.U32 R0, R20.reuse, 0x40, RZ ;  /* 0x0000004014007824 */ /* 0x040fe200078e00ff */
[----:B------:R-:W-:Y:S01]  /*2310*/  LOP3.LUT P0, RZ, R20, 0x2, RZ, 0xc0, !PT ;  /* 0x0000000214ff7812 */ /* 0x000fe2000780c0ff */
[----:B------:R-:W-:Y:S02]  /*2320*/  IMAD.SHL.U32 R4, R7, 0x20, RZ ;  /* 0x0000002007047824 */ /* 0x000fe400078e00ff */
[----:B------:R-:W-:Y:S01]  /*2330*/  IMAD.SHL.U32 R5, R8, 0x8, RZ ;  /* 0x0000000808057824 */ /* 0x000fe200078e00ff */
[----:B------:R-:W-:Y:S01]  /*2340*/  LOP3.LUT R0, R0, 0xc0, RZ, 0xc0, !PT ;  /* 0x000000c000007812 */ /* 0x000fe200078ec0ff */
[----:B------:R-:W-:Y:S01]  /*2350*/  IMAD.SHL.U32 R7, R22, 0x8, RZ ;  /* 0x0000000816077824 */ /* 0x000fe200078e00ff */
[----:B------:R-:W-:Y:S02]  /*2360*/  LOP3.LUT R38, R4, 0xffffff00, RZ, 0xc0, !PT ;  /* 0xffffff0004267812 */ /* 0x000fe400078ec0ff */
[----:B------:R-:W-:-:S02]  /*2370*/  LOP3.LUT R6, R2, 0x8, R5, 0xf8, !PT ;  /* 0x0000000802067812 */ /* 0x000fc400078ef805 */
[----:B------:R-:W-:Y:S01]  /*2380*/  LOP3.LUT R5, R0, 0x8, R7, 0xf8, !PT ;  /* 0x0000000800057812 */ /* 0x000fe200078ef807 */
[----:B------:R-:W-:Y:S01]  /*2390*/  IMAD R7, R8, 0x8, R9 ;  /* 0x0000000808077824 */ /* 0x000fe200078e0209 */
[----:B------:R-:W-:Y:S01]  /*23a0*/  SHF.R.U32.HI R4, RZ, 0x3, R2 ;  /* 0x00000003ff047819 */ /* 0x000fe20000011602 */
[----:B------:R-:W-:Y:S01]  /*23b0*/  IMAD R2, R145, 0x200, R38 ;  /* 0x0000020091027824 */ /* 0x000fe200078e0226 */
[----:B------:R-:W-:Y:S01]  /*23c0*/  SHF.R.U32.HI R0, RZ, 0x3, R0 ;  /* 0x00000003ff007819 */ /* 0x000fe20000011600 */
[C---:B------:R-:W-:Y:S01]  /*23d0*/  IMAD R38, R39.reuse, 0x20, R38 ;  /* 0x0000002027267824 */ /* 0x040fe200078e0226 */
[----:B------:R-:W-:Y:S01]  /*23e0*/  LOP3.LUT R144, R6, R4, RZ, 0x3c, !PT ;  /* 0x0000000406907212 */ /* 0x000fe200078e3cff */
[----:B------:R-:W-:Y:S01]  /*23f0*/  IMAD R2, R39, 0x20, R2 ;  /* 0x0000002027027824 */ /* 0x000fe200078e0202 */
[----:B------:R-:W-:-:S03]  /*2400*/  LOP3.LUT R0, R5, R0, RZ, 0x3c, !PT ;  /* 0x0000000005007212 */ /* 0x000fc600078e3cff */
        /* <DEDUP_REMOVED lines=8> */
[----:B------:R-:W1:Y:S01]  /*2490*/  LDSM.16.M88.4 R8, [R217+0x6000] ;  /* 0x00600000d908783b */ /* 0x000e620000000200 */
[----:B------:R-:W-:-:S03]  /*24a0*/  IMAD.SHL.U32 R0, R146, 0x2, RZ ;  /* 0x0000000292007824 */ /* 0x000fc600078e00ff */
[----:B------:R-:W4:Y:S02]  /*24b0*/  LDSM.16.M88.4 R12, [R217+0x6400] ;  /* 0x00640000d90c783b */ /* 0x000f240000000200 */
[----:B------:R-:W-:Y:S02]  /*24c0*/  LOP3.LUT R0, R0, 0x6, RZ, 0xc0, !PT ;  /* 0x0000000600007812 */ /* 0x000fe400078ec0ff */
[----:B------:R-:W5:Y:S03]  /*24d0*/  LDSM.16.M88.4 R24, [R217+0x6800] ;  /* 0x00680000d918783b */ /* 0x000f660000000200 */
[----:B------:R-:W-:Y:S01]  /*24e0*/  IMAD R0, R37, 0x40, R0 ;  /* 0x0000004025007824 */ /* 0x000fe200078e0200 */
[----:B------:R-:W2:Y:S04]  /*24f0*/  LDSM.16.M88.4 R44, [R217+0x6c00] ;  /* 0x006c0000d92c783b */ /* 0x000ea80000000200 */
[----:B------:R-:W3:Y:S01]  /*2500*/  LDSM.16.M88.4 R16, [R220] ;  /* 0x00000000dc10783b */ /* 0x000ee20000000200 */
[----:B------:R-:W-:-:S02]  /*2510*/  IADD3 R2, R0, 0x1, RZ ;  /* 0x0000000100027810 */ /* 0x000fc40007ffe0ff */
[-C--:B------:R-:W-:Y:S01]  /*2520*/  ISETP.GE.AND P1, PT, R0, R36.reuse, PT ;  /* 0x000000240000720c */ /* 0x080fe20003f26270 */
[----:B------:R-:W-:Y:S01]  /*2530*/  LDSM.16.M88.4 R40, [R219+0x6000] ;  /* 0x00600000db28783b */ /* 0x000fe20000000200 */
[-C--:B------:R-:W-:Y:S02]  /*2540*/  ISETP.GE.AND P5, PT, R2, R36.reuse, PT ;  /* 0x000000240200720c */ /* 0x080fe40003fa6270 */
[----:B------:R-:W-:Y:S01]  /*2550*/  IADD3 R2, R0, 0x10, RZ ;  /* 0x0000001000027810 */ /* 0x000fe20007ffe0ff */
[----:B------:R-:W-:Y:S03]  /*2560*/  LDSM.16.M88.4 R32, [R219+0x6400] ;  /* 0x00640000db20783b */ /* 0x000fe60000000200 */
[----:B------:R-:W-:Y:S01]  /*2570*/  ISETP.GE.AND P4, PT, R2, R36, PT ;  /* 0x000000240200720c */ /* 0x000fe20003f86270 */
[----:B------:R-:W-:Y:S01]  /*2580*/  LDSM.16.M88.4 R20, [R219+0x6c00] ;  /* 0x006c0000db14783b */ /* 0x000fe20000000200 */
[----:B------:R-:W-:-:S03]  /*2590*/  IADD3 R2, R0, 0x18, RZ ;  /* 0x0000001800027810 */ /* 0x000fc60007ffe0ff */
[----:B------:R-:W-:Y:S01]  /*25a0*/  LDSM.16.M88.4 R28, [R219+0x6800] ;  /* 0x00680000db1c783b */ /* 0x000fe20000000200 */
[----:B------:R-:W-:Y:S02]  /*25b0*/  ISETP.GE.AND P2, PT, R2, R36, PT ;  /* 0x000000240200720c */ /* 0x000fe40003f46270 */
[----:B------:R-:W-:Y:S01]  /*25c0*/  IADD3 R2, R0, 0x19, RZ ;  /* 0x0000001900027810 */ /* 0x000fe20007ffe0ff */
[----:B------:R-:W-:Y:S01]  /*25d0*/  LDSM.16.M88.4 R56, [R217+0x7800] ;  /* 0x00780000d938783b */ /* 0x000fe20000000200 */
[C---:B-1----:R-:W-:Y:S08]  /*25e0*/  HMMA.16816.F32 R52, R4.reuse, R8, RZ ;  /* 0x000000080434723c */ /* 0x042ff000000018ff */
[C---:B------:R-:W-:Y:S08]  /*25f0*/  HMMA.16816.F32 R48, R4.reuse, R10, RZ ;  /* 0x0000000a0430723c */ /* 0x040ff000000018ff */
[C---:B----4-:R-:W-:Y:S08]  /*2600*/  HMMA.16816.F32 R64, R4.reuse, R12, RZ ;  /* 0x0000000c0440723c */ /* 0x050ff000000018ff */
[C---:B------:R-:W-:Y:S08]  /*2610*/  HMMA.16816.F32 R60, R4.reuse, R14, RZ ;  /* 0x0000000e043c723c */ /* 0x040ff000000018ff */
[C---:B-----5:R-:W-:Y:S08]  /*2620*/  HMMA.16816.F32 R72, R4.reuse, R24, RZ ;  /* 0x000000180448723c */ /* 0x060ff000000018ff */
[C---:B--2---:R-:W-:Y:S08]  /*2630*/  HMMA.16816.F32 R68, R4.reuse, R44, RZ ;  /* 0x0000002c0444723c */ /* 0x044ff000000018ff */
[C---:B------:R-:W-:Y:S08]  /*2640*/  HMMA.16816.F32 R80, R4.reuse, R26, RZ ;  /* 0x0000001a0450723c */ /* 0x040ff000000018ff */
[----:B------:R-:W-:Y:S01]  /*2650*/  HMMA.16816.F32 R76, R4, R46, RZ ;  /* 0x0000002e044c723c */ /* 0x000fe200000018ff */
[----:B------:R-:W1:Y:S07]  /*2660*/  LDSM.16.M88.4 R4, [R221+0x1000] ;  /* 0x00100000dd04783b */ /* 0x000e6e0000000200 */
[C---:B---3--:R-:W-:Y:S08]  /*2670*/  HMMA.16816.F32 R104, R16.reuse, R8, RZ ;  /* 0x000000081068723c */ /* 0x048ff000000018ff */
[C---:B------:R-:W-:Y:S01]  /*2680*/  HMMA.16816.F32 R96, R16.reuse, R10, RZ ;  /* 0x0000000a1060723c */ /* 0x040fe200000018ff */
[----:B------:R-:W2:Y:S07]  /*2690*/  LDSM.16.M88.4 R8, [R221] ;  /* 0x00000000dd08783b */ /* 0x000eae0000000200 */
[C---:B------:R-:W-:Y:S08]  /*26a0*/  HMMA.16816.F32 R84, R16.reuse, R12, RZ ;  /* 0x0000000c1054723c */ /* 0x040ff000000018ff */
[C---:B------:R-:W-:Y:S01]  /*26b0*/  HMMA.16816.F32 R88, R16.reuse, R14, RZ ;  /* 0x0000000e1058723c */ /* 0x040fe200000018ff */
[----:B------:R-:W-:Y:S07]  /*26c0*/  LDSM.16.M88.4 R12, [R220+0x3000] ;  /* 0x00300000dc0c783b */ /* 0x000fee0000000200 */
[C---:B------:R-:W-:Y:S08]  /*26d0*/  HMMA.16816.F32 R92, R16.reuse, R24, RZ ;  /* 0x00000018105c723c */ /* 0x040ff000000018ff */
[C---:B------:R-:W-:Y:S01]  /*26e0*/  HMMA.16816.F32 R108, R16.reuse, R26, RZ ;  /* 0x0000001a106c723c */ /* 0x040fe200000018ff */
[----:B------:R-:W3:Y:S07]  /*26f0*/  LDSM.16.M88.4 R24, [R217+0x7000] ;  /* 0x00700000d918783b */ /* 0x000eee0000000200 */
[C---:B------:R-:W-:Y:S08]  /*2700*/  HMMA.16816.F32 R100, R16.reuse, R44, RZ ;  /* 0x0000002c1064723c */ /* 0x040ff000000018ff */
[----:B------:R-:W-:Y:S01]  /*2710*/  HMMA.16816.F32 R128, R16, R46, RZ ;  /* 0x0000002e1080723c */ /* 0x000fe200000018ff */
[----:B------:R-:W4:Y:S04]  /*2720*/  LDSM.16.M88.4 R16, [R220+0x2000] ;  /* 0x00200000dc10783b */ /* 0x000f280000000200 */
[----:B------:R-:W5:Y:S03]  /*2730*/  LDSM.16.M88.4 R44, [R217+0x7400] ;  /* 0x00740000d92c783b */ /* 0x000f660000000200 */
[C---:B-1----:R-:W-:Y:S08]  /*2740*/  HMMA.16816.F32 R112, R4.reuse, R40, R52 ;  /* 0x000000280470723c */ /* 0x042ff00000001834 */
[----:B------:R-:W-:Y:S01]  /*2750*/  HMMA.16816.F32 R124, R4, R42, R48 ;  /* 0x0000002a047c723c */ /* 0x000fe20000001830 */
[----:B------:R-:W1:Y:S07]  /*2760*/  LDSM.16.M88.4 R48, [R217+0x7c00] ;  /* 0x007c0000d930783b */ /* 0x000e6e0000000200 */
[C---:B--2---:R-:W-:Y:S08]  /*2770*/  HMMA.16816.F32 R52, R8.reuse, R40, R104 ;  /* 0x000000280834723c */ /* 0x044ff00000001868 */
[----:B------:R-:W-:Y:S08]  /*2780*/  HMMA.16816.F32 R40, R8, R42, R96 ;  /* 0x0000002a0828723c */ /* 0x000ff00000001860 */
[C---:B------:R-:W-:Y:S08]  /*2790*/  HMMA.16816.F32 R116, R4.reuse, R34, R60 ;  /* 0x000000220474723c */ /* 0x040ff0000000183c */
[C---:B------:R-:W-:Y:S08]  /*27a0*/  HMMA.16816.F32 R120, R4.reuse, R32, R64 ;  /* 0x000000200478723c */ /* 0x040ff00000001840 */
[C---:B------:R-:W-:Y:S08]  /*27b0*/  HMMA.16816.F32 R60, R4.reuse, R22, R76 ;  /* 0x00000016043c723c */ /* 0x040ff0000000184c */
[C---:B------:R-:W-:Y:S08]  /*27c0*/  HMMA.16816.F32 R72, R4.reuse, R28, R72 ;  /* 0x0000001c0448723c */ /* 0x040ff00000001848 */
[----:B------:R-:W-:Y:S08]  /*27d0*/  HMMA.16816.F32 R64, R4, R20, R68 ;  /* 0x000000140440723c */ /* 0x000ff00000001844 */
[----:B------:R-:W-:Y:S08]  /*27e0*/  HMMA.16816.F32 R76, R8, R32, R84 ;  /* 0x00000020084c723c */ /* 0x000ff00000001854 */
[----:B------:R-:W-:Y:S01]  /*27f0*/  HMMA.16816.F32 R68, R4, R30, R80 ;  /* 0x0000001e0444723c */ /* 0x000fe20000001850 */
[----:B------:R-:W-:Y:S07]  /*2800*/  LDSM.16.M88.4 R4, [R221+0x3000] ;  /* 0x00300000dd04783b */ /* 0x000fee0000000200 */
[C---:B------:R-:W-:Y:S08]  /*2810*/  HMMA.16816.F32 R92, R8.reuse, R28, R92 ;  /* 0x0000001c085c723c */ /* 0x040ff0000000185c */
[C---:B------:R-:W-:Y:S01]  /*2820*/  HMMA.16816.F32 R84, R8.reuse, R34, R88 ;  /* 0x000000220854723c */ /* 0x040fe20000001858 */
[----:B------:R-:W2:Y:S07]  /*2830*/  LDSM.16.M88.4 R32, [R219+0x7000] ;  /* 0x00700000db20783b */ /* 0x000eae0000000200 */
[C---:B------:R-:W-:Y:S08]  /*2840*/  HMMA.16816.F32 R100, R8.reuse, R20, R100 ;  /* 0x000000140864723c */ /* 0x040ff00000001864 */
[C---:B------:R-:W-:Y:S01]  /*2850*/  HMMA.16816.F32 R108, R8.reuse, R30, R108 ;  /* 0x0000001e086c723c */ /* 0x040fe2000000186c */
[----:B------:R-:W-:Y:S07]  /*2860*/  LDSM.16.M88.4 R28, [R219+0x7400] ;  /* 0x00740000db1c783b */ /* 0x000fee0000000200 */
[----:B------:R-:W-:Y:S01]  /*2870*/  HMMA.16816.F32 R96, R8, R22, R128 ;  /* 0x000000160860723c */ /* 0x000fe20000001880 */
[----:B------:R-:W1:Y:S04]  /*2880*/  LDSM.16.M88.4 R8, [R221+0x2000] ;  /* 0x00200000dd08783b */ /* 0x000e680000000200 */
[----:B------:R-:W-:Y:S03]  /*2890*/  LDSM.16.M88.4 R20, [R219+0x7c00] ;  /* 0x007c0000db14783b */ /* 0x000fe60000000200 */
[C---:B---3--:R-:W-:Y:S08]  /*28a0*/  HMMA.16816.F32 R112, R12.reuse, R24, R112 ;  /* 0x000000180c70723c */ /* 0x048ff00000001870 */
[----:B------:R-:W-:Y:S08]  /*28b0*/  HMMA.16816.F32 R128, R12, R26, R124 ;  /* 0x0000001a0c80723c */ /* 0x000ff0000000187c */
[C---:B----4-:R-:W-:Y:S01]  /*28c0*/  HMMA.16816.F32 R104, R16.reuse, R24, R52 ;  /* 0x000000181068723c */ /* 0x050fe20000001834 */
[----:B------:R-:W-:Y:S07]  /*28d0*/  LDSM.16.M88.4 R52, [R217+0x8000] ;  /* 0x00800000d934783b */ /* 0x000fee0000000200 */
[----:B------:R-:W-:Y:S01]  /*28e0*/  HMMA.16816.F32 R88, R16, R26, R40 ;  /* 0x0000001a1058723c */ /* 0x000fe20000001828 */
[----:B------:R-:W3:Y:S04]  /*28f0*/  LDSM.16.M88.4 R24, [R219+0x7800] ;  /* 0x00780000db18783b */ /* 0x000ee80000000200 */
[----:B------:R-:W-:Y:S03]  /*2900*/  LDSM.16.M88.4 R40, [R217+0x8c00] ;  /* 0x008c0000d928783b */ /* 0x000fe60000000200 */
[C---:B-----5:R-:W-:Y:S08]  /*2910*/  HMMA.16816.F32 R140, R12.reuse, R44, R120 ;  /* 0x0000002c0c8c723c */ /* 0x060ff00000001878 */
[C---:B------:R-:W-:Y:S08]  /*2920*/  HMMA.16816.F32 R136, R12.reuse, R46, R116 ;  /* 0x0000002e0c88723c */ /* 0x040ff00000001874 */
[----:B------:R-:W-:Y:S08]  /*2930*/  HMMA.16816.F32 R132, R12, R56, R72 ;  /* 0x000000380c84723c */ /* 0x000ff00000001848 */
[----:B------:R-:W-:Y:S08]  /*2940*/  HMMA.16816.F32 R80, R16, R44, R76 ;  /* 0x0000002c1050723c */ /* 0x000ff0000000184c */
[C---:B-1----:R-:W-:Y:S08]  /*2950*/  HMMA.16816.F32 R124, R12.reuse, R48, R64 ;  /* 0x000000300c7c723c */ /* 0x042ff00000001840 */
[C---:B------:R-:W-:Y:S08]  /*2960*/  HMMA.16816.F32 R120, R12.reuse, R58, R68 ;  /* 0x0000003a0c78723c */ /* 0x040ff00000001844 */
[----:B------:R-:W-:Y:S01]  /*2970*/  HMMA.16816.F32 R116, R12, R50, R60 ;  /* 0x000000320c74723c */ /* 0x000fe2000000183c */
[----:B------:R-:W1:Y:S07]  /*2980*/  LDSM.16.M88.4 R12, [R220+0x5000] ;  /* 0x00500000dc0c783b */ /* 0x000e6e0000000200 */
        /* <DEDUP_REMOVED lines=8> */
[-C--:B--2---:R-:W-:Y:S08]  /*2a10*/  HMMA.16816.F32 R56, R4, R32.reuse, R112 ;  /* 0x000000200438723c */ /* 0x084ff00000001870 */
[----:B------:R-:W-:Y:S08]  /*2a20*/  HMMA.16816.F32 R104, R8, R32, R104 ;  /* 0x000000200868723c */ /* 0x000ff00000001868 */
        /* <DEDUP_REMOVED lines=18> */
[-C--:B-1----:R-:W-:Y:S08]  /*2b50*/  HMMA.16816.F32 R56, R12, R52.reuse, R56 ;  /* 0x000000340c38723c */ /* 0x082ff00000001838 */
[----:B----4-:R-:W-:Y:S08]  /*2b60*/  HMMA.16816.F32 R28, R16, R52, R104 ;  /* 0x00000034101c723c */ /* 0x010ff00000001868 */
[-C--:B------:R-:W-:Y:S08]  /*2b70*/  HMMA.16816.F32 R64, R12, R54.reuse, R92 ;  /* 0x000000360c40723c */ /* 0x080ff0000000185c */
[----:B------:R-:W-:Y:S08]  /*2b80*/  HMMA.16816.F32 R52, R16, R54, R96 ;  /* 0x000000361034723c */ /* 0x000ff00000001860 */
[C---:B-----5:R-:W-:Y:S08]  /*2b90*/  HMMA.16816.F32 R76, R12.reuse, R48, R100 ;  /* 0x000000300c4c723c */ /* 0x060ff00000001864 */
[----:B------:R-:W-:Y:S08]  /*2ba0*/  HMMA.16816.F32 R88, R12, R50, R108 ;  /* 0x000000320c58723c */ /* 0x000ff0000000186c */
[C---:B------:R-:W-:Y:S08]  /*2bb0*/  HMMA.16816.F32 R32, R16.reuse, R48, R32 ;  /* 0x000000301020723c */ /* 0x040ff00000001820 */
[C---:B------:R-:W-:Y:S08]  /*2bc0*/  HMMA.16816.F32 R48, R16.reuse, R50, R84 ;  /* 0x000000321030723c */ /* 0x040ff00000001854 */
[----:B------:R-:W-:Y:S08]  /*2bd0*/  HMMA.16816.F32 R92, R16, R46, R72 ;  /* 0x0000002e105c723c */ /* 0x000ff00000001848 */
[C---:B------:R-:W-:Y:S08]  /*2be0*/  HMMA.16816.F32 R112, R12.reuse, R44, R112 ;  /* 0x0000002c0c70723c */ /* 0x040ff00000001870 */
[C---:B------:R-:W-:Y:S08]  /*2bf0*/  HMMA.16816.F32 R120, R12.reuse, R46, R120 ;  /* 0x0000002e0c78723c */ /* 0x040ff00000001878 */
[C---:B------:R-:W-:Y:S08]  /*2c00*/  HMMA.16816.F32 R124, R12.reuse, R40, R124 ;  /* 0x000000280c7c723c */ /* 0x040ff0000000187c */
[----:B------:R-:W-:Y:S01]  /*2c10*/  HMMA.16816.F32 R116, R12, R42, R116 ;  /* 0x0000002a0c74723c */ /* 0x000fe20000001874 */
[----:B------:R-:W1:Y:S07]  /*2c20*/  LDSM.16.M88.4 R12, [R219+0x8800] ;  /* 0x00880000db0c783b */ /* 0x000e6e0000000200 */
        /* <DEDUP_REMOVED lines=18> */
[C---:B------:R-:W-:Y:S01]  /*2d50*/  HMMA.16816.F32 R40, R4.reuse, R24, R76 ;  /* 0x000000180428723c */ /* 0x040fe2000000184c */
[----:B------:R-:W-:Y:S02]  /*2d60*/  FSEL R142, R31, -INF , !P5 ;  /* 0xff8000001f8e7808 */ /* 0x000fe40006800000 */
[----:B------:R-:W-:Y:S02]  /*2d70*/  FSEL R132, R29, -INF , !P5 ;  /* 0xff8000001d847808 */ /* 0x000fe40006800000 */
[----:B------:R-:W-:Y:S02]  /*2d80*/  ISETP.GE.AND P5, PT, R2, R36, PT ;  /* 0x000000240200720c */ /* 0x000fe40003fa6270 */
[C---:B------:R-:W-:Y:S01]  /*2d90*/  IADD3 R25, R0.reuse, 0x8, RZ ;  /* 0x0000000800197810 */ /* 0x040fe20007ffe0ff */
[----:B------:R-:W-:Y:S01]  /*2da0*/  HMMA.16816.F32 R60, R4, R26, R88 ;  /* 0x0000001a043c723c */ /* 0x000fe20000001858 */
[----:B------:R-:W-:-:S02]  /*2db0*/  IADD3 R24, R0, 0x9, RZ ;  /* 0x0000000900187810 */ /* 0x000fc40007ffe0ff */
[-C--:B------:R-:W-:Y:S02]  /*2dc0*/  ISETP.GE.AND P0, PT, R25, R36.reuse, PT ;  /* 0x000000241900720c */ /* 0x080fe40003f06270 */
[----:B------:R-:W-:Y:S02]  /*2dd0*/  IADD3 R25, R0, 0x11, RZ ;  /* 0x0000001100197810 */ /* 0x000fe40007ffe0ff */
[----:B------:R-:W-:Y:S01]  /*2de0*/  ISETP.GE.AND P6, PT, R24, R36, PT ;  /* 0x000000241800720c */ /* 0x000fe20003fc6270 */
[----:B------:R-:W-:Y:S01]  /*2df0*/  HMMA.16816.F32 R48, R8, R26, R48 ;  /* 0x0000001a0830723c */ /* 0x000fe20000001830 */
[----:B------:R-:W-:Y:S02]  /*2e00*/  IADD3 R2, R0, 0x21, RZ ;  /* 0x0000002100027810 */ /* 0x000fe40007ffe0ff */
[----:B------:R-:W-:Y:S02]  /*2e10*/  FSEL R58, R58, -INF , !P0 ;  /* 0xff8000003a3a7808 */ /* 0x000fe40004000000 */
[----:B------:R-:W-:-:S02]  /*2e20*/  FSEL R56, R56, -INF , !P0 ;  /* 0xff80000038387808 */ /* 0x000fc40004000000 */
[----:B------:R-:W-:Y:S01]  /*2e30*/  FSEL R140, R22, -INF , !P0 ;  /* 0xff800000168c7808 */ /* 0x000fe20004000000 */
[C---:B-1----:R-:W-:Y:S01]  /*2e40*/  HMMA.16816.F32 R32, R4.reuse, R12, R112 ;  /* 0x0000000c0420723c */ /* 0x042fe20000001870 */
[----:B------:R-:W-:Y:S02]  /*2e50*/  FSEL R137, R20, -INF , !P0 ;  /* 0xff80000014897808 */ /* 0x000fe40004000000 */
[-C--:B------:R-:W-:Y:S02]  /*2e60*/  ISETP.GE.AND P3, PT, R25, R36.reuse, PT ;  /* 0x000000241900720c */ /* 0x080fe40003f66270 */
[----:B------:R-:W-:Y:S02]  /*2e70*/  ISETP.GE.AND P0, PT, R2, R36, PT ;  /* 0x000000240200720c */ /* 0x000fe40003f06270 */
[----:B------:R-:W-:Y:S01]  /*2e80*/  FSEL R139, R23, -INF , !P6 ;  /* 0xff800000178b7808 */ /* 0x000fe20007000000 */
[----:B------:R-:W-:Y:S01]  /*2e90*/  HMMA.16816.F32 R28, R4, R14, R120 ;  /* 0x0000000e041c723c */ /* 0x000fe20000001878 */
[----:B------:R-:W-:-:S02]  /*2ea0*/  FSEL R138, R21, -INF , !P6 ;  /* 0xff800000158a7808 */ /* 0x000fc40007000000 */
[----:B------:R-:W-:Y:S02]  /*2eb0*/  IADD3 R2, R0, 0x28, RZ ;  /* 0x0000002800027810 */ /* 0x000fe40007ffe0ff */
[----:B------:R-:W-:Y:S02]  /*2ec0*/  FSEL R59, R59, -INF , !P6 ;  /* 0xff8000003b3b7808 */ /* 0x000fe40007000000 */
[----:B------:R-:W-:Y:S01]  /*2ed0*/  FSEL R57, R57, -INF , !P6 ;  /* 0xff80000039397808 */ /* 0x000fe20007000000 */
[----:B----4-:R-:W-:Y:S01]  /*2ee0*/  HMMA.16816.F32 R24, R4, R16, R124 ;  /* 0x000000100418723c */ /* 0x010fe2000000187c */
[----:B------:R-:W-:Y:S02]  /*2ef0*/  ISETP.GE.AND P6, PT, R2, R36, PT ;  /* 0x000000240200720c */ /* 0x000fe40003fc6270 */
[----:B------:R-:W-:Y:S02]  /*2f00*/  IADD3 R2, R0, 0x29, RZ ;  /* 0x0000002900027810 */ /* 0x000fe40007ffe0ff */
[----:B------:R-:W-:-:S02]  /*2f10*/  FSEL R156, R46, -INF , !P4 ;  /* 0xff8000002e9c7808 */ /* 0x000fc40006000000 */
[----:B------:R-:W-:Y:S01]  /*2f20*/  FSEL R46, R42, -INF , !P4 ;  /* 0xff8000002a2e7808 */ /* 0x000fe20006000000 */
[----:B------:R-:W-:Y:S01]  /*2f30*/  HMMA.16816.F32 R20, R4, R18, R116 ;  /* 0x000000120414723c */ /* 0x000fe20000001874 */
        /* <DEDUP_REMOVED lines=14> */
[C---:B------:R-:W-:Y:S01]  /*3020*/  HMMA.16816.F32 R12, R8.reuse, R14, R92 ;  /* 0x0000000e080c723c */ /* 0x040fe2000000185c */
        /* <DEDUP_REMOVED lines=8> */
[----:B------:R-:W-:Y:S02]  /*30b0*/  FSEL R143, R49, -INF , !P1 ;  /* 0xff800000318f7808 */ /* 0x000fe40004800000 */
[----:B------:R-:W-:Y:S02]  /*30c0*/  ISETP.GE.AND P1, PT, R2, R36, PT ;  /* 0x000000240200720c */ /* 0x000fe40003f26270 */
[----:B------:R-:W-:Y:S02]  /*30d0*/  FSEL R2, R7, -INF , !P2 ;  /* 0xff80000007027808 */ /* 0x000fe40005000000 */
[----:B------:R-:W-:-:S02]  /*30e0*/  FSEL R238, R54, -INF , !P5 ;  /* 0xff80000036ee7808 */ /* 0x000fc40006800000 */
[----:B------:R-:W-:Y:S01]  /*30f0*/  FSEL R161, R34, -INF , !P5 ;  /* 0xff80000022a17808 */ /* 0x000fe20006800000 */
[----:B------:R1:W-:Y:S01]  /*3100*/  STL [R1], R2 ;  /* 0x0000000201007387 */ /* 0x0003e20000100800 */
[----:B------:R-:W-:Y:S02]  /*3110*/  FSEL R158, R32, -INF , !P5 ;  /* 0xff800000209e7808 */ /* 0x000fe40006800000 */
[----:B------:R-:W-:Y:S02]  /*3120*/  FSEL R233, R52, -INF , !P5 ;  /* 0xff80000034e97808 */ /* 0x000fe40006800000 */
[----:B------:R-:W-:Y:S02]  /*3130*/  ISETP.GE.AND P5, PT, R36, 0x41, PT ;  /* 0x000000412400780c */ /* 0x000fe40003fa6270 */
[----:B------:R-:W-:Y:S02]  /*3140*/  IADD3 R0, R0, 0x39, RZ ;  /* 0x0000003900007810 */ /* 0x000fe40007ffe0ff */
        /* <DEDUP_REMOVED lines=31> */
[----:B-1----:R-:W-:Y:S01]  /*3340*/  LEA.HI.SX32 R4, R166, 0xfffffffe, 0x1a ;  /* 0xfffffffea6047811 */ /* 0x002fe200078fd2ff */
        /* <DEDUP_REMOVED lines=56> */
.L_x_336:
[----:B------:R-:W-:Y:S05]  /*36d0*/  BSYNC B0 ;  /* 0x0000000000007941 */ /* 0x000fea0003800000 */
.L_x_335:
[----:B------:R-:W0:Y:S02]  /*36e0*/  LDGDEPBAR ;  /* 0x00000000000079af */ /* 0x000e240000000000 */
.L_x_334:
[----:B-1----:R-:W-:Y:S01]  /*36f0*/  FMNMX.FTZ R2, R64, R39, !PT ;  /* 0x0000002740027209 */ /* 0x002fe20007810000 */
[----:B------:R-:W-:Y:S01]  /*3700*/  IMAD R72, R153, 0x8, R145 ;  /* 0x0000000899487824 */ /* 0x000fe200078e0291 */
[----:B------:R-:W-:Y:S01]  /*3710*/  STL [R1+0x58], R222 ;  /* 0x000058de01007387 */ /* 0x000fe20000100800 */
[----:B------:R-:W-:Y:S01]  /*3720*/  LOP3.LUT R184, R184, UR20, RZ, 0x3c, !PT ;  /* 0x00000014b8b87c12 */ /* 0x000fe2000f8e3cff */
[----:B------:R-:W-:Y:S01]  /*3730*/  UIADD3 UR12, UR21, -0x4498517b, URZ ;  /* 0xbb67ae85150c7890 */ /* 0x000fe2000fffe03f */
[----:B------:R-:W-:Y:S01]  /*3740*/  FMNMX.FTZ R2, R56, R2, !PT ;  /* 0x0000000238027209 */ /* 0x000fe20007810000 */
[----:B------:R-:W-:Y:S01]  /*3750*/  STL [R1+0x54], R221 ;  /* 0x000054dd01007387 */ /* 0x000fe20000100800 */
[----:B------:R-:W-:Y:S01]  /*3760*/  IADD3 R5, R72, 0x4, RZ ;  /* 0x0000000448057810 */ /* 0x000fe20007ffe0ff */
[----:B------:R-:W-:Y:S01]  /*3770*/  IMAD.SHL.U32 R21, R37, 0x2, RZ ;  /* 0x0000000225157824 */ /* 0x000fe200078e00ff */
[----:B------:R-:W-:Y:S01]  /*3780*/  FMNMX.FTZ R2, R57, R2, !PT ;  /* 0x0000000239027209 */ /* 0x000fe20007810000 */
[----:B------:R-:W-:Y:S01]  /*3790*/  STL [R1+0x50], R220 ;  /* 0x000050dc01007387 */ /* 0x000fe20000100800 */
[----:B------:R-:W-:-:S02]  /*37a0*/  IMAD.WIDE.U32 R144, R152, -0x2daee0ad, RZ ;  /* 0xd2511f5398907825 */ /* 0x000fc400078e00ff */
[----:B------:R-:W-:Y:S01]  /*37b0*/  FMNMX.FTZ R2, R40, R2, !PT ;  /* 0x0000000228027209 */ /* 0x000fe20007810000 */
[----:B------:R-:W-:Y:S01]  /*37c0*/  STL [R1+0x4c], R219 ;  /* 0x00004cdb01007387 */ /* 0x000fe20000100800 */
[----:B------:R-:W-:Y:S02]  /*37d0*/  IMAD.WIDE.U32 R82, R5, -0x326172a9, RZ ;  /* 0xcd9e8d5705527825 */ /* 0x000fe400078e00ff */
[----:B------:R-:W-:Y:S01]  /*37e0*/  FMNMX.FTZ R2, R41, R2, !PT ;  /* 0x0000000229027209 */ /* 0x000fe20007810000 */
[----:B------:R-:W-:Y:S03]  /*37f0*/  STL [R1+0x48], R217 ;  /* 0x000048d901007387 */ /* 0x000fe60000100800 */
[----:B------:R-:W-:Y:S01]  /*3800*/  FMNMX.FTZ R2, R60, R2, !PT ;  /* 0x000000023c027209 */ /* 0x000fe20007810000 */
[----:B------:R1:W-:Y:S03]  /*3810*/  STL [R1+0x64], R235 ;  /* 0x000064eb01007387 */ /* 0x0003e60000100800 */
[----:B------:R-:W-:Y:S01]  /*3820*/  FMNMX.FTZ R4, R61, R2, !PT ;  /* 0x000000023d047209 */ /* 0x000fe20007810000 */
[----:B------:R-:W-:Y:S01]  /*3830*/  STL [R1+0x4], R72 ;  /* 0x0000044801007387 */ /* 0x000fe20000100800 */
[----:B------:R-:W-:-:S02]  /*3840*/  FMNMX.FTZ R2, R66, R65, !PT ;  /* 0x0000004142027209 */ /* 0x000fc40007810000 */
[----:B------:R-:W-:Y:S01]  /*3850*/  FMNMX.FTZ R4, R158, R4, !PT ;  /* 0x000000049e047209 */ /* 0x000fe20007810000 */
[----:B------:R2:W-:Y:S01]  /*3860*/  STL [R1+0x44], R5 ;  /* 0x0000440501007387 */ /* 0x0005e20000100800 */
        /* <DEDUP_REMOVED lines=8> */
[----:B-1----:R-:W3:Y:S01]  /*38f0*/  LDL.LU R235, [R1] ;  /* 0x0000000001eb7983 */ /* 0x002ee20000300800 */
[----:B------:R-:W-:Y:S02]  /*3900*/  FMNMX.FTZ R2, R62, R2, !PT ;  /* 0x000000023e027209 */ /* 0x000fe40007810000 */
[----:B------:R-:W-:Y:S02]  /*3910*/  FMNMX.FTZ R4, R236, R4, !PT ;  /* 0x00000004ec047209 */ /* 0x000fe40007810000 */
[----:B------:R-:W-:-:S02]  /*3920*/  FMNMX.FTZ R2, R63, R2, !PT ;  /* 0x000000023f027209 */ /* 0x000fc40007810000 */
[----:B------:R-:W-:Y:S02]  /*3930*/  FMNMX.FTZ R4, R239, R4, !PT ;  /* 0x00000004ef047209 */ /* 0x000fe40007810000 */
[----:B------:R-:W-:Y:S02]  /*3940*/  FMNMX.FTZ R2, R161, R2, !PT ;  /* 0x00000002a1027209 */ /* 0x000fe40007810000 */
[----:B------:R-:W-:Y:S02]  /*3950*/  FMNMX.FTZ R4, R240, R4, !PT ;  /* 0x00000004f0047209 */ /* 0x000fe40007810000 */
[----:B------:R-:W-:Y:S02]  /*3960*/  FMNMX.FTZ R2, R162, R2, !PT ;  /* 0x00000002a2027209 */ /* 0x000fe40007810000 */
[----:B--2---:R-:W-:Y:S01]  /*3970*/  LOP3.LUT R5, R83, R184, RZ, 0x3c, !PT ;  /* 0x000000b853057212 */ /* 0x004fe200078e3cff */
[----:B------:R-:W1:Y:S01]  /*3980*/  SHFL.BFLY PT, R134, R4, 0x2, 0x1f ;  /* 0x0c401f0004867f89 */ /* 0x000e6200000e0000 */
[----:B------:R-:W-:-:S04]  /*3990*/  FMNMX.FTZ R2, R163, R2, !PT ;  /* 0x00000002a3027209 */ /* 0x000fc80007810000 */
[----:B------:R-:W-:-:S04]  /*39a0*/  FMNMX.FTZ R2, R185, R2, !PT ;  /* 0x00000002b9027209 */ /* 0x000fc80007810000 */
[----:B------:R-:W-:-:S04]  /*39b0*/  FMNMX.FTZ R2, R242, R2, !PT ;  /* 0x00000002f2027209 */ /* 0x000fc80007810000 */
[----:B------:R-:W-:-:S04]  /*39c0*/  FMNMX.FTZ R2, R241, R2, !PT ;  /* 0x00000002f1027209 */ /* 0x000fc80007810000 */
[----:B------:R-:W-:-:S04]  /*39d0*/  FMNMX.FTZ R2, R243, R2, !PT ;  /* 0x00000002f3027209 */ /* 0x000fc80007810000 */
[----:B------:R-:W-:Y:S01]  /*39e0*/  FMNMX.FTZ R8, R244, R2, !PT ;  /* 0x00000002f4087209 */ /* 0x000fe20007810000 */
[----:B------:R-:W-:Y:S01]  /*39f0*/  IMAD.WIDE.U32 R130, R5, -0x2daee0ad, RZ ;  /* 0xd2511f5305827825 */ /* 0x000fe200078e00ff */
[----:B-1----:R-:W-:-:S03]  /*3a00*/  FMNMX.FTZ R134, R4, R134, !PT ;  /* 0x0000008604867209 */ /* 0x002fc60007810000 */
[----:B------:R-:W1:Y:S01]  /*3a10*/  SHFL.BFLY PT, R9, R8, 0x2, 0x1f ;  /* 0x0c401f0008097f89 */ /* 0x000e6200000e0000 */
[----:B------:R-:W-:-:S03]  /*3a20*/  LOP3.LUT R4, R145, UR21, R21, 0x96, !PT ;  /* 0x0000001591047c12 */ /* 0x000fc6000f8e9615 */
[----:B------:R-:W2:Y:S01]  /*3a30*/  SHFL.BFLY PT, R10, R134, 0x1, 0x1f ;  /* 0x0c201f00860a7f89 */ /* 0x000ea200000e0000 */
[----:B------:R-:W-:Y:S01]  /*3a40*/  LOP3.LUT R2, R131, UR12, R144, 0x96, !PT ;  /* 0x0000000c83027c12 */ /* 0x000fe2000f8e9690 */
[----:B------:R-:W-:Y:S01]  /*3a50*/  UIADD3 UR13, UR20, -0x61c88647, URZ ;  /* 0x9e3779b9140d7890 */ /* 0x000fe2000fffe03f */
[----:B------:R-:W-:Y:S01]  /*3a60*/  IMAD.WIDE.U32 R22, R4, -0x326172a9, RZ ;  /* 0xcd9e8d5704167825 */ /* 0x000fe200078e00ff */
[----:B------:R-:W-:-:S03]  /*3a70*/  UIADD3 UR11, UR20, 0x3c6ef372, URZ ;  /* 0x3c6ef372140b7890 */ /* 0x000fc6000fffe03f */
[----:B------:R-:W-:Y:S01]  /*3a80*/  IMAD.WIDE.U32 R42, R2, -0x326172a9, RZ ;  /* 0xcd9e8d57022a7825 */ /* 0x000fe200078e00ff */
[----:B------:R-:W-:-:S04]  /*3a90*/  LOP3.LUT R4, R23, UR13, R82, 0x96, !PT ;  /* 0x0000000d17047c12 */ /* 0x000fc8000f8e9652 */
[----:B------:R-:W-:Y:S01]  /*3aa0*/  LOP3.LUT R6, R43, UR11, R22, 0x96, !PT ;  /* 0x0000000b2b067c12 */ /* 0x000fe2000f8e9616 */
[----:B------:R-:W-:Y:S01]  /*3ab0*/  UIADD3 UR10, UR21, 0x76cf5d0a, URZ ;  /* 0x76cf5d0a150a7890 */ /* 0x000fe2000fffe03f */
[----:B------:R-:W-:Y:S01]  /*3ac0*/  IMAD.WIDE.U32 R4, R4, -0x2daee0ad, RZ ;  /* 0xd2511f5304047825 */ /* 0x000fe200078e00ff */
[----:B------:R-:W-:-:S03]  /*3ad0*/  UIADD3 UR8, UR21, 0x32370b8f, URZ ;  /* 0x32370b8f15087890 */ /* 0x000fc6000fffe03f */
[----:B------:R-:W-:Y:S01]  /*3ae0*/  IMAD.WIDE.U32 R6, R6, -0x2daee0ad, RZ ;  /* 0xd2511f5306067825 */ /* 0x000fe200078e00ff */
[----:B-1----:R-:W-:Y:S02]  /*3af0*/  FMNMX.FTZ R8, R8, R9, !PT ;  /* 0x0000000908087209 */ /* 0x002fe40007810000 */
[----:B------:R-:W-:Y:S02]  /*3b00*/  LOP3.LUT R5, R5, UR10, R130, 0x96, !PT ;  /* 0x0000000a05057c12 */ /* 0x000fe4000f8e9682 */
[----:B------:R-:W-:Y:S01]  /*3b10*/  LOP3.LUT R2, R7, UR8, R4, 0x96, !PT ;  /* 0x0000000807027c12 */ /* 0x000fe2000f8e9604 */
[----:B------:R-:W1:Y:S01]  /*3b20*/  SHFL.BFLY PT, R9, R8, 0x1, 0x1f ;  /* 0x0c201f0008097f89 */ /* 0x000e6200000e0000 */
[----:B--2---:R-:W-:Y:S01]  /*3b30*/  FMNMX.FTZ R134, R134, R10, !PT ;  /* 0x0000000a86867209 */ /* 0x004fe20007810000 */
[----:B------:R-:W-:Y:S01]  /*3b40*/  UIADD3 UR9, UR20, -0x255992d5, URZ ;  /* 0xdaa66d2b14097890 */ /* 0x000fe2000fffe03f */
[----:B------:R-:W-:Y:S01]  /*3b50*/  IMAD.WIDE.U32 R4, R5, -0x326172a9, RZ ;  /* 0xcd9e8d5705047825 */ /* 0x000fe200078e00ff */
[----:B------:R-:W-:-:S03]  /*3b60*/  UIADD3 UR7, UR20, 0x78dde6e4, URZ ;  /* 0x78dde6e414077890 */ /* 0x000fc6000fffe03f */
[----:B------:R-:W-:Y:S01]  /*3b70*/  IMAD.WIDE.U32 R16, R2, -0x326172a9, RZ ;  /* 0xcd9e8d5702107825 */ /* 0x000fe200078e00ff */
[----:B------:R-:W-:-:S03]  /*3b80*/  FSETP.NEU.FTZ.AND P0, PT, R134, -INF , PT ;  /* 0xff8000008600780b */ /* 0x000fc60003f1d000 */
[----:B------:R-:W-:Y:S01]  /*3b90*/  FMUL.FTZ R7, R134, c[0x0][0x23c] ;  /* 0x00008f0086077a20 */ /* 0x000fe20000410000 */
[----:B------:R-:W-:Y:S02]  /*3ba0*/  LOP3.LUT R5, R5, UR9, R42, 0x96, !PT ;  /* 0x0000000905057c12 */ /* 0x000fe4000f8e962a */
[----:B------:R-:W-:Y:S02]  /*3bb0*/  LOP3.LUT R2, R17, UR7, R4, 0x96, !PT ;  /* 0x0000000711027c12 */ /* 0x000fe4000f8e9604 */
[----:B------:R-:W-:Y:S01]  /*3bc0*/  FSEL R20, R7, RZ, P0 ;  /* 0x000000ff07147208 */ /* 0x000fe20000000000 */
[----:B------:R-:W-:Y:S01]  /*3bd0*/  UIADD3 UR6, UR21, -0x126145ec, URZ ;  /* 0xed9eba1415067890 */ /* 0x000fe2000fffe03f */
[----:B------:R-:W-:Y:S01]  /*3be0*/  IMAD.WIDE.U32 R4, R5, -0x2daee0ad, RZ ;  /* 0xd2511f5305047825 */ /* 0x000fe200078e00ff */
[----:B------:R-:W-:-:S03]  /*3bf0*/  UIADD3 UR4, UR21, -0x56f99767, URZ ;  /* 0xa906689915047890 */ /* 0x000fc6000fffe03f */
[----:B------:R-:W-:Y:S01]  /*3c00*/  IMAD.WIDE.U32 R18, R2, -0x2daee0ad, RZ ;  /* 0xd2511f5302127825 */ /* 0x000fe200078e00ff */
[----:B------:R-:W-:-:S03]  /*3c10*/  LOP3.LUT R6, R5, UR6, R6, 0x96, !PT ;  /* 0x0000000605067c12 */ /* 0x000fc6000f8e9606 */
[----:B------:R-:W-:Y:S01]  /*3c20*/  FFMA.FTZ R2, R64, c[0x0][0x23c], -R20 ;  /* 0x00008f0040027a23 */ /* 0x000fe20000010814 */
[----:B------:R-:W-:-:S03]  /*3c30*/  LOP3.LUT R4, R19, UR4, R4, 0x96, !PT ;  /* 0x0000000413047c12 */ /* 0x000fc6000f8e9604 */
[----:B------:R2:W-:Y:S01]  /*3c40*/  MUFU.EX2 R219, R2 ;  /* 0x0000000200db7308 */ /* 0x0005e20000000800 */
[----:B------:R-:W-:Y:S01]  /*3c50*/  UIADD3 UR15, UR20, -0x4ab325aa, URZ ;  /* 0xb54cda56140f7890 */ /* 0x000fe2000fffe03f */
[----:B------:R-:W-:-:S04]  /*3c60*/  IMAD.WIDE.U32 R14, R6, -0x326172a9, RZ ;  /* 0xcd9e8d57060e7825 */ /* 0x000fc800078e00ff */
[----:B------:R-:W-:-:S04]  /*3c70*/  IMAD.WIDE.U32 R4, R4, -0x326172a9, RZ ;  /* 0xcd9e8d5704047825 */ /* 0x000fc800078e00ff */
[----:B--2---:R-:W-:-:S04]  /*3c80*/  FFMA.FTZ R2, R39, c[0x0][0x23c], -R20 ;  /* 0x00008f0027027a23 */ /* 0x004fc80000010814 */
[----:B------:R1:W-:Y:S01]  /*3c90*/  MUFU.EX2 R220, R2 ;  /* 0x0000000200dc7308 */ /* 0x0003e20000000800 */
[----:B------:R-:W-:Y:S02]  /*3ca0*/  LOP3.LUT R6, R5, UR15, R14, 0x96, !PT ;  /* 0x0000000f05067c12 */ /* 0x000fe4000f8e960e */
[C---:B------:R-:W-:Y:S02]  /*3cb0*/  LOP3.LUT R5, R4.reuse, 0xffff, RZ, 0xc0, !PT ;  /* 0x0000ffff04057812 */ /* 0x040fe400078ec0ff */
[----:B------:R-:W-:Y:S02]  /*3cc0*/  LOP3.LUT R13, R4, 0xff, RZ, 0xc0, !PT ;  /* 0x000000ff040d7812 */ /* 0x000fe400078ec0ff */
[--C-:B------:R-:W-:Y:S02]  /*3cd0*/  SHF.R.U32.HI R12, RZ, 0x18, R4.reuse ;  /* 0x00000018ff0c7819 */ /* 0x100fe40000011604 */
[----:B-1----:R-:W-:Y:S02]  /*3ce0*/  FMNMX.FTZ R2, R8, R9, !PT ;  /* 0x0000000908027209 */ /* 0x002fe40007810000 */
[----:B------:R-:W-:-:S02]  /*3cf0*/  SHF.R.U32.HI R8, RZ, 0x10, R4 ;  /* 0x00000010ff087819 */ /* 0x000fc40000011604 */
[C---:B------:R-:W-:Y:S01]  /*3d00*/  FSETP.NEU.FTZ.AND P0, PT, R2.reuse, -INF , PT ;  /* 0xff8000000200780b */ /* 0x040fe20003f1d000 */
[----:B------:R-:W-:Y:S01]  /*3d10*/  FMUL.FTZ R4, R2, c[0x0][0x23c] ;  /* 0x00008f0002047a20 */ /* 0x000fe20000410000 */
[----:B------:R-:W-:Y:S01]  /*3d20*/  SHF.R.U32.HI R11, RZ, 0x8, R5 ;  /* 0x00000008ff0b7819 */ /* 0x000fe20000011605 */
[----:B------:R-:W-:Y:S01]  /*3d30*/  FFMA.FTZ R5, R57, c[0x0][0x23c], -R20 ;  /* 0x00008f0039057a23 */ /* 0x000fe20000010814 */
[----:B------:R-:W-:Y:S02]  /*3d40*/  LOP3.LUT R10, R8, 0xff, RZ, 0xc0, !PT ;  /* 0x000000ff080a7812 */ /* 0x000fe400078ec0ff */
[----:B------:R-:W-:Y:S02]  /*3d50*/  LOP3.LUT R8, R6, 0xffff, RZ, 0xc0, !PT ;  /* 0x0000ffff06087812 */ /* 0x000fe400078ec0ff */
[----:B------:R-:W-:Y:S02]  /*3d60*/  FSEL R19, R4, RZ, P0 ;  /* 0x000000ff04137208 */ /* 0x000fe40000000000 */
[----:B------:R-:W-:Y:S01]  /*3d70*/  SHF.R.U32.HI R4, RZ, 0x10, R6 ;  /* 0x00000010ff047819 */ /* 0x000fe20000011606 */
[----:B------:R-:W-:Y:S01]  /*3d80*/  FFMA.FTZ R7, R56, c[0x0][0x23c], -R20 ;  /* 0x00008f0038077a23 */ /* 0x000fe20000010814 */
[----:B------:R1:W-:Y:S01]  /*3d90*/  MUFU.EX2 R153, R5 ;  /* 0x0000000500997308 */ /* 0x0003e20000000800 */
[----:B------:R-:W-:-:S02]  /*3da0*/  LOP3.LUT R9, R6, 0xff, RZ, 0xc0, !PT ;  /* 0x000000ff06097812 */ /* 0x000fc400078ec0ff */
[----:B------:R-:W-:Y:S02]  /*3db0*/  SHF.R.U32.HI R6, RZ, 0x18, R6 ;  /* 0x00000018ff067819 */ /* 0x000fe40000011606 */
[----:B------:R-:W-:-:S03]  /*3dc0*/  LOP3.LUT R4, R4, 0xff, RZ, 0xc0, !PT ;  /* 0x000000ff04047812 */ /* 0x000fc600078ec0ff */
[----:B------:R2:W4:Y:S01]  /*3dd0*/  MUFU.EX2 R177, R7 ;  /* 0x0000000700b17308 */ /* 0x0005220000000800 */
[----:B------:R-:W-:Y:S01]  /*3de0*/  IMAD.SHL.U32 R216, R0, 0x2, RZ ;  /* 0x0000000200d87824 */ /* 0x000fe200078e00ff */
[----:B-1----:R-:W-:Y:S02]  /*3df0*/  SHF.R.U32.HI R5, RZ, 0x8, R8 ;  /* 0x00000008ff057819 */ /* 0x002fe40000011608 */
[----:B------:R-:W-:Y:S01]  /*3e00*/  FMNMX.FTZ R0, R141, R142, !PT ;  /* 0x0000008e8d007209 */ /* 0x000fe20007810000 */
[----:B--2---:R-:W-:Y:S01]  /*3e10*/  FFMA.FTZ R7, R58, c[0x0][0x23c], -R19 ;  /* 0x00008f003a077a23 */ /* 0x004fe20000010813 */
[----:B------:R-:W-:Y:S01]  /*3e20*/  PRMT R9, R9, 0x5410, R5 ;  /* 0x0000541009097816 */ /* 0x000fe20000000005 */
[----:B------:R-:W-:Y:S01]  /*3e30*/  FFMA.FTZ R5, R59, c[0x0][0x23c], -R19 ;  /* 0x00008f003b057a23 */ /* 0x000fe20000010813 */
[----:B------:R-:W-:Y:S01]  /*3e40*/  PRMT R8, R4, 0x5410, R6 ;  /* 0x0000541004087816 */ /* 0x000fe20000000006 */
[----:B------:R-:W-:Y:S01]  /*3e50*/  IMAD R152, R245, 0x10000, R245 ;  /* 0x00010000f5987824 */ /* 0x000fe200078e02f5 */
[----:B------:R-:W-:Y:S01]  /*3e60*/  FMNMX.FTZ R4, R133, R132, !PT ;  /* 0x0000008485047209 */ /* 0x000fe20007810000 */
[----:B------:R-:W-:Y:S01]  /*3e70*/  MUFU.EX2 R178, R7 ;  /* 0x0000000700b27308 */ /* 0x000fe20000000800 */
[----:B------:R-:W-:Y:S01]  /*3e80*/  PRMT R11, R13, 0x5410, R11 ;  /* 0x000054100d0b7816 */ /* 0x000fe2000000000b */
[----:B------:R-:W-:Y:S01]  /*3e90*/  IMAD R218, R3, 0x2, R216 ;  /* 0x0000000203da7824 */ /* 0x000fe200078e02d8 */
[----:B------:R-:W-:Y:S01]  /*3ea0*/  PRMT R10, R10, 0x5410, R12 ;  /* 0x000054100a0a7816 */ /* 0x000fe2000000000c */
[----:B------:R-:W-:Y:S01]  /*3eb0*/  UIADD3 UR5, UR20, 0x1715609d, URZ ;  /* 0x1715609d14057890 */ /* 0x000fe2000fffe03f */
[----:B------:R-:W-:Y:S03]  /*3ec0*/  LDSM.16.MT88.4 R76, [R216+0x9000] ;  /* 0x00900000d84c783b */ /* 0x000fe60000004200 */
[----:B------:R1:W2:Y:S01]  /*3ed0*/  MUFU.EX2 R154, R5 ;  /* 0x00000005009a7308 */ /* 0x0002a20000000800 */
[----:B----4-:R-:W-:Y:S01]  /*3ee0*/  F2FP.PACK_AB R3, R153, R177 ;  /* 0x000000b19903723e */ /* 0x010fe200000000ff */
[----:B------:R-:W-:Y:S01]  /*3ef0*/  UIADD3 UR14, UR21, 0x646e171e, URZ ;  /* 0x646e171e150e7890 */ /* 0x000fe2000fffe03f */
[----:B------:R-:W-:Y:S04]  /*3f00*/  LDSM.16.MT88.4 R84, [R218+0x9000] ;  /* 0x00900000da54783b */ /* 0x000fe80000004200 */
[----:B------:R-:W-:Y:S04]  /*3f10*/  LDSM.16.MT88.4 R88, [R216+0xa000] ;  /* 0x00a00000d858783b */ /* 0x000fe80000004200 */
[----:B------:R-:W-:Y:S04]  /*3f20*/  LDSM.16.MT88.4 R96, [R218+0xa000] ;  /* 0x00a00000da60783b */ /* 0x000fe80000004200 */
[----:B------:R-:W-:Y:S01]  /*3f30*/  LDSM.16.MT88.4 R92, [R216+0xb000] ;  /* 0x00b00000d85c783b */ /* 0x000fe20000004200 */
[----:B-1----:R-:W-:-:S02]  /*3f40*/  FMNMX.FTZ R5, R137, R4, !PT ;  /* 0x0000000489057209 */ /* 0x002fc40007810000 */
[----:B------:R-:W-:Y:S01]  /*3f50*/  FMNMX.FTZ R4, R140, R0, !PT ;  /* 0x000000008c047209 */ /* 0x000fe20007810000 */
[--C-:B------:R-:W-:Y:S01]  /*3f60*/  FFMA.FTZ R0, R66, c[0x0][0x23c], -R19.reuse ;  /* 0x00008f0042007a23 */ /* 0x100fe20000010813 */
[----:B------:R-:W-:Y:S01]  /*3f70*/  FMNMX.FTZ R7, R138, R5, !PT ;  /* 0x000000058a077209 */ /* 0x000fe20007810000 */
[----:B------:R-:W-:Y:S01]  /*3f80*/  LDSM.16.MT88.4 R100, [R218+0xb000] ;  /* 0x00b00000da64783b */ /* 0x000fe20000004200 */
[----:B------:R-:W-:Y:S01]  /*3f90*/  FMNMX.FTZ R5, R139, R4, !PT ;  /* 0x000000048b057209 */ /* 0x000fe20007810000 */
[----:B------:R-:W-:Y:S01]  /*3fa0*/  FFMA.FTZ R4, R65, c[0x0][0x23c], -R19 ;  /* 0x00008f0041047a23 */ /* 0x000fe20000010813 */
[----:B------:R1:W-:Y:S01]  /*3fb0*/  MUFU.EX2 R245, R0 ;  /* 0x0000000000f57308 */ /* 0x0003e20000000800 */
[----:B------:R-:W-:Y:S01]  /*3fc0*/  FMNMX.FTZ R7, R150, R7, !PT ;  /* 0x0000000796077209 */ /* 0x000fe20007810000 */
[----:B------:R-:W-:Y:S01]  /*3fd0*/  IMAD.WIDE.U32 R80, R72, -0x326172a9, RZ ;  /* 0xcd9e8d5748507825 */ /* 0x000fe200078e00ff */
[----:B------:R-:W-:Y:S04]  /*3fe0*/  LDSM.16.MT88.4 R112, [R216+0x9400] ;  /* 0x00940000d870783b */ /* 0x000fe80000004200 */
[----:B------:R-:W-:Y:S01]  /*3ff0*/  STL [R1+0x5c], R134 ;  /* 0x00005c8601007387 */ /* 0x000fe20000100800 */
[----:B------:R4:W2:Y:S03]  /*4000*/  MUFU.EX2 R217, R4 ;  /* 0x0000000400d97308 */ /* 0x0008a60000000800 */
[----:B------:R-:W-:Y:S04]  /*4010*/  LDSM.16.MT88.4 R120, [R218+0x9400] ;  /* 0x00940000da78783b */ /* 0x000fe80000004200 */
[----:B------:R-:W-:Y:S01]  /*4020*/  LDSM.16.MT88.4 R104, [R216+0xa400] ;  /* 0x00a40000d868783b */ /* 0x000fe20000004200 */
[----:B-1----:R-:W-:-:S03]  /*4030*/  HSET2.LE.AND R0, R11, R152, PT ;  /* 0x000000980b007233 */ /* 0x002fc60003803000 */
[----:B------:R-:W-:Y:S02]  /*4040*/  LDSM.16.MT88.4 R116, [R218+0xa400] ;  /* 0x00a40000da74783b */ /* 0x000fe40000004200 */
[----:B------:R-:W-:Y:S02]  /*4050*/  LOP3.LUT R6, R0, R3, RZ, 0xc0, !PT ;  /* 0x0000000300067212 */ /* 0x000fe400078ec0ff */
[----:B------:R-:W-:Y:S01]  /*4060*/  LDSM.16.MT88.4 R108, [R216+0xb400] ;  /* 0x00b40000d86c783b */ /* 0x000fe20000004200 */
[----:B----4-:R-:W-:Y:S01]  /*4070*/  FMNMX.FTZ R4, R156, R5, !PT ;  /* 0x000000059c047209 */ /* 0x010fe20007810000 */
[----:B------:R-:W-:Y:S01]  /*4080*/  HSET2.LE.AND R0, R10, R152, PT ;  /* 0x000000980a007233 */ /* 0x000fe20003803000 */
[----:B------:R-:W-:Y:S01]  /*4090*/  FMNMX.FTZ R5, R148, R7, !PT ;  /* 0x0000000794057209 */ /* 0x000fe20007810000 */
[----:B------:R-:W-:Y:S01]  /*40a0*/  LDSM.16.MT88.4 R124, [R218+0xb400] ;  /* 0x00b40000da7c783b */ /* 0x000fe20000004200 */
[----:B--2---:R-:W-:Y:S02]  /*40b0*/  F2FP.PACK_AB R3, R154, R178 ;  /* 0x000000b29a03723e */ /* 0x004fe400000000ff */
[----:B------:R-:W-:-:S02]  /*40c0*/  FMNMX.FTZ R4, R151, R4, !PT ;  /* 0x0000000497047209 */ /* 0x000fc40007810000 */
[----:B------:R-:W-:Y:S02]  /*40d0*/  FMNMX.FTZ R5, R146, R5, !PT ;  /* 0x0000000592057209 */ /* 0x000fe40007810000 */
[----:B------:R-:W-:Y:S01]  /*40e0*/  LOP3.LUT R7, R0, R3, RZ, 0xc0, !PT ;  /* 0x0000000300077212 */ /* 0x000fe200078ec0ff */
[----:B------:R-:W-:Y:S01]  /*40f0*/  HSET2.LE.AND R0, R9, R152, PT ;  /* 0x0000009809007233 */ /* 0x000fe20003803000 */
[----:B------:R-:W-:Y:S02]  /*4100*/  FMNMX.FTZ R4, R149, R4, !PT ;  /* 0x0000000495047209 */ /* 0x000fe40007810000 */
[----:B------:R-:W-:Y:S02]  /*4110*/  F2FP.PACK_AB R3, R220, R219 ;  /* 0x000000dbdc03723e */ /* 0x000fe400000000ff */
[----:B------:R-:W-:Y:S02]  /*4120*/  FMNMX.FTZ R10, R143, R5, !PT ;  /* 0x000000058f0a7209 */ /* 0x000fe40007810000 */
[----:B------:R-:W-:-:S02]  /*4130*/  FMNMX.FTZ R9, R147, R4, !PT ;  /* 0x0000000493097209 */ /* 0x000fc40007810000 */
[----:B------:R-:W-:Y:S02]  /*4140*/  LOP3.LUT R4, R0, R3, RZ, 0xc0, !PT ;  /* 0x0000000300047212 */ /* 0x000fe400078ec0ff */
[----:B------:R-:W-:Y:S02]  /*4150*/  FMNMX.FTZ R3, R233, R10, !PT ;  /* 0x0000000ae9037209 */ /* 0x000fe40007810000 */
[----:B------:R-:W-:Y:S02]  /*4160*/  FMNMX.FTZ R0, R238, R9, !PT ;  /* 0x00000009ee007209 */ /* 0x000fe40007810000 */
[----:B------:R-:W-:Y:S02]  /*4170*/  FMNMX.FTZ R3, R234, R3, !PT ;  /* 0x00000003ea037209 */ /* 0x000fe40007810000 */
[----:B------:R-:W-:Y:S02]  /*4180*/  FMNMX.FTZ R0, R237, R0, !PT ;  /* 0x00000000ed007209 */ /* 0x000fe40007810000 */
[----:B------:R-:W-:-:S02]  /*4190*/  FMNMX.FTZ R3, R186, R3, !PT ;  /* 0x00000003ba037209 */ /* 0x000fc40007810000 */
[----:B------:R-:W-:Y:S02]  /*41a0*/  FMNMX.FTZ R0, R223, R0, !PT ;  /* 0x00000000df007209 */ /* 0x000fe40007810000 */
[----:B------:R-:W-:Y:S01]  /*41b0*/  FMNMX.FTZ R3, R187, R3, !PT ;  /* 0x00000003bb037209 */ /* 0x000fe20007810000 */
[----:B------:R-:W-:Y:S01]  /*41c0*/  HSET2.LE.AND R5, R8, R152, PT ;  /* 0x0000009808057233 */ /* 0x000fe20003803000 */
[----:B------:R-:W-:Y:S02]  /*41d0*/  FMNMX.FTZ R0, R232, R0, !PT ;  /* 0x00000000e8007209 */ /* 0x000fe40007810000 */
[----:B------:R-:W-:Y:S02]  /*41e0*/  F2FP.PACK_AB R8, R217, R245 ;  /* 0x000000f5d908723e */ /* 0x000fe400000000ff */
[----:B------:R-:W-:Y:S02]  /*41f0*/  FMNMX.FTZ R3, R246, R3, !PT ;  /* 0x00000003f6037209 */ /* 0x000fe40007810000 */
[----:B------:R-:W-:-:S02]  /*4200*/  FMNMX.FTZ R0, R251, R0, !PT ;  /* 0x00000000fb007209 */ /* 0x000fc40007810000 */
[----:B------:R-:W-:Y:S01]  /*4210*/  LOP3.LUT R5, R5, R8, RZ, 0xc0, !PT ;  /* 0x0000000805057212 */ /* 0x000fe200078ec0ff */
[----:B------:R-:W-:Y:S01]  /*4220*/  FFMA.FTZ R8, R40, c[0x0][0x23c], -R20 ;  /* 0x00008f0028087a23 */ /* 0x000fe20000010814 */
[----:B------:R-:W-:-:S03]  /*4230*/  FMNMX.FTZ R3, R248, R3, !PT ;  /* 0x00000003f8037209 */ /* 0x000fc60007810000 */
[----:B------:R1:W-:Y:S01]  /*4240*/  MUFU.EX2 R175, R8 ;  /* 0x0000000800af7308 */ /* 0x0003e20000000800 */
[----:B------:R-:W-:-:S04]  /*4250*/  FMNMX.FTZ R3, R247, R3, !PT ;  /* 0x00000003f7037209 */ /* 0x000fc80007810000 */
[----:B------:R-:W-:Y:S02]  /*4260*/  FMNMX.FTZ R10, R249, R3, !PT ;  /* 0x00000003f90a7209 */ /* 0x000fe40007810000 */
[----:B---3--:R-:W-:-:S04]  /*4270*/  FMNMX.FTZ R0, R235, R0, !PT ;  /* 0x00000000eb007209 */ /* 0x008fc80007810000 */
[----:B-1----:R-:W-:Y:S01]  /*4280*/  FMNMX.FTZ R8, R250, R0, !PT ;  /* 0x00000000fa087209 */ /* 0x002fe20007810000 */
[----:B------:R-:W-:-:S03]  /*4290*/  FFMA.FTZ R0, R41, c[0x0][0x23c], -R20 ;  /* 0x00008f0029007a23 */ /* 0x000fc60000010814 */
[----:B------:R-:W-:Y:S01]  /*42a0*/  FMNMX.FTZ R3, R252, R8, !PT ;  /* 0x00000008fc037209 */ /* 0x000fe20007810000 */
[----:B------:R1:W-:Y:S01]  /*42b0*/  MUFU.EX2 R166, R0 ;  /* 0x0000000000a67308 */ /* 0x0003e20000000800 */
[----:B------:R-:W-:Y:S01]  /*42c0*/  FFMA.FTZ R11, R60, c[0x0][0x23c], -R20 ;  /* 0x00008f003c0b7a23 */ /* 0x000fe20000010814 */
[----:B-1----:R-:W-:Y:S02]  /*42d0*/  LOP3.LUT R0, R15, UR5, R16, 0x96, !PT ;  /* 0x000000050f007c12 */ /* 0x002fe4000f8e9610 */
[----:B------:R-:W1:Y:S04]  /*42e0*/  SHFL.BFLY PT, R15, R10, 0x2, 0x1f ;  /* 0x0c401f000a0f7f89 */ /* 0x000e6800000e0000 */
[----:B------:R-:W2:Y:S01]  /*42f0*/  SHFL.BFLY PT, R16, R3, 0x2, 0x1f ;  /* 0x0c401f0003107f89 */ /* 0x000ea200000e0000 */
[----:B------:R-:W-:Y:S01]  /*4300*/  IMAD.WIDE.U32 R8, R0, -0x2daee0ad, RZ ;  /* 0xd2511f5300087825 */ /* 0x000fe200078e00ff */
[----:B------:R3:W-:Y:S03]  /*4310*/  MUFU.EX2 R174, R11 ;  /* 0x0000000b00ae7308 */ /* 0x0007e60000000800 */
[----:B------:R-:W-:Y:S01]  /*4320*/  FFMA.FTZ R12, R61, c[0x0][0x23c], -R20 ;  /* 0x00008f003d0c7a23 */ /* 0x000fe20000010814 */
[----:B------:R-:W-:-:S02]  /*4330*/  LOP3.LUT R0, R8, 0xffff, RZ, 0xc0, !PT ;  /* 0x0000ffff08007812 */ /* 0x000fc400078ec0ff */
[----:B------:R-:W-:Y:S02]  /*4340*/  LOP3.LUT R14, R8, 0xff, RZ, 0xc0, !PT ;  /* 0x000000ff080e7812 */ /* 0x000fe400078ec0ff */
[----:B------:R4:W1:Y:S01]  /*4350*/  MUFU.EX2 R172, R12 ;  /* 0x0000000c00ac7308 */ /* 0x0008620000000800 */
[--C-:B------:R-:W-:Y:S02]  /*4360*/  SHF.R.U32.HI R13, RZ, 0x18, R8.reuse ;  /* 0x00000018ff0d7819 */ /* 0x100fe40000011608 */
[----:B---3--:R-:W-:-:S04]  /*4370*/  SHF.R.U32.HI R11, RZ, 0x10, R8 ;  /* 0x00000010ff0b7819 */ /* 0x008fc80000011608 */
[----:B------:R-:W-:Y:S01]  /*4380*/  LOP3.LUT R8, R11, 0xff, RZ, 0xc0, !PT ;  /* 0x000000ff0b087812 */ /* 0x000fe200078ec0ff */
[----:B------:R-:W-:Y:S01]  /*4390*/  FFMA.FTZ R11, R46, c[0x0][0x23c], -R19 ;  /* 0x00008f002e0b7a23 */ /* 0x000fe20000010813 */
[----:B----4-:R-:W-:Y:S02]  /*43a0*/  SHF.R.U32.HI R12, RZ, 0x8, R0 ;  /* 0x00000008ff0c7819 */ /* 0x010fe40000011600 */
[----:B------:R-:W-:Y:S01]  /*43b0*/  LOP3.LUT R0, R9, UR14, R18, 0x96, !PT ;  /* 0x0000000e09007c12 */ /* 0x000fe2000f8e9612 */
[----:B------:R3:W-:Y:S01]  /*43c0*/  MUFU.EX2 R167, R11 ;  /* 0x0000000b00a77308 */ /* 0x0007e20000000800 */
[----:B------:R-:W-:Y:S02]  /*43d0*/  PRMT R12, R14, 0x5410, R12 ;  /* 0x000054100e0c7816 */ /* 0x000fe4000000000c */
[----:B------:R-:W-:Y:S02]  /*43e0*/  PRMT R17, R8, 0x5410, R13 ;  /* 0x0000541008117816 */ /* 0x000fe4000000000d */
[----:B------:R-:W-:-:S02]  /*43f0*/  LOP3.LUT R8, R0, 0xffff, RZ, 0xc0, !PT ;  /* 0x0000ffff00087812 */ /* 0x000fc400078ec0ff */
[----:B-1----:R-:W-:Y:S02]  /*4400*/  FMNMX.FTZ R14, R10, R15, !PT ;  /* 0x0000000f0a0e7209 */ /* 0x002fe40007810000 */
[----:B--2---:R-:W-:Y:S01]  /*4410*/  FMNMX.FTZ R16, R3, R16, !PT ;  /* 0x0000001003107209 */ /* 0x004fe20007810000 */
[--C-:B------:R-:W-:Y:S01]  /*4420*/  FFMA.FTZ R3, R63, c[0x0][0x23c], -R19.reuse ;  /* 0x00008f003f037a23 */ /* 0x100fe20000010813 */
[----:B------:R-:W-:Y:S01]  /*4430*/  LOP3.LUT R9, R0, 0xff, RZ, 0xc0, !PT ;  /* 0x000000ff00097812 */ /* 0x000fe200078ec0ff */
[----:B------:R-:W1:Y:S01]  /*4440*/  SHFL.BFLY PT, R15, R14, 0x1, 0x1f ;  /* 0x0c201f000e0f7f89 */ /* 0x000e6200000e0000 */
[----:B------:R-:W-:Y:S01]  /*4450*/  SHF.R.U32.HI R8, RZ, 0x8, R8 ;  /* 0x00000008ff087819 */ /* 0x000fe20000011608 */
[----:B---3--:R-:W-:Y:S01]  /*4460*/  FFMA.FTZ R11, R62, c[0x0][0x23c], -R19 ;  /* 0x00008f003e0b7a23 */ /* 0x008fe20000010813 */
[----:B------:R2:W-:Y:S08]  /*4470*/  MUFU.EX2 R164, R3 ;  /* 0x0000000300a47308 */ /* 0x0005f00000000800 */
[----:B------:R3:W4:Y:S01]  /*4480*/  MUFU.EX2 R173, R11 ;  /* 0x0000000b00ad7308 */ /* 0x0007220000000800 */
[----:B------:R-:W-:-:S02]  /*4490*/  SHF.R.U32.HI R10, RZ, 0x18, R0 ;  /* 0x00000018ff0a7819 */ /* 0x000fc40000011600 */
[----:B--2---:R-:W-:Y:S01]  /*44a0*/  SHF.R.U32.HI R3, RZ, 0x10, R0 ;  /* 0x00000010ff037819 */ /* 0x004fe20000011600 */
[----:B------:R-:W-:Y:S01]  /*44b0*/  HSET2.LE.AND R0, R12, R152, PT ;  /* 0x000000980c007233 */ /* 0x000fe20003803000 */
[----:B---3--:R-:W-:Y:S01]  /*44c0*/  PRMT R11, R9, 0x5410, R8 ;  /* 0x00005410090b7816 */ /* 0x008fe20000000008 */
[----:B------:R-:W-:Y:S01]  /*44d0*/  FFMA.FTZ R9, R67, c[0x0][0x23c], -R19 ;  /* 0x00008f0043097a23 */ /* 0x000fe20000010813 */
[----:B------:R-:W-:-:S03]  /*44e0*/  LOP3.LUT R8, R3, 0xff, RZ, 0xc0, !PT ;  /* 0x000000ff03087812 */ /* 0x000fc600078ec0ff */
[----:B------:R2:W3:Y:S01]  /*44f0*/  MUFU.EX2 R165, R9 ;  /* 0x0000000900a57308 */ /* 0x0004e20000000800 */
[----:B------:R-:W-:Y:S02]  /*4500*/  F2FP.PACK_AB R3, R172, R174 ;  /* 0x000000aeac03723e */ /* 0x000fe400000000ff */
[----:B------:R-:W-:Y:S02]  /*4510*/  LOP3.LUT R13, R81, R184, RZ, 0x3c, !PT ;  /* 0x000000b8510d7212 */ /* 0x000fe400078e3cff */
[----:B------:R-:W-:Y:S02]  /*4520*/  PRMT R12, R8, 0x5410, R10 ;  /* 0x00005410080c7816 */ /* 0x000fe4000000000a */
[----:B------:R-:W-:Y:S01]  /*4530*/  LOP3.LUT R10, R0, R3, RZ, 0xc0, !PT ;  /* 0x00000003000a7212 */ /* 0x000fe200078ec0ff */
[--C-:B------:R-:W-:Y:S01]  /*4540*/  HSET2.LE.AND R0, R17, R152.reuse, PT ;  /* 0x0000009811007233 */ /* 0x100fe20003803000 */
[----:B----4-:R-:W-:Y:S01]  /*4550*/  F2FP.PACK_AB R3, R164, R173 ;  /* 0x000000ada403723e */ /* 0x010fe200000000ff */
[----:B------:R-:W-:Y:S01]  /*4560*/  IMAD.WIDE.U32 R128, R13, -0x2daee0ad, RZ ;  /* 0xd2511f530d807825 */ /* 0x000fe200078e00ff */
[----:B------:R-:W-:-:S02]  /*4570*/  HSET2.LE.AND R8, R11, R152, PT ;  /* 0x000000980b087233 */ /* 0x000fc40003803000 */
[----:B------:R-:W-:Y:S01]  /*4580*/  LOP3.LUT R11, R0, R3, RZ, 0xc0, !PT ;  /* 0x00000003000b7212 */ /* 0x000fe200078ec0ff */
[----:B------:R-:W-:Y:S01]  /*4590*/  HSET2.LE.AND R0, R12, R152, PT ;  /* 0x000000980c007233 */ /* 0x000fe20003803000 */
[----:B------:R-:W-:Y:S02]  /*45a0*/  LOP3.LUT R12, R129, UR12, R144, 0x96, !PT ;  /* 0x0000000c810c7c12 */ /* 0x000fe4000f8e9690 */
[----:B--2---:R-:W-:Y:S01]  /*45b0*/  F2FP.PACK_AB R9, R166, R175 ;  /* 0x000000afa609723e */ /* 0x004fe200000000ff */
[----:B------:R-:W-:Y:S01]  /*45c0*/  HMMA.16816.F32 R24, R4, R76, RZ ;  /* 0x0000004c0418723c */ /* 0x000fe200000018ff */
[----:B---3--:R-:W-:Y:S02]  /*45d0*/  F2FP.PACK_AB R3, R165, R167 ;  /* 0x000000a7a503723e */ /* 0x008fe400000000ff */
[----:B-1----:R-:W-:Y:S01]  /*45e0*/  FMNMX.FTZ R136, R14, R15, !PT ;  /* 0x0000000f0e887209 */ /* 0x002fe20007810000 */
[----:B------:R-:W-:Y:S01]  /*45f0*/  IMAD.WIDE.U32 R40, R12, -0x326172a9, RZ ;  /* 0xcd9e8d570c287825 */ /* 0x000fe200078e00ff */
[----:B------:R-:W-:Y:S01]  /*4600*/  LOP3.LUT R8, R8, R9, RZ, 0xc0, !PT ;  /* 0x0000000908087212 */ /* 0x000fe200078ec0ff */
[----:B------:R-:W1:Y:S01]  /*4610*/  SHFL.BFLY PT, R12, R16, 0x1, 0x1f ;  /* 0x0c201f00100c7f89 */ /* 0x000e6200000e0000 */
[----:B------:R-:W-:Y:S01]  /*4620*/  LOP3.LUT R9, R0, R3, RZ, 0xc0, !PT ;  /* 0x0000000300097212 */ /* 0x000fe200078ec0ff */
[C---:B------:R-:W-:Y:S01]  /*4630*/  FMUL.FTZ R3, R136.reuse, c[0x0][0x23c] ;  /* 0x00008f0088037a20 */ /* 0x040fe20000410000 */
[----:B------:R-:W-:-:S02]  /*4640*/  FSETP.NEU.FTZ.AND P0, PT, R136, -INF , PT ;  /* 0xff8000008800780b */ /* 0x000fc40003f1d000 */
[----:B------:R-:W-:Y:S01]  /*4650*/  LOP3.LUT R0, R23, UR13, R80, 0x96, !PT ;  /* 0x0000000d17007c12 */ /* 0x000fe2000f8e9650 */
[----:B------:R-:W-:Y:S01]  /*4660*/  HMMA.16816.F32 R36, R4, R84, RZ ;  /* 0x000000540424723c */ /* 0x000fe200000018ff */
[----:B------:R-:W-:-:S07]  /*4670*/  FSEL R18, R3, RZ, P0 ;  /* 0x000000ff03127208 */ /* 0x000fce0000000000 */
[C---:B------:R-:W-:Y:S08]  /*4680*/  HMMA.16816.F32 R32, R4.reuse, R88, RZ ;  /* 0x000000580420723c */ /* 0x040ff000000018ff */
        /* <DEDUP_REMOVED lines=8> */
[----:B------:R-:W-:Y:S07]  /*4710*/  HMMA.16816.F32 R60, R4, R102, RZ ;  /* 0x00000066043c723c */ /* 0x000fee00000018ff */
[----:B------:R-:W-:Y:S01]  /*4720*/  LOP3.LUT R6, R41, UR11, R22, 0x96, !PT ;  /* 0x0000000b29067c12 */ /* 0x000fe2000f8e9616 */
[----:B------:R-:W-:-:S04]  /*4730*/  IMAD.WIDE.U32 R4, R0, -0x2daee0ad, RZ ;  /* 0xd2511f5300047825 */ /* 0x000fc800078e00ff */
[----:B------:R-:W-:Y:S01]  /*4740*/  IMAD.WIDE.U32 R6, R6, -0x2daee0ad, RZ ;  /* 0xd2511f5306067825 */ /* 0x000fe200078e00ff */
[----:B------:R-:W-:-:S03]  /*4750*/  LOP3.LUT R3, R5, UR10, R128, 0x96, !PT ;  /* 0x0000000a05037c12 */ /* 0x000fc6000f8e9680 */
[----:B------:R-:W-:-:S04]  /*4760*/  FFMA.FTZ R0, R133, c[0x0][0x23c], -R18 ;  /* 0x00008f0085007a23 */ /* 0x000fc80000010812 */
[----:B------:R2:W-:Y:S01]  /*4770*/  MUFU.EX2 R134, R0 ;  /* 0x0000000000867308 */ /* 0x0005e20000000800 */
[----:B------:R-:W-:Y:S01]  /*4780*/  HMMA.16816.F32 R228, R8, R112, R24 ;  /* 0x0000007008e4723c */ /* 0x000fe20000001818 */
[----:B-1----:R-:W-:Y:S02]  /*4790*/  FMNMX.FTZ R135, R16, R12, !PT ;  /* 0x0000000c10877209 */ /* 0x002fe40007810000 */
[----:B--2---:R-:W-:Y:S01]  /*47a0*/  LOP3.LUT R0, R7, UR8, R4, 0x96, !PT ;  /* 0x0000000807007c12 */ /* 0x004fe2000f8e9604 */
[----:B------:R-:W-:-:S04]  /*47b0*/  IMAD.WIDE.U32 R4, R3, -0x326172a9, RZ ;  /* 0xcd9e8d5703047825 */ /* 0x000fc800078e00ff */
[----:B------:R-:W-:Y:S02]  /*47c0*/  FFMA.FTZ R3, R132, c[0x0][0x23c], -R18 ;  /* 0x00008f0084037a23 */ /* 0x000fe40000010812 */
[----:B------:R-:W-:Y:S02]  /*47d0*/  IMAD.WIDE.U32 R24, R0, -0x326172a9, RZ ;  /* 0xcd9e8d5700187825 */ /* 0x000fe400078e00ff */
[----:B------:R1:W-:Y:S03]  /*47e0*/  MUFU.EX2 R176, R3 ;  /* 0x0000000300b07308 */ /* 0x0003e60000000800 */
[----:B------:R-:W-:Y:S02]  /*47f0*/  LOP3.LUT R0, R25, UR7, R4, 0x96, !PT ;  /* 0x0000000719007c12 */ /* 0x000fe4000f8e9604 */
[----:B------:R-:W-:Y:S02]  /*4800*/  FSETP.NEU.FTZ.AND P0, PT, R135, -INF , PT ;  /* 0xff8000008700780b */ /* 0x000fe40003f1d000 */
[----:B-1----:R-:W-:-:S05]  /*4810*/  LOP3.LUT R3, R5, UR9, R40, 0x96, !PT ;  /* 0x0000000905037c12 */ /* 0x002fca000f8e9628 */
[----:B------:R-:W-:-:S04]  /*4820*/  IMAD.WIDE.U32 R4, R3, -0x2daee0ad, RZ ;  /* 0xd2511f5303047825 */ /* 0x000fc800078e00ff */
[----:B------:R-:W-:Y:S02]  /*4830*/  FMUL.FTZ R3, R135, c[0x0][0x23c] ;  /* 0x00008f0087037a20 */ /* 0x000fe40000410000 */
[----:B------:R-:W-:-:S03]  /*4840*/  IMAD.WIDE.U32 R22, R0, -0x2daee0ad, RZ ;  /* 0xd2511f5300167825 */ /* 0x000fc600078e00ff */
[----:B------:R-:W-:Y:S01]  /*4850*/  FSEL R17, R3, RZ, P0 ;  /* 0x000000ff03117208 */ /* 0x000fe20000000000 */
[----:B------:R-:W-:Y:S01]  /*4860*/  FFMA.FTZ R0, R138, c[0x0][0x23c], -R18 ;  /* 0x00008f008a007a23 */ /* 0x000fe20000010812 */
[----:B------:R-:W-:-:S03]  /*4870*/  LOP3.LUT R3, R23, UR4, R4, 0x96, !PT ;  /* 0x0000000417037c12 */ /* 0x000fc6000f8e9604 */
[----:B------:R-:W-:Y:S01]  /*4880*/  FFMA.FTZ R4, R141, c[0x0][0x23c], -R17 ;  /* 0x00008f008d047a23 */ /* 0x000fe20000010811 */
[----:B------:R1:W2:Y:S01]  /*4890*/  MUFU.EX2 R13, R0 ;  /* 0x00000000000d7308 */ /* 0x0002a20000000800 */
[----:B------:R-:W-:-:S07]  /*48a0*/  FFMA.FTZ R7, R137, c[0x0][0x23c], -R18 ;  /* 0x00008f0089077a23 */ /* 0x000fce0000010812 */
[----:B------:R3:W-:Y:S01]  /*48b0*/  MUFU.EX2 R221, R4 ;  /* 0x0000000400dd7308 */ /* 0x0007e20000000800 */
[----:B-1----:R-:W-:Y:S01]  /*48c0*/  LOP3.LUT R0, R5, UR6, R6, 0x96, !PT ;  /* 0x0000000605007c12 */ /* 0x002fe2000f8e9606 */
[----:B------:R1:W-:Y:S04]  /*48d0*/  STL [R1+0x60], R2 ;  /* 0x0000600201007387 */ /* 0x0003e80000100800 */
[----:B------:R-:W-:-:S04]  /*48e0*/  IMAD.WIDE.U32 R14, R0, -0x326172a9, RZ ;  /* 0xcd9e8d57000e7825 */ /* 0x000fc800078e00ff */
[----:B---3--:R-:W-:-:S05]  /*48f0*/  IMAD.WIDE.U32 R4, R3, -0x326172a9, RZ ;  /* 0xcd9e8d5703047825 */ /* 0x008fca00078e00ff */
[----:B------:R-:W-:Y:S01]  /*4900*/  LOP3.LUT R3, R4, 0xffff, RZ, 0xc0, !PT ;  /* 0x0000ffff04037812 */ /* 0x000fe200078ec0ff */
[----:B------:R-:W-:Y:S01]  /*4910*/  FFMA.FTZ R6, R140, c[0x0][0x23c], -R17 ;  /* 0x00008f008c067a23 */ /* 0x000fe20000010811 */
[----:B------:R-:W-:Y:S02]  /*4920*/  LOP3.LUT R0, R5, UR15, R14, 0x96, !PT ;  /* 0x0000000f05007c12 */ /* 0x000fe4000f8e960e */
[----:B------:R-:W-:Y:S01]  /*4930*/  SHF.R.U32.HI R5, RZ, 0x8, R3 ;  /* 0x00000008ff057819 */ /* 0x000fe20000011603 */
[----:B------:R3:W-:Y:S01]  /*4940*/  MUFU.EX2 R140, R6 ;  /* 0x00000006008c7308 */ /* 0x0007e20000000800 */
[----:B------:R-:W-:-:S07]  /*4950*/  SHF.R.U32.HI R3, RZ, 0x10, R4 ;  /* 0x00000010ff037819 */ /* 0x000fce0000011604 */
[----:B-1----:R1:W4:Y:S01]  /*4960*/  MUFU.EX2 R2, R7 ;  /* 0x0000000700027308 */ /* 0x0023220000000800 */
[----:B------:R-:W-:Y:S02]  /*4970*/  LOP3.LUT R12, R3, 0xff, RZ, 0xc0, !PT ;  /* 0x000000ff030c7812 */ /* 0x000fe400078ec0ff */
[----:B------:R-:W-:Y:S01]  /*4980*/  SHF.R.U32.HI R16, RZ, 0x18, R4 ;  /* 0x00000018ff107819 */ /* 0x000fe20000011604 */
[----:B---3--:R-:W-:Y:S01]  /*4990*/  FFMA.FTZ R6, R139, c[0x0][0x23c], -R17 ;  /* 0x00008f008b067a23 */ /* 0x008fe20000010811 */
[----:B-1----:R-:W-:-:S04]  /*49a0*/  LOP3.LUT R7, R4, 0xff, RZ, 0xc0, !PT ;  /* 0x000000ff04077812 */ /* 0x002fc800078ec0ff */
[----:B------:R-:W-:Y:S01]  /*49b0*/  PRMT R7, R7, 0x5410, R5 ;  /* 0x0000541007077816 */ /* 0x000fe20000000005 */
[----:B------:R-:W-:Y:S01]  /*49c0*/  FFMA.FTZ R5, R142, c[0x0][0x23c], -R17 ;  /* 0x00008f008e057a23 */ /* 0x000fe20000010811 */
[----:B------:R1:W3:Y:S01]  /*49d0*/  MUFU.EX2 R141, R6 ;  /* 0x00000006008d7308 */ /* 0x0002e20000000800 */
[----:B------:R-:W-:Y:S01]  /*49e0*/  LOP3.LUT R3, R0, 0xffff, RZ, 0xc0, !PT ;  /* 0x0000ffff00037812 */ /* 0x000fe200078ec0ff */
[----:B------:R-:W-:Y:S01]  /*49f0*/  IMAD.MOV.U32 R132, RZ, RZ, R152 ;  /* 0x000000ffff847224 */ /* 0x000fe200078e0098 */
[----:B------:R-:W-:Y:S01]  /*4a00*/  SHF.R.U32.HI R4, RZ, 0x10, R0 ;  /* 0x00000010ff047819 */ /* 0x000fe20000011600 */
[----:B--2---:R-:W-:-:S04]  /*4a10*/  IMAD.MOV.U32 R142, RZ, RZ, R13 ;  /* 0x000000ffff8e7224 */ /* 0x004fc800078e000d */
[----:B------:R2:W2:Y:S01]  /*4a20*/  MUFU.EX2 R222, R5 ;  /* 0x0000000500de7308 */ /* 0x0004a20000000800 */
[----:B------:R-:W-:Y:S02]  /*4a30*/  LOP3.LUT R14, R0, 0xff, RZ, 0xc0, !PT ;  /* 0x000000ff000e7812 */ /* 0x000fe400078ec0ff */
[----:B------:R-:W-:Y:S02]  /*4a40*/  SHF.R.U32.HI R13, RZ, 0x18, R0 ;  /* 0x00000018ff0d7819 */ /* 0x000fe40000011600 */
[----:B------:R-:W-:Y:S02]  /*4a50*/  LOP3.LUT R4, R4, 0xff, RZ, 0xc0, !PT ;  /* 0x000000ff04047812 */ /* 0x000fe400078ec0ff */
[----:B-1----:R-:W-:Y:S01]  /*4a60*/  SHF.R.U32.HI R6, RZ, 0x8, R3 ;  /* 0x00000008ff067819 */ /* 0x002fe20000011603 */
[----:B------:R-:W-:Y:S01]  /*4a70*/  HSET2.LE.AND R0, R7, R132, PT ;  /* 0x0000008407007233 */ /* 0x000fe20003803000 */
[----:B----4-:R-:W-:Y:S02]  /*4a80*/  F2FP.PACK_AB R3, R142, R2 ;  /* 0x000000028e03723e */ /* 0x010fe400000000ff */
[----:B------:R-:W-:-:S02]  /*4a90*/  PRMT R7, R14, 0x5410, R6 ;  /* 0x000054100e077816 */ /* 0x000fc40000000006 */
[----:B--2---:R-:W-:Y:S02]  /*4aa0*/  PRMT R5, R12, 0x5410, R16 ;  /* 0x000054100c057816 */ /* 0x004fe40000000010 */
[----:B------:R-:W-:Y:S01]  /*4ab0*/  PRMT R12, R4, 0x5410, R13 ;  /* 0x00005410040c7816 */ /* 0x000fe2000000000d */
[--C-:B------:R-:W-:Y:S01]  /*4ac0*/  HSET2.LE.AND R4, R7, R132.reuse, PT ;  /* 0x0000008407047233 */ /* 0x100fe20003803000 */
[----:B------:R-:W-:Y:S01]  /*4ad0*/  LOP3.LUT R6, R0, R3, RZ, 0xc0, !PT ;  /* 0x0000000300067212 */ /* 0x000fe200078ec0ff */
[--C-:B------:R-:W-:Y:S01]  /*4ae0*/  HSET2.LE.AND R0, R5, R132.reuse, PT ;  /* 0x0000008405007233 */ /* 0x100fe20003803000 */
[----:B------:R-:W-:Y:S01]  /*4af0*/  F2FP.PACK_AB R5, R176, R134 ;  /* 0x00000086b005723e */ /* 0x000fe200000000ff */
[----:B------:R-:W-:Y:S01]  /*4b00*/  HSET2.LE.AND R12, R12, R132, PT ;  /* 0x000000840c0c7233 */ /* 0x000fe20003803000 */
[----:B---3--:R-:W-:Y:S02]  /*4b10*/  F2FP.PACK_AB R3, R141, R140 ;  /* 0x0000008c8d03723e */ /* 0x008fe400000000ff */
[----:B------:R-:W-:-:S02]  /*4b20*/  F2FP.PACK_AB R13, R222, R221 ;  /* 0x000000ddde0d723e */ /* 0x000fc400000000ff */
[----:B------:R-:W-:Y:S02]  /*4b30*/  LOP3.LUT R4, R4, R5, RZ, 0xc0, !PT ;  /* 0x0000000504047212 */ /* 0x000fe400078ec0ff */
[----:B------:R-:W-:Y:S01]  /*4b40*/  LOP3.LUT R7, R0, R3, RZ, 0xc0, !PT ;  /* 0x0000000300077212 */ /* 0x000fe200078ec0ff */
[----:B------:R-:W-:Y:S01]  /*4b50*/  FFMA.FTZ R0, R150, c[0x0][0x23c], -R18 ;  /* 0x00008f0096007a23 */ /* 0x000fe20000010812 */
[----:B------:R-:W-:Y:S02]  /*4b60*/  LOP3.LUT R5, R12, R13, RZ, 0xc0, !PT ;  /* 0x0000000d0c057212 */ /* 0x000fe400078ec0ff */
[----:B------:R-:W-:Y:S01]  /*4b70*/  LOP3.LUT R3, R15, UR5, R24, 0x96, !PT ;  /* 0x000000050f037c12 */ /* 0x000fe2000f8e9618 */
[----:B------:R-:W-:Y:S01]  /*4b80*/  IMAD.MOV.U32 R137, RZ, RZ, R154 ;  /* 0x000000ffff897224 */ /* 0x000fe200078e009a */
[----:B------:R1:W-:Y:S01]  /*4b90*/  MUFU.EX2 R133, R0 ;  /* 0x0000000000857308 */ /* 0x0003e20000000800 */
[----:B------:R-:W-:Y:S01]  /*4ba0*/  IMAD.MOV.U32 R138, RZ, RZ, R153 ;  /* 0x000000ffff8a7224 */ /* 0x000fe200078e0099 */
[C---:B------:R-:W-:Y:S08]  /*4bb0*/  HMMA.16816.F32 R224, R8.reuse, R120, R36 ;  /* 0x0000007808e0723c */ /* 0x040ff00000001824 */
[----:B------:R-:W-:Y:S01]  /*4bc0*/  HMMA.16816.F32 R212, R8, R104, R32 ;  /* 0x0000006808d4723c */ /* 0x000fe20000001820 */
[----:B-1----:R-:W-:-:S07]  /*4bd0*/  FFMA.FTZ R0, R148, c[0x0][0x23c], -R18 ;  /* 0x00008f0094007a23 */ /* 0x002fce0000010812 */
        /* <DEDUP_REMOVED lines=8> */
[C---:B------:R-:W-:Y:S01]  /*4c60*/  HMMA.16816.F32 R32, R4.reuse, R76, RZ ;  /* 0x0000004c0420723c */ /* 0x040fe200000018ff */
[----:B------:R1:W-:Y:S07]  /*4c70*/  MUFU.EX2 R76, R0 ;  /* 0x00000000004c7308 */ /* 0x0003ee0000000800 */
[C---:B------:R-:W-:Y:S08]  /*4c80*/  HMMA.16816.F32 R48, R4.reuse, R78, RZ ;  /* 0x0000004e0430723c */ /* 0x040ff000000018ff */
[----:B------:R-:W-:Y:S01]  /*4c90*/  HMMA.16816.F32 R28, R4, R84, RZ ;  /* 0x00000054041c723c */ /* 0x000fe200000018ff */
[----:B-1----:R-:W-:-:S07]  /*4ca0*/  FFMA.FTZ R0, R146, c[0x0][0x23c], -R18 ;  /* 0x00008f0092007a23 */ /* 0x002fce0000010812 */
        /* <DEDUP_REMOVED lines=9> */
[----:B------:R-:W-:Y:S01]  /*4d40*/  IMAD.WIDE.U32 R4, R3, -0x2daee0ad, RZ ;  /* 0xd2511f5303047825 */ /* 0x000fe200078e00ff */
[----:B------:R1:W-:Y:S01]  /*4d50*/  MUFU.EX2 R16, R0 ;  /* 0x0000000000107308 */ /* 0x0003e20000000800 */
[----:B------:R-:W-:Y:S03]  /*4d60*/  HMMA.16816.F32 R168, R8, R110, R72 ;  /* 0x0000006e08a8723c */ /* 0x000fe60000001848 */
[----:B------:R-:W-:Y:S01]  /*4d70*/  LOP3.LUT R3, R4, 0xffff, RZ, 0xc0, !PT ;  /* 0x0000ffff04037812 */ /* 0x000fe200078ec0ff */
[----:B------:R-:W-:Y:S01]  /*4d80*/  FFMA.FTZ R6, R143, c[0x0][0x23c], -R18 ;  /* 0x00008f008f067a23 */ /* 0x000fe20000010812 */
[----:B------:R-:W-:-:S02]  /*4d90*/  SHF.R.U32.HI R7, RZ, 0x10, R4 ;  /* 0x00000010ff077819 */ /* 0x000fc40000011604 */
[----:B------:R-:W-:Y:S02]  /*4da0*/  LOP3.LUT R8, R4, 0xff, RZ, 0xc0, !PT ;  /* 0x000000ff04087812 */ /* 0x000fe400078ec0ff */
[----:B------:R-:W-:Y:S02]  /*4db0*/  SHF.R.U32.HI R3, RZ, 0x8, R3 ;  /* 0x00000008ff037819 */ /* 0x000fe40000011603 */
[----:B-1----:R-:W-:Y:S02]  /*4dc0*/  LOP3.LUT R0, R5, UR14, R22, 0x96, !PT ;  /* 0x0000000e05007c12 */ /* 0x002fe4000f8e9616 */
[----:B------:R-:W-:Y:S01]  /*4dd0*/  SHF.R.U32.HI R5, RZ, 0x18, R4 ;  /* 0x00000018ff057819 */ /* 0x000fe20000011604 */
[----:B------:R-:W-:Y:S01]  /*4de0*/  FFMA.FTZ R4, R149, c[0x0][0x23c], -R17 ;  /* 0x00008f0095047a23 */ /* 0x000fe20000010811 */
[----:B------:R-:W-:Y:S01]  /*4df0*/  PRMT R10, R8, 0x5410, R3 ;  /* 0x00005410080a7816 */ /* 0x000fe20000000003 */
[----:B------:R-:W1:Y:S01]  /*4e00*/  MUFU.EX2 R73, R6 ;  /* 0x0000000600497308 */ /* 0x000e620000000800 */
[----:B------:R-:W-:-:S07]  /*4e10*/  LOP3.LUT R3, R7, 0xff, RZ, 0xc0, !PT ;  /* 0x000000ff07037812 */ /* 0x000fce00078ec0ff */
[----:B------:R2:W-:Y:S01]  /*4e20*/  MUFU.EX2 R72, R4 ;  /* 0x0000000400487308 */ /* 0x0005e20000000800 */
[----:B------:R-:W-:Y:S02]  /*4e30*/  PRMT R9, R3, 0x5410, R5 ;  /* 0x0000541003097816 */ /* 0x000fe40000000005 */
[C---:B------:R-:W-:Y:S02]  /*4e40*/  LOP3.LUT R3, R0.reuse, 0xffff, RZ, 0xc0, !PT ;  /* 0x0000ffff00037812 */ /* 0x040fe400078ec0ff */
[----:B------:R-:W-:Y:S02]  /*4e50*/  LOP3.LUT R7, R0, 0xff, RZ, 0xc0, !PT ;  /* 0x000000ff00077812 */ /* 0x000fe400078ec0ff */
[----:B------:R-:W-:Y:S01]  /*4e60*/  SHF.R.U32.HI R5, RZ, 0x8, R3 ;  /* 0x00000008ff057819 */ /* 0x000fe20000011603 */
[----:B--2---:R-:W-:-:S04]  /*4e70*/  FFMA.FTZ R4, R147, c[0x0][0x23c], -R17 ;  /* 0x00008f0093047a23 */ /* 0x004fc80000010811 */
[----:B------:R2:W3:Y:S01]  /*4e80*/  MUFU.EX2 R74, R4 ;  /* 0x00000004004a7308 */ /* 0x0004e20000000800 */
[----:B------:R-:W-:Y:S01]  /*4e90*/  SHF.R.U32.HI R6, RZ, 0x18, R0 ;  /* 0x00000018ff067819 */ /* 0x000fe20000011600 */
[----:B------:R-:W-:Y:S01]  /*4ea0*/  FFMA.FTZ R3, R156, c[0x0][0x23c], -R17 ;  /* 0x00008f009c037a23 */ /* 0x000fe20000010811 */
[----:B------:R-:W-:Y:S01]  /*4eb0*/  PRMT R8, R7, 0x5410, R5 ;  /* 0x0000541007087816 */ /* 0x000fe20000000005 */
[----:B------:R-:W-:Y:S01]  /*4ec0*/  IMAD.MOV.U32 R156, RZ, RZ, R134 ;  /* 0x000000ffff9c7224 */ /* 0x000fe200078e0086 */
[----:B--2---:R-:W-:-:S04]  /*4ed0*/  SHF.R.U32.HI R4, RZ, 0x10, R0 ;  /* 0x00000010ff047819 */ /* 0x004fc80000011600 */
[----:B------:R-:W-:Y:S01]  /*4ee0*/  LOP3.LUT R0, R4, 0xff, RZ, 0xc0, !PT ;  /* 0x000000ff04007812 */ /* 0x000fe200078ec0ff */
[----:B------:R-:W-:Y:S01]  /*4ef0*/  FFMA.FTZ R4, R151, c[0x0][0x23c], -R17 ;  /* 0x00008f0097047a23 */ /* 0x000fe20000010811 */
[----:B------:R1:W-:Y:S02]  /*4f00*/  MUFU.EX2 R134, R3 ;  /* 0x0000000300867308 */ /* 0x0003e40000000800 */
[----:B------:R-:W-:Y:S01]  /*4f10*/  PRMT R5, R0, 0x5410, R6 ;  /* 0x0000541000057816 */ /* 0x000fe20000000006 */
[----:B------:R-:W-:-:S05]  /*4f20*/  HSET2.LE.AND R0, R10, R132, PT ;  /* 0x000000840a007233 */ /* 0x000fca0003803000 */
[----:B------:R2:W4:Y:S01]  /*4f30*/  MUFU.EX2 R11, R4 ;  /* 0x00000004000b7308 */ /* 0x0005220000000800 */
[----:B-1----:R-:W-:-:S04]  /*4f40*/  F2FP.PACK_AB R3, R73, R16 ;  /* 0x000000104903723e */ /* 0x002fc800000000ff */
[----:B------:R-:W-:Y:S01]  /*4f50*/  LOP3.LUT R6, R0, R3, RZ, 0xc0, !PT ;  /* 0x0000000300067212 */ /* 0x000fe200078ec0ff */
[----:B------:R-:W-:Y:S01]  /*4f60*/  HSET2.LE.AND R0, R9, R132, PT ;  /* 0x0000008409007233 */ /* 0x000fe20003803000 */
[----:B---3--:R-:W-:-:S04]  /*4f70*/  F2FP.PACK_AB R3, R74, R72 ;  /* 0x000000484a03723e */ /* 0x008fc800000000ff */
[----:B------:R-:W-:Y:S01]  /*4f80*/  LOP3.LUT R7, R0, R3, RZ, 0xc0, !PT ;  /* 0x0000000300077212 */ /* 0x000fe200078ec0ff */
[----:B------:R-:W-:Y:S01]  /*4f90*/  HSET2.LE.AND R0, R8, R132, PT ;  /* 0x0000008408007233 */ /* 0x000fe20003803000 */
[----:B------:R-:W-:-:S04]  /*4fa0*/  F2FP.PACK_AB R3, R76, R133 ;  /* 0x000000854c03723e */ /* 0x000fc800000000ff */
[----:B--2---:R-:W-:Y:S01]  /*4fb0*/  LOP3.LUT R4, R0, R3, RZ, 0xc0, !PT ;  /* 0x0000000300047212 */ /* 0x004fe200078ec0ff */
[----:B------:R-:W-:Y:S01]  /*4fc0*/  HSET2.LE.AND R0, R5, R132, PT ;  /* 0x0000008405007233 */ /* 0x000fe20003803000 */
[----:B----4-:R-:W-:-:S04]  /*4fd0*/  F2FP.PACK_AB R3, R11, R134 ;  /* 0x000000860b03723e */ /* 0x010fc800000000ff */
[----:B------:R-:W-:Y:S02]  /*4fe0*/  LOP3.LUT R5, R0, R3, RZ, 0xc0, !PT ;  /* 0x0000000300057212 */ /* 0x000fe400078ec0ff */
[----:B------:R-:W-:-:S04]  /*4ff0*/  IADD3 R0, R21, 0x1, RZ ;  /* 0x0000000115007810 */ /* 0x000fc80007ffe0ff */
[----:B------:R-:W-:-:S05]  /*5000*/  LOP3.LUT R0, R145, UR21, R0, 0x96, !PT ;  /* 0x0000001591007c12 */ /* 0x000fca000f8e9600 */
[----:B------:R-:W-:Y:S01]  /*5010*/  IMAD.WIDE.U32 R22, R0, -0x326172a9, RZ ;  /* 0xcd9e8d5700167825 */ /* 0x000fe200078e00ff */
[----:B------:R-:W-:Y:S04]  /*5020*/  HMMA.16816.F32 R96, R4, R108, R12 ;  /* 0x0000006c0460723c */ /* 0x000fe8000000180c */
[----:B------:R-:W-:Y:S02]  /*5030*/  LOP3.LUT R0, R23, UR13, R82, 0x96, !PT ;  /* 0x0000000d17007c12 */ /* 0x000fe4000f8e9652 */
[----:B------:R-:W-:Y:S01]  /*5040*/  LOP3.LUT R3, R43, UR11, R22, 0x96, !PT ;  /* 0x0000000b2b037c12 */ /* 0x000fe2000f8e9616 */
[----:B------:R-:W-:Y:S02]  /*5050*/  IMAD.MOV.U32 R109, RZ, RZ, R11 ;  /* 0x000000ffff6d7224 */ /* 0x000fe400078e000b */
[----:B------:R-:W-:-:S04]  /*5060*/  IMAD.WIDE.U32 R10, R0, -0x2daee0ad, RZ ;  /* 0xd2511f53000a7825 */ /* 0x000fc800078e00ff */
[----:B------:R-:W-:Y:S01]  /*5070*/  IMAD.WIDE.U32 R8, R3, -0x2daee0ad, RZ ;  /* 0xd2511f5303087825 */ /* 0x000fe200078e00ff */
[----:B------:R-:W-:-:S04]  /*5080*/  LOP3.LUT R3, R11, UR10, R130, 0x96, !PT ;  /* 0x0000000a0b037c12 */ /* 0x000fc8000f8e9682 */
[----:B------:R-:W-:Y:S01]  /*5090*/  LOP3.LUT R0, R9, UR8, R10, 0x96, !PT ;  /* 0x0000000809007c12 */ /* 0x000fe2000f8e960a */
[----:B------:R-:W-:Y:S01]  /*50a0*/  HMMA.16816.F32 R100, R4, R116, R44 ;  /* 0x000000740464723c */ /* 0x000fe2000000182c */
[----:B------:R-:W-:-:S06]  /*50b0*/  IMAD.WIDE.U32 R10, R3, -0x326172a9, RZ ;  /* 0xcd9e8d57030a7825 */ /* 0x000fcc00078e00ff */
[----:B------:R-:W-:Y:S01]  /*50c0*/  IMAD.WIDE.U32 R46, R0, -0x326172a9, RZ ;  /* 0xcd9e8d57002e7825 */ /* 0x000fe200078e00ff */
[----:B------:R-:W-:-:S04]  /*50d0*/  LOP3.LUT R0, R11, UR9, R42, 0x96, !PT ;  /* 0x000000090b007c12 */ /* 0x000fc8000f8e962a */
[----:B------:R-:W-:Y:S01]  /*50e0*/  LOP3.LUT R3, R47, UR7, R10, 0x96, !PT ;  /* 0x000000072f037c12 */ /* 0x000fe2000f8e960a */
[----:B------:R-:W-:-:S04]  /*50f0*/  IMAD.WIDE.U32 R10, R0, -0x2daee0ad, RZ ;  /* 0xd2511f53000a7825 */ /* 0x000fc800078e00ff */
[----:B------:R-:W-:Y:S02]  /*5100*/  FFMA.FTZ R0, R158, c[0x0][0x23c], -R20 ;  /* 0x00008f009e007a23 */ /* 0x000fe40000010814 */
[----:B------:R-:W-:Y:S01]  /*5110*/  IMAD.WIDE.U32 R44, R3, -0x2daee0ad, RZ ;  /* 0xd2511f53032c7825 */ /* 0x000fe200078e00ff */
[----:B------:R-:W-:Y:S01]  /*5120*/  LOP3.LUT R3, R11, UR6, R8, 0x96, !PT ;  /* 0x000000060b037c12 */ /* 0x000fe2000f8e9608 */
[----:B------:R1:W-:Y:S02]  /*5130*/  MUFU.EX2 R95, R0 ;  /* 0x00000000005f7308 */ /* 0x0003e40000000800 */
[----:B------:R-:W-:Y:S02]  /*5140*/  FFMA.FTZ R8, R159, c[0x0][0x23c], -R20 ;  /* 0x00008f009f087a23 */ /* 0x000fe40000010814 */
[----:B------:R-:W-:-:S04]  /*5150*/  IMAD.WIDE.U32 R42, R3, -0x326172a9, RZ ;  /* 0xcd9e8d57032a7825 */ /* 0x000fc800078e00ff */
[----:B------:R-:W-:Y:S01]  /*5160*/  FFMA.FTZ R3, R157, c[0x0][0x23c], -R20 ;  /* 0x00008f009d037a23 */ /* 0x000fe20000010814 */
[----:B-1----:R-:W-:Y:S01]  /*5170*/  LOP3.LUT R0, R45, UR4, R10, 0x96, !PT ;  /* 0x000000042d007c12 */ /* 0x002fe2000f8e960a */
[----:B------:R-:W-:Y:S02]  /*5180*/  IMAD.MOV.U32 R45, RZ, RZ, R140 ;  /* 0x000000ffff2d7224 */ /* 0x000fe400078e008c */
[----:B------:R1:W2:Y:S01]  /*5190*/  MUFU.EX2 R140, R8 ;  /* 0x00000008008c7308 */ /* 0x0002a20000000800 */
[----:B------:R-:W-:Y:S02]  /*51a0*/  IMAD.MOV.U32 R157, RZ, RZ, R132 ;  /* 0x000000ffff9d7224 */ /* 0x000fe400078e0084 */
[----:B------:R-:W-:-:S05]  /*51b0*/  IMAD.MOV.U32 R159, RZ, RZ, R16 ;  /* 0x000000ffff9f7224 */ /* 0x000fca00078e0010 */
[----:B------:R3:W-:Y:S01]  /*51c0*/  MUFU.EX2 R132, R3 ;  /* 0x0000000300847308 */ /* 0x0007e20000000800 */
[----:B-1----:R-:W-:-:S05]  /*51d0*/  IMAD.WIDE.U32 R8, R0, -0x326172a9, RZ ;  /* 0xcd9e8d5700087825 */ /* 0x002fca00078e00ff */
[----:B------:R-:W-:Y:S02]  /*51e0*/  LOP3.LUT R0, R9, UR15, R42, 0x96, !PT ;  /* 0x0000000f09007c12 */ /* 0x000fe4000f8e962a */
[----:B------:R-:W-:Y:S01]  /*51f0*/  SHF.R.U32.HI R12, RZ, 0x10, R8 ;  /* 0x00000010ff0c7819 */ /* 0x000fe20000011608 */
[----:B---3--:R-:W-:Y:S01]  /*5200*/  FFMA.FTZ R3, R160, c[0x0][0x23c], -R20 ;  /* 0x00008f00a0037a23 */ /* 0x008fe20000010814 */
[C---:B------:R-:W-:Y:S02]  /*5210*/  LOP3.LUT R9, R8.reuse, 0xffff, RZ, 0xc0, !PT ;  /* 0x0000ffff08097812 */ /* 0x040fe400078ec0ff */
[----:B------:R-:W-:Y:S02]  /*5220*/  LOP3.LUT R16, R8, 0xff, RZ, 0xc0, !PT ;  /* 0x000000ff08107812 */ /* 0x000fe400078ec0ff */
[----:B------:R-:W-:Y:S01]  /*5230*/  SHF.R.U32.HI R13, RZ, 0x18, R8 ;  /* 0x00000018ff0d7819 */ /* 0x000fe20000011608 */
[----:B------:R-:W-:Y:S01]  /*5240*/  FFMA.FTZ R8, R161, c[0x0][0x23c], -R19 ;  /* 0x00008f00a1087a23 */ /* 0x000fe20000010813 */
[----:B------:R-:W-:-:S02]  /*5250*/  LOP3.LUT R10, R0, 0xffff, RZ, 0xc0, !PT ;  /* 0x0000ffff000a7812 */ /* 0x000fc400078ec0ff */
[----:B------:R-:W-:Y:S02]  /*5260*/  LOP3.LUT R15, R0, 0xff, RZ, 0xc0, !PT ;  /* 0x000000ff000f7812 */ /* 0x000fe400078ec0ff */
[--C-:B------:R-:W-:Y:S02]  /*5270*/  SHF.R.U32.HI R11, RZ, 0x10, R0.reuse ;  /* 0x00000010ff0b7819 */ /* 0x100fe40000011600 */
[----:B------:R-:W-:Y:S01]  /*5280*/  SHF.R.U32.HI R14, RZ, 0x18, R0 ;  /* 0x00000018ff0e7819 */ /* 0x000fe20000011600 */
[----:B------:R1:W-:Y:S01]  /*5290*/  MUFU.EX2 R21, R3 ;  /* 0x0000000300157308 */ /* 0x0003e20000000800 */
[----:B------:R-:W-:Y:S01]  /*52a0*/  LOP3.LUT R0, R12, 0xff, RZ, 0xc0, !PT ;  /* 0x000000ff0c007812 */ /* 0x000fe200078ec0ff */
[----:B------:R-:W-:Y:S02]  /*52b0*/  IMAD.MOV.U32 R139, RZ, RZ, R174 ;  /* 0x000000ffff8b7224 */ /* 0x000fe400078e00ae */
[----:B------:R-:W-:-:S04]  /*52c0*/  IMAD.MOV.U32 R93, RZ, RZ, R178 ;  /* 0x000000ffff5d7224 */ /* 0x000fc800078e00b2 */
[----:B------:R3:W-:Y:S01]  /*52d0*/  MUFU.EX2 R92, R8 ;  /* 0x00000008005c7308 */ /* 0x0007e20000000800 */
[----:B------:R-:W-:Y:S02]  /*52e0*/  IMAD.MOV.U32 R94, RZ, RZ, R177 ;  /* 0x000000ffff5e7224 */ /* 0x000fe400078e00b1 */
[----:B------:R-:W-:Y:S01]  /*52f0*/  IMAD.MOV.U32 R143, RZ, RZ, R176 ;  /* 0x000000ffff8f7224 */ /* 0x000fe200078e00b0 */
[----:B-1----:R-:W-:Y:S02]  /*5300*/  SHF.R.U32.HI R3, RZ, 0x8, R9 ;  /* 0x00000008ff037819 */ /* 0x002fe40000011609 */
[----:B------:R-:W-:Y:S01]  /*5310*/  SHF.R.U32.HI R9, RZ, 0x8, R10 ;  /* 0x00000008ff097819 */ /* 0x000fe2000001160a */
[----:B------:R-:W-:Y:S01]  /*5320*/  HMMA.16816.F32 R176, R4, R120, R28 ;  /* 0x0000007804b0723c */ /* 0x000fe2000000181c */
[----:B------:R-:W-:Y:S01]  /*5330*/  PRMT R10, R16, 0x5410, R3 ;  /* 0x00005410100a7816 */ /* 0x000fe20000000003 */
[----:B------:R-:W-:Y:S01]  /*5340*/  IMAD.MOV.U32 R79, RZ, RZ, R175 ;  /* 0x000000ffff4f7224 */ /* 0x000fe200078e00af */
[----:B---3--:R-:W-:Y:S01]  /*5350*/  LOP3.LUT R8, R11, 0xff, RZ, 0xc0, !PT ;  /* 0x000000ff0b087812 */ /* 0x008fe200078ec0ff */
[----:B------:R-:W-:Y:S01]  /*5360*/  IMAD.MOV.U32 R75, RZ, RZ, R173 ;  /* 0x000000ffff4b7224 */ /* 0x000fe200078e00ad */
[----:B------:R-:W-:Y:S01]  /*5370*/  PRMT R11, R0, 0x5410, R13 ;  /* 0x00005410000b7816 */ /* 0x000fe2000000000d */
[----:B------:R-:W-:-:S02]  /*5380*/  FFMA.FTZ R0, R162, c[0x0][0x23c], -R19 ;  /* 0x00008f00a2007a23 */ /* 0x000fc40000010813 */
[C---:B------:R-:W-:Y:S01]  /*5390*/  HMMA.16816.F32 R120, R4.reuse, R122, R52 ;  /* 0x0000007a0478723c */ /* 0x040fe20000001834 */
[----:B------:R-:W-:Y:S01]  /*53a0*/  PRMT R3, R15, 0x5410, R9 ;  /* 0x000054100f037816 */ /* 0x000fe20000000009 */
[----:B------:R-:W-:Y:S01]  /*53b0*/  IMAD.MOV.U32 R77, RZ, RZ, R172 ;  /* 0x000000ffff4d7224 */ /* 0x000fe200078e00ac */
[----:B------:R-:W-:Y:S01]  /*53c0*/  PRMT R8, R8, 0x5410, R14 ;  /* 0x0000541008087816 */ /* 0x000fe2000000000e */
[----:B------:R-:W-:Y:S01]  /*53d0*/  IMAD.MOV.U32 R83, RZ, RZ, R167 ;  /* 0x000000ffff537224 */ /* 0x000fe200078e00a7 */
[----:B------:R-:W1:Y:S02]  /*53e0*/  LDSM.16.MT88.4 R12, [R218+0x9800] ;  /* 0x00980000da0c783b */ /* 0x000e640000004200 */
[----:B------:R-:W-:Y:S02]  /*53f0*/  IMAD.MOV.U32 R53, RZ, RZ, R139 ;  /* 0x000000ffff357224 */ /* 0x000fe400078e008b */
[----:B------:R3:W4:Y:S01]  /*5400*/  MUFU.EX2 R139, R0 ;  /* 0x00000000008b7308 */ /* 0x0007220000000800 */
[----:B------:R-:W-:Y:S01]  /*5410*/  HMMA.16816.F32 R84, R4, R112, R32 ;  /* 0x000000700454723c */ /* 0x000fe20000001820 */
[----:B------:R-:W-:Y:S01]  /*5420*/  IMAD.MOV.U32 R108, RZ, RZ, R166 ;  /* 0x000000ffff6c7224 */ /* 0x000fe200078e00a6 */
[----:B------:R-:W1:Y:S01]  /*5430*/  LDSM.16.MT88.4 R28, [R216+0xa800] ;  /* 0x00a80000d81c783b */ /* 0x000e620000004200 */
[----:B------:R-:W-:-:S02]  /*5440*/  IMAD.MOV.U32 R131, RZ, RZ, R165 ;  /* 0x000000ffff837224 */ /* 0x000fc400078e00a5 */
[----:B------:R-:W-:Y:S01]  /*5450*/  IMAD.MOV.U32 R130, RZ, RZ, R164 ;  /* 0x000000ffff827224 */ /* 0x000fe200078e00a4 */
[----:B------:R-:W1:Y:S02]  /*5460*/  LDSM.16.MT88.4 R32, [R218+0xa800] ;  /* 0x00a80000da20783b */ /* 0x000e640000004200 */
[C---:B------:R-:W-:Y:S08]  /*5470*/  HMMA.16816.F32 R172, R4.reuse, R104, R36 ;  /* 0x0000006804ac723c */ /* 0x040ff00000001824 */
[C---:B------:R-:W-:Y:S01]  /*5480*/  HMMA.16816.F32 R56, R4.reuse, R106, R56 ;  /* 0x0000006a0438723c */ /* 0x040fe20000001838 */
[----:B---3--:R-:W-:Y:S01]  /*5490*/  FFMA.FTZ R0, R163, c[0x0][0x23c], -R19 ;  /* 0x00008f00a3007a23 */ /* 0x008fe20000010813 */
[----:B------:R-:W-:Y:S06]  /*54a0*/  LDSM.16.MT88.4 R36, [R216+0xb800] ;  /* 0x00b80000d824783b */ /* 0x000fec0000004200 */
[C---:B------:R-:W-:Y:S08]  /*54b0*/  HMMA.16816.F32 R164, R4.reuse, R124, R24 ;  /* 0x0000007c04a4723c */ /* 0x040ff00000001818 */
[C---:B------:R-:W-:Y:S08]  /*54c0*/  HMMA.16816.F32 R60, R4.reuse, R118, R60 ;  /* 0x00000076043c723c */ /* 0x040ff0000000183c */
[C---:B------:R-:W-:Y:S08]  /*54d0*/  HMMA.16816.F32 R64, R4.reuse, R110, R64 ;  /* 0x0000006e0440723c */ /* 0x040ff00000001840 */
[C---:B------:R-:W-:Y:S01]  /*54e0*/  HMMA.16816.F32 R68, R4.reuse, R126, R68 ;  /* 0x0000007e0444723c */ /* 0x040fe20000001844 */
[----:B------:R-:W-:Y:S01]  /*54f0*/  IMAD.MOV.U32 R116, RZ, RZ, R79 ;  /* 0x000000ffff747224 */ /* 0x000fe200078e004f */
[----:B------:R-:W3:Y:S06]  /*5500*/  LDSM.16.MT88.4 R24, [R216+0x9800] ;  /* 0x00980000d818783b */ /* 0x000eec0000004200 */
[----:B------:R-:W-:Y:S01]  /*5510*/  HMMA.16816.F32 R112, R4, R114, R48 ;  /* 0x000000720470723c */ /* 0x000fe20000001830 */
[----:B------:R-:W-:Y:S01]  /*5520*/  IMAD.MOV.U32 R82, RZ, RZ, R76 ;  /* 0x000000ffff527224 */ /* 0x000fe200078e004c */
[----:B------:R-:W1:Y:S05]  /*5530*/  LDSM.16.MT88.4 R48, [R218+0xb800] ;  /* 0x00b80000da30783b */ /* 0x000e6a0000004200 */
[----:B------:R-:W-:-:S02]  /*5540*/  FFMA.FTZ R4, R185, c[0x0][0x23c], -R19 ;  /* 0x00008f00b9047a23 */ /* 0x000fc40000010813 */
[----:B------:R2:W-:Y:S08]  /*5550*/  MUFU.EX2 R185, R0 ;  /* 0x0000000000b97308 */ /* 0x0005f00000000800 */
[----:B------:R4:W1:Y:S01]  /*5560*/  MUFU.EX2 R117, R4 ;  /* 0x0000000400757308 */ /* 0x0008620000000800 */
[----:B--2---:R-:W-:Y:S01]  /*5570*/  HSET2.LE.AND R0, R3, R157, PT ;  /* 0x0000009d03007233 */ /* 0x004fe20003803000 */
[----:B------:R-:W-:-:S04]  /*5580*/  F2FP.PACK_AB R3, R140, R95 ;  /* 0x0000005f8c03723e */ /* 0x000fc800000000ff */
[----:B----4-:R-:W-:Y:S01]  /*5590*/  LOP3.LUT R4, R0, R3, RZ, 0xc0, !PT ;  /* 0x0000000300047212 */ /* 0x010fe200078ec0ff */
[----:B------:R-:W-:Y:S01]  /*55a0*/  HSET2.LE.AND R0, R8, R157, PT ;  /* 0x0000009d08007233 */ /* 0x000fe20003803000 */
[----:B------:R-:W-:-:S04]  /*55b0*/  F2FP.PACK_AB R3, R139, R92 ;  /* 0x0000005c8b03723e */ /* 0x000fc800000000ff */
[----:B------:R-:W-:Y:S01]  /*55c0*/  LOP3.LUT R5, R0, R3, RZ, 0xc0, !PT ;  /* 0x0000000300057212 */ /* 0x000fe200078ec0ff */
[----:B------:R-:W-:Y:S01]  /*55d0*/  HSET2.LE.AND R0, R10, R157, PT ;  /* 0x0000009d0a007233 */ /* 0x000fe20003803000 */
[----:B------:R-:W-:-:S04]  /*55e0*/  F2FP.PACK_AB R3, R21, R132 ;  /* 0x000000841503723e */ /* 0x000fc800000000ff */
[----:B------:R-:W-:Y:S01]  /*55f0*/  LOP3.LUT R6, R0, R3, RZ, 0xc0, !PT ;  /* 0x0000000300067212 */ /* 0x000fe200078ec0ff */
[----:B------:R-:W-:Y:S01]  /*5600*/  HSET2.LE.AND R0, R11, R157, PT ;  /* 0x0000009d0b007233 */ /* 0x000fe20003803000 */
[----:B-1----:R-:W-:-:S04]  /*5610*/  F2FP.PACK_AB R3, R117, R185 ;  /* 0x000000b97503723e */ /* 0x002fc800000000ff */
[----:B------:R-:W-:Y:S01]  /*5620*/  LOP3.LUT R7, R0, R3, RZ, 0xc0, !PT ;  /* 0x0000000300077212 */ /* 0x000fe200078ec0ff */
[----:B------:R-:W-:-:S06]  /*5630*/  IMAD.MOV.U32 R47, RZ, RZ, R77 ;  /* 0x000000ffff2f7224 */ /* 0x000fcc00078e004d */
[----:B------:R-:W-:Y:S07]  /*5640*/  HMMA.16816.F32 R76, R4, R14, R192 ;  /* 0x0000000e044c723c */ /* 0x000fee00000018c0 */
[----:B------:R-:W-:Y:S02]  /*5650*/  IMAD.MOV.U32 R192, RZ, RZ, R235 ;  /* 0x000000ffffc07224 */ /* 0x000fe400078e00eb */
[----:B------:R-:W2:Y:S01]  /*5660*/  LDL.LU R235, [R1+0x64] ;  /* 0x0000640001eb7983 */ /* 0x000ea20000300800 */
[----:B------:R-:W-:-:S02]  /*5670*/  LOP3.LUT R0, R23, UR13, R80, 0x96, !PT ;  /* 0x0000000d17007c12 */ /* 0x000fc4000f8e9650 */
[----:B------:R-:W-:-:S03]  /*5680*/  LOP3.LUT R3, R41, UR11, R22, 0x96, !PT ;  /* 0x0000000b29037c12 */ /* 0x000fc6000f8e9616 */
[----:B------:R-:W-:-:S04]  /*5690*/  IMAD.WIDE.U32 R10, R0, -0x2daee0ad, RZ ;  /* 0xd2511f53000a7825 */ /* 0x000fc800078e00ff */
[----:B------:R-:W-:Y:S01]  /*56a0*/  IMAD.WIDE.U32 R8, R3, -0x2daee0ad, RZ ;  /* 0xd2511f5303087825 */ /* 0x000fe200078e00ff */
[----:B------:R-:W-:-:S04]  /*56b0*/  LOP3.LUT R11, R11, UR10, R128, 0x96, !PT ;  /* 0x0000000a0b0b7c12 */ /* 0x000fc8000f8e9680 */
[----:B------:R-:W-:Y:S01]  /*56c0*/  LOP3.LUT R0, R9, UR8, R10, 0x96, !PT ;  /* 0x0000000809007c12 */ /* 0x000fe2000f8e960a */
[----:B------:R-:W-:-:S05]  /*56d0*/  IMAD.WIDE.U32 R10, R11, -0x326172a9, RZ ;  /* 0xcd9e8d570b0a7825 */ /* 0x000fca00078e00ff */
[----:B------:R-:W-:Y:S01]  /*56e0*/  LOP3.LUT R9, R11, UR9, R40, 0x96, !PT ;  /* 0x000000090b097c12 */ /* 0x000fe2000f8e9628 */
[----:B------:R-:W-:Y:S01]  /*56f0*/  IMAD.WIDE.U32 R40, R0, -0x326172a9, RZ ;  /* 0xcd9e8d5700287825 */ /* 0x000fe200078e00ff */
[C---:B------:R-:W-:Y:S03]  /*5700*/  HMMA.16816.F32 R88, R4.reuse, R28, R212 ;  /* 0x0000001c0458723c */ /* 0x040fe600000018d4 */
[----:B------:R-:W-:Y:S01]  /*5710*/  IMAD.MOV.U32 R158, RZ, RZ, R74 ;  /* 0x000000ffff9e7224 */ /* 0x000fe200078e004a */
[----:B------:R-:W-:Y:S01]  /*5720*/  LOP3.LUT R3, R41, UR7, R10, 0x96, !PT ;  /* 0x0000000729037c12 */ /* 0x000fe2000f8e960a */
[----:B------:R-:W-:Y:S02]  /*5730*/  IMAD.MOV.U32 R52, RZ, RZ, R72 ;  /* 0x000000ffff347224 */ /* 0x000fe400078e0048 */
[----:B------:R-:W-:Y:S01]  /*5740*/  IMAD.MOV.U32 R55, RZ, RZ, R73 ;  /* 0x000000ffff377224 */ /* 0x000fe200078e0049 */
[----:B------:R-:W-:Y:S01]  /*5750*/  HMMA.16816.F32 R104, R4, R32, R208 ;  /* 0x000000200468723c */ /* 0x000fe200000018d0 */
[----:B------:R-:W-:-:S02]  /*5760*/  IMAD.MOV.U32 R54, RZ, RZ, R75 ;  /* 0x000000ffff367224 */ /* 0x000fc400078e004b */
[----:B------:R-:W-:Y:S02]  /*5770*/  IMAD.MOV.U32 R193, RZ, RZ, R157 ;  /* 0x000000ffffc17224 */ /* 0x000fe400078e009d */
[----:B------:R-:W-:Y:S02]  /*5780*/  IMAD.MOV.U32 R215, RZ, RZ, R158 ;  /* 0x000000ffffd77224 */ /* 0x000fe400078e009e */
[----:B------:R-:W-:Y:S01]  /*5790*/  IMAD.MOV.U32 R210, RZ, RZ, R159 ;  /* 0x000000ffffd27224 */ /* 0x000fe200078e009f */
[----:B---3--:R-:W-:Y:S01]  /*57a0*/  HMMA.16816.F32 R144, R4, R24, R228 ;  /* 0x000000180490723c */ /* 0x008fe200000018e4 */
[----:B------:R-:W-:Y:S02]  /*57b0*/  IMAD.MOV.U32 R194, RZ, RZ, R156 ;  /* 0x000000ffffc27224 */ /* 0x000fe400078e009c */
[----:B------:R-:W-:Y:S02]  /*57c0*/  IMAD.MOV.U32 R211, RZ, RZ, R52 ;  /* 0x000000ffffd37224 */ /* 0x000fe400078e0034 */
[----:B------:R-:W-:-:S02]  /*57d0*/  IMAD.MOV.U32 R212, RZ, RZ, R53 ;  /* 0x000000ffffd47224 */ /* 0x000fc400078e0035 */
[----:B------:R-:W-:Y:S01]  /*57e0*/  IMAD.MOV.U32 R231, RZ, RZ, R117 ;  /* 0x000000ffffe77224 */ /* 0x000fe200078e0075 */
[----:B------:R-:W-:Y:S01]  /*57f0*/  HMMA.16816.F32 R72, R4, R12, R224 ;  /* 0x0000000c0448723c */ /* 0x000fe200000018e0 */
[----:B------:R-:W-:Y:S02]  /*5800*/  FFMA.FTZ R0, R233, c[0x0][0x23c], -R18 ;  /* 0x00008f00e9007a23 */ /* 0x000fe40000010812 */
[----:B------:R-:W-:-:S04]  /*5810*/  IMAD.WIDE.U32 R52, R3, -0x2daee0ad, RZ ;  /* 0xd2511f5303347825 */ /* 0x000fc800078e00ff */
[----:B------:R-:W-:Y:S01]  /*5820*/  IMAD.MOV.U32 R226, RZ, RZ, R95 ;  /* 0x000000ffffe27224 */ /* 0x000fe200078e005f */
[----:B------:R-:W-:Y:S01]  /*5830*/  HMMA.16816.F32 R160, R4, R36, R204 ;  /* 0x0000002404a0723c */ /* 0x000fe200000018cc */
[----:B------:R-:W-:-:S06]  /*5840*/  IMAD.MOV.U32 R227, RZ, RZ, R92 ;  /* 0x000000ffffe37224 */ /* 0x000fcc00078e005c */
[----:B------:R-:W-:Y:S01]  /*5850*/  IMAD.MOV.U32 R204, RZ, RZ, R116 ;  /* 0x000000ffffcc7224 */ /* 0x000fe200078e0074 */
[C---:B------:R-:W-:Y:S07]  /*5860*/  HMMA.16816.F32 R148, R4.reuse, R26, R196 ;  /* 0x0000001a0494723c */ /* 0x040fee00000018c4 */
[----:B------:R-:W-:Y:S01]  /*5870*/  IMAD.MOV.U32 R197, RZ, RZ, R94 ;  /* 0x000000ffffc57224 */ /* 0x000fe200078e005e */
[----:B------:R-:W-:Y:S01]  /*5880*/  HMMA.16816.F32 R156, R4, R34, R180 ;  /* 0x00000022049c723c */ /* 0x000fe200000018b4 */
[----:B------:R-:W-:-:S07]  /*5890*/  IMAD.MOV.U32 R198, RZ, RZ, R93 ;  /* 0x000000ffffc67224 */ /* 0x000fce00078e005d */
[C---:B------:R-:W-:Y:S08]  /*58a0*/  HMMA.16816.F32 R124, R4.reuse, R48, R200 ;  /* 0x00000030047c723c */ /* 0x040ff000000018c8 */
[C---:B------:R-:W-:Y:S01]  /*58b0*/  HMMA.16816.F32 R92, R4.reuse, R30, R188 ;  /* 0x0000001e045c723c */ /* 0x040fe200000018bc */
[----:B------:R-:W-:Y:S02]  /*58c0*/  IMAD.MOV.U32 R202, RZ, RZ, R137 ;  /* 0x000000ffffca7224 */ /* 0x000fe400078e0089 */
[----:B------:R1:W-:Y:S05]  /*58d0*/  MUFU.EX2 R137, R0 ;  /* 0x0000000000897308 */ /* 0x0003ea0000000800 */
[C---:B------:R-:W-:Y:S08]  /*58e0*/  HMMA.16816.F32 R116, R4.reuse, R38, R168 ;  /* 0x000000260474723c */ /* 0x040ff000000018a8 */
[----:B------:R-:W-:Y:S01]  /*58f0*/  HMMA.16816.F32 R180, R4, R50, R152 ;  /* 0x0000003204b4723c */ /* 0x000fe20000001898 */
[----:B------:R-:W-:Y:S01]  /*5900*/  FFMA.FTZ R3, R234, c[0x0][0x23c], -R18 ;  /* 0x00008f00ea037a23 */ /* 0x000fe20000010812 */
[----:B------:R-:W3:Y:S05]  /*5910*/  LDSM.16.MT88.4 R152, [R216+0x9c00] ;  /* 0x009c0000d898783b */ /* 0x000eea0000004200 */
[----:B------:R-:W-:-:S05]  /*5920*/  IMAD.WIDE.U32 R6, R9, -0x2daee0ad, RZ ;  /* 0xd2511f5309067825 */ /* 0x000fca00078e00ff */
[----:B-1----:R-:W-:Y:S01]  /*5930*/  LOP3.LUT R0, R53, UR4, R6, 0x96, !PT ;  /* 0x0000000435007c12 */ /* 0x002fe2000f8e9606 */
[----:B------:R-:W-:-:S04]  /*5940*/  IMAD.MOV.U32 R201, RZ, RZ, R138 ;  /* 0x000000ffffc97224 */ /* 0x000fc800078e008a */
[----:B------:R-:W-:Y:S01]  /*5950*/  IMAD.WIDE.U32 R4, R0, -0x326172a9, RZ ;  /* 0xcd9e8d5700047825 */ /* 0x000fe200078e00ff */
[----:B------:R1:W-:Y:S04]  /*5960*/  MUFU.EX2 R138, R3 ;  /* 0x00000003008a7308 */ /* 0x0003e80000000800 */
[----:B------:R-:W-:Y:S01]  /*5970*/  LOP3.LUT R0, R4, 0xffff, RZ, 0xc0, !PT ;  /* 0x0000ffff04007812 */ /* 0x000fe200078ec0ff */
[----:B------:R-:W-:Y:S01]  /*5980*/  IMAD.MOV.U32 R229, RZ, RZ, R132 ;  /* 0x000000ffffe57224 */ /* 0x000fe200078e0084 */
[----:B------:R-:W-:Y:S02]  /*5990*/  LOP3.LUT R6, R7, UR6, R8, 0x96, !PT ;  /* 0x0000000607067c12 */ /* 0x000fe4000f8e9608 */
[----:B------:R-:W-:Y:S01]  /*59a0*/  SHF.R.U32.HI R0, RZ, 0x8, R0 ;  /* 0x00000008ff007819 */ /* 0x000fe20000011600 */
[----:B-1----:R-:W-:-:S04]  /*59b0*/  FFMA.FTZ R3, R186, c[0x0][0x23c], -R18 ;  /* 0x00008f00ba037a23 */ /* 0x002fc80000010812 */
[----:B------:R1:W-:Y:S01]  /*59c0*/  MUFU.EX2 R132, R3 ;  /* 0x0000000300847308 */ /* 0x0003e20000000800 */
[----:B------:R-:W-:Y:S02]  /*59d0*/  FFMA.FTZ R7, R187, c[0x0][0x23c], -R18 ;  /* 0x00008f00bb077a23 */ /* 0x000fe40000010812 */
[----:B------:R-:W-:-:S04]  /*59e0*/  IMAD.WIDE.U32 R22, R6, -0x326172a9, RZ ;  /* 0xcd9e8d5706167825 */ /* 0x000fc800078e00ff */
[----:B------:R-:W-:Y:S01]  /*59f0*/  IMAD.MOV.U32 R203, RZ, RZ, R133 ;  /* 0x000000ffffcb7224 */ /* 0x000fe200078e0085 */
[----:B-1----:R-:W-:-:S04]  /*5a00*/  LOP3.LUT R3, R4, 0xff, RZ, 0xc0, !PT ;  /* 0x000000ff04037812 */ /* 0x002fc800078ec0ff */
[----:B------:R-:W-:Y:S02]  /*5a10*/  PRMT R10, R3, 0x5410, R0 ;  /* 0x00005410030a7816 */ /* 0x000fe40000000000 */
[----:B------:R-:W-:Y:S01]  /*5a20*/  SHF.R.U32.HI R3, RZ, 0x10, R4 ;  /* 0x00000010ff037819 */ /* 0x000fe20000011604 */
[----:B------:R1:W4:Y:S01]  /*5a30*/  MUFU.EX2 R133, R7 ;  /* 0x0000000700857308 */ /* 0x0003220000000800 */
[----:B------:R-:W-:Y:S02]  /*5a40*/  LOP3.LUT R0, R5, UR15, R22, 0x96, !PT ;  /* 0x0000000f05007c12 */ /* 0x000fe4000f8e9616 */
[----:B------:R-:W-:Y:S01]  /*5a50*/  LOP3.LUT R3, R3, 0xff, RZ, 0xc0, !PT ;  /* 0x000000ff03037812 */ /* 0x000fe200078ec0ff */
[----:B------:R-:W-:Y:S02]  /*5a60*/  FFMA.FTZ R6, R223, c[0x0][0x23c], -R17 ;  /* 0x00008f00df067a23 */ /* 0x000fe40000010811 */
[----:B------:R-:W-:Y:S02]  /*5a70*/  IMAD.MOV.U32 R213, RZ, RZ, R54 ;  /* 0x000000ffffd57224 */ /* 0x000fe400078e0036 */
[----:B------:R-:W-:-:S02]  /*5a80*/  IMAD.MOV.U32 R214, RZ, RZ, R55 ;  /* 0x000000ffffd67224 */ /* 0x000fc400078e0037 */
[----:B------:R3:W-:Y:S01]  /*5a90*/  MUFU.EX2 R55, R6 ;  /* 0x0000000600377308 */ /* 0x0007e20000000800 */
[----:B-1----:R-:W-:Y:S01]  /*5aa0*/  SHF.R.U32.HI R7, RZ, 0x18, R4 ;  /* 0x00000018ff077819 */ /* 0x002fe20000011604 */
[----:B------:R-:W-:-:S03]  /*5ab0*/  FFMA.FTZ R4, R232, c[0x0][0x23c], -R17 ;  /* 0x00008f00e8047a23 */ /* 0x000fc60000010811 */
[----:B------:R-:W-:-:S03]  /*5ac0*/  PRMT R9, R3, 0x5410, R7 ;  /* 0x0000541003097816 */ /* 0x000fc60000000007 */
[----:B------:R1:W1:Y:S01]  /*5ad0*/  MUFU.EX2 R54, R4 ;  /* 0x0000000400367308 */ /* 0x0002620000000800 */
[C---:B------:R-:W-:Y:S02]  /*5ae0*/  LOP3.LUT R3, R0.reuse, 0xffff, RZ, 0xc0, !PT ;  /* 0x0000ffff00037812 */ /* 0x040fe400078ec0ff */
[----:B------:R-:W-:Y:S02]  /*5af0*/  LOP3.LUT R7, R0, 0xff, RZ, 0xc0, !PT ;  /* 0x000000ff00077812 */ /* 0x000fe400078ec0ff */
[--C-:B---3--:R-:W-:Y:S02]  /*5b00*/  SHF.R.U32.HI R6, RZ, 0x18, R0.reuse ;  /* 0x00000018ff067819 */ /* 0x108fe40000011600 */
[----:B------:R-:W-:Y:S01]  /*5b10*/  SHF.R.U32.HI R5, RZ, 0x8, R3 ;  /* 0x00000008ff057819 */ /* 0x000fe20000011603 */
[----:B------:R-:W-:Y:S01]  /*5b20*/  FFMA.FTZ R3, R238, c[0x0][0x23c], -R17 ;  /* 0x00008f00ee037a23 */ /* 0x000fe20000010811 */
[----:B-1----:R-:W-:-:S04]  /*5b30*/  SHF.R.U32.HI R4, RZ, 0x10, R0 ;  /* 0x00000010ff047819 */ /* 0x002fc80000011600 */
[----:B------:R-:W-:Y:S01]  /*5b40*/  LOP3.LUT R0, R4, 0xff, RZ, 0xc0, !PT ;  /* 0x000000ff04007812 */ /* 0x000fe200078ec0ff */
[----:B------:R-:W-:Y:S01]  /*5b50*/  FFMA.FTZ R4, R237, c[0x0][0x23c], -R17 ;  /* 0x00008f00ed047a23 */ /* 0x000fe20000010811 */
[----:B------:R-:W-:Y:S01]  /*5b60*/  PRMT R8, R7, 0x5410, R5 ;  /* 0x0000541007087816 */ /* 0x000fe20000000005 */
[----:B------:R4:W-:Y:S01]  /*5b70*/  MUFU.EX2 R53, R3 ;  /* 0x0000000300357308 */ /* 0x0009e20000000800 */
[----:B------:R-:W-:Y:S01]  /*5b80*/  PRMT R5, R0, 0x5410, R6 ;  /* 0x0000541000057816 */ /* 0x000fe20000000006 */
[----:B------:R-:W-:Y:S01]  /*5b90*/  HSET2.LE.AND R0, R10, R193, PT ;  /* 0x000000c10a007233 */ /* 0x000fe20003803000 */
[----:B------:R-:W-:-:S05]  /*5ba0*/  IMAD.MOV.U32 R224, RZ, RZ, R47 ;  /* 0x000000ffffe07224 */ /* 0x000fca00078e002f */
[----:B------:R1:W3:Y:S01]  /*5bb0*/  MUFU.EX2 R47, R4 ;  /* 0x00000004002f7308 */ /* 0x0002e20000000800 */
[----:B----4-:R-:W-:-:S04]  /*5bc0*/  F2FP.PACK_AB R3, R133, R132 ;  /* 0x000000848503723e */ /* 0x010fc800000000ff */
        /* <DEDUP_REMOVED lines=8> */
[----:B---3--:R-:W-:-:S04]  /*5c50*/  F2FP.PACK_AB R3, R47, R53 ;  /* 0x000000352f03723e */ /* 0x008fc800000000ff */
[----:B------:R-:W-:Y:S01]  /*5c60*/  LOP3.LUT R5, R0, R3, RZ, 0xc0, !PT ;  /* 0x0000000300057212 */ /* 0x000fe200078ec0ff */
[----:B------:R-:W-:Y:S02]  /*5c70*/  IMAD.MOV.U32 R195, RZ, RZ, R45 ;  /* 0x000000ffffc37224 */ /* 0x000fe400078e002d */
[----:B------:R-:W-:-:S04]  /*5c80*/  FFMA.FTZ R3, R240, c[0x0][0x23c], -R20 ;  /* 0x00008f00f0037a23 */ /* 0x000fc80000010814 */
[C---:B------:R-:W-:Y:S01]  /*5c90*/  HMMA.16816.F32 R100, R4.reuse, R32, R100 ;  /* 0x000000200464723c */ /* 0x040fe20000001864 */
[----:B------:R-:W-:Y:S02]  /*5ca0*/  FFMA.FTZ R10, R241, c[0x0][0x23c], -R19 ;  /* 0x00008f00f10a7a23 */ /* 0x000fe40000010813 */
[----:B------:R-:W-:Y:S02]  /*5cb0*/  IMAD.MOV.U32 R196, RZ, RZ, R143 ;  /* 0x000000ffffc47224 */ /* 0x000fe400078e008f */
[----:B------:R-:W-:Y:S02]  /*5cc0*/  IMAD.MOV.U32 R199, RZ, RZ, R142 ;  /* 0x000000ffffc77224 */ /* 0x000fe400078e008e */
[----:B------:R-:W-:Y:S01]  /*5cd0*/  IMAD.MOV.U32 R228, RZ, RZ, R140 ;  /* 0x000000ffffe47224 */ /* 0x000fe200078e008c */
[----:B------:R-:W-:Y:S01]  /*5ce0*/  HMMA.16816.F32 R56, R4, R30, R56 ;  /* 0x0000001e0438723c */ /* 0x000fe20000001838 */
[----:B------:R-:W-:Y:S01]  /*5cf0*/  IMAD.MOV.U32 R200, RZ, RZ, R141 ;  /* 0x000000ffffc87224 */ /* 0x000fe200078e008d */
[----:B------:R-:W-:Y:S01]  /*5d00*/  MUFU.EX2 R31, R10 ;  /* 0x0000000a001f7308 */ /* 0x000fe20000000800 */
[----:B--2---:R-:W-:-:S07]  /*5d10*/  FFMA.FTZ R0, R235, c[0x0][0x23c], -R20 ;  /* 0x00008f00eb007a23 */ /* 0x004fce0000010814 */
[----:B------:R1:W-:Y:S02]  /*5d20*/  MUFU.EX2 R45, R0 ;  /* 0x00000000002d7308 */ /* 0x0003e40000000800 */
[----:B-1----:R-:W-:-:S06]  /*5d30*/  FFMA.FTZ R0, R236, c[0x0][0x23c], -R20 ;  /* 0x00008f00ec007a23 */ /* 0x002fcc0000010814 */
[----:B------:R1:W2:Y:S02]  /*5d40*/  MUFU.EX2 R42, R0 ;  /* 0x00000000002a7308 */ /* 0x0002a40000000800 */
[----:B-1----:R-:W-:-:S06]  /*5d50*/  FFMA.FTZ R0, R239, c[0x0][0x23c], -R20 ;  /* 0x00008f00ef007a23 */ /* 0x002fcc0000010814 */
[----:B------:R1:W-:Y:S02]  /*5d60*/  MUFU.EX2 R41, R0 ;  /* 0x0000000000297308 */ /* 0x0003e40000000800 */
[----:B-1----:R-:W-:-:S05]  /*5d70*/  LOP3.LUT R0, R43, UR5, R46, 0x96, !PT ;  /* 0x000000052b007c12 */ /* 0x002fca000f8e962e */
[----:B------:R-:W-:-:S04]  /*5d80*/  IMAD.WIDE.U32 R8, R0, -0x2daee0ad, RZ ;  /* 0xd2511f5300087825 */ /* 0x000fc800078e00ff */
[----:B------:R-:W-:-:S04]  /*5d90*/  FFMA.FTZ R0, R242, c[0x0][0x23c], -R19 ;  /* 0x00008f00f2007a23 */ /* 0x000fc80000010813 */
[----:B------:R1:W3:Y:S01]  /*5da0*/  MUFU.EX2 R32, R0 ;  /* 0x0000000000207308 */ /* 0x0002e20000000800 */
[----:B------:R-:W-:Y:S01]  /*5db0*/  LOP3.LUT R11, R8, 0xffff, RZ, 0xc0, !PT ;  /* 0x0000ffff080b7812 */ /* 0x000fe200078ec0ff */
[C---:B------:R-:W-:Y:S06]  /*5dc0*/  HMMA.16816.F32 R140, R4.reuse, R24, R84 ;  /* 0x00000018048c723c */ /* 0x040fec0000001854 */
[----:B------:R4:W2:Y:S01]  /*5dd0*/  MUFU.EX2 R236, R3 ;  /* 0x0000000300ec7308 */ /* 0x0008a20000000800 */
[----:B-1----:R-:W-:Y:S01]  /*5de0*/  LOP3.LUT R0, R9, UR14, R44, 0x96, !PT ;  /* 0x0000000e09007c12 */ /* 0x002fe2000f8e962c */
[----:B------:R-:W-:Y:S01]  /*5df0*/  FFMA.FTZ R9, R243, c[0x0][0x23c], -R19 ;  /* 0x00008f00f3097a23 */ /* 0x000fe20000010813 */
[----:B------:R-:W-:Y:S02]  /*5e00*/  HMMA.16816.F32 R84, R4, R26, R112 ;  /* 0x0000001a0454723c */ /* 0x000fe40000001870 */
[----:B------:R-:W-:-:S02]  /*5e10*/  LOP3.LUT R10, R0, 0xff, RZ, 0xc0, !PT ;  /* 0x000000ff000a7812 */ /* 0x000fc400078ec0ff */
[----:B----4-:R-:W-:Y:S01]  /*5e20*/  LOP3.LUT R3, R0, 0xffff, RZ, 0xc0, !PT ;  /* 0x0000ffff00037812 */ /* 0x010fe200078ec0ff */
[----:B------:R1:W-:Y:S03]  /*5e30*/  MUFU.EX2 R30, R9 ;  /* 0x00000009001e7308 */ /* 0x0003e60000000800 */
[----:B------:R-:W-:Y:S01]  /*5e40*/  HMMA.16816.F32 R176, R4, R12, R176 ;  /* 0x0000000c04b0723c */ /* 0x000fe200000018b0 */
[----:B------:R-:W-:-:S06]  /*5e50*/  SHF.R.U32.HI R3, RZ, 0x8, R3 ;  /* 0x00000008ff037819 */ /* 0x000fcc0000011603 */
[----:B------:R-:W-:Y:S01]  /*5e60*/  SHF.R.U32.HI R12, RZ, 0x10, R8 ;  /* 0x00000010ff0c7819 */ /* 0x000fe20000011608 */
[----:B------:R-:W-:Y:S01]  /*5e70*/  HMMA.16816.F32 R24, R4, R14, R120 ;  /* 0x0000000e0418723c */ /* 0x000fe20000001878 */
[----:B------:R-:W-:Y:S01]  /*5e80*/  PRMT R3, R10, 0x5410, R3 ;  /* 0x000054100a037816 */ /* 0x000fe20000000003 */
[----:B------:R-:W-:-:S05]  /*5e90*/  IMAD.MOV.U32 R225, RZ, RZ, R130 ;  /* 0x000000ffffe17224 */ /* 0x000fca00078e0082 */
[----:B------:R-:W-:Y:S01]  /*5ea0*/  LOP3.LUT R15, R8, 0xff, RZ, 0xc0, !PT ;  /* 0x000000ff080f7812 */ /* 0x000fe200078ec0ff */
[----:B-1----:R-:W-:Y:S01]  /*5eb0*/  FFMA.FTZ R9, R244, c[0x0][0x23c], -R19 ;  /* 0x00008f00f4097a23 */ /* 0x002fe20000010813 */
[----:B------:R-:W-:Y:S01]  /*5ec0*/  SHF.R.U32.HI R14, RZ, 0x18, R8 ;  /* 0x00000018ff0e7819 */ /* 0x000fe20000011608 */
[C---:B------:R-:W-:Y:S01]  /*5ed0*/  HMMA.16816.F32 R172, R4.reuse, R28, R172 ;  /* 0x0000001c04ac723c */ /* 0x040fe200000018ac */
[--C-:B------:R-:W-:Y:S01]  /*5ee0*/  SHF.R.U32.HI R8, RZ, 0x10, R0.reuse ;  /* 0x00000010ff087819 */ /* 0x100fe20000011600 */
[----:B------:R1:W4:Y:S01]  /*5ef0*/  MUFU.EX2 R237, R9 ;  /* 0x0000000900ed7308 */ /* 0x0003220000000800 */
[----:B------:R-:W-:Y:S01]  /*5f00*/  SHF.R.U32.HI R13, RZ, 0x18, R0 ;  /* 0x00000018ff0d7819 */ /* 0x000fe20000011600 */
[----:B------:R-:W-:Y:S01]  /*5f10*/  HSET2.LE.AND R0, R3, R193, PT ;  /* 0x000000c103007233 */ /* 0x000fe20003803000 */
[----:B--2---:R-:W-:Y:S01]  /*5f20*/  F2FP.PACK_AB R3, R42, R45 ;  /* 0x0000002d2a03723e */ /* 0x004fe200000000ff */
[----:B------:R-:W-:Y:S01]  /*5f30*/  IMAD.MOV.U32 R209, RZ, RZ, R131 ;  /* 0x000000ffffd17224 */ /* 0x000fe200078e0083 */
[----:B------:R-:W-:Y:S01]  /*5f40*/  SHF.R.U32.HI R11, RZ, 0x8, R11 ;  /* 0x00000008ff0b7819 */ /* 0x000fe2000001160b */
[----:B------:R-:W-:Y:S01]  /*5f50*/  HMMA.16816.F32 R164, R4, R48, R164 ;  /* 0x0000003004a4723c */ /* 0x000fe200000018a4 */
[----:B------:R-:W-:Y:S01]  /*5f60*/  LOP3.LUT R128, R0, R3, RZ, 0xc0, !PT ;  /* 0x0000000300807212 */ /* 0x000fe200078ec0ff */
[----:B------:R-:W-:Y:S01]  /*5f70*/  IMAD.MOV.U32 R205, RZ, RZ, R83 ;  /* 0x000000ffffcd7224 */ /* 0x000fe200078e0053 */
[----:B------:R-:W-:Y:S01]  /*5f80*/  LDSM.16.MT88.4 R120, [R216+0xbc00] ;  /* 0x00bc0000d878783b */ /* 0x000fe20000004200 */
[----:B-1----:R-:W-:-:S04]  /*5f90*/  LOP3.LUT R9, R8, 0xff, RZ, 0xc0, !PT ;  /* 0x000000ff08097812 */ /* 0x002fc800078ec0ff */
[----:B------:R-:W-:Y:S02]  /*5fa0*/  PRMT R9, R9, 0x5410, R13 ;  /* 0x0000541009097816 */ /* 0x000fe4000000000d */
[----:B---3--:R-:W-:-:S03]  /*5fb0*/  F2FP.PACK_AB R3, R31, R32 ;  /* 0x000000201f03723e */ /* 0x008fc600000000ff */
[----:B------:R-:W-:-:S05]  /*5fc0*/  HSET2.LE.AND R0, R9, R193, PT ;  /* 0x000000c109007233 */ /* 0x000fca0003803000 */
[----:B------:R-:W-:Y:S01]  /*5fd0*/  LOP3.LUT R129, R0, R3, RZ, 0xc0, !PT ;  /* 0x0000000300817212 */ /* 0x000fe200078ec0ff */
[----:B------:R-:W-:-:S04]  /*5fe0*/  FFMA.FTZ R0, R246, c[0x0][0x23c], -R18 ;  /* 0x00008f00f6007a23 */ /* 0x000fc80000010812 */
[----:B------:R1:W-:Y:S01]  /*5ff0*/  MUFU.EX2 R29, R0 ;  /* 0x00000000001d7308 */ /* 0x0003e20000000800 */
[----:B------:R-:W-:Y:S02]  /*6000*/  FFMA.FTZ R3, R251, c[0x0][0x23c], -R17 ;  /* 0x00008f00fb037a23 */ /* 0x000fe40000010811 */
[----:B-1----:R-:W-:-:S05]  /*6010*/  FFMA.FTZ R0, R248, c[0x0][0x23c], -R18 ;  /* 0x00008f00f8007a23 */ /* 0x002fca0000010812 */
[----:B------:R1:W-:Y:S01]  /*6020*/  MUFU.EX2 R28, R0 ;  /* 0x00000000001c7308 */ /* 0x0003e20000000800 */
[----:B------:R-:W-:Y:S01]  /*6030*/  PRMT R8, R15, 0x5410, R11 ;  /* 0x000054100f087816 */ /* 0x000fe2000000000b */
[----:B------:R-:W-:Y:S01]  /*6040*/  HMMA.16816.F32 R60, R4, R34, R60 ;  /* 0x00000022043c723c */ /* 0x000fe2000000183c */
[----:B-1----:R-:W-:-:S05]  /*6050*/  FFMA.FTZ R0, R247, c[0x0][0x23c], -R18 ;  /* 0x00008f00f7007a23 */ /* 0x002fca0000010812 */
[----:B------:R1:W-:Y:S02]  /*6060*/  MUFU.EX2 R19, R0 ;  /* 0x0000000000137308 */ /* 0x0003e40000000800 */
[----:B------:R-:W-:Y:S01]  /*6070*/  HMMA.16816.F32 R112, R4, R36, R96 ;  /* 0x000000240470723c */ /* 0x000fe20000001860 */
[----:B------:R-:W-:Y:S01]  /*6080*/  LOP3.LUT R10, R12, 0xff, RZ, 0xc0, !PT ;  /* 0x000000ff0c0a7812 */ /* 0x000fe200078ec0ff */
[----:B------:R-:W-:-:S04]  /*6090*/  HSET2.LE.AND R8, R8, R193, PT ;  /* 0x000000c108087233 */ /* 0x000fc80003803000 */
[----:B------:R2:W-:Y:S01]  /*60a0*/  MUFU.EX2 R15, R3 ;  /* 0x00000003000f7308 */ /* 0x0005e20000000800 */
[----:B-1----:R-:W-:Y:S01]  /*60b0*/  FFMA.FTZ R0, R249, c[0x0][0x23c], -R18 ;  /* 0x00008f00f9007a23 */ /* 0x002fe20000010812 */
[----:B------:R-:W-:Y:S01]  /*60c0*/  HMMA.16816.F32 R64, R4, R38, R64 ;  /* 0x000000260440723c */ /* 0x000fe20000001840 */
[----:B------:R-:W-:Y:S01]  /*60d0*/  F2FP.PACK_AB R9, R236, R41 ;  /* 0x00000029ec09723e */ /* 0x000fe200000000ff */
[----:B------:R-:W-:-:S04]  /*60e0*/  IMAD.MOV.U32 R206, RZ, RZ, R82 ;  /* 0x000000ffffce7224 */ /* 0x000fc800078e0052 */
[----:B------:R1:W3:Y:S01]  /*60f0*/  MUFU.EX2 R16, R0 ;  /* 0x0000000000107308 */ /* 0x0002e20000000800 */
[----:B------:R-:W-:Y:S01]  /*6100*/  PRMT R10, R10, 0x5410, R14 ;  /* 0x000054100a0a7816 */ /* 0x000fe2000000000e */
[----:B------:R-:W-:Y:S01]  /*6110*/  IMAD.MOV.U32 R208, RZ, RZ, R108 ;  /* 0x000000ffffd07224 */ /* 0x000fe200078e006c */
[----:B------:R-:W-:Y:S01]  /*6120*/  HMMA.16816.F32 R48, R4, R50, R68 ;  /* 0x000000320430723c */ /* 0x000fe20000001844 */
[----:B--2---:R-:W-:Y:S01]  /*6130*/  FFMA.FTZ R3, R250, c[0x0][0x23c], -R17 ;  /* 0x00008f00fa037a23 */ /* 0x004fe20000010811 */
[----:B------:R-:W-:Y:S01]  /*6140*/  LOP3.LUT R130, R8, R9, RZ, 0xc0, !PT ;  /* 0x0000000908827212 */ /* 0x000fe200078ec0ff */
[----:B------:R-:W-:Y:S01]  /*6150*/  IMAD.MOV.U32 R207, RZ, RZ, R109 ;  /* 0x000000ffffcf7224 */ /* 0x000fe200078e006d */
[----:B----4-:R-:W-:Y:S01]  /*6160*/  F2FP.PACK_AB R11, R237, R30 ;  /* 0x0000001eed0b723e */ /* 0x010fe200000000ff */
[----:B------:R-:W-:Y:S01]  /*6170*/  IMAD.MOV.U32 R230, RZ, RZ, R21 ;  /* 0x000000ffffe67224 */ /* 0x000fe200078e0015 */
[----:B------:R-:W2:Y:S04]  /*6180*/  LDSM.16.MT88.4 R80, [R218+0x9c00] ;  /* 0x009c0000da50783b */ /* 0x000ea80000004200 */
[----:B------:R-:W4:Y:S01]  /*6190*/  LDSM.16.MT88.4 R96, [R216+0xac00] ;  /* 0x00ac0000d860783b */ /* 0x000f220000004200 */
[----:B-1----:R-:W-:Y:S01]  /*61a0*/  LOP3.LUT R0, R23, UR5, R40, 0x96, !PT ;  /* 0x0000000517007c12 */ /* 0x002fe2000f8e9628 */
[----:B------:R1:W-:Y:S01]  /*61b0*/  MUFU.EX2 R14, R3 ;  /* 0x00000003000e7308 */ /* 0x0003e20000000800 */
[----:B------:R-:W-:Y:S01]  /*61c0*/  HSET2.LE.AND R10, R10, R193, PT ;  /* 0x000000c10a0a7233 */ /* 0x000fe20003803000 */
[----:B------:R-:W-:Y:S01]  /*61d0*/  FFMA.FTZ R7, R192, c[0x0][0x23c], -R17 ;  /* 0x00008f00c0077a23 */ /* 0x000fe20000010811 */
[----:B------:R-:W2:Y:S01]  /*61e0*/  LDSM.16.MT88.4 R108, [R218+0xac00] ;  /* 0x00ac0000da6c783b */ /* 0x000ea20000004200 */
[----:B------:R-:W-:-:S03]  /*61f0*/  IMAD.WIDE.U32 R4, R0, -0x2daee0ad, RZ ;  /* 0xd2511f5300047825 */ /* 0x000fc600078e00ff */
[----:B------:R-:W2:Y:S02]  /*6200*/  LDSM.16.MT88.4 R20, [R218+0xbc00] ;  /* 0x00bc0000da14783b */ /* 0x000ea40000004200 */
[----:B------:R-:W-:Y:S02]  /*6210*/  LOP3.LUT R0, R5, UR14, R52, 0x96, !PT ;  /* 0x0000000e05007c12 */ /* 0x000fe4000f8e9634 */
[----:B------:R-:W-:Y:S01]  /*6220*/  LOP3.LUT R6, R4, 0xffff, RZ, 0xc0, !PT ;  /* 0x0000ffff04067812 */ /* 0x000fe200078ec0ff */
[----:B------:R-:W-:Y:S01]  /*6230*/  FFMA.FTZ R5, R252, c[0x0][0x23c], -R17 ;  /* 0x00008f00fc057a23 */ /* 0x000fe20000010811 */
[----:B-1----:R-:W-:Y:S02]  /*6240*/  SHF.R.U32.HI R3, RZ, 0x10, R4 ;  /* 0x00000010ff037819 */ /* 0x002fe40000011604 */
[----:B------:R-:W-:Y:S02]  /*6250*/  LOP3.LUT R9, R4, 0xff, RZ, 0xc0, !PT ;  /* 0x000000ff04097812 */ /* 0x000fe400078ec0ff */
[----:B------:R-:W-:-:S02]  /*6260*/  LOP3.LUT R8, R3, 0xff, RZ, 0xc0, !PT ;  /* 0x000000ff03087812 */ /* 0x000fc400078ec0ff */
[----:B------:R-:W-:Y:S02]  /*6270*/  SHF.R.U32.HI R12, RZ, 0x18, R4 ;  /* 0x00000018ff0c7819 */ /* 0x000fe40000011604 */
[----:B------:R-:W-:Y:S02]  /*6280*/  LOP3.LUT R3, R0, 0xffff, RZ, 0xc0, !PT ;  /* 0x0000ffff00037812 */ /* 0x000fe400078ec0ff */
[----:B------:R-:W-:Y:S01]  /*6290*/  SHF.R.U32.HI R4, RZ, 0x10, R0 ;  /* 0x00000010ff047819 */ /* 0x000fe20000011600 */
[----:B------:R1:W-:Y:S01]  /*62a0*/  MUFU.EX2 R235, R5 ;  /* 0x0000000500eb7308 */ /* 0x0003e20000000800 */
[----:B------:R-:W-:Y:S02]  /*62b0*/  LOP3.LUT R131, R10, R11, RZ, 0xc0, !PT ;  /* 0x0000000b0a837212 */ /* 0x000fe400078ec0ff */
[----:B------:R-:W-:Y:S02]  /*62c0*/  SHF.R.U32.HI R6, RZ, 0x8, R6 ;  /* 0x00000008ff067819 */ /* 0x000fe40000011606 */
[----:B------:R-:W-:-:S02]  /*62d0*/  LOP3.LUT R11, R0, 0xff, RZ, 0xc0, !PT ;  /* 0x000000ff000b7812 */ /* 0x000fc400078ec0ff */
[----:B------:R-:W-:Y:S02]  /*62e0*/  SHF.R.U32.HI R10, RZ, 0x18, R0 ;  /* 0x00000018ff0a7819 */ /* 0x000fe40000011600 */
[----:B------:R-:W-:Y:S02]  /*62f0*/  LOP3.LUT R4, R4, 0xff, RZ, 0xc0, !PT ;  /* 0x000000ff04047812 */ /* 0x000fe400078ec0ff */
[----:B------:R-:W-:Y:S02]  /*6300*/  PRMT R0, R9, 0x5410, R6 ;  /* 0x0000541009007816 */ /* 0x000fe40000000006 */
[----:B-1----:R-:W-:Y:S02]  /*6310*/  SHF.R.U32.HI R5, RZ, 0x8, R3 ;  /* 0x00000008ff057819 */ /* 0x002fe40000011603 */
[----:B------:R-:W-:Y:S01]  /*6320*/  PRMT R3, R8, 0x5410, R12 ;  /* 0x0000541008037816 */ /* 0x000fe2000000000c */
[----:B------:R-:W-:Y:S01]  /*6330*/  IMAD.MOV.U32 R192, RZ, RZ, R196 ;  /* 0x000000ffffc07224 */ /* 0x000fe200078e00c4 */
[----:B------:R-:W-:Y:S01]  /*6340*/  PRMT R6, R11, 0x5410, R5 ;  /* 0x000054100b067816 */ /* 0x000fe20000000005 */
[----:B------:R-:W-:Y:S01]  /*6350*/  IMAD.MOV.U32 R196, RZ, RZ, R197 ;  /* 0x000000ffffc47224 */ /* 0x000fe200078e00c5 */
[----:B------:R-:W-:Y:S01]  /*6360*/  PRMT R5, R4, 0x5410, R10 ;  /* 0x0000541004057816 */ /* 0x000fe2000000000a */
[----:B------:R-:W-:Y:S01]  /*6370*/  IMAD.MOV.U32 R197, RZ, RZ, R198 ;  /* 0x000000ffffc57224 */ /* 0x000fe200078e00c6 */
[--C-:B------:R-:W-:Y:S01]  /*6380*/  HSET2.LE.AND R0, R0, R193.reuse, PT ;  /* 0x000000c100007233 */ /* 0x100fe20003803000 */
[----:B------:R-:W-:Y:S01]  /*6390*/  IMAD.MOV.U32 R198, RZ, RZ, R199 ;  /* 0x000000ffffc67224 */ /* 0x000fe200078e00c7 */
[--C-:B------:R-:W-:Y:S01]  /*63a0*/  HSET2.LE.AND R4, R3, R193.reuse, PT ;  /* 0x000000c103047233 */ /* 0x100fe20003803000 */
[----:B---3--:R-:W-:Y:S01]  /*63b0*/  F2FP.PACK_AB R3, R16, R19 ;  /* 0x000000131003723e */ /* 0x008fe200000000ff */
[----:B------:R-:W-:Y:S01]  /*63c0*/  IMAD.MOV.U32 R199, RZ, RZ, R200 ;  /* 0x000000ffffc77224 */ /* 0x000fe200078e00c8 */
[----:B------:R1:W3:Y:S01]  /*63d0*/  MUFU.EX2 R13, R7 ;  /* 0x00000007000d7308 */ /* 0x0002e20000000800 */
[--C-:B------:R-:W-:Y:S01]  /*63e0*/  HSET2.LE.AND R6, R6, R193.reuse, PT ;  /* 0x000000c106067233 */ /* 0x100fe20003803000 */
[----:B------:R-:W-:Y:S01]  /*63f0*/  IMAD.MOV.U32 R200, RZ, RZ, R201 ;  /* 0x000000ffffc87224 */ /* 0x000fe200078e00c9 */
[----:B------:R-:W-:Y:S01]  /*6400*/  HSET2.LE.AND R8, R5, R193, PT ;  /* 0x000000c105087233 */ /* 0x000fe20003803000 */
[----:B------:R-:W-:-:S02]  /*6410*/  IMAD.MOV.U32 R193, RZ, RZ, R194 ;  /* 0x000000ffffc17224 */ /* 0x000fc400078e00c2 */
[----:B------:R-:W-:Y:S01]  /*6420*/  IMAD.MOV.U32 R201, RZ, RZ, R202 ;  /* 0x000000ffffc97224 */ /* 0x000fe200078e00ca */
[----:B------:R-:W-:Y:S01]  /*6430*/  LOP3.LUT R170, R0, R3, RZ, 0xc0, !PT ;  /* 0x0000000300aa7212 */ /* 0x000fe200078ec0ff */
[----:B------:R-:W-:Y:S02]  /*6440*/  IMAD.MOV.U32 R202, RZ, RZ, R203 ;  /* 0x000000ffffca7224 */ /* 0x000fe400078e00cb */
[----:B------:R-:W-:Y:S02]  /*6450*/  IMAD.MOV.U32 R194, RZ, RZ, R2 ;  /* 0x000000ffffc27224 */ /* 0x000fe400078e0002 */
[----:B------:R2:W5:Y:S01]  /*6460*/  LDL.LU R2, [R1+0x60] ;  /* 0x0000600001027983 */ /* 0x0005620000300800 */
[----:B------:R-:W-:Y:S01]  /*6470*/  IMAD.MOV.U32 R203, RZ, RZ, R134 ;  /* 0x000000ffffcb7224 */ /* 0x000fe200078e0086 */
[----:B-1----:R-:W-:Y:S02]  /*6480*/  F2FP.PACK_AB R7, R28, R29 ;  /* 0x0000001d1c07723e */ /* 0x002fe400000000ff */
[----:B------:R1:W5:Y:S01]  /*6490*/  LDL.LU R134, [R1+0x5c] ;  /* 0x00005c0001867983 */ /* 0x0003620000300800 */
[----:B------:R-:W-:Y:S01]  /*64a0*/  FADD.FTZ R3, R221, R222 ;  /* 0x000000dedd037221 */ /* 0x000fe20000010000 */
[----:B------:R-:W-:-:S02]  /*64b0*/  LOP3.LUT R168, R6, R7, RZ, 0xc0, !PT ;  /* 0x0000000706a87212 */ /* 0x000fc400078ec0ff */
[----:B------:R1:W5:Y:S01]  /*64c0*/  LDL.LU R222, [R1+0x58] ;  /* 0x0000580001de7983 */ /* 0x0003620000300800 */
[----:B------:R-:W-:-:S03]  /*64d0*/  FADD.FTZ R6, R219, R220 ;  /* 0x000000dcdb067221 */ /* 0x000fc60000010000 */
[----:B------:R1:W5:Y:S01]  /*64e0*/  LDL.LU R221, [R1+0x54] ;  /* 0x0000540001dd7983 */ /* 0x0003620000300800 */
[----:B------:R-:W-:-:S03]  /*64f0*/  FADD.FTZ R7, R245, R217 ;  /* 0x000000d9f5077221 */ /* 0x000fc60000010000 */
[----:B------:R1:W5:Y:S04]  /*6500*/  LDL.LU R220, [R1+0x50] ;  /* 0x0000500001dc7983 */ /* 0x0003680000300800 */
[----:B------:R1:W5:Y:S04]  /*6510*/  LDL.LU R219, [R1+0x4c] ;  /* 0x00004c0001db7983 */ /* 0x0003680000300800 */
[----:B------:R1:W5:Y:S01]  /*6520*/  LDL.LU R217, [R1+0x48] ;  /* 0x0000480001d97983 */ /* 0x0003620000300800 */
[----:B---3--:R-:W-:-:S04]  /*6530*/  F2FP.PACK_AB R0, R13, R15 ;  /* 0x0000000f0d00723e */ /* 0x008fc800000000ff */
[----:B------:R-:W-:Y:S01]  /*6540*/  LOP3.LUT R169, R8, R0, RZ, 0xc0, !PT ;  /* 0x0000000008a97212 */ /* 0x000fe200078ec0ff */
[----:B------:R-:W-:Y:S02]  /*6550*/  FADD.FTZ R0, R193, R192 ;  /* 0x000000c0c1007221 */ /* 0x000fe40000010000 */
[----:B------:R-:W-:Y:S02]  /*6560*/  FADD.FTZ R3, R195, R3 ;  /* 0x00000003c3037221 */ /* 0x000fe40000010000 */
[----:B------:R-:W-:Y:S01]  /*6570*/  FADD.FTZ R0, R194, R0 ;  /* 0x00000000c2007221 */ /* 0x000fe20000010000 */
[----:B------:R-:W-:Y:S01]  /*6580*/  F2FP.PACK_AB R5, R235, R14 ;  /* 0x0000000eeb05723e */ /* 0x000fe200000000ff */
[----:B------:R-:W-:Y:S02]  /*6590*/  FADD.FTZ R6, R196, R6 ;  /* 0x00000006c4067221 */ /* 0x000fe40000010000 */
[----:B------:R-:W-:Y:S02]  /*65a0*/  FADD.FTZ R7, R197, R7 ;  /* 0x00000007c5077221 */ /* 0x000fe40000010000 */
[----:B------:R-:W-:-:S02]  /*65b0*/  FADD.FTZ R0, R198, R0 ;  /* 0x00000000c6007221 */ /* 0x000fc40000010000 */
[----:B------:R-:W-:Y:S01]  /*65c0*/  FADD.FTZ R3, R199, R3 ;  /* 0x00000003c7037221 */ /* 0x000fe20000010000 */
[----:B------:R-:W-:Y:S01]  /*65d0*/  LOP3.LUT R171, R4, R5, RZ, 0xc0, !PT ;  /* 0x0000000504ab7212 */ /* 0x000fe200078ec0ff */
        /* <DEDUP_REMOVED lines=25> */
[----:B------:R-:W-:Y:S01]  /*6770*/  FADD.FTZ R0, R139, R0 ;  /* 0x000000008b007221 */ /* 0x000fe20000010000 */
[----:B------:R-:W3:Y:S01]  /*6780*/  LDC.U8 R245, c[0x0][0x2d8] ;  /* 0x0000b600fff57b82 */ /* 0x000ee20000000000 */
        /* <DEDUP_REMOVED lines=18> */
[----:B------:R-:W-:Y:S02]  /*68b0*/  FADD.FTZ R233, R19, R233 ;  /* 0x000000e913e97221 */ /* 0x000fe40000010000 */
[----:B------:R-:W-:Y:S02]  /*68c0*/  FADD.FTZ R4, R14, R4 ;  /* 0x000000040e047221 */ /* 0x000fe40000010000 */
[----:B------:R-:W-:-:S03]  /*68d0*/  FADD.FTZ R3, R41, R3 ;  /* 0x0000000329037221 */ /* 0x000fc60000010000 */
[----:B------:R-:W-:Y:S01]  /*68e0*/  HMMA.16816.F32 R140, R168, R152, R140 ;  /* 0x00000098a88c723c */ /* 0x000fe2000000188c */
[----:B------:R-:W-:-:S07]  /*68f0*/  FADD.FTZ R0, R30, R0 ;  /* 0x000000001e007221 */ /* 0x000fce0000010000 */
[----:B------:R-:W-:Y:S01]  /*6900*/  HMMA.16816.F32 R152, R168, R154, R84 ;  /* 0x0000009aa898723c */ /* 0x000fe20000001854 */
[----:B------:R-:W-:Y:S02]  /*6910*/  FADD.FTZ R233, R16, R233 ;  /* 0x000000e910e97221 */ /* 0x000fe40000010000 */
[----:B------:R-:W-:-:S05]  /*6920*/  FADD.FTZ R235, R235, R4 ;  /* 0x00000004ebeb7221 */ /* 0x000fca0000010000 */
        /* <DEDUP_REMOVED lines=13> */
[----:B------:R-:W-:Y:S08]  /*6a00*/  HMMA.16816.F32 R112, R168, R120, R112 ;  /* 0x00000078a870723c */ /* 0x000ff00000001870 */
[----:B------:R-:W-:Y:S08]  /*6a10*/  HMMA.16816.F32 R124, R128, R20, R124 ;  /* 0x00000014807c723c */ /* 0x000ff0000000187c */
[C---:B------:R-:W-:Y:S08]  /*6a20*/  HMMA.16816.F32 R80, R168.reuse, R82, R24 ;  /* 0x00000052a850723c */ /* 0x040ff00000001818 */
[C---:B------:R-:W-:Y:S08]  /*6a30*/  HMMA.16816.F32 R96, R168.reuse, R98, R56 ;  /* 0x00000062a860723c */ /* 0x040ff00000001838 */
[C---:B------:R-:W-:Y:S08]  /*6a40*/  HMMA.16816.F32 R108, R168.reuse, R110, R60 ;  /* 0x0000006ea86c723c */ /* 0x040ff0000000183c */
[C---:B------:R-:W-:Y:S08]  /*6a50*/  HMMA.16816.F32 R120, R168.reuse, R122, R64 ;  /* 0x0000007aa878723c */ /* 0x040ff00000001840 */
[----:B------:R-:W-:Y:S08]  /*6a60*/  HMMA.16816.F32 R164, R168, R20, R164 ;  /* 0x00000014a8a4723c */ /* 0x000ff000000018a4 */
[-C--:B------:R-:W-:Y:S08]  /*6a70*/  HMMA.16816.F32 R128, R128, R22.reuse, R180 ;  /* 0x000000168080723c */ /* 0x080ff000000018b4 */
[----:B------:R-:W-:Y:S01]  /*6a80*/  HMMA.16816.F32 R168, R168, R22, R48 ;  /* 0x00000016a8a8723c */ /* 0x000fe20000001830 */
[----:B------:R-:W-:Y:S07]  /*6a90*/  @!P5 BRA `(.L_x_337) ;  /* 0x000046200000d947 */ /* 0x000fee0003800000 */
[----:B-1-3--:R-:W2:Y:S01]  /*6aa0*/  LDL.LU R231, [R1+0x8] ;  /* 0x0000080001e77983 */ /* 0x00aea20000300800 */
[----:B------:R-:W-:Y:S01]  /*6ab0*/  IMAD.MOV.U32 R132, RZ, RZ, R135 ;  /* 0x000000ffff847224 */ /* 0x000fe200078e0087 */
[----:B-----5:R-:W-:Y:S01]  /*6ac0*/  MOV R138, R2 ;  /* 0x00000002008a7202 */ /* 0x020fe20000000f00 */
[----:B------:R-:W-:Y:S01]  /*6ad0*/  IMAD.MOV.U32 R0, RZ, RZ, R136 ;  /* 0x000000ffff007224 */ /* 0x000fe200078e0088 */
[----:B------:R-:W3:Y:S01]  /*6ae0*/  LDL.LU R227, [R1+0x4] ;  /* 0x0000040001e37983 */ /* 0x000ee20000300800 */
[----:B------:R-:W-:-:S03]  /*6af0*/  IMAD.MOV.U32 R137, RZ, RZ, R134 ;  /* 0x000000ffff897224 */ /* 0x000fc600078e0086 */
[----:B------:R-:W4:Y:S04]  /*6b00*/  LDL.LU R228, [R1+0x44] ;  /* 0x0000440001e47983 */ /* 0x000f280000300800 */
[----:B------:R-:W4:Y:S04]  /*6b10*/  LDL R230, [R1+0x38] ;  /* 0x0000380001e67983 */ /* 0x000f280000100800 */
[----:B------:R-:W4:Y:S01]  /*6b20*/  LDL R229, [R1+0x34] ;  /* 0x0000340001e57983 */ /* 0x000f220000100800 */
[----:B--2---:R-:W-:-:S03]  /*6b30*/  LEA.HI.SX32 R223, R231, 0xfffffffe, 0x1a ;  /* 0xfffffffee7df7811 */ /* 0x004fc600078fd2ff */
[----:B------:R-:W2:Y:S04]  /*6b40*/  LDL.LU R231, [R1+0x40] ;  /* 0x0000400001e77983 */ /* 0x000ea80000300800 */
[----:B------:R-:W2:Y:S01]  /*6b50*/  LDL.64 R224, [R1+0x10] ;  /* 0x0000100001e07983 */ /* 0x000ea20000100a00 */
[----:B---3--:R-:W-:-:S04]  /*6b60*/  IMAD.WIDE.U32 R242, R227, -0x326172a9, RZ ;  /* 0xcd9e8d57e3f27825 */ /* 0x008fc800078e00ff */
[----:B----4-:R-:W-:Y:S01]  /*6b70*/  IMAD.WIDE.U32 R240, R228, -0x326172a9, RZ ;  /* 0xcd9e8d57e4f07825 */ /* 0x010fe200078e00ff */
[----:B------:R-:W-:Y:S02]  /*6b80*/  ISETP.GE.AND P2, PT, R230, c[0x0][0x220], PT ;  /* 0x00008800e6007a0c */ /* 0x000fe40003f46270 */
[-C--:B------:R-:W-:Y:S02]  /*6b90*/  LOP3.LUT R230, R243, R184.reuse, RZ, 0x3c, !PT ;  /* 0x000000b8f3e67212 */ /* 0x080fe400078e3cff */
[----:B------:R-:W-:Y:S02]  /*6ba0*/  LOP3.LUT R228, R241, R184, RZ, 0x3c, !PT ;  /* 0x000000b8f1e47212 */ /* 0x000fe400078e3cff */
[----:B------:R-:W-:Y:S02]  /*6bb0*/  ISETP.GE.AND P3, PT, R229, c[0x0][0x220], PT ;  /* 0x00008800e5007a0c */ /* 0x000fe40003f66270 */
[----:B------:R-:W-:Y:S01]  /*6bc0*/  PRMT R226, R245, 0x7054, R245 ;  /* 0x00007054f5e27816 */ /* 0x000fe200000000f5 */
[----:B------:R-:W-:Y:S01]  /*6bd0*/  IMAD.WIDE.U32 R228, R228, -0x2daee0ad, RZ ;  /* 0xd2511f53e4e47825 */ /* 0x000fe200078e00ff */
[----:B--2---:R-:W-:-:S03]  /*6be0*/  ISETP.GE.AND P4, PT, R224, c[0x0][0x220], PT ;  /* 0x00008800e0007a0c */ /* 0x004fc60003f86270 */
[----:B------:R-:W-:-:S04]  /*6bf0*/  IMAD.WIDE.U32 R224, R231, -0x2daee0ad, RZ ;  /* 0xd2511f53e7e07825 */ /* 0x000fc800078e00ff */
[----:B------:R-:W-:Y:S01]  /*6c00*/  IMAD.WIDE.U32 R230, R230, -0x2daee0ad, RZ ;  /* 0xd2511f53e6e67825 */ /* 0x000fe200078e00ff */
[----:B------:R-:W-:Y:S05]  /*6c10*/  BRA `(.L_x_338) ;  /* 0x000003a000007947 */ /* 0x000fea0003800000 */
.L_x_340:
[----:B------:R-:W2:Y:S01]  /*6c20*/  LDL.64 R244, [R1+0x28] ;  /* 0x0000280001f47983 */ /* 0x000ea20000100a00 */
[----:B------:R-:W-:Y:S03]  /*6c30*/  IADD3 R2, R223, -0x1, RZ ;  /* 0xffffffffdf027810 */ /* 0x000fe60007ffe0ff */
[----:B------:R-:W3:Y:S01]  /*6c40*/  LDL.64 R238, [R1+0x18] ;  /* 0x0000180001ee7983 */ /* 0x000ee20000100a00 */
[----:B------:R-:W-:Y:S01]  /*6c50*/  SHF.R.S32.HI R3, RZ, 0x1f, R2 ;  /* 0x0000001fff037819 */ /* 0x000fe20000011402 */
[C---:B------:R-:W-:Y:S02]  /*6c60*/  IMAD.WIDE.U32 R134, R2.reuse, c[0x0][0x198], RZ ;  /* 0x0000660002867a25 */ /* 0x040fe400078e00ff */
        /* <DEDUP_REMOVED lines=21> */
[----:B------:R-:W-:Y:S01]  /*6dc0*/  @!P2 LEA R2, P0, R3, c[0x0][0x168], 0x1 ;  /* 0x00005a000302aa11 */ /* 0x000fe200078008ff */
        /* <DEDUP_REMOVED lines=31> */
.L_x_338:
[----:B------:R-:W2:Y:S01]  /*6fc0*/  LDL.64 R8, [R1+0x20] ;  /* 0x0000200001087983 */ /* 0x000ea20000100a00 */
[----:B------:R-:W-:Y:S04]  /*6fd0*/  DEPBAR.LE SB0, 0x0 ;  /* 0x000080000000791a */ /* 0x000fe80000000000 */
[----:B------:R-:W-:Y:S01]  /*6fe0*/  SHF.R.S32.HI R2, RZ, 0x1f, R223 ;  /* 0x0000001fff027819 */ /* 0x000fe200000114df */
[----:B------:R-:W3:Y:S01]  /*6ff0*/  LDL R7, [R1+0xc] ;  /* 0x00000c0001077983 */ /* 0x000ee20000100800 */
[C---:B------:R-:W-:Y:S04]  /*7000*/  IMAD.WIDE.U32 R4, R223.reuse, c[0x0][0x1a0], RZ ;  /* 0x00006800df047a25 */ /* 0x040fe800078e00ff */
[----:B------:R-:W-:Y:S01]  /*7010*/  IMAD R2, R2, c[0x0][0x1a0], RZ ;  /* 0x0000680002027a24 */ /* 0x000fe200078e02ff */
[----:B------:R-:W-:Y:S01]  /*7020*/  BAR.SYNC.DEFER_BLOCKING 0x0 ;  /* 0x0000000000007b1d */ /* 0x000fe20000010000 */
[----:B------:R-:W-:Y:S02]  /*7030*/  IMAD.MOV.U32 R6, RZ, RZ, c[0x0][0x1a0] ;  /* 0x00006800ff067624 */ /* 0x000fe400078e00ff */
[----:B------:R-:W-:Y:S04]  /*7040*/  IMAD R3, R223, c[0x0][0x1a4], R2 ;  /* 0x00006900df037a24 */ /* 0x000fe800078e0202 */
[----:B------:R-:W-:Y:S01]  /*7050*/  IMAD.IADD R5, R5, 0x1, R3 ;  /* 0x0000000105057824 */ /* 0x000fe200078e0203 */
[----:B------:R-:W-:Y:S06]  /*7060*/  @P4 STS [R222+0x9000], RZ ;  /* 0x009000ffde004388 */ /* 0x000fec0000000800 */
[----:B------:R-:W-:Y:S06]  /*7070*/  @P4 STS [R222+0x9004], RZ ;  /* 0x009004ffde004388 */ /* 0x000fec0000000800 */
[----:B------:R-:W-:Y:S01]  /*7080*/  @P4 STS.64 [R222+0x9008], RZ ;  /* 0x009008ffde004388 */ /* 0x000fe20000000a00 */
[----:B--2---:R-:W-:Y:S04]  /*7090*/  LEA R2, P0, R4, R8, 0x6 ;  /* 0x0000000804027211 */ /* 0x004fe800078030ff */
[----:B------:R-:W-:Y:S02]  /*70a0*/  @!P4 LEA R16, P1, R2, c[0x0][0x170], 0x1 ;  /* 0x00005c000210ca11 */ /* 0x000fe400078208ff */
[----:B---3--:R-:W-:Y:S01]  /*70b0*/  LEA.HI.X R4, R4, R7, R5, 0x6, P0 ;  /* 0x0000000704047211 */ /* 0x008fe200000f3405 */
[----:B------:R-:W-:Y:S01]  /*70c0*/  IMAD.MOV.U32 R7, RZ, RZ, c[0x0][0x1a4] ;  /* 0x00006900ff077624 */ /* 0x000fe200078e00ff */
[C---:B------:R-:W-:Y:S02]  /*70d0*/  @!P3 LEA R12, P0, R2.reuse, c[0x0][0x170], 0x1 ;  /* 0x00005c00020cba11 */ /* 0x040fe400078008ff */
[C-C-:B------:R-:W-:Y:S02]  /*70e0*/  @!P4 LEA.HI.X R17, R2.reuse, c[0x0][0x174], R4.reuse, 0x1, P1 ;  /* 0x00005d000211ca11 */ /* 0x140fe400008f0c04 */
[C-C-:B------:R-:W-:Y:S02]  /*70f0*/  @!P3 LEA.HI.X R13, R2.reuse, c[0x0][0x174], R4.reuse, 0x1, P0 ;  /* 0x00005d00020dba11 */ /* 0x140fe400000f0c04 */
[----:B------:R-:W-:Y:S01]  /*7100*/  @!P2 LEA R10, P5, R2, c[0x0][0x170], 0x1 ;  /* 0x00005c00020aaa11 */ /* 0x000fe200078a08ff */
[----:B------:R-:W-:Y:S01]  /*7110*/  @!PT LDS RZ, [RZ] ;  /* 0x00000000fffff984 */ /* 0x000fe20000000800 */
[----:B------:R-:W-:Y:S01]  /*7120*/  @!PT LDS RZ, [RZ] ;  /* 0x00000000fffff984 */ /* 0x000fe20000000800 */
[----:B------:R-:W-:Y:S01]  /*7130*/  @!PT LDS RZ, [RZ] ;  /* 0x00000000fffff984 */ /* 0x000fe20000000800 */
[----:B------:R1:W-:Y:S01]  /*7140*/  @!P4 LDGSTS.E.BYPASS.LTC128B.128 [R222+0x9000], [R16.64] ;  /* 0x0900000010decfae */ /* 0x0003e2000b901d52 */
[----:B------:R-:W-:Y:S02]  /*7150*/  LEA R3, P6, R6, R2, 0x5 ;  /* 0x0000000206037211 */ /* 0x000fe400078c28ff */
[----:B------:R-:W-:Y:S02]  /*7160*/  @!P2 LEA.HI.X R11, R2, c[0x0][0x174], R4, 0x1, P5 ;  /* 0x00005d00020baa11 */ /* 0x000fe400028f0c04 */
[----:B------:R-:W-:Y:S01]  /*7170*/  LEA.HI.X R5, R6, R4, R7, 0x5, P6 ;  /* 0x0000000406057211 */ /* 0x000fe200030f2c07 */
        /* <DEDUP_REMOVED lines=9> */
[----:B------:R-:W-:Y:S02]  /*7210*/  @!P2 LEA R6, P0, R3, c[0x0][0x170], 0x1 ;  /* 0x00005c000306aa11 */ /* 0x000fe400078008ff */
[----:B------:R-:W-:Y:S01]  /*7220*/  ISETP.GT.AND P5, PT, R223, RZ, PT ;  /* 0x000000ffdf00720c */ /* 0x000fe20003fa4270 */
[----:B------:R-:W-:Y:S01]  /*7230*/  @P2 STS.128 [R222+0xb000], RZ ;  /* 0x00b000ffde002388 */ /* 0x000fe20000000c00 */
[----:B------:R-:W-:Y:S05]  /*7240*/  @!P2 LEA.HI.X R7, R3, c[0x0][0x174], R5, 0x1, P0 ;  /* 0x00005d000307aa11 */ /* 0x000fea00000f0c05 */
        /* <DEDUP_REMOVED lines=155> */
.L_x_339:
        /* <DEDUP_REMOVED lines=844> */
.L_x_337:
[----:B-1-3--:R-:W2:Y:S04]  /*b0c0*/  LDL.LU R139, [R1+0x30] ;  /* 0x00003000018b7983 */ /* 0x00aea80000300800 */
[----:B------:R-:W1:Y:S04]  /*b0d0*/  SHFL.BFLY PT, R0, R235, 0x2, 0x1f ;  /* 0x0c401f00eb007f89 */ /* 0x000e6800000e0000 */
[----:B------:R-:W3:Y:S04]  /*b0e0*/  SHFL.BFLY PT, R3, R233, 0x2, 0x1f ;  /* 0x0c401f00e9037f89 */ /* 0x000ee800000e0000 */
[----:B------:R-:W4:Y:S04]  /*b0f0*/  SHFL.BFLY PT, R7, R236, 0x2, 0x1f ;  /* 0x0c401f00ec077f89 */ /* 0x000f2800000e0000 */
[----:B------:R-:W2:Y:S04]  /*b100*/  S2R R138, SR_CTAID.Y ;  /* 0x00000000008a7919 */ /* 0x000ea80000002600 */
[----:B------:R-:W4:Y:S04]  /*b110*/  SHFL.BFLY PT, R6, R237, 0x2, 0x1f ;  /* 0x0c401f00ed067f89 */ /* 0x000f2800000e0000 */
[----:B------:R-:W4:Y:S01]  /*b120*/  S2R R54, SR_TID.X ;  /* 0x0000000000367919 */ /* 0x000f220000002100 */
[----:B-1----:R-:W-:-:S02]  /*b130*/  FADD.FTZ R0, R0, R235 ;  /* 0x000000eb00007221 */ /* 0x002fc40000010000 */
[----:B---3--:R-:W-:-:S03]  /*b140*/  FADD.FTZ R3, R3, R233 ;  /* 0x000000e903037221 */ /* 0x008fc60000010000 */
[----:B------:R-:W1:Y:S01]  /*b150*/  SHFL.BFLY PT, R5, R0, 0x1, 0x1f ;  /* 0x0c201f0000057f89 */ /* 0x000e6200000e0000 */
[----:B----4-:R-:W-:-:S03]  /*b160*/  FADD.FTZ R7, R7, R236 ;  /* 0x000000ec07077221 */ /* 0x010fc60000010000 */
[----:B------:R-:W3:Y:S04]  /*b170*/  SHFL.BFLY PT, R4, R3, 0x1, 0x1f ;  /* 0x0c201f0003047f89 */ /* 0x000ee800000e0000 */
[----:B------:R-:W4:Y:S01]  /*b180*/  SHFL.BFLY PT, R9, R7, 0x1, 0x1f ;  /* 0x0c201f0007097f89 */ /* 0x000f2200000e0000 */
[----:B------:R-:W-:Y:S01]  /*b190*/  FADD.FTZ R6, R6, R237 ;  /* 0x000000ed06067221 */ /* 0x000fe20000010000 */
[----:B------:R-:W-:-:S04]  /*b1a0*/  SHF.R.S32.HI R25, RZ, 0x1f, R54 ;  /* 0x0000001fff197819 */ /* 0x000fc80000011436 */
[----:B------:R-:W4:Y:S01]  /*b1b0*/  SHFL.BFLY PT, R8, R6, 0x1, 0x1f ;  /* 0x0c201f0006087f89 */ /* 0x000f2200000e0000 */
[----:B-1----:R-:W-:Y:S01]  /*b1c0*/  FADD.FTZ R52, R0, R5 ;  /* 0x0000000500347221 */ /* 0x002fe20000010000 */
[----:B------:R-:W-:Y:S01]  /*b1d0*/  MOV R0, 0x3f800000 ;  /* 0x3f80000000007802 */ /* 0x000fe20000000f00 */
[----:B---3--:R-:W-:-:S03]  /*b1e0*/  FADD.FTZ R53, R3, R4 ;  /* 0x0000000403357221 */ /* 0x008fc60000010000 */
[----:B------:R-:W-:Y:S02]  /*b1f0*/  FSETP.NE.FTZ.AND P5, PT, R52, RZ, PT ;  /* 0x000000ff3400720b */ /* 0x000fe40003fb5000 */
[----:B------:R-:W-:Y:S01]  /*b200*/  MOV R3, 0x3f800000 ;  /* 0x3f80000000037802 */ /* 0x000fe20000000f00 */
[----:B----4-:R-:W-:Y:S01]  /*b210*/  FADD.FTZ R51, R7, R9 ;  /* 0x0000000907337221 */ /* 0x010fe20000010000 */
[----:B------:R-:W-:-:S04]  /*b220*/  FSETP.NE.FTZ.AND P6, PT, R53, RZ, PT ;  /* 0x000000ff3500720b */ /* 0x000fc80003fd5000 */
[----:B------:R-:W-:Y:S01]  /*b230*/  FSETP.NE.FTZ.AND P4, PT, R51, RZ, PT ;  /* 0x000000ff3300720b */ /* 0x000fe20003f95000 */
[----:B------:R-:W-:-:S04]  /*b240*/  FADD.FTZ R132, R6, R8 ;  /* 0x0000000806847221 */ /* 0x000fc80000010000 */
[----:B------:R-:W-:Y:S01]  /*b250*/  @P5 MUFU.RCP R3, R52 ;  /* 0x0000003400035308 */ /* 0x000fe20000001000 */
[----:B------:R-:W-:-:S07]  /*b260*/  FSETP.NE.FTZ.AND P3, PT, R132, RZ, PT ;  /* 0x000000ff8400720b */ /* 0x000fce0003f75000 */
        /* <DEDUP_REMOVED lines=107> */
[----:B-1----:R-:W-:Y:S02]  /*b920*/  FMUL.FTZ R3, R3, c[0x0][0x2dc] ;  /* 0x0000b70003037a20 */ /* 0x002fe40000410000 */
[----:B------:R-:W-:Y:S01]  /*b930*/  FMUL.FTZ R98, R4, R98 ;  /* 0x0000006204627220 */ /* 0x000fe20000410000 */
[----:B------:R-:W-:Y:S01]  /*b940*/  F2FP.PACK_AB R37, R37, R86 ;  /* 0x000000562525723e */ /* 0x000fe200000000ff */
[C---:B------:R-:W-:Y:S02]  /*b950*/  FMUL.FTZ R72, R3.reuse, R72 ;  /* 0x0000004803487220 */ /* 0x040fe40000410000 */
[C---:B------:R-:W-:Y:S02]  /*b960*/  FMUL.FTZ R42, R3.reuse, R73 ;  /* 0x00000049032a7220 */ /* 0x040fe40000410000 */
[----:B------:R-:W-:-:S02]  /*b970*/  FMUL.FTZ R144, R3, R144 ;  /* 0x0000009003907220 */ /* 0x000fc40000410000 */
[C---:B------:R-:W-:Y:S01]  /*b980*/  FMUL.FTZ R50, R3.reuse, R145 ;  /* 0x0000009103327220 */ /* 0x040fe20000410000 */
[----:B------:R-:W-:Y:S01]  /*b990*/  F2FP.PACK_AB R42, R42, R72 ;  /* 0x000000482a2a723e */ /* 0x000fe200000000ff */
[C---:B------:R-:W-:Y:S01]  /*b9a0*/  FMUL.FTZ R148, R3.reuse, R148 ;  /* 0x0000009403947220 */ /* 0x040fe20000410000 */
[----:B------:R1:W5:Y:S01]  /*b9b0*/  LDL R72, [R1+0x3c] ;  /* 0x00003c0001487983 */ /* 0x0003620000100800 */
        /* <DEDUP_REMOVED lines=73> */
[----:B------:R2:W-:Y:S01]  /*be50*/  STS [R0+0x200], R47 ;  /* 0x0002002f00007388 */ /* 0x0005e20000000800 */
[----:B------:R-:W-:Y:S02]  /*be60*/  SEL R4, R4, 0xffffffe0, !P1 ;  /* 0xffffffe004047807 */ /* 0x000fe40004800000 */
[C---:B------:R-:W-:Y:S01]  /*be70*/  @P2 IADD3 R3, R0.reuse, 0x10, RZ ;  /* 0x0000001000032810 */ /* 0x040fe20007ffe0ff */
[----:B------:R-:W-:Y:S01]  /*be80*/  STS [R0], R48 ;  /* 0x0000003000007388 */ /* 0x000fe20000000800 */
[----:B------:R-:W-:-:S02]  /*be90*/  IADD3 R5, R0, R4, RZ ;  /* 0x0000000400057210 */ /* 0x000fc40007ffe0ff */
[----:B------:R-:W-:Y:S01]  /*bea0*/  IADD3 R4, R4, R3, RZ ;  /* 0x0000000304047210 */ /* 0x000fe20007ffe0ff */
[----:B------:R-:W-:Y:S04]  /*beb0*/  STS [R3], R46 ;  /* 0x0000002e03007388 */ /* 0x000fe80000000800 */
[----:B------:R-:W-:Y:S04]  /*bec0*/  STS [R3+0x200], R45 ;  /* 0x0002002d03007388 */ /* 0x000fe80000000800 */
[----:B------:R-:W-:Y:S04]  /*bed0*/  STS [R0+0x1000], R50 ;  /* 0x0010003200007388 */ /* 0x000fe80000000800 */
[----:B------:R-:W-:Y:S04]  /*bee0*/  STS [R0+0x1200], R146 ;  /* 0x0012009200007388 */ /* 0x000fe80000000800 */
[----:B------:R-:W-:Y:S01]  /*bef0*/  STS [R3+0x1000], R49 ;  /* 0x0010003103007388 */ /* 0x000fe20000000800 */
[----:B--2---:R-:W2:Y:S03]  /*bf00*/  LDC.U8 R47, c[0x0][0x329] ;  /* 0x0000ca40ff2f7b82 */ /* 0x004ea60000000000 */
[----:B------:R-:W-:Y:S04]  /*bf10*/  STS [R3+0x1200], R150 ;  /* 0x0012009603007388 */ /* 0x000fe80000000800 */
[----:B------:R-:W-:Y:S04]  /*bf20*/  STS [R5], R44 ;  /* 0x0000002c05007388 */ /* 0x000fe80000000800 */
[----:B------:R-:W-:Y:S04]  /*bf30*/  STS [R5+0x200], R43 ;  /* 0x0002002b05007388 */ /* 0x000fe80000000800 */
[----:B------:R-:W-:Y:S04]  /*bf40*/  STS [R4], R41 ;  /* 0x0000002904007388 */ /* 0x000fe80000000800 */
[----:B------:R-:W-:Y:S04]  /*bf50*/  STS [R4+0x200], R40 ;  /* 0x0002002804007388 */ /* 0x000fe80000000800 */
[----:B------:R-:W-:Y:S01]  /*bf60*/  STS [R5+0x1000], R42 ;  /* 0x0010002a05007388 */ /* 0x000fe20000000800 */
[----:B--2---:R-:W-:-:S03]  /*bf70*/  ISETP.NE.AND P2, PT, R47, RZ, PT ;  /* 0x000000ff2f00720c */ /* 0x004fc60003f45270 */
[----:B------:R-:W-:Y:S04]  /*bf80*/  STS [R5+0x1200], R74 ;  /* 0x0012004a05007388 */ /* 0x000fe80000000800 */
[----:B------:R2:W-:Y:S04]  /*bf90*/  STS [R4+0x1000], R39 ;  /* 0x0010002704007388 */ /* 0x0005e80000000800 */
[----:B------:R-:W-:Y:S02]  /*bfa0*/  STS [R4+0x1200], R78 ;  /* 0x0012004e04007388 */ /* 0x000fe40000000800 */
[----:B------:R-:W-:-:S02]  /*bfb0*/  @P2 MOV R10, c[0x0][0x210] ;  /* 0x00008400000a2a02 */ /* 0x000fc40000000f00 */
[----:B------:R-:W-:Y:S03]  /*bfc0*/  STS [R0+0x2000], R38 ;  /* 0x0020002600007388 */ /* 0x000fe60000000800 */
[----:B------:R-:W-:Y:S01]  /*bfd0*/  @P2 IMAD R10, R10, c[0x0][0x214], RZ ;  /* 0x000085000a0a2a24 */ /* 0x000fe200078e02ff */
[----:B------:R-:W-:Y:S04]  /*bfe0*/  STS [R0+0x2200], R37 ;  /* 0x0022002500007388 */ /* 0x000fe80000000800 */
[----:B------:R-:W-:Y:S04]  /*bff0*/  STS [R3+0x2000], R33 ;  /* 0x0020002103007388 */ /* 0x000fe80000000800 */
[----:B------:R-:W-:Y:S04]  /*c000*/  STS [R3+0x2200], R32 ;  /* 0x0022002003007388 */ /* 0x000fe80000000800 */
[----:B------:R-:W-:Y:S01]  /*c010*/  STS [R0+0x3000], R36 ;  /* 0x0030002400007388 */ /* 0x000fe20000000800 */
[----:B--2---:R-:W2:Y:S03]  /*c020*/  LDC.U8 R39, c[0x0][0x328] ;  /* 0x0000ca00ff277b82 */ /* 0x004ea60000000000 */
[----:B------:R-:W-:Y:S04]  /*c030*/  STS [R0+0x3200], R91 ;  /* 0x0032005b00007388 */ /* 0x000fe80000000800 */
[----:B------:R-:W-:Y:S04]  /*c040*/  STS [R3+0x3000], R31 ;  /* 0x0030001f03007388 */ /* 0x000fe80000000800 */
[----:B------:R-:W-:Y:S04]  /*c050*/  STS [R3+0x3200], R30 ;  /* 0x0032001e03007388 */ /* 0x000fe80000000800 */
[----:B------:R-:W-:Y:S04]  /*c060*/  STS [R5+0x2000], R29 ;  /* 0x0020001d05007388 */ /* 0x000fe80000000800 */
[----:B------:R-:W-:Y:S04]  /*c070*/  STS [R5+0x2200], R28 ;  /* 0x0022001c05007388 */ /* 0x000fe80000000800 */
[----:B------:R-:W-:Y:S01]  /*c080*/  STS [R4+0x2000], R24 ;  /* 0x0020001804007388 */ /* 0x000fe20000000800 */
[----:B--2---:R-:W-:-:S03]  /*c090*/  @!P2 ISETP.NE.AND P1, PT, R39, RZ, PT ;  /* 0x000000ff2700a20c */ /* 0x004fc60003f25270 */
        /* <DEDUP_REMOVED lines=42> */
[----:B-----5:R1:W1:Y:S04]  /*c340*/  LDS.128 R32, [R222] ;  /* 0x00000000de207984 */ /* 0x0202680000000c00 */
        /* <DEDUP_REMOVED lines=78> */
.L_x_342:
[----:B--2---:R-:W-:Y:S05]  /*c830*/  BSYNC B0 ;  /* 0x0000000000007941 */ /* 0x004fea0003800000 */
.L_x_341:
[----:B------:R-:W2:Y:S04]  /*c840*/  LDL.64 R26, [R1+0x10] ;  /* 0x00001000011a7983 */ /* 0x000ea80000100a00 */
[----:B------:R3:W5:Y:S04]  /*c850*/  LDL R16, [R1+0x34] ;  /* 0x0000340001107983 */ /* 0x0007680000100800 */
[----:B------:R3:W5:Y:S01]  /*c860*/  LDL R15, [R1+0x38] ;  /* 0x00003800010f7983 */ /* 0x0007620000100800 */
[----:B------:R-:W-:Y:S01]  /*c870*/  LEA.HI R4, R19, R18, RZ, 0x2 ;  /* 0x0000001213047211 */ /* 0x000fe200078f10ff */
[----:B------:R-:W-:Y:S01]  /*c880*/  BSSY B0, `(.L_x_343) ;  /* 0x000001c000007945 */ /* 0x000fe20003800000 */
[----:B------:R-:W-:Y:S01]  /*c890*/  SHF.R.S32.HI R5, RZ, 0x1f, R24 ;  /* 0x0000001fff057819 */ /* 0x000fe20000011418 */
[----:B------:R-:W4:Y:S01]  /*c8a0*/  S2R R7, SR_CTAID.X ;  /* 0x0000000000077919 */ /* 0x000f220000002500 */
[----:B------:R-:W-:-:S04]  /*c8b0*/  SHF.R.S32.HI R8, RZ, 0x2, R4 ;  /* 0x00000002ff087819 */ /* 0x000fc80000011404 */
[----:B------:R-:W-:Y:S02]  /*c8c0*/  SHF.R.S32.HI R9, RZ, 0x1f, R8 ;  /* 0x0000001fff097819 */ /* 0x000fe40000011408 */
[----:B--2---:R-:W-:Y:S02]  /*c8d0*/  IADD3 R2, P0, R26, R133, RZ ;  /* 0x000000851a027210 */ /* 0x004fe40007f1e0ff */
[----:B------:R-:W-:-:S05]  /*c8e0*/  SHF.R.S32.HI R0, RZ, 0x1f, R26 ;  /* 0x0000001fff007819 */ /* 0x000fca000001141a */
[----:B------:R-:W-:Y:S01]  /*c8f0*/  IMAD.X R3, R0, 0x1, R137, P0 ;  /* 0x0000000100037824 */ /* 0x000fe200000e0689 */
[----:B------:R-:W-:Y:S01]  /*c900*/  ISETP.GE.AND P0, PT, R8, R72, PT ;  /* 0x000000480800720c */ /* 0x000fe20003f06270 */
[----:B------:R-:W-:Y:S02]  /*c910*/  IMAD R0, R5, c[0x0][0x1f0], RZ ;  /* 0x00007c0005007a24 */ /* 0x000fe400078e02ff */
[----:B------:R-:W-:-:S04]  /*c920*/  IMAD.WIDE.U32 R12, R24, c[0x0][0x1f0], R2 ;  /* 0x00007c00180c7a25 */ /* 0x000fc800078e0002 */
[----:B------:R-:W-:Y:S02]  /*c930*/  IMAD R0, R24, c[0x0][0x1f4], R0 ;  /* 0x00007d0018007a24 */ /* 0x000fe400078e0200 */
[----:B----4-:R-:W-:-:S04]  /*c940*/  IMAD.WIDE R2, R7, 0x80, R8 ;  /* 0x0000008007027825 */ /* 0x010fc800078e0208 */
[----:B------:R-:W-:Y:S01]  /*c950*/  IMAD.IADD R7, R13, 0x1, R0 ;  /* 0x000000010d077824 */ /* 0x000fe200078e0200 */
[----:B------:R-:W-:Y:S05]  /*c960*/  @P0 BRA `(.L_x_344) ;  /* 0x000000d000000947 */ /* 0x000fea0003800000 */
[----:B---3--:R-:W-:Y:S01]  /*c970*/  IMAD R0, R3, c[0x0][0x1e8], RZ ;  /* 0x00007a0003007a24 */ /* 0x008fe200078e02ff */
        /* <DEDUP_REMOVED lines=9> */
[----:B-1----:R1:W-:Y:S04]  /*ca10*/  @!P3 STG.E.128 [R4.64], R32 ;  /* 0x000000200400b986 */ /* 0x0023e8000c101d12 */
[----:B------:R1:W-:Y:S04]  /*ca20*/  @!P2 STG.E.128 [R4.64+0x40], R28 ;  /* 0x0000401c0400a986 */ /* 0x0003e8000c101d12 */
[----:B------:R1:W-:Y:S02]  /*ca30*/  @!P1 STG.E.128 [R4.64+0x80], R20 ;  /* 0x0000801404009986 */ /* 0x0003e4000c101d12 */
.L_x_344:
[----:B---3--:R-:W-:Y:S05]  /*ca40*/  BSYNC B0 ;  /* 0x0000000000007941 */ /* 0x008fea0003800000 */
.L_x_343:
[----:B------:R-:W-:Y:S01]  /*ca50*/  IADD3 R0, R8, 0x20, RZ ;  /* 0x0000002008007810 */ /* 0x000fe20007ffe0ff */
[----:B------:R-:W-:Y:S03]  /*ca60*/  BSSY B0, `(.L_x_345) ;  /* 0x0000013000007945 */ /* 0x000fe60003800000 */
[----:B------:R-:W-:-:S13]  /*ca70*/  ISETP.GE.AND P0, PT, R0, R72, PT ;  /* 0x000000480000720c */ /* 0x000fda0003f06270 */
[----:B------:R-:W-:Y:S05]  /*ca80*/  @P0 BRA `(.L_x_346) ;  /* 0x0000010000000947 */ /* 0x000fea0003800000 */
[----:B------:R-:W-:Y:S02]  /*ca90*/  IADD3 R0, P0, R2, 0x20, RZ ;  /* 0x0000002002007810 */ /* 0x000fe40007f1e0ff */
[----:B-1----:R-:W-:Y:S02]  /*caa0*/  MOV R5, R7 ;  /* 0x0000000700057202 */ /* 0x002fe40000000f00 */
[----:B------:R-:W-:Y:S01]  /*cab0*/  ISETP.GE.AND P2, PT, R26, c[0x0][0x220], PT ;  /* 0x000088001a007a0c */ /* 0x000fe20003f46270 */
[----:B------:R-:W-:Y:S01]  /*cac0*/  IMAD.X R4, RZ, RZ, R3, P0 ;  /* 0x000000ffff047224 */ /* 0x000fe200000e0603 */
[----:B-----5:R-:W-:Y:S02]  /*cad0*/  ISETP.GE.AND P1, PT, R16, c[0x0][0x220], PT ;  /* 0x0000880010007a0c */ /* 0x020fe40003f26270 */
[----:B------:R-:W-:Y:S01]  /*cae0*/  ISETP.GE.AND P0, PT, R15, c[0x0][0x220], PT ;  /* 0x000088000f007a0c */ /* 0x000fe20003f06270 */
[----:B------:R-:W-:Y:S02]  /*caf0*/  IMAD R14, R4, c[0x0][0x1e8], RZ ;  /* 0x00007a00040e7a24 */ /* 0x000fe400078e02ff */
[----:B------:R-:W-:-:S04]  /*cb00*/  IMAD.MOV.U32 R4, RZ, RZ, R12 ;  /* 0x000000ffff047224 */ /* 0x000fc800078e000c */
[----:B------:R-:W-:-:S04]  /*cb10*/  IMAD.WIDE.U32 R10, R0, c[0x0][0x1e8], R4 ;  /* 0x00007a00000a7a25 */ /* 0x000fc800078e0004 */
[----:B------:R-:W-:Y:S01]  /*cb20*/  IMAD R0, R0, c[0x0][0x1ec], R14 ;  /* 0x00007b0000007a24 */ /* 0x000fe200078e020e */
[----:B------:R-:W-:-:S03]  /*cb30*/  LEA R4, P3, R10, c[0x0][0x1d0], 0x1 ;  /* 0x000074000a047a11 */ /* 0x000fc600078608ff */
[----:B------:R-:W-:-:S05]  /*cb40*/  IMAD.IADD R0, R11, 0x1, R0 ;  /* 0x000000010b007824 */ /* 0x000fca00078e0200 */
[----:B------:R-:W-:-:S05]  /*cb50*/  LEA.HI.X R5, R10, c[0x0][0x1d4], R0, 0x1, P3 ;  /* 0x000075000a057a11 */ /* 0x000fca00018f0c00 */
[----:B------:R1:W-:Y:S04]  /*cb60*/  @!P2 STG.E.128 [R4.64], R44 ;  /* 0x0000002c0400a986 */ /* 0x0003e8000c101d12 */
[----:B------:R1:W-:Y:S04]  /*cb70*/  @!P1 STG.E.128 [R4.64+0x40], R40 ;  /* 0x0000402804009986 */ /* 0x0003e8000c101d12 */
[----:B------:R1:W-:Y:S02]  /*cb80*/  @!P0 STG.E.128 [R4.64+0x80], R36 ;  /* 0x0000802404008986 */ /* 0x0003e4000c101d12 */
.L_x_346:
[----:B------:R-:W-:Y:S05]  /*cb90*/  BSYNC B0 ;  /* 0x0000000000007941 */ /* 0x000fea0003800000 */
.L_x_345:
        /* <DEDUP_REMOVED lines=20> */
.L_x_348:
[----:B------:R-:W-:Y:S05]  /*cce0*/  BSYNC B0 ;  /* 0x0000000000007941 */ /* 0x000fea0003800000 */
.L_x_347:
[----:B------:R-:W-:-:S04]  /*ccf0*/  IADD3 R0, R8, 0x60, RZ ;  /* 0x0000006008007810 */ /* 0x000fc80007ffe0ff */
[----:B------:R-:W-:-:S13]  /*cd00*/  ISETP.GE.AND P0, PT, R0, R72, PT ;  /* 0x000000480000720c */ /* 0x000fda0003f06270 */
[----:B------:R-:W-:Y:S05]  /*cd10*/  @P0 EXIT ;  /* 0x000000000000094d */ /* 0x000fea0003800000 */
[----:B------:R-:W-:Y:S02]  /*cd20*/  IADD3 R0, P0, R2, 0x60, RZ ;  /* 0x0000006002007810 */ /* 0x000fe40007f1e0ff */
[----:B------:R-:W-:-:S03]  /*cd30*/  ISETP.GE.AND P1, PT, R26, c[0x0][0x220], PT ;  /* 0x000088001a007a0c */ /* 0x000fc60003f26270 */
[----:B------:R-:W-:Y:S01]  /*cd40*/  IMAD.X R2, RZ, RZ, R3, P0 ;  /* 0x000000ffff027224 */ /* 0x000fe200000e0603 */
[----:B------:R-:W-:Y:S02]  /*cd50*/  MOV R3, R7 ;  /* 0x0000000700037202 */ /* 0x000fe40000000f00 */
[----:B-----5:R-:W-:Y:S01]  /*cd60*/  ISETP.GE.AND P0, PT, R16, c[0x0][0x220], PT ;  /* 0x0000880010007a0c */ /* 0x020fe20003f06270 */
        /* <DEDUP_REMOVED lines=13> */
.L_x_315:
[----:B------:R-:W3:Y:S01]  /*ce40*/  LDL.LU R9, [R1+0x30] ;  /* 0x0000300001097983 */ /* 0x000ee20000300800 */
[----:B------:R-:W5:Y:S01]  /*ce50*/  LDC.U8 R3, c[0x0][0x329] ;  /* 0x0000ca40ff037b82 */ /* 0x000f620000000000 */
[----:B-1--4-:R-:W-:Y:S01]  /*ce60*/  LEA.HI R10, R17, R146, RZ, 0x2 ;  /* 0x00000092110a7211 */ /* 0x012fe200078f10ff */
[----:B------:R-:W-:Y:S01]  /*ce70*/  BSSY B0, `(.L_x_349) ;  /* 0x0000045000007945 */ /* 0x000fe20003800000 */
[----:B------:R-:W-:-:S02]  /*ce80*/  IADD3 R15, -R12, R15, RZ ;  /* 0x0000000f0c0f7210 */ /* 0x000fc40007ffe1ff */
[----:B------:R-:W-:Y:S02]  /*ce90*/  LOP3.LUT R8, R10, 0xfffffffc, RZ, 0xc0, !PT ;  /* 0xfffffffc0a087812 */ /* 0x000fe400078ec0ff */
[----:B------:R-:W-:Y:S01]  /*cea0*/  SHF.R.S32.HI R10, RZ, 0x2, R10 ;  /* 0x00000002ff0a7819 */ /* 0x000fe2000001140a */
[----:B------:R-:W1:Y:S02]  /*ceb0*/  LDC.U8 R2, c[0x0][0x328] ;  /* 0x0000ca00ff027b82 */ /* 0x000e640000000000 */
[----:B------:R-:W-:Y:S01]  /*cec0*/  IMAD.IADD R20, R146, 0x1, -R8 ;  /* 0x0000000192147824 */ /* 0x000fe200078e0a08 */
[----:B------:R-:W-:Y:S02]  /*ced0*/  SHF.R.S32.HI R8, RZ, 0x1f, R21 ;  /* 0x0000001fff087819 */ /* 0x000fe40000011415 */
[----:B------:R-:W-:Y:S01]  /*cee0*/  SHF.R.S32.HI R11, RZ, 0x1f, R10 ;  /* 0x0000001fff0b7819 */ /* 0x000fe2000001140a */
[----:B------:R-:W-:Y:S02]  /*cef0*/  IMAD.SHL.U32 R14, R20, 0x8, RZ ;  /* 0x00000008140e7824 */ /* 0x000fe400078e00ff */
[----:B------:R-:W-:-:S03]  /*cf00*/  IMAD R8, R8, c[0x0][0x1f0], RZ ;  /* 0x00007c0008087a24 */ /* 0x000fc600078e02ff */
[C---:B------:R-:W-:Y:S01]  /*cf10*/  IADD3 R24, R14.reuse, 0x20, RZ ;  /* 0x000000200e187810 */ /* 0x040fe20007ffe0ff */
[----:B------:R-:W-:Y:S01]  /*cf20*/  IMAD R8, R21, c[0x0][0x1f4], R8 ;  /* 0x00007d0015087a24 */ /* 0x000fe200078e0208 */
[----:B------:R-:W-:Y:S02]  /*cf30*/  IADD3 R23, R14, 0x40, RZ ;  /* 0x000000400e177810 */ /* 0x000fe40007ffe0ff */
[----:B-----5:R-:W-:Y:S02]  /*cf40*/  ISETP.NE.AND P2, PT, R3, RZ, PT ;  /* 0x000000ff0300720c */ /* 0x020fe40003f45270 */
[----:B-1----:R-:W-:-:S04]  /*cf50*/  ISETP.NE.AND P1, PT, R2, RZ, PT ;  /* 0x000000ff0200720c */ /* 0x002fc80003f25270 */
[----:B------:R-:W-:-:S07]  /*cf60*/  ISETP.EQ.AND P1, PT, R3, RZ, P1 ;  /* 0x000000ff0300720c */ /* 0x000fce0000f22270 */
[----:B------:R-:W-:Y:S01]  /*cf70*/  @P2 IMAD.MOV.U32 R0, RZ, RZ, c[0x0][0x210] ;  /* 0x00008400ff002624 */ /* 0x000fe200078e00ff */
[----:B------:R-:W-:Y:S01]  /*cf80*/  @!P2 ISETP.NE.AND P0, PT, R2, RZ, PT ;  /* 0x000000ff0200a20c */ /* 0x000fe20003f05270 */
[----:B------:R-:W-:Y:S02]  /*cf90*/  @!P2 IMAD.MOV.U32 R2, RZ, RZ, c[0x0][0x214] ;  /* 0x00008500ff02a624 */ /* 0x000fe400078e00ff */
[----:B------:R-:W-:Y:S02]  /*cfa0*/  @P2 IMAD R0, R0, c[0x0][0x214], RZ ;  /* 0x0000850000002a24 */ /* 0x000fe400078e02ff */
[----:B------:R-:W-:Y:S01]  /*cfb0*/  @P2 IMAD.MOV.U32 R4, RZ, RZ, 0x1 ;  /* 0x00000001ff042424 */ /* 0x000fe200078e00ff */
[----:B------:R-:W-:Y:S01]  /*cfc0*/  @!P2 SEL R0, R2, c[0x0][0x234], !P0 ;  /* 0x00008d000200aa07 */ /* 0x000fe20004000000 */
[----:B------:R-:W-:Y:S02]  /*cfd0*/  @P2 IMAD.MOV.U32 R19, RZ, RZ, c[0x0][0x210] ;  /* 0x00008400ff132624 */ /* 0x000fe400078e00ff */
[----:B------:R-:W-:-:S02]  /*cfe0*/  @!P2 IMAD.MOV.U32 R19, RZ, RZ, 0x1 ;  /* 0x00000001ff13a424 */ /* 0x000fc400078e00ff */
[----:B------:R-:W-:Y:S01]  /*cff0*/  @!P2 IMAD R4, R0, c[0x0][0x1c0], RZ ;  /* 0x000070000004aa24 */ /* 0x000fe200078e02ff */
[----:B------:R-:W-:Y:S02]  /*d000*/  ISETP.GE.AND P2, PT, R10, R15, PT ;  /* 0x0000000f0a00720c */ /* 0x000fe40003f46270 */
[C---:B---3--:R-:W-:Y:S02]  /*d010*/  ISETP.NE.AND P3, PT, R9.reuse, -0x1, PT ;  /* 0xffffffff0900780c */ /* 0x048fe40003f65270 */
[----:B------:R-:W-:-:S11]  /*d020*/  ISETP.NE.OR P0, PT, R9, -0x1, !P1 ;  /* 0xffffffff0900780c */ /* 0x000fd60004f05670 */
[----:B------:R-:W-:Y:S01]  /*d030*/  @P3 IMAD.WIDE.U32 R2, R9, c[0x0][0x1e8], RZ ;  /* 0x00007a0009023a25 */ /* 0x000fe200078e00ff */
[----:B------:R-:W-:-:S03]  /*d040*/  @!P3 SHF.R.S32.HI R5, RZ, 0x1f, R16 ;  /* 0x0000001fff05b819 */ /* 0x000fc60000011410 */
[----:B------:R-:W-:Y:S02]  /*d050*/  @P3 IMAD R7, R9, c[0x0][0x1ec], R3 ;  /* 0x00007b0009073a24 */ /* 0x000fe400078e0203 */
[----:B------:R-:W-:Y:S02]  /*d060*/  @!P3 IMAD R6, R5, c[0x0][0x1e0], RZ ;  /* 0x000078000506ba24 */ /* 0x000fe400078e02ff */
[C---:B------:R-:W-:Y:S02]  /*d070*/  IMAD R3, R16.reuse, R4, RZ ;  /* 0x0000000410037224 */ /* 0x040fe400078e02ff */
[----:B------:R-:W-:-:S03]  /*d080*/  @!P3 IMAD.WIDE.U32 R4, R16, c[0x0][0x1e0], RZ ;  /* 0x000078001004ba25 */ /* 0x000fc600078e00ff */
[----:B------:R-:W-:Y:S01]  /*d090*/  SEL R3, R3, RZ, !P1 ;  /* 0x000000ff03037207 */ /* 0x000fe20004800000 */
[C---:B------:R-:W-:Y:S01]  /*d0a0*/  @!P0 IMAD R9, R16.reuse, c[0x0][0x214], RZ ;  /* 0x0000850010098a24 */ /* 0x040fe200078e02ff */
[----:B------:R-:W-:Y:S01]  /*d0b0*/  @!P3 MOV R2, R4 ;  /* 0x000000040002b202 */ /* 0x000fe20000000f00 */
[----:B------:R-:W-:-:S03]  /*d0c0*/  @!P3 IMAD R6, R16, c[0x0][0x1e4], R6 ;  /* 0x000079001006ba24 */ /* 0x000fc600078e0206 */
[----:B------:R1:W-:Y:S01]  /*d0d0*/  @!P0 STL [R1+0x30], R9 ;  /* 0x0000300901008387 */ /* 0x0003e20000100800 */
[----:B------:R-:W-:Y:S01]  /*d0e0*/  @!P3 IMAD.IADD R7, R5, 0x1, R6 ;  /* 0x000000010507b824 */ /* 0x000fe200078e0206 */
[C---:B------:R-:W-:Y:S01]  /*d0f0*/  IADD3 R4, P0, R14.reuse, R2, RZ ;  /* 0x000000020e047210 */ /* 0x040fe20007f1e0ff */
[C---:B------:R-:W-:Y:S02]  /*d100*/  IMAD R6, R21.reuse, R0, R3 ;  /* 0x0000000015067224 */ /* 0x040fe400078e0203 */
[----:B------:R-:W-:Y:S01]  /*d110*/  @!P1 CS2R R2, SRZ ;  /* 0x0000000000029805 */ /* 0x000fe2000001ff00 */
[----:B------:R-:W-:Y:S01]  /*d120*/  LEA.HI.X.SX32 R5, R14, R7, 0x1, P0 ;  /* 0x000000070e057211 */ /* 0x000fe200000f0eff */
[----:B------:R-:W-:Y:S01]  /*d130*/  IMAD R0, R12, R19, RZ ;  /* 0x000000130c007224 */ /* 0x000fe200078e02ff */
[----:B------:R-:W-:Y:S02]  /*d140*/  @P1 SHF.R.S32.HI R3, RZ, 0x1f, R9 ;  /* 0x0000001fff031819 */ /* 0x000fe40000011409 */
[----:B------:R-:W-:Y:S01]  /*d150*/  @P1 MOV R2, R9 ;  /* 0x0000000900021202 */ /* 0x000fe20000000f00 */
[----:B------:R-:W-:Y:S01]  /*d160*/  IMAD.WIDE.U32 R12, R21, c[0x0][0x1f0], R4 ;  /* 0x00007c00150c7a25 */ /* 0x000fe200078e0004 */
[----:B------:R-:W-:-:S02]  /*d170*/  SHF.R.S32.HI R4, RZ, 0x1f, R0 ;  /* 0x0000001fff047819 */ /* 0x000fc40000011400 */
[--C-:B------:R-:W-:Y:S02]  /*d180*/  IADD3 R22, P1, P0, R0, R2, R6.reuse ;  /* 0x0000000200167210 */ /* 0x100fe4000783e006 */
[----:B------:R-:W-:-:S04]  /*d190*/  SHF.R.S32.HI R0, RZ, 0x1f, R6 ;  /* 0x0000001fff007819 */ /* 0x000fc80000011406 */
[----:B------:R-:W-:Y:S01]  /*d1a0*/  IADD3.X R21, R4, R3, R0, P1, P0 ;  /* 0x0000000304157210 */ /* 0x000fe20000fe0400 */
[----:B-1----:R-:W1:Y:S02]  /*d1b0*/  S2R R9, SR_CTAID.X ;  /* 0x0000000000097919 */ /* 0x002e640000002500 */
[----:B-1----:R-:W-:-:S04]  /*d1c0*/  IMAD.WIDE R6, R9, 0x80, R10 ;  /* 0x0000008009067825 */ /* 0x002fc800078e020a */
        /* <DEDUP_REMOVED lines=15> */
.L_x_350:
[----:B------:R-:W-:Y:S05]  /*d2c0*/  BSYNC B0 ;  /* 0x0000000000007941 */ /* 0x000fea0003800000 */
.L_x_349:
        /* <DEDUP_REMOVED lines=20> */
.L_x_352:
[----:B------:R-:W-:Y:S05]  /*d410*/  BSYNC B0 ;  /* 0x0000000000007941 */ /* 0x000fea0003800000 */
.L_x_351:
        /* <DEDUP_REMOVED lines=20> */
.L_x_354:
[----:B------:R-:W-:Y:S05]  /*d560*/  BSYNC B0 ;  /* 0x0000000000007941 */ /* 0x000fea0003800000 */
.L_x_353:
        /* <DEDUP_REMOVED lines=20> */
.L_x_356:
[----:B------:R-:W-:Y:S05]  /*d6b0*/  BSYNC B0 ;  /* 0x0000000000007941 */ /* 0x000fea0003800000 */
.L_x_355:
        /* <DEDUP_REMOVED lines=35> */
.L_x_357:
        /* <DEDUP_REMOVED lines=9> */
.L_x_1034:


//--------------------- .text._ZN5flash16flash_fwd_kernelI23Flash_fwd_kernel_traitsILi96ELi128ELi64ELi4ELb0ELb0EN7cutlass6half_tE19Flash_kernel_traitsILi96ELi128ELi64ELi4ES3_EELb1ELb0ELb1ELb0ELb0ELb0ELb0ELb0EEEvNS_16Flash_fwd_paramsE --------------------------
	.section	.text._ZN5flash16flash_fwd_kernelI23Flash_fwd_kernel_traitsILi96ELi128ELi64ELi4ELb0ELb0EN7cutlass6half_tE19Flash_kernel_traitsILi96ELi128ELi64ELi4ES3_EELb1ELb0ELb1ELb0ELb0ELb0ELb0ELb0EEEvNS_16Flash_fwd_paramsE,"ax",@progbits
	.sectioninfo	@"SHI_REGISTERS=255"
	.align	128
        .global         _ZN5flash16flash_fwd_kernelI23Flash_fwd_kernel_traitsILi96ELi128ELi64ELi4ELb0ELb0EN7cutlass6half_tE19Flash_kernel_traitsILi96ELi128ELi64ELi4ES3_EELb1ELb0ELb1ELb0ELb0ELb0ELb0ELb0EEEvNS_16Flash_fwd_paramsE
        .type           _ZN5flash16flash_fwd_kernelI23Flash_fwd_kernel_traitsILi96ELi128ELi64ELi4ELb0ELb0EN7cutlass6half_tE19Flash_kernel_traitsILi96ELi128ELi64ELi4ES3_EELb1ELb0ELb1ELb0ELb0ELb0ELb0ELb0EEEvNS_16Flash_fwd_paramsE,@function
        .size           _ZN5flash16flash_fwd_kernelI23Flash_fwd_kernel_traitsILi96ELi128ELi64ELi4ELb0ELb0EN7cutlass6half_tE19Flash_kernel_traitsILi96ELi128ELi64ELi4ES3_EELb1ELb0ELb1ELb0ELb0ELb0ELb0ELb0EEEvNS_16Flash_fwd_paramsE,(.L_x_1035 - _ZN5flash16flash_fwd_kernelI23Flash_fwd_kernel_traitsILi96ELi128ELi64ELi4ELb0ELb0EN7cutlass6half_tE19Flash_kernel_traitsILi96ELi128ELi64ELi4ES3_EELb1ELb0ELb1ELb0ELb0ELb0ELb0ELb0EEEvNS_16Flash_fwd_paramsE)
        .other          _ZN5flash16flash_fwd_kernelI23Flash_fwd_kernel_traitsILi96ELi128ELi64ELi4ELb0ELb0EN7cutlass6half_tE19Flash_kernel_traitsILi96ELi128ELi64ELi4ES3_EELb1ELb0ELb1ELb0ELb0ELb0ELb0ELb0EEEvNS_16Flash_fwd_paramsE,@"STO_CUDA_ENTRY STV_DEFAULT"
_ZN5flash16flash_fwd_kernelI23Flash_fwd_kernel_traitsILi96ELi128ELi64ELi4ELb0ELb0EN7cutlass6half_tE19Flash_kernel_traitsILi96ELi128ELi64ELi4ES3_EELb1ELb0ELb1ELb0ELb0ELb0ELb0ELb0EEEvNS_16Flash_fwd_paramsE:
.text._ZN5flash16flash_fwd_kernelI23Flash_fwd_kernel_traitsILi96ELi128ELi64ELi4ELb0ELb0EN7cutlass6half_tE19Flash_kernel_traitsILi96ELi128ELi64ELi4ES3_EELb1ELb0ELb1ELb0ELb0ELb0ELb0ELb0EEEvNS_16Flash_fwd_paramsE:
        /* <DEDUP_REMOVED lines=8> */
[----:B------:R-:W-:Y:S02]  /*0080*/  IMAD.MOV.U32 R8, RZ, RZ, c[0x0][0x2fc] ;  /* 0x0000bf00ff087624 */ /* 0x000fe400078e00ff */
[----:B------:R-:W-:Y:S01]  /*0090*/  IMAD.MOV.U32 R7, RZ, RZ, c[0x0][0x2f8] ;  /* 0x0000be00ff077624 */ /* 0x000fe200078e00ff */
[----:B------:R-:W1:Y:S01]  /*00a0*/  S2UR UR27, SR_CTAID.X ;  /* 0x00000000001b79c3 */ /* 0x000e620000002500 */
[----:B------:R-:W2:Y:S01]  /*00b0*/  S2R R25, SR_TID.X ;  /* 0x0000000000197919 */ /* 0x000ea20000002100 */
[----:B------:R-:W-:-:S02]  /*00c0*/  ULDC.64 UR6, c[0x0][0x240] ;  /* 0x0000900000067ab9 */ /* 0x000fc40000000a00 */
[----:B------:R-:W-:Y:S01]  /*00d0*/  ULDC.64 UR4, c[0x0][0x250] ;  /* 0x0000940000047ab9 */ /* 0x000fe20000000a00 */
[----:B------:R3:W4:Y:S02]  /*00e0*/  @P2 LDG.E.64 R4, [R2.64] ;  /* 0x0000001e02042981 */ /* 0x000724000c1e1b00 */
[----:B---3--:R-:W-:Y:S01]  /*00f0*/  @P2 IMAD.MOV.U32 R2, RZ, RZ, R7 ;  /* 0x000000ffff022224 */ /* 0x008fe200078e0007 */
[----:B------:R-:W-:-:S06]  /*0100*/  @P2 MOV R3, R8 ;  /* 0x0000000800032202 */ /* 0x000fcc0000000f00 */
[----:B------:R-:W3:Y:S01]  /*0110*/  @P2 LDG.E.64 R2, [R2.64] ;  /* 0x0000001e02022981 */ /* 0x000ee2000c1e1b00 */
[----:B------:R-:W1:Y:S01]  /*0120*/  S2UR UR11, SR_CTAID.Y ;  /* 0x00000000000b79c3 */ /* 0x000e620000002600 */
[----:B------:R-:W-:Y:S02]  /*0130*/  UISETP.NE.U32.AND UP2, UPT, URZ, UR6, UPT ;  /* 0x000000063f00728c */ /* 0x000fe4000bf45070 */
[----:B------:R-:W-:Y:S02]  /*0140*/  UISETP.NE.U32.AND UP1, UPT, URZ, UR4, UPT ;  /* 0x000000043f00728c */ /* 0x000fe4000bf25070 */
[----:B------:R-:W-:Y:S02]  /*0150*/  UISETP.NE.AND.EX UP2, UPT, URZ, UR7, UPT, UP2 ;  /* 0x000000073f00728c */ /* 0x000fe4000bf45320 */
[----:B------:R-:W-:Y:S01]  /*0160*/  UISETP.NE.AND.EX UP1, UPT, URZ, UR5, UPT, UP1 ;  /* 0x000000053f00728c */ /* 0x000fe2000bf25310 */
[----:B------:R-:W1:Y:S01]  /*0170*/  S2UR UR10, SR_CTAID.Z ;  /* 0x00000000000a79c3 */ /* 0x000e620000002700 */
[----:B------:R-:W-:-:S02]  /*0180*/  ULDC.U8 UR6, c[0x0][0x312] ;  /* 0x0000c48000067ab9 */ /* 0x000fc40000000000 */
[----:B------:R-:W-:Y:S01]  /*0190*/  ULDC.64 UR4, c[0x0][0x248] ;  /* 0x0000920000047ab9 */ /* 0x000fe20000000a00 */
[----:B------:R-:W-:Y:S01]  /*01a0*/  PLOP3.LUT P0, PT, PT, PT, UP2, 0x80, 0x0 ;  /* 0x000000000000781c */ /* 0x000fe20003f0f028 */
[----:B------:R-:W-:Y:S02]  /*01b0*/  UISETP.NE.AND UP3, UPT, UR6, URZ, UPT ;  /* 0x0000003f0600728c */ /* 0x000fe4000bf65270 */
[----:B------:R-:W-:Y:S02]  /*01c0*/  UISETP.EQ.U32.AND UP0, UPT, URZ, UR4, UPT ;  /* 0x000000043f00728c */ /* 0x000fe4000bf02070 */
[----:B------:R-:W-:Y:S02]  /*01d0*/  UMOV UR7, 0x4 ;  /* 0x0000000400077882 */ /* 0x000fe40000000000 */
[----:B------:R-:W-:Y:S02]  /*01e0*/  UISETP.EQ.OR.EX UP0, UPT, URZ, UR5, !UP3, UP0 ;  /* 0x000000053f00728c */ /* 0x000fe4000df02700 */
[----:B-1----:R-:W-:-:S06]  /*01f0*/  ULOP3.LUT UR8, UR10, UR27, UR11, 0xfe, !UPT ;  /* 0x0000001b0a087292 */ /* 0x002fcc000f8efe0b */
[----:B--2---:R-:W-:Y:S01]  /*0200*/  LOP3.LUT P3, RZ, R25, UR8, RZ, 0xfc, !PT ;  /* 0x0000000819ff7c12 */ /* 0x004fe2000f86fcff */
[----:B------:R-:W-:Y:S02]  /*0210*/  ULDC.64 UR8, c[0x0][0x240] ;  /* 0x0000900000087ab9 */ /* 0x000fe40000000a00 */
[----:B------:R-:W-:Y:S02]  /*0220*/  UIMAD.WIDE UR8, UR11, UR7, UR8 ;  /* 0x000000070b0872a5 */ /* 0x000fe4000f8e0208 */
[----:B------:R-:W-:-:S08]  /*0230*/  ULDC.64 UR4, c[0x0][0x248] ;  /* 0x0000920000047ab9 */ /* 0x000fd00000000a00 */
[----:B------:R-:W-:Y:S02]  /*0240*/  @!P3 IMAD.MOV.U32 R10, RZ, RZ, c[0x0][0x308] ;  /* 0x0000c200ff0ab624 */ /* 0x000fe400078e00ff */
[----:B------:R-:W-:Y:S01]  /*0250*/  @!P3 IMAD.MOV.U32 R11, RZ, RZ, c[0x0][0x30c] ;  /* 0x0000c300ff0bb624 */ /* 0x000fe200078e00ff */
[----:B------:R-:W-:Y:S01]  /*0260*/  UIMAD.WIDE UR4, UR11, UR7, UR4 ;  /* 0x000000070b0472a5 */ /* 0x000fe2000f8e0204 */
[----:B----4-:R-:W1:Y:S08]  /*0270*/  @P2 R2UR UR32, R4 ;  /* 0x00000000042023c2 */ /* 0x010e7000000e0000 */
[----:B------:R-:W2:Y:S01]  /*0280*/  @P2 R2UR UR33, R5 ;  /* 0x00000000052123c2 */ /* 0x000ea200000e0000 */
[----:B-1----:R-:W-:Y:S01]  /*0290*/  IMAD.U32 R4, RZ, RZ, UR32 ;  /* 0x00000020ff047e24 */ /* 0x002fe2000f8e00ff */
[----:B---3--:R-:W-:Y:S01]  /*02a0*/  @P2 IADD3 R7, P1, R2, c[0x0][0x300], RZ ;  /* 0x0000c00002072a10 */ /* 0x008fe20007f3e0ff */
[----:B------:R-:W-:Y:S01]  /*02b0*/  IMAD.U32 R2, RZ, RZ, UR8 ;  /* 0x00000008ff027e24 */ /* 0x000fe2000f8e00ff */
[----:B--2---:R-:W-:-:S03]  /*02c0*/  MOV R5, UR33 ;  /* 0x0000002100057c02 */ /* 0x004fc60008000f00 */
[----:B------:R-:W-:Y:S02]  /*02d0*/  @P2 IMAD.X R8, RZ, RZ, R3, P1 ;  /* 0x000000ffff082224 */ /* 0x000fe400008e0603 */
[----:B------:R1:W-:Y:S01]  /*02e0*/  @!P3 STG.E.64 [R10.64], R4 ;  /* 0x000000040a00b986 */ /* 0x0003e2000c101b1e */
[----:B------:R-:W-:Y:S01]  /*02f0*/  IMAD.U32 R3, RZ, RZ, UR9 ;  /* 0x00000009ff037e24 */ /* 0x000fe2000f8e00ff */
[----:B------:R-:W-:Y:S01]  /*0300*/  PLOP3.LUT P2, PT, PT, PT, UP0, 0x80, 0x0 ;  /* 0x000000000000781c */ /* 0x000fe20003f4f008 */
[----:B------:R-:W-:Y:S01]  /*0310*/  ULDC.64 UR8, c[0x0][0x250] ;  /* 0x0000940000087ab9 */ /* 0x000fe20000000a00 */
[----:B------:R-:W-:Y:S01]  /*0320*/  PLOP3.LUT P1, PT, PT, PT, UP1, 0x80, 0x0 ;  /* 0x000000000000781c */ /* 0x000fe20003f2f018 */
[----:B------:R-:W-:Y:S01]  /*0330*/  @UP1 UIMAD.WIDE UR8, UR11, UR7, UR8 ;  /* 0x000000070b0812a5 */ /* 0x000fe2000f8e0208 */
[----:B-1----:R-:W-:Y:S01]  /*0340*/  @!P3 MOV R4, R7 ;  /* 0x000000070004b202 */ /* 0x002fe20000000f00 */
[----:B------:R-:W-:-:S05]  /*0350*/  @!P3 IMAD.MOV.U32 R5, RZ, RZ, R8 ;  /* 0x000000ffff05b224 */ /* 0x000fca00078e0008 */
[----:B------:R1:W-:Y:S04]  /*0360*/  @!P3 STG.E.64 [R10.64+0x8], R4 ;  /* 0x000008040a00b986 */ /* 0x0003e8000c101b1e */
[----:B------:R2:W3:Y:S04]  /*0370*/  @P0 LDG.E R6, [R2.64+0x4] ;  /* 0x0000041e02060981 */ /* 0x0004e8000c1e1900 */
[----:B------:R2:W4:Y:S02]  /*0380*/  @P0 LDG.E R9, [R2.64] ;  /* 0x0000001e02090981 */ /* 0x000524000c1e1900 */
[----:B--2---:R-:W-:Y:S01]  /*0390*/  MOV R2, UR4 ;  /* 0x0000000400027c02 */ /* 0x004fe20008000f00 */
[----:B------:R-:W-:-:S05]  /*03a0*/  IMAD.U32 R3, RZ, RZ, UR5 ;  /* 0x00000005ff037e24 */ /* 0x000fca000f8e00ff */
[----:B------:R-:W2:Y:S01]  /*03b0*/  @!P2 LDG.E R0, [R2.64] ;  /* 0x0000001e0200a981 */ /* 0x000ea2000c1e1900 */
[----:B-1----:R-:W-:Y:S02]  /*03c0*/  IMAD.U32 R4, RZ, RZ, UR8 ;  /* 0x00000008ff047e24 */ /* 0x002fe4000f8e00ff */
[----:B------:R-:W-:-:S05]  /*03d0*/  IMAD.U32 R5, RZ, RZ, UR9 ;  /* 0x00000009ff057e24 */ /* 0x000fca000f8e00ff */
[----:B------:R-:W5:Y:S01]  /*03e0*/  @P1 LDG.E R4, [R4.64] ;  /* 0x0000001e04041981 */ /* 0x000f62000c1e1900 */
[----:B------:R-:W-:Y:S02]  /*03f0*/  UMOV UR14, 0xffffffff ;  /* 0xffffffff000e7882 */ /* 0x000fe40000000000 */
[----:B------:R-:W-:Y:S02]  /*0400*/  UMOV UR26, 0xffffffff ;  /* 0xffffffff001a7882 */ /* 0x000fe40000000000 */
[----:B------:R-:W-:Y:S02]  /*0410*/  ULDC UR4, c[0x0][0x1c0] ;  /* 0x0000700000047ab9 */ /* 0x000fe40000000800 */
[----:B------:R-:W-:Y:S02]  /*0420*/  UIMAD UR4, UR11, UR4, UR10 ;  /* 0x000000040b0472a4 */ /* 0x000fe4000f8e020a */
[----:B------:R-:W-:Y:S02]  /*0430*/  UMOV UR13, URZ ;  /* 0x0000003f000d7c82 */ /* 0x000fe40008000000 */
[----:B------:R-:W-:-:S04]  /*0440*/  USHF.L.U32 UR5, UR4, 0x5, URZ ;  /* 0x0000000504057899 */ /* 0x000fc8000800063f */
[----:B------:R-:W-:Y:S01]  /*0450*/  USHF.R.S32.HI UR4, URZ, 0x1f, UR5 ;  /* 0x0000001f3f047899 */ /* 0x000fe20008011405 */
[----:B---3--:R1:W3:Y:S08]  /*0460*/  @P0 R2UR UR28, R6 ;  /* 0x00000000061c03c2 */ /* 0x0082f000000e0000 */
[----:B----4-:R-:W3:Y:S01]  /*0470*/  @P0 R2UR UR26, R9 ;  /* 0x00000000091a03c2 */ /* 0x010ee200000e0000 */
[----:B-1----:R-:W-:-:S04]  /*0480*/  SHF.R.S32.HI R6, RZ, 0x1f, R25 ;  /* 0x0000001fff067819 */ /* 0x002fc80000011419 */
[----:B------:R-:W-:-:S03]  /*0490*/  LEA.HI R10, R6, R25, RZ, 0x5 ;  /* 0x00000019060a7211 */ /* 0x000fc600078f28ff */
[----:B--2---:R1:W2:Y:S01]  /*04a0*/  @!P2 R2UR UR14, R0 ;  /* 0x00000000000ea3c2 */ /* 0x0042a200000e0000 */
[----:B------:R-:W-:-:S07]  /*04b0*/  ISETP.NE.U32.AND P2, PT, RZ, c[0x0][0x248], PT ;  /* 0x00009200ff007a0c */ /* 0x000fce0003f45070 */
[----:B-----5:R4:W2:Y:S01]  /*04c0*/  @P1 R2UR UR13, R4 ;  /* 0x00000000040d13c2 */ /* 0x0208a200000e0000 */
[----:B-1----:R-:W-:-:S05]  /*04d0*/  LOP3.LUT R0, R10, 0xffffffe0, RZ, 0xc0, !PT ;  /* 0xffffffe00a007812 */ /* 0x002fca00078ec0ff */
[----:B------:R-:W-:-:S05]  /*04e0*/  IMAD.IADD R20, R25, 0x1, -R0 ;  /* 0x0000000119147824 */ /* 0x000fca00078e0a00 */
[----:B------:R-:W-:-:S05]  /*04f0*/  IADD3 R155, P1, P0, R7, UR5, R20 ;  /* 0x00000005079b7c10 */ /* 0x000fca000f83e014 */
[----:B------:R4:W-:Y:S01]  /*0500*/  STL [R1+0x18], R155 ;  /* 0x0000189b01007387 */ /* 0x0009e20000100800 */
[----:B------:R-:W-:Y:S01]  /*0510*/  ISETP.NE.AND.EX P2, PT, RZ, c[0x0][0x24c], PT, P2 ;  /* 0x00009300ff007a0c */ /* 0x000fe20003f45320 */
[----:B---3--:R-:W-:Y:S01]  /*0520*/  @UP2 UIADD3 UR28, UR28, -UR26, URZ ;  /* 0x8000001a1c1c2290 */ /* 0x008fe2000fffe03f */
[----:B------:R-:W-:-:S04]  /*0530*/  SHF.R.S32.HI R0, RZ, 0x1f, R20 ;  /* 0x0000001fff007819 */ /* 0x000fc80000011414 */
[----:B------:R-:W-:Y:S02]  /*0540*/  IADD3.X R152, R8, UR4, R0, P1, P0 ;  /* 0x0000000408987c10 */ /* 0x000fe40008fe0400 */
[----:B------:R-:W-:-:S05]  /*0550*/  @!UP2 ULDC UR28, c[0x0][0x214] ;  /* 0x00008500001caab9 */ /* 0x000fca0000000800 */
[----:B--2-4-:R-:W-:Y:S05]  /*0560*/  @!P2 BRA `(.L_x_358) ;  /* 0x000000700000a947 */ /* 0x014fea0003800000 */
[----:B------:R-:W-:-:S13]  /*0570*/  PLOP3.LUT P0, PT, PT, PT, UP3, 0x80, 0x0 ;  /* 0x000000000000781c */ /* 0x000fda0003f0f038 */
[----:B------:R-:W2:Y:S04]  /*0580*/  @P0 LDG.E R0, [R2.64+0x4] ;  /* 0x0000041e02000981 */ /* 0x000ea8000c1e1900 */
[----:B------:R-:W3:Y:S01]  /*0590*/  @!P0 LDG.E R2, [R2.64] ;  /* 0x0000001e02028981 */ /* 0x000ee2000c1e1900 */
[----:B--2---:R-:W1:Y:S02]  /*05a0*/  @P0 R2UR UR6, R0 ;  /* 0x00000000000603c2 */ /* 0x004e6400000e0000 */
[----:B-1----:R-:W-:-:S11]  /*05b0*/  @UP3 UIADD3 UR6, UR6, -UR14, URZ ;  /* 0x8000000e06063290 */ /* 0x002fd6000fffe03f */
[----:B---3--:R1:W2:Y:S02]  /*05c0*/  @!P0 R2UR UR6, R2 ;  /* 0x00000000020683c2 */ /* 0x0082a400000e0000 */
[----:B-12---:R-:W-:Y:S05]  /*05d0*/  BRA `(.L_x_359) ;  /* 0x0000001000007947 */ /* 0x006fea0003800000 */
.L_x_358:
[----:B------:R-:W-:Y:S02]  /*05e0*/  ULDC UR6, c[0x0][0x218] ;  /* 0x0000860000067ab9 */ /* 0x000fe40000000800 */
.L_x_359:
[----:B------:R-:W-:Y:S02]  /*05f0*/  ULDC.64 UR4, c[0x0][0x258] ;  /* 0x0000960000047ab9 */ /* 0x000fe40000000a00 */
[----:B------:R-:W-:-:S04]  /*0600*/  UISETP.NE.U32.AND UP2, UPT, URZ, UR4, UPT ;  /* 0x000000043f00728c */ /* 0x000fc8000bf45070 */
[----:B------:R-:W-:-:S03]  /*0610*/  UISETP.NE.AND.EX UP2, UPT, URZ, UR5, UPT, UP2 ;  /* 0x000000053f00728c */ /* 0x000fc6000bf45320 */
[----:B------:R-:W-:-:S03]  /*0620*/  ULDC.64 UR4, c[0x0][0x258] ;  /* 0x0000960000047ab9 */ /* 0x000fc60000000a00 */
[----:B------:R-:W-:-:S05]  /*0630*/  PLOP3.LUT P0, PT, PT, PT, UP2, 0x80, 0x0 ;  /* 0x000000000000781c */ /* 0x000fca0003f0f028 */
[----:B------:R-:W-:-:S06]  /*0640*/  @UP2 UIMAD.WIDE UR4, UR11, UR7, UR4 ;  /* 0x000000070b0422a5 */ /* 0x000fcc000f8e0204 */
[----:B------:R-:W-:Y:S02]  /*0650*/  IMAD.U32 R2, RZ, RZ, UR4 ;  /* 0x00000004ff027e24 */ /* 0x000fe4000f8e00ff */
[----:B------:R-:W-:Y:S01]  /*0660*/  IMAD.U32 R3, RZ, RZ, UR5 ;  /* 0x00000005ff037e24 */ /* 0x000fe2000f8e00ff */
[----:B------:R-:W-:Y:S02]  /*0670*/  USHF.L.U32 UR8, UR27, 0x7, URZ ;  /* 0x000000071b087899 */ /* 0x000fe4000800063f */
[----:B------:R-:W-:Y:S02]  /*0680*/  ULDC.64 UR4, c[0x0][0x268] ;  /* 0x00009a0000047ab9 */ /* 0x000fe40000000a00 */
[----:B------:R-:W2:Y:S01]  /*0690*/  @P0 LDG.E R0, [R2.64] ;  /* 0x0000001e02000981 */ /* 0x000ea2000c1e1900 */
[----:B------:R-:W-:Y:S02]  /*06a0*/  UISETP.GT.AND UP0, UPT, UR28, UR8, UPT ;  /* 0x000000081c00728c */ /* 0x000fe4000bf04270 */
[----:B------:R-:W-:-:S03]  /*06b0*/  @!UP2 UISETP.NE.U32.AND UP1, UPT, URZ, UR4, UPT ;  /* 0x000000043f00a28c */ /* 0x000fc6000bf25070 */
[----:B------:R-:W-:Y:S02]  /*06c0*/  ULDC UR4, c[0x0][0x21c] ;  /* 0x0000870000047ab9 */ /* 0x000fe40000000800 */
[----:B------:R-:W-:-:S04]  /*06d0*/  @!UP2 UISETP.NE.AND.EX UP1, UPT, URZ, UR5, UPT, UP1 ;  /* 0x000000053f00a28c */ /* 0x000fc8000bf25310 */
[----:B------:R-:W-:Y:S01]  /*06e0*/  @!UP2 USEL UR4, URZ, UR4, !UP1 ;  /* 0x000000043f04a287 */ /* 0x000fe2000c800000 */
[----:B--2---:R-:W1:Y:S01]  /*06f0*/  @P0 R2UR UR9, R0 ;  /* 0x00000000000903c2 */ /* 0x004e6200000e0000 */
[----:B------:R-:W-:Y:S01]  /*0700*/  PLOP3.LUT P0, PT, PT, PT, UP0, 0x80, 0x0 ;  /* 0x000000000000781c */ /* 0x000fe20003f0f008 */
[----:B-1----:R-:W-:Y:S02]  /*0710*/  @UP2 UIADD3 UR9, UR9, -UR13, URZ ;  /* 0x8000000d09092290 */ /* 0x002fe4000fffe03f */
[----:B------:R-:W-:-:S10]  /*0720*/  @!UP2 UIADD3 UR9, UR4, UR6, -UR13 ;  /* 0x000000060409a290 */ /* 0x000fd4000fffe80d */
[----:B------:R-:W-:Y:S05]  /*0730*/  @!P0 EXIT ;  /* 0x000000000000894d */ /* 0x000fea0003800000 */
[----:B------:R-:W-:Y:S02]  /*0740*/  UIADD3 UR6, UR9, UR8, -UR28 ;  /* 0x0000000809067290 */ /* 0x000fe4000fffe81c */
[----:B------:R-:W-:Y:S02]  /*0750*/  UIADD3 UR4, -UR28, 0xbf, UR8 ;  /* 0x000000bf1c047890 */ /* 0x000fe4000fffe108 */
[----:B------:R-:W-:Y:S02]  /*0760*/  ULDC UR15, c[0x0][0x2e4] ;  /* 0x0000b900000f7ab9 */ /* 0x000fe40000000800 */
[----:B------:R-:W-:Y:S02]  /*0770*/  ULDC UR5, c[0x0][0x2e8] ;  /* 0x0000ba0000057ab9 */ /* 0x000fe40000000800 */
[----:B------:R-:W-:Y:S02]  /*0780*/  UIADD3 UR7, UR9, 0x3f, URZ ;  /* 0x0000003f09077890 */ /* 0x000fe4000fffe03f */
[----:B------:R-:W-:-:S02]  /*0790*/  UIADD3 UR15, UR6, -UR15, URZ ;  /* 0x8000000f060f7290 */ /* 0x000fc4000fffe03f */
[----:B------:R-:W-:Y:S02]  /*07a0*/  UIADD3 UR5, UR4, UR5, UR9 ;  /* 0x0000000504057290 */ /* 0x000fe4000fffe009 */
[----:B------:R-:W-:Y:S02]  /*07b0*/  USHF.R.S32.HI UR6, URZ, 0x1f, UR7 ;  /* 0x0000001f3f067899 */ /* 0x000fe40008011407 */
[----:B------:R-:W-:Y:S02]  /*07c0*/  USHF.R.S32.HI UR12, URZ, 0x1f, UR15 ;  /* 0x0000001f3f0c7899 */ /* 0x000fe4000801140f */
[----:B------:R-:W-:Y:S02]  /*07d0*/  USHF.R.S32.HI UR4, URZ, 0x1f, UR5 ;  /* 0x0000001f3f047899 */ /* 0x000fe40008011405 */
[----:B------:R-:W-:Y:S02]  /*07e0*/  ULEA.HI UR6, UR6, UR7, URZ, 0x6 ;  /* 0x0000000706067291 */ /* 0x000fe4000f8f303f */
[----:B------:R-:W-:-:S02]  /*07f0*/  ULEA.HI UR12, UR12, UR15, URZ, 0x6 ;  /* 0x0000000f0c0c7291 */ /* 0x000fc4000f8f303f */
[----:B------:R-:W-:Y:S02]  /*0800*/  ULEA.HI UR4, UR4, UR5, URZ, 0x6 ;  /* 0x0000000504047291 */ /* 0x000fe4000f8f303f */
[----:B------:R-:W-:Y:S02]  /*0810*/  USHF.R.S32.HI UR6, URZ, 0x6, UR6 ;  /* 0x000000063f067899 */ /* 0x000fe40008011406 */
[----:B------:R-:W-:Y:S02]  /*0820*/  USHF.R.S32.HI UR12, URZ, 0x6, UR12 ;  /* 0x000000063f0c7899 */ /* 0x000fe4000801140c */
[----:B------:R-:W-:Y:S02]  /*0830*/  USHF.R.S32.HI UR4, URZ, 0x6, UR4 ;  /* 0x000000063f047899 */ /* 0x000fe40008011404 */
[----:B------:R-:W-:Y:S02]  /*0840*/  UISETP.LT.AND UP1, UPT, URZ, UR12, UPT ;  /* 0x0000000c3f00728c */ /* 0x000fe4000bf21270 */
[----:B------:R-:W-:-:S02]  /*0850*/  UISETP.LT.AND UP0, UPT, UR6, UR4, UPT ;  /* 0x000000040600728c */ /* 0x000fc4000bf01270 */
[----:B------:R-:W-:Y:S02]  /*0860*/  USEL UR19, URZ, UR12, !UP1 ;  /* 0x0000000c3f137287 */ /* 0x000fe4000c800000 */
[----:B------:R-:W-:-:S04]  /*0870*/  USEL UR34, UR6, UR4, UP0 ;  /* 0x0000000406227287 */ /* 0x000fc80008000000 */
[----:B------:R-:W-:-:S06]  /*0880*/  UISETP.GT.AND UP0, UPT, UR34, UR19, UPT ;  /* 0x000000132200728c */ /* 0x000fcc000bf04270 */
[----:B------:R-:W-:-:S13]  /*0890*/  PLOP3.LUT P0, PT, PT, PT, UP0, 0x80, 0x0 ;  /* 0x000000000000781c */ /* 0x000fda0003f0f008 */
[----:B------:R-:W-:Y:S05]  /*08a0*/  @P0 BRA `(.L_x_360) ;  /* 0x00000af000000947 */ /* 0x000fea0003800000 */
[----:B------:R-:W-:Y:S01]  /*08b0*/  UISETP.NE.AND UP0, UPT, UR26, -0x1, UPT ;  /* 0xffffffff1a00788c */ /* 0x000fe2000bf05270 */
[----:B------:R-:W-:Y:S01]  /*08c0*/  LEA.HI R6, R6, R25, RZ, 0x2 ;  /* 0x0000001906067211 */ /* 0x000fe200078f10ff */
[----:B------:R-:W-:Y:S01]  /*08d0*/  ULDC.U8 UR14, c[0x0][0x329] ;  /* 0x0000ca40000e7ab9 */ /* 0x000fe20000000000 */
[----:B------:R-:W1:Y:S01]  /*08e0*/  S2R R12, SR_CTAID.Z ;  /* 0x00000000000c7919 */ /* 0x000e620000002700 */
[----:B------:R-:W-:Y:S01]  /*08f0*/  UISETP.NE.AND UP2, UPT, UR14, URZ, UPT ;  /* 0x0000003f0e00728c */ /* 0x000fe2000bf45270 */
[----:B------:R-:W-:Y:S01]  /*0900*/  LOP3.LUT R0, R6, 0xfffffffc, RZ, 0xc0, !PT ;  /* 0xfffffffc06007812 */ /* 0x000fe200078ec0ff */
[----:B------:R-:W-:Y:S01]  /*0910*/  ULDC.64 UR6, c[0x0][0x1e8] ;  /* 0x00007a0000067ab9 */ /* 0x000fe20000000a00 */
[----:B------:R-:W-:Y:S01]  /*0920*/  SHF.R.S32.HI R6, RZ, 0x2, R6 ;  /* 0x00000002ff067819 */ /* 0x000fe20000011406 */
[----:B------:R-:W-:Y:S01]  /*0930*/  ULDC.U8 UR15, c[0x0][0x328] ;  /* 0x0000ca00000f7ab9 */ /* 0x000fe20000000000 */
[----:B------:R-:W-:Y:S01]  /*0940*/  BSSY B0, `(.L_x_361) ;  /* 0x0000044000007945 */ /* 0x000fe20003800000 */
[----:B------:R-:W-:Y:S01]  /*0950*/  UISETP.NE.AND UP3, UPT, UR15, URZ, UPT ;  /* 0x0000003f0f00728c */ /* 0x000fe2000bf65270 */
[----:B------:R-:W-:Y:S01]  /*0960*/  IMAD.IADD R15, R25, 0x1, -R0 ;  /* 0x00000001190f7824 */ /* 0x000fe200078e0a00 */
[----:B------:R-:W-:Y:S01]  /*0970*/  @UP0 UIMAD.WIDE.U32 UR12, UR26, UR6, URZ ;  /* 0x000000061a0c02a5 */ /* 0x000fe2000f8e003f */
[----:B------:R-:W-:Y:S01]  /*0980*/  SHF.R.S32.HI R7, RZ, 0x1f, R6 ;  /* 0x0000001fff077819 */ /* 0x000fe20000011406 */
[----:B------:R-:W-:Y:S01]  /*0990*/  @!UP0 USHF.R.S32.HI UR16, URZ, 0x1f, UR11 ;  /* 0x0000001f3f108899 */ /* 0x000fe2000801140b */
[----:B------:R-:W-:Y:S01]  /*09a0*/  IMAD.SHL.U32 R0, R15, 0x8, RZ ;  /* 0x000000080f007824 */ /* 0x000fe200078e00ff */
[----:B------:R-:W-:-:S02]  /*09b0*/  ULDC.64 UR4, c[0x0][0x1e0] ;  /* 0x0000780000047ab9 */ /* 0x000fc40000000a00 */
[----:B------:R-:W-:Y:S02]  /*09c0*/  @!UP0 UIMAD UR16, UR16, UR4, URZ ;  /* 0x00000004101082a4 */ /* 0x000fe4000f8e023f */
[----:B------:R-:W-:Y:S01]  /*09d0*/  @UP0 UIMAD UR7, UR26, UR7, UR13 ;  /* 0x000000071a0702a4 */ /* 0x000fe2000f8e020d */
[C---:B------:R-:W-:Y:S01]  /*09e0*/  IADD3 R18, R0.reuse, 0x20, RZ ;  /* 0x0000002000127810 */ /* 0x040fe20007ffe0ff */
[----:B------:R-:W-:Y:S01]  /*09f0*/  USHF.R.S32.HI UR17, URZ, 0x1f, UR10 ;  /* 0x0000001f3f117899 */ /* 0x000fe2000801140a */
[----:B------:R-:W-:Y:S01]  /*0a00*/  IADD3 R17, R0, 0x40, RZ ;  /* 0x0000004000117810 */ /* 0x000fe20007ffe0ff */
[----:B------:R-:W-:Y:S02]  /*0a10*/  UISETP.EQ.AND UP3, UPT, UR14, URZ, UP3 ;  /* 0x0000003f0e00728c */ /* 0x000fe40009f62270 */
[----:B------:R-:W-:Y:S02]  /*0a20*/  @!UP2 UISETP.NE.AND UP1, UPT, UR15, URZ, UPT ;  /* 0x0000003f0f00a28c */ /* 0x000fe4000bf25270 */
[----:B------:R-:W-:-:S02]  /*0a30*/  ULDC UR13, c[0x0][0x214] ;  /* 0x00008500000d7ab9 */ /* 0x000fc40000000800 */
[----:B------:R-:W-:Y:S02]  /*0a40*/  @UP2 ULDC UR14, c[0x0][0x210] ;  /* 0x00008400000e2ab9 */ /* 0x000fe40000000800 */
[----:B------:R-:W-:Y:S02]  /*0a50*/  @!UP0 UIMAD.WIDE.U32 UR18, UR11, UR4, URZ ;  /* 0x000000040b1282a5 */ /* 0x000fe4000f8e003f */
[----:B------:R-:W-:Y:S02]  /*0a60*/  ULDC UR9, c[0x0][0x234] ;  /* 0x00008d0000097ab9 */ /* 0x000fe40000000800 */
[----:B------:R-:W-:Y:S02]  /*0a70*/  @!UP0 UIMAD UR16, UR11, UR5, UR16 ;  /* 0x000000050b1082a4 */ /* 0x000fe4000f8e0210 */
[----:B------:R-:W-:Y:S02]  /*0a80*/  @UP2 UIMAD UR14, UR14, UR13, URZ ;  /* 0x0000000d0e0e22a4 */ /* 0x000fe4000f8e023f */
[----:B------:R-:W-:-:S02]  /*0a90*/  ULDC.64 UR4, c[0x0][0x1f0] ;  /* 0x00007c0000047ab9 */ /* 0x000fc40000000a00 */
[----:B------:R-:W-:Y:S02]  /*0aa0*/  @!UP2 USEL UR14, UR13, UR9, !UP1 ;  /* 0x000000090d0ea287 */ /* 0x000fe4000c800000 */
[----:B------:R-:W-:Y:S02]  /*0ab0*/  ULDC UR6, c[0x0][0x1c0] ;  /* 0x0000700000067ab9 */ /* 0x000fe40000000800 */
[----:B------:R-:W-:Y:S02]  /*0ac0*/  UIMAD UR4, UR17, UR4, URZ ;  /* 0x00000004110472a4 */ /* 0x000fe4000f8e023f */
[----:B------:R-:W-:Y:S02]  /*0ad0*/  @!UP0 UMOV UR12, UR18 ;  /* 0x00000012000c8c82 */ /* 0x000fe40008000000 */
[----:B------:R-:W-:Y:S01]  /*0ae0*/  @UP2 UMOV UR17, 0x1 ;  /* 0x0000000100112882 */ /* 0x000fe20000000000 */
[----:B------:R-:W-:Y:S01]  /*0af0*/  IADD3 R2, P0, R0, UR12, RZ ;  /* 0x0000000c00027c10 */ /* 0x000fe2000ff1e0ff */
[----:B------:R-:W-:-:S02]  /*0b00*/  @!UP2 UIMAD UR17, UR14, UR6, URZ ;  /* 0x000000060e11a2a4 */ /* 0x000fc4000f8e023f */
[----:B------:R-:W-:Y:S02]  /*0b10*/  @!UP0 UIADD3 UR7, UR19, UR16, URZ ;  /* 0x0000001013078290 */ /* 0x000fe4000fffe03f */
[----:B------:R-:W-:Y:S02]  /*0b20*/  UIADD3 UR28, -UR8, UR28, URZ ;  /* 0x0000001c081c7290 */ /* 0x000fe4000fffe13f */
[----:B------:R-:W-:Y:S02]  /*0b30*/  @UP3 UIMAD UR15, UR11, UR13, URZ ;  /* 0x0000000d0b0f32a4 */ /* 0x000fe4000f8e023f */
[----:B------:R-:W-:Y:S01]  /*0b40*/  UIMAD UR17, UR11, UR17, URZ ;  /* 0x000000110b1172a4 */ /* 0x000fe2000f8e023f */
[----:B------:R-:W-:Y:S01]  /*0b50*/  LEA.HI.X.SX32 R3, R0, UR7, 0x1, P0 ;  /* 0x0000000700037c11 */ /* 0x000fe200080f0eff */
[----:B------:R-:W-:Y:S01]  /*0b60*/  @UP3 USEL UR15, UR15, UR26, !UP0 ;  /* 0x0000001a0f0f3287 */ /* 0x000fe2000c000000 */
[----:B------:R-:W-:Y:S01]  /*0b70*/  ISETP.GE.AND P0, PT, R6, UR28, PT ;  /* 0x0000001c06007c0c */ /* 0x000fe2000bf06270 */
[----:B------:R-:W-:-:S02]  /*0b80*/  @UP2 ULDC UR20, c[0x0][0x210] ;  /* 0x0000840000142ab9 */ /* 0x000fc40000000800 */
[----:B------:R-:W-:Y:S01]  /*0b90*/  USEL UR17, UR17, URZ, !UP3 ;  /* 0x0000003f11117287 */ /* 0x000fe2000d800000 */
[----:B-1----:R-:W-:Y:S01]  /*0ba0*/  IMAD.WIDE.U32 R12, R12, c[0x0][0x1f0], R2 ;  /* 0x00007c000c0c7a25 */ /* 0x002fe200078e0002 */
[----:B------:R-:W-:Y:S02]  /*0bb0*/  @!UP2 UMOV UR20, 0x1 ;  /* 0x000000010014a882 */ /* 0x000fe40000000000 */
[----:B------:R-:W-:Y:S01]  /*0bc0*/  UIMAD UR8, UR8, UR20, URZ ;  /* 0x00000014080872a4 */ /* 0x000fe2000f8e023f */
[----:B------:R-:W-:Y:S01]  /*0bd0*/  IMAD.U32 R2, RZ, RZ, UR27 ;  /* 0x0000001bff027e24 */ /* 0x000fe2000f8e00ff */
[----:B------:R-:W-:Y:S02]  /*0be0*/  UIMAD UR14, UR10, UR14, UR17 ;  /* 0x0000000e0a0e72a4 */ /* 0x000fe4000f8e0211 */
[----:B------:R-:W-:Y:S01]  /*0bf0*/  @!UP3 UMOV UR22, URZ ;  /* 0x0000003f0016bc82 */ /* 0x000fe20008000000 */
[----:B------:R-:W-:Y:S01]  /*0c00*/  IMAD.WIDE R2, R2, 0x80, R6 ;  /* 0x0000008002027825 */ /* 0x000fe200078e0206 */
[----:B------:R-:W-:-:S02]  /*0c10*/  @UP3 UMOV UR22, UR15 ;  /* 0x0000000f00163c82 */ /* 0x000fc40008000000 */
[----:B------:R-:W-:Y:S02]  /*0c20*/  UIMAD UR4, UR10, UR5, UR4 ;  /* 0x000000050a0472a4 */ /* 0x000fe4000f8e0204 */
[----:B------:R-:W-:Y:S02]  /*0c30*/  @!UP3 UMOV UR23, URZ ;  /* 0x0000003f0017bc82 */ /* 0x000fe40008000000 */
[----:B------:R-:W-:Y:S02]  /*0c40*/  USHF.R.S32.HI UR6, URZ, 0x1f, UR8 ;  /* 0x0000001f3f067899 */ /* 0x000fe40008011408 */
[----:B------:R-:W-:Y:S01]  /*0c50*/  @UP3 USHF.R.S32.HI UR23, URZ, 0x1f, UR15 ;  /* 0x0000001f3f173899 */ /* 0x000fe2000801140f */
[----:B------:R-:W-:Y:S01]  /*0c60*/  IADD3 R9, R13, UR4, RZ ;  /* 0x000000040d097c10 */ /* 0x000fe2000fffe0ff */
[----:B------:R-:W-:Y:S02]  /*0c70*/  USHF.R.S32.HI UR7, URZ, 0x1f, UR14 ;  /* 0x0000001f3f077899 */ /* 0x000fe4000801140e */
[----:B------:R-:W-:-:S04]  /*0c80*/  UIADD3 UR8, UP1, UP0, UR8, UR22, UR14 ;  /* 0x0000001608087290 */ /* 0x000fc8000f83e00e */
[----:B------:R-:W-:Y:S01]  /*0c90*/  UIADD3.X UR6, UR6, UR23, UR7, UP1, UP0 ;  /* 0x0000001706067290 */ /* 0x000fe20008fe0407 */
[----:B------:R-:W-:Y:S06]  /*0ca0*/  @P0 BRA `(.L_x_362) ;  /* 0x000000d000000947 */ /* 0x000fec0003800000 */
        /* <DEDUP_REMOVED lines=13> */
.L_x_362:
[----:B------:R-:W-:Y:S05]  /*0d80*/  BSYNC B0 ;  /* 0x0000000000007941 */ /* 0x000fea0003800000 */
.L_x_361:
[----:B------:R-:W-:Y:S01]  /*0d90*/  IADD3 R16, R6, 0x20, RZ ;  /* 0x0000002006107810 */ /* 0x000fe20007ffe0ff */
[----:B------:R-:W-:Y:S03]  /*0da0*/  BSSY B0, `(.L_x_363) ;  /* 0x0000013000007945 */ /* 0x000fe60003800000 */
[----:B------:R-:W-:-:S13]  /*0db0*/  ISETP.GE.AND P0, PT, R16, UR28, PT ;  /* 0x0000001c10007c0c */ /* 0x000fda000bf06270 */
[----:B------:R-:W-:Y:S05]  /*0dc0*/  @P0 BRA `(.L_x_364) ;  /* 0x0000010000000947 */ /* 0x000fea0003800000 */
[----:B-1----:R-:W-:Y:S01]  /*0dd0*/  IADD3 R4, P0, R2, 0x20, RZ ;  /* 0x0000002002047810 */ /* 0x002fe20007f1e0ff */
[----:B------:R-:W-:Y:S01]  /*0de0*/  IMAD.MOV.U32 R10, RZ, RZ, R12 ;  /* 0x000000ffff0a7224 */ /* 0x000fe200078e000c */
[----:B------:R-:W-:Y:S02]  /*0df0*/  MOV R11, R9 ;  /* 0x00000009000b7202 */ /* 0x000fe40000000f00 */
[----:B------:R-:W-:Y:S01]  /*0e00*/  ISETP.GE.AND P2, PT, R0, c[0x0][0x220], PT ;  /* 0x0000880000007a0c */ /* 0x000fe20003f46270 */
[----:B------:R-:W-:Y:S01]  /*0e10*/  IMAD.X R5, RZ, RZ, R3, P0 ;  /* 0x000000ffff057224 */ /* 0x000fe200000e0603 */
        /* <DEDUP_REMOVED lines=11> */
.L_x_364:
[----:B------:R-:W-:Y:S05]  /*0ed0*/  BSYNC B0 ;  /* 0x0000000000007941 */ /* 0x000fea0003800000 */
.L_x_363:
        /* <DEDUP_REMOVED lines=20> */
.L_x_366:
[----:B------:R-:W-:Y:S05]  /*1020*/  BSYNC B0 ;  /* 0x0000000000007941 */ /* 0x000fea0003800000 */
.L_x_365:
[----:B------:R-:W-:Y:S01]  /*1030*/  IADD3 R10, R6, 0x60, RZ ;  /* 0x00000060060a7810 */ /* 0x000fe20007ffe0ff */
[----:B------:R-:W-:Y:S03]  /*1040*/  BSSY B0, `(.L_x_367) ;  /* 0x0000012000007945 */ /* 0x000fe60003800000 */
[----:B------:R-:W-:-:S13]  /*1050*/  ISETP.GE.AND P0, PT, R10, UR28, PT ;  /* 0x0000001c0a007c0c */ /* 0x000fda000bf06270 */
[----:B------:R-:W-:Y:S05]  /*1060*/  @P0 BRA `(.L_x_368) ;  /* 0x000000f000000947 */ /* 0x000fea0003800000 */
[----:B-1----:R-:W-:Y:S01]  /*1070*/  IADD3 R4, P0, R2, 0x60, RZ ;  /* 0x0000006002047810 */ /* 0x002fe20007f1e0ff */
        /* <DEDUP_REMOVED lines=14> */
.L_x_368:
[----:B------:R-:W-:Y:S05]  /*1160*/  BSYNC B0 ;  /* 0x0000000000007941 */ /* 0x000fea0003800000 */
.L_x_367:
[----:B------:R-:W-:-:S04]  /*1170*/  ISETP.NE.AND P6, PT, R15, RZ, PT ;  /* 0x000000ff0f00720c */ /* 0x000fc80003fc5270 */
[----:B------:R-:W-:Y:S02]  /*1180*/  ISETP.GE.OR P5, PT, R6, UR28, P6 ;  /* 0x0000001c06007c0c */ /* 0x000fe4000b7a6670 */
[----:B------:R-:W-:Y:S02]  /*1190*/  ISETP.GE.OR P4, PT, R16, UR28, P6 ;  /* 0x0000001c10007c0c */ /* 0x000fe4000b786670 */
[----:B------:R-:W-:Y:S02]  /*11a0*/  ISETP.GE.OR P3, PT, R14, UR28, P6 ;  /* 0x0000001c0e007c0c */ /* 0x000fe4000b766670 */
[----:B------:R-:W-:-:S07]  /*11b0*/  ISETP.GE.OR P6, PT, R10, UR28, P6 ;  /* 0x0000001c0a007c0c */ /* 0x000fce000b7c6670 */
[----:B------:R-:W-:Y:S02]  /*11c0*/  @!P5 IMAD R0, R6, UR20, RZ ;  /* 0x000000140600dc24 */ /* 0x000fe4000f8e02ff */
[----:B-1----:R-:W-:Y:S02]  /*11d0*/  @!P4 IMAD R3, R16, UR20, RZ ;  /* 0x000000141003cc24 */ /* 0x002fe4000f8e02ff */
[----:B------:R-:W-:Y:S01]  /*11e0*/  @!P3 IMAD R5, R14, UR20, RZ ;  /* 0x000000140e05bc24 */ /* 0x000fe2000f8e02ff */
[C---:B------:R-:W-:Y:S02]  /*11f0*/  @!P5 IADD3 R2, P0, R0.reuse, UR8, RZ ;  /* 0x000000080002dc10 */ /* 0x040fe4000ff1e0ff */
[----:B------:R-:W-:Y:S02]  /*1200*/  @!P4 IADD3 R9, P1, R3, UR8, RZ ;  /* 0x000000080309cc10 */ /* 0x000fe4000ff3e0ff */
[----:B------:R-:W-:Y:S02]  /*1210*/  @!P5 LEA.HI.X.SX32 R0, R0, UR6, 0x1, P0 ;  /* 0x000000060000dc11 */ /* 0x000fe400080f0eff */
[----:B------:R-:W-:-:S02]  /*1220*/  @!P5 LEA R6, P2, R2, c[0x0][0x200], 0x2 ;  /* 0x000080000206da11 */ /* 0x000fc400078410ff */
[----:B------:R-:W-:Y:S02]  /*1230*/  @!P3 IADD3 R8, P0, R5, UR8, RZ ;  /* 0x000000080508bc10 */ /* 0x000fe4000ff1e0ff */
[----:B------:R-:W-:Y:S02]  /*1240*/  @!P4 LEA.HI.X.SX32 R3, R3, UR6, 0x1, P1 ;  /* 0x000000060303cc11 */ /* 0x000fe400088f0eff */
[----:B------:R-:W-:Y:S02]  /*1250*/  @!P5 LEA.HI.X R7, R2, c[0x0][0x204], R0, 0x2, P2 ;  /* 0x000081000207da11 */ /* 0x000fe400010f1400 */
[----:B------:R-:W-:Y:S02]  /*1260*/  @!P4 LEA R4, P1, R9, c[0x0][0x200], 0x2 ;  /* 0x000080000904ca11 */ /* 0x000fe400078210ff */
[----:B------:R-:W-:Y:S02]  /*1270*/  @!P3 LEA.HI.X.SX32 R0, R5, UR6, 0x1, P0 ;  /* 0x000000060500bc11 */ /* 0x000fe400080f0eff */
        /* <DEDUP_REMOVED lines=10> */
[----:B-1----:R-:W-:-:S05]  /*1320*/  IMAD R0, R10, UR20, RZ ;  /* 0x000000140a007c24 */ /* 0x002fca000f8e02ff */
[----:B------:R-:W-:-:S04]  /*1330*/  IADD3 R3, P0, R0, UR8, RZ ;  /* 0x0000000800037c10 */ /* 0x000fc8000ff1e0ff */
[----:B------:R-:W-:Y:S02]  /*1340*/  LEA.HI.X.SX32 R0, R0, UR6, 0x1, P0 ;  /* 0x0000000600007c11 */ /* 0x000fe400080f0eff */
[----:B------:R-:W-:-:S04]  /*1350*/  LEA R2, P0, R3, c[0x0][0x200], 0x2 ;  /* 0x0000800003027a11 */ /* 0x000fc800078010ff */
[----:B------:R-:W-:Y:S01]  /*1360*/  LEA.HI.X R3, R3, c[0x0][0x204], R0, 0x2, P0 ;  /* 0x0000810003037a11 */ /* 0x000fe200000f1400 */
[----:B------:R-:W-:-:S05]  /*1370*/  IMAD.MOV.U32 R0, RZ, RZ, 0x7f800000 ;  /* 0x7f800000ff007424 */ /* 0x000fca00078e00ff */
[----:B------:R-:W-:Y:S01]  /*1380*/  STG.E [R2.64], R0 ;  /* 0x0000000002007986 */ /* 0x000fe2000c10191e */
[----:B------:R-:W-:Y:S05]  /*1390*/  EXIT ;  /* 0x000000000000794d */ /* 0x000fea0003800000 */
.L_x_360:
[----:B------:R-:W-:Y:S01]  /*13a0*/  UISETP.NE.AND UP0, UPT, UR26, -0x1, UPT ;  /* 0xffffffff1a00788c */ /* 0x000fe2000bf05270 */
[----:B------:R-:W1:Y:S01]  /*13b0*/  LDC.U8 R144, c[0x0][0x2d8] ;  /* 0x0000b600ff907b82 */ /* 0x000e620000000000 */
[----:B------:R-:W-:Y:S02]  /*13c0*/  UISETP.NE.AND UP1, UPT, UR14, -0x1, UPT ;  /* 0xffffffff0e00788c */ /* 0x000fe4000bf25270 */
[----:B------:R-:W-:Y:S02]  /*13d0*/  ULDC.64 UR4, c[0x0][0x190] ;  /* 0x0000640000047ab9 */ /* 0x000fe40000000a00 */
[----:B------:R-:W-:Y:S02]  /*13e0*/  ULDC.64 UR6, c[0x0][0x178] ;  /* 0x00005e0000067ab9 */ /* 0x000fe40000000a00 */
[----:B------:R-:W-:-:S03]  /*13f0*/  PLOP3.LUT P0, PT, PT, PT, UP1, 0x80, 0x0 ;  /* 0x000000000000781c */ /* 0x000fc60003f0f018 */
[----:B------:R-:W-:Y:S02]  /*1400*/  @UP0 UIMAD.WIDE.U32 UR22, UR26, UR4, URZ ;  /* 0x000000041a1602a5 */ /* 0x000fe4000f8e003f */
[----:B------:R-:W-:Y:S02]  /*1410*/  @!UP0 USHF.R.S32.HI UR15, URZ, 0x1f, UR11 ;  /* 0x0000001f3f0f8899 */ /* 0x000fe4000801140b */
[----:B------:R-:W-:Y:S02]  /*1420*/  @UP1 UIADD3 UR16, UR13, UR14, URZ ;  /* 0x0000000e0d101290 */ /* 0x000fe4000fffe03f */
[----:B------:R-:W-:Y:S02]  /*1430*/  @UP0 UIMAD UR12, UR26, UR5, UR23 ;  /* 0x000000051a0c02a4 */ /* 0x000fe4000f8e0217 */
[----:B------:R-:W-:Y:S02]  /*1440*/  @!UP0 UIMAD UR15, UR15, UR6, URZ ;  /* 0x000000060f0f82a4 */ /* 0x000fe4000f8e023f */
[----:B------:R-:W-:-:S02]  /*1450*/  ULDC.64 UR4, c[0x0][0x198] ;  /* 0x0000660000047ab9 */ /* 0x000fc40000000a00 */
[----:B------:R-:W-:Y:S02]  /*1460*/  @!UP0 UIMAD.WIDE.U32 UR20, UR11, UR6, URZ ;  /* 0x000000060b1482a5 */ /* 0x000fe4000f8e003f */
[----:B------:R-:W-:Y:S02]  /*1470*/  @UP1 UIMAD.WIDE.U32 UR24, UR16, UR4, URZ ;  /* 0x00000004101812a5 */ /* 0x000fe4000f8e003f */
[----:B------:R-:W-:Y:S02]  /*1480*/  @!UP0 UIMAD UR7, UR11, UR7, UR15 ;  /* 0x000000070b0782a4 */ /* 0x000fe4000f8e020f */
[----:B------:R-:W-:Y:S02]  /*1490*/  @UP1 UIMAD UR15, UR16, UR5, UR25 ;  /* 0x00000005100f12a4 */ /* 0x000fe4000f8e0219 */
[----:B------:R-:W-:Y:S02]  /*14a0*/  @UP0 UMOV UR6, UR22 ;  /* 0x0000001600060c82 */ /* 0x000fe40008000000 */
[----:B------:R-:W-:-:S02]  /*14b0*/  @!UP0 UIADD3 UR12, UR21, UR7, URZ ;  /* 0x00000007150c8290 */ /* 0x000fc4000fffe03f */
[----:B------:R-:W-:Y:S02]  /*14c0*/  @!UP0 UMOV UR6, UR20 ;  /* 0x0000001400068c82 */ /* 0x000fe40008000000 */
[----:B------:R-:W-:Y:S01]  /*14d0*/  @UP1 UMOV UR16, UR24 ;  /* 0x0000001800101c82 */ /* 0x000fe20008000000 */
[----:B------:R-:W-:Y:S05]  /*14e0*/  @P0 BRA `(.L_x_369) ;  /* 0x000000c000000947 */ /* 0x000fea0003800000 */
[----:B-1----:R-:W-:Y:S02]  /*14f0*/  USHF.R.S32.HI UR15, URZ, 0x1f, UR13 ;  /* 0x0000001f3f0f7899 */ /* 0x002fe4000801140d */
[----:B------:R-:W-:Y:S02]  /*1500*/  ULDC.64 UR4, c[0x0][0x198] ;  /* 0x0000660000047ab9 */ /* 0x000fe40000000a00 */
[----:B------:R-:W-:Y:S02]  /*1510*/  UIMAD UR15, UR15, UR4, URZ ;  /* 0x000000040f0f72a4 */ /* 0x000fe4000f8e023f */
[----:B------:R-:W-:Y:S02]  /*1520*/  UIMAD.WIDE.U32 UR16, UR13, UR4, URZ ;  /* 0x000000040d1072a5 */ /* 0x000fe4000f8e003f */
[----:B------:R-:W-:-:S02]  /*1530*/  UIMAD UR15, UR13, UR5, UR15 ;  /* 0x000000050d0f72a4 */ /* 0x000fc4000f8e020f */
[----:B------:R-:W-:Y:S02]  /*1540*/  USHF.R.S32.HI UR7, URZ, 0x1f, UR11 ;  /* 0x0000001f3f077899 */ /* 0x000fe4000801140b */
[----:B------:R-:W-:Y:S02]  /*1550*/  ULDC.64 UR4, c[0x0][0x180] ;  /* 0x0000600000047ab9 */ /* 0x000fe40000000a00 */
[----:B------:R-:W-:Y:S02]  /*1560*/  UIADD3 UR17, UR17, UR15, URZ ;  /* 0x0000000f11117290 */ /* 0x000fe4000fffe03f */
[----:B------:R-:W-:Y:S02]  /*1570*/  UIMAD UR7, UR7, UR4, URZ ;  /* 0x00000004070772a4 */ /* 0x000fe4000f8e023f */
[----:B------:R-:W-:Y:S02]  /*1580*/  UIMAD.WIDE.U32 UR16, UR11, UR4, UR16 ;  /* 0x000000040b1072a5 */ /* 0x000fe4000f8e0010 */
[----:B------:R-:W-:-:S04]  /*1590*/  UIMAD UR5, UR11, UR5, UR7 ;  /* 0x000000050b0572a4 */ /* 0x000fc8000f8e0207 */
[----:B------:R-:W-:Y:S02]  /*15a0*/  UIADD3 UR15, UR17, UR5, URZ ;  /* 0x00000005110f7290 */ /* 0x000fe4000fffe03f */
.L_x_369:
[----:B-1----:R-:W-:Y:S01]  /*15b0*/  IABS R4, c[0x0][0x1c8] ;  /* 0x0000720000047a13 */ /* 0x002fe20000000000 */
[----:B------:R-:W1:Y:S01]  /*15c0*/  S2R R5, SR_CTAID.Z ;  /* 0x0000000000057919 */ /* 0x000e620000002700 */
[----:B------:R-:W-:Y:S02]  /*15d0*/  ULDC UR4, c[0x0][0x1c8] ;  /* 0x0000720000047ab9 */ /* 0x000fe40000000800 */
[----:B------:R-:W2:Y:S01]  /*15e0*/  I2F.RP R2, R4 ;  /* 0x0000000400027306 */ /* 0x000ea20000209400 */
[----:B------:R-:W-:Y:S02]  /*15f0*/  ULOP3.LUT UR4, UR10, UR4, URZ, 0x3c, !UPT ;  /* 0x000000040a047292 */ /* 0x000fe4000f8e3c3f */
[----:B------:R-:W-:Y:S02]  /*1600*/  @UP1 UIADD3 UR14, UR13, UR14, URZ ;  /* 0x0000000e0d0e1290 */ /* 0x000fe4000fffe03f */
[----:B------:R-:W-:Y:S02]  /*1610*/  USHF.R.S32.HI UR7, URZ, 0x1f, UR10 ;  /* 0x0000001f3f077899 */ /* 0x000fe4000801140a */
[----:B------:R-:W-:Y:S01]  /*1620*/  ISETP.LE.AND P1, PT, RZ, UR4, PT ;  /* 0x00000004ff007c0c */ /* 0x000fe2000bf23270 */
[----:B------:R-:W-:-:S02]  /*1630*/  ULDC.64 UR4, c[0x0][0x1a0] ;  /* 0x0000680000047ab9 */ /* 0x000fc40000000a00 */
[----:B------:R-:W-:-:S04]  /*1640*/  @UP1 UIMAD.WIDE.U32 UR20, UR14, UR4, URZ ;  /* 0x000000040e1412a5 */ /* 0x000fc8000f8e003f */
[----:B------:R-:W-:Y:S01]  /*1650*/  @UP1 UIMAD UR14, UR14, UR5, UR21 ;  /* 0x000000050e0e12a4 */ /* 0x000fe2000f8e0215 */
[----:B--2---:R-:W2:Y:S02]  /*1660*/  MUFU.RCP R2, R2 ;  /* 0x0000000200027308 */ /* 0x004ea40000001000 */
[----:B------:R-:W-:Y:S01]  /*1670*/  @UP1 UMOV UR4, UR20 ;  /* 0x0000001400041c82 */ /* 0x000fe20008000000 */
[----:B-1----:R-:W-:Y:S02]  /*1680*/  IABS R5, R5 ;  /* 0x0000000500057213 */ /* 0x002fe40000000000 */
[----:B--2---:R-:W-:-:S04]  /*1690*/  IADD3 R2, R2, 0xffffffe, RZ ;  /* 0x0ffffffe02027810 */ /* 0x004fc80007ffe0ff */
[----:B------:R-:W1:Y:S02]  /*16a0*/  F2I.FTZ.U32.TRUNC.NTZ R3, R2 ;  /* 0x0000000200037305 */ /* 0x000e64000021f000 */
[----:B-1----:R-:W-:Y:S02]  /*16b0*/  IMAD.MOV R0, RZ, RZ, -R3 ;  /* 0x000000ffff007224 */ /* 0x002fe400078e0a03 */
[----:B------:R-:W-:Y:S02]  /*16c0*/  IMAD.MOV.U32 R2, RZ, RZ, RZ ;  /* 0x000000ffff027224 */ /* 0x000fe400078e00ff */
[----:B------:R-:W-:-:S04]  /*16d0*/  IMAD R0, R0, R4, RZ ;  /* 0x0000000400007224 */ /* 0x000fc800078e02ff */
[----:B------:R-:W-:-:S04]  /*16e0*/  IMAD.HI.U32 R0, R3, R0, R2 ;  /* 0x0000000003007227 */ /* 0x000fc800078e0002 */
[----:B------:R-:W-:-:S04]  /*16f0*/  IMAD.MOV.U32 R3, RZ, RZ, R5 ;  /* 0x000000ffff037224 */ /* 0x000fc800078e0005 */
[----:B------:R-:W-:-:S04]  /*1700*/  IMAD.HI.U32 R0, R0, R3, RZ ;  /* 0x0000000300007227 */ /* 0x000fc800078e00ff */
[----:B------:R-:W-:-:S04]  /*1710*/  IMAD.MOV R2, RZ, RZ, -R0 ;  /* 0x000000ffff027224 */ /* 0x000fc800078e0a00 */
[----:B------:R-:W-:-:S05]  /*1720*/  IMAD R2, R4, R2, R3 ;  /* 0x0000000204027224 */ /* 0x000fca00078e0203 */
[----:B------:R-:W-:-:S13]  /*1730*/  ISETP.GT.U32.AND P2, PT, R4, R2, PT ;  /* 0x000000020400720c */ /* 0x000fda0003f44070 */
[----:B------:R-:W-:Y:S01]  /*1740*/  @!P2 IMAD.IADD R2, R2, 0x1, -R4 ;  /* 0x000000010202a824 */ /* 0x000fe200078e0a04 */
[----:B------:R-:W-:Y:S02]  /*1750*/  @!P2 IADD3 R0, R0, 0x1, RZ ;  /* 0x000000010000a810 */ /* 0x000fe40007ffe0ff */
[----:B------:R-:W-:Y:S02]  /*1760*/  ISETP.NE.AND P2, PT, RZ, c[0x0][0x1c8], PT ;  /* 0x00007200ff007a0c */ /* 0x000fe40003f45270 */
[----:B------:R-:W-:-:S13]  /*1770*/  ISETP.GE.U32.AND P3, PT, R2, R4, PT ;  /* 0x000000040200720c */ /* 0x000fda0003f66070 */
[----:B------:R-:W-:-:S05]  /*1780*/  @P3 IADD3 R0, R0, 0x1, RZ ;  /* 0x0000000100003810 */ /* 0x000fca0007ffe0ff */
[----:B------:R-:W-:Y:S01]  /*1790*/  @!P1 IMAD.MOV R0, RZ, RZ, -R0 ;  /* 0x000000ffff009224 */ /* 0x000fe200078e0a00 */
[----:B------:R-:W-:Y:S01]  /*17a0*/  @!P2 LOP3.LUT R0, RZ, c[0x0][0x1c8], RZ, 0x33, !PT ;  /* 0x00007200ff00aa12 */ /* 0x000fe200078e33ff */
[----:B------:R-:W-:Y:S05]  /*17b0*/  @P0 BRA `(.L_x_370) ;  /* 0x000000d000000947 */ /* 0x000fea0003800000 */
[----:B------:R-:W-:Y:S02]  /*17c0*/  USHF.R.S32.HI UR14, URZ, 0x1f, UR13 ;  /* 0x0000001f3f0e7899 */ /* 0x000fe4000801140d */
[----:B------:R-:W-:Y:S02]  /*17d0*/  ULDC.64 UR4, c[0x0][0x1a0] ;  /* 0x0000680000047ab9 */ /* 0x000fe40000000a00 */
[----:B------:R-:W-:Y:S02]  /*17e0*/  UIMAD UR14, UR14, UR4, URZ ;  /* 0x000000040e0e72a4 */ /* 0x000fe4000f8e023f */
[----:B------:R-:W-:Y:S02]  /*17f0*/  UIMAD.WIDE.U32 UR20, UR13, UR4, URZ ;  /* 0x000000040d1472a5 */ /* 0x000fe4000f8e003f */
[----:B------:R-:W-:-:S02]  /*1800*/  UIMAD UR14, UR13, UR5, UR14 ;  /* 0x000000050d0e72a4 */ /* 0x000fc4000f8e020e */
[----:B------:R-:W-:Y:S02]  /*1810*/  USHF.R.S32.HI UR13, URZ, 0x1f, UR11 ;  /* 0x0000001f3f0d7899 */ /* 0x000fe4000801140b */
[----:B------:R-:W-:Y:S02]  /*1820*/  UIADD3 UR21, UR21, UR14, URZ ;  /* 0x0000000e15157290 */ /* 0x000fe4000fffe03f */
[----:B------:R-:W-:Y:S02]  /*1830*/  ULDC.64 UR4, c[0x0][0x188] ;  /* 0x0000620000047ab9 */ /* 0x000fe40000000a00 */
[----:B------:R-:W-:Y:S02]  /*1840*/  UIMAD UR13, UR13, UR4, URZ ;  /* 0x000000040d0d72a4 */ /* 0x000fe4000f8e023f */
[----:B------:R-:W-:Y:S02]  /*1850*/  UIMAD.WIDE.U32 UR20, UR11, UR4, UR20 ;  /* 0x000000040b1472a5 */ /* 0x000fe4000f8e0014 */
[----:B------:R-:W-:-:S04]  /*1860*/  UIMAD UR5, UR11, UR5, UR13 ;  /* 0x000000050b0572a4 */ /* 0x000fc8000f8e020d */
[----:B------:R-:W-:Y:S02]  /*1870*/  UIADD3 UR14, UR21, UR5, URZ ;  /* 0x00000005150e7290 */ /* 0x000fe4000fffe03f */
[----:B------:R-:W-:Y:S02]  /*1880*/  UMOV UR4, UR20 ;  /* 0x0000001400047c82 */ /* 0x000fe40008000000 */
.L_x_370:
[CC--:B------:R-:W-:Y:S01]  /*1890*/  LEA.HI R7, R6.reuse, R25.reuse, RZ, 0x2 ;  /* 0x0000001906077211 */ /* 0x0c0fe200078f10ff */
[----:B------:R-:W1:Y:S01]  /*18a0*/  S2R R16, SR_CTAID.Z ;  /* 0x0000000000107919 */ /* 0x000e620000002700 */
[CC--:B------:R-:W-:Y:S01]  /*18b0*/  LEA.HI R26, R6.reuse, R25.reuse, RZ, 0x3 ;  /* 0x00000019061a7211 */ /* 0x0c0fe200078f18ff */
[----:B------:R-:W-:Y:S01]  /*18c0*/  IMAD.U32 R8, RZ, RZ, UR27 ;  /* 0x0000001bff087e24 */ /* 0x000fe2000f8e00ff */
[----:B------:R-:W-:Y:S01]  /*18d0*/  LOP3.LUT R2, R7, 0xfffffffc, RZ, 0xc0, !PT ;  /* 0xfffffffc07027812 */ /* 0x000fe200078ec0ff */
[----:B------:R-:W-:Y:S01]  /*18e0*/  BSSY B0, `(.L_x_371) ;  /* 0x0000066000007945 */ /* 0x000fe20003800000 */
[----:B------:R-:W-:Y:S02]  /*18f0*/  SHF.R.S32.HI R23, RZ, 0x3, R26 ;  /* 0x00000003ff177819 */ /* 0x000fe4000001141a */
[----:B------:R-:W-:Y:S01]  /*1900*/  LEA.HI R24, R6, R25, RZ, 0x4 ;  /* 0x0000001906187211 */ /* 0x000fe200078f20ff */
[----:B------:R-:W-:Y:S01]  /*1910*/  IMAD.IADD R2, R25, 0x1, -R2 ;  /* 0x0000000119027824 */ /* 0x000fe200078e0a02 */
[----:B------:R-:W-:Y:S01]  /*1920*/  SHF.R.S32.HI R4, RZ, 0x2, R7 ;  /* 0x00000002ff047819 */ /* 0x000fe20000011407 */
[----:B------:R-:W-:Y:S01]  /*1930*/  IMAD.SHL.U32 R3, R23, 0x40, RZ ;  /* 0x0000004017037824 */ /* 0x000fe200078e00ff */
[----:B------:R-:W-:Y:S01]  /*1940*/  LOP3.LUT R6, R24, 0xfffffff0, RZ, 0xc0, !PT ;  /* 0xfffffff018067812 */ /* 0x000fe200078ec0ff */
[----:B------:R-:W-:Y:S01]  /*1950*/  IMAD.SHL.U32 R162, R2, 0x8, RZ ;  /* 0x0000000802a27824 */ /* 0x000fe200078e00ff */
[----:B------:R-:W-:-:S02]  /*1960*/  LEA.HI R7, R7, R4, RZ, 0x1 ;  /* 0x0000000407077211 */ /* 0x000fc400078f08ff */
[----:B------:R-:W-:Y:S01]  /*1970*/  LOP3.LUT R2, R3, 0xc0, RZ, 0xc0, !PT ;  /* 0x000000c003027812 */ /* 0x000fe200078ec0ff */
[----:B------:R-:W-:Y:S01]  /*1980*/  IMAD.IADD R19, R25, 0x1, -R6 ;  /* 0x0000000119137824 */ /* 0x000fe200078e0a06 */
[----:B------:R-:W-:Y:S02]  /*1990*/  SHF.R.S32.HI R145, RZ, 0x5, R10 ;  /* 0x00000005ff917819 */ /* 0x000fe4000001140a */
[----:B------:R-:W-:Y:S02]  /*19a0*/  LOP3.LUT R3, R2, 0x18, R162, 0xf8, !PT ;  /* 0x0000001802037812 */ /* 0x000fe400078ef8a2 */
[----:B------:R-:W-:Y:S02]  /*19b0*/  SHF.R.U32.HI R2, RZ, 0x3, R2 ;  /* 0x00000003ff027819 */ /* 0x000fe40000011602 */
[----:B------:R-:W-:Y:S02]  /*19c0*/  LEA.HI R21, R19, R19, RZ, 0x1 ;  /* 0x0000001313157211 */ /* 0x000fe400078f08ff */
[----:B------:R-:W-:-:S02]  /*19d0*/  LOP3.LUT R13, R3, R2, RZ, 0x3c, !PT ;  /* 0x00000002030d7212 */ /* 0x000fc400078e3cff */
[----:B------:R-:W-:Y:S02]  /*19e0*/  LOP3.LUT R3, R7, 0x7fffffe, RZ, 0xc0, !PT ;  /* 0x07fffffe07037812 */ /* 0x000fe400078ec0ff */
[--C-:B------:R-:W-:Y:S02]  /*19f0*/  SHF.R.S32.HI R10, RZ, 0x1, R21.reuse ;  /* 0x00000001ff0a7819 */ /* 0x100fe40000011415 */
[----:B------:R-:W-:Y:S01]  /*1a00*/  SHF.R.S32.HI R6, RZ, 0x1f, R21 ;  /* 0x0000001fff067819 */ /* 0x000fe20000011415 */
[----:B------:R-:W-:Y:S01]  /*1a10*/  IMAD.IADD R3, R4, 0x1, -R3 ;  /* 0x0000000104037824 */ /* 0x000fe200078e0a03 */
[----:B------:R-:W-:Y:S02]  /*1a20*/  SHF.R.S32.HI R5, RZ, 0x1f, R4 ;  /* 0x0000001fff057819 */ /* 0x000fe40000011404 */
[----:B------:R-:W-:Y:S01]  /*1a30*/  SHF.R.S32.HI R163, RZ, 0x1f, R162 ;  /* 0x0000001fffa37819 */ /* 0x000fe200000114a2 */
[----:B------:R-:W-:Y:S01]  /*1a40*/  IMAD R14, R145, 0x8, R3 ;  /* 0x00000008910e7824 */ /* 0x000fe200078e0203 */
[----:B------:R-:W-:Y:S01]  /*1a50*/  IADD3 R2, P0, R162, UR6, RZ ;  /* 0x00000006a2027c10 */ /* 0x000fe2000ff1e0ff */
[----:B------:R-:W-:Y:S01]  /*1a60*/  IMAD R12, R5, c[0x0][0x198], RZ ;  /* 0x00006600050c7a24 */ /* 0x000fe200078e02ff */
[----:B------:R-:W-:Y:S01]  /*1a70*/  LEA.HI R6, R6, R10, RZ, 0x2 ;  /* 0x0000000a06067211 */ /* 0x000fe200078f10ff */
[----:B------:R2:W-:Y:S01]  /*1a80*/  STL.64 [R1+0x60], R162 ;  /* 0x000060a201007387 */ /* 0x0005e20000100a00 */
[----:B------:R-:W-:Y:S01]  /*1a90*/  IADD3.X R3, R163, UR12, RZ, P0, !PT ;  /* 0x0000000ca3037c10 */ /* 0x000fe200087fe4ff */
[----:B------:R-:W-:Y:S01]  /*1aa0*/  IMAD R12, R4, c[0x0][0x19c], R12 ;  /* 0x00006700040c7a24 */ /* 0x000fe200078e020c */
[----:B------:R-:W-:Y:S01]  /*1ab0*/  LOP3.LUT R11, R6, 0xfffffffc, RZ, 0xc0, !PT ;  /* 0xfffffffc060b7812 */ /* 0x000fe200078ec0ff */
[----:B------:R-:W-:Y:S01]  /*1ac0*/  IMAD.WIDE.U32 R6, R4, c[0x0][0x198], R162 ;  /* 0x0000660004067a25 */ /* 0x000fe200078e00a2 */
[C---:B------:R-:W-:Y:S01]  /*1ad0*/  IADD3 R159, R162.reuse, 0x20, RZ ;  /* 0x00000020a29f7810 */ /* 0x040fe20007ffe0ff */
[----:B------:R-:W-:Y:S01]  /*1ae0*/  UIADD3 UR6, -UR8, UR28, URZ ;  /* 0x0000001c08067290 */ /* 0x000fe2000fffe13f */
[----:B------:R-:W-:Y:S01]  /*1af0*/  IADD3 R158, R162, 0x40, RZ ;  /* 0x00000040a29e7810 */ /* 0x000fe20007ffe0ff */
[----:B------:R-:W-:Y:S01]  /*1b00*/  IMAD.IADD R22, R10, 0x1, -R11 ;  /* 0x000000010a167824 */ /* 0x000fe200078e0a0b */
[----:B------:R-:W-:Y:S01]  /*1b10*/  IADD3 R6, P0, R6, UR16, RZ ;  /* 0x0000001006067c10 */ /* 0x000fe2000ff1e0ff */
[----:B-1----:R-:W-:Y:S01]  /*1b20*/  IMAD.WIDE.U32 R16, R16, c[0x0][0x1a8], R2 ;  /* 0x00006a0010107a25 */ /* 0x002fe200078e0002 */
[----:B------:R-:W-:-:S02]  /*1b30*/  SHF.R.S32.HI R10, RZ, 0x1f, R0 ;  /* 0x0000001fff0a7819 */ /* 0x000fc40000011400 */
[----:B------:R-:W-:Y:S01]  /*1b40*/  IADD3.X R7, R7, UR15, R12, P0, !PT ;  /* 0x0000000f07077c10 */ /* 0x000fe200087fe40c */
[----:B------:R-:W-:Y:S01]  /*1b50*/  IMAD R11, R5, c[0x0][0x1a0], RZ ;  /* 0x00006800050b7a24 */ /* 0x000fe200078e02ff */
[----:B------:R-:W-:Y:S01]  /*1b60*/  LOP3.LUT P1, RZ, R22, 0x2, RZ, 0xc0, !PT ;  /* 0x0000000216ff7812 */ /* 0x000fe2000782c0ff */
[----:B------:R-:W-:-:S04]  /*1b70*/  IMAD.WIDE.U32 R2, R4, c[0x0][0x1a0], R162 ;  /* 0x0000680004027a25 */ /* 0x000fc800078e00a2 */
[----:B------:R-:W-:Y:S01]  /*1b80*/  IMAD R11, R4, c[0x0][0x1a4], R11 ;  /* 0x00006900040b7a24 */ /* 0x000fe200078e020b */
[----:B------:R-:W-:Y:S01]  /*1b90*/  IADD3 R2, P0, R2, UR4, RZ ;  /* 0x0000000402027c10 */ /* 0x000fe2000ff1e0ff */
[C---:B------:R-:W-:Y:S01]  /*1ba0*/  IMAD R12, R10.reuse, c[0x0][0x1b0], RZ ;  /* 0x00006c000a0c7a24 */ /* 0x040fe200078e02ff */
[----:B------:R-:W-:Y:S01]  /*1bb0*/  ULDC.64 UR4, c[0x0][0x1a8] ;  /* 0x00006a0000047ab9 */ /* 0x000fe20000000a00 */
[----:B------:R-:W-:Y:S01]  /*1bc0*/  IMAD R10, R10, c[0x0][0x1b8], RZ ;  /* 0x00006e000a0a7a24 */ /* 0x000fe200078e02ff */
[----:B------:R-:W-:Y:S01]  /*1bd0*/  IADD3.X R3, R3, UR14, R11, P0, !PT ;  /* 0x0000000e03037c10 */ /* 0x000fe200087fe40b */
[----:B------:R-:W-:Y:S01]  /*1be0*/  IMAD.WIDE.U32 R32, R0, c[0x0][0x1b0], R6 ;  /* 0x00006c0000207a25 */ /* 0x000fe200078e0006 */
[----:B------:R-:W-:Y:S01]  /*1bf0*/  ISETP.GE.AND P0, PT, R4, UR6, PT ;  /* 0x0000000604007c0c */ /* 0x000fe2000bf06270 */
[----:B------:R-:W-:Y:S02]  /*1c00*/  UIMAD UR4, UR7, UR4, URZ ;  /* 0x00000004070472a4 */ /* 0x000fe4000f8e023f */
[C---:B------:R-:W-:Y:S01]  /*1c10*/  IMAD R10, R0.reuse, c[0x0][0x1bc], R10 ;  /* 0x00006f00000a7a24 */ /* 0x040fe200078e020a */
[----:B------:R2:W-:Y:S01]  /*1c20*/  STL.64 [R1+0x70], R32 ;  /* 0x0000702001007387 */ /* 0x0005e20000100a00 */
[----:B------:R-:W-:Y:S01]  /*1c30*/  IMAD.WIDE.U32 R28, R0, c[0x0][0x1b8], R2 ;  /* 0x00006e00001c7a25 */ /* 0x000fe200078e0002 */
[----:B------:R-:W-:-:S03]  /*1c40*/  UIMAD UR4, UR10, UR5, UR4 ;  /* 0x000000050a0472a4 */ /* 0x000fc6000f8e0204 */
[----:B------:R-:W-:Y:S01]  /*1c50*/  IMAD R12, R0, c[0x0][0x1b4], R12 ;  /* 0x00006d00000c7a24 */ /* 0x000fe200078e020c */
[----:B------:R2:W-:Y:S01]  /*1c60*/  STL.64 [R1+0x58], R28 ;  /* 0x0000581c01007387 */ /* 0x0005e20000100a00 */
[----:B------:R-:W-:Y:S01]  /*1c70*/  IMAD.IADD R31, R29, 0x1, R10 ;  /* 0x000000011d1f7824 */ /* 0x000fe200078e020a */
[----:B------:R-:W-:Y:S01]  /*1c80*/  IADD3 R11, R17, UR4, RZ ;  /* 0x00000004110b7c10 */ /* 0x000fe2000fffe0ff */
[----:B------:R-:W-:Y:S01]  /*1c90*/  IMAD.IADD R35, R33, 0x1, R12 ;  /* 0x0000000121237824 */ /* 0x000fe200078e020c */
[----:B------:R2:W-:Y:S01]  /*1ca0*/  STL [R1+0x78], R159 ;  /* 0x0000789f01007387 */ /* 0x0005e20000100800 */
[----:B------:R-:W-:Y:S02]  /*1cb0*/  IMAD.MOV.U32 R3, RZ, RZ, 0x10 ;  /* 0x00000010ff037424 */ /* 0x000fe400078e00ff */
[----:B------:R-:W-:Y:S01]  /*1cc0*/  IMAD.U32 R13, R14, 0x20, R13 ;  /* 0x000000200e0d7824 */ /* 0x000fe200078e000d */
[----:B------:R2:W-:Y:S01]  /*1cd0*/  STL [R1+0x7c], R158 ;  /* 0x00007c9e01007387 */ /* 0x0005e20000100800 */
[----:B------:R-:W-:Y:S01]  /*1ce0*/  IMAD.WIDE R8, R8, 0x80, R4 ;  /* 0x0000008008087825 */ /* 0x000fe200078e0204 */
[----:B------:R-:W-:-:S02]  /*1cf0*/  SEL R3, R3, 0xfffffff0, !P1 ;  /* 0xfffffff003037807 */ /* 0x000fc40004800000 */
[----:B------:R2:W-:Y:S01]  /*1d00*/  STL [R1+0x14], R31 ;  /* 0x0000141f01007387 */ /* 0x0005e20000100800 */
[----:B------:R-:W-:-:S03]  /*1d10*/  IMAD.SHL.U32 R222, R13, 0x2, RZ ;  /* 0x000000020dde7824 */ /* 0x000fc600078e00ff */
        /* <DEDUP_REMOVED lines=34> */
.L_x_372:
[----:B------:R-:W-:Y:S05]  /*1f40*/  BSYNC B0 ;  /* 0x0000000000007941 */ /* 0x000fea0003800000 */
.L_x_371:
[----:B------:R-:W-:Y:S01]  /*1f50*/  IADD3 R18, R4, 0x20, RZ ;  /* 0x0000002004127810 */ /* 0x000fe20007ffe0ff */
[----:B------:R-:W-:Y:S03]  /*1f60*/  BSSY B0, `(.L_x_373) ;  /* 0x0000024000007945 */ /* 0x000fe60003800000 */
[----:B------:R-:W-:-:S13]  /*1f70*/  ISETP.GE.AND P0, PT, R18, UR6, PT ;  /* 0x0000000612007c0c */ /* 0x000fda000bf06270 */
        /* <DEDUP_REMOVED lines=34> */
.L_x_374:
[----:B------:R-:W-:Y:S05]  /*21a0*/  BSYNC B0 ;  /* 0x0000000000007941 */ /* 0x000fea0003800000 */
.L_x_373:
        /* <DEDUP_REMOVED lines=37> */
.L_x_376:
[----:B------:R-:W-:Y:S05]  /*2400*/  BSYNC B0 ;  /* 0x0000000000007941 */ /* 0x000fea0003800000 */
.L_x_375:
[----:B------:R-:W-:Y:S01]  /*2410*/  IADD3 R0, R4, 0x60, RZ ;  /* 0x0000006004007810 */ /* 0x000fe20007ffe0ff */
[----:B------:R-:W-:Y:S01]  /*2420*/  UMOV UR20, 0x6 ;  /* 0x0000000600147882 */ /* 0x000fe20000000000 */
[----:B------:R-:W-:Y:S01]  /*2430*/  BSSY B0, `(.L_x_377) ;  /* 0x0000026000007945 */ /* 0x000fe20003800000 */
[----:B------:R-:W-:Y:S01]  /*2440*/  ULDC.64 UR22, c[0x0][0x198] ;  /* 0x0000660000167ab9 */ /* 0x000fe20000000a00 */
[----:B------:R-:W-:Y:S01]  /*2450*/  ISETP.GE.AND P0, PT, R0, UR6, PT ;  /* 0x0000000600007c0c */ /* 0x000fe2000bf06270 */
        /* <DEDUP_REMOVED lines=14> */
[----:B-1----:R-:W-:Y:S01]  /*2540*/  @!P2 LEA R6, P1, R10, c[0x0][0x160], 0x1 ;  /* 0x000058000a06aa11 */ /* 0x002fe200078208ff */
        /* <DEDUP_REMOVED lines=20> */
.L_x_378:
[----:B------:R-:W-:Y:S05]  /*2690*/  BSYNC B0 ;  /* 0x0000000000007941 */ /* 0x000fea0003800000 */
.L_x_377:
[----:B------:R-:W-:Y:S01]  /*26a0*/  IMAD.MOV.U32 R156, RZ, RZ, R34 ;  /* 0x000000ffff9c7224 */ /* 0x000fe200078e0022 */
[----:B------:R-:W-:Y:S01]  /*26b0*/  UIADD3 UR4, UR34, -0x1, URZ ;  /* 0xffffffff22047890 */ /* 0x000fe2000fffe03f */
[----:B------:R-:W-:Y:S01]  /*26c0*/  IMAD.MOV.U32 R157, RZ, RZ, R35 ;  /* 0x000000ffff9d7224 */ /* 0x000fe200078e0023 */
[----:B------:R-:W-:Y:S01]  /*26d0*/  MOV R156, R32 ;  /* 0x00000020009c7202 */ /* 0x000fe20000000f00 */
[----:B------:R-:W-:Y:S01]  /*26e0*/  BSSY B0, `(.L_x_379) ;  /* 0x0000026000007945 */ /* 0x000fe20003800000 */
[----:B------:R-:W-:Y:S01]  /*26f0*/  UIMAD UR11, UR4, -0x40, UR9 ;  /* 0xffffffc0040b78a4 */ /* 0x000fe2000f8e0209 */
[----:B------:R-:W-:Y:S01]  /*2700*/  MOV R153, UR7 ;  /* 0x0000000700997c02 */ /* 0x000fe20008000f00 */
[----:B------:R-:W-:Y:S01]  /*2710*/  USHF.R.S32.HI UR12, URZ, 0x1f, UR4 ;  /* 0x0000001f3f0c7899 */ /* 0x000fe20008011404 */
[----:B------:R4:W-:Y:S01]  /*2720*/  STL.64 [R1+0x68], R156 ;  /* 0x0000689c01007387 */ /* 0x0009e20000100a00 */
[----:B------:R-:W-:Y:S02]  /*2730*/  UIMAD UR10, UR5, UR4, URZ ;  /* 0x00000004050a72a4 */ /* 0x000fe4000f8e023f */
[----:B------:R-:W-:Y:S01]  /*2740*/  ISETP.GE.AND P0, PT, R4, UR11, PT ;  /* 0x0000000b04007c0c */ /* 0x000fe2000bf06270 */
[----:B-1-3--:R-:W-:Y:S01]  /*2750*/  IMAD.WIDE.U32 R6, R153, UR4, R156 ;  /* 0x0000000499067c25 */ /* 0x00afe2000f8e009c */
[----:B------:R-:W-:-:S06]  /*2760*/  UIMAD UR10, UR12, UR7, UR10 ;  /* 0x000000070c0a72a4 */ /* 0x000fcc000f8e020a */
[----:B------:R-:W-:-:S05]  /*2770*/  IADD3 R0, R7, UR10, RZ ;  /* 0x0000000a07007c10 */ /* 0x000fca000fffe0ff */
        /* <DEDUP_REMOVED lines=28> */
.L_x_380:
[----:B------:R-:W-:Y:S05]  /*2940*/  BSYNC B0 ;  /* 0x0000000000007941 */ /* 0x000fea0003800000 */
.L_x_379:
[----:B------:R-:W-:Y:S01]  /*2950*/  ISETP.GE.AND P0, PT, R18, UR11, PT ;  /* 0x0000000b12007c0c */ /* 0x000fe2000bf06270 */
[----:B------:R-:W-:Y:S01]  /*2960*/  UMOV UR10, 0x5 ;  /* 0x00000005000a7882 */ /* 0x000fe20000000000 */
[----:B------:R-:W-:Y:S01]  /*2970*/  BSSY B0, `(.L_x_381) ;  /* 0x0000023000007945 */ /* 0x000fe20003800000 */
[----:B------:R-:W-:Y:S02]  /*2980*/  ULDC UR13, c[0x0][0x19c] ;  /* 0x00006700000d7ab9 */ /* 0x000fe40000000800 */
[----:B------:R-:W-:Y:S02]  /*2990*/  ULDC.64 UR24, c[0x0][0x1a0] ;  /* 0x0000680000187ab9 */ /* 0x000fe40000000a00 */
[----:B------:R-:W-:Y:S02]  /*29a0*/  USHF.L.U32 UR23, UR22, 0x5, URZ ;  /* 0x0000000516177899 */ /* 0x000fe4000800063f */
        /* <DEDUP_REMOVED lines=31> */
.L_x_382:
[----:B------:R-:W-:Y:S05]  /*2ba0*/  BSYNC B0 ;  /* 0x0000000000007941 */ /* 0x000fea0003800000 */
.L_x_381:
[----:B------:R-:W0:Y:S01]  /*2bb0*/  LDGDEPBAR ;  /* 0x00000000000079af */ /* 0x000e220000000000 */
[----:B------:R-:W-:Y:S01]  /*2bc0*/  ISETP.GE.AND P0, PT, R4, UR11, PT ;  /* 0x0000000b04007c0c */ /* 0x000fe2000bf06270 */
[----:B------:R-:W-:Y:S01]  /*2bd0*/  IMAD.U32 R2, RZ, RZ, UR27 ;  /* 0x0000001bff027e24 */ /* 0x000fe2000f8e00ff */
[----:B------:R-:W-:Y:S01]  /*2be0*/  UIMAD UR13, UR20, UR4, URZ ;  /* 0x00000004140d72a4 */ /* 0x000fe2000f8e023f */
[----:B-1----:R-:W-:Y:S01]  /*2bf0*/  IMAD.MOV.U32 R8, RZ, RZ, R30 ;  /* 0x000000ffff087224 */ /* 0x002fe200078e001e */
[----:B------:R-:W-:Y:S01]  /*2c00*/  SHF.R.S32.HI R0, RZ, 0x1f, R20 ;  /* 0x0000001fff007819 */ /* 0x000fe20000011414 */
[----:B------:R-:W-:Y:S01]  /*2c10*/  IMAD.MOV.U32 R9, RZ, RZ, R31 ;  /* 0x000000ffff097224 */ /* 0x000fe200078e001f */
[----:B------:R-:W-:Y:S01]  /*2c20*/  LEA R154, R2, R145, 0x3 ;  /* 0x00000091029a7211 */ /* 0x000fe200078e18ff */
[----:B------:R-:W-:Y:S01]  /*2c30*/  IMAD.MOV.U32 R8, RZ, RZ, R28 ;  /* 0x000000ffff087224 */ /* 0x000fe200078e001c */
[----:B------:R-:W-:Y:S01]  /*2c40*/  UIMAD UR13, UR12, UR21, UR13 ;  /* 0x000000150c0d72a4 */ /* 0x000fe2000f8e020d */
[----:B------:R-:W-:Y:S01]  /*2c50*/  IMAD.U32 R7, RZ, RZ, UR21 ;  /* 0x00000015ff077e24 */ /* 0x000fe2000f8e00ff */
[----:B------:R-:W-:Y:S01]  /*2c60*/  LEA.HI R0, R0, R20, RZ, 0x2 ;  /* 0x0000001400007211 */ /* 0x000fe200078f10ff */
[----:B------:R-:W-:Y:S01]  /*2c70*/  BSSY B0, `(.L_x_383) ;  /* 0x000002b000007945 */ /* 0x000fe20003800000 */
[----:B------:R1:W-:Y:S01]  /*2c80*/  STL.64 [R1+0x10], R8 ;  /* 0x0000100801007387 */ /* 0x0003e20000100a00 */
[----:B------:R-:W-:Y:S01]  /*2c90*/  IMAD.WIDE.U32 R4, R7, UR4, R8 ;  /* 0x0000000407047c25 */ /* 0x000fe2000f8e0008 */
[----:B------:R-:W-:-:S02]  /*2ca0*/  SHF.L.U32 R6, R25, 0x1, RZ ;  /* 0x0000000119067819 */ /* 0x000fc400000006ff */
[----:B------:R1:W-:Y:S01]  /*2cb0*/  STL [R1+0x8], R154 ;  /* 0x0000089a01007387 */ /* 0x0003e20000100800 */
[----:B------:R-:W-:Y:S02]  /*2cc0*/  SHF.R.S32.HI R149, RZ, 0x2, R0 ;  /* 0x00000002ff957819 */ /* 0x000fe40000011400 */
[----:B------:R-:W-:Y:S02]  /*2cd0*/  IADD3 R0, R5, UR13, RZ ;  /* 0x0000000d05007c10 */ /* 0x000fe4000fffe0ff */
[----:B------:R-:W-:Y:S01]  /*2ce0*/  LOP3.LUT R150, R6, 0x6, RZ, 0xc0, !PT ;  /* 0x0000000606967812 */ /* 0x000fe200078ec0ff */
        /* <DEDUP_REMOVED lines=35> */
.L_x_384:
[----:B------:R-:W-:Y:S05]  /*2f20*/  BSYNC B0 ;  /* 0x0000000000007941 */ /* 0x000fea0003800000 */
.L_x_383:
[----:B------:R-:W-:Y:S01]  /*2f30*/  ISETP.GE.AND P0, PT, R18, UR11, PT ;  /* 0x0000000b12007c0c */ /* 0x000fe2000bf06270 */
        /* <DEDUP_REMOVED lines=35> */
.L_x_386:
[----:B------:R-:W-:Y:S05]  /*3170*/  BSYNC B0 ;  /* 0x0000000000007941 */ /* 0x000fea0003800000 */
.L_x_385:
[----:B------:R-:W-:Y:S01]  /*3180*/  LOP3.LUT R2, R26, 0xfffffff8, RZ, 0xc0, !PT ;  /* 0xfffffff81a027812 */ /* 0x000fe200078ec0ff */
[----:B------:R-:W-:Y:S01]  /*3190*/  IMAD.SHL.U32 R5, R22, 0x40, RZ ;  /* 0x0000004016057824 */ /* 0x000fe200078e00ff */
[----:B-1----:R-:W-:Y:S01]  /*31a0*/  SHF.R.S32.HI R8, RZ, 0x4, R24 ;  /* 0x00000004ff087819 */ /* 0x002fe20000011418 */
[----:B------:R-:W-:Y:S01]  /*31b0*/  UIADD3 UR12, UR9, 0x1, -UR28 ;  /* 0x00000001090c7890 */ /* 0x000fe2000fffe81c */
[----:B------:R-:W-:Y:S01]  /*31c0*/  LOP3.LUT R4, R21, 0x7fffffe, RZ, 0xc0, !PT ;  /* 0x07fffffe15047812 */ /* 0x000fe200078ec0ff */
[----:B------:R-:W-:Y:S01]  /*31d0*/  IMAD.IADD R2, R25, 0x1, -R2 ;  /* 0x0000000119027824 */ /* 0x000fe200078e0a02 */
[----:B------:R-:W-:Y:S01]  /*31e0*/  LEA.HI R6, R24, R8, RZ, 0x1 ;  /* 0x0000000818067211 */ /* 0x000fe200078f08ff */
[----:B------:R-:W-:Y:S01]  /*31f0*/  ULDC UR11, c[0x0][0x2e4] ;  /* 0x0000b900000b7ab9 */ /* 0x000fe20000000800 */
[----:B------:R-:W-:Y:S01]  /*3200*/  SHF.R.S32.HI R7, RZ, 0x1f, R19 ;  /* 0x0000001fff077819 */ /* 0x000fe20000011413 */
[----:B------:R-:W-:Y:S01]  /*3210*/  IMAD.IADD R147, R19, 0x1, -R4 ;  /* 0x0000000113937824 */ /* 0x000fe200078e0a04 */
[----:B------:R-:W-:Y:S01]  /*3220*/  LEA.HI R0, R2, R2, RZ, 0x1 ;  /* 0x0000000202007211 */ /* 0x000fe200078f08ff */
[----:B------:R-:W-:Y:S01]  /*3230*/  ULDC UR10, c[0x0][0x2e8] ;  /* 0x0000ba00000a7ab9 */ /* 0x000fe20000000800 */
[----:B------:R-:W-:Y:S01]  /*3240*/  LOP3.LUT R6, R6, 0xfffffffe, RZ, 0xc0, !PT ;  /* 0xfffffffe06067812 */ /* 0x000fe200078ec0ff */
[----:B------:R-:W-:Y:S01]  /*3250*/  UIADD3 UR11, UR9, -UR11, -UR28 ;  /* 0x8000000b090b7290 */ /* 0x000fe2000fffe81c */
[----:B------:R-:W-:Y:S01]  /*3260*/  LOP3.LUT R4, R0, 0x3fffffe, RZ, 0xc0, !PT ;  /* 0x03fffffe00047812 */ /* 0x000fe200078ec0ff */
[----:B------:R-:W-:Y:S01]  /*3270*/  UIADD3 UR10, UR12, UR10, URZ ;  /* 0x0000000a0c0a7290 */ /* 0x000fe2000fffe03f */
[----:B------:R-:W-:Y:S01]  /*3280*/  SHF.R.S32.HI R12, RZ, 0x1, R0 ;  /* 0x00000001ff0c7819 */ /* 0x000fe20000011400 */
[----:B------:R-:W-:Y:S01]  /*3290*/  IMAD.IADD R8, R8, 0x1, -R6 ;  /* 0x0000000108087824 */ /* 0x000fe200078e0a06 */
[----:B------:R-:W-:Y:S01]  /*32a0*/  LEA.HI R7, R7, R19, RZ, 0x3 ;  /* 0x0000001307077211 */ /* 0x000fe200078f18ff */
[----:B------:R-:W-:Y:S01]  /*32b0*/  IMAD.IADD R9, R2, 0x1, -R4 ;  /* 0x0000000102097824 */ /* 0x000fe200078e0a04 */
[----:B------:R-:W-:Y:S01]  /*32c0*/  LOP3.LUT R2, R5, 0xc0, RZ, 0xc0, !PT ;  /* 0x000000c005027812 */ /* 0x000fe200078ec0ff */
[C---:B------:R-:W-:Y:S01]  /*32d0*/  IMAD.SHL.U32 R0, R12.reuse, 0x40, RZ ;  /* 0x000000400c007824 */ /* 0x040fe200078e00ff */
[----:B------:R-:W-:Y:S01]  /*32e0*/  LOP3.LUT P0, RZ, R12, 0x2, RZ, 0xc0, !PT ;  /* 0x000000020cff7812 */ /* 0x000fe2000780c0ff */
[----:B------:R-:W-:Y:S01]  /*32f0*/  IMAD.SHL.U32 R4, R7, 0x20, RZ ;  /* 0x0000002007047824 */ /* 0x000fe200078e00ff */
[----:B------:R-:W0:Y:S01]  /*3300*/  LDGDEPBAR ;  /* 0x00000000000079af */ /* 0x000e220000000000 */
[----:B------:R-:W-:Y:S01]  /*3310*/  IMAD.SHL.U32 R5, R8, 0x8, RZ ;  /* 0x0000000808057824 */ /* 0x000fe200078e00ff */
[----:B------:R-:W-:Y:S01]  /*3320*/  LOP3.LUT R0, R0, 0xc0, RZ, 0xc0, !PT ;  /* 0x000000c000007812 */ /* 0x000fe200078ec0ff */
[----:B------:R-:W-:Y:S01]  /*3330*/  IMAD.SHL.U32 R7, R23, 0x8, RZ ;  /* 0x0000000817077824 */ /* 0x000fe200078e00ff */
[----:B------:R-:W-:Y:S01]  /*3340*/  LOP3.LUT R146, R4, 0xffffff00, RZ, 0xc0, !PT ;  /* 0xffffff0004927812 */ /* 0x000fe200078ec0ff */
[----:B------:R-:W-:Y:S01]  /*3350*/  UISETP.GT.AND UP0, UPT, UR4, UR19, UPT ;  /* 0x000000130400728c */ /* 0x000fe2000bf04270 */
[----:B------:R-:W-:-:S02]  /*3360*/  LOP3.LUT R6, R2, 0x8, R5, 0xf8, !PT ;  /* 0x0000000802067812 */ /* 0x000fc400078ef805 */
[----:B------:R-:W-:Y:S01]  /*3370*/  LOP3.LUT R5, R0, 0x8, R7, 0xf8, !PT ;  /* 0x0000000800057812 */ /* 0x000fe200078ef807 */
[----:B------:R-:W-:Y:S01]  /*3380*/  IMAD R7, R8, 0x8, R9 ;  /* 0x0000000808077824 */ /* 0x000fe200078e0209 */
[----:B------:R-:W-:Y:S01]  /*3390*/  SHF.R.U32.HI R4, RZ, 0x3, R2 ;  /* 0x00000003ff047819 */ /* 0x000fe20000011602 */
[----:B------:R-:W-:Y:S01]  /*33a0*/  IMAD R2, R145, 0x200, R146 ;  /* 0x0000020091027824 */ /* 0x000fe200078e0292 */
[----:B------:R-:W-:Y:S02]  /*33b0*/  SHF.R.U32.HI R0, RZ, 0x3, R0 ;  /* 0x00000003ff007819 */ /* 0x000fe40000011600 */
[----:B------:R-:W-:Y:S01]  /*33c0*/  LOP3.LUT R148, R6, R4, RZ, 0x3c, !PT ;  /* 0x0000000406947212 */ /* 0x000fe200078e3cff */
[----:B------:R-:W-:Y:S01]  /*33d0*/  IMAD R2, R147, 0x20, R2 ;  /* 0x0000002093027824 */ /* 0x000fe200078e0202 */
[----:B------:R-:W-:-:S03]  /*33e0*/  LOP3.LUT R0, R5, R0, RZ, 0x3c, !PT ;  /* 0x0000000005007212 */ /* 0x000fc600078e3cff */
[----:B------:R-:W-:Y:S02]  /*33f0*/  IMAD.IADD R2, R148, 0x1, R2 ;  /* 0x0000000194027824 */ /* 0x000fe400078e0202 */
[----:B------:R-:W-:Y:S02]  /*3400*/  IMAD.U32 R0, R7, 0x20, R0 ;  /* 0x0000002007007824 */ /* 0x000fe400078e0000 */
[----:B------:R-:W-:Y:S01]  /*3410*/  IMAD.SHL.U32 R220, R2, 0x2, RZ ;  /* 0x0000000202dc7824 */ /* 0x000fe200078e00ff */
[----:B------:R-:W-:Y:S01]  /*3420*/  LEA R2, R145, UR8, 0x4 ;  /* 0x0000000891027c11 */ /* 0x000fe2000f8e20ff */
[----:B------:R-:W-:Y:S02]  /*3430*/  IMAD.SHL.U32 R217, R0, 0x2, RZ ;  /* 0x0000000200d97824 */ /* 0x000fe400078e00ff */
[----:B------:R-:W-:Y:S01]  /*3440*/  IMAD.MOV.U32 R0, RZ, RZ, 0x20 ;  /* 0x00000020ff007424 */ /* 0x000fe200078e00ff */
[----:B------:R-:W-:Y:S01]  /*3450*/  LDSM.16.M88.4 R4, [R220+0x1000] ;  /* 0x00100000dc04783b */ /* 0x000fe20000000200 */
[----:B------:R-:W-:-:S02]  /*3460*/  IMAD R221, R3, 0x2, R220 ;  /* 0x0000000203dd7824 */ /* 0x000fc400078e02dc */
[----:B------:R-:W-:Y:S01]  /*3470*/  IMAD.IADD R2, R149, 0x1, R2 ;  /* 0x0000000195027824 */ /* 0x000fe200078e0202 */
[----:B------:R-:W1:Y:S01]  /*3480*/  LDSM.16.M88.4 R16, [R217+0x6000] ;  /* 0x00600000d910783b */ /* 0x000e620000000200 */
[----:B------:R-:W-:-:S03]  /*3490*/  SEL R0, R0, 0xffffffe0, !P0 ;  /* 0xffffffe000007807 */ /* 0x000fc60004000000 */
[----:B--2---:R-:W2:Y:S02]  /*34a0*/  LDSM.16.M88.4 R28, [R217+0x6400] ;  /* 0x00640000d91c783b */ /* 0x004ea40000000200 */
[----:B------:R-:W-:Y:S02]  /*34b0*/  IMAD.IADD R219, R217, 0x1, R0 ;  /* 0x00000001d9db7824 */ /* 0x000fe400078e0200 */
[----:B------:R-:W5:Y:S01]  /*34c0*/  LDSM.16.M88.4 R24, [R217+0x6800] ;  /* 0x00680000d918783b */ /* 0x000f620000000200 */
[----:B------:R-:W-:-:S03]  /*34d0*/  IMAD.U32 R0, RZ, RZ, UR4 ;  /* 0x00000004ff007e24 */ /* 0x000fc6000f8e00ff */
[----:B------:R-:W3:Y:S01]  /*34e0*/  LDSM.16.M88.4 R20, [R217+0x6c00] ;  /* 0x006c0000d914783b */ /* 0x000ee20000000200 */
[----:B------:R-:W-:-:S03]  /*34f0*/  IMAD R0, R0, 0x40, R150 ;  /* 0x0000004000007824 */ /* 0x000fc600078e0296 */
[----:B------:R-:W4:Y:S04]  /*3500*/  LDSM.16.M88.4 R8, [R220] ;  /* 0x00000000dc08783b */ /* 0x000f280000000200 */
[----:B------:R-:W-:Y:S04]  /*3510*/  LDSM.16.M88.4 R12, [R221+0x1000] ;  /* 0x00100000dd0c783b */ /* 0x000fe80000000200 */
[----:B------:R-:W3:Y:S04]  /*3520*/  LDSM.16.M88.4 R56, [R219+0x6000] ;  /* 0x00600000db38783b */ /* 0x000ee80000000200 */
[----:B------:R-:W3:Y:S04]  /*3530*/  LDSM.16.M88.4 R52, [R219+0x6400] ;  /* 0x00640000db34783b */ /* 0x000ee80000000200 */
[----:B------:R-:W3:Y:S04]  /*3540*/  LDSM.16.M88.4 R48, [R219+0x6800] ;  /* 0x00680000db30783b */ /* 0x000ee80000000200 */
[----:B------:R-:W3:Y:S01]  /*3550*/  LDSM.16.M88.4 R60, [R219+0x6c00] ;  /* 0x006c0000db3c783b */ /* 0x000ee20000000200 */
[C---:B-1----:R-:W-:Y:S08]  /*3560*/  HMMA.16816.F32 R68, R4.reuse, R16, RZ ;  /* 0x000000100444723c */ /* 0x042ff000000018ff */
[C---:B------:R-:W-:Y:S08]  /*3570*/  HMMA.16816.F32 R64, R4.reuse, R18, RZ ;  /* 0x000000120440723c */ /* 0x040ff000000018ff */
[C---:B--2---:R-:W-:Y:S08]  /*3580*/  HMMA.16816.F32 R44, R4.reuse, R28, RZ ;  /* 0x0000001c042c723c */ /* 0x044ff000000018ff */
[C---:B------:R-:W-:Y:S08]  /*3590*/  HMMA.16816.F32 R40, R4.reuse, R30, RZ ;  /* 0x0000001e0428723c */ /* 0x040ff000000018ff */
[C---:B-----5:R-:W-:Y:S08]  /*35a0*/  HMMA.16816.F32 R36, R4.reuse, R24, RZ ;  /* 0x000000180424723c */ /* 0x060ff000000018ff */
[----:B---3--:R-:W-:Y:S08]  /*35b0*/  HMMA.16816.F32 R32, R4, R20, RZ ;  /* 0x000000140420723c */ /* 0x008ff000000018ff */
[C---:B----4-:R-:W-:Y:S08]  /*35c0*/  HMMA.16816.F32 R92, R8.reuse, R16, RZ ;  /* 0x00000010085c723c */ /* 0x050ff000000018ff */
[----:B------:R-:W-:Y:S01]  /*35d0*/  HMMA.16816.F32 R88, R8, R18, RZ ;  /* 0x000000120858723c */ /* 0x000fe200000018ff */
[----:B------:R-:W1:Y:S07]  /*35e0*/  LDSM.16.M88.4 R16, [R221] ;  /* 0x00000000dd10783b */ /* 0x000e6e0000000200 */
[C---:B------:R-:W-:Y:S08]  /*35f0*/  HMMA.16816.F32 R72, R4.reuse, R26, RZ ;  /* 0x0000001a0448723c */ /* 0x040ff000000018ff */
[----:B------:R-:W-:Y:S08]  /*3600*/  HMMA.16816.F32 R76, R4, R22, RZ ;  /* 0x00000016044c723c */ /* 0x000ff000000018ff */
[C---:B------:R-:W-:Y:S08]  /*3610*/  HMMA.16816.F32 R84, R8.reuse, R28, RZ ;  /* 0x0000001c0854723c */ /* 0x040ff000000018ff */
[C---:B------:R-:W-:Y:S08]  /*3620*/  HMMA.16816.F32 R80, R8.reuse, R30, RZ ;  /* 0x0000001e0850723c */ /* 0x040ff000000018ff */
[C---:B------:R-:W-:Y:S08]  /*3630*/  HMMA.16816.F32 R28, R8.reuse, R24, RZ ;  /* 0x00000018081c723c */ /* 0x040ff000000018ff */
[----:B------:R-:W-:Y:S08]  /*3640*/  HMMA.16816.F32 R4, R8, R20, RZ ;  /* 0x000000140804723c */ /* 0x000ff000000018ff */
[C---:B------:R-:W-:Y:S08]  /*3650*/  HMMA.16816.F32 R140, R12.reuse, R56, R68 ;  /* 0x000000380c8c723c */ /* 0x040ff00000001844 */
[----:B------:R-:W-:Y:S08]  /*3660*/  HMMA.16816.F32 R136, R12, R58, R64 ;  /* 0x0000003a0c88723c */ /* 0x000ff00000001840 */
[C---:B------:R-:W-:Y:S08]  /*3670*/  HMMA.16816.F32 R24, R8.reuse, R26, RZ ;  /* 0x0000001a0818723c */ /* 0x040ff000000018ff */
[----:B------:R-:W-:Y:S01]  /*3680*/  HMMA.16816.F32 R20, R8, R22, RZ ;  /* 0x000000160814723c */ /* 0x000fe200000018ff */
[----:B------:R-:W-:Y:S07]  /*3690*/  LDSM.16.M88.4 R8, [R220+0x3000] ;  /* 0x00300000dc08783b */ /* 0x000fee0000000200 */
[C---:B------:R-:W-:Y:S01]  /*36a0*/  HMMA.16816.F32 R132, R12.reuse, R52, R44 ;  /* 0x000000340c84723c */ /* 0x040fe2000000182c */
[----:B------:R-:W-:Y:S07]  /*36b0*/  LDSM.16.M88.4 R44, [R217+0x7800] ;  /* 0x00780000d92c783b */ /* 0x000fee0000000200 */
[C---:B------:R-:W-:Y:S01]  /*36c0*/  HMMA.16816.F32 R68, R12.reuse, R54, R40 ;  /* 0x000000360c44723c */ /* 0x040fe20000001828 */
[----:B------:R-:W-:Y:S07]  /*36d0*/  LDSM.16.M88.4 R40, [R217+0x7c00] ;  /* 0x007c0000d928783b */ /* 0x000fee0000000200 */
[C---:B------:R-:W-:Y:S01]  /*36e0*/  HMMA.16816.F32 R64, R12.reuse, R48, R36 ;  /* 0x000000300c40723c */ /* 0x040fe20000001824 */
[----:B------:R-:W2:Y:S07]  /*36f0*/  LDSM.16.M88.4 R36, [R217+0x7000] ;  /* 0x00700000d924783b */ /* 0x000eae0000000200 */
[C---:B------:R-:W-:Y:S01]  /*3700*/  HMMA.16816.F32 R124, R12.reuse, R60, R32 ;  /* 0x0000003c0c7c723c */ /* 0x040fe20000001820 */
[----:B------:R-:W3:Y:S07]  /*3710*/  LDSM.16.M88.4 R32, [R217+0x7400] ;  /* 0x00740000d920783b */ /* 0x000eee0000000200 */
[C---:B------:R-:W-:Y:S08]  /*3720*/  HMMA.16816.F32 R128, R12.reuse, R50, R72 ;  /* 0x000000320c80723c */ /* 0x040ff00000001848 */
[----:B------:R-:W-:Y:S01]  /*3730*/  HMMA.16816.F32 R120, R12, R62, R76 ;  /* 0x0000003e0c78723c */ /* 0x000fe2000000184c */
[----:B------:R-:W4:Y:S07]  /*3740*/  LDSM.16.M88.4 R12, [R220+0x2000] ;  /* 0x00200000dc0c783b */ /* 0x000f2e0000000200 */
[C---:B-1----:R-:W-:Y:S08]  /*3750*/  HMMA.16816.F32 R108, R16.reuse, R52, R84 ;  /* 0x00000034106c723c */ /* 0x042ff00000001854 */
[C---:B------:R-:W-:Y:S08]  /*3760*/  HMMA.16816.F32 R116, R16.reuse, R56, R92 ;  /* 0x000000381074723c */ /* 0x040ff0000000185c */
[C---:B------:R-:W-:Y:S08]  /*3770*/  HMMA.16816.F32 R104, R16.reuse, R54, R80 ;  /* 0x000000361068723c */ /* 0x040ff00000001850 */
[C---:B------:R-:W-:Y:S01]  /*3780*/  HMMA.16816.F32 R112, R16.reuse, R58, R88 ;  /* 0x0000003a1070723c */ /* 0x040fe20000001858 */
[----:B------:R-:W-:Y:S07]  /*3790*/  LDSM.16.M88.4 R88, [R219+0x7c00] ;  /* 0x007c0000db58783b */ /* 0x000fee0000000200 */
[C---:B------:R-:W-:Y:S01]  /*37a0*/  HMMA.16816.F32 R96, R16.reuse, R60, R4 ;  /* 0x0000003c1060723c */ /* 0x040fe20000001804 */
[----:B------:R-:W1:Y:S07]  /*37b0*/  LDSM.16.M88.4 R4, [R221+0x3000] ;  /* 0x00300000dd04783b */ /* 0x000e6e0000000200 */
[C---:B------:R-:W-:Y:S01]  /*37c0*/  HMMA.16816.F32 R100, R16.reuse, R48, R28 ;  /* 0x000000301064723c */ /* 0x040fe2000000181c */
[----:B------:R-:W-:Y:S07]  /*37d0*/  LDSM.16.M88.4 R28, [R219+0x7000] ;  /* 0x00700000db1c783b */ /* 0x000fee0000000200 */
[C---:B------:R-:W-:Y:S01]  /*37e0*/  HMMA.16816.F32 R92, R16.reuse, R50, R24 ;  /* 0x00000032105c723c */ /* 0x040fe20000001818 */
[----:B------:R-:W-:Y:S04]  /*37f0*/  LDSM.16.M88.4 R24, [R219+0x7400] ;  /* 0x00740000db18783b */ /* 0x000fe80000000200 */
[----:B------:R-:W-:Y:S03]  /*3800*/  LDSM.16.M88.4 R48, [R219+0x7800] ;  /* 0x00780000db30783b */ /* 0x000fe60000000200 */
[----:B------:R-:W-:Y:S01]  /*3810*/  HMMA.16816.F32 R84, R16, R62, R20 ;  /* 0x0000003e1054723c */ /* 0x000fe20000001814 */
[----:B------:R-:W5:Y:S07]  /*3820*/  LDSM.16.M88.4 R20, [R221+0x2000] ;  /* 0x00200000dd14783b */ /* 0x000f6e0000000200 */
        /* <DEDUP_REMOVED lines=14> */
[----:B------:R-:W-:Y:S08]  /*3910*/  HMMA.16816.F32 R36, R12, R38, R112 ;  /* 0x000000260c24723c */ /* 0x000ff00000001870 */
[C---:B-----5:R-:W-:Y:S01]  /*3920*/  HMMA.16816.F32 R40, R20.reuse, R28, R16 ;  /* 0x0000001c1428723c */ /* 0x060fe20000001810 */
[----:B------:R-:W-:Y:S07]  /*3930*/  LDSM.16.M88.4 R16, [R220+0x4000] ;  /* 0x00400000dc10783b */ /* 0x000fee0000000200 */
[----:B------:R-:W-:Y:S01]  /*3940*/  HMMA.16816.F32 R52, R20, R26, R32 ;  /* 0x0000001a1434723c */ /* 0x000fe20000001820 */
[----:B------:R-:W1:Y:S07]  /*3950*/  LDSM.16.M88.4 R32, [R217+0x8000] ;  /* 0x00800000d920783b */ /* 0x000e6e0000000200 */
[C---:B------:R-:W-:Y:S08]  /*3960*/  HMMA.16816.F32 R100, R12.reuse, R44, R100 ;  /* 0x0000002c0c64723c */ /* 0x040ff00000001864 */
[----:B------:R-:W-:Y:S01]  /*3970*/  HMMA.16816.F32 R92, R12, R46, R92 ;  /* 0x0000002e0c5c723c */ /* 0x000fe2000000185c */
[----:B------:R-:W2:Y:S07]  /*3980*/  LDSM.16.M88.4 R12, [R220+0x5000] ;  /* 0x00500000dc0c783b */ /* 0x000eae0000000200 */
[C---:B------:R-:W-:Y:S08]  /*3990*/  HMMA.16816.F32 R104, R4.reuse, R24, R72 ;  /* 0x000000180468723c */ /* 0x040ff00000001848 */
[C---:B------:R-:W-:Y:S08]  /*39a0*/  HMMA.16816.F32 R116, R4.reuse, R88, R56 ;  /* 0x000000580474723c */ /* 0x040ff00000001838 */
[----:B------:R-:W-:Y:S08]  /*39b0*/  HMMA.16816.F32 R72, R4, R26, R68 ;  /* 0x0000001a0448723c */ /* 0x000ff00000001844 */
[----:B------:R-:W-:Y:S01]  /*39c0*/  HMMA.16816.F32 R56, R20, R24, R8 ;  /* 0x000000181438723c */ /* 0x000fe20000001808 */
[----:B------:R-:W3:Y:S04]  /*39d0*/  LDSM.16.M88.4 R24, [R217+0x8800] ;  /* 0x00880000d918783b */ /* 0x000ee80000000200 */
[----:B------:R-:W-:Y:S03]  /*39e0*/  LDSM.16.M88.4 R8, [R221+0x4000] ;  /* 0x00400000dd08783b */ /* 0x000fe60000000200 */
[C---:B------:R-:W-:Y:S08]  /*39f0*/  HMMA.16816.F32 R80, R4.reuse, R28, R80 ;  /* 0x0000001c0450723c */ /* 0x040ff00000001850 */
[----:B------:R-:W-:Y:S08]  /*3a00*/  HMMA.16816.F32 R108, R4, R50, R60 ;  /* 0x00000032046c723c */ /* 0x000ff0000000183c */
[-C--:B------:R-:W-:Y:S01]  /*3a10*/  HMMA.16816.F32 R60, R20, R30.reuse, R36 ;  /* 0x0000001e143c723c */ /* 0x080fe20000001824 */
[----:B------:R-:W4:Y:S07]  /*3a20*/  LDSM.16.M88.4 R36, [R219+0x8000] ;  /* 0x00800000db24783b */ /* 0x000f2e0000000200 */
[C---:B------:R-:W-:Y:S01]  /*3a30*/  HMMA.16816.F32 R76, R4.reuse, R30, R76 ;  /* 0x0000001e044c723c */ /* 0x040fe2000000184c */
[----:B------:R-:W5:Y:S07]  /*3a40*/  LDSM.16.M88.4 R28, [R217+0x8400] ;  /* 0x00840000d91c783b */ /* 0x000f6e0000000200 */
[-C--:B------:R-:W-:Y:S01]  /*3a50*/  HMMA.16816.F32 R112, R4, R48.reuse, R64 ;  /* 0x000000300470723c */ /* 0x080fe20000001840 */
[----:B------:R-:W2:Y:S07]  /*3a60*/  LDSM.16.M88.4 R4, [R221+0x5000] ;  /* 0x00500000dd04783b */ /* 0x000eae0000000200 */
[C---:B------:R-:W-:Y:S08]  /*3a70*/  HMMA.16816.F32 R44, R20.reuse, R48, R100 ;  /* 0x00000030142c723c */ /* 0x040ff00000001864 */
[C---:B------:R-:W-:Y:S08]  /*3a80*/  HMMA.16816.F32 R48, R20.reuse, R50, R92 ;  /* 0x000000321430723c */ /* 0x040ff0000000185c */
[C---:B------:R-:W-:Y:S08]  /*3a90*/  HMMA.16816.F32 R96, R20.reuse, R88, R96 ;  /* 0x000000581460723c */ /* 0x040ff00000001860 */
[----:B------:R-:W-:Y:S07]  /*3aa0*/  HMMA.16816.F32 R100, R20, R90, R84 ;  /* 0x0000005a1464723c */ /* 0x000fee0000001854 */
[----:B------:R-:W-:Y:S01]  /*3ab0*/  IMAD R91, R147, 0x20, R146 ;  /* 0x00000020935b7824 */ /* 0x000fe200078e0292 */
[-C--:B-1----:R-:W-:Y:S08]  /*3ac0*/  HMMA.16816.F32 R40, R16, R32.reuse, R40 ;  /* 0x000000201028723c */ /* 0x082ff00000001828 */
[C---:B--2---:R-:W-:Y:S08]  /*3ad0*/  HMMA.16816.F32 R20, R12.reuse, R32, R80 ;  /* 0x000000200c14723c */ /* 0x044ff00000001850 */
[-C--:B------:R-:W-:Y:S08]  /*3ae0*/  HMMA.16816.F32 R64, R12, R34.reuse, R76 ;  /* 0x000000220c40723c */ /* 0x080ff0000000184c */
[C---:B------:R-:W-:Y:S08]  /*3af0*/  HMMA.16816.F32 R60, R16.reuse, R34, R60 ;  /* 0x00000022103c723c */ /* 0x040ff0000000183c */
[-C--:B---3--:R-:W-:Y:S08]  /*3b00*/  HMMA.16816.F32 R80, R16, R24.reuse, R44 ;  /* 0x000000181050723c */ /* 0x088ff0000000182c */
[C---:B------:R-:W-:Y:S08]  /*3b10*/  HMMA.16816.F32 R84, R12.reuse, R24, R112 ;  /* 0x000000180c54723c */ /* 0x040ff00000001870 */
[-C--:B------:R-:W-:Y:S08]  /*3b20*/  HMMA.16816.F32 R108, R12, R26.reuse, R108 ;  /* 0x0000001a0c6c723c */ /* 0x080ff0000000186c */
[----:B------:R-:W-:Y:S01]  /*3b30*/  HMMA.16816.F32 R92, R16, R26, R48 ;  /* 0x0000001a105c723c */ /* 0x000fe20000001830 */
[----:B------:R-:W1:Y:S07]  /*3b40*/  LDSM.16.M88.4 R24, [R219+0x8400] ;  /* 0x00840000db18783b */ /* 0x000e6e0000000200 */
[----:B----4-:R-:W-:Y:S08]  /*3b50*/  HMMA.16816.F32 R40, R8, R36, R40 ;  /* 0x000000240828723c */ /* 0x010ff00000001828 */
[-C--:B-----5:R-:W-:Y:S08]  /*3b60*/  HMMA.16816.F32 R56, R16, R28.reuse, R56 ;  /* 0x0000001c1038723c */ /* 0x0a0ff00000001838 */
[----:B------:R-:W-:Y:S07]  /*3b70*/  HMMA.16816.F32 R68, R12, R28, R104 ;  /* 0x0000001c0c44723c */ /* 0x000fee0000001868 */
[----:B------:R-:W-:Y:S01]  /*3b80*/  IADD3 R28, R2, UR10, RZ ;  /* 0x0000000a021c7c10 */ /* 0x000fe2000fffe0ff */
[----:B------:R-:W-:Y:S03]  /*3b90*/  HMMA.16816.F32 R44, R4, R36, R20 ;  /* 0x00000024042c723c */ /* 0x000fe60000001814 */
[----:B------:R-:W-:-:S04]  /*3ba0*/  IMNMX R230, R28, UR9, PT ;  /* 0x000000091ce67c17 */ /* 0x000fc8000b800200 */
[C---:B------:R-:W-:Y:S01]  /*3bb0*/  IADD3 R23, R2.reuse, UR11, RZ ;  /* 0x0000000b02177c10 */ /* 0x040fe2000fffe0ff */
[-C--:B------:R-:W-:Y:S01]  /*3bc0*/  HMMA.16816.F32 R32, R4, R38.reuse, R64 ;  /* 0x000000260420723c */ /* 0x080fe20000001840 */
[C---:B------:R-:W-:Y:S02]  /*3bd0*/  IADD3 R22, R2.reuse, 0x8, RZ ;  /* 0x0000000802167810 */ /* 0x040fe40007ffe0ff */
[C---:B------:R-:W-:Y:S02]  /*3be0*/  IADD3 R21, R2.reuse, 0x40, RZ ;  /* 0x0000004002157810 */ /* 0x040fe40007ffe0ff */
[----:B------:R-:W-:Y:S02]  /*3bf0*/  IADD3 R20, R2, 0x48, RZ ;  /* 0x0000004802147810 */ /* 0x000fe40007ffe0ff */
[----:B------:R-:W-:Y:S01]  /*3c00*/  IMNMX R226, RZ, R23, !PT ;  /* 0x00000017ffe27217 */ /* 0x000fe20007800200 */
[----:B------:R-:W-:Y:S01]  /*3c10*/  HMMA.16816.F32 R36, R8, R38, R60 ;  /* 0x000000260824723c */ /* 0x000fe2000000183c */
[----:B------:R-:W-:-:S02]  /*3c20*/  IADD3 R23, R22, UR11, RZ ;  /* 0x0000000b16177c10 */ /* 0x000fc4000fffe0ff */
[C---:B------:R-:W-:Y:S02]  /*3c30*/  IADD3 R28, R21.reuse, UR11, RZ ;  /* 0x0000000b151c7c10 */ /* 0x040fe4000fffe0ff */
[----:B------:R-:W-:Y:S02]  /*3c40*/  IADD3 R29, R20, UR11, RZ ;  /* 0x0000000b141d7c10 */ /* 0x000fe4000fffe0ff */
[----:B------:R-:W-:Y:S01]  /*3c50*/  IADD3 R22, R22, UR10, RZ ;  /* 0x0000000a16167c10 */ /* 0x000fe2000fffe0ff */
[----:B------:R-:W-:Y:S01]  /*3c60*/  HMMA.16816.F32 R76, R12, R30, R72 ;  /* 0x0000001e0c4c723c */ /* 0x000fe20000001848 */
[----:B------:R-:W-:Y:S02]  /*3c70*/  IADD3 R21, R21, UR10, RZ ;  /* 0x0000000a15157c10 */ /* 0x000fe4000fffe0ff */
[----:B------:R-:W-:Y:S02]  /*3c80*/  IADD3 R20, R20, UR10, RZ ;  /* 0x0000000a14147c10 */ /* 0x000fe4000fffe0ff */
[----:B------:R-:W-:-:S02]  /*3c90*/  IADD3 R2, R0, 0x1, RZ ;  /* 0x0000000100027810 */ /* 0x000fc40007ffe0ff */
[----:B------:R-:W-:Y:S01]  /*3ca0*/  IMNMX R229, R22, UR9, PT ;  /* 0x0000000916e57c17 */ /* 0x000fe2000b800200 */
[----:B------:R-:W-:Y:S01]  /*3cb0*/  HMMA.16816.F32 R72, R16, R30, R52 ;  /* 0x0000001e1048723c */ /* 0x000fe20000001834 */
[----:B------:R-:W-:Y:S02]  /*3cc0*/  IMNMX R228, R21, UR9, PT ;  /* 0x0000000915e47c17 */ /* 0x000fe4000b800200 */
[----:B------:R-:W-:Y:S02]  /*3cd0*/  IMNMX R227, R20, UR9, PT ;  /* 0x0000000914e37c17 */ /* 0x000fe4000b800200 */
[----:B------:R-:W-:Y:S02]  /*3ce0*/  ISETP.GE.AND P6, PT, R0, R230, PT ;  /* 0x000000e60000720c */ /* 0x000fe40003fc6270 */
[----:B------:R-:W-:Y:S01]  /*3cf0*/  IMNMX R225, RZ, R23, !PT ;  /* 0x00000017ffe17217 */ /* 0x000fe20007800200 */
[----:B-1----:R-:W-:Y:S01]  /*3d00*/  HMMA.16816.F32 R48, R4, R24, R68 ;  /* 0x000000180430723c */ /* 0x002fe20000001844 */
[----:B------:R-:W-:-:S02]  /*3d10*/  IMNMX R224, RZ, R28, !PT ;  /* 0x0000001cffe07217 */ /* 0x000fc40007800200 */
[----:B------:R-:W-:Y:S02]  /*3d20*/  IMNMX R223, RZ, R29, !PT ;  /* 0x0000001dffdf7217 */ /* 0x000fe40007800200 */
[C---:B------:R-:W-:Y:S01]  /*3d30*/  ISETP.GE.AND P5, PT, R2.reuse, R230, PT ;  /* 0x000000e60200720c */ /* 0x040fe20003fa6270 */
[----:B------:R-:W1:Y:S01]  /*3d40*/  LDSM.16.M88.4 R28, [R219+0x8800] ;  /* 0x00880000db1c783b */ /* 0x000e620000000200 */
[C---:B------:R-:W-:Y:S01]  /*3d50*/  ISETP.GE.AND P4, PT, R2.reuse, R229, PT ;  /* 0x000000e50200720c */ /* 0x040fe20003f86270 */
[----:B------:R-:W-:Y:S01]  /*3d60*/  HMMA.16816.F32 R52, R8, R24, R56 ;  /* 0x000000180834723c */ /* 0x000fe20000001838 */
[C---:B------:R-:W-:Y:S02]  /*3d70*/  ISETP.GE.AND P3, PT, R2.reuse, R228, PT ;  /* 0x000000e40200720c */ /* 0x040fe40003f66270 */
[----:B------:R-:W-:Y:S02]  /*3d80*/  ISETP.GE.AND P0, PT, R2, R227, PT ;  /* 0x000000e30200720c */ /* 0x000fe40003f06270 */
[----:B------:R-:W-:-:S02]  /*3d90*/  ISETP.GE.AND P2, PT, R0, R229, PT ;  /* 0x000000e50000720c */ /* 0x000fc40003f46270 */
[C---:B------:R-:W-:Y:S02]  /*3da0*/  ISETP.LT.OR P5, PT, R2.reuse, R226, P5 ;  /* 0x000000e20200720c */ /* 0x040fe40002fa1670 */
[C---:B------:R-:W-:Y:S02]  /*3db0*/  ISETP.LT.OR P4, PT, R2.reuse, R225, P4 ;  /* 0x000000e10200720c */ /* 0x040fe40002781670 */
[C---:B------:R-:W-:Y:S02]  /*3dc0*/  ISETP.LT.OR P3, PT, R2.reuse, R224, P3 ;  /* 0x000000e00200720c */ /* 0x040fe40001f61670 */
[----:B------:R-:W-:Y:S02]  /*3dd0*/  ISETP.LT.OR P0, PT, R2, R223, P0 ;  /* 0x000000df0200720c */ /* 0x000fe40000701670 */
[C---:B------:R-:W-:Y:S02]  /*3de0*/  ISETP.LT.OR P6, PT, R0.reuse, R226, P6 ;  /* 0x000000e20000720c */ /* 0x040fe400037c1670 */
[----:B------:R-:W-:-:S02]  /*3df0*/  ISETP.LT.OR P2, PT, R0, R225, P2 ;  /* 0x000000e10000720c */ /* 0x000fc40001741670 */
[----:B------:R-:W-:Y:S02]  /*3e00*/  IADD3 R2, R0, 0x8, RZ ;  /* 0x0000000800027810 */ /* 0x000fe40007ffe0ff */
[----:B------:R-:W-:Y:S02]  /*3e10*/  FSEL R133, R40, -INF , !P6 ;  /* 0xff80000028857808 */ /* 0x000fe40007000000 */
[----:B------:R-:W-:Y:S02]  /*3e20*/  FSEL R140, R42, -INF , !P2 ;  /* 0xff8000002a8c7808 */ /* 0x000fe40005000000 */
[----:B------:R-:W-:Y:S02]  /*3e30*/  ISETP.GE.AND P6, PT, R0, R227, PT ;  /* 0x000000e30000720c */ /* 0x000fe40003fc6270 */
[----:B------:R-:W-:Y:S02]  /*3e40*/  ISETP.GE.AND P2, PT, R2, R230, PT ;  /* 0x000000e60200720c */ /* 0x000fe40003f46270 */
[----:B------:R-:W-:-:S02]  /*3e50*/  ISETP.LT.OR P6, PT, R0, R223, P6 ;  /* 0x000000df0000720c */ /* 0x000fc400037c1670 */
[----:B------:R-:W-:Y:S02]  /*3e60*/  ISETP.LT.OR P2, PT, R2, R226, P2 ;  /* 0x000000e20200720c */ /* 0x000fe40001741670 */
[----:B------:R-:W-:Y:S02]  /*3e70*/  IADD3 R20, R0, 0x9, RZ ;  /* 0x0000000900147810 */ /* 0x000fe40007ffe0ff */
[----:B------:R-:W-:Y:S02]  /*3e80*/  FSEL R90, R46, -INF , !P6 ;  /* 0xff8000002e5a7808 */ /* 0x000fe40007000000 */
[----:B------:R-:W-:Y:S01]  /*3e90*/  FSEL R88, R45, -INF , !P3 ;  /* 0xff8000002d587808 */ /* 0x000fe20005800000 */
[----:B-1----:R-:W-:Y:S01]  /*3ea0*/  HMMA.16816.F32 R60, R8, R28, R80 ;  /* 0x0000001c083c723c */ /* 0x002fe20000001850 */
[----:B------:R-:W-:Y:S02]  /*3eb0*/  FSEL R70, R47, -INF , !P0 ;  /* 0xff8000002f467808 */ /* 0x000fe40004000000 */
[----:B------:R-:W-:-:S02]  /*3ec0*/  FSEL R134, R36, -INF , !P2 ;  /* 0xff80000024867808 */ /* 0x000fc40005000000 */
[CC--:B------:R-:W-:Y:S02]  /*3ed0*/  ISETP.GE.AND P6, PT, R2.reuse, R228.reuse, PT ;  /* 0x000000e40200720c */ /* 0x0c0fe40003fc6270 */
[-C--:B------:R-:W-:Y:S01]  /*3ee0*/  ISETP.GE.AND P3, PT, R2, R227.reuse, PT ;  /* 0x000000e30200720c */ /* 0x080fe20003f66270 */
[----:B------:R-:W-:Y:S01]  /*3ef0*/  HMMA.16816.F32 R56, R4, R28, R84 ;  /* 0x0000001c0438723c */ /* 0x000fe20000001854 */
[C---:B------:R-:W-:Y:S02]  /*3f00*/  ISETP.GE.AND P0, PT, R20.reuse, R228, PT ;  /* 0x000000e41400720c */ /* 0x040fe40003f06270 */
[----:B------:R-:W-:Y:S02]  /*3f10*/  ISETP.GE.AND P2, PT, R20, R227, PT ;  /* 0x000000e31400720c */ /* 0x000fe40003f46270 */
[C---:B------:R-:W-:Y:S02]  /*3f20*/  ISETP.LT.OR P6, PT, R2.reuse, R224, P6 ;  /* 0x000000e00200720c */ /* 0x040fe400037c1670 */
[----:B------:R-:W-:-:S02]  /*3f30*/  ISETP.LT.OR P3, PT, R2, R223, P3 ;  /* 0x000000df0200720c */ /* 0x000fc40001f61670 */
[C---:B------:R-:W-:Y:S02]  /*3f40*/  ISETP.LT.OR P0, PT, R20.reuse, R224, P0 ;  /* 0x000000e01400720c */ /* 0x040fe40000701670 */
[----:B------:R-:W-:Y:S02]  /*3f50*/  ISETP.LT.OR P2, PT, R20, R223, P2 ;  /* 0x000000df1400720c */ /* 0x000fe40001741670 */
[----:B------:R-:W-:Y:S02]  /*3f60*/  FSEL R67, R32, -INF , !P6 ;  /* 0xff80000020437808 */ /* 0x000fe40007000000 */
[----:B------:R-:W-:Y:S02]  /*3f70*/  FSEL R69, R34, -INF , !P3 ;  /* 0xff80000022457808 */ /* 0x000fe40005800000 */
[----:B------:R-:W-:Y:S02]  /*3f80*/  FSEL R66, R33, -INF , !P0 ;  /* 0xff80000021427808 */ /* 0x000fe40004000000 */
[----:B------:R-:W-:-:S02]  /*3f90*/  FSEL R68, R35, -INF , !P2 ;  /* 0xff80000023447808 */ /* 0x000fc40005000000 */
[----:B------:R-:W1:Y:S01]  /*3fa0*/  LDSM.16.M88.4 R32, [R217+0x8c00] ;  /* 0x008c0000d920783b */ /* 0x000e620000000200 */
[C---:B------:R-:W-:Y:S02]  /*3fb0*/  ISETP.GE.AND P1, PT, R0.reuse, R228, PT ;  /* 0x000000e40000720c */ /* 0x040fe40003f26270 */
[----:B------:R-:W-:Y:S02]  /*3fc0*/  FSEL R104, R41, -INF , !P5 ;  /* 0xff80000029687808 */ /* 0x000fe40006800000 */
[----:B------:R-:W-:Y:S02]  /*3fd0*/  ISETP.LT.OR P1, PT, R0, R224, P1 ;  /* 0x000000e00000720c */ /* 0x000fe40000f21670 */
[----:B------:R-:W-:Y:S02]  /*3fe0*/  FSEL R139, R43, -INF , !P4 ;  /* 0xff8000002b8b7808 */ /* 0x000fe40006000000 */
[----:B------:R-:W-:Y:S01]  /*3ff0*/  FSEL R89, R44, -INF , !P1 ;  /* 0xff8000002c597808 */ /* 0x000fe20004800000 */
[----:B------:R-:W-:Y:S01]  /*4000*/  HMMA.16816.F32 R40, R8, R26, R72 ;  /* 0x0000001a0828723c */ /* 0x000fe20000001848 */
[----:B------:R-:W-:-:S02]  /*4010*/  ISETP.GE.AND P1, PT, R2, R229, PT ;  /* 0x000000e50200720c */ /* 0x000fc40003f26270 */
[----:B------:R-:W-:Y:S02]  /*4020*/  ISETP.GE.AND P5, PT, R20, R230, PT ;  /* 0x000000e61400720c */ /* 0x000fe40003fa6270 */
[----:B------:R-:W-:Y:S02]  /*4030*/  ISETP.LT.OR P1, PT, R2, R225, P1 ;  /* 0x000000e10200720c */ /* 0x000fe40000f21670 */
[----:B------:R-:W-:Y:S01]  /*4040*/  ISETP.GE.AND P4, PT, R20, R229, PT ;  /* 0x000000e51400720c */ /* 0x000fe20003f86270 */
[----:B------:R-:W-:Y:S01]  /*4050*/  HMMA.16816.F32 R44, R4, R26, R76 ;  /* 0x0000001a042c723c */ /* 0x000fe2000000184c */
[----:B------:R-:W-:Y:S01]  /*4060*/  IADD3 R2, R0, 0x10, RZ ;  /* 0x0000001000027810 */ /* 0x000fe20007ffe0ff */
[----:B------:R-:W2:Y:S01]  /*4070*/  LDSM.16.M88.4 R24, [R219+0x8c00] ;  /* 0x008c0000db18783b */ /* 0x000ea20000000200 */
[----:B------:R-:W-:Y:S01]  /*4080*/  ISETP.LT.OR P5, PT, R20, R226, P5 ;  /* 0x000000e21400720c */ /* 0x000fe20002fa1670 */
[----:B------:R-:W-:-:S04]  /*4090*/  DEPBAR.LE SB0, 0x0 ;  /* 0x000080000000791a */ /* 0x000fc80000000000 */
[----:B------:R-:W-:Y:S01]  /*40a0*/  BAR.SYNC.DEFER_BLOCKING 0x0 ;  /* 0x0000000000007b1d */ /* 0x000fe20000010000 */
[----:B------:R-:W-:Y:S02]  /*40b0*/  ISETP.LT.OR P4, PT, R20, R225, P4 ;  /* 0x000000e11400720c */ /* 0x000fe40002781670 */
[----:B------:R-:W-:Y:S02]  /*40c0*/  FSEL R138, R38, -INF , !P1 ;  /* 0xff800000268a7808 */ /* 0x000fe40004800000 */
[----:B------:R-:W-:Y:S02]  /*40d0*/  ISETP.GE.AND P1, PT, R2, R230, PT ;  /* 0x000000e60200720c */ /* 0x000fe40003f26270 */
[----:B------:R-:W-:Y:S02]  /*40e0*/  IADD3 R20, R0, 0x11, RZ ;  /* 0x0000001100147810 */ /* 0x000fe40007ffe0ff */
[C---:B------:R-:W-:Y:S02]  /*40f0*/  ISETP.GE.AND P6, PT, R2.reuse, R229, PT ;  /* 0x000000e50200720c */ /* 0x040fe40003fc6270 */
[----:B------:R-:W-:-:S02]  /*4100*/  ISETP.GE.AND P3, PT, R2, R228, PT ;  /* 0x000000e40200720c */ /* 0x000fc40003f66270 */
[C---:B------:R-:W-:Y:S02]  /*4110*/  ISETP.GE.AND P0, PT, R2.reuse, R227, PT ;  /* 0x000000e30200720c */ /* 0x040fe40003f06270 */
[----:B------:R-:W-:Y:S02]  /*4120*/  ISETP.LT.OR P1, PT, R2, R226, P1 ;  /* 0x000000e20200720c */ /* 0x000fe40000f21670 */
[----:B------:R-:W-:Y:S02]  /*4130*/  ISETP.GE.AND P2, PT, R20, R230, PT ;  /* 0x000000e61400720c */ /* 0x000fe40003f46270 */
[C---:B------:R-:W-:Y:S02]  /*4140*/  ISETP.LT.OR P6, PT, R2.reuse, R225, P6 ;  /* 0x000000e10200720c */ /* 0x040fe400037c1670 */
[C---:B------:R-:W-:Y:S02]  /*4150*/  ISETP.LT.OR P3, PT, R2.reuse, R224, P3 ;  /* 0x000000e00200720c */ /* 0x040fe40001f61670 */
[----:B------:R-:W-:-:S02]  /*4160*/  ISETP.LT.OR P0, PT, R2, R223, P0 ;  /* 0x000000df0200720c */ /* 0x000fc40000701670 */
[----:B------:R-:W-:Y:S02]  /*4170*/  FSEL R135, R39, -INF , !P4 ;  /* 0xff80000027877808 */ /* 0x000fe40006000000 */
[----:B------:R-:W-:Y:S02]  /*4180*/  FSEL R151, R52, -INF , !P1 ;  /* 0xff80000034977808 */ /* 0x000fe40004800000 */
[----:B------:R-:W-:Y:S02]  /*4190*/  ISETP.LT.OR P2, PT, R20, R226, P2 ;  /* 0x000000e21400720c */ /* 0x000fe40001741670 */
[----:B------:R-:W-:Y:S02]  /*41a0*/  IADD3 R2, R0, 0x18, RZ ;  /* 0x0000001800027810 */ /* 0x000fe40007ffe0ff */
[C---:B------:R-:W-:Y:S02]  /*41b0*/  ISETP.GE.AND P4, PT, R20.reuse, R228, PT ;  /* 0x000000e41400720c */ /* 0x040fe40003f86270 */
[----:B------:R-:W-:-:S02]  /*41c0*/  ISETP.GE.AND P1, PT, R20, R227, PT ;  /* 0x000000e31400720c */ /* 0x000fc40003f26270 */
[----:B------:R-:W-:Y:S02]  /*41d0*/  FSEL R132, R37, -INF , !P5 ;  /* 0xff80000025847808 */ /* 0x000fe40006800000 */
[----:B------:R-:W-:Y:S01]  /*41e0*/  FSEL R161, R54, -INF , !P6 ;  /* 0xff80000036a17808 */ /* 0x000fe20007000000 */
[----:B-1----:R-:W-:Y:S01]  /*41f0*/  HMMA.16816.F32 R36, R12, R32, R116 ;  /* 0x000000200c24723c */ /* 0x002fe20000001874 */
[----:B------:R-:W-:Y:S02]  /*4200*/  FSEL R71, R48, -INF , !P3 ;  /* 0xff80000030477808 */ /* 0x000fe40005800000 */
[----:B------:R-:W-:Y:S02]  /*4210*/  FSEL R74, R50, -INF , !P0 ;  /* 0xff800000324a7808 */ /* 0x000fe40004000000 */
[----:B------:R-:W-:Y:S02]  /*4220*/  FSEL R150, R53, -INF , !P2 ;  /* 0xff80000035967808 */ /* 0x000fe40005000000 */
[----:B------:R-:W-:-:S02]  /*4230*/  ISETP.GE.AND P5, PT, R20, R229, PT ;  /* 0x000000e51400720c */ /* 0x000fc40003fa6270 */
[C---:B------:R-:W-:Y:S02]  /*4240*/  ISETP.LT.OR P4, PT, R20.reuse, R224, P4 ;  /* 0x000000e01400720c */ /* 0x040fe40002781670 */
[----:B------:R-:W-:Y:S02]  /*4250*/  ISETP.LT.OR P1, PT, R20, R223, P1 ;  /* 0x000000df1400720c */ /* 0x000fe40000f21670 */
[C---:B------:R-:W-:Y:S02]  /*4260*/  ISETP.GE.AND P6, PT, R2.reuse, R230, PT ;  /* 0x000000e60200720c */ /* 0x040fe40003fc6270 */
[C---:B------:R-:W-:Y:S02]  /*4270*/  ISETP.GE.AND P3, PT, R2.reuse, R229, PT ;  /* 0x000000e50200720c */ /* 0x040fe40003f66270 */
[C---:B------:R-:W-:Y:S02]  /*4280*/  ISETP.GE.AND P0, PT, R2.reuse, R228, PT ;  /* 0x000000e40200720c */ /* 0x040fe40003f06270 */
[----:B------:R-:W-:-:S02]  /*4290*/  ISETP.GE.AND P2, PT, R2, R227, PT ;  /* 0x000000e30200720c */ /* 0x000fc40003f46270 */
[-C--:B------:R-:W-:Y:S02]  /*42a0*/  ISETP.LT.OR P5, PT, R20, R225.reuse, P5 ;  /* 0x000000e11400720c */ /* 0x080fe40002fa1670 */
[C---:B------:R-:W-:Y:S01]  /*42b0*/  ISETP.LT.OR P6, PT, R2.reuse, R226, P6 ;  /* 0x000000e20200720c */ /* 0x040fe200037c1670 */
[----:B--2---:R-:W-:Y:S01]  /*42c0*/  HMMA.16816.F32 R36, R4, R24, R36 ;  /* 0x000000180424723c */ /* 0x004fe20000001824 */
[C---:B------:R-:W-:Y:S02]  /*42d0*/  ISETP.LT.OR P3, PT, R2.reuse, R225, P3 ;  /* 0x000000e10200720c */ /* 0x040fe40001f61670 */
[C---:B------:R-:W-:Y:S02]  /*42e0*/  ISETP.LT.OR P0, PT, R2.reuse, R224, P0 ;  /* 0x000000e00200720c */ /* 0x040fe40000701670 */
[----:B------:R-:W-:Y:S02]  /*42f0*/  ISETP.LT.OR P2, PT, R2, R223, P2 ;  /* 0x000000df0200720c */ /* 0x000fe40001741670 */
[----:B------:R-:W-:-:S02]  /*4300*/  FSEL R52, R49, -INF , !P4 ;  /* 0xff80000031347808 */ /* 0x000fc40006000000 */
[----:B------:R-:W-:Y:S02]  /*4310*/  FSEL R75, R51, -INF , !P1 ;  /* 0xff800000334b7808 */ /* 0x000fe40004800000 */
[C---:B------:R-:W-:Y:S01]  /*4320*/  IADD3 R20, R0.reuse, 0x19, RZ ;  /* 0x0000001900147810 */ /* 0x040fe20007ffe0ff */
[C---:B------:R-:W-:Y:S01]  /*4330*/  HMMA.16816.F32 R48, R16.reuse, R32, R96 ;  /* 0x000000201030723c */ /* 0x040fe20000001860 */
[----:B------:R-:W-:Y:S02]  /*4340*/  IADD3 R2, R0, 0x20, RZ ;  /* 0x0000002000027810 */ /* 0x000fe40007ffe0ff */
[----:B------:R-:W-:Y:S02]  /*4350*/  FSEL R160, R55, -INF , !P5 ;  /* 0xff80000037a07808 */ /* 0x000fe40006800000 */
[----:B------:R-:W-:Y:S02]  /*4360*/  FSEL R147, R40, -INF , !P6 ;  /* 0xff80000028937808 */ /* 0x000fe40007000000 */
[----:B------:R-:W-:Y:S01]  /*4370*/  FSEL R149, R42, -INF , !P3 ;  /* 0xff8000002a957808 */ /* 0x000fe20005800000 */
[----:B------:R-:W-:Y:S01]  /*4380*/  HMMA.16816.F32 R16, R16, R34, R100 ;  /* 0x000000221010723c */ /* 0x000fe20000001864 */
[----:B------:R-:W-:-:S02]  /*4390*/  ISETP.GE.AND P5, PT, R20, R230, PT ;  /* 0x000000e61400720c */ /* 0x000fc40003fa6270 */
[----:B------:R-:W-:Y:S02]  /*43a0*/  ISETP.GE.AND P1, PT, R2, R230, PT ;  /* 0x000000e60200720c */ /* 0x000fe40003f26270 */
[C---:B------:R-:W-:Y:S02]  /*43b0*/  ISETP.GE.AND P4, PT, R20.reuse, R229, PT ;  /* 0x000000e51400720c */ /* 0x040fe40003f86270 */
[C---:B------:R-:W-:Y:S02]  /*43c0*/  ISETP.GE.AND P6, PT, R20.reuse, R228, PT ;  /* 0x000000e41400720c */ /* 0x040fe40003fc6270 */
[C---:B------:R-:W-:Y:S02]  /*43d0*/  ISETP.GE.AND P3, PT, R20.reuse, R227, PT ;  /* 0x000000e31400720c */ /* 0x040fe40003f66270 */
        /* <DEDUP_REMOVED lines=19> */
[C---:B------:R-:W-:Y:S01]  /*4510*/  ISETP.LT.OR P4, PT, R20.reuse, R226, P4 ;  /* 0x000000e21400720c */ /* 0x040fe20002781670 */
[----:B------:R-:W-:Y:S01]  /*4520*/  HMMA.16816.F32 R28, R4, R30, R108 ;  /* 0x0000001e041c723c */ /* 0x000fe2000000186c */
[C---:B------:R-:W-:Y:S02]  /*4530*/  ISETP.LT.OR P5, PT, R20.reuse, R225, P5 ;  /* 0x000000e11400720c */ /* 0x040fe40002fa1670 */
[C---:B------:R-:W-:Y:S02]  /*4540*/  ISETP.LT.OR P3, PT, R20.reuse, R224, P3 ;  /* 0x000000e01400720c */ /* 0x040fe40001f61670 */
[----:B------:R-:W-:-:S02]  /*4550*/  ISETP.LT.OR P1, PT, R20, R223, P1 ;  /* 0x000000df1400720c */ /* 0x000fc40000f21670 */
[C---:B------:R-:W-:Y:S01]  /*4560*/  ISETP.GE.AND P0, PT, R2.reuse, R229, PT ;  /* 0x000000e50200720c */ /* 0x040fe20003f06270 */
[----:B------:R-:W-:Y:S01]  /*4570*/  HMMA.16816.F32 R20, R12, R34, R120 ;  /* 0x000000220c14723c */ /* 0x000fe20000001878 */
[C---:B------:R-:W-:Y:S02]  /*4580*/  ISETP.GE.AND P2, PT, R2.reuse, R228, PT ;  /* 0x000000e40200720c */ /* 0x040fe40003f46270 */
[C---:B------:R-:W-:Y:S02]  /*4590*/  ISETP.GE.AND P6, PT, R2.reuse, R227, PT ;  /* 0x000000e30200720c */ /* 0x040fe40003fc6270 */
[C---:B------:R-:W-:Y:S02]  /*45a0*/  ISETP.LT.OR P0, PT, R2.reuse, R225, P0 ;  /* 0x000000e10200720c */ /* 0x040fe40000701670 */
[C---:B------:R-:W-:Y:S01]  /*45b0*/  ISETP.LT.OR P2, PT, R2.reuse, R224, P2 ;  /* 0x000000e00200720c */ /* 0x040fe20001741670 */
[----:B------:R-:W-:Y:S01]  /*45c0*/  HMMA.16816.F32 R8, R8, R26, R16 ;  /* 0x0000001a0808723c */ /* 0x000fe20000001810 */
[----:B------:R-:W-:-:S02]  /*45d0*/  ISETP.LT.OR P6, PT, R2, R223, P6 ;  /* 0x000000df0200720c */ /* 0x000fc400037c1670 */
[C---:B------:R-:W-:Y:S02]  /*45e0*/  IADD3 R2, R0.reuse, 0x28, RZ ;  /* 0x0000002800027810 */ /* 0x040fe40007ffe0ff */
[----:B------:R-:W-:Y:S02]  /*45f0*/  IADD3 R12, R0, 0x29, RZ ;  /* 0x00000029000c7810 */ /* 0x000fe40007ffe0ff */
[----:B------:R-:W-:Y:S02]  /*4600*/  FSEL R242, R62, -INF , !P0 ;  /* 0xff8000003ef27808 */ /* 0x000fe40004000000 */
[----:B------:R-:W-:Y:S02]  /*4610*/  FSEL R167, R56, -INF , !P2 ;  /* 0xff80000038a77808 */ /* 0x000fe40005000000 */
[----:B------:R-:W-:Y:S02]  /*4620*/  FSEL R203, R58, -INF , !P6 ;  /* 0xff8000003acb7808 */ /* 0x000fe40007000000 */
[----:B------:R-:W-:-:S02]  /*4630*/  FSEL R234, R61, -INF , !P4 ;  /* 0xff8000003dea7808 */ /* 0x000fc40006000000 */
[----:B------:R-:W-:Y:S01]  /*4640*/  FSEL R201, R59, -INF , !P1 ;  /* 0xff8000003bc97808 */ /* 0x000fe20004800000 */
[----:B------:R-:W-:Y:S01]  /*4650*/  HMMA.16816.F32 R4, R4, R26, R20 ;  /* 0x0000001a0404723c */ /* 0x000fe20000001814 */
[C---:B------:R-:W-:Y:S02]  /*4660*/  ISETP.GE.AND P0, PT, R2.reuse, R230, PT ;  /* 0x000000e60200720c */ /* 0x040fe40003f06270 */
[C---:B------:R-:W-:Y:S02]  /*4670*/  ISETP.GE.AND P2, PT, R2.reuse, R229, PT ;  /* 0x000000e50200720c */ /* 0x040fe40003f46270 */
[CC--:B------:R-:W-:Y:S02]  /*4680*/  ISETP.GE.AND P6, PT, R2.reuse, R228.reuse, PT ;  /* 0x000000e40200720c */ /* 0x0c0fe40003fc6270 */
[----:B------:R-:W-:Y:S02]  /*4690*/  ISETP.GE.AND P4, PT, R2, R227, PT ;  /* 0x000000e30200720c */ /* 0x000fe40003f86270 */
[----:B------:R-:W-:-:S02]  /*46a0*/  ISETP.GE.AND P1, PT, R12, R228, PT ;  /* 0x000000e40c00720c */ /* 0x000fc40003f26270 */
[C---:B------:R-:W-:Y:S02]  /*46b0*/  ISETP.LT.OR P0, PT, R2.reuse, R226, P0 ;  /* 0x000000e20200720c */ /* 0x040fe40000701670 */
[C---:B------:R-:W-:Y:S02]  /*46c0*/  ISETP.LT.OR P2, PT, R2.reuse, R225, P2 ;  /* 0x000000e10200720c */ /* 0x040fe40001741670 */
[CC--:B------:R-:W-:Y:S02]  /*46d0*/  ISETP.LT.OR P6, PT, R2.reuse, R224.reuse, P6 ;  /* 0x000000e00200720c */ /* 0x0c0fe400037c1670 */
[----:B------:R-:W-:Y:S02]  /*46e0*/  ISETP.LT.OR P4, PT, R2, R223, P4 ;  /* 0x000000df0200720c */ /* 0x000fe40002781670 */
[----:B------:R-:W-:Y:S02]  /*46f0*/  ISETP.LT.OR P1, PT, R12, R224, P1 ;  /* 0x000000e00c00720c */ /* 0x000fe40000f21670 */
[----:B------:R-:W-:-:S02]  /*4700*/  IADD3 R2, R0, 0x30, RZ ;  /* 0x0000003000027810 */ /* 0x000fc40007ffe0ff */
[----:B------:R-:W-:Y:S02]  /*4710*/  FSEL R238, R63, -INF , !P5 ;  /* 0xff8000003fee7808 */ /* 0x000fe40006800000 */
[----:B------:R-:W-:Y:S02]  /*4720*/  FSEL R165, R57, -INF , !P3 ;  /* 0xff80000039a57808 */ /* 0x000fe40005800000 */
[----:B------:R-:W-:Y:S02]  /*4730*/  FSEL R215, R44, -INF , !P0 ;  /* 0xff8000002cd77808 */ /* 0x000fe40004000000 */
[----:B------:R-:W-:Y:S02]  /*4740*/  FSEL R214, R46, -INF , !P2 ;  /* 0xff8000002ed67808 */ /* 0x000fe40005000000 */
[----:B------:R-:W-:Y:S02]  /*4750*/  FSEL R164, R28, -INF , !P6 ;  /* 0xff8000001ca47808 */ /* 0x000fe40007000000 */
[----:B------:R-:W-:-:S02]  /*4760*/  FSEL R202, R30, -INF , !P4 ;  /* 0xff8000001eca7808 */ /* 0x000fc40006000000 */
[----:B------:R-:W-:Y:S02]  /*4770*/  FSEL R166, R29, -INF , !P1 ;  /* 0xff8000001da67808 */ /* 0x000fe40004800000 */
[CC--:B------:R-:W-:Y:S02]  /*4780*/  ISETP.GE.AND P5, PT, R12.reuse, R230.reuse, PT ;  /* 0x000000e60c00720c */ /* 0x0c0fe40003fa6270 */
[C---:B------:R-:W-:Y:S02]  /*4790*/  ISETP.GE.AND P3, PT, R12.reuse, R229, PT ;  /* 0x000000e50c00720c */ /* 0x040fe40003f66270 */
[----:B------:R-:W-:Y:S02]  /*47a0*/  ISETP.GE.AND P0, PT, R12, R227, PT ;  /* 0x000000e30c00720c */ /* 0x000fe40003f06270 */
[C---:B------:R-:W-:Y:S02]  /*47b0*/  ISETP.GE.AND P2, PT, R2.reuse, R230, PT ;  /* 0x000000e60200720c */ /* 0x040fe40003f46270 */
[----:B------:R-:W-:-:S02]  /*47c0*/  ISETP.GE.AND P6, PT, R2, R229, PT ;  /* 0x000000e50200720c */ /* 0x000fc40003fc6270 */
[C---:B------:R-:W-:Y:S02]  /*47d0*/  ISETP.GE.AND P4, PT, R2.reuse, R228, PT ;  /* 0x000000e40200720c */ /* 0x040fe40003f86270 */
[----:B------:R-:W-:Y:S02]  /*47e0*/  ISETP.GE.AND P1, PT, R2, R227, PT ;  /* 0x000000e30200720c */ /* 0x000fe40003f26270 */
[CC--:B------:R-:W-:Y:S02]  /*47f0*/  ISETP.LT.OR P5, PT, R12.reuse, R226.reuse, P5 ;  /* 0x000000e20c00720c */ /* 0x0c0fe40002fa1670 */
        /* <DEDUP_REMOVED lines=17> */
[C---:B------:R-:W-:Y:S02]  /*4910*/  ISETP.LT.OR P3, PT, R2.reuse, R224, P3 ;  /* 0x000000e00200720c */ /* 0x040fe40001f61670 */
[----:B------:R-:W-:Y:S02]  /*4920*/  ISETP.LT.OR P2, PT, R2, R223, P2 ;  /* 0x000000df0200720c */ /* 0x000fe40001741670 */
[----:B------:R-:W-:Y:S02]  /*4930*/  IADD3 R2, R0, 0x38, RZ ;  /* 0x0000003800027810 */ /* 0x000fe40007ffe0ff */
[----:B------:R-:W-:-:S02]  /*4940*/  FSEL R245, R41, -INF , !P0 ;  /* 0xff80000029f57808 */ /* 0x000fc40004000000 */
[----:B------:R-:W-:Y:S02]  /*4950*/  ISETP.GE.AND P0, PT, R2, R227, PT ;  /* 0x000000e30200720c */ /* 0x000fe40003f06270 */
[----:B------:R-:W-:Y:S02]  /*4960*/  FSEL R241, R38, -INF , !P1 ;  /* 0xff80000026f17808 */ /* 0x000fe40004800000 */
[C---:B------:R-:W-:Y:S02]  /*4970*/  ISETP.LT.OR P0, PT, R2.reuse, R223, P0 ;  /* 0x000000df0200720c */ /* 0x040fe40000701670 */
[----:B------:R-:W-:Y:S02]  /*4980*/  ISETP.GE.AND P1, PT, R2, R228, PT ;  /* 0x000000e40200720c */ /* 0x000fe40003f26270 */
[----:B------:R-:W-:Y:S02]  /*4990*/  FSEL R239, R6, -INF , !P0 ;  /* 0xff80000006ef7808 */ /* 0x000fe40004000000 */
[----:B------:R-:W-:-:S02]  /*49a0*/  PLOP3.LUT P0, PT, PT, PT, UP0, 0x80, 0x0 ;  /* 0x000000000000781c */ /* 0x000fc40003f0f008 */
        /* <DEDUP_REMOVED lines=8> */
[CC--:B------:R-:W-:Y:S02]  /*4a30*/  ISETP.GE.AND P6, PT, R2.reuse, R230.reuse, PT ;  /* 0x000000e60200720c */ /* 0x0c0fe40003fc6270 */
[-C--:B------:R-:W-:Y:S02]  /*4a40*/  ISETP.GE.AND P4, PT, R2, R229.reuse, PT ;  /* 0x000000e50200720c */ /* 0x080fe40003f86270 */
[C---:B------:R-:W-:Y:S02]  /*4a50*/  ISETP.GE.AND P5, PT, R0.reuse, R230, PT ;  /* 0x000000e60000720c */ /* 0x040fe40003fa6270 */
[----:B------:R-:W-:-:S02]  /*4a60*/  ISETP.GE.AND P3, PT, R0, R229, PT ;  /* 0x000000e50000720c */ /* 0x000fc40003f66270 */
[C---:B------:R-:W-:Y:S02]  /*4a70*/  ISETP.GE.AND P2, PT, R0.reuse, R228, PT ;  /* 0x000000e40000720c */ /* 0x040fe40003f46270 */
[----:B------:R-:W-:Y:S02]  /*4a80*/  ISETP.GE.AND P1, PT, R0, R227, PT ;  /* 0x000000e30000720c */ /* 0x000fe40003f26270 */
[CC--:B------:R-:W-:Y:S02]  /*4a90*/  ISETP.LT.OR P6, PT, R2.reuse, R226.reuse, P6 ;  /* 0x000000e20200720c */ /* 0x0c0fe400037c1670 */
[-C--:B------:R-:W-:Y:S02]  /*4aa0*/  ISETP.LT.OR P4, PT, R2, R225.reuse, P4 ;  /* 0x000000e10200720c */ /* 0x080fe40002781670 */
[C---:B------:R-:W-:Y:S02]  /*4ab0*/  ISETP.LT.OR P5, PT, R0.reuse, R226, P5 ;  /* 0x000000e20000720c */ /* 0x040fe40002fa1670 */
[----:B------:R-:W-:-:S02]  /*4ac0*/  ISETP.LT.OR P3, PT, R0, R225, P3 ;  /* 0x000000e10000720c */ /* 0x000fc40001f61670 */
[C---:B------:R-:W-:Y:S02]  /*4ad0*/  ISETP.LT.OR P2, PT, R0.reuse, R224, P2 ;  /* 0x000000e00000720c */ /* 0x040fe40001741670 */
[----:B------:R-:W-:Y:S01]  /*4ae0*/  ISETP.LT.OR P1, PT, R0, R223, P1 ;  /* 0x000000df0000720c */ /* 0x000fe20000f21670 */
[----:B------:R-:W-:Y:S01]  /*4af0*/  IMAD.IADD R0, R148, 0x1, R91 ;  /* 0x0000000194007824 */ /* 0x000fe200078e025b */
[----:B------:R-:W-:Y:S02]  /*4b00*/  FSEL R232, R5, -INF , !P2 ;  /* 0xff80000005e87808 */ /* 0x000fe40005000000 */
[----:B------:R-:W-:Y:S02]  /*4b10*/  FSEL R240, R7, -INF , !P1 ;  /* 0xff80000007f07808 */ /* 0x000fe40004800000 */
[----:B------:R-:W-:Y:S02]  /*4b20*/  FSEL R243, R8, -INF , !P6 ;  /* 0xff80000008f37808 */ /* 0x000fe40007000000 */
[----:B------:R-:W-:-:S02]  /*4b30*/  FSEL R247, R10, -INF , !P4 ;  /* 0xff8000000af77808 */ /* 0x000fc40006000000 */
[----:B------:R-:W-:Y:S02]  /*4b40*/  FSEL R244, R9, -INF , !P5 ;  /* 0xff80000009f47808 */ /* 0x000fe40006800000 */
[----:B------:R-:W-:Y:S01]  /*4b50*/  FSEL R248, R11, -INF , !P3 ;  /* 0xff8000000bf87808 */ /* 0x000fe20005800000 */
[----:B------:R-:W-:Y:S05]  /*4b60*/  @!P0 BRA `(.L_x_387) ;  /* 0x000003b000008947 */ /* 0x000fea0003800000 */
[----:B------:R-:W-:Y:S01]  /*4b70*/  UIADD3 UR9, UR34, -0x2, URZ ;  /* 0xfffffffe22097890 */ /* 0x000fe2000fffe03f */
[----:B------:R-:W-:Y:S01]  /*4b80*/  ISETP.GE.AND P5, PT, R162, c[0x0][0x220], PT ;  /* 0x00008800a2007a0c */ /* 0x000fe20003fa6270 */
[----:B------:R-:W-:Y:S01]  /*4b90*/  BSSY B0, `(.L_x_388) ;  /* 0x0000037000007945 */ /* 0x000fe20003800000 */
[----:B------:R-:W-:Y:S01]  /*4ba0*/  ISETP.GE.AND P4, PT, R159, c[0x0][0x220], PT ;  /* 0x000088009f007a0c */ /* 0x000fe20003f86270 */
[----:B------:R-:W-:Y:S01]  /*4bb0*/  USHF.R.S32.HI UR8, URZ, 0x1f, UR9 ;  /* 0x0000001f3f087899 */ /* 0x000fe20008011409 */
[----:B------:R-:W-:Y:S01]  /*4bc0*/  ISETP.GE.AND P2, PT, R158, c[0x0][0x220], PT ;  /* 0x000088009e007a0c */ /* 0x000fe20003f46270 */
[----:B------:R-:W-:Y:S01]  /*4bd0*/  UIMAD UR5, UR5, UR9, URZ ;  /* 0x00000009050572a4 */ /* 0x000fe2000f8e023f */
[----:B------:R-:W-:-:S03]  /*4be0*/  IMAD.WIDE.U32 R4, R153, UR9, R156 ;  /* 0x0000000999047c25 */ /* 0x000fc6000f8e009c */
[----:B------:R-:W-:-:S04]  /*4bf0*/  UIMAD UR5, UR8, UR7, UR5 ;  /* 0x00000007080572a4 */ /* 0x000fc8000f8e0205 */
[C---:B------:R-:W-:Y:S01]  /*4c00*/  @!P5 LEA R14, P6, R4.reuse, c[0x0][0x168], 0x1 ;  /* 0x00005a00040eda11 */ /* 0x040fe200078c08ff */
[----:B------:R1:W-:Y:S01]  /*4c10*/  @P5 STS [R222+0x6000], RZ ;  /* 0x006000ffde005388 */ /* 0x0003e20000000800 */
[----:B------:R-:W-:Y:S02]  /*4c20*/  IADD3 R5, R5, UR5, RZ ;  /* 0x0000000505057c10 */ /* 0x000fe4000fffe0ff */
[C---:B------:R-:W-:Y:S01]  /*4c30*/  @!P4 LEA R12, P3, R4.reuse, c[0x0][0x168], 0x1 ;  /* 0x00005a00040cca11 */ /* 0x040fe200078608ff */
[----:B------:R1:W-:Y:S01]  /*4c40*/  @P5 STS [R222+0x6004], RZ ;  /* 0x006004ffde005388 */ /* 0x0003e20000000800 */
[C---:B------:R-:W-:Y:S02]  /*4c50*/  @!P2 LEA R10, P1, R4.reuse, c[0x0][0x168], 0x1 ;  /* 0x00005a00040aaa11 */ /* 0x040fe400078208ff */
[C---:B------:R-:W-:Y:S01]  /*4c60*/  @!P5 LEA.HI.X R15, R4.reuse, c[0x0][0x16c], R5, 0x1, P6 ;  /* 0x00005b00040fda11 */ /* 0x040fe200030f0c05 */
[----:B------:R1:W-:Y:S01]  /*4c70*/  @P5 STS.64 [R222+0x6008], RZ ;  /* 0x006008ffde005388 */ /* 0x0003e20000000a00 */
[----:B------:R-:W-:-:S02]  /*4c80*/  IADD3 R2, P6, R4, UR23, RZ ;  /* 0x0000001704027c10 */ /* 0x000fc4000ffde0ff */
[C-C-:B------:R-:W-:Y:S01]  /*4c90*/  @!P4 LEA.HI.X R13, R4.reuse, c[0x0][0x16c], R5.reuse, 0x1, P3 ;  /* 0x00005b00040dca11 */ /* 0x140fe200018f0c05 */
[----:B------:R-:W-:Y:S01]  /*4ca0*/  @!PT LDS RZ, [RZ] ;  /* 0x00000000fffff984 */ /* 0x000fe20000000800 */
[----:B------:R-:W-:Y:S01]  /*4cb0*/  @!PT LDS RZ, [RZ] ;  /* 0x00000000fffff984 */ /* 0x000fe20000000800 */
[----:B------:R-:W-:Y:S01]  /*4cc0*/  @!PT LDS RZ, [RZ] ;  /* 0x00000000fffff984 */ /* 0x000fe20000000800 */
[----:B------:R1:W-:Y:S01]  /*4cd0*/  @!P5 LDGSTS.E.BYPASS.LTC128B.128 [R222+0x6000], [R14.64] ;  /* 0x060000000ededfae */ /* 0x0003e2000b901d5e */
[----:B------:R-:W-:Y:S02]  /*4ce0*/  @!P2 LEA.HI.X R11, R4, c[0x0][0x16c], R5, 0x1, P1 ;  /* 0x00005b00040baa11 */ /* 0x000fe400008f0c05 */
[C---:B------:R-:W-:Y:S01]  /*4cf0*/  @!P5 LEA R8, P3, R2.reuse, c[0x0][0x168], 0x1 ;  /* 0x00005a000208da11 */ /* 0x040fe200078608ff */
[----:B------:R1:W-:Y:S01]  /*4d00*/  @P4 STS.128 [R222+0x7000], RZ ;  /* 0x007000ffde004388 */ /* 0x0003e20000000c00 */
[----:B------:R-:W-:Y:S02]  /*4d10*/  IADD3.X R4, R5, UR22, RZ, P6, !PT ;  /* 0x0000001605047c10 */ /* 0x000fe4000b7fe4ff */
[C---:B------:R-:W-:Y:S01]  /*4d20*/  @!P4 LEA R6, P1, R2.reuse, c[0x0][0x168], 0x1 ;  /* 0x00005a000206ca11 */ /* 0x040fe200078208ff */
[----:B------:R-:W-:Y:S01]  /*4d30*/  @!PT LDS RZ, [RZ] ;  /* 0x00000000fffff984 */ /* 0x000fe20000000800 */
[----:B------:R-:W-:Y:S01]  /*4d40*/  @!PT LDS RZ, [RZ] ;  /* 0x00000000fffff984 */ /* 0x000fe20000000800 */
[----:B------:R-:W-:Y:S01]  /*4d50*/  @!PT LDS RZ, [RZ] ;  /* 0x00000000fffff984 */ /* 0x000fe20000000800 */
[----:B------:R1:W-:Y:S01]  /*4d60*/  @!P4 LDGSTS.E.BYPASS.LTC128B.128 [R222+0x7000], [R12.64+0x40] ;  /* 0x070000400cdecfae */ /* 0x0003e2000b901d5e */
[----:B------:R-:W-:-:S02]  /*4d70*/  @!P5 LEA.HI.X R9, R2, c[0x0][0x16c], R4, 0x1, P3 ;  /* 0x00005b000209da11 */ /* 0x000fc400018f0c04 */
[----:B------:R-:W-:Y:S01]  /*4d80*/  @!P4 LEA.HI.X R7, R2, c[0x0][0x16c], R4, 0x1, P1 ;  /* 0x00005b000207ca11 */ /* 0x000fe200008f0c04 */
        /* <DEDUP_REMOVED lines=23> */
.L_x_389:
[----:B------:R-:W-:Y:S05]  /*4f00*/  BSYNC B0 ;  /* 0x0000000000007941 */ /* 0x000fea0003800000 */
.L_x_388:
[----:B------:R-:W0:Y:S02]  /*4f10*/  LDGDEPBAR ;  /* 0x00000000000079af */ /* 0x000e240000000000 */
.L_x_387:
[----:B------:R-:W-:Y:S01]  /*4f20*/  FMNMX.FTZ R2, R89, R88, !PT ;  /* 0x0000005859027209 */ /* 0x000fe20007810000 */
[----:B------:R-:W-:Y:S01]  /*4f30*/  USHF.L.U32 UR5, UR4, 0x1, URZ ;  /* 0x0000000104057899 */ /* 0x000fe2000800063f */
[----:B-1----:R-:W-:Y:S01]  /*4f40*/  IADD3 R7, R154, 0x4, RZ ;  /* 0x000000049a077810 */ /* 0x002fe20007ffe0ff */
[----:B------:R-:W-:Y:S01]  /*4f50*/  STL [R1+0x84], R219 ;  /* 0x000084db01007387 */ /* 0x000fe20000100800 */
[----:B------:R-:W-:Y:S01]  /*4f60*/  FMNMX.FTZ R2, R67, R2, !PT ;  /* 0x0000000243027209 */ /* 0x000fe20007810000 */
[----:B------:R-:W-:Y:S01]  /*4f70*/  UIADD3 UR15, UR33, -0x4498517b, URZ ;  /* 0xbb67ae85210f7890 */ /* 0x000fe2000fffe03f */
[----:B------:R-:W-:Y:S01]  /*4f80*/  LOP3.LUT R40, R152, UR32, RZ, 0x3c, !PT ;  /* 0x0000002098287c12 */ /* 0x000fe2000f8e3cff */
[----:B------:R-:W-:Y:S01]  /*4f90*/  IMAD.WIDE.U32 R106, R7, -0x326172a9, RZ ;  /* 0xcd9e8d57076a7825 */ /* 0x000fe200078e00ff */
[----:B------:R-:W-:Y:S01]  /*4fa0*/  FMNMX.FTZ R2, R66, R2, !PT ;  /* 0x0000000242027209 */ /* 0x000fe20007810000 */
[----:B------:R-:W-:Y:S01]  /*4fb0*/  STL [R1+0x80], R217 ;  /* 0x000080d901007387 */ /* 0x000fe20000100800 */
[----:B------:R-:W-:Y:S01]  /*4fc0*/  UIADD3 UR16, UR32, -0x61c88647, URZ ;  /* 0x9e3779b920107890 */ /* 0x000fe2000fffe03f */
[----:B------:R-:W-:Y:S01]  /*4fd0*/  IMAD.WIDE.U32 R136, R155, -0x2daee0ad, RZ ;  /* 0xd2511f539b887825 */ /* 0x000fe200078e00ff */
[----:B------:R-:W-:Y:S01]  /*4fe0*/  FMNMX.FTZ R2, R71, R2, !PT ;  /* 0x0000000247027209 */ /* 0x000fe20007810000 */
[----:B------:R1:W-:Y:S01]  /*4ff0*/  STL [R1+0x20], R7 ;  /* 0x0000200701007387 */ /* 0x0003e20000100800 */
[----:B------:R-:W-:Y:S01]  /*5000*/  UIADD3 UR14, UR32, 0x3c6ef372, URZ ;  /* 0x3c6ef372200e7890 */ /* 0x000fe2000fffe03f */
[----:B------:R-:W-:Y:S01]  /*5010*/  IMAD.SHL.U32 R216, R0, 0x2, RZ ;  /* 0x0000000200d87824 */ /* 0x000fe200078e00ff */
[----:B------:R-:W-:Y:S01]  /*5020*/  FMNMX.FTZ R2, R52, R2, !PT ;  /* 0x0000000234027209 */ /* 0x000fe20007810000 */
[----:B------:R-:W-:Y:S01]  /*5030*/  UIADD3 UR13, UR33, 0x76cf5d0a, URZ ;  /* 0x76cf5d0a210d7890 */ /* 0x000fe2000fffe03f */
[----:B------:R-:W-:Y:S01]  /*5040*/  IMAD.WIDE.U32 R170, R154, -0x326172a9, RZ ;  /* 0xcd9e8d579aaa7825 */ /* 0x000fe200078e00ff */
[----:B------:R-:W-:Y:S01]  /*5050*/  UIADD3 UR11, UR33, 0x32370b8f, URZ ;  /* 0x32370b8f210b7890 */ /* 0x000fe2000fffe03f */
[----:B------:R-:W-:Y:S01]  /*5060*/  FMNMX.FTZ R2, R53, R2, !PT ;  /* 0x0000000235027209 */ /* 0x000fe20007810000 */
[----:B------:R-:W-:Y:S01]  /*5070*/  UIADD3 UR12, UR32, -0x255992d5, URZ ;  /* 0xdaa66d2b200c7890 */ /* 0x000fe2000fffe03f */
[----:B------:R-:W-:Y:S01]  /*5080*/  IMAD R218, R3, 0x2, R216 ;  /* 0x0000000203da7824 */ /* 0x000fe200078e02d8 */
[----:B------:R-:W-:Y:S01]  /*5090*/  UIADD3 UR10, UR32, 0x78dde6e4, URZ ;  /* 0x78dde6e4200a7890 */ /* 0x000fe2000fffe03f */
[----:B------:R-:W-:Y:S01]  /*50a0*/  FMNMX.FTZ R2, R54, R2, !PT ;  /* 0x0000000236027209 */ /* 0x000fe20007810000 */
[----:B------:R-:W-:Y:S01]  /*50b0*/  UIADD3 UR7, UR33, -0x56f99767, URZ ;  /* 0xa906689921077890 */ /* 0x000fe2000fffe03f */
[----:B------:R-:W-:Y:S01]  /*50c0*/  LDSM.16.MT88.4 R76, [R216+0x9000] ;  /* 0x00900000d84c783b */ /* 0x000fe20000004200 */
[----:B------:R-:W-:Y:S01]  /*50d0*/  UIADD3 UR9, UR33, -0x126145ec, URZ ;  /* 0xed9eba1421097890 */ /* 0x000fe2000fffe03f */
[----:B------:R-:W-:Y:S01]  /*50e0*/  FMNMX.FTZ R2, R167, R2, !PT ;  /* 0x00000002a7027209 */ /* 0x000fe20007810000 */
[----:B------:R-:W-:Y:S01]  /*50f0*/  UIADD3 UR17, UR32, -0x4ab325aa, URZ ;  /* 0xb54cda5620117890 */ /* 0x000fe2000fffe03f */
[----:B------:R-:W-:Y:S01]  /*5100*/  LDSM.16.MT88.4 R92, [R216+0xa000] ;  /* 0x00a00000d85c783b */ /* 0x000fe20000004200 */
[----:B------:R-:W-:Y:S01]  /*5110*/  UIADD3 UR8, UR32, 0x1715609d, URZ ;  /* 0x1715609d20087890 */ /* 0x000fe2000fffe03f */
[----:B------:R-:W-:Y:S01]  /*5120*/  FMNMX.FTZ R4, R165, R2, !PT ;  /* 0x00000002a5047209 */ /* 0x000fe20007810000 */
[----:B------:R-:W-:Y:S01]  /*5130*/  UIADD3 UR18, UR33, 0x646e171e, URZ ;  /* 0x646e171e21127890 */ /* 0x000fe2000fffe03f */
[----:B------:R-:W-:Y:S01]  /*5140*/  FMNMX.FTZ R2, R90, R70, !PT ;  /* 0x000000465a027209 */ /* 0x000fe20007810000 */
[----:B------:R-:W-:Y:S01]  /*5150*/  LDSM.16.MT88.4 R80, [R218+0x9000] ;  /* 0x00900000da50783b */ /* 0x000fe20000004200 */
[----:B------:R-:W-:-:S02]  /*5160*/  FMNMX.FTZ R4, R164, R4, !PT ;  /* 0x00000004a4047209 */ /* 0x000fc40007810000 */
[----:B------:R-:W-:Y:S01]  /*5170*/  FMNMX.FTZ R2, R69, R2, !PT ;  /* 0x0000000245027209 */ /* 0x000fe20007810000 */
[----:B-1----:R-:W-:Y:S01]  /*5180*/  IMAD.U32 R7, RZ, RZ, UR5 ;  /* 0x00000005ff077e24 */ /* 0x002fe2000f8e00ff */
[----:B------:R-:W-:Y:S01]  /*5190*/  FMNMX.FTZ R5, R166, R4, !PT ;  /* 0x00000004a6057209 */ /* 0x000fe20007810000 */
[----:B------:R-:W-:Y:S01]  /*51a0*/  LDSM.16.MT88.4 R96, [R216+0xb000] ;  /* 0x00b00000d860783b */ /* 0x000fe20000004200 */
[----:B------:R-:W-:Y:S01]  /*51b0*/  FMNMX.FTZ R2, R68, R2, !PT ;  /* 0x0000000244027209 */ /* 0x000fe20007810000 */
[----:B------:R-:W-:Y:S01]  /*51c0*/  UIADD3 UR5, UR5, 0x1, URZ ;  /* 0x0000000105057890 */ /* 0x000fe2000fffe03f */
[----:B------:R-:W-:Y:S01]  /*51d0*/  FMNMX.FTZ R5, R235, R5, !PT ;  /* 0x00000005eb057209 */ /* 0x000fe20007810000 */
[----:B------:R-:W-:Y:S01]  /*51e0*/  LDSM.16.MT88.4 R84, [R218+0xa000] ;  /* 0x00a00000da54783b */ /* 0x000fe20000004200 */
[----:B------:R-:W-:Y:S02]  /*51f0*/  FMNMX.FTZ R2, R74, R2, !PT ;  /* 0x000000024a027209 */ /* 0x000fe40007810000 */
[----:B------:R-:W-:Y:S01]  /*5200*/  FMNMX.FTZ R5, R231, R5, !PT ;  /* 0x00000005e7057209 */ /* 0x000fe20007810000 */
[----:B------:R-:W-:Y:S01]  /*5210*/  LDSM.16.MT88.4 R120, [R216+0x9400] ;  /* 0x00940000d878783b */ /* 0x000fe20000004200 */
[----:B------:R-:W-:-:S02]  /*5220*/  FMNMX.FTZ R2, R75, R2, !PT ;  /* 0x000000024b027209 */ /* 0x000fc40007810000 */
[----:B------:R-:W-:Y:S01]  /*5230*/  FMNMX.FTZ R5, R233, R5, !PT ;  /* 0x00000005e9057209 */ /* 0x000fe20007810000 */
[----:B------:R-:W-:Y:S01]  /*5240*/  STL [R1+0x4], R40 ;  /* 0x0000042801007387 */ /* 0x000fe20000100800 */
[----:B------:R-:W-:Y:S02]  /*5250*/  FMNMX.FTZ R4, R72, R2, !PT ;  /* 0x0000000248047209 */ /* 0x000fe40007810000 */
[----:B------:R-:W-:Y:S01]  /*5260*/  FMNMX.FTZ R2, R232, R5, !PT ;  /* 0x00000005e8027209 */ /* 0x000fe20007810000 */
[----:B------:R-:W-:Y:S01]  /*5270*/  LDSM.16.MT88.4 R128, [R218+0x9400] ;  /* 0x00940000da80783b */ /* 0x000fe20000004200 */
[----:B------:R-:W-:Y:S02]  /*5280*/  FMNMX.FTZ R4, R73, R4, !PT ;  /* 0x0000000449047209 */ /* 0x000fe40007810000 */
[----:B------:R-:W-:Y:S01]  /*5290*/  LOP3.LUT R5, R107, R40, RZ, 0x3c, !PT ;  /* 0x000000286b057212 */ /* 0x000fe200078e3cff */
[----:B------:R-:W1:Y:S01]  /*52a0*/  SHFL.BFLY PT, R6, R2, 0x2, 0x1f ;  /* 0x0c401f0002067f89 */ /* 0x000e6200000e0000 */
[----:B------:R-:W-:-:S03]  /*52b0*/  FMNMX.FTZ R4, R203, R4, !PT ;  /* 0x00000004cb047209 */ /* 0x000fc60007810000 */
[----:B------:R-:W-:Y:S01]  /*52c0*/  IMAD.WIDE.U32 R100, R5, -0x2daee0ad, RZ ;  /* 0xd2511f5305647825 */ /* 0x000fe200078e00ff */
[----:B------:R-:W-:Y:S01]  /*52d0*/  FMNMX.FTZ R4, R201, R4, !PT ;  /* 0x00000004c9047209 */ /* 0x000fe20007810000 */
[----:B------:R-:W-:Y:S01]  /*52e0*/  LDSM.16.MT88.4 R108, [R216+0xa400] ;  /* 0x00a40000d86c783b */ /* 0x000fe20000004200 */
[----:B------:R-:W-:Y:S02]  /*52f0*/  LOP3.LUT R5, R137, UR33, R7, 0x96, !PT ;  /* 0x0000002189057c12 */ /* 0x000fe4000f8e9607 */
[----:B------:R-:W-:Y:S01]  /*5300*/  FMNMX.FTZ R4, R202, R4, !PT ;  /* 0x00000004ca047209 */ /* 0x000fe20007810000 */
[----:B------:R-:W-:Y:S02]  /*5310*/  LDSM.16.MT88.4 R124, [R218+0xb400] ;  /* 0x00b40000da7c783b */ /* 0x000fe40000004200 */
[----:B------:R-:W-:Y:S01]  /*5320*/  IMAD.WIDE.U32 R42, R5, -0x326172a9, RZ ;  /* 0xcd9e8d57052a7825 */ /* 0x000fe200078e00ff */
[----:B------:R-:W-:Y:S01]  /*5330*/  FMNMX.FTZ R4, R200, R4, !PT ;  /* 0x00000004c8047209 */ /* 0x000fe20007810000 */
[----:B------:R-:W-:Y:S03]  /*5340*/  LDSM.16.MT88.4 R116, [R218+0xa400] ;  /* 0x00a40000da74783b */ /* 0x000fe60000004200 */
[----:B------:R-:W-:Y:S01]  /*5350*/  FMNMX.FTZ R4, R241, R4, !PT ;  /* 0x00000004f1047209 */ /* 0x000fe20007810000 */
[----:B------:R-:W-:Y:S03]  /*5360*/  LDSM.16.MT88.4 R112, [R216+0xb400] ;  /* 0x00b40000d870783b */ /* 0x000fe60000004200 */
[----:B------:R-:W-:-:S02]  /*5370*/  FMNMX.FTZ R4, R237, R4, !PT ;  /* 0x00000004ed047209 */ /* 0x000fc40007810000 */
[----:B-1----:R-:W-:Y:S02]  /*5380*/  FMNMX.FTZ R2, R2, R6, !PT ;  /* 0x0000000602027209 */ /* 0x002fe40007810000 */
[----:B------:R-:W-:Y:S02]  /*5390*/  FMNMX.FTZ R6, R239, R4, !PT ;  /* 0x00000004ef067209 */ /* 0x000fe40007810000 */
[----:B------:R-:W-:Y:S01]  /*53a0*/  LOP3.LUT R4, R101, UR15, R136, 0x96, !PT ;  /* 0x0000000f65047c12 */ /* 0x000fe2000f8e9688 */
[----:B------:R-:W1:Y:S01]  /*53b0*/  SHFL.BFLY PT, R103, R2, 0x1, 0x1f ;  /* 0x0c201f0002677f89 */ /* 0x000e6200000e0000 */
[----:B------:R-:W-:Y:S01]  /*53c0*/  FMNMX.FTZ R6, R240, R6, !PT ;  /* 0x00000006f0067209 */ /* 0x000fe20007810000 */
[----:B------:R-:W-:Y:S02]  /*53d0*/  IMAD R101, R144, 0x10000, R144 ;  /* 0x0001000090657824 */ /* 0x000fe400078e0290 */
[----:B------:R-:W-:Y:S01]  /*53e0*/  IMAD.WIDE.U32 R64, R4, -0x326172a9, RZ ;  /* 0xcd9e8d5704407825 */ /* 0x000fe200078e00ff */
[----:B------:R-:W-:Y:S01]  /*53f0*/  LOP3.LUT R4, R43, UR16, R106, 0x96, !PT ;  /* 0x000000102b047c12 */ /* 0x000fe2000f8e966a */
[----:B------:R-:W2:Y:S03]  /*5400*/  SHFL.BFLY PT, R102, R6, 0x2, 0x1f ;  /* 0x0c401f0006667f89 */ /* 0x000ea600000e0000 */
[----:B------:R-:W-:Y:S01]  /*5410*/  LOP3.LUT R8, R65, UR14, R42, 0x96, !PT ;  /* 0x0000000e41087c12 */ /* 0x000fe2000f8e962a */
[----:B------:R-:W-:-:S04]  /*5420*/  IMAD.WIDE.U32 R4, R4, -0x2daee0ad, RZ ;  /* 0xd2511f5304047825 */ /* 0x000fc800078e00ff */
[----:B------:R-:W-:Y:S01]  /*5430*/  IMAD.WIDE.U32 R8, R8, -0x2daee0ad, RZ ;  /* 0xd2511f5308087825 */ /* 0x000fe200078e00ff */
[----:B------:R-:W-:-:S04]  /*5440*/  LOP3.LUT R5, R5, UR13, R100, 0x96, !PT ;  /* 0x0000000d05057c12 */ /* 0x000fc8000f8e9664 */
[----:B------:R-:W-:Y:S01]  /*5450*/  LOP3.LUT R7, R9, UR11, R4, 0x96, !PT ;  /* 0x0000000b09077c12 */ /* 0x000fe2000f8e9604 */
[----:B------:R-:W-:-:S04]  /*5460*/  IMAD.WIDE.U32 R4, R5, -0x326172a9, RZ ;  /* 0xcd9e8d5705047825 */ /* 0x000fc800078e00ff */
[----:B------:R-:W-:Y:S01]  /*5470*/  IMAD.WIDE.U32 R16, R7, -0x326172a9, RZ ;  /* 0xcd9e8d5707107825 */ /* 0x000fe200078e00ff */
[----:B------:R-:W-:Y:S02]  /*5480*/  LOP3.LUT R7, R5, UR12, R64, 0x96, !PT ;  /* 0x0000000c05077c12 */ /* 0x000fe4000f8e9640 */
[----:B-1----:R-:W-:Y:S02]  /*5490*/  FMNMX.FTZ R103, R2, R103, !PT ;  /* 0x0000006702677209 */ /* 0x002fe40007810000 */
[----:B------:R-:W-:Y:S02]  /*54a0*/  LOP3.LUT R4, R17, UR10, R4, 0x96, !PT ;  /* 0x0000000a11047c12 */ /* 0x000fe4000f8e9604 */
[----:B--2---:R-:W-:Y:S01]  /*54b0*/  FMNMX.FTZ R102, R6, R102, !PT ;  /* 0x0000006606667209 */ /* 0x004fe20007810000 */
[----:B------:R-:W-:Y:S01]  /*54c0*/  IMAD.WIDE.U32 R6, R7, -0x2daee0ad, RZ ;  /* 0xd2511f5307067825 */ /* 0x000fe200078e00ff */
[----:B------:R-:W-:-:S03]  /*54d0*/  FSETP.NEU.FTZ.AND P1, PT, R103, -INF , PT ;  /* 0xff8000006700780b */ /* 0x000fc60003f3d000 */
[----:B------:R-:W1:Y:S01]  /*54e0*/  SHFL.BFLY PT, R9, R102, 0x1, 0x1f ;  /* 0x0c201f0066097f89 */ /* 0x000e6200000e0000 */
[----:B------:R-:W-:-:S04]  /*54f0*/  IMAD.WIDE.U32 R14, R4, -0x2daee0ad, RZ ;  /* 0xd2511f53040e7825 */ /* 0x000fc800078e00ff */
[----:B------:R-:W-:Y:S01]  /*5500*/  FMUL.FTZ R2, R103, c[0x0][0x23c] ;  /* 0x00008f0067027a20 */ /* 0x000fe20000410000 */
[----:B------:R-:W-:Y:S02]  /*5510*/  LOP3.LUT R4, R15, UR7, R6, 0x96, !PT ;  /* 0x000000070f047c12 */ /* 0x000fe4000f8e9606 */
[----:B------:R-:W-:Y:S02]  /*5520*/  LOP3.LUT R6, R7, UR9, R8, 0x96, !PT ;  /* 0x0000000907067c12 */ /* 0x000fe4000f8e9608 */
[----:B------:R-:W-:Y:S01]  /*5530*/  FSEL R19, R2, RZ, P1 ;  /* 0x000000ff02137208 */ /* 0x000fe20000800000 */
[----:B------:R-:W-:-:S04]  /*5540*/  IMAD.WIDE.U32 R4, R4, -0x326172a9, RZ ;  /* 0xcd9e8d5704047825 */ /* 0x000fc800078e00ff */
[----:B------:R-:W-:Y:S01]  /*5550*/  IMAD.WIDE.U32 R12, R6, -0x326172a9, RZ ;  /* 0xcd9e8d57060c7825 */ /* 0x000fe200078e00ff */
[C---:B------:R-:W-:Y:S02]  /*5560*/  LOP3.LUT R2, R4.reuse, 0xffff, RZ, 0xc0, !PT ;  /* 0x0000ffff04027812 */ /* 0x040fe400078ec0ff */
[----:B------:R-:W-:Y:S01]  /*5570*/  LOP3.LUT R8, R4, 0xff, RZ, 0xc0, !PT ;  /* 0x000000ff04087812 */ /* 0x000fe200078ec0ff */
[----:B------:R-:W-:Y:S01]  /*5580*/  FFMA.FTZ R7, R89, c[0x0][0x23c], -R19 ;  /* 0x00008f0059077a23 */ /* 0x000fe20000010813 */
[----:B------:R-:W-:Y:S02]  /*5590*/  SHF.R.U32.HI R6, RZ, 0x8, R2 ;  /* 0x00000008ff067819 */ /* 0x000fe40000011602 */
[----:B------:R-:W-:Y:S01]  /*55a0*/  LOP3.LUT R2, R5, UR17, R12, 0x96, !PT ;  /* 0x0000001105027c12 */ /* 0x000fe2000f8e960c */
[----:B------:R2:W-:Y:S01]  /*55b0*/  MUFU.EX2 R252, R7 ;  /* 0x0000000700fc7308 */ /* 0x0005e20000000800 */
[----:B------:R-:W-:Y:S02]  /*55c0*/  SHF.R.U32.HI R5, RZ, 0x10, R4 ;  /* 0x00000010ff057819 */ /* 0x000fe40000011604 */
[----:B-1----:R-:W-:-:S02]  /*55d0*/  FMNMX.FTZ R102, R102, R9, !PT ;  /* 0x0000000966667209 */ /* 0x002fc40007810000 */
[----:B------:R-:W-:Y:S02]  /*55e0*/  SHF.R.U32.HI R11, RZ, 0x18, R4 ;  /* 0x00000018ff0b7819 */ /* 0x000fe40000011604 */
[----:B------:R-:W-:Y:S01]  /*55f0*/  LOP3.LUT R9, R5, 0xff, RZ, 0xc0, !PT ;  /* 0x000000ff05097812 */ /* 0x000fe200078ec0ff */
[--C-:B------:R-:W-:Y:S01]  /*5600*/  FFMA.FTZ R5, R67, c[0x0][0x23c], -R19.reuse ;  /* 0x00008f0043057a23 */ /* 0x100fe20000010813 */
[----:B------:R-:W-:Y:S02]  /*5610*/  LOP3.LUT R4, R2, 0xffff, RZ, 0xc0, !PT ;  /* 0x0000ffff02047812 */ /* 0x000fe400078ec0ff */
[----:B------:R-:W-:Y:S01]  /*5620*/  PRMT R12, R8, 0x5410, R6 ;  /* 0x00005410080c7816 */ /* 0x000fe20000000006 */
[C---:B------:R-:W-:Y:S01]  /*5630*/  FMUL.FTZ R6, R102.reuse, c[0x0][0x23c] ;  /* 0x00008f0066067a20 */ /* 0x040fe20000410000 */
[----:B------:R-:W-:Y:S01]  /*5640*/  SHF.R.U32.HI R8, RZ, 0x10, R2 ;  /* 0x00000010ff087819 */ /* 0x000fe20000011602 */
[----:B------:R1:W-:Y:S01]  /*5650*/  MUFU.EX2 R162, R5 ;  /* 0x0000000500a27308 */ /* 0x0003e20000000800 */
[----:B------:R-:W-:Y:S01]  /*5660*/  FSETP.NEU.FTZ.AND P1, PT, R102, -INF , PT ;  /* 0xff8000006600780b */ /* 0x000fe20003f3d000 */
[----:B--2---:R-:W-:Y:S01]  /*5670*/  FFMA.FTZ R7, R88, c[0x0][0x23c], -R19 ;  /* 0x00008f0058077a23 */ /* 0x004fe20000010813 */
[----:B------:R-:W-:-:S02]  /*5680*/  LOP3.LUT R10, R2, 0xff, RZ, 0xc0, !PT ;  /* 0x000000ff020a7812 */ /* 0x000fc400078ec0ff */
[----:B------:R-:W-:Y:S02]  /*5690*/  SHF.R.U32.HI R4, RZ, 0x8, R4 ;  /* 0x00000008ff047819 */ /* 0x000fe40000011604 */
[----:B------:R-:W-:Y:S01]  /*56a0*/  FSEL R18, R6, RZ, P1 ;  /* 0x000000ff06127208 */ /* 0x000fe20000800000 */
[----:B------:R2:W-:Y:S01]  /*56b0*/  MUFU.EX2 R217, R7 ;  /* 0x0000000700d97308 */ /* 0x0005e20000000800 */
[----:B------:R-:W-:Y:S02]  /*56c0*/  PRMT R10, R10, 0x5410, R4 ;  /* 0x000054100a0a7816 */ /* 0x000fe40000000004 */
[----:B------:R-:W-:Y:S01]  /*56d0*/  FMNMX.FTZ R4, R133, R104, !PT ;  /* 0x0000006885047209 */ /* 0x000fe20007810000 */
[----:B------:R-:W-:Y:S02]  /*56e0*/  FFMA.FTZ R3, R90, c[0x0][0x23c], -R18 ;  /* 0x00008f005a037a23 */ /* 0x000fe40000010812 */
[----:B------:R-:W-:Y:S01]  /*56f0*/  LDSM.16.MT88.4 R88, [R218+0xb000] ;  /* 0x00b00000da58783b */ /* 0x000fe20000004200 */
[----:B------:R-:W-:Y:S01]  /*5700*/  FMNMX.FTZ R4, R134, R4, !PT ;  /* 0x0000000486047209 */ /* 0x000fe20007810000 */
[----:B------:R-:W-:Y:S01]  /*5710*/  MUFU.EX2 R141, R3 ;  /* 0x00000003008d7308 */ /* 0x000fe20000000800 */
[----:B-1----:R-:W-:-:S02]  /*5720*/  SHF.R.U32.HI R5, RZ, 0x18, R2 ;  /* 0x00000018ff057819 */ /* 0x002fc40000011602 */
[----:B------:R-:W-:Y:S01]  /*5730*/  LOP3.LUT R2, R8, 0xff, RZ, 0xc0, !PT ;  /* 0x000000ff08027812 */ /* 0x000fe200078ec0ff */
[----:B--2---:R-:W-:-:S04]  /*5740*/  FFMA.FTZ R7, R66, c[0x0][0x23c], -R19 ;  /* 0x00008f0042077a23 */ /* 0x004fc80000010813 */
[----:B------:R1:W-:Y:S02]  /*5750*/  MUFU.EX2 R143, R7 ;  /* 0x00000007008f7308 */ /* 0x0003e40000000800 */
[----:B-1----:R-:W-:Y:S02]  /*5760*/  PRMT R7, R9, 0x5410, R11 ;  /* 0x0000541009077816 */ /* 0x002fe4000000000b */
[----:B------:R-:W-:Y:S01]  /*5770*/  PRMT R9, R2, 0x5410, R5 ;  /* 0x0000541002097816 */ /* 0x000fe20000000005 */
[--C-:B------:R-:W-:Y:S01]  /*5780*/  FFMA.FTZ R2, R69, c[0x0][0x23c], -R18.reuse ;  /* 0x00008f0045027a23 */ /* 0x100fe20000010812 */
[----:B------:R-:W-:Y:S01]  /*5790*/  FMNMX.FTZ R5, R140, R139, !PT ;  /* 0x0000008b8c057209 */ /* 0x000fe20007810000 */
[----:B------:R-:W-:Y:S02]  /*57a0*/  HSET2.LE.AND R3, R7, R101, PT ;  /* 0x0000006507037233 */ /* 0x000fe40003803000 */
[----:B------:R1:W-:Y:S01]  /*57b0*/  MUFU.EX2 R174, R2 ;  /* 0x0000000200ae7308 */ /* 0x0003e20000000800 */
[----:B------:R-:W-:Y:S01]  /*57c0*/  FMNMX.FTZ R0, R138, R5, !PT ;  /* 0x000000058a007209 */ /* 0x000fe20007810000 */
[----:B------:R-:W-:-:S03]  /*57d0*/  FFMA.FTZ R5, R68, c[0x0][0x23c], -R18 ;  /* 0x00008f0044057a23 */ /* 0x000fc60000010812 */
[----:B------:R-:W-:-:S03]  /*57e0*/  FMNMX.FTZ R0, R135, R0, !PT ;  /* 0x0000000087007209 */ /* 0x000fc60007810000 */
[----:B------:R2:W3:Y:S01]  /*57f0*/  MUFU.EX2 R157, R5 ;  /* 0x00000005009d7308 */ /* 0x0004e20000000800 */
[----:B------:R-:W-:-:S04]  /*5800*/  FMNMX.FTZ R0, R161, R0, !PT ;  /* 0x00000000a1007209 */ /* 0x000fc80007810000 */
[----:B------:R-:W-:Y:S02]  /*5810*/  FMNMX.FTZ R0, R160, R0, !PT ;  /* 0x00000000a0007209 */ /* 0x000fe40007810000 */
[----:B-1----:R-:W-:Y:S01]  /*5820*/  FMNMX.FTZ R2, R132, R4, !PT ;  /* 0x0000000484027209 */ /* 0x002fe20007810000 */
[----:B------:R-:W-:-:S03]  /*5830*/  FFMA.FTZ R4, R70, c[0x0][0x23c], -R18 ;  /* 0x00008f0046047a23 */ /* 0x000fc60000010812 */
[----:B------:R-:W-:Y:S01]  /*5840*/  FMNMX.FTZ R2, R151, R2, !PT ;  /* 0x0000000297027209 */ /* 0x000fe20007810000 */
[----:B------:R1:W4:Y:S03]  /*5850*/  MUFU.EX2 R156, R4 ;  /* 0x00000004009c7308 */ /* 0x0003260000000800 */
[----:B------:R-:W-:Y:S02]  /*5860*/  FMNMX.FTZ R2, R150, R2, !PT ;  /* 0x0000000296027209 */ /* 0x000fe40007810000 */
[----:B--2---:R-:W-:Y:S01]  /*5870*/  FMNMX.FTZ R5, R149, R0, !PT ;  /* 0x0000000095057209 */ /* 0x004fe20007810000 */
[----:B------:R-:W-:Y:S01]  /*5880*/  HSET2.LE.AND R0, R12, R101, PT ;  /* 0x000000650c007233 */ /* 0x000fe20003803000 */
[----:B------:R-:W-:Y:S02]  /*5890*/  FMNMX.FTZ R2, R147, R2, !PT ;  /* 0x0000000293027209 */ /* 0x000fe40007810000 */
[----:B---3--:R-:W-:-:S02]  /*58a0*/  F2FP.PACK_AB R7, R157, R174 ;  /* 0x000000ae9d07723e */ /* 0x008fc400000000ff */
[----:B------:R-:W-:Y:S02]  /*58b0*/  FMNMX.FTZ R6, R145, R2, !PT ;  /* 0x0000000291067209 */ /* 0x000fe40007810000 */
[----:B------:R-:W-:Y:S02]  /*58c0*/  F2FP.PACK_AB R2, R143, R162 ;  /* 0x000000a28f02723e */ /* 0x000fe400000000ff */
[----:B------:R-:W-:Y:S01]  /*58d0*/  LOP3.LUT R7, R3, R7, RZ, 0xc0, !PT ;  /* 0x0000000703077212 */ /* 0x000fe200078ec0ff */
[----:B------:R-:W-:Y:S01]  /*58e0*/  HSET2.LE.AND R3, R9, R101, PT ;  /* 0x0000006509037233 */ /* 0x000fe20003803000 */
[----:B-1----:R-:W-:Y:S02]  /*58f0*/  FMNMX.FTZ R4, R146, R5, !PT ;  /* 0x0000000592047209 */ /* 0x002fe40007810000 */
[----:B------:R-:W-:Y:S02]  /*5900*/  FMNMX.FTZ R5, R236, R6, !PT ;  /* 0x00000006ec057209 */ /* 0x000fe40007810000 */
[----:B------:R-:W-:-:S02]  /*5910*/  LOP3.LUT R6, R0, R2, RZ, 0xc0, !PT ;  /* 0x0000000200067212 */ /* 0x000fc400078ec0ff */
[----:B------:R-:W-:Y:S02]  /*5920*/  FMNMX.FTZ R0, R242, R4, !PT ;  /* 0x00000004f2007209 */ /* 0x000fe40007810000 */
[----:B------:R-:W-:Y:S02]  /*5930*/  FMNMX.FTZ R2, R234, R5, !PT ;  /* 0x00000005ea027209 */ /* 0x000fe40007810000 */
[----:B------:R-:W-:Y:S01]  /*5940*/  FMNMX.FTZ R8, R238, R0, !PT ;  /* 0x00000000ee087209 */ /* 0x000fe20007810000 */
[----:B------:R-:W-:Y:S01]  /*5950*/  HSET2.LE.AND R0, R10, R101, PT ;  /* 0x000000650a007233 */ /* 0x000fe20003803000 */
[----:B------:R-:W-:Y:S01]  /*5960*/  FMNMX.FTZ R4, R215, R2, !PT ;  /* 0x00000002d7047209 */ /* 0x000fe20007810000 */
[----:B------:R-:W-:Y:S01]  /*5970*/  FFMA.FTZ R10, R54, c[0x0][0x23c], -R19 ;  /* 0x00008f00360a7a23 */ /* 0x000fe20000010813 */
[----:B------:R-:W-:Y:S02]  /*5980*/  F2FP.PACK_AB R2, R217, R252 ;  /* 0x000000fcd902723e */ /* 0x000fe400000000ff */
[----:B------:R-:W-:Y:S01]  /*5990*/  FMNMX.FTZ R8, R214, R8, !PT ;  /* 0x00000008d6087209 */ /* 0x000fe20007810000 */
[----:B------:R1:W-:Y:S01]  /*59a0*/  MUFU.EX2 R159, R10 ;  /* 0x0000000a009f7308 */ /* 0x0003e20000000800 */
[----:B------:R-:W-:-:S02]  /*59b0*/  FMNMX.FTZ R9, R212, R4, !PT ;  /* 0x00000004d4097209 */ /* 0x000fc40007810000 */
[----:B------:R-:W-:Y:S02]  /*59c0*/  LOP3.LUT R4, R0, R2, RZ, 0xc0, !PT ;  /* 0x0000000200047212 */ /* 0x000fe400078ec0ff */
[----:B------:R-:W-:Y:S02]  /*59d0*/  FMNMX.FTZ R0, R213, R8, !PT ;  /* 0x00000008d5007209 */ /* 0x000fe40007810000 */
[----:B------:R-:W-:Y:S02]  /*59e0*/  FMNMX.FTZ R2, R246, R9, !PT ;  /* 0x00000009f6027209 */ /* 0x000fe40007810000 */
[----:B------:R-:W-:Y:S02]  /*59f0*/  FMNMX.FTZ R0, R249, R0, !PT ;  /* 0x00000000f9007209 */ /* 0x000fe40007810000 */
[----:B----4-:R-:W-:Y:S02]  /*5a00*/  F2FP.PACK_AB R5, R156, R141 ;  /* 0x0000008d9c05723e */ /* 0x010fe400000000ff */
[----:B------:R-:W-:-:S02]  /*5a10*/  FMNMX.FTZ R2, R245, R2, !PT ;  /* 0x00000002f5027209 */ /* 0x000fc40007810000 */
[----:B------:R-:W-:Y:S02]  /*5a20*/  FMNMX.FTZ R0, R250, R0, !PT ;  /* 0x00000000fa007209 */ /* 0x000fe40007810000 */
[----:B------:R-:W-:Y:S02]  /*5a30*/  LOP3.LUT R5, R3, R5, RZ, 0xc0, !PT ;  /* 0x0000000503057212 */ /* 0x000fe400078ec0ff */
[----:B------:R-:W-:Y:S02]  /*5a40*/  FMNMX.FTZ R2, R243, R2, !PT ;  /* 0x00000002f3027209 */ /* 0x000fe40007810000 */
[----:B------:R-:W-:Y:S01]  /*5a50*/  FMNMX.FTZ R3, R247, R0, !PT ;  /* 0x00000000f7037209 */ /* 0x000fe20007810000 */
[----:B------:R-:W-:Y:S01]  /*5a60*/  FFMA.FTZ R0, R71, c[0x0][0x23c], -R19 ;  /* 0x00008f0047007a23 */ /* 0x000fe20000010813 */
[----:B------:R-:W-:Y:S01]  /*5a70*/  FMNMX.FTZ R9, R244, R2, !PT ;  /* 0x00000002f4097209 */ /* 0x000fe20007810000 */
[C---:B------:R-:W-:Y:S01]  /*5a80*/  HMMA.16816.F32 R20, R4.reuse, R76, RZ ;  /* 0x0000004c0414723c */ /* 0x040fe200000018ff */
[----:B------:R-:W-:Y:S01]  /*5a90*/  FMNMX.FTZ R8, R248, R3, !PT ;  /* 0x00000003f8087209 */ /* 0x000fe20007810000 */
[----:B------:R2:W-:Y:S01]  /*5aa0*/  MUFU.EX2 R158, R0 ;  /* 0x00000000009e7308 */ /* 0x0005e20000000800 */
[----:B------:R-:W-:Y:S01]  /*5ab0*/  LOP3.LUT R2, R13, UR8, R16, 0x96, !PT ;  /* 0x000000080d027c12 */ /* 0x000fe2000f8e9610 */
[----:B------:R-:W3:Y:S04]  /*5ac0*/  SHFL.BFLY PT, R12, R9, 0x2, 0x1f ;  /* 0x0c401f00090c7f89 */ /* 0x000ee800000e0000 */
[----:B------:R-:W4:Y:S01]  /*5ad0*/  SHFL.BFLY PT, R11, R8, 0x2, 0x1f ;  /* 0x0c401f00080b7f89 */ /* 0x000f2200000e0000 */
[----:B------:R-:W-:Y:S01]  /*5ae0*/  IMAD.WIDE.U32 R2, R2, -0x2daee0ad, RZ ;  /* 0xd2511f5302027825 */ /* 0x000fe200078e00ff */
[----:B------:R-:W-:Y:S04]  /*5af0*/  HMMA.16816.F32 R24, R4, R80, RZ ;  /* 0x000000500418723c */ /* 0x000fe800000018ff */
[----:B-1----:R-:W-:-:S02]  /*5b00*/  SHF.R.U32.HI R10, RZ, 0x10, R2 ;  /* 0x00000010ff0a7819 */ /* 0x002fc40000011602 */
[----:B------:R-:W-:Y:S01]  /*5b10*/  SHF.R.U32.HI R13, RZ, 0x18, R2 ;  /* 0x00000018ff0d7819 */ /* 0x000fe20000011602 */
[----:B--2---:R-:W-:Y:S01]  /*5b20*/  FFMA.FTZ R0, R52, c[0x0][0x23c], -R19 ;  /* 0x00008f0034007a23 */ /* 0x004fe20000010813 */
[C---:B------:R-:W-:Y:S03]  /*5b30*/  HMMA.16816.F32 R28, R4.reuse, R92, RZ ;  /* 0x0000005c041c723c */ /* 0x040fe600000018ff */
[----:B------:R1:W2:Y:S05]  /*5b40*/  MUFU.EX2 R169, R0 ;  /* 0x0000000000a97308 */ /* 0x0002aa0000000800 */
[----:B------:R-:W-:Y:S01]  /*5b50*/  HMMA.16816.F32 R32, R4, R84, RZ ;  /* 0x000000540420723c */ /* 0x000fe200000018ff */
[----:B---3--:R-:W-:-:S02]  /*5b60*/  FMNMX.FTZ R15, R9, R12, !PT ;  /* 0x0000000c090f7209 */ /* 0x008fc40007810000 */
[----:B----4-:R-:W-:-:S03]  /*5b70*/  FMNMX.FTZ R17, R8, R11, !PT ;  /* 0x0000000b08117209 */ /* 0x010fc60007810000 */
[----:B------:R-:W3:Y:S01]  /*5b80*/  SHFL.BFLY PT, R16, R15, 0x1, 0x1f ;  /* 0x0c201f000f107f89 */ /* 0x000ee200000e0000 */
[----:B------:R-:W-:Y:S01]  /*5b90*/  LOP3.LUT R8, R10, 0xff, RZ, 0xc0, !PT ;  /* 0x000000ff0a087812 */ /* 0x000fe200078ec0ff */
[--C-:B------:R-:W-:Y:S01]  /*5ba0*/  FFMA.FTZ R10, R72, c[0x0][0x23c], -R18.reuse ;  /* 0x00008f00480a7a23 */ /* 0x100fe20000010812 */
[----:B------:R-:W-:Y:S01]  /*5bb0*/  HMMA.16816.F32 R48, R4, R88, RZ ;  /* 0x000000580430723c */ /* 0x000fe200000018ff */
[----:B-1----:R-:W-:Y:S02]  /*5bc0*/  FFMA.FTZ R0, R53, c[0x0][0x23c], -R19 ;  /* 0x00008f0035007a23 */ /* 0x002fe40000010813 */
[----:B------:R-:W-:Y:S01]  /*5bd0*/  MUFU.EX2 R251, R10 ;  /* 0x0000000a00fb7308 */ /* 0x000fe20000000800 */
[----:B------:R-:W-:Y:S01]  /*5be0*/  PRMT R13, R8, 0x5410, R13 ;  /* 0x00005410080d7816 */ /* 0x000fe2000000000d */
[----:B------:R-:W-:-:S03]  /*5bf0*/  FFMA.FTZ R8, R75, c[0x0][0x23c], -R18 ;  /* 0x00008f004b087a23 */ /* 0x000fc60000010812 */
[C---:B------:R-:W-:Y:S03]  /*5c00*/  HMMA.16816.F32 R52, R4.reuse, R96, RZ ;  /* 0x000000600434723c */ /* 0x040fe600000018ff */
[----:B------:R1:W4:Y:S05]  /*5c10*/  MUFU.EX2 R163, R0 ;  /* 0x0000000000a37308 */ /* 0x00032a0000000800 */
[----:B------:R-:W-:Y:S03]  /*5c20*/  HMMA.16816.F32 R44, R4, R78, RZ ;  /* 0x0000004e042c723c */ /* 0x000fe600000018ff */
[----:B------:R2:W-:Y:S01]  /*5c30*/  MUFU.EX2 R142, R8 ;  /* 0x00000008008e7308 */ /* 0x0005e20000000800 */
[----:B---3--:R-:W-:-:S04]  /*5c40*/  FMNMX.FTZ R105, R15, R16, !PT ;  /* 0x000000100f697209 */ /* 0x008fc80007810000 */
[C---:B------:R-:W-:Y:S01]  /*5c50*/  HMMA.16816.F32 R36, R4.reuse, R82, RZ ;  /* 0x000000520424723c */ /* 0x040fe200000018ff */
[----:B------:R-:W-:Y:S02]  /*5c60*/  FSETP.NEU.FTZ.AND P1, PT, R105, -INF , PT ;  /* 0xff8000006900780b */ /* 0x000fe40003f3d000 */
[----:B-1----:R-:W-:Y:S02]  /*5c70*/  LOP3.LUT R0, R3, UR18, R14, 0x96, !PT ;  /* 0x0000001203007c12 */ /* 0x002fe4000f8e960e */
[C---:B------:R-:W-:Y:S02]  /*5c80*/  LOP3.LUT R3, R2.reuse, 0xffff, RZ, 0xc0, !PT ;  /* 0x0000ffff02037812 */ /* 0x040fe400078ec0ff */
[----:B------:R-:W-:Y:S01]  /*5c90*/  LOP3.LUT R14, R2, 0xff, RZ, 0xc0, !PT ;  /* 0x000000ff020e7812 */ /* 0x000fe200078ec0ff */
[--C-:B------:R-:W-:Y:S01]  /*5ca0*/  FFMA.FTZ R2, R74, c[0x0][0x23c], -R18.reuse ;  /* 0x00008f004a027a23 */ /* 0x100fe20000010812 */
[----:B------:R-:W-:Y:S01]  /*5cb0*/  SHF.R.U32.HI R3, RZ, 0x8, R3 ;  /* 0x00000008ff037819 */ /* 0x000fe20000011603 */
[----:B------:R-:W-:Y:S01]  /*5cc0*/  HMMA.16816.F32 R56, R4, R94, RZ ;  /* 0x0000005e0438723c */ /* 0x000fe200000018ff */
[----:B------:R-:W-:Y:S01]  /*5cd0*/  LOP3.LUT R9, R0, 0xff, RZ, 0xc0, !PT ;  /* 0x000000ff00097812 */ /* 0x000fe200078ec0ff */
[----:B------:R1:W-:Y:S01]  /*5ce0*/  MUFU.EX2 R168, R2 ;  /* 0x0000000200a87308 */ /* 0x0003e20000000800 */
[----:B------:R-:W-:Y:S01]  /*5cf0*/  PRMT R11, R14, 0x5410, R3 ;  /* 0x000054100e0b7816 */ /* 0x000fe20000000003 */
[----:B------:R-:W-:Y:S01]  /*5d00*/  FFMA.FTZ R3, R73, c[0x0][0x23c], -R18 ;  /* 0x00008f0049037a23 */ /* 0x000fe20000010812 */
[----:B--2---:R-:W-:-:S03]  /*5d10*/  F2FP.PACK_AB R8, R169, R158 ;  /* 0x0000009ea908723e */ /* 0x004fc600000000ff */
[C---:B------:R-:W-:Y:S02]  /*5d20*/  HMMA.16816.F32 R68, R4.reuse, R86, RZ ;  /* 0x000000560444723c */ /* 0x040fe400000018ff */
[----:B------:R2:W3:Y:S06]  /*5d30*/  MUFU.EX2 R148, R3 ;  /* 0x0000000300947308 */ /* 0x0004ec0000000800 */
[----:B------:R-:W-:Y:S01]  /*5d40*/  HMMA.16816.F32 R72, R4, R98, RZ ;  /* 0x000000620448723c */ /* 0x000fe200000018ff */
[----:B-1----:R-:W-:-:S04]  /*5d50*/  LOP3.LUT R2, R0, 0xffff, RZ, 0xc0, !PT ;  /* 0x0000ffff00027812 */ /* 0x002fc800078ec0ff */
[----:B------:R-:W-:-:S03]  /*5d60*/  SHF.R.U32.HI R2, RZ, 0x8, R2 ;  /* 0x00000008ff027819 */ /* 0x000fc60000011602 */
[----:B------:R-:W-:Y:S01]  /*5d70*/  HMMA.16816.F32 R60, R4, R90, RZ ;  /* 0x0000005a043c723c */ /* 0x000fe200000018ff */
[----:B------:R-:W1:Y:S01]  /*5d80*/  SHFL.BFLY PT, R6, R17, 0x1, 0x1f ;  /* 0x0c201f0011067f89 */ /* 0x000e6200000e0000 */
[----:B------:R-:W-:Y:S02]  /*5d90*/  PRMT R14, R9, 0x5410, R2 ;  /* 0x00005410090e7816 */ /* 0x000fe40000000002 */
[--C-:B------:R-:W-:Y:S02]  /*5da0*/  SHF.R.U32.HI R2, RZ, 0x10, R0.reuse ;  /* 0x00000010ff027819 */ /* 0x100fe40000011600 */
[----:B------:R-:W-:Y:S01]  /*5db0*/  SHF.R.U32.HI R9, RZ, 0x18, R0 ;  /* 0x00000018ff097819 */ /* 0x000fe20000011600 */
[----:B------:R-:W-:Y:S01]  /*5dc0*/  HSET2.LE.AND R0, R11, R101, PT ;  /* 0x000000650b007233 */ /* 0x000fe20003803000 */
[----:B--2---:R-:W-:Y:S02]  /*5dd0*/  LOP3.LUT R3, R2, 0xff, RZ, 0xc0, !PT ;  /* 0x000000ff02037812 */ /* 0x004fe400078ec0ff */
[----:B----4-:R-:W-:-:S02]  /*5de0*/  F2FP.PACK_AB R2, R159, R163 ;  /* 0x000000a39f02723e */ /* 0x010fc400000000ff */
[----:B------:R-:W-:Y:S01]  /*5df0*/  PRMT R12, R3, 0x5410, R9 ;  /* 0x00005410030c7816 */ /* 0x000fe20000000009 */
[--C-:B------:R-:W-:Y:S01]  /*5e00*/  HSET2.LE.AND R3, R14, R101.reuse, PT ;  /* 0x000000650e037233 */ /* 0x100fe20003803000 */
[----:B------:R-:W-:Y:S02]  /*5e10*/  LOP3.LUT R9, R171, R40, RZ, 0x3c, !PT ;  /* 0x00000028ab097212 */ /* 0x000fe400078e3cff */
[----:B------:R-:W-:Y:S01]  /*5e20*/  LOP3.LUT R10, R0, R2, RZ, 0xc0, !PT ;  /* 0x00000002000a7212 */ /* 0x000fe200078ec0ff */
[--C-:B------:R-:W-:Y:S01]  /*5e30*/  HSET2.LE.AND R0, R13, R101.reuse, PT ;  /* 0x000000650d007233 */ /* 0x100fe20003803000 */
[----:B---3--:R-:W-:Y:S01]  /*5e40*/  F2FP.PACK_AB R2, R148, R251 ;  /* 0x000000fb9402723e */ /* 0x008fe200000000ff */
[----:B------:R-:W-:Y:S01]  /*5e50*/  IMAD.WIDE.U32 R66, R9, -0x2daee0ad, RZ ;  /* 0xd2511f5309427825 */ /* 0x000fe200078e00ff */
[----:B------:R-:W-:Y:S02]  /*5e60*/  LOP3.LUT R8, R3, R8, RZ, 0xc0, !PT ;  /* 0x0000000803087212 */ /* 0x000fe400078ec0ff */
[----:B------:R-:W-:Y:S01]  /*5e70*/  LOP3.LUT R11, R0, R2, RZ, 0xc0, !PT ;  /* 0x00000002000b7212 */ /* 0x000fe200078ec0ff */
[----:B------:R-:W-:Y:S01]  /*5e80*/  HSET2.LE.AND R0, R12, R101, PT ;  /* 0x000000650c007233 */ /* 0x000fe20003803000 */
[----:B------:R-:W-:-:S02]  /*5e90*/  F2FP.PACK_AB R2, R142, R168 ;  /* 0x000000a88e02723e */ /* 0x000fc400000000ff */
[----:B------:R-:W-:Y:S01]  /*5ea0*/  LOP3.LUT R3, R67, UR15, R136, 0x96, !PT ;  /* 0x0000000f43037c12 */ /* 0x000fe2000f8e9688 */
[----:B------:R-:W-:Y:S01]  /*5eb0*/  IMAD.MOV.U32 R136, RZ, RZ, R162 ;  /* 0x000000ffff887224 */ /* 0x000fe200078e00a2 */
[----:B------:R-:W-:Y:S01]  /*5ec0*/  LOP3.LUT R9, R0, R2, RZ, 0xc0, !PT ;  /* 0x0000000200097212 */ /* 0x000fe200078ec0ff */
[----:B------:R-:W-:Y:S01]  /*5ed0*/  FMUL.FTZ R2, R105, c[0x0][0x23c] ;  /* 0x00008f0069027a20 */ /* 0x000fe20000410000 */
[----:B------:R-:W-:Y:S01]  /*5ee0*/  LOP3.LUT R0, R43, UR16, R170, 0x96, !PT ;  /* 0x000000102b007c12 */ /* 0x000fe2000f8e96aa */
[----:B------:R-:W-:-:S03]  /*5ef0*/  IMAD.WIDE.U32 R40, R3, -0x326172a9, RZ ;  /* 0xcd9e8d5703287825 */ /* 0x000fc600078e00ff */
[----:B------:R-:W-:Y:S01]  /*5f00*/  FSEL R13, R2, RZ, P1 ;  /* 0x000000ff020d7208 */ /* 0x000fe20000800000 */
[----:B------:R-:W-:Y:S01]  /*5f10*/  IMAD.WIDE.U32 R4, R0, -0x2daee0ad, RZ ;  /* 0xd2511f5300047825 */ /* 0x000fe200078e00ff */
[----:B------:R-:W-:Y:S01]  /*5f20*/  LOP3.LUT R3, R41, UR14, R42, 0x96, !PT ;  /* 0x0000000e29037c12 */ /* 0x000fe2000f8e962a */
[C---:B------:R-:W-:Y:S02]  /*5f30*/  HMMA.16816.F32 R208, R8.reuse, R120, R20 ;  /* 0x0000007808d0723c */ /* 0x040fe40000001814 */
[----:B------:R-:W-:Y:S01]  /*5f40*/  FFMA.FTZ R0, R133, c[0x0][0x23c], -R13 ;  /* 0x00008f0085007a23 */ /* 0x000fe2000001080d */
[----:B------:R-:W-:Y:S01]  /*5f50*/  LOP3.LUT R5, R5, UR13, R66, 0x96, !PT ;  /* 0x0000000d05057c12 */ /* 0x000fe2000f8e9642 */
[----:B------:R-:W-:Y:S02]  /*5f60*/  IMAD.WIDE.U32 R2, R3, -0x2daee0ad, RZ ;  /* 0xd2511f5303027825 */ /* 0x000fe400078e00ff */
[----:B------:R2:W3:Y:S02]  /*5f70*/  MUFU.EX2 R12, R0 ;  /* 0x00000000000c7308 */ /* 0x0004e40000000800 */
[----:B------:R-:W-:Y:S01]  /*5f80*/  HMMA.16816.F32 R204, R8, R128, R24 ;  /* 0x0000008008cc723c */ /* 0x000fe20000001818 */
[----:B------:R-:W-:-:S02]  /*5f90*/  IMAD.MOV.U32 R133, RZ, RZ, R171 ;  /* 0x000000ffff857224 */ /* 0x000fc400078e00ab */
[----:B------:R-:W-:-:S04]  /*5fa0*/  IMAD.MOV.U32 R42, RZ, RZ, R143 ;  /* 0x000000ffff2a7224 */ /* 0x000fc800078e008f */
[----:B------:R-:W-:Y:S01]  /*5fb0*/  IMAD.MOV.U32 R24, RZ, RZ, R158 ;  /* 0x000000ffff187224 */ /* 0x000fe200078e009e */
[C---:B------:R-:W-:Y:S01]  /*5fc0*/  HMMA.16816.F32 R196, R8.reuse, R108, R28 ;  /* 0x0000006c08c4723c */ /* 0x040fe2000000181c */
[----:B------:R-:W-:Y:S02]  /*5fd0*/  IMAD.MOV.U32 R25, RZ, RZ, R157 ;  /* 0x000000ffff197224 */ /* 0x000fe400078e009d */
[----:B------:R-:W-:Y:S02]  /*5fe0*/  IMAD.MOV.U32 R26, RZ, RZ, R156 ;  /* 0x000000ffff1a7224 */ /* 0x000fe400078e009c */
[----:B------:R-:W-:Y:S01]  /*5ff0*/  IMAD.MOV.U32 R27, RZ, RZ, R141 ;  /* 0x000000ffff1b7224 */ /* 0x000fe200078e008d */
[----:B--2---:R-:W-:Y:S01]  /*6000*/  LOP3.LUT R0, R3, UR11, R4, 0x96, !PT ;  /* 0x0000000b03007c12 */ /* 0x004fe2000f8e9604 */
[----:B------:R-:W-:Y:S01]  /*6010*/  IMAD.WIDE.U32 R4, R5, -0x326172a9, RZ ;  /* 0xcd9e8d5705047825 */ /* 0x000fe200078e00ff */
[C---:B------:R-:W-:Y:S03]  /*6020*/  HMMA.16816.F32 R180, R8.reuse, R124, R48 ;  /* 0x0000007c08b4723c */ /* 0x040fe60000001830 */
[--C-:B------:R-:W-:Y:S01]  /*6030*/  FFMA.FTZ R3, R104, c[0x0][0x23c], -R13.reuse ;  /* 0x00008f0068037a23 */ /* 0x100fe2000001080d */
[----:B-1----:R-:W-:Y:S01]  /*6040*/  FMNMX.FTZ R104, R17, R6, !PT ;  /* 0x0000000611687209 */ /* 0x002fe20007810000 */
[----:B------:R-:W-:Y:S01]  /*6050*/  IMAD.WIDE.U32 R22, R0, -0x326172a9, RZ ;  /* 0xcd9e8d5700167825 */ /* 0x000fe200078e00ff */
[----:B------:R-:W-:Y:S01]  /*6060*/  LOP3.LUT R0, R5, UR12, R40, 0x96, !PT ;  /* 0x0000000c05007c12 */ /* 0x000fe2000f8e9628 */
[----:B------:R1:W-:Y:S01]  /*6070*/  MUFU.EX2 R175, R3 ;  /* 0x0000000300af7308 */ /* 0x0003e20000000800 */
[----:B------:R-:W-:Y:S01]  /*6080*/  FSETP.NEU.FTZ.AND P1, PT, R104, -INF , PT ;  /* 0xff8000006800780b */ /* 0x000fe20003f3d000 */
[----:B------:R-:W-:Y:S01]  /*6090*/  FFMA.FTZ R6, R134, c[0x0][0x23c], -R13 ;  /* 0x00008f0086067a23 */ /* 0x000fe2000001080d */
[----:B------:R-:W-:Y:S01]  /*60a0*/  HMMA.16816.F32 R192, R8, R116, R32 ;  /* 0x0000007408c0723c */ /* 0x000fe20000001820 */
[----:B------:R-:W-:-:S02]  /*60b0*/  IMAD.MOV.U32 R30, RZ, RZ, R168 ;  /* 0x000000ffff1e7224 */ /* 0x000fc400078e00a8 */
[----:B------:R-:W-:Y:S02]  /*60c0*/  IMAD.MOV.U32 R31, RZ, RZ, R159 ;  /* 0x000000ffff1f7224 */ /* 0x000fe400078e009f */
[----:B------:R-:W-:Y:S01]  /*60d0*/  MUFU.EX2 R172, R6 ;  /* 0x0000000600ac7308 */ /* 0x000fe20000000800 */
[----:B------:R-:W-:Y:S02]  /*60e0*/  IMAD.MOV.U32 R51, RZ, RZ, R142 ;  /* 0x000000ffff337224 */ /* 0x000fe400078e008e */
[----:B------:R-:W-:Y:S01]  /*60f0*/  HMMA.16816.F32 R188, R8, R112, R52 ;  /* 0x0000007008bc723c */ /* 0x000fe20000001834 */
[----:B------:R-:W-:Y:S01]  /*6100*/  IMAD.MOV.U32 R134, RZ, RZ, R31 ;  /* 0x000000ffff867224 */ /* 0x000fe200078e001f */
[----:B-1----:R-:W-:Y:S01]  /*6110*/  LOP3.LUT R3, R23, UR10, R4, 0x96, !PT ;  /* 0x0000000a17037c12 */ /* 0x002fe2000f8e9604 */
[----:B------:R-:W-:-:S05]  /*6120*/  IMAD.WIDE.U32 R4, R0, -0x2daee0ad, RZ ;  /* 0xd2511f5300047825 */ /* 0x000fca00078e00ff */
[----:B------:R-:W-:Y:S01]  /*6130*/  HMMA.16816.F32 R184, R8, R122, R44 ;  /* 0x0000007a08b8723c */ /* 0x000fe2000000182c */
[----:B------:R-:W-:-:S04]  /*6140*/  IMAD.WIDE.U32 R20, R3, -0x2daee0ad, RZ ;  /* 0xd2511f5303147825 */ /* 0x000fc800078e00ff */
[----:B------:R-:W-:Y:S02]  /*6150*/  FMUL.FTZ R0, R104, c[0x0][0x23c] ;  /* 0x00008f0068007a20 */ /* 0x000fe40000410000 */
[----:B------:R-:W-:Y:S01]  /*6160*/  FFMA.FTZ R3, R132, c[0x0][0x23c], -R13 ;  /* 0x00008f0084037a23 */ /* 0x000fe2000001080d */
[----:B------:R-:W-:Y:S01]  /*6170*/  HMMA.16816.F32 R176, R8, R130, R36 ;  /* 0x0000008208b0723c */ /* 0x000fe20000001824 */
[----:B------:R-:W-:Y:S01]  /*6180*/  IMAD.MOV.U32 R132, RZ, RZ, R170 ;  /* 0x000000ffff847224 */ /* 0x000fe200078e00aa */
[----:B------:R-:W-:Y:S01]  /*6190*/  FSEL R14, R0, RZ, P1 ;  /* 0x000000ff000e7208 */ /* 0x000fe20000800000 */
[----:B------:R1:W2:Y:S01]  /*61a0*/  MUFU.EX2 R43, R3 ;  /* 0x00000003002b7308 */ /* 0x0002a20000000800 */
[----:B------:R-:W-:-:S03]  /*61b0*/  LOP3.LUT R0, R5, UR9, R2, 0x96, !PT ;  /* 0x0000000905007c12 */ /* 0x000fc6000f8e9602 */
[----:B------:R-:W-:Y:S01]  /*61c0*/  FFMA.FTZ R5, R138, c[0x0][0x23c], -R14 ;  /* 0x00008f008a057a23 */ /* 0x000fe2000001080e */
[C---:B------:R-:W-:Y:S01]  /*61d0*/  HMMA.16816.F32 R152, R8.reuse, R110, R56 ;  /* 0x0000006e0898723c */ /* 0x040fe20000001838 */
[----:B------:R-:W-:Y:S02]  /*61e0*/  IMAD.WIDE.U32 R16, R0, -0x326172a9, RZ ;  /* 0xcd9e8d5700107825 */ /* 0x000fe400078e00ff */
[----:B------:R4:W-:Y:S05]  /*61f0*/  MUFU.EX2 R173, R5 ;  /* 0x0000000500ad7308 */ /* 0x0009ea0000000800 */
[----:B------:R-:W-:Y:S01]  /*6200*/  HMMA.16816.F32 R156, R8, R114, R72 ;  /* 0x00000072089c723c */ /* 0x000fe20000001848 */
[----:B-1----:R-:W-:Y:S01]  /*6210*/  LOP3.LUT R3, R21, UR7, R4, 0x96, !PT ;  /* 0x0000000715037c12 */ /* 0x002fe2000f8e9604 */
[----:B------:R-:W-:-:S04]  /*6220*/  FFMA.FTZ R4, R140, c[0x0][0x23c], -R14 ;  /* 0x00008f008c047a23 */ /* 0x000fc8000001080e */
[----:B------:R-:W-:Y:S01]  /*6230*/  IMAD.WIDE.U32 R2, R3, -0x326172a9, RZ ;  /* 0xcd9e8d5703027825 */ /* 0x000fe200078e00ff */
[----:B------:R1:W-:Y:S01]  /*6240*/  MUFU.EX2 R219, R4 ;  /* 0x0000000400db7308 */ /* 0x0003e20000000800 */
[C---:B------:R-:W-:Y:S02]  /*6250*/  HMMA.16816.F32 R140, R8.reuse, R126, R60 ;  /* 0x0000007e088c723c */ /* 0x040fe4000000183c */
[----:B----4-:R-:W-:Y:S01]  /*6260*/  FFMA.FTZ R5, R135, c[0x0][0x23c], -R14 ;  /* 0x00008f0087057a23 */ /* 0x010fe2000001080e */
[----:B------:R-:W-:Y:S01]  /*6270*/  LOP3.LUT R6, R2, 0xff, RZ, 0xc0, !PT ;  /* 0x000000ff02067812 */ /* 0x000fe200078ec0ff */
[----:B------:R-:W-:Y:S01]  /*6280*/  IMAD.MOV.U32 R135, RZ, RZ, R169 ;  /* 0x000000ffff877224 */ /* 0x000fe200078e00a9 */
[----:B------:R-:W-:Y:S02]  /*6290*/  LOP3.LUT R0, R3, UR17, R16, 0x96, !PT ;  /* 0x0000001103007c12 */ /* 0x000fe4000f8e9610 */
[----:B------:R4:W2:Y:S01]  /*62a0*/  MUFU.EX2 R144, R5 ;  /* 0x0000000500907308 */ /* 0x0008a20000000800 */
[----:B------:R-:W-:Y:S01]  /*62b0*/  SHF.R.U32.HI R16, RZ, 0x18, R2 ;  /* 0x00000018ff107819 */ /* 0x000fe20000011602 */
[----:B------:R-:W-:Y:S01]  /*62c0*/  HMMA.16816.F32 R168, R8, R118, R68 ;  /* 0x0000007608a8723c */ /* 0x000fe20000001844 */
[----:B------:R-:W-:-:S02]  /*62d0*/  LOP3.LUT R15, R0, 0xff, RZ, 0xc0, !PT ;  /* 0x000000ff000f7812 */ /* 0x000fc400078ec0ff */
[----:B-1----:R-:W-:-:S04]  /*62e0*/  LOP3.LUT R4, R2, 0xffff, RZ, 0xc0, !PT ;  /* 0x0000ffff02047812 */ /* 0x002fc800078ec0ff */
[----:B------:R-:W-:Y:S01]  /*62f0*/  IMAD.MOV.U32 R10, RZ, RZ, R30 ;  /* 0x000000ffff0a7224 */ /* 0x000fe200078e001e */
[----:B------:R-:W-:Y:S01]  /*6300*/  SHF.R.U32.HI R3, RZ, 0x10, R2 ;  /* 0x00000010ff037819 */ /* 0x000fe20000011602 */
[----:B------:R-:W-:Y:S01]  /*6310*/  IMAD.MOV.U32 R8, RZ, RZ, R24 ;  /* 0x000000ffff087224 */ /* 0x000fe200078e0018 */
[----:B------:R-:W-:Y:S01]  /*6320*/  SHF.R.U32.HI R4, RZ, 0x8, R4 ;  /* 0x00000008ff047819 */ /* 0x000fe20000011604 */
[----:B------:R-:W-:Y:S01]  /*6330*/  IMAD.MOV.U32 R11, RZ, RZ, R25 ;  /* 0x000000ffff0b7224 */ /* 0x000fe200078e0019 */
[----:B------:R-:W-:Y:S02]  /*6340*/  LOP3.LUT R7, R3, 0xff, RZ, 0xc0, !PT ;  /* 0x000000ff03077812 */ /* 0x000fe400078ec0ff */
[----:B------:R-:W-:Y:S01]  /*6350*/  PRMT R6, R6, 0x5410, R4 ;  /* 0x0000541006067816 */ /* 0x000fe20000000004 */
[----:B------:R-:W-:Y:S01]  /*6360*/  FFMA.FTZ R4, R139, c[0x0][0x23c], -R14 ;  /* 0x00008f008b047a23 */ /* 0x000fe2000001080e */
[----:B------:R-:W-:Y:S01]  /*6370*/  LOP3.LUT R2, R0, 0xffff, RZ, 0xc0, !PT ;  /* 0x0000ffff00027812 */ /* 0x000fe200078ec0ff */
[----:B---3--:R-:W-:Y:S01]  /*6380*/  IMAD.MOV.U32 R139, RZ, RZ, R12 ;  /* 0x000000ffff8b7224 */ /* 0x008fe200078e000c */
[--C-:B------:R-:W-:Y:S01]  /*6390*/  SHF.R.U32.HI R3, RZ, 0x10, R0.reuse ;  /* 0x00000010ff037819 */ /* 0x100fe20000011600 */
[----:B------:R1:W3:Y:S01]  /*63a0*/  MUFU.EX2 R138, R4 ;  /* 0x00000004008a7308 */ /* 0x0002e20000000800 */
[----:B------:R-:W-:Y:S01]  /*63b0*/  SHF.R.U32.HI R12, RZ, 0x18, R0 ;  /* 0x00000018ff0c7819 */ /* 0x000fe20000011600 */
[----:B------:R-:W-:Y:S01]  /*63c0*/  HSET2.LE.AND R0, R6, R101, PT ;  /* 0x0000006506007233 */ /* 0x000fe20003803000 */
[----:B----4-:R-:W-:-:S02]  /*63d0*/  SHF.R.U32.HI R5, RZ, 0x8, R2 ;  /* 0x00000008ff057819 */ /* 0x010fc40000011602 */
[----:B------:R-:W-:Y:S02]  /*63e0*/  LOP3.LUT R3, R3, 0xff, RZ, 0xc0, !PT ;  /* 0x000000ff03037812 */ /* 0x000fe400078ec0ff */
[----:B--2---:R-:W-:Y:S02]  /*63f0*/  F2FP.PACK_AB R2, R43, R172 ;  /* 0x000000ac2b02723e */ /* 0x004fe400000000ff */
[----:B------:R-:W-:Y:S01]  /*6400*/  PRMT R5, R15, 0x5410, R5 ;  /* 0x000054100f057816 */ /* 0x000fe20000000005 */
[----:B------:R-:W-:Y:S01]  /*6410*/  IMAD.MOV.U32 R15, RZ, RZ, R26 ;  /* 0x000000ffff0f7224 */ /* 0x000fe200078e001a */
[----:B------:R-:W-:Y:S02]  /*6420*/  LOP3.LUT R6, R0, R2, RZ, 0xc0, !PT ;  /* 0x0000000200067212 */ /* 0x000fe400078ec0ff */
[----:B------:R-:W-:Y:S02]  /*6430*/  F2FP.PACK_AB R2, R144, R173 ;  /* 0x000000ad9002723e */ /* 0x000fe400000000ff */
[----:B-1----:R-:W-:-:S02]  /*6440*/  PRMT R4, R7, 0x5410, R16 ;  /* 0x0000541007047816 */ /* 0x002fc40000000010 */
[----:B------:R-:W-:Y:S01]  /*6450*/  PRMT R7, R3, 0x5410, R12 ;  /* 0x0000541003077816 */ /* 0x000fe2000000000c */
[--C-:B------:R-:W-:Y:S01]  /*6460*/  HSET2.LE.AND R3, R5, R101.reuse, PT ;  /* 0x0000006505037233 */ /* 0x100fe20003803000 */
[----:B---3--:R-:W-:Y:S01]  /*6470*/  F2FP.PACK_AB R12, R138, R219 ;  /* 0x000000db8a0c723e */ /* 0x008fe200000000ff */
[--C-:B------:R-:W-:Y:S01]  /*6480*/  HSET2.LE.AND R0, R4, R101.reuse, PT ;  /* 0x0000006504007233 */ /* 0x100fe20003803000 */
[----:B------:R-:W-:Y:S01]  /*6490*/  F2FP.PACK_AB R4, R175, R139 ;  /* 0x0000008baf04723e */ /* 0x000fe200000000ff */
[----:B------:R-:W-:-:S03]  /*64a0*/  HSET2.LE.AND R5, R7, R101, PT ;  /* 0x0000006507057233 */ /* 0x000fc60003803000 */
[----:B------:R-:W-:Y:S01]  /*64b0*/  LOP3.LUT R7, R0, R2, RZ, 0xc0, !PT ;  /* 0x0000000200077212 */ /* 0x000fe200078ec0ff */
[----:B------:R-:W-:Y:S01]  /*64c0*/  FFMA.FTZ R0, R151, c[0x0][0x23c], -R13 ;  /* 0x00008f0097007a23 */ /* 0x000fe2000001080d */
[----:B------:R-:W-:Y:S01]  /*64d0*/  LOP3.LUT R2, R17, UR8, R22, 0x96, !PT ;  /* 0x0000000811027c12 */ /* 0x000fe2000f8e9616 */
[----:B------:R-:W-:Y:S01]  /*64e0*/  IMAD.MOV.U32 R151, RZ, RZ, R135 ;  /* 0x000000ffff977224 */ /* 0x000fe200078e0087 */
[----:B------:R-:W-:Y:S01]  /*64f0*/  LOP3.LUT R4, R3, R4, RZ, 0xc0, !PT ;  /* 0x0000000403047212 */ /* 0x000fe200078ec0ff */
[----:B------:R1:W-:Y:S01]  /*6500*/  MUFU.EX2 R9, R0 ;  /* 0x0000000000097308 */ /* 0x0003e20000000800 */
[----:B------:R-:W-:Y:S01]  /*6510*/  LOP3.LUT R5, R5, R12, RZ, 0xc0, !PT ;  /* 0x0000000c05057212 */ /* 0x000fe200078ec0ff */
[----:B------:R-:W-:-:S04]  /*6520*/  IMAD.WIDE.U32 R2, R2, -0x2daee0ad, RZ ;  /* 0xd2511f5302027825 */ /* 0x000fc800078e00ff */
[----:B------:R-:W-:Y:S02]  /*6530*/  IMAD.MOV.U32 R12, RZ, RZ, R27 ;  /* 0x000000ffff0c7224 */ /* 0x000fe400078e001b */
[C---:B------:R-:W-:Y:S07]  /*6540*/  HMMA.16816.F32 R72, R4.reuse, R98, RZ ;  /* 0x000000620448723c */ /* 0x040fee00000018ff */
[----:B------:R-:W-:Y:S01]  /*6550*/  IMAD.MOV.U32 R98, RZ, RZ, R51 ;  /* 0x000000ffff627224 */ /* 0x000fe200078e0033 */
[----:B------:R-:W-:Y:S01]  /*6560*/  HMMA.16816.F32 R44, R4, R76, RZ ;  /* 0x0000004c042c723c */ /* 0x000fe200000018ff */
[----:B-1----:R-:W-:-:S04]  /*6570*/  FFMA.FTZ R0, R150, c[0x0][0x23c], -R13 ;  /* 0x00008f0096007a23 */ /* 0x002fc8000001080d */
[----:B------:R1:W-:Y:S03]  /*6580*/  MUFU.EX2 R16, R0 ;  /* 0x0000000000107308 */ /* 0x0003e60000000800 */
[C---:B------:R-:W-:Y:S08]  /*6590*/  HMMA.16816.F32 R52, R4.reuse, R78, RZ ;  /* 0x0000004e0434723c */ /* 0x040ff000000018ff */
[----:B------:R-:W-:Y:S01]  /*65a0*/  HMMA.16816.F32 R36, R4, R80, RZ ;  /* 0x000000500424723c */ /* 0x000fe200000018ff */
[----:B-1----:R-:W-:-:S06]  /*65b0*/  FFMA.FTZ R0, R147, c[0x0][0x23c], -R13 ;  /* 0x00008f0093007a23 */ /* 0x002fcc000001080d */
[----:B------:R-:W-:Y:S01]  /*65c0*/  IMAD.MOV.U32 R80, RZ, RZ, R138 ;  /* 0x000000ffff507224 */ /* 0x000fe200078e008a */
[----:B------:R-:W-:Y:S01]  /*65d0*/  HMMA.16816.F32 R56, R4, R82, RZ ;  /* 0x000000520438723c */ /* 0x000fe200000018ff */
[----:B------:R1:W-:Y:S01]  /*65e0*/  MUFU.EX2 R99, R0 ;  /* 0x0000000000637308 */ /* 0x0003e20000000800 */
[----:B------:R-:W-:-:S06]  /*65f0*/  IMAD.MOV.U32 R81, RZ, RZ, R10 ;  /* 0x000000ffff517224 */ /* 0x000fcc00078e000a */
[C---:B------:R-:W-:Y:S08]  /*6600*/  HMMA.16816.F32 R32, R4.reuse, R92, RZ ;  /* 0x0000005c0420723c */ /* 0x040ff000000018ff */
[----:B------:R-:W-:Y:S01]  /*6610*/  HMMA.16816.F32 R60, R4, R94, RZ ;  /* 0x0000005e043c723c */ /* 0x000fe200000018ff */
[----:B-1----:R-:W-:Y:S02]  /*6620*/  LOP3.LUT R0, R3, UR18, R20, 0x96, !PT ;  /* 0x0000001203007c12 */ /* 0x002fe4000f8e9614 */
[----:B------:R-:W-:-:S05]  /*6630*/  LOP3.LUT R3, R2, 0xffff, RZ, 0xc0, !PT ;  /* 0x0000ffff02037812 */ /* 0x000fca00078ec0ff */
[C---:B------:R-:W-:Y:S08]  /*6640*/  HMMA.16816.F32 R24, R4.reuse, R84, RZ ;  /* 0x000000540418723c */ /* 0x040ff000000018ff */
[C---:B------:R-:W-:Y:S08]  /*6650*/  HMMA.16816.F32 R68, R4.reuse, R86, RZ ;  /* 0x000000560444723c */ /* 0x040ff000000018ff */
[C---:B------:R-:W-:Y:S07]  /*6660*/  HMMA.16816.F32 R28, R4.reuse, R96, RZ ;  /* 0x00000060041c723c */ /* 0x040fee00000018ff */
[----:B------:R-:W-:Y:S01]  /*6670*/  IMAD.MOV.U32 R97, RZ, RZ, R163 ;  /* 0x000000ffff617224 */ /* 0x000fe200078e00a3 */
[C---:B------:R-:W-:Y:S08]  /*6680*/  HMMA.16816.F32 R48, R4.reuse, R88, RZ ;  /* 0x000000580430723c */ /* 0x040ff000000018ff */
[----:B------:R-:W-:Y:S07]  /*6690*/  HMMA.16816.F32 R76, R4, R90, RZ ;  /* 0x0000005a044c723c */ /* 0x000fee00000018ff */
[----:B------:R-:W-:Y:S01]  /*66a0*/  LOP3.LUT R7, R2, 0xff, RZ, 0xc0, !PT ;  /* 0x000000ff02077812 */ /* 0x000fe200078ec0ff */
[----:B------:R-:W-:Y:S01]  /*66b0*/  FFMA.FTZ R4, R145, c[0x0][0x23c], -R13 ;  /* 0x00008f0091047a23 */ /* 0x000fe2000001080d */
[----:B------:R-:W-:-:S02]  /*66c0*/  SHF.R.U32.HI R6, RZ, 0x10, R2 ;  /* 0x00000010ff067819 */ /* 0x000fc40000011602 */
[----:B------:R-:W-:Y:S01]  /*66d0*/  SHF.R.U32.HI R5, RZ, 0x18, R2 ;  /* 0x00000018ff057819 */ /* 0x000fe20000011602 */
[----:B------:R1:W2:Y:S01]  /*66e0*/  MUFU.EX2 R135, R4 ;  /* 0x0000000400877308 */ /* 0x0002a20000000800 */
[----:B------:R-:W-:Y:S01]  /*66f0*/  SHF.R.U32.HI R2, RZ, 0x8, R3 ;  /* 0x00000008ff027819 */ /* 0x000fe20000011603 */
[----:B------:R-:W-:Y:S02]  /*6700*/  FFMA.FTZ R3, R149, c[0x0][0x23c], -R14 ;  /* 0x00008f0095037a23 */ /* 0x000fe4000001080e */
[----:B------:R-:W-:Y:S02]  /*6710*/  IMAD.MOV.U32 R149, RZ, RZ, R12 ;  /* 0x000000ffff957224 */ /* 0x000fe400078e000c */
[----:B------:R-:W-:Y:S01]  /*6720*/  IMAD.MOV.U32 R12, RZ, RZ, R8 ;  /* 0x000000ffff0c7224 */ /* 0x000fe200078e0008 */
[----:B------:R-:W-:Y:S01]  /*6730*/  PRMT R8, R7, 0x5410, R2 ;  /* 0x0000541007087816 */ /* 0x000fe20000000002 */
[----:B------:R3:W-:Y:S01]  /*6740*/  MUFU.EX2 R96, R3 ;  /* 0x0000000300607308 */ /* 0x0007e20000000800 */
[----:B------:R-:W-:-:S02]  /*6750*/  LOP3.LUT R2, R6, 0xff, RZ, 0xc0, !PT ;  /* 0x000000ff06027812 */ /* 0x000fc400078ec0ff */
[----:B------:R-:W-:Y:S02]  /*6760*/  LOP3.LUT R6, R0, 0xff, RZ, 0xc0, !PT ;  /* 0x000000ff00067812 */ /* 0x000fe400078ec0ff */
[----:B------:R-:W-:Y:S02]  /*6770*/  PRMT R7, R2, 0x5410, R5 ;  /* 0x0000541002077816 */ /* 0x000fe40000000005 */
[----:B------:R-:W-:Y:S02]  /*6780*/  LOP3.LUT R2, R0, 0xffff, RZ, 0xc0, !PT ;  /* 0x0000ffff00027812 */ /* 0x000fe400078ec0ff */
[----:B------:R-:W-:Y:S02]  /*6790*/  SHF.R.U32.HI R5, RZ, 0x18, R0 ;  /* 0x00000018ff057819 */ /* 0x000fe40000011600 */
[----:B-1----:R-:W-:Y:S01]  /*67a0*/  SHF.R.U32.HI R4, RZ, 0x8, R2 ;  /* 0x00000008ff047819 */ /* 0x002fe20000011602 */
[----:B------:R-:W-:-:S03]  /*67b0*/  FFMA.FTZ R2, R161, c[0x0][0x23c], -R14 ;  /* 0x00008f00a1027a23 */ /* 0x000fc6000001080e */
[----:B------:R-:W-:Y:S01]  /*67c0*/  PRMT R4, R6, 0x5410, R4 ;  /* 0x0000541006047816 */ /* 0x000fe20000000004 */
[----:B---3--:R-:W-:Y:S01]  /*67d0*/  FFMA.FTZ R3, R146, c[0x0][0x23c], -R14 ;  /* 0x00008f0092037a23 */ /* 0x008fe2000001080e */
[----:B------:R2:W-:Y:S08]  /*67e0*/  MUFU.EX2 R10, R2 ;  /* 0x00000002000a7308 */ /* 0x0005f00000000800 */
[----:B------:R1:W3:Y:S01]  /*67f0*/  MUFU.EX2 R138, R3 ;  /* 0x00000003008a7308 */ /* 0x0002e20000000800 */
[----:B--2---:R-:W-:-:S02]  /*6800*/  F2FP.PACK_AB R2, R135, R99 ;  /* 0x000000638702723e */ /* 0x004fc400000000ff */
[----:B-1----:R-:W-:-:S04]  /*6810*/  SHF.R.U32.HI R3, RZ, 0x10, R0 ;  /* 0x00000010ff037819 */ /* 0x002fc80000011600 */
[----:B------:R-:W-:Y:S01]  /*6820*/  LOP3.LUT R0, R3, 0xff, RZ, 0xc0, !PT ;  /* 0x000000ff03007812 */ /* 0x000fe200078ec0ff */
[----:B------:R-:W-:-:S03]  /*6830*/  FFMA.FTZ R3, R160, c[0x0][0x23c], -R14 ;  /* 0x00008f00a0037a23 */ /* 0x000fc6000001080e */
[----:B------:R-:W-:Y:S01]  /*6840*/  PRMT R5, R0, 0x5410, R5 ;  /* 0x0000541000057816 */ /* 0x000fe20000000005 */
[--C-:B------:R-:W-:Y:S01]  /*6850*/  HSET2.LE.AND R0, R8, R101.reuse, PT ;  /* 0x0000006508007233 */ /* 0x100fe20003803000 */
[----:B------:R-:W1:Y:S04]  /*6860*/  MUFU.EX2 R150, R3 ;  /* 0x0000000300967308 */ /* 0x000e680000000800 */
[----:B------:R-:W-:Y:S01]  /*6870*/  LOP3.LUT R6, R0, R2, RZ, 0xc0, !PT ;  /* 0x0000000200067212 */ /* 0x000fe200078ec0ff */
[----:B------:R-:W-:Y:S01]  /*6880*/  HSET2.LE.AND R0, R7, R101, PT ;  /* 0x0000006507007233 */ /* 0x000fe20003803000 */
[----:B---3--:R-:W-:-:S04]  /*6890*/  F2FP.PACK_AB R2, R138, R96 ;  /* 0x000000608a02723e */ /* 0x008fc800000000ff */
[----:B------:R-:W-:Y:S01]  /*68a0*/  LOP3.LUT R7, R0, R2, RZ, 0xc0, !PT ;  /* 0x0000000200077212 */ /* 0x000fe200078ec0ff */
[----:B------:R-:W-:Y:S01]  /*68b0*/  HSET2.LE.AND R0, R4, R101, PT ;  /* 0x0000006504007233 */ /* 0x000fe20003803000 */
[----:B------:R-:W-:-:S04]  /*68c0*/  F2FP.PACK_AB R2, R16, R9 ;  /* 0x000000091002723e */ /* 0x000fc800000000ff */
[----:B------:R-:W-:Y:S01]  /*68d0*/  LOP3.LUT R4, R0, R2, RZ, 0xc0, !PT ;  /* 0x0000000200047212 */ /* 0x000fe200078ec0ff */
[----:B------:R-:W-:Y:S01]  /*68e0*/  HSET2.LE.AND R0, R5, R101, PT ;  /* 0x0000006505007233 */ /* 0x000fe20003803000 */
[----:B-1----:R-:W-:-:S04]  /*68f0*/  F2FP.PACK_AB R2, R150, R10 ;  /* 0x0000000a9602723e */ /* 0x002fc800000000ff */
[----:B------:R-:W-:Y:S01]  /*6900*/  LOP3.LUT R5, R0, R2, RZ, 0xc0, !PT ;  /* 0x0000000200057212 */ /* 0x000fe200078ec0ff */
[----:B------:R-:W-:-:S05]  /*6910*/  IMAD.U32 R0, RZ, RZ, UR5 ;  /* 0x00000005ff007e24 */ /* 0x000fca000f8e00ff */
[----:B------:R-:W-:Y:S01]  /*6920*/  LOP3.LUT R0, R137, UR33, R0, 0x96, !PT ;  /* 0x0000002189007c12 */ /* 0x000fe2000f8e9600 */
[----:B------:R-:W-:Y:S01]  /*6930*/  HMMA.16816.F32 R88, R4, R120, R44 ;  /* 0x000000780458723c */ /* 0x000fe2000000182c */
[----:B------:R-:W-:-:S03]  /*6940*/  IMAD.MOV.U32 R137, RZ, RZ, R174 ;  /* 0x000000ffff897224 */ /* 0x000fc600078e00ae */
[----:B------:R-:W-:-:S04]  /*6950*/  IMAD.WIDE.U32 R20, R0, -0x326172a9, RZ ;  /* 0xcd9e8d5700147825 */ /* 0x000fc800078e00ff */
[----:B------:R-:W-:Y:S01]  /*6960*/  IMAD.MOV.U32 R120, RZ, RZ, R9 ;  /* 0x000000ffff787224 */ /* 0x000fe200078e0009 */
[----:B------:R-:W-:Y:S01]  /*6970*/  LOP3.LUT R0, R21, UR16, R106, 0x96, !PT ;  /* 0x0000001015007c12 */ /* 0x000fe2000f8e966a */
[----:B------:R-:W-:Y:S01]  /*6980*/  HMMA.16816.F32 R84, R4, R128, R36 ;  /* 0x000000800454723c */ /* 0x000fe20000001824 */
[----:B------:R-:W-:Y:S01]  /*6990*/  LOP3.LUT R2, R65, UR14, R20, 0x96, !PT ;  /* 0x0000000e41027c12 */ /* 0x000fe2000f8e9614 */
[----:B------:R-:W-:Y:S02]  /*69a0*/  IMAD.MOV.U32 R46, RZ, RZ, R16 ;  /* 0x000000ffff2e7224 */ /* 0x000fe400078e0010 */
[----:B------:R-:W-:-:S04]  /*69b0*/  IMAD.WIDE.U32 R8, R0, -0x2daee0ad, RZ ;  /* 0xd2511f5300087825 */ /* 0x000fc800078e00ff */
[----:B------:R-:W-:Y:S01]  /*69c0*/  IMAD.WIDE.U32 R2, R2, -0x2daee0ad, RZ ;  /* 0xd2511f5302027825 */ /* 0x000fe200078e00ff */
[----:B------:R-:W-:Y:S01]  /*69d0*/  LOP3.LUT R9, R9, UR13, R100, 0x96, !PT ;  /* 0x0000000d09097c12 */ /* 0x000fe2000f8e9664 */
[----:B------:R-:W-:Y:S02]  /*69e0*/  HMMA.16816.F32 R160, R4, R116, R24 ;  /* 0x0000007404a0723c */ /* 0x000fe40000001818 */
[----:B------:R-:W-:Y:S01]  /*69f0*/  IMAD.MOV.U32 R129, RZ, RZ, R175 ;  /* 0x000000ffff817224 */ /* 0x000fe200078e00af */
[----:B------:R-:W-:Y:S01]  /*6a00*/  LOP3.LUT R0, R3, UR11, R8, 0x96, !PT ;  /* 0x0000000b03007c12 */ /* 0x000fe2000f8e9608 */
[----:B------:R-:W-:-:S04]  /*6a10*/  IMAD.WIDE.U32 R8, R9, -0x326172a9, RZ ;  /* 0xcd9e8d5709087825 */ /* 0x000fc800078e00ff */
[----:B------:R-:W-:Y:S01]  /*6a20*/  IMAD.MOV.U32 R117, RZ, RZ, R173 ;  /* 0x000000ffff757224 */ /* 0x000fe200078e00ad */
[C---:B------:R-:W-:Y:S01]  /*6a30*/  HMMA.16816.F32 R92, R4.reuse, R112, R28 ;  /* 0x00000070045c723c */ /* 0x040fe2000000181c */
[----:B------:R-:W-:Y:S01]  /*6a40*/  IMAD.MOV.U32 R116, RZ, RZ, R172 ;  /* 0x000000ffff747224 */ /* 0x000fe200078e00ac */
[----:B------:R-:W1:Y:S01]  /*6a50*/  LDSM.16.MT88.4 R28, [R216+0x9800] ;  /* 0x00980000d81c783b */ /* 0x000e620000004200 */
[----:B------:R-:W-:Y:S02]  /*6a60*/  IMAD.MOV.U32 R128, RZ, RZ, R144 ;  /* 0x000000ffff807224 */ /* 0x000fe400078e0090 */
[----:B------:R-:W-:Y:S02]  /*6a70*/  IMAD.MOV.U32 R36, RZ, RZ, R42 ;  /* 0x000000ffff247224 */ /* 0x000fe400078e002a */
[----:B------:R-:W-:Y:S01]  /*6a80*/  IMAD.MOV.U32 R39, RZ, RZ, R11 ;  /* 0x000000ffff277224 */ /* 0x000fe200078e000b */
[----:B------:R-:W-:Y:S01]  /*6a90*/  HMMA.16816.F32 R172, R4, R124, R48 ;  /* 0x0000007c04ac723c */ /* 0x000fe20000001830 */
[----:B------:R-:W-:-:S02]  /*6aa0*/  IMAD.MOV.U32 R44, RZ, RZ, R12 ;  /* 0x000000ffff2c7224 */ /* 0x000fc400078e000c */
[----:B------:R-:W-:Y:S02]  /*6ab0*/  IMAD.MOV.U32 R121, RZ, RZ, R10 ;  /* 0x000000ffff797224 */ /* 0x000fe400078e000a */
[----:B------:R-:W-:Y:S02]  /*6ac0*/  IMAD.MOV.U32 R38, RZ, RZ, R15 ;  /* 0x000000ffff267224 */ /* 0x000fe400078e000f */
[----:B------:R-:W-:Y:S01]  /*6ad0*/  IMAD.WIDE.U32 R48, R0, -0x326172a9, RZ ;  /* 0xcd9e8d5700307825 */ /* 0x000fe200078e00ff */
[----:B------:R-:W-:Y:S01]  /*6ae0*/  LOP3.LUT R0, R9, UR12, R64, 0x96, !PT ;  /* 0x0000000c09007c12 */ /* 0x000fe2000f8e9640 */
[----:B------:R-:W-:Y:S01]  /*6af0*/  HMMA.16816.F32 R144, R4, R108, R32 ;  /* 0x0000006c0490723c */ /* 0x000fe20000001820 */
[----:B------:R-:W-:Y:S01]  /*6b00*/  LDSM.16.MT88.4 R32, [R216+0xa800] ;  /* 0x00a80000d820783b */ /* 0x000fe20000004200 */
[----:B------:R-:W-:Y:S01]  /*6b10*/  IMAD.MOV.U32 R37, RZ, RZ, R139 ;  /* 0x000000ffff257224 */ /* 0x000fe200078e008b */
[----:B------:R-:W-:Y:S01]  /*6b20*/  LOP3.LUT R3, R49, UR10, R8, 0x96, !PT ;  /* 0x0000000a31037c12 */ /* 0x000fe2000f8e9608 */
[----:B------:R-:W-:-:S04]  /*6b30*/  IMAD.WIDE.U32 R8, R0, -0x2daee0ad, RZ ;  /* 0xd2511f5300087825 */ /* 0x000fc800078e00ff */
[----:B------:R-:W-:Y:S01]  /*6b40*/  IMAD.MOV.U32 R109, RZ, RZ, R43 ;  /* 0x000000ffff6d7224 */ /* 0x000fe200078e002b */
[C---:B------:R-:W-:Y:S01]  /*6b50*/  HMMA.16816.F32 R56, R4.reuse, R130, R56 ;  /* 0x000000820438723c */ /* 0x040fe20000001838 */
[----:B------:R-:W-:Y:S02]  /*6b60*/  FFMA.FTZ R0, R167, c[0x0][0x23c], -R19 ;  /* 0x00008f00a7007a23 */ /* 0x000fe40000010813 */
[----:B------:R-:W-:Y:S01]  /*6b70*/  IMAD.WIDE.U32 R42, R3, -0x2daee0ad, RZ ;  /* 0xd2511f53032a7825 */ /* 0x000fe200078e00ff */
[----:B------:R-:W-:Y:S01]  /*6b80*/  LOP3.LUT R3, R9, UR9, R2, 0x96, !PT ;  /* 0x0000000909037c12 */ /* 0x000fe2000f8e9602 */
[----:B------:R2:W3:Y:S02]  /*6b90*/  MUFU.EX2 R113, R0 ;  /* 0x0000000000717308 */ /* 0x0004e40000000800 */
[----:B------:R-:W-:Y:S01]  /*6ba0*/  IMAD.MOV.U32 R108, RZ, RZ, R252 ;  /* 0x000000ffff6c7224 */ /* 0x000fe200078e00fc */
[----:B------:R-:W-:Y:S01]  /*6bb0*/  LOP3.LUT R2, R43, UR7, R8, 0x96, !PT ;  /* 0x000000072b027c12 */ /* 0x000fe2000f8e9608 */
[----:B------:R-:W-:Y:S01]  /*6bc0*/  IMAD.WIDE.U32 R22, R3, -0x326172a9, RZ ;  /* 0xcd9e8d5703167825 */ /* 0x000fe200078e00ff */
[----:B------:R-:W-:Y:S03]  /*6bd0*/  HMMA.16816.F32 R72, R4, R114, R72 ;  /* 0x000000720448723c */ /* 0x000fe60000001848 */
[----:B------:R-:W-:-:S04]  /*6be0*/  IMAD.WIDE.U32 R2, R2, -0x326172a9, RZ ;  /* 0xcd9e8d5702027825 */ /* 0x000fc800078e00ff */
[----:B------:R-:W-:Y:S01]  /*6bf0*/  FFMA.FTZ R8, R203, c[0x0][0x23c], -R18 ;  /* 0x00008f00cb087a23 */ /* 0x000fe20000010812 */
[C---:B------:R-:W-:Y:S01]  /*6c00*/  LOP3.LUT R9, R2.reuse, 0xffff, RZ, 0xc0, !PT ;  /* 0x0000ffff02097812 */ /* 0x040fe200078ec0ff */
[----:B------:R-:W-:Y:S01]  /*6c10*/  IMAD.MOV.U32 R139, RZ, RZ, R251 ;  /* 0x000000ffff8b7224 */ /* 0x000fe200078e00fb */
[----:B------:R-:W-:Y:S01]  /*6c20*/  LOP3.LUT R17, R2, 0xff, RZ, 0xc0, !PT ;  /* 0x000000ff02117812 */ /* 0x000fe200078ec0ff */
[----:B--2---:R-:W-:Y:S01]  /*6c30*/  FFMA.FTZ R0, R165, c[0x0][0x23c], -R19 ;  /* 0x00008f00a5007a23 */ /* 0x004fe20000010813 */
[--C-:B------:R-:W-:Y:S01]  /*6c40*/  SHF.R.U32.HI R11, RZ, 0x10, R2.reuse ;  /* 0x00000010ff0b7819 */ /* 0x100fe20000011602 */
[----:B------:R-:W-:Y:S01]  /*6c50*/  MUFU.EX2 R203, R8 ;  /* 0x0000000800cb7308 */ /* 0x000fe20000000800 */
[----:B------:R-:W-:Y:S01]  /*6c60*/  SHF.R.U32.HI R16, RZ, 0x18, R2 ;  /* 0x00000018ff107819 */ /* 0x000fe20000011602 */
[----:B------:R-:W-:Y:S01]  /*6c70*/  IMAD.MOV.U32 R47, RZ, RZ, R80 ;  /* 0x000000ffff2f7224 */ /* 0x000fe200078e0050 */
[----:B------:R-:W-:Y:S01]  /*6c80*/  HMMA.16816.F32 R60, R4, R110, R60 ;  /* 0x0000006e043c723c */ /* 0x000fe2000000183c */
[----:B------:R-:W-:-:S02]  /*6c90*/  IMAD.MOV.U32 R45, RZ, RZ, R81 ;  /* 0x000000ffff2d7224 */ /* 0x000fc400078e0051 */
[----:B------:R-:W-:Y:S02]  /*6ca0*/  IMAD.MOV.U32 R49, RZ, RZ, R128 ;  /* 0x000000ffff317224 */ /* 0x000fe400078e0080 */
[----:B------:R2:W4:Y:S01]  /*6cb0*/  MUFU.EX2 R24, R0 ;  /* 0x0000000000187308 */ /* 0x0005220000000800 */
[----:B------:R-:W-:Y:S02]  /*6cc0*/  IMAD.MOV.U32 R131, RZ, RZ, R36 ;  /* 0x000000ffff837224 */ /* 0x000fe400078e0024 */
[----:B------:R-:W-:Y:S01]  /*6cd0*/  HMMA.16816.F32 R80, R4, R122, R52 ;  /* 0x0000007a0450723c */ /* 0x000fe20000001834 */
[----:B------:R-:W-:Y:S01]  /*6ce0*/  IMAD.MOV.U32 R128, RZ, RZ, R37 ;  /* 0x000000ffff807224 */ /* 0x000fe200078e0025 */
[----:B------:R-:W-:Y:S01]  /*6cf0*/  LDSM.16.MT88.4 R52, [R218+0xb800] ;  /* 0x00b80000da34783b */ /* 0x000fe20000004200 */
[----:B------:R-:W-:Y:S02]  /*6d00*/  IMAD.MOV.U32 R125, RZ, RZ, R38 ;  /* 0x000000ffff7d7224 */ /* 0x000fe400078e0026 */
[----:B------:R-:W-:-:S02]  /*6d10*/  IMAD.MOV.U32 R130, RZ, RZ, R39 ;  /* 0x000000ffff827224 */ /* 0x000fc400078e0027 */
[----:B------:R-:W-:Y:S01]  /*6d20*/  IMAD.MOV.U32 R114, RZ, RZ, R44 ;  /* 0x000000ffff727224 */ /* 0x000fe200078e002c */
[----:B------:R-:W-:Y:S01]  /*6d30*/  LDSM.16.MT88.4 R36, [R218+0xa800] ;  /* 0x00a80000da24783b */ /* 0x000fe20000004200 */
[C---:B------:R-:W-:Y:S01]  /*6d40*/  HMMA.16816.F32 R68, R4.reuse, R118, R68 ;  /* 0x000000760444723c */ /* 0x040fe20000001844 */
[----:B------:R-:W-:Y:S02]  /*6d50*/  IMAD.MOV.U32 R112, RZ, RZ, R116 ;  /* 0x000000ffff707224 */ /* 0x000fe400078e0074 */
[----:B------:R-:W-:Y:S02]  /*6d60*/  IMAD.MOV.U32 R51, RZ, RZ, R117 ;  /* 0x000000ffff337224 */ /* 0x000fe400078e0075 */
[----:B--2---:R-:W-:Y:S02]  /*6d70*/  FFMA.FTZ R0, R164, c[0x0][0x23c], -R19 ;  /* 0x00008f00a4007a23 */ /* 0x004fe40000010813 */
[----:B------:R-:W-:Y:S01]  /*6d80*/  IMAD.MOV.U32 R100, RZ, RZ, R136 ;  /* 0x000000ffff647224 */ /* 0x000fe200078e0088 */
[----:B------:R-:W-:Y:S01]  /*6d90*/  HMMA.16816.F32 R76, R4, R126, R76 ;  /* 0x0000007e044c723c */ /* 0x000fe2000000184c */
[----:B------:R2:W-:Y:S01]  /*6da0*/  MUFU.EX2 R252, R0 ;  /* 0x0000000000fc7308 */ /* 0x0005e20000000800 */
[----:B------:R-:W-:-:S02]  /*6db0*/  IMAD.MOV.U32 R65, RZ, RZ, R137 ;  /* 0x000000ffff417224 */ /* 0x000fc400078e0089 */
[----:B------:R-:W-:Y:S02]  /*6dc0*/  IMAD.MOV.U32 R50, RZ, RZ, R108 ;  /* 0x000000ffff327224 */ /* 0x000fe400078e006c */
[----:B------:R-:W-:Y:S02]  /*6dd0*/  IMAD.MOV.U32 R64, RZ, RZ, R109 ;  /* 0x000000ffff407224 */ /* 0x000fe400078e006d */
[----:B------:R-:W-:Y:S02]  /*6de0*/  IMAD.MOV.U32 R43, RZ, RZ, R120 ;  /* 0x000000ffff2b7224 */ /* 0x000fe400078e0078 */
[----:B------:R-:W-:Y:S02]  /*6df0*/  IMAD.MOV.U32 R115, RZ, RZ, R121 ;  /* 0x000000ffff737224 */ /* 0x000fe400078e0079 */
[----:B------:R-:W-:Y:S02]  /*6e00*/  IMAD.MOV.U32 R124, RZ, RZ, R149 ;  /* 0x000000ffff7c7224 */ /* 0x000fe400078e0095 */
[----:B------:R-:W-:-:S02]  /*6e10*/  IMAD.MOV.U32 R127, RZ, RZ, R99 ;  /* 0x000000ffff7f7224 */ /* 0x000fc400078e0063 */
[----:B------:R-:W-:Y:S01]  /*6e20*/  IMAD.MOV.U32 R126, RZ, RZ, R96 ;  /* 0x000000ffff7e7224 */ /* 0x000fe200078e0060 */
[----:B--2---:R-:W-:Y:S01]  /*6e30*/  LOP3.LUT R0, R3, UR17, R22, 0x96, !PT ;  /* 0x0000001103007c12 */ /* 0x004fe2000f8e9616 */
[----:B------:R-:W-:-:S03]  /*6e40*/  FFMA.FTZ R3, R166, c[0x0][0x23c], -R19 ;  /* 0x00008f00a6037a23 */ /* 0x000fc60000010813 */
[C---:B------:R-:W-:Y:S01]  /*6e50*/  LOP3.LUT R2, R0.reuse, 0xffff, RZ, 0xc0, !PT ;  /* 0x0000ffff00027812 */ /* 0x040fe200078ec0ff */
[----:B------:R2:W-:Y:S01]  /*6e60*/  MUFU.EX2 R251, R3 ;  /* 0x0000000300fb7308 */ /* 0x0005e20000000800 */
[----:B------:R-:W-:Y:S02]  /*6e70*/  LOP3.LUT R15, R0, 0xff, RZ, 0xc0, !PT ;  /* 0x000000ff000f7812 */ /* 0x000fe400078ec0ff */
[--C-:B------:R-:W-:Y:S02]  /*6e80*/  SHF.R.U32.HI R10, RZ, 0x10, R0.reuse ;  /* 0x00000010ff0a7819 */ /* 0x100fe40000011600 */
[----:B------:R-:W-:Y:S02]  /*6e90*/  SHF.R.U32.HI R12, RZ, 0x18, R0 ;  /* 0x00000018ff0c7819 */ /* 0x000fe40000011600 */
[----:B------:R-:W-:Y:S01]  /*6ea0*/  SHF.R.U32.HI R0, RZ, 0x8, R2 ;  /* 0x00000008ff007819 */ /* 0x000fe20000011602 */
[----:B------:R-:W-:Y:S01]  /*6eb0*/  FFMA.FTZ R2, R201, c[0x0][0x23c], -R18 ;  /* 0x00008f00c9027a23 */ /* 0x000fe20000010812 */
[----:B------:R-:W-:-:S02]  /*6ec0*/  LOP3.LUT R8, R10, 0xff, RZ, 0xc0, !PT ;  /* 0x000000ff0a087812 */ /* 0x000fc400078ec0ff */
[----:B------:R-:W-:Y:S01]  /*6ed0*/  PRMT R0, R15, 0x5410, R0 ;  /* 0x000054100f007816 */ /* 0x000fe20000000000 */
[----:B------:R1:W1:Y:S01]  /*6ee0*/  MUFU.EX2 R201, R2 ;  /* 0x0000000200c97308 */ /* 0x0002620000000800 */
[----:B------:R-:W-:Y:S01]  /*6ef0*/  PRMT R8, R8, 0x5410, R12 ;  /* 0x0000541008087816 */ /* 0x000fe2000000000c */
[----:B------:R-:W-:Y:S01]  /*6f00*/  IMAD.MOV.U32 R15, RZ, RZ, R151 ;  /* 0x000000ffff0f7224 */ /* 0x000fe200078e0097 */
[----:B--2---:R-:W-:Y:S01]  /*6f10*/  SHF.R.U32.HI R3, RZ, 0x8, R9 ;  /* 0x00000008ff037819 */ /* 0x004fe20000011609 */
[----:B------:R-:W-:Y:S01]  /*6f20*/  HSET2.LE.AND R0, R0, R101, PT ;  /* 0x0000006500007233 */ /* 0x000fe20003803000 */
[----:B------:R-:W-:Y:S01]  /*6f30*/  LOP3.LUT R9, R11, 0xff, RZ, 0xc0, !PT ;  /* 0x000000ff0b097812 */ /* 0x000fe200078ec0ff */
[----:B------:R-:W-:Y:S01]  /*6f40*/  IMAD.MOV.U32 R11, RZ, RZ, R45 ;  /* 0x000000ffff0b7224 */ /* 0x000fe200078e002d */
[----:B------:R-:W-:Y:S01]  /*6f50*/  PRMT R10, R17, 0x5410, R3 ;  /* 0x00005410110a7816 */ /* 0x000fe20000000003 */
[----:B------:R-:W-:Y:S01]  /*6f60*/  FFMA.FTZ R3, R200, c[0x0][0x23c], -R18 ;  /* 0x00008f00c8037a23 */ /* 0x000fe20000010812 */
[----:B------:R-:W-:Y:S01]  /*6f70*/  PRMT R9, R9, 0x5410, R16 ;  /* 0x0000541009097816 */ /* 0x000fe20000000010 */
[----:B---3--:R-:W-:-:S02]  /*6f80*/  IMAD.MOV.U32 R200, RZ, RZ, R113 ;  /* 0x000000ffffc87224 */ /* 0x008fc400078e0071 */
[----:B------:R-:W-:Y:S01]  /*6f90*/  IMAD.MOV.U32 R17, RZ, RZ, R46 ;  /* 0x000000ffff117224 */ /* 0x000fe200078e002e */
[----:B------:R2:W-:Y:S01]  /*6fa0*/  MUFU.EX2 R107, R3 ;  /* 0x00000003006b7308 */ /* 0x0005e20000000800 */
[----:B------:R-:W-:Y:S02]  /*6fb0*/  IMAD.MOV.U32 R113, RZ, RZ, R47 ;  /* 0x000000ffff717224 */ /* 0x000fe400078e002f */
[----:B-1----:R-:W-:Y:S01]  /*6fc0*/  FFMA.FTZ R2, R202, c[0x0][0x23c], -R18 ;  /* 0x00008f00ca027a23 */ /* 0x002fe20000010812 */
[----:B------:R-:W-:Y:S01]  /*6fd0*/  LDSM.16.MT88.4 R44, [R216+0xb800] ;  /* 0x00b80000d82c783b */ /* 0x000fe20000004200 */
[----:B----4-:R-:W-:Y:S02]  /*6fe0*/  IMAD.MOV.U32 R202, RZ, RZ, R24 ;  /* 0x000000ffffca7224 */ /* 0x010fe400078e0018 */
[----:B------:R-:W-:Y:S01]  /*6ff0*/  IMAD.MOV.U32 R16, RZ, RZ, R150 ;  /* 0x000000ffff107224 */ /* 0x000fe200078e0096 */
[----:B------:R-:W1:Y:S01]  /*7000*/  LDSM.16.MT88.4 R24, [R218+0x9800] ;  /* 0x00980000da18783b */ /* 0x000e620000004200 */
[----:B------:R3:W4:Y:S01]  /*7010*/  MUFU.EX2 R106, R2 ;  /* 0x00000002006a7308 */ /* 0x0007220000000800 */
[----:B------:R-:W-:-:S02]  /*7020*/  IMAD.MOV.U32 R12, RZ, RZ, R98 ;  /* 0x000000ffff0c7224 */ /* 0x000fc400078e0062 */
[----:B--2---:R-:W-:Y:S01]  /*7030*/  IMAD.MOV.U32 R3, RZ, RZ, R97 ;  /* 0x000000ffff037224 */ /* 0x004fe200078e0061 */
[----:B---3--:R-:W-:-:S04]  /*7040*/  F2FP.PACK_AB R2, R202, R200 ;  /* 0x000000c8ca02723e */ /* 0x008fc800000000ff */
[----:B------:R-:W-:Y:S01]  /*7050*/  LOP3.LUT R4, R0, R2, RZ, 0xc0, !PT ;  /* 0x0000000200047212 */ /* 0x000fe200078ec0ff */
[----:B------:R-:W-:Y:S01]  /*7060*/  HSET2.LE.AND R0, R8, R101, PT ;  /* 0x0000006508007233 */ /* 0x000fe20003803000 */
[----:B------:R-:W-:Y:S01]  /*7070*/  F2FP.PACK_AB R2, R201, R203 ;  /* 0x000000cbc902723e */ /* 0x000fe200000000ff */
[----:B------:R-:W-:-:S03]  /*7080*/  IMAD.MOV.U32 R8, RZ, RZ, R139 ;  /* 0x000000ffff087224 */ /* 0x000fc600078e008b */
[----:B------:R-:W-:Y:S01]  /*7090*/  LOP3.LUT R5, R0, R2, RZ, 0xc0, !PT ;  /* 0x0000000200057212 */ /* 0x000fe200078ec0ff */
[----:B------:R-:W-:Y:S01]  /*70a0*/  HSET2.LE.AND R0, R10, R101, PT ;  /* 0x000000650a007233 */ /* 0x000fe20003803000 */
[----:B------:R-:W-:Y:S01]  /*70b0*/  F2FP.PACK_AB R2, R251, R252 ;  /* 0x000000fcfb02723e */ /* 0x000fe200000000ff */
[----:B------:R-:W-:-:S03]  /*70c0*/  IMAD.MOV.U32 R10, RZ, RZ, R135 ;  /* 0x000000ffff0a7224 */ /* 0x000fc600078e0087 */
[----:B------:R-:W-:Y:S01]  /*70d0*/  LOP3.LUT R6, R0, R2, RZ, 0xc0, !PT ;  /* 0x0000000200067212 */ /* 0x000fe200078ec0ff */
[----:B------:R-:W-:Y:S01]  /*70e0*/  HSET2.LE.AND R0, R9, R101, PT ;  /* 0x0000006509007233 */ /* 0x000fe20003803000 */
[----:B----4-:R-:W-:Y:S01]  /*70f0*/  F2FP.PACK_AB R2, R107, R106 ;  /* 0x0000006a6b02723e */ /* 0x010fe200000000ff */
[----:B------:R-:W-:-:S03]  /*7100*/  IMAD.MOV.U32 R9, RZ, RZ, R138 ;  /* 0x000000ffff097224 */ /* 0x000fc600078e008a */
[----:B------:R-:W-:Y:S01]  /*7110*/  LOP3.LUT R7, R0, R2, RZ, 0xc0, !PT ;  /* 0x0000000200077212 */ /* 0x000fe200078ec0ff */
[----:B------:R-:W-:-:S06]  /*7120*/  IMAD.MOV.U32 R2, RZ, RZ, R134 ;  /* 0x000000ffff027224 */ /* 0x000fcc00078e0086 */
[C---:B------:R-:W-:Y:S07]  /*7130*/  HMMA.16816.F32 R116, R4.reuse, R28, R208 ;  /* 0x0000001c0474723c */ /* 0x040fee00000018d0 */
[----:B------:R-:W-:Y:S01]  /*7140*/  IMAD.MOV.U32 R208, RZ, RZ, R132 ;  /* 0x000000ffffd07224 */ /* 0x000fe200078e0084 */
[----:B-1----:R-:W-:Y:S01]  /*7150*/  HMMA.16816.F32 R136, R4, R26, R176 ;  /* 0x0000001a0488723c */ /* 0x002fe200000018b0 */
[----:B------:R-:W-:Y:S01]  /*7160*/  IMAD.MOV.U32 R210, RZ, RZ, R2 ;  /* 0x000000ffffd27224 */ /* 0x000fe200078e0002 */
[----:B------:R-:W-:Y:S01]  /*7170*/  LOP3.LUT R2, R41, UR14, R20, 0x96, !PT ;  /* 0x0000000e29027c12 */ /* 0x000fe2000f8e9614 */
[----:B------:R-:W-:Y:S01]  /*7180*/  IMAD.MOV.U32 R209, RZ, RZ, R133 ;  /* 0x000000ffffd17224 */ /* 0x000fe200078e0085 */
[----:B------:R-:W-:Y:S01]  /*7190*/  LOP3.LUT R0, R21, UR16, R208, 0x96, !PT ;  /* 0x0000001015007c12 */ /* 0x000fe2000f8e96d0 */
[----:B------:R-:W-:-:S02]  /*71a0*/  IMAD.MOV.U32 R211, RZ, RZ, R148 ;  /* 0x000000ffffd37224 */ /* 0x000fc400078e0094 */
[----:B------:R-:W-:Y:S01]  /*71b0*/  IMAD.MOV.U32 R209, RZ, RZ, R9 ;  /* 0x000000ffffd17224 */ /* 0x000fe200078e0009 */
[----:B------:R-:W-:Y:S01]  /*71c0*/  HMMA.16816.F32 R132, R4, R24, R204 ;  /* 0x000000180484723c */ /* 0x000fe200000018cc */
[----:B------:R-:W-:-:S06]  /*71d0*/  IMAD.MOV.U32 R208, RZ, RZ, R10 ;  /* 0x000000ffffd07224 */ /* 0x000fcc00078e000a */
[----:B------:R-:W-:Y:S01]  /*71e0*/  IMAD.MOV.U32 R206, RZ, RZ, R3 ;  /* 0x000000ffffce7224 */ /* 0x000fe200078e0003 */
[----:B------:R-:W-:Y:S01]  /*71f0*/  HMMA.16816.F32 R148, R4, R32, R196 ;  /* 0x000000200494723c */ /* 0x000fe200000018c4 */
[----:B------:R-:W-:-:S04]  /*7200*/  IMAD.WIDE.U32 R2, R2, -0x2daee0ad, RZ ;  /* 0xd2511f5302027825 */ /* 0x000fc800078e00ff */
[----:B------:R-:W-:Y:S02]  /*7210*/  IMAD.MOV.U32 R207, RZ, RZ, R8 ;  /* 0x000000ffffcf7224 */ /* 0x000fe400078e0008 */
[----:B------:R-:W-:Y:S01]  /*7220*/  IMAD.MOV.U32 R197, RZ, RZ, R16 ;  /* 0x000000ffffc57224 */ /* 0x000fe200078e0010 */
[----:B------:R-:W-:Y:S01]  /*7230*/  HMMA.16816.F32 R164, R4, R36, R192 ;  /* 0x0000002404a4723c */ /* 0x000fe200000018c0 */
[----:B------:R-:W-:-:S07]  /*7240*/  IMAD.MOV.U32 R196, RZ, RZ, R17 ;  /* 0x000000ffffc47224 */ /* 0x000fce00078e0011 */
[----:B------:R-:W-:Y:S01]  /*7250*/  HMMA.16816.F32 R96, R4, R44, R188 ;  /* 0x0000002c0460723c */ /* 0x000fe200000018bc */
[----:B------:R-:W-:-:S07]  /*7260*/  IMAD.MOV.U32 R192, RZ, RZ, R43 ;  /* 0x000000ffffc07224 */ /* 0x000fce00078e002b */
[----:B------:R-:W-:Y:S01]  /*7270*/  HMMA.16816.F32 R180, R4, R52, R180 ;  /* 0x0000003404b4723c */ /* 0x000fe200000018b4 */
[----:B------:R-:W-:Y:S02]  /*7280*/  IMAD.MOV.U32 R188, RZ, RZ, R64 ;  /* 0x000000ffffbc7224 */ /* 0x000fe400078e0040 */
[----:B------:R-:W-:-:S05]  /*7290*/  IMAD.MOV.U32 R189, RZ, RZ, R49 ;  /* 0x000000ffffbd7224 */ /* 0x000fca00078e0031 */
[C---:B------:R-:W-:Y:S08]  /*72a0*/  HMMA.16816.F32 R120, R4.reuse, R30, R184 ;  /* 0x0000001e0478723c */ /* 0x040ff000000018b8 */
[----:B------:R-:W-:Y:S01]  /*72b0*/  HMMA.16816.F32 R152, R4, R34, R152 ;  /* 0x000000220498723c */ /* 0x000fe20000001898 */
[----:B------:R-:W-:Y:S02]  /*72c0*/  IMAD.MOV.U32 R186, RZ, RZ, R100 ;  /* 0x000000ffffba7224 */ /* 0x000fe400078e0064 */
[----:B------:R-:W-:-:S02]  /*72d0*/  IMAD.MOV.U32 R187, RZ, RZ, R65 ;  /* 0x000000ffffbb7224 */ /* 0x000fc400078e0041 */
[----:B------:R-:W-:-:S03]  /*72e0*/  IMAD.MOV.U32 R185, RZ, RZ, R51 ;  /* 0x000000ffffb97224 */ /* 0x000fc600078e0033 */
[C---:B------:R-:W-:Y:S08]  /*72f0*/  HMMA.16816.F32 R168, R4.reuse, R38, R168 ;  /* 0x0000002604a8723c */ /* 0x040ff000000018a8 */
[C---:B------:R-:W-:Y:S08]  /*7300*/  HMMA.16816.F32 R108, R4.reuse, R46, R156 ;  /* 0x0000002e046c723c */ /* 0x040ff0000000189c */
[----:B------:R-:W-:Y:S01]  /*7310*/  HMMA.16816.F32 R176, R4, R54, R140 ;  /* 0x0000003604b0723c */ /* 0x000fe2000000188c */
[----:B------:R-:W-:Y:S01]  /*7320*/  IMAD.MOV.U32 R51, RZ, RZ, R217 ;  /* 0x000000ffff337224 */ /* 0x000fe200078e00d9 */
[----:B------:R-:W-:Y:S01]  /*7330*/  LDSM.16.MT88.4 R140, [R218+0x9c00] ;  /* 0x009c0000da8c783b */ /* 0x000fe20000004200 */
[----:B------:R-:W-:-:S02]  /*7340*/  FFMA.FTZ R9, R237, c[0x0][0x23c], -R18 ;  /* 0x00008f00ed097a23 */ /* 0x000fc40000010812 */
[----:B------:R-:W-:Y:S01]  /*7350*/  IMAD.MOV.U32 R198, RZ, RZ, R15 ;  /* 0x000000ffffc67224 */ /* 0x000fe200078e000f */
[----:B------:R-:W-:Y:S01]  /*7360*/  LDSM.16.MT88.4 R156, [R216+0xac00] ;  /* 0x00ac0000d89c783b */ /* 0x000fe20000004200 */
[----:B------:R-:W-:-:S04]  /*7370*/  IMAD.WIDE.U32 R4, R0, -0x2daee0ad, RZ ;  /* 0xd2511f5300047825 */ /* 0x000fc800078e00ff */
[----:B------:R-:W-:Y:S01]  /*7380*/  IMAD.MOV.U32 R195, RZ, RZ, R11 ;  /* 0x000000ffffc37224 */ /* 0x000fe200078e000b */
[----:B------:R-:W-:Y:S01]  /*7390*/  LOP3.LUT R5, R5, UR13, R66, 0x96, !PT ;  /* 0x0000000d05057c12 */ /* 0x000fe2000f8e9642 */
[----:B------:R-:W-:Y:S01]  /*73a0*/  IMAD.MOV.U32 R191, RZ, RZ, R130 ;  /* 0x000000ffffbf7224 */ /* 0x000fe200078e0082 */
[----:B------:R-:W-:Y:S01]  /*73b0*/  LOP3.LUT R0, R3, UR11, R4, 0x96, !PT ;  /* 0x0000000b03007c12 */ /* 0x000fe2000f8e9604 */
[----:B------:R-:W-:Y:S02]  /*73c0*/  IMAD.MOV.U32 R190, RZ, RZ, R131 ;  /* 0x000000ffffbe7224 */ /* 0x000fe400078e0083 */
[----:B------:R-:W-:-:S04]  /*73d0*/  IMAD.WIDE.U32 R4, R5, -0x326172a9, RZ ;  /* 0xcd9e8d5705047825 */ /* 0x000fc800078e00ff */
[----:B------:R-:W-:Y:S01]  /*73e0*/  IMAD.WIDE.U32 R20, R0, -0x326172a9, RZ ;  /* 0xcd9e8d5700147825 */ /* 0x000fe200078e00ff */
[----:B------:R-:W-:-:S03]  /*73f0*/  LOP3.LUT R3, R5, UR12, R40, 0x96, !PT ;  /* 0x0000000c05037c12 */ /* 0x000fc6000f8e9628 */
[----:B------:R-:W-:Y:S01]  /*7400*/  IMAD.MOV.U32 R199, RZ, RZ, R12 ;  /* 0x000000ffffc77224 */ /* 0x000fe200078e000c */
[----:B------:R-:W-:Y:S01]  /*7410*/  LOP3.LUT R0, R21, UR10, R4, 0x96, !PT ;  /* 0x0000000a15007c12 */ /* 0x000fe2000f8e9604 */
[----:B------:R-:W-:Y:S02]  /*7420*/  FFMA.FTZ R6, R236, c[0x0][0x23c], -R13 ;  /* 0x00008f00ec067a23 */ /* 0x000fe4000001080d */
[----:B------:R-:W-:-:S04]  /*7430*/  IMAD.WIDE.U32 R4, R3, -0x2daee0ad, RZ ;  /* 0xd2511f5303047825 */ /* 0x000fc800078e00ff */
[----:B------:R-:W-:Y:S01]  /*7440*/  IMAD.WIDE.U32 R40, R0, -0x2daee0ad, RZ ;  /* 0xd2511f5300287825 */ /* 0x000fe200078e00ff */
[----:B------:R1:W-:Y:S03]  /*7450*/  MUFU.EX2 R100, R6 ;  /* 0x0000000600647308 */ /* 0x0003e60000000800 */
[----:B------:R-:W-:Y:S02]  /*7460*/  FFMA.FTZ R0, R234, c[0x0][0x23c], -R13 ;  /* 0x00008f00ea007a23 */ /* 0x000fe4000001080d */
[----:B------:R-:W-:Y:S02]  /*7470*/  IMAD.MOV.U32 R184, RZ, RZ, R112 ;  /* 0x000000ffffb87224 */ /* 0x000fe400078e0070 */
[----:B------:R-:W-:Y:S02]  /*7480*/  IMAD.MOV.U32 R112, RZ, RZ, R219 ;  /* 0x000000ffff707224 */ /* 0x000fe400078e00db */
[----:B------:R-:W-:-:S02]  /*7490*/  IMAD.MOV.U32 R194, RZ, RZ, R114 ;  /* 0x000000ffffc27224 */ /* 0x000fc400078e0072 */
[----:B------:R-:W-:Y:S02]  /*74a0*/  IMAD.MOV.U32 R193, RZ, RZ, R115 ;  /* 0x000000ffffc17224 */ /* 0x000fe400078e0073 */
[----:B------:R-:W-:Y:S02]  /*74b0*/  IMAD.MOV.U32 R204, RZ, RZ, R127 ;  /* 0x000000ffffcc7224 */ /* 0x000fe400078e007f */
[----:B------:R-:W-:Y:S01]  /*74c0*/  IMAD.MOV.U32 R205, RZ, RZ, R126 ;  /* 0x000000ffffcd7224 */ /* 0x000fe200078e007e */
[----:B-1----:R-:W-:Y:S01]  /*74d0*/  LOP3.LUT R6, R5, UR9, R2, 0x96, !PT ;  /* 0x0000000905067c12 */ /* 0x002fe2000f8e9602 */
[----:B------:R1:W-:Y:S01]  /*74e0*/  MUFU.EX2 R66, R0 ;  /* 0x0000000000427308 */ /* 0x0003e20000000800 */
[----:B------:R-:W-:Y:S01]  /*74f0*/  LOP3.LUT R2, R41, UR7, R4, 0x96, !PT ;  /* 0x0000000729027c12 */ /* 0x000fe2000f8e9604 */
[--C-:B------:R-:W-:Y:S01]  /*7500*/  FFMA.FTZ R4, R215, c[0x0][0x23c], -R13.reuse ;  /* 0x00008f00d7047a23 */ /* 0x100fe2000001080d */
[----:B------:R2:W5:Y:S03]  /*7510*/  LDL.LU R219, [R1+0x84] ;  /* 0x0000840001db7983 */ /* 0x0005660000300800 */
[----:B------:R-:W-:Y:S01]  /*7520*/  IMAD.WIDE.U32 R2, R2, -0x326172a9, RZ ;  /* 0xcd9e8d5702027825 */ /* 0x000fe200078e00ff */
[----:B------:R2:W5:Y:S01]  /*7530*/  LDL.LU R217, [R1+0x80] ;  /* 0x0000800001d97983 */ /* 0x0005620000300800 */
[----:B------:R3:W-:Y:S02]  /*7540*/  MUFU.EX2 R67, R4 ;  /* 0x0000000400437308 */ /* 0x0007e40000000800 */
[----:B------:R-:W-:-:S02]  /*7550*/  FFMA.FTZ R5, R212, c[0x0][0x23c], -R13 ;  /* 0x00008f00d4057a23 */ /* 0x000fc4000001080d */
[----:B------:R-:W-:Y:S01]  /*7560*/  IMAD.WIDE.U32 R16, R6, -0x326172a9, RZ ;  /* 0xcd9e8d5706107825 */ /* 0x000fe200078e00ff */
[----:B-1----:R-:W-:-:S03]  /*7570*/  LOP3.LUT R0, R2, 0xffff, RZ, 0xc0, !PT ;  /* 0x0000ffff02007812 */ /* 0x002fc600078ec0ff */
[----:B------:R1:W4:Y:S01]  /*7580*/  MUFU.EX2 R65, R5 ;  /* 0x0000000500417308 */ /* 0x0003220000000800 */
[----:B------:R-:W-:Y:S02]  /*7590*/  IMAD.MOV.U32 R212, RZ, RZ, R51 ;  /* 0x000000ffffd47224 */ /* 0x000fe400078e0033 */
[----:B------:R-:W-:Y:S02]  /*75a0*/  IMAD.MOV.U32 R215, RZ, RZ, R50 ;  /* 0x000000ffffd77224 */ /* 0x000fe400078e0032 */
[----:B------:R-:W-:Y:S01]  /*75b0*/  IMAD.MOV.U32 R236, RZ, RZ, R124 ;  /* 0x000000ffffec7224 */ /* 0x000fe200078e007c */
[----:B---3--:R-:W-:Y:S01]  /*75c0*/  SHF.R.U32.HI R4, RZ, 0x8, R0 ;  /* 0x00000008ff047819 */ /* 0x008fe20000011600 */
[----:B------:R-:W-:Y:S01]  /*75d0*/  IMAD.MOV.U32 R234, RZ, RZ, R125 ;  /* 0x000000ffffea7224 */ /* 0x000fe200078e007d */
[----:B------:R-:W-:Y:S01]  /*75e0*/  LOP3.LUT R0, R2, 0xff, RZ, 0xc0, !PT ;  /* 0x000000ff02007812 */ /* 0x000fe200078ec0ff */
[----:B------:R-:W-:Y:S03]  /*75f0*/  LDSM.16.MT88.4 R124, [R216+0x9c00] ;  /* 0x009c0000d87c783b */ /* 0x000fe60000004200 */
[----:B------:R-:W-:Y:S01]  /*7600*/  PRMT R8, R0, 0x5410, R4 ;  /* 0x0000541000087816 */ /* 0x000fe20000000004 */
[----:B------:R-:W-:Y:S01]  /*7610*/  FFMA.FTZ R4, R214, c[0x0][0x23c], -R14 ;  /* 0x00008f00d6047a23 */ /* 0x000fe2000001080e */
[----:B------:R-:W-:Y:S01]  /*7620*/  SHF.R.U32.HI R0, RZ, 0x10, R2 ;  /* 0x00000010ff007819 */ /* 0x000fe20000011602 */
[----:B------:R-:W-:Y:S01]  /*7630*/  IMAD.MOV.U32 R214, RZ, RZ, R112 ;  /* 0x000000ffffd67224 */ /* 0x000fe200078e0070 */
[----:B-1----:R-:W-:Y:S01]  /*7640*/  SHF.R.U32.HI R5, RZ, 0x18, R2 ;  /* 0x00000018ff057819 */ /* 0x002fe20000011602 */
[----:B------:R1:W-:Y:S01]  /*7650*/  MUFU.EX2 R64, R4 ;  /* 0x0000000400407308 */ /* 0x0003e20000000800 */
[----:B------:R-:W-:Y:S01]  /*7660*/  LOP3.LUT R2, R3, UR17, R16, 0x96, !PT ;  /* 0x0000001103027c12 */ /* 0x000fe2000f8e9610 */
[----:B------:R-:W-:Y:S01]  /*7670*/  FFMA.FTZ R3, R213, c[0x0][0x23c], -R14 ;  /* 0x00008f00d5037a23 */ /* 0x000fe2000001080e */
[----:B------:R-:W-:Y:S01]  /*7680*/  LOP3.LUT R0, R0, 0xff, RZ, 0xc0, !PT ;  /* 0x000000ff00007812 */ /* 0x000fe200078ec0ff */
[----:B------:R-:W-:Y:S01]  /*7690*/  IMAD.MOV.U32 R213, RZ, RZ, R113 ;  /* 0x000000ffffd57224 */ /* 0x000fe200078e0071 */
[----:B------:R-:W-:-:S02]  /*76a0*/  LOP3.LUT R6, R2, 0xff, RZ, 0xc0, !PT ;  /* 0x000000ff02067812 */ /* 0x000fc400078ec0ff */
[----:B------:R-:W-:Y:S01]  /*76b0*/  PRMT R7, R0, 0x5410, R5 ;  /* 0x0000541000077816 */ /* 0x000fe20000000005 */
[----:B------:R3:W2:Y:S01]  /*76c0*/  MUFU.EX2 R51, R3 ;  /* 0x0000000300337308 */ /* 0x0006a20000000800 */
[----:B------:R-:W-:Y:S02]  /*76d0*/  LOP3.LUT R0, R2, 0xffff, RZ, 0xc0, !PT ;  /* 0x0000ffff02007812 */ /* 0x000fe400078ec0ff */
[----:B------:R-:W-:Y:S02]  /*76e0*/  SHF.R.U32.HI R5, RZ, 0x18, R2 ;  /* 0x00000018ff057819 */ /* 0x000fe40000011602 */
[----:B-1----:R-:W-:-:S04]  /*76f0*/  SHF.R.U32.HI R4, RZ, 0x8, R0 ;  /* 0x00000008ff047819 */ /* 0x002fc80000011600 */
[----:B------:R-:W-:Y:S02]  /*7700*/  PRMT R4, R6, 0x5410, R4 ;  /* 0x0000541006047816 */ /* 0x000fe40000000004 */
[----:B---3--:R-:W-:Y:S01]  /*7710*/  SHF.R.U32.HI R3, RZ, 0x10, R2 ;  /* 0x00000010ff037819 */ /* 0x008fe20000011602 */
[----:B------:R-:W-:Y:S02]  /*7720*/  FFMA.FTZ R2, R242, c[0x0][0x23c], -R14 ;  /* 0x00008f00f2027a23 */ /* 0x000fe4000001080e */
[----:B------:R-:W-:Y:S01]  /*7730*/  IMAD.MOV.U32 R242, RZ, RZ, R128 ;  /* 0x000000fffff27224 */ /* 0x000fe200078e0080 */
[----:B------:R-:W-:Y:S01]  /*7740*/  LOP3.LUT R0, R3, 0xff, RZ, 0xc0, !PT ;  /* 0x000000ff03007812 */ /* 0x000fe200078ec0ff */
[----:B------:R-:W-:Y:S01]  /*7750*/  FFMA.FTZ R3, R238, c[0x0][0x23c], -R14 ;  /* 0x00008f00ee037a23 */ /* 0x000fe2000001080e */
[----:B------:R4:W-:Y:S01]  /*7760*/  MUFU.EX2 R50, R2 ;  /* 0x0000000200327308 */ /* 0x0009e20000000800 */
[----:B------:R-:W-:Y:S01]  /*7770*/  IMAD.MOV.U32 R238, RZ, RZ, R129 ;  /* 0x000000ffffee7224 */ /* 0x000fe200078e0081 */
[----:B------:R-:W-:Y:S01]  /*7780*/  PRMT R5, R0, 0x5410, R5 ;  /* 0x0000541000057816 */ /* 0x000fe20000000005 */
[----:B------:R-:W-:-:S05]  /*7790*/  HSET2.LE.AND R0, R8, R101, PT ;  /* 0x0000006508007233 */ /* 0x000fca0003803000 */
[----:B------:R-:W1:Y:S01]  /*77a0*/  MUFU.EX2 R49, R3 ;  /* 0x0000000300317308 */ /* 0x000e620000000800 */
[----:B----4-:R-:W-:-:S04]  /*77b0*/  F2FP.PACK_AB R2, R65, R67 ;  /* 0x000000434102723e */ /* 0x010fc800000000ff */
[----:B------:R-:W-:Y:S01]  /*77c0*/  LOP3.LUT R6, R0, R2, RZ, 0xc0, !PT ;  /* 0x0000000200067212 */ /* 0x000fe200078ec0ff */
[----:B------:R-:W-:Y:S01]  /*77d0*/  HSET2.LE.AND R0, R7, R101, PT ;  /* 0x0000006507007233 */ /* 0x000fe20003803000 */
[----:B--2---:R-:W-:-:S04]  /*77e0*/  F2FP.PACK_AB R2, R51, R64 ;  /* 0x000000403302723e */ /* 0x004fc800000000ff */
[----:B------:R-:W-:Y:S01]  /*77f0*/  LOP3.LUT R7, R0, R2, RZ, 0xc0, !PT ;  /* 0x0000000200077212 */ /* 0x000fe200078ec0ff */
[----:B------:R-:W-:Y:S01]  /*7800*/  HSET2.LE.AND R0, R4, R101, PT ;  /* 0x0000006504007233 */ /* 0x000fe20003803000 */
[----:B------:R-:W-:-:S04]  /*7810*/  F2FP.PACK_AB R2, R66, R100 ;  /* 0x000000644202723e */ /* 0x000fc800000000ff */
[----:B------:R-:W-:Y:S01]  /*7820*/  LOP3.LUT R4, R0, R2, RZ, 0xc0, !PT ;  /* 0x0000000200047212 */ /* 0x000fe200078ec0ff */
[----:B------:R-:W-:Y:S01]  /*7830*/  HSET2.LE.AND R0, R5, R101, PT ;  /* 0x0000006505007233 */ /* 0x000fe20003803000 */
[----:B-1----:R-:W-:-:S04]  /*7840*/  F2FP.PACK_AB R2, R49, R50 ;  /* 0x000000323102723e */ /* 0x002fc800000000ff */
[----:B------:R-:W-:Y:S01]  /*7850*/  LOP3.LUT R5, R0, R2, RZ, 0xc0, !PT ;  /* 0x0000000200057212 */ /* 0x000fe200078ec0ff */
[----:B------:R-:W-:Y:S01]  /*7860*/  FFMA.FTZ R0, R235, c[0x0][0x23c], -R19 ;  /* 0x00008f00eb007a23 */ /* 0x000fe20000010813 */
[----:B------:R-:W-:-:S03]  /*7870*/  LOP3.LUT R2, R23, UR8, R48, 0x96, !PT ;  /* 0x0000000817027c12 */ /* 0x000fc6000f8e9630 */
[----:B------:R1:W-:Y:S02]  /*7880*/  MUFU.EX2 R43, R0 ;  /* 0x00000000002b7308 */ /* 0x0003e40000000800 */
[----:B------:R-:W-:Y:S01]  /*7890*/  HMMA.16816.F32 R60, R4, R34, R60 ;  /* 0x00000022043c723c */ /* 0x000fe2000000183c */
[----:B------:R-:W-:-:S05]  /*78a0*/  IMAD.WIDE.U32 R2, R2, -0x2daee0ad, RZ ;  /* 0xd2511f5302027825 */ /* 0x000fca00078e00ff */
[C---:B------:R-:W-:Y:S02]  /*78b0*/  LOP3.LUT R10, R2.reuse, 0xffff, RZ, 0xc0, !PT ;  /* 0x0000ffff020a7812 */ /* 0x040fe400078ec0ff */
[C---:B------:R-:W-:Y:S01]  /*78c0*/  HMMA.16816.F32 R144, R4.reuse, R32, R144 ;  /* 0x000000200490723c */ /* 0x040fe20000001890 */
[----:B------:R-:W-:Y:S02]  /*78d0*/  LOP3.LUT R16, R2, 0xff, RZ, 0xc0, !PT ;  /* 0x000000ff02107812 */ /* 0x000fe400078ec0ff */
[--C-:B------:R-:W-:Y:S02]  /*78e0*/  SHF.R.U32.HI R11, RZ, 0x10, R2.reuse ;  /* 0x00000010ff0b7819 */ /* 0x100fe40000011602 */
[----:B------:R-:W-:Y:S01]  /*78f0*/  SHF.R.U32.HI R15, RZ, 0x18, R2 ;  /* 0x00000018ff0f7819 */ /* 0x000fe20000011602 */
[--C-:B-1----:R-:W-:Y:S01]  /*7900*/  FFMA.FTZ R0, R231, c[0x0][0x23c], -R19.reuse ;  /* 0x00008f00e7007a23 */ /* 0x102fe20000010813 */
[----:B------:R-:W-:Y:S01]  /*7910*/  SHF.R.U32.HI R10, RZ, 0x8, R10 ;  /* 0x00000008ff0a7819 */ /* 0x000fe2000001160a */
[C---:B------:R-:W-:Y:S01]  /*7920*/  HMMA.16816.F32 R56, R4.reuse, R26, R56 ;  /* 0x0000001a0438723c */ /* 0x040fe20000001838 */
[----:B------:R-:W-:Y:S07]  /*7930*/  MUFU.EX2 R27, R9 ;  /* 0x00000009001b7308 */ /* 0x000fee0000000800 */
        /* <DEDUP_REMOVED lines=11> */
[----:B------:R-:W3:Y:S06]  /*79f0*/  LDSM.16.MT88.4 R80, [R216+0xbc00] ;  /* 0x00bc0000d850783b */ /* 0x000eec0000004200 */
[C---:B------:R-:W-:Y:S01]  /*7a00*/  HMMA.16816.F32 R84, R4.reuse, R52, R172 ;  /* 0x000000340454723c */ /* 0x040fe200000018ac */
[----:B------:R-:W4:Y:S07]  /*7a10*/  LDSM.16.MT88.4 R172, [R218+0xac00] ;  /* 0x00ac0000daac783b */ /* 0x000f2e0000004200 */
[----:B------:R-:W-:Y:S01]  /*7a20*/  HMMA.16816.F32 R44, R4, R46, R72 ;  /* 0x0000002e042c723c */ /* 0x000fe20000001848 */
[----:B-1----:R-:W-:-:S04]  /*7a30*/  FFMA.FTZ R0, R241, c[0x0][0x23c], -R18 ;  /* 0x00008f00f1007a23 */ /* 0x002fc80000010812 */
[----:B------:R1:W1:Y:S03]  /*7a40*/  MUFU.EX2 R32, R0 ;  /* 0x0000000000207308 */ /* 0x0002660000000800 */
[----:B------:R-:W-:Y:S07]  /*7a50*/  HMMA.16816.F32 R52, R4, R54, R76 ;  /* 0x000000360434723c */ /* 0x000fee000000184c */
[----:B------:R-:W-:-:S02]  /*7a60*/  FFMA.FTZ R4, R247, c[0x0][0x23c], -R14 ;  /* 0x00008f00f7047a23 */ /* 0x000fc4000001080e */
[----:B------:R-:W-:Y:S01]  /*7a70*/  FFMA.FTZ R6, R250, c[0x0][0x23c], -R14 ;  /* 0x00008f00fa067a23 */ /* 0x000fe2000001080e */
[----:B-1----:R-:W-:-:S04]  /*7a80*/  LOP3.LUT R0, R3, UR18, R42, 0x96, !PT ;  /* 0x0000001203007c12 */ /* 0x002fc8000f8e962a */
[C---:B------:R-:W-:Y:S02]  /*7a90*/  LOP3.LUT R8, R0.reuse, 0xffff, RZ, 0xc0, !PT ;  /* 0x0000ffff00087812 */ /* 0x040fe400078ec0ff */
[----:B------:R-:W-:Y:S02]  /*7aa0*/  LOP3.LUT R9, R0, 0xff, RZ, 0xc0, !PT ;  /* 0x000000ff00097812 */ /* 0x000fe400078ec0ff */
[----:B------:R-:W-:Y:S01]  /*7ab0*/  SHF.R.U32.HI R3, RZ, 0x8, R8 ;  /* 0x00000008ff037819 */ /* 0x000fe20000011608 */
[----:B------:R-:W-:Y:S01]  /*7ac0*/  FFMA.FTZ R8, R239, c[0x0][0x23c], -R18 ;  /* 0x00008f00ef087a23 */ /* 0x000fe20000010812 */
[--C-:B------:R-:W-:Y:S02]  /*7ad0*/  SHF.R.U32.HI R12, RZ, 0x18, R0.reuse ;  /* 0x00000018ff0c7819 */ /* 0x100fe40000011600 */
[----:B------:R-:W-:Y:S01]  /*7ae0*/  PRMT R2, R9, 0x5410, R3 ;  /* 0x0000541009027816 */ /* 0x000fe20000000003 */
[----:B------:R1:W-:Y:S01]  /*7af0*/  MUFU.EX2 R26, R8 ;  /* 0x00000008001a7308 */ /* 0x0003e20000000800 */
[----:B------:R-:W-:-:S02]  /*7b00*/  SHF.R.U32.HI R3, RZ, 0x10, R0 ;  /* 0x00000010ff037819 */ /* 0x000fc40000011600 */
[----:B------:R-:W-:Y:S01]  /*7b10*/  LOP3.LUT R9, R11, 0xff, RZ, 0xc0, !PT ;  /* 0x000000ff0b097812 */ /* 0x000fe200078ec0ff */
[--C-:B------:R-:W-:Y:S01]  /*7b20*/  HSET2.LE.AND R0, R2, R101.reuse, PT ;  /* 0x0000006502007233 */ /* 0x100fe20003803000 */
[----:B--2---:R-:W-:Y:S02]  /*7b30*/  F2FP.PACK_AB R2, R41, R43 ;  /* 0x0000002b2902723e */ /* 0x004fe400000000ff */
[----:B------:R-:W-:Y:S02]  /*7b40*/  PRMT R9, R9, 0x5410, R15 ;  /* 0x0000541009097816 */ /* 0x000fe4000000000f */
[----:B------:R-:W-:Y:S01]  /*7b50*/  LOP3.LUT R92, R0, R2, RZ, 0xc0, !PT ;  /* 0x00000002005c7212 */ /* 0x000fe200078ec0ff */
[----:B------:R2:W-:Y:S01]  /*7b60*/  MUFU.EX2 R15, R4 ;  /* 0x00000004000f7308 */ /* 0x0005e20000000800 */
[----:B------:R-:W-:Y:S01]  /*7b70*/  F2FP.PACK_AB R2, R27, R32 ;  /* 0x000000201b02723e */ /* 0x000fe200000000ff */
[----:B------:R-:W-:Y:S01]  /*7b80*/  HSET2.LE.AND R9, R9, R101, PT ;  /* 0x0000006509097233 */ /* 0x000fe20003803000 */
[----:B-1----:R-:W-:-:S05]  /*7b90*/  FFMA.FTZ R8, R240, c[0x0][0x23c], -R18 ;  /* 0x00008f00f0087a23 */ /* 0x002fca0000010812 */
[----:B------:R1:W1:Y:S01]  /*7ba0*/  MUFU.EX2 R25, R8 ;  /* 0x0000000800197308 */ /* 0x0002620000000800 */
[----:B--2---:R-:W-:Y:S01]  /*7bb0*/  FFMA.FTZ R4, R248, c[0x0][0x23c], -R14 ;  /* 0x00008f00f8047a23 */ /* 0x004fe2000001080e */
[----:B-1----:R-:W-:Y:S02]  /*7bc0*/  LOP3.LUT R8, R3, 0xff, RZ, 0xc0, !PT ;  /* 0x000000ff03087812 */ /* 0x002fe400078ec0ff */
[----:B------:R-:W-:Y:S02]  /*7bd0*/  PRMT R3, R16, 0x5410, R10 ;  /* 0x0000541010037816 */ /* 0x000fe4000000000a */
[----:B------:R-:W-:Y:S02]  /*7be0*/  PRMT R8, R8, 0x5410, R12 ;  /* 0x0000541008087816 */ /* 0x000fe4000000000c */
[----:B------:R-:W-:Y:S01]  /*7bf0*/  F2FP.PACK_AB R10, R25, R26 ;  /* 0x0000001a190a723e */ /* 0x000fe200000000ff */
[--C-:B------:R-:W-:Y:S01]  /*7c00*/  HSET2.LE.AND R3, R3, R101.reuse, PT ;  /* 0x0000006503037233 */ /* 0x100fe20003803000 */
[----:B------:R-:W-:Y:S01]  /*7c10*/  MUFU.EX2 R12, R6 ;  /* 0x00000006000c7308 */ /* 0x000fe20000000800 */
[----:B------:R-:W-:Y:S01]  /*7c20*/  HSET2.LE.AND R0, R8, R101, PT ;  /* 0x0000006508007233 */ /* 0x000fe20003803000 */
[----:B------:R-:W-:-:S02]  /*7c30*/  F2FP.PACK_AB R8, R33, R34 ;  /* 0x000000222108723e */ /* 0x000fc400000000ff */
[----:B------:R-:W-:Y:S02]  /*7c40*/  LOP3.LUT R95, R9, R10, RZ, 0xc0, !PT ;  /* 0x0000000a095f7212 */ /* 0x000fe400078ec0ff */
[----:B------:R-:W-:Y:S01]  /*7c50*/  LOP3.LUT R93, R0, R2, RZ, 0xc0, !PT ;  /* 0x00000002005d7212 */ /* 0x000fe200078ec0ff */
[----:B------:R-:W-:Y:S01]  /*7c60*/  FFMA.FTZ R0, R246, c[0x0][0x23c], -R13 ;  /* 0x00008f00f6007a23 */ /* 0x000fe2000001080d */
[----:B------:R-:W-:Y:S02]  /*7c70*/  LOP3.LUT R2, R17, UR8, R20, 0x96, !PT ;  /* 0x0000000811027c12 */ /* 0x000fe4000f8e9614 */
[----:B------:R-:W-:Y:S01]  /*7c80*/  LOP3.LUT R94, R3, R8, RZ, 0xc0, !PT ;  /* 0x00000008035e7212 */ /* 0x000fe200078ec0ff */
[----:B------:R1:W-:Y:S01]  /*7c90*/  MUFU.EX2 R24, R0 ;  /* 0x0000000000187308 */ /* 0x0003e20000000800 */
[----:B------:R-:W2:Y:S01]  /*7ca0*/  LDSM.16.MT88.4 R16, [R218+0xbc00] ;  /* 0x00bc0000da10783b */ /* 0x000ea20000004200 */
[----:B------:R-:W-:-:S04]  /*7cb0*/  IMAD.WIDE.U32 R2, R2, -0x2daee0ad, RZ ;  /* 0xd2511f5302027825 */ /* 0x000fc800078e00ff */
[C---:B---3--:R-:W-:Y:S01]  /*7cc0*/  HMMA.16816.F32 R72, R92.reuse, R80, R96 ;  /* 0x000000505c48723c */ /* 0x048fe20000001860 */
[C---:B------:R-:W-:Y:S02]  /*7cd0*/  LOP3.LUT R5, R2.reuse, 0xffff, RZ, 0xc0, !PT ;  /* 0x0000ffff02057812 */ /* 0x040fe400078ec0ff */
[----:B------:R-:W-:Y:S02]  /*7ce0*/  LOP3.LUT R8, R2, 0xff, RZ, 0xc0, !PT ;  /* 0x000000ff02087812 */ /* 0x000fe400078ec0ff */
[----:B------:R-:W-:Y:S02]  /*7cf0*/  SHF.R.U32.HI R11, RZ, 0x18, R2 ;  /* 0x00000018ff0b7819 */ /* 0x000fe40000011602 */
[----:B------:R-:W-:Y:S01]  /*7d00*/  SHF.R.U32.HI R5, RZ, 0x8, R5 ;  /* 0x00000008ff057819 */ /* 0x000fe20000011605 */
[----:B------:R-:W-:Y:S01]  /*7d10*/  HMMA.16816.F32 R116, R92, R124, R116 ;  /* 0x0000007c5c74723c */ /* 0x000fe20000001874 */
[----:B-1----:R-:W-:-:S04]  /*7d20*/  FFMA.FTZ R0, R245, c[0x0][0x23c], -R13 ;  /* 0x00008f00f5007a23 */ /* 0x002fc8000001080d */
[----:B------:R1:W3:Y:S03]  /*7d30*/  MUFU.EX2 R23, R0 ;  /* 0x0000000000177308 */ /* 0x0002e60000000800 */
[C---:B------:R-:W-:Y:S08]  /*7d40*/  HMMA.16816.F32 R120, R92.reuse, R126, R120 ;  /* 0x0000007e5c78723c */ /* 0x040ff00000001878 */
[----:B------:R-:W-:Y:S01]  /*7d50*/  HMMA.16816.F32 R132, R92, R140, R132 ;  /* 0x0000008c5c84723c */ /* 0x000fe20000001884 */
[----:B-1----:R-:W-:Y:S01]  /*7d60*/  FFMA.FTZ R0, R243, c[0x0][0x23c], -R13 ;  /* 0x00008f00f3007a23 */ /* 0x002fe2000001080d */
[----:B---3--:R-:W-:-:S06]  /*7d70*/  F2FP.PACK_AB R6, R23, R24 ;  /* 0x000000181706723e */ /* 0x008fcc00000000ff */
[C---:B------:R-:W-:Y:S01]  /*7d80*/  HMMA.16816.F32 R136, R92.reuse, R142, R136 ;  /* 0x0000008e5c88723c */ /* 0x040fe20000001888 */
[----:B------:R1:W-:Y:S07]  /*7d90*/  MUFU.EX2 R22, R0 ;  /* 0x0000000000167308 */ /* 0x0003ee0000000800 */
[C---:B------:R-:W-:Y:S08]  /*7da0*/  HMMA.16816.F32 R148, R92.reuse, R156, R148 ;  /* 0x0000009c5c94723c */ /* 0x040ff00000001894 */
[----:B------:R-:W-:Y:S01]  /*7db0*/  HMMA.16816.F32 R152, R92, R158, R152 ;  /* 0x0000009e5c98723c */ /* 0x000fe20000001898 */
[----:B-1----:R-:W-:-:S02]  /*7dc0*/  FFMA.FTZ R0, R244, c[0x0][0x23c], -R13 ;  /* 0x00008f00f4007a23 */ /* 0x002fc4000001080d */
[----:B------:R-:W-:Y:S05]  /*7dd0*/  MUFU.EX2 R13, R4 ;  /* 0x00000004000d7308 */ /* 0x000fea0000000800 */
[C---:B----4-:R-:W-:Y:S03]  /*7de0*/  HMMA.16816.F32 R164, R92.reuse, R172, R164 ;  /* 0x000000ac5ca4723c */ /* 0x050fe600000018a4 */
[----:B------:R1:W3:Y:S05]  /*7df0*/  MUFU.EX2 R21, R0 ;  /* 0x0000000000157308 */ /* 0x0002ea0000000800 */
[C---:B------:R-:W-:Y:S08]  /*7e00*/  HMMA.16816.F32 R168, R92.reuse, R174, R168 ;  /* 0x000000ae5ca8723c */ /* 0x040ff000000018a8 */
[----:B------:R-:W-:Y:S01]  /*7e10*/  HMMA.16816.F32 R76, R92, R82, R108 ;  /* 0x000000525c4c723c */ /* 0x000fe2000000186c */
[----:B-1----:R-:W-:-:S04]  /*7e20*/  FFMA.FTZ R0, R249, c[0x0][0x23c], -R14 ;  /* 0x00008f00f9007a23 */ /* 0x002fc8000001080e */
[----:B------:R1:W4:Y:S03]  /*7e30*/  MUFU.EX2 R20, R0 ;  /* 0x0000000000147308 */ /* 0x0003260000000800 */
[C---:B--2---:R-:W-:Y:S08]  /*7e40*/  HMMA.16816.F32 R88, R92.reuse, R16, R180 ;  /* 0x000000105c58723c */ /* 0x044ff000000018b4 */
[----:B------:R-:W-:Y:S01]  /*7e50*/  HMMA.16816.F32 R92, R92, R18, R176 ;  /* 0x000000125c5c723c */ /* 0x000fe200000018b0 */
[----:B-1----:R-:W-:-:S02]  /*7e60*/  LOP3.LUT R0, R3, UR18, R40, 0x96, !PT ;  /* 0x0000001203007c12 */ /* 0x002fc4000f8e9628 */
[----:B------:R-:W-:Y:S02]  /*7e70*/  SHF.R.U32.HI R3, RZ, 0x10, R2 ;  /* 0x00000010ff037819 */ /* 0x000fe40000011602 */
[C---:B------:R-:W-:Y:S02]  /*7e80*/  LOP3.LUT R2, R0.reuse, 0xffff, RZ, 0xc0, !PT ;  /* 0x0000ffff00027812 */ /* 0x040fe400078ec0ff */
[----:B------:R-:W-:Y:S02]  /*7e90*/  LOP3.LUT R7, R3, 0xff, RZ, 0xc0, !PT ;  /* 0x000000ff03077812 */ /* 0x000fe400078ec0ff */
[--C-:B------:R-:W-:Y:S02]  /*7ea0*/  SHF.R.U32.HI R3, RZ, 0x10, R0.reuse ;  /* 0x00000010ff037819 */ /* 0x100fe40000011600 */
[----:B------:R-:W-:Y:S02]  /*7eb0*/  LOP3.LUT R10, R0, 0xff, RZ, 0xc0, !PT ;  /* 0x000000ff000a7812 */ /* 0x000fe400078ec0ff */
[----:B------:R-:W-:-:S02]  /*7ec0*/  SHF.R.U32.HI R9, RZ, 0x18, R0 ;  /* 0x00000018ff097819 */ /* 0x000fc40000011600 */
[----:B------:R-:W-:Y:S02]  /*7ed0*/  SHF.R.U32.HI R4, RZ, 0x8, R2 ;  /* 0x00000008ff047819 */ /* 0x000fe40000011602 */
[----:B------:R-:W-:Y:S02]  /*7ee0*/  PRMT R0, R8, 0x5410, R5 ;  /* 0x0000541008007816 */ /* 0x000fe40000000005 */
[----:B------:R-:W-:Y:S02]  /*7ef0*/  LOP3.LUT R2, R3, 0xff, RZ, 0xc0, !PT ;  /* 0x000000ff03027812 */ /* 0x000fe400078ec0ff */
[----:B------:R-:W-:Y:S01]  /*7f00*/  PRMT R3, R7, 0x5410, R11 ;  /* 0x0000541007037816 */ /* 0x000fe2000000000b */
[--C-:B------:R-:W-:Y:S01]  /*7f10*/  HSET2.LE.AND R0, R0, R101.reuse, PT ;  /* 0x0000006500007233 */ /* 0x100fe20003803000 */
[----:B------:R-:W-:Y:S02]  /*7f20*/  PRMT R7, R2, 0x5410, R9 ;  /* 0x0000541002077816 */ /* 0x000fe40000000009 */
[----:B---3--:R-:W-:Y:S01]  /*7f30*/  F2FP.PACK_AB R2, R21, R22 ;  /* 0x000000161502723e */ /* 0x008fe200000000ff */
[--C-:B------:R-:W-:Y:S01]  /*7f40*/  HSET2.LE.AND R3, R3, R101.reuse, PT ;  /* 0x0000006503037233 */ /* 0x100fe20003803000 */
[----:B------:R-:W-:Y:S01]  /*7f50*/  PRMT R5, R10, 0x5410, R4 ;  /* 0x000054100a057816 */ /* 0x000fe20000000004 */
[----:B------:R-:W-:Y:S01]  /*7f60*/  HSET2.LE.AND R7, R7, R101, PT ;  /* 0x0000006507077233 */ /* 0x000fe20003803000 */
[----:B------:R-:W-:-:S02]  /*7f70*/  F2FP.PACK_AB R4, R13, R15 ;  /* 0x0000000f0d04723e */ /* 0x000fc400000000ff */
[----:B------:R-:W-:Y:S01]  /*7f80*/  LOP3.LUT R98, R0, R2, RZ, 0xc0, !PT ;  /* 0x0000000200627212 */ /* 0x000fe200078ec0ff */
[----:B------:R-:W-:Y:S01]  /*7f90*/  FADD.FTZ R2, R214, R213 ;  /* 0x000000d5d6027221 */ /* 0x000fe20000010000 */
[----:B----4-:R-:W-:Y:S01]  /*7fa0*/  F2FP.PACK_AB R0, R12, R20 ;  /* 0x000000140c00723e */ /* 0x010fe200000000ff */
[----:B------:R-:W-:Y:S01]  /*7fb0*/  HSET2.LE.AND R5, R5, R101, PT ;  /* 0x0000006505057233 */ /* 0x000fe20003803000 */
[----:B------:R-:W-:Y:S01]  /*7fc0*/  LOP3.LUT R99, R3, R4, RZ, 0xc0, !PT ;  /* 0x0000000403637212 */ /* 0x000fe200078ec0ff */
[----:B------:R-:W-:Y:S01]  /*7fd0*/  FADD.FTZ R3, R242, R238 ;  /* 0x000000eef2037221 */ /* 0x000fe20000010000 */
[----:B------:R-:W-:Y:S01]  /*7fe0*/  LOP3.LUT R97, R7, R0, RZ, 0xc0, !PT ;  /* 0x0000000007617212 */ /* 0x000fe200078ec0ff */
        /* <DEDUP_REMOVED lines=76> */
[----:B------:R-:W2:Y:S01]  /*84b0*/  LDL.64 R208, [R1+0x60] ;  /* 0x0000600001d07983 */ /* 0x000ea20000100a00 */
[----:B------:R-:W-:-:S04]  /*84c0*/  DEPBAR.LE SB0, 0x0 ;  /* 0x000080000000791a */ /* 0x000fc80000000000 */
[----:B------:R-:W3:Y:S04]  /*84d0*/  LDL R202, [R1+0x78] ;  /* 0x0000780001ca7983 */ /* 0x000ee80000100800 */
[----:B------:R-:W4:Y:S04]  /*84e0*/  LDL R200, [R1+0x7c] ;  /* 0x00007c0001c87983 */ /* 0x000f280000100800 */
[----:B------:R-:W4:Y:S01]  /*84f0*/  LDL.64 R210, [R1+0x10] ;  /* 0x0000100001d27983 */ /* 0x000f220000100a00 */
[----:B------:R-:W-:-:S03]  /*8500*/  UIADD3 UR29, UR34, -0x2, URZ ;  /* 0xfffffffe221d7890 */ /* 0x000fc6000fffe03f */
[----:B------:R-:W1:Y:S01]  /*8510*/  S2R R101, SR_TID.X ;  /* 0x0000000000657919 */ /* 0x000e620000002100 */
[----:B------:R-:W-:Y:S02]  /*8520*/  USHF.R.S32.HI UR5, URZ, 0x1f, UR29 ;  /* 0x0000001f3f057899 */ /* 0x000fe4000801141d */
[----:B------:R-:W-:Y:S02]  /*8530*/  UIMAD UR4, UR20, UR29, URZ ;  /* 0x0000001d140472a4 */ /* 0x000fe4000f8e023f */
[----:B------:R-:W-:Y:S02]  /*8540*/  UISETP.GT.AND UP0, UPT, UR29, UR19, UPT ;  /* 0x000000131d00728c */ /* 0x000fe4000bf04270 */
[----:B------:R-:W-:Y:S01]  /*8550*/  UIMAD UR4, UR5, UR21, UR4 ;  /* 0x00000015050472a4 */ /* 0x000fe2000f8e0204 */
[----:B-1----:R-:W-:-:S05]  /*8560*/  IMAD.SHL.U32 R101, R101, 0x2, RZ ;  /* 0x0000000265657824 */ /* 0x002fca00078e00ff */
[----:B------:R-:W-:Y:S01]  /*8570*/  LOP3.LUT R101, R101, 0x6, RZ, 0xc0, !PT ;  /* 0x0000000665657812 */ /* 0x000fe200078ec0ff */
[----:B------:R-:W-:Y:S01]  /*8580*/  BAR.SYNC.DEFER_BLOCKING 0x0 ;  /* 0x0000000000007b1d */ /* 0x000fe20000010000 */
[----:B--2---:R-:W-:Y:S02]  /*8590*/  ISETP.GE.AND P4, PT, R208, c[0x0][0x220], PT ;  /* 0x00008800d0007a0c */ /* 0x004fe40003f86270 */
[----:B---3--:R-:W-:Y:S01]  /*85a0*/  ISETP.GE.AND P3, PT, R202, c[0x0][0x220], PT ;  /* 0x00008800ca007a0c */ /* 0x008fe20003f66270 */
[----:B------:R-:W-:Y:S01]  /*85b0*/  IMAD.U32 R202, RZ, RZ, UR21 ;  /* 0x00000015ffca7e24 */ /* 0x000fe2000f8e00ff */
[----:B----4-:R-:W-:-:S03]  /*85c0*/  ISETP.GE.AND P2, PT, R200, c[0x0][0x220], PT ;  /* 0x00008800c8007a0c */ /* 0x010fc60003f46270 */
[----:B------:R-:W-:-:S06]  /*85d0*/  IMAD.WIDE.U32 R2, R202, UR29, R210 ;  /* 0x0000001dca027c25 */ /* 0x000fcc000f8e00d2 */
[----:B------:R-:W-:Y:S01]  /*85e0*/  @P4 STS [R222+0x9000], RZ ;  /* 0x009000ffde004388 */ /* 0x000fe20000000800 */
[----:B------:R-:W-:-:S03]  /*85f0*/  @!P4 LEA R12, P6, R2, c[0x0][0x170], 0x1 ;  /* 0x00005c00020cca11 */ /* 0x000fc600078c08ff */
[----:B------:R-:W-:Y:S01]  /*8600*/  @P4 STS [R222+0x9004], RZ ;  /* 0x009004ffde004388 */ /* 0x000fe20000000800 */
[----:B------:R-:W-:Y:S02]  /*8610*/  IADD3 R3, R3, UR4, RZ ;  /* 0x0000000403037c10 */ /* 0x000fe4000fffe0ff */
[C---:B------:R-:W-:Y:S01]  /*8620*/  @!P3 LEA R10, P1, R2.reuse, c[0x0][0x170], 0x1 ;  /* 0x00005c00020aba11 */ /* 0x040fe200078208ff */
[----:B------:R-:W-:Y:S01]  /*8630*/  @P4 STS.64 [R222+0x9008], RZ ;  /* 0x009008ffde004388 */ /* 0x000fe20000000a00 */
[C---:B------:R-:W-:Y:S02]  /*8640*/  @!P2 LEA R8, P0, R2.reuse, c[0x0][0x170], 0x1 ;  /* 0x00005c000208aa11 */ /* 0x040fe400078008ff */
[C---:B------:R-:W-:Y:S02]  /*8650*/  IADD3 R0, P5, R2.reuse, UR25, RZ ;  /* 0x0000001902007c10 */ /* 0x040fe4000ffbe0ff */
[C-C-:B------:R-:W-:Y:S02]  /*8660*/  @!P4 LEA.HI.X R13, R2.reuse, c[0x0][0x174], R3.reuse, 0x1, P6 ;  /* 0x00005d00020dca11 */ /* 0x140fe400030f0c03 */
        /* <DEDUP_REMOVED lines=8> */
[----:B------:R-:W-:Y:S01]  /*86f0*/  @P3 STS.128 [R222+0xa000], RZ ;  /* 0x00a000ffde003388 */ /* 0x000fe20000000c00 */
[C---:B------:R-:W-:Y:S02]  /*8700*/  @!P3 LEA R4, P5, R0.reuse, c[0x0][0x170], 0x1 ;  /* 0x00005c000004ba11 */ /* 0x040fe400078a08ff */
[C---:B------:R-:W-:Y:S01]  /*8710*/  @!P2 LEA R2, P1, R0.reuse, c[0x0][0x170], 0x1 ;  /* 0x00005c000002aa11 */ /* 0x040fe200078208ff */
[----:B------:R-:W-:Y:S01]  /*8720*/  @!PT LDS RZ, [RZ] ;  /* 0x00000000fffff984 */ /* 0x000fe20000000800 */
[----:B------:R-:W-:Y:S01]  /*8730*/  @!PT LDS RZ, [RZ] ;  /* 0x00000000fffff984 */ /* 0x000fe20000000800 */
[----:B------:R-:W-:Y:S01]  /*8740*/  @!PT LDS RZ, [RZ] ;  /* 0x00000000fffff984 */ /* 0x000fe20000000800 */
[----:B------:R2:W-:Y:S01]  /*8750*/  @!P3 LDGSTS.E.BYPASS.LTC128B.128 [R222+0xa000], [R10.64+0x40] ;  /* 0x0a0000400adebfae */ /* 0x0005e2000b901d5e */
[----:B------:R-:W-:-:S02]  /*8760*/  @!P4 LEA.HI.X R7, R0, c[0x0][0x174], R3, 0x1, P0 ;  /* 0x00005d000007ca11 */ /* 0x000fc400000f0c03 */
[C-C-:B------:R-:W-:Y:S01]  /*8770*/  @!P3 LEA.HI.X R5, R0.reuse, c[0x0][0x174], R3.reuse, 0x1, P5 ;  /* 0x00005d000005ba11 */ /* 0x140fe200028f0c03 */
[----:B------:R-:W-:Y:S01]  /*8780*/  @P2 STS.128 [R222+0xb000], RZ ;  /* 0x00b000ffde002388 */ /* 0x000fe20000000c00 */
[----:B------:R-:W-:Y:S01]  /*8790*/  @!P2 LEA.HI.X R3, R0, c[0x0][0x174], R3, 0x1, P1 ;  /* 0x00005d000003aa11 */ /* 0x000fe200008f0c03 */
[----:B------:R-:W-:Y:S02]  /*87a0*/  IMAD.U32 R0, RZ, RZ, UR29 ;  /* 0x0000001dff007e24 */ /* 0x000fe4000f8e00ff */
[----:B------:R-:W-:Y:S01]  /*87b0*/  @!PT LDS RZ, [RZ] ;  /* 0x00000000fffff984 */ /* 0x000fe20000000800 */
[----:B------:R-:W-:Y:S01]  /*87c0*/  @!PT LDS RZ, [RZ] ;  /* 0x00000000fffff984 */ /* 0x000fe20000000800 */
[----:B------:R-:W-:Y:S01]  /*87d0*/  @!PT LDS RZ, [RZ] ;  /* 0x00000000fffff984 */ /* 0x000fe20000000800 */
[----:B------:R2:W-:Y:S02]  /*87e0*/  @!P2 LDGSTS.E.BYPASS.LTC128B.128 [R222+0xb000], [R8.64+0x80] ;  /* 0x0b00008008deafae */ /* 0x0005e4000b901d5e */
[----:B------:R-:W-:Y:S02]  /*87f0*/  IMAD R0, R0, 0x40, R101 ;  /* 0x0000004000007824 */ /* 0x000fe400078e0265 */
[----:B------:R-:W-:Y:S03]  /*8800*/  @P4 STS.128 [R222+0x9800], RZ ;  /* 0x009800ffde004388 */ /* 0x000fe60000000c00 */
[C---:B------:R-:W-:Y:S01]  /*8810*/  ISETP.GE.AND P0, PT, R0.reuse, R227, PT ;  /* 0x000000e30000720c */ /* 0x040fe20003f06270 */
[----:B------:R-:W-:Y:S01]  /*8820*/  @!PT LDS RZ, [RZ] ;  /* 0x00000000fffff984 */ /* 0x000fe20000000800 */
[----:B------:R-:W-:Y:S01]  /*8830*/  @!PT LDS RZ, [RZ] ;  /* 0x00000000fffff984 */ /* 0x000fe20000000800 */
[----:B------:R-:W-:Y:S01]  /*8840*/  @!PT LDS RZ, [RZ] ;  /* 0x00000000fffff984 */ /* 0x000fe20000000800 */
[----:B------:R3:W-:Y:S01]  /*8850*/  @!P4 LDGSTS.E.BYPASS.LTC128B.128 [R222+0x9800], [R6.64] ;  /* 0x0980000006decfae */ /* 0x0007e2000b901d5e */
[----:B------:R-:W-:-:S02]  /*8860*/  ISETP.GE.AND P1, PT, R0, R228, PT ;  /* 0x000000e40000720c */ /* 0x000fc40003f26270 */
[C---:B------:R-:W-:Y:S01]  /*8870*/  ISETP.LT.OR P0, PT, R0.reuse, R223, P0 ;  /* 0x000000df0000720c */ /* 0x040fe20000701670 */
[----:B------:R-:W-:Y:S01]  /*8880*/  @P3 STS.128 [R222+0xa800], RZ ;  /* 0x00a800ffde003388 */ /* 0x000fe20000000c00 */
[C---:B------:R-:W-:Y:S02]  /*8890*/  ISETP.LT.OR P1, PT, R0.reuse, R224, P1 ;  /* 0x000000e00000720c */ /* 0x040fe40000f21670 */
[C---:B------:R-:W-:Y:S01]  /*88a0*/  ISETP.GE.AND P6, PT, R0.reuse, R230, PT ;  /* 0x000000e60000720c */ /* 0x040fe20003fc6270 */
[----:B------:R-:W-:Y:S01]  /*88b0*/  @!PT LDS RZ, [RZ] ;  /* 0x00000000fffff984 */ /* 0x000fe20000000800 */
[----:B------:R-:W-:Y:S01]  /*88c0*/  @!PT LDS RZ, [RZ] ;  /* 0x00000000fffff984 */ /* 0x000fe20000000800 */
[----:B------:R-:W-:Y:S01]  /*88d0*/  @!PT LDS RZ, [RZ] ;  /* 0x00000000fffff984 */ /* 0x000fe20000000800 */
[----:B------:R3:W-:Y:S03]  /*88e0*/  @!P3 LDGSTS.E.BYPASS.LTC128B.128 [R222+0xa800], [R4.64+0x40] ;  /* 0x0a80004004debfae */ /* 0x0007e6000b901d5e */
[C---:B------:R-:W-:Y:S01]  /*88f0*/  ISETP.LT.OR P6, PT, R0.reuse, R226, P6 ;  /* 0x000000e20000720c */ /* 0x040fe200037c1670 */
[----:B------:R-:W-:Y:S04]  /*8900*/  @P2 STS.128 [R222+0xb800], RZ ;  /* 0x00b800ffde002388 */ /* 0x000fe80000000c00 */
[----:B------:R-:W-:Y:S01]  /*8910*/  @!PT LDS RZ, [RZ] ;  /* 0x00000000fffff984 */ /* 0x000fe20000000800 */
[----:B------:R-:W-:Y:S01]  /*8920*/  @!PT LDS RZ, [RZ] ;  /* 0x00000000fffff984 */ /* 0x000fe20000000800 */
[----:B------:R-:W-:Y:S01]  /*8930*/  @!PT LDS RZ, [RZ] ;  /* 0x00000000fffff984 */ /* 0x000fe20000000800 */
[----:B------:R4:W-:Y:S04]  /*8940*/  @!P2 LDGSTS.E.BYPASS.LTC128B.128 [R222+0xb800], [R2.64+0x80] ;  /* 0x0b80008002deafae */ /* 0x0009e8000b901d5e */
[----:B-1----:R-:W-:Y:S04]  /*8950*/  LDSM.16.M88.4 R12, [R220] ;  /* 0x00000000dc0c783b */ /* 0x002fe80000000200 */
[----:B-----5:R-:W1:Y:S04]  /*8960*/  LDSM.16.M88.4 R32, [R217+0x6000] ;  /* 0x00600000d920783b */ /* 0x020e680000000200 */
[----:B------:R-:W1:Y:S04]  /*8970*/  LDSM.16.M88.4 R28, [R217+0x6400] ;  /* 0x00640000d91c783b */ /* 0x000e680000000200 */
[----:B------:R-:W1:Y:S04]  /*8980*/  LDSM.16.M88.4 R24, [R217+0x6800] ;  /* 0x00680000d918783b */ /* 0x000e680000000200 */
[----:B------:R-:W1:Y:S04]  /*8990*/  LDSM.16.M88.4 R20, [R217+0x6c00] ;  /* 0x006c0000d914783b */ /* 0x000e680000000200 */
[----:B--2---:R-:W2:Y:S01]  /*89a0*/  LDSM.16.M88.4 R8, [R220+0x1000] ;  /* 0x00100000dc08783b */ /* 0x004ea20000000200 */
[----:B----4-:R-:W-:-:S03]  /*89b0*/  IADD3 R2, R0, 0x1, RZ ;  /* 0x0000000100027810 */ /* 0x010fc60007ffe0ff */
[----:B---3--:R-:W-:Y:S01]  /*89c0*/  LDSM.16.M88.4 R4, [R221] ;  /* 0x00000000dd04783b */ /* 0x008fe20000000200 */
[----:B------:R-:W-:Y:S02]  /*89d0*/  IADD3 R3, R0, 0x8, RZ ;  /* 0x0000000800037810 */ /* 0x000fe40007ffe0ff */
[C---:B------:R-:W-:Y:S01]  /*89e0*/  ISETP.GE.AND P5, PT, R2.reuse, R228, PT ;  /* 0x000000e40200720c */ /* 0x040fe20003fa6270 */
[----:B------:R-:W3:Y:S03]  /*89f0*/  LDSM.16.M88.4 R36, [R219+0x6000] ;  /* 0x00600000db24783b */ /* 0x000ee60000000200 */
[----:B------:R-:W-:Y:S01]  /*8a00*/  ISETP.LT.OR P5, PT, R2, R224, P5 ;  /* 0x000000e00200720c */ /* 0x000fe20002fa1670 */
[----:B------:R-:W4:Y:S04]  /*8a10*/  LDSM.16.M88.4 R40, [R219+0x6400] ;  /* 0x00640000db28783b */ /* 0x000f280000000200 */
[----:B------:R-:W2:Y:S04]  /*8a20*/  LDSM.16.M88.4 R48, [R219+0x6800] ;  /* 0x00680000db30783b */ /* 0x000ea80000000200 */
[----:B------:R-:W2:Y:S01]  /*8a30*/  LDSM.16.M88.4 R44, [R219+0x6c00] ;  /* 0x006c0000db2c783b */ /* 0x000ea20000000200 */
[C---:B-1----:R-:W-:Y:S03]  /*8a40*/  HMMA.16816.F32 R64, R12.reuse, R32, RZ ;  /* 0x000000200c40723c */ /* 0x042fe600000018ff */
[----:B------:R-:W1:Y:S04]  /*8a50*/  LDSM.16.M88.4 R16, [R221+0x1000] ;  /* 0x00100000dd10783b */ /* 0x000e680000000200 */
[----:B------:R-:W0:Y:S01]  /*8a60*/  LDGDEPBAR ;  /* 0x00000000000079af */ /* 0x000e220000000000 */
[C---:B------:R-:W-:Y:S08]  /*8a70*/  HMMA.16816.F32 R60, R12.reuse, R28, RZ ;  /* 0x0000001c0c3c723c */ /* 0x040ff000000018ff */
[C---:B------:R-:W-:Y:S08]  /*8a80*/  HMMA.16816.F32 R56, R12.reuse, R24, RZ ;  /* 0x000000180c38723c */ /* 0x040ff000000018ff */
[C---:B------:R-:W-:Y:S08]  /*8a90*/  HMMA.16816.F32 R52, R12.reuse, R20, RZ ;  /* 0x000000140c34723c */ /* 0x040ff000000018ff */
[C---:B------:R-:W-:Y:S08]  /*8aa0*/  HMMA.16816.F32 R108, R12.reuse, R34, RZ ;  /* 0x000000220c6c723c */ /* 0x040ff000000018ff */
[C---:B------:R-:W-:Y:S08]  /*8ab0*/  HMMA.16816.F32 R180, R12.reuse, R30, RZ ;  /* 0x0000001e0cb4723c */ /* 0x040ff000000018ff */
[C---:B------:R-:W-:Y:S08]  /*8ac0*/  HMMA.16816.F32 R188, R12.reuse, R26, RZ ;  /* 0x0000001a0cbc723c */ /* 0x040ff000000018ff */
[----:B------:R-:W-:Y:S08]  /*8ad0*/  HMMA.16816.F32 R12, R12, R22, RZ ;  /* 0x000000160c0c723c */ /* 0x000ff000000018ff */
[C---:B--2---:R-:W-:Y:S08]  /*8ae0*/  HMMA.16816.F32 R192, R8.reuse, R32, RZ ;  /* 0x0000002008c0723c */ /* 0x044ff000000018ff */
[----:B------:R-:W-:Y:S08]  /*8af0*/  HMMA.16816.F32 R240, R8, R34, RZ ;  /* 0x0000002208f0723c */ /* 0x000ff000000018ff */
[C---:B---3--:R-:W-:Y:S08]  /*8b00*/  HMMA.16816.F32 R196, R4.reuse, R36, R64 ;  /* 0x0000002404c4723c */ /* 0x048ff00000001840 */
[C---:B----4-:R-:W-:Y:S08]  /*8b10*/  HMMA.16816.F32 R184, R4.reuse, R40, R60 ;  /* 0x0000002804b8723c */ /* 0x050ff0000000183c */
[----:B------:R-:W-:Y:S08]  /*8b20*/  HMMA.16816.F32 R176, R4, R48, R56 ;  /* 0x0000003004b0723c */ /* 0x000ff00000001838 */
        /* <DEDUP_REMOVED lines=8> */
[----:B------:R-:W-:Y:S04]  /*8bb0*/  LDSM.16.M88.4 R8, [R217+0x7000] ;  /* 0x00700000d908783b */ /* 0x000fe80000000200 */
[----:B------:R-:W-:Y:S03]  /*8bc0*/  LDSM.16.M88.4 R20, [R217+0x7c00] ;  /* 0x007c0000d914783b */ /* 0x000fe60000000200 */
[C---:B------:R-:W-:Y:S08]  /*8bd0*/  HMMA.16816.F32 R52, R4.reuse, R44, R52 ;  /* 0x0000002c0434723c */ /* 0x040ff00000001834 */
[C---:B------:R-:W-:Y:S08]  /*8be0*/  HMMA.16816.F32 R64, R4.reuse, R38, R108 ;  /* 0x000000260440723c */ /* 0x040ff0000000186c */
[C---:B------:R-:W-:Y:S08]  /*8bf0*/  HMMA.16816.F32 R60, R4.reuse, R42, R180 ;  /* 0x0000002a043c723c */ /* 0x040ff000000018b4 */
[C---:B------:R-:W-:Y:S08]  /*8c00*/  HMMA.16816.F32 R56, R4.reuse, R50, R188 ;  /* 0x000000320438723c */ /* 0x040ff000000018bc */
[----:B------:R-:W-:Y:S01]  /*8c10*/  HMMA.16816.F32 R32, R4, R46, R12 ;  /* 0x0000002e0420723c */ /* 0x000fe2000000180c */
[----:B------:R-:W2:Y:S04]  /*8c20*/  LDSM.16.M88.4 R4, [R220+0x2000] ;  /* 0x00200000dc04783b */ /* 0x000ea80000000200 */
[----:B------:R-:W3:Y:S03]  /*8c30*/  LDSM.16.M88.4 R12, [R220+0x3000] ;  /* 0x00300000dc0c783b */ /* 0x000ee60000000200 */
[C---:B-1----:R-:W-:Y:S08]  /*8c40*/  HMMA.16816.F32 R192, R16.reuse, R36, R192 ;  /* 0x0000002410c0723c */ /* 0x042ff000000018c0 */
[C---:B------:R-:W-:Y:S08]  /*8c50*/  HMMA.16816.F32 R36, R16.reuse, R38, R240 ;  /* 0x000000261024723c */ /* 0x040ff000000018f0 */
[C---:B------:R-:W-:Y:S08]  /*8c60*/  HMMA.16816.F32 R244, R16.reuse, R48, R208 ;  /* 0x0000003010f4723c */ /* 0x040ff000000018d0 */
[C---:B------:R-:W-:Y:S08]  /*8c70*/  HMMA.16816.F32 R212, R16.reuse, R40, R212 ;  /* 0x0000002810d4723c */ /* 0x040ff000000018d4 */
[----:B------:R-:W-:Y:S08]  /*8c80*/  HMMA.16816.F32 R204, R16, R44, R204 ;  /* 0x0000002c10cc723c */ /* 0x000ff000000018cc */
[C---:B--2---:R-:W-:Y:S08]  /*8c90*/  HMMA.16816.F32 R180, R4.reuse, R24, R176 ;  /* 0x0000001804b4723c */ /* 0x044ff000000018b0 */
[----:B------:R-:W-:Y:S08]  /*8ca0*/  HMMA.16816.F32 R108, R4, R10, R64 ;  /* 0x0000000a046c723c */ /* 0x000ff00000001840 */
[C---:B------:R-:W-:Y:S01]  /*8cb0*/  HMMA.16816.F32 R208, R16.reuse, R42, R236 ;  /* 0x0000002a10d0723c */ /* 0x040fe200000018ec */
[----:B------:R-:W-:Y:S07]  /*8cc0*/  LDSM.16.M88.4 R40, [R219+0x7400] ;  /* 0x00740000db28783b */ /* 0x000fee0000000200 */
[C---:B------:R-:W-:Y:S01]  /*8cd0*/  HMMA.16816.F32 R188, R16.reuse, R50, R232 ;  /* 0x0000003210bc723c */ /* 0x040fe200000018e8 */
[----:B------:R-:W-:Y:S07]  /*8ce0*/  LDSM.16.M88.4 R48, [R219+0x7800] ;  /* 0x00780000db30783b */ /* 0x000fee0000000200 */
[----:B------:R-:W-:Y:S01]  /*8cf0*/  HMMA.16816.F32 R200, R16, R46, R200 ;  /* 0x0000002e10c8723c */ /* 0x000fe200000018c8 */
[----:B------:R-:W-:Y:S04]  /*8d00*/  LDSM.16.M88.4 R44, [R219+0x7c00] ;  /* 0x007c0000db2c783b */ /* 0x000fe80000000200 */
[----:B------:R-:W-:Y:S03]  /*8d10*/  LDSM.16.M88.4 R16, [R219+0x7000] ;  /* 0x00700000db10783b */ /* 0x000fe60000000200 */
[C---:B------:R-:W-:Y:S08]  /*8d20*/  HMMA.16816.F32 R196, R4.reuse, R8, R196 ;  /* 0x0000000804c4723c */ /* 0x040ff000000018c4 */
[C---:B------:R-:W-:Y:S08]  /*8d30*/  HMMA.16816.F32 R184, R4.reuse, R28, R184 ;  /* 0x0000001c04b8723c */ /* 0x040ff000000018b8 */
[C---:B------:R-:W-:Y:S08]  /*8d40*/  HMMA.16816.F32 R176, R4.reuse, R20, R52 ;  /* 0x0000001404b0723c */ /* 0x040ff00000001834 */
[C---:B------:R-:W-:Y:S08]  /*8d50*/  HMMA.16816.F32 R64, R4.reuse, R30, R60 ;  /* 0x0000001e0440723c */ /* 0x040ff0000000183c */
[C---:B------:R-:W-:Y:S08]  /*8d60*/  HMMA.16816.F32 R56, R4.reuse, R26, R56 ;  /* 0x0000001a0438723c */ /* 0x040ff00000001838 */
[----:B------:R-:W-:Y:S01]  /*8d70*/  HMMA.16816.F32 R32, R4, R22, R32 ;  /* 0x000000160420723c */ /* 0x000fe20000001820 */
[----:B------:R-:W1:Y:S07]  /*8d80*/  LDSM.16.M88.4 R4, [R221+0x2000] ;  /* 0x00200000dd04783b */ /* 0x000e6e0000000200 */
[C---:B---3--:R-:W-:Y:S08]  /*8d90*/  HMMA.16816.F32 R52, R12.reuse, R8, R192 ;  /* 0x000000080c34723c */ /* 0x048ff000000018c0 */
[C---:B------:R-:W-:Y:S01]  /*8da0*/  HMMA.16816.F32 R36, R12.reuse, R10, R36 ;  /* 0x0000000a0c24723c */ /* 0x040fe20000001824 */
[----:B------:R-:W2:Y:S07]  /*8db0*/  LDSM.16.M88.4 R8, [R221+0x3000] ;  /* 0x00300000dd08783b */ /* 0x000eae0000000200 */
[C---:B------:R-:W-:Y:S08]  /*8dc0*/  HMMA.16816.F32 R60, R12.reuse, R28, R212 ;  /* 0x0000001c0c3c723c */ /* 0x040ff000000018d4 */
[C---:B------:R-:W-:Y:S08]  /*8dd0*/  HMMA.16816.F32 R208, R12.reuse, R30, R208 ;  /* 0x0000001e0cd0723c */ /* 0x040ff000000018d0 */
[C---:B------:R-:W-:Y:S08]  /*8de0*/  HMMA.16816.F32 R232, R12.reuse, R24, R244 ;  /* 0x000000180ce8723c */ /* 0x040ff000000018f4 */
[C---:B------:R-:W-:Y:S01]  /*8df0*/  HMMA.16816.F32 R28, R12.reuse, R26, R188 ;  /* 0x0000001a0c1c723c */ /* 0x040fe200000018bc */
[----:B------:R-:W-:Y:S07]  /*8e00*/  LDSM.16.M88.4 R24, [R217+0x8400] ;  /* 0x00840000d918783b */ /* 0x000fee0000000200 */
[----:B------:R-:W-:Y:S08]  /*8e10*/  HMMA.16816.F32 R212, R12, R20, R204 ;  /* 0x000000140cd4723c */ /* 0x000ff000000018cc */
[C---:B-1----:R-:W-:Y:S08]  /*8e20*/  HMMA.16816.F32 R240, R4.reuse, R40, R184 ;  /* 0x0000002804f0723c */ /* 0x042ff000000018b8 */
[C---:B------:R-:W-:Y:S08]  /*8e30*/  HMMA.16816.F32 R204, R4.reuse, R48, R180 ;  /* 0x0000003004cc723c */ /* 0x040ff000000018b4 */
[----:B------:R-:W-:Y:S08]  /*8e40*/  HMMA.16816.F32 R188, R4, R44, R176 ;  /* 0x0000002c04bc723c */ /* 0x000ff000000018b0 */
[----:B------:R-:W-:Y:S01]  /*8e50*/  HMMA.16816.F32 R200, R12, R22, R200 ;  /* 0x000000160cc8723c */ /* 0x000fe200000018c8 */
[----:B------:R-:W-:Y:S04]  /*8e60*/  LDSM.16.M88.4 R20, [R217+0x8800] ;  /* 0x00880000d914783b */ /* 0x000fe80000000200 */
[----:B------:R-:W-:Y:S03]  /*8e70*/  LDSM.16.M88.4 R12, [R221+0x4000] ;  /* 0x00400000dd0c783b */ /* 0x000fe60000000200 */
[C---:B------:R-:W-:Y:S08]  /*8e80*/  HMMA.16816.F32 R196, R4.reuse, R16, R196 ;  /* 0x0000001004c4723c */ /* 0x040ff000000018c4 */
[C---:B------:R-:W-:Y:S08]  /*8e90*/  HMMA.16816.F32 R244, R4.reuse, R18, R108 ;  /* 0x0000001204f4723c */ /* 0x040ff0000000186c */
[----:B------:R-:W-:Y:S01]  /*8ea0*/  HMMA.16816.F32 R184, R4, R46, R32 ;  /* 0x0000002e04b8723c */ /* 0x000fe20000001820 */
[----:B------:R-:W-:Y:S07]  /*8eb0*/  LDSM.16.M88.4 R32, [R217+0x8000] ;  /* 0x00800000d920783b */ /* 0x000fee0000000200 */
[C---:B--2---:R-:W-:Y:S08]  /*8ec0*/  HMMA.16816.F32 R180, R8.reuse, R16, R52 ;  /* 0x0000001008b4723c */ /* 0x044ff00000001834 */
[----:B------:R-:W-:Y:S01]  /*8ed0*/  HMMA.16816.F32 R176, R8, R18, R36 ;  /* 0x0000001208b0723c */ /* 0x000fe20000001824 */
[----:B------:R-:W1:Y:S04]  /*8ee0*/  LDSM.16.M88.4 R16, [R220+0x5000] ;  /* 0x00500000dc10783b */ /* 0x000e680000000200 */
[----:B------:R-:W-:Y:S03]  /*8ef0*/  LDSM.16.M88.4 R36, [R217+0x8c00] ;  /* 0x008c0000d924783b */ /* 0x000fe60000000200 */
[C---:B------:R-:W-:Y:S08]  /*8f00*/  HMMA.16816.F32 R236, R4.reuse, R42, R64 ;  /* 0x0000002a04ec723c */ /* 0x040ff00000001840 */
[----:B------:R-:W-:Y:S01]  /*8f10*/  HMMA.16816.F32 R192, R4, R50, R56 ;  /* 0x0000003204c0723c */ /* 0x000fe20000001838 */
[----:B------:R-:W2:Y:S07]  /*8f20*/  LDSM.16.M88.4 R4, [R220+0x4000] ;  /* 0x00400000dc04783b */ /* 0x000eae0000000200 */
[C---:B------:R-:W-:Y:S08]  /*8f30*/  HMMA.16816.F32 R108, R8.reuse, R40, R60 ;  /* 0x00000028086c723c */ /* 0x040ff0000000183c */
[C---:B------:R-:W-:Y:S08]  /*8f40*/  HMMA.16816.F32 R60, R8.reuse, R48, R232 ;  /* 0x00000030083c723c */ /* 0x040ff000000018e8 */
[C---:B------:R-:W-:Y:S01]  /*8f50*/  HMMA.16816.F32 R56, R8.reuse, R50, R28 ;  /* 0x000000320838723c */ /* 0x040fe2000000181c */
[----:B------:R-:W-:Y:S07]  /*8f60*/  LDSM.16.M88.4 R28, [R219+0x8000] ;  /* 0x00800000db1c783b */ /* 0x000fee0000000200 */
[C---:B------:R-:W-:Y:S08]  /*8f70*/  HMMA.16816.F32 R48, R8.reuse, R44, R212 ;  /* 0x0000002c0830723c */ /* 0x040ff000000018d4 */
[C---:B------:R-:W-:Y:S08]  /*8f80*/  HMMA.16816.F32 R64, R8.reuse, R42, R208 ;  /* 0x0000002a0840723c */ /* 0x040ff000000018d0 */
[----:B------:R-:W-:Y:S01]  /*8f90*/  HMMA.16816.F32 R212, R8, R46, R200 ;  /* 0x0000002e08d4723c */ /* 0x000fe200000018c8 */
[----:B------:R-:W3:Y:S07]  /*8fa0*/  LDSM.16.M88.4 R8, [R221+0x5000] ;  /* 0x00500000dd08783b */ /* 0x000eee0000000200 */
[-C--:B-1----:R-:W-:Y:S08]  /*8fb0*/  HMMA.16816.F32 R40, R16, R32.reuse, R180 ;  /* 0x000000201028723c */ /* 0x082ff000000018b4 */
[C---:B--2---:R-:W-:Y:S08]  /*8fc0*/  HMMA.16816.F32 R52, R4.reuse, R32, R196 ;  /* 0x000000200434723c */ /* 0x044ff000000018c4 */
[C---:B------:R-:W-:Y:S08]  /*8fd0*/  HMMA.16816.F32 R196, R4.reuse, R34, R244 ;  /* 0x0000002204c4723c */ /* 0x040ff000000018f4 */
[C---:B------:R-:W-:Y:S08]  /*8fe0*/  HMMA.16816.F32 R200, R4.reuse, R24, R240 ;  /* 0x0000001804c8723c */ /* 0x040ff000000018f0 */
        /* <DEDUP_REMOVED lines=8> */
[----:B------:R-:W-:Y:S08]  /*9070*/  HMMA.16816.F32 R56, R16, R22, R56 ;  /* 0x000000161038723c */ /* 0x000ff00000001838 */
[----:B---3--:R-:W-:Y:S08]  /*9080*/  HMMA.16816.F32 R20, R8, R28, R40 ;  /* 0x0000001c0814723c */ /* 0x008ff00000001828 */
[----:B------:R-:W-:Y:S08]  /*9090*/  HMMA.16816.F32 R108, R16, R24, R108 ;  /* 0x00000018106c723c */ /* 0x000ff0000000186c */
[----:B------:R-:W-:Y:S08]  /*90a0*/  HMMA.16816.F32 R32, R12, R28, R52 ;  /* 0x0000001c0c20723c */ /* 0x000ff00000001834 */
[----:B------:R-:W-:Y:S01]  /*90b0*/  HMMA.16816.F32 R44, R8, R30, R44 ;  /* 0x0000001e082c723c */ /* 0x000fe2000000182c */
[----:B------:R-:W-:-:S02]  /*90c0*/  FSEL R181, R22, -INF , !P0 ;  /* 0xff80000016b57808 */ /* 0x000fc40004000000 */
[----:B------:R-:W-:Y:S02]  /*90d0*/  ISETP.GE.AND P0, PT, R2, R227, PT ;  /* 0x000000e30200720c */ /* 0x000fe40003f06270 */
[----:B------:R-:W-:Y:S02]  /*90e0*/  FSEL R107, R20, -INF , !P1 ;  /* 0xff800000146b7808 */ /* 0x000fe40004800000 */
[C---:B------:R-:W-:Y:S01]  /*90f0*/  ISETP.GE.AND P1, PT, R2.reuse, R229, PT ;  /* 0x000000e50200720c */ /* 0x040fe20003f26270 */
[----:B------:R-:W-:Y:S01]  /*9100*/  HMMA.16816.F32 R28, R12, R30, R196 ;  /* 0x0000001e0c1c723c */ /* 0x000fe200000018c4 */
[C---:B------:R-:W-:Y:S02]  /*9110*/  ISETP.LT.OR P0, PT, R2.reuse, R223, P0 ;  /* 0x000000df0200720c */ /* 0x040fe40000701670 */
[----:B------:R-:W-:Y:S02]  /*9120*/  ISETP.LT.OR P1, PT, R2, R225, P1 ;  /* 0x000000e10200720c */ /* 0x000fe40000f21670 */
[----:B------:R-:W-:-:S02]  /*9130*/  FSEL R180, R21, -INF , !P5 ;  /* 0xff80000015b47808 */ /* 0x000fc40006800000 */
[----:B------:R-:W-:Y:S01]  /*9140*/  ISETP.GE.AND P5, PT, R0, R229, PT ;  /* 0x000000e50000720c */ /* 0x000fe20003fa6270 */
[----:B------:R-:W-:Y:S01]  /*9150*/  HMMA.16816.F32 R64, R16, R26, R64 ;  /* 0x0000001a1040723c */ /* 0x000fe20000001840 */
[----:B------:R-:W-:Y:S02]  /*9160*/  FSEL R101, R35, -INF , !P1 ;  /* 0xff80000023657808 */ /* 0x000fe40004800000 */
[----:B------:R-:W-:Y:S02]  /*9170*/  FSEL R100, R32, -INF , !P6 ;  /* 0xff80000020647808 */ /* 0x000fe40007000000 */
[----:B------:R-:W-:Y:S02]  /*9180*/  ISETP.GE.AND P6, PT, R2, R230, PT ;  /* 0x000000e60200720c */ /* 0x000fe40003fc6270 */
[----:B------:R-:W-:Y:S01]  /*9190*/  ISETP.LT.OR P5, PT, R0, R225, P5 ;  /* 0x000000e10000720c */ /* 0x000fe20002fa1670 */
[----:B-1----:R-:W-:Y:S01]  /*91a0*/  HMMA.16816.F32 R24, R8, R4, R108 ;  /* 0x000000040818723c */ /* 0x002fe2000000186c */
[----:B------:R-:W-:-:S02]  /*91b0*/  ISETP.LT.OR P6, PT, R2, R226, P6 ;  /* 0x000000e20200720c */ /* 0x000fc400037c1670 */
[----:B------:R-:W-:Y:S02]  /*91c0*/  IADD3 R2, R0, 0x9, RZ ;  /* 0x0000000900027810 */ /* 0x000fe40007ffe0ff */
[----:B------:R-:W-:Y:S02]  /*91d0*/  FSEL R55, R34, -INF , !P5 ;  /* 0xff80000022377808 */ /* 0x000fe40006800000 */
[----:B------:R-:W-:Y:S01]  /*91e0*/  FSEL R109, R23, -INF , !P0 ;  /* 0xff800000176d7808 */ /* 0x000fe20004000000 */
[----:B------:R-:W-:Y:S01]  /*91f0*/  HMMA.16816.F32 R40, R12, R4, R200 ;  /* 0x000000040c28723c */ /* 0x000fe200000018c8 */
[C---:B------:R-:W-:Y:S01]  /*9200*/  ISETP.GE.AND P0, PT, R3.reuse, R230, PT ;  /* 0x000000e60300720c */ /* 0x040fe20003f06270 */
[----:B------:R-:W1:Y:S01]  /*9210*/  LDSM.16.M88.4 R20, [R219+0x8800] ;  /* 0x00880000db14783b */ /* 0x000e620000000200 */
[C---:B------:R-:W-:Y:S02]  /*9220*/  ISETP.GE.AND P5, PT, R3.reuse, R229, PT ;  /* 0x000000e50300720c */ /* 0x040fe40003fa6270 */
[----:B------:R-:W-:-:S02]  /*9230*/  ISETP.LT.OR P1, PT, R3, R226, P0 ;  /* 0x000000e20300720c */ /* 0x000fc40000721670 */
[C---:B------:R-:W-:Y:S01]  /*9240*/  ISETP.GE.AND P0, PT, R3.reuse, R227, PT ;  /* 0x000000e30300720c */ /* 0x040fe20003f06270 */
[----:B------:R-:W-:Y:S01]  /*9250*/  HMMA.16816.F32 R176, R16, R36, R48 ;  /* 0x0000002410b0723c */ /* 0x000fe20000001830 */
[----:B------:R-:W-:Y:S02]  /*9260*/  FSEL R54, R28, -INF , !P1 ;  /* 0xff8000001c367808 */ /* 0x000fe40004800000 */
[----:B------:R-:W-:Y:S02]  /*9270*/  ISETP.LT.OR P0, PT, R3, R223, P0 ;  /* 0x000000df0300720c */ /* 0x000fe40000701670 */
[----:B------:R-:W-:Y:S02]  /*9280*/  ISETP.GE.AND P1, PT, R2, R228, PT ;  /* 0x000000e40200720c */ /* 0x000fe40003f26270 */
[----:B------:R-:W-:Y:S01]  /*9290*/  FSEL R37, R33, -INF , !P6 ;  /* 0xff80000021257808 */ /* 0x000fe20007000000 */
[----:B------:R-:W-:Y:S01]  /*92a0*/  HMMA.16816.F32 R48, R8, R6, R64 ;  /* 0x000000060830723c */ /* 0x000fe20000001840 */
[----:B------:R-:W-:-:S02]  /*92b0*/  FSEL R108, R46, -INF , !P0 ;  /* 0xff8000002e6c7808 */ /* 0x000fc40004000000 */
[C---:B------:R-:W-:Y:S02]  /*92c0*/  ISETP.GE.AND P6, PT, R3.reuse, R228, PT ;  /* 0x000000e40300720c */ /* 0x040fe40003fc6270 */
[C---:B------:R-:W-:Y:S02]  /*92d0*/  ISETP.GE.AND P0, PT, R2.reuse, R227, PT ;  /* 0x000000e30200720c */ /* 0x040fe40003f06270 */
[CC--:B------:R-:W-:Y:S01]  /*92e0*/  ISETP.LT.OR P6, PT, R3.reuse, R224.reuse, P6 ;  /* 0x000000e00300720c */ /* 0x0c0fe200037c1670 */
[----:B------:R-:W-:Y:S01]  /*92f0*/  HMMA.16816.F32 R32, R12, R6, R208 ;  /* 0x000000060c20723c */ /* 0x000fe200000018d0 */
[----:B------:R-:W-:Y:S01]  /*9300*/  ISETP.LT.OR P1, PT, R2, R224, P1 ;  /* 0x000000e00200720c */ /* 0x000fe20000f21670 */
[----:B------:R-:W2:Y:S01]  /*9310*/  LDSM.16.M88.4 R4, [R219+0x8c00] ;  /* 0x008c0000db04783b */ /* 0x000ea20000000200 */
[----:B------:R-:W-:Y:S01]  /*9320*/  ISETP.LT.OR P5, PT, R3, R225, P5 ;  /* 0x000000e10300720c */ /* 0x000fe20002fa1670 */
[----:B------:R-:W-:-:S04]  /*9330*/  DEPBAR.LE SB0, 0x0 ;  /* 0x000080000000791a */ /* 0x000fc80000000000 */
[----:B------:R-:W-:Y:S01]  /*9340*/  BAR.SYNC.DEFER_BLOCKING 0x0 ;  /* 0x0000000000007b1d */ /* 0x000fe20000010000 */
[----:B------:R-:W-:Y:S01]  /*9350*/  ISETP.LT.OR P0, PT, R2, R223, P0 ;  /* 0x000000df0200720c */ /* 0x000fe20000701670 */
[----:B------:R-:W-:Y:S01]  /*9360*/  HMMA.16816.F32 R16, R16, R38, R212 ;  /* 0x000000261010723c */ /* 0x000fe200000018d4 */
[----:B------:R-:W-:Y:S02]  /*9370*/  IADD3 R3, R0, 0x10, RZ ;  /* 0x0000001000037810 */ /* 0x000fe40007ffe0ff */
[----:B------:R-:W-:Y:S02]  /*9380*/  FSEL R106, R44, -INF , !P6 ;  /* 0xff8000002c6a7808 */ /* 0x000fe40007000000 */
[----:B------:R-:W-:Y:S02]  /*9390*/  FSEL R64, R45, -INF , !P1 ;  /* 0xff8000002d407808 */ /* 0x000fe40004800000 */
[----:B------:R-:W-:Y:S02]  /*93a0*/  FSEL R65, R47, -INF , !P0 ;  /* 0xff8000002f417808 */ /* 0x000fe40004000000 */
[C---:B------:R-:W-:Y:S01]  /*93b0*/  ISETP.GE.AND P6, PT, R2.reuse, R230, PT ;  /* 0x000000e60200720c */ /* 0x040fe20003fc6270 */
[----:B-1----:R-:W-:Y:S01]  /*93c0*/  HMMA.16816.F32 R44, R12, R20, R204 ;  /* 0x000000140c2c723c */ /* 0x002fe200000018cc */
[----:B------:R-:W-:-:S02]  /*93d0*/  ISETP.GE.AND P1, PT, R2, R229, PT ;  /* 0x000000e50200720c */ /* 0x000fc40003f26270 */
[C---:B------:R-:W-:Y:S02]  /*93e0*/  ISETP.GE.AND P0, PT, R3.reuse, R230, PT ;  /* 0x000000e60300720c */ /* 0x040fe40003f06270 */
[CC--:B------:R-:W-:Y:S02]  /*93f0*/  ISETP.LT.OR P6, PT, R2.reuse, R226.reuse, P6 ;  /* 0x000000e20200720c */ /* 0x0c0fe400037c1670 */
        /* <DEDUP_REMOVED lines=9> */
[----:B------:R-:W-:Y:S01]  /*9490*/  FSEL R198, R41, -INF , !P0 ;  /* 0xff80000029c67808 */ /* 0x000fe20004000000 */
[----:B------:R-:W-:Y:S01]  /*94a0*/  HMMA.16816.F32 R28, R8, R20, R60 ;  /* 0x00000014081c723c */ /* 0x000fe2000000183c */
[----:B------:R-:W-:-:S02]  /*94b0*/  ISETP.GE.AND P6, PT, R3, R229, PT ;  /* 0x000000e50300720c */ /* 0x000fc40003fc6270 */
[C---:B------:R-:W-:Y:S02]  /*94c0*/  ISETP.GE.AND P5, PT, R3.reuse, R228, PT ;  /* 0x000000e40300720c */ /* 0x040fe40003fa6270 */
[CC--:B------:R-:W-:Y:S02]  /*94d0*/  ISETP.GE.AND P1, PT, R3.reuse, R227.reuse, PT ;  /* 0x000000e30300720c */ /* 0x0c0fe40003f26270 */
[----:B------:R-:W-:Y:S02]  /*94e0*/  ISETP.GE.AND P0, PT, R2, R227, PT ;  /* 0x000000e30200720c */ /* 0x000fe40003f06270 */
        /* <DEDUP_REMOVED lines=15> */
[C---:B------:R-:W-:Y:S02]  /*95e0*/  ISETP.LT.OR P1, PT, R3.reuse, R226, P1 ;  /* 0x000000e20300720c */ /* 0x040fe40000f21670 */
[----:B------:R-:W-:Y:S02]  /*95f0*/  ISETP.LT.OR P0, PT, R3, R223, P0 ;  /* 0x000000df0300720c */ /* 0x000fe40000701670 */
[----:B------:R-:W-:Y:S02]  /*9600*/  IADD3 R2, R0, 0x19, RZ ;  /* 0x0000001900027810 */ /* 0x000fe40007ffe0ff */
[----:B------:R-:W-:Y:S02]  /*9610*/  FSEL R197, R43, -INF , !P6 ;  /* 0xff8000002bc57808 */ /* 0x000fe40007000000 */
[----:B------:R-:W-:Y:S01]  /*9620*/  FSEL R201, R25, -INF , !P5 ;  /* 0xff80000019c97808 */ /* 0x000fe20006800000 */
[----:B--2---:R-:W-:Y:S01]  /*9630*/  HMMA.16816.F32 R40, R12, R4, R188 ;  /* 0x000000040c28723c */ /* 0x004fe200000018bc */
[----:B------:R-:W-:-:S02]  /*9640*/  FSEL R196, R32, -INF , !P1 ;  /* 0xff80000020c47808 */ /* 0x000fc40004800000 */
[----:B------:R-:W-:Y:S02]  /*9650*/  FSEL R204, R50, -INF , !P0 ;  /* 0xff80000032cc7808 */ /* 0x000fe40004000000 */
[CC--:B------:R-:W-:Y:S02]  /*9660*/  ISETP.GE.AND P6, PT, R3.reuse, R228.reuse, PT ;  /* 0x000000e40300720c */ /* 0x0c0fe40003fc6270 */
[C---:B------:R-:W-:Y:S01]  /*9670*/  ISETP.GE.AND P5, PT, R3.reuse, R229, PT ;  /* 0x000000e50300720c */ /* 0x040fe20003fa6270 */
[----:B------:R-:W-:Y:S01]  /*9680*/  HMMA.16816.F32 R24, R8, R22, R56 ;  /* 0x000000160818723c */ /* 0x000fe20000001838 */
[C---:B------:R-:W-:Y:S02]  /*9690*/  ISETP.GE.AND P1, PT, R2.reuse, R228, PT ;  /* 0x000000e40200720c */ /* 0x040fe40003f26270 */
[----:B------:R-:W-:Y:S02]  /*96a0*/  ISETP.GE.AND P0, PT, R2, R227, PT ;  /* 0x000000e30200720c */ /* 0x000fe40003f06270 */
[----:B------:R-:W-:-:S02]  /*96b0*/  ISETP.LT.OR P6, PT, R3, R224, P6 ;  /* 0x000000e00300720c */ /* 0x000fc400037c1670 */
[C---:B------:R-:W-:Y:S01]  /*96c0*/  ISETP.LT.OR P1, PT, R2.reuse, R224, P1 ;  /* 0x000000e00200720c */ /* 0x040fe20000f21670 */
[C---:B------:R-:W-:Y:S01]  /*96d0*/  HMMA.16816.F32 R20, R12.reuse, R22, R192 ;  /* 0x000000160c14723c */ /* 0x040fe200000018c0 */
[----:B------:R-:W-:Y:S02]  /*96e0*/  ISETP.LT.OR P5, PT, R3, R225, P5 ;  /* 0x000000e10300720c */ /* 0x000fe40002fa1670 */
[----:B------:R-:W-:Y:S02]  /*96f0*/  ISETP.LT.OR P0, PT, R2, R223, P0 ;  /* 0x000000df0200720c */ /* 0x000fe40000701670 */
[----:B------:R-:W-:Y:S02]  /*9700*/  IADD3 R3, R0, 0x20, RZ ;  /* 0x0000002000037810 */ /* 0x000fe40007ffe0ff */
[----:B------:R-:W-:Y:S01]  /*9710*/  FSEL R202, R48, -INF , !P6 ;  /* 0xff80000030ca7808 */ /* 0x000fe20007000000 */
[----:B------:R-:W-:Y:S01]  /*9720*/  HMMA.16816.F32 R12, R12, R6, R184 ;  /* 0x000000060c0c723c */ /* 0x000fe200000018b8 */
[----:B------:R-:W-:-:S02]  /*9730*/  FSEL R203, R49, -INF , !P1 ;  /* 0xff80000031cb7808 */ /* 0x000fc40004800000 */
[----:B------:R-:W-:Y:S02]  /*9740*/  FSEL R195, R51, -INF , !P0 ;  /* 0xff80000033c37808 */ /* 0x000fe40004000000 */
[CC--:B------:R-:W-:Y:S02]  /*9750*/  ISETP.GE.AND P6, PT, R2.reuse, R230.reuse, PT ;  /* 0x000000e60200720c */ /* 0x0c0fe40003fc6270 */
[C---:B------:R-:W-:Y:S02]  /*9760*/  ISETP.GE.AND P1, PT, R2.reuse, R229, PT ;  /* 0x000000e50200720c */ /* 0x040fe40003f26270 */
[----:B------:R-:W-:Y:S02]  /*9770*/  ISETP.GE.AND P0, PT, R3, R230, PT ;  /* 0x000000e60300720c */ /* 0x000fe40003f06270 */
[C---:B------:R-:W-:Y:S02]  /*9780*/  ISETP.LT.OR P6, PT, R2.reuse, R226, P6 ;  /* 0x000000e20200720c */ /* 0x040fe400037c1670 */
[----:B------:R-:W-:-:S02]  /*9790*/  ISETP.LT.OR P1, PT, R2, R225, P1 ;  /* 0x000000e10200720c */ /* 0x000fc40000f21670 */
[C---:B------:R-:W-:Y:S02]  /*97a0*/  ISETP.LT.OR P0, PT, R3.reuse, R226, P0 ;  /* 0x000000e20300720c */ /* 0x040fe40000701670 */
[----:B------:R-:W-:Y:S02]  /*97b0*/  IADD3 R2, R0, 0x21, RZ ;  /* 0x0000002100027810 */ /* 0x000fe40007ffe0ff */
[----:B------:R-:W-:Y:S02]  /*97c0*/  FSEL R237, R44, -INF , !P0 ;  /* 0xff8000002ced7808 */ /* 0x000fe40004000000 */
[----:B------:R-:W-:Y:S02]  /*97d0*/  ISETP.GE.AND P0, PT, R2, R230, PT ;  /* 0x000000e60200720c */ /* 0x000fe40003f06270 */
[----:B------:R-:W-:Y:S02]  /*97e0*/  FSEL R193, R34, -INF , !P5 ;  /* 0xff80000022c17808 */ /* 0x000fe40006800000 */
[----:B------:R-:W-:-:S02]  /*97f0*/  ISETP.GE.AND P5, PT, R3, R228, PT ;  /* 0x000000e40300720c */ /* 0x000fc40003fa6270 */
[----:B------:R-:W-:Y:S02]  /*9800*/  ISETP.LT.OR P0, PT, R2, R226, P0 ;  /* 0x000000e20200720c */ /* 0x000fe40000701670 */
[----:B------:R-:W-:Y:S02]  /*9810*/  FSEL R192, R33, -INF , !P6 ;  /* 0xff80000021c07808 */ /* 0x000fe40007000000 */
[----:B------:R-:W-:Y:S02]  /*9820*/  FSEL R194, R35, -INF , !P1 ;  /* 0xff80000023c27808 */ /* 0x000fe40004800000 */
[----:B------:R-:W-:Y:S01]  /*9830*/  ISETP.LT.OR P5, PT, R3, R224, P5 ;  /* 0x000000e00300720c */ /* 0x000fe20002fa1670 */
[----:B------:R-:W-:Y:S01]  /*9840*/  HMMA.16816.F32 R32, R8, R4, R176 ;  /* 0x000000040820723c */ /* 0x000fe200000018b0 */
[----:B------:R-:W-:Y:S02]  /*9850*/  FSEL R235, R45, -INF , !P0 ;  /* 0xff8000002deb7808 */ /* 0x000fe40004000000 */
[----:B------:R-:W-:-:S02]  /*9860*/  ISETP.GE.AND P6, PT, R3, R229, PT ;  /* 0x000000e50300720c */ /* 0x000fc40003fc6270 */
[CC--:B------:R-:W-:Y:S02]  /*9870*/  ISETP.GE.AND P1, PT, R3.reuse, R227.reuse, PT ;  /* 0x000000e30300720c */ /* 0x0c0fe40003f26270 */
[----:B------:R-:W-:Y:S01]  /*9880*/  ISETP.GE.AND P0, PT, R2, R227, PT ;  /* 0x000000e30200720c */ /* 0x000fe20003f06270 */
[----:B------:R-:W-:Y:S01]  /*9890*/  HMMA.16816.F32 R8, R8, R6, R16 ;  /* 0x000000060808723c */ /* 0x000fe20000001810 */
        /* <DEDUP_REMOVED lines=24> */
[C---:B------:R-:W-:Y:S02]  /*9a20*/  ISETP.GE.AND P0, PT, R2.reuse, R227, PT ;  /* 0x000000e30200720c */ /* 0x040fe40003f06270 */
        /* <DEDUP_REMOVED lines=19> */
[----:B------:R-:W-:Y:S02]  /*9b60*/  ISETP.GE.AND P5, PT, R3, R228, PT ;  /* 0x000000e40300720c */ /* 0x000fe40003fa6270 */
[----:B------:R-:W-:-:S02]  /*9b70*/  ISETP.GE.AND P0, PT, R2, R230, PT ;  /* 0x000000e60200720c */ /* 0x000fc40003f06270 */
[C---:B------:R-:W-:Y:S02]  /*9b80*/  ISETP.LT.OR P6, PT, R3.reuse, R225, P6 ;  /* 0x000000e10300720c */ /* 0x040fe400037c1670 */
[----:B------:R-:W-:Y:S02]  /*9b90*/  ISETP.LT.OR P5, PT, R3, R224, P5 ;  /* 0x000000e00300720c */ /* 0x000fe40002fa1670 */
[----:B------:R-:W-:Y:S02]  /*9ba0*/  ISETP.LT.OR P0, PT, R2, R226, P0 ;  /* 0x000000e20200720c */ /* 0x000fe40000701670 */
[----:B------:R-:W-:Y:S02]  /*9bb0*/  FSEL R67, R42, -INF , !P6 ;  /* 0xff8000002a437808 */ /* 0x000fe40007000000 */
[----:B------:R-:W-:Y:S02]  /*9bc0*/  FSEL R241, R32, -INF , !P5 ;  /* 0xff80000020f17808 */ /* 0x000fe40006800000 */
[----:B------:R-:W-:-:S02]  /*9bd0*/  FSEL R252, R41, -INF , !P0 ;  /* 0xff80000029fc7808 */ /* 0x000fc40004000000 */
[C---:B------:R-:W-:Y:S02]  /*9be0*/  ISETP.GE.AND P6, PT, R2.reuse, R229, PT ;  /* 0x000000e50200720c */ /* 0x040fe40003fc6270 */
[C---:B------:R-:W-:Y:S02]  /*9bf0*/  ISETP.GE.AND P5, PT, R2.reuse, R228, PT ;  /* 0x000000e40200720c */ /* 0x040fe40003fa6270 */
[C---:B------:R-:W-:Y:S02]  /*9c00*/  ISETP.GE.AND P0, PT, R2.reuse, R227, PT ;  /* 0x000000e30200720c */ /* 0x040fe40003f06270 */
[C---:B------:R-:W-:Y:S02]  /*9c10*/  ISETP.LT.OR P6, PT, R2.reuse, R225, P6 ;  /* 0x000000e10200720c */ /* 0x040fe400037c1670 */
[C---:B------:R-:W-:Y:S02]  /*9c20*/  ISETP.LT.OR P5, PT, R2.reuse, R224, P5 ;  /* 0x000000e00200720c */ /* 0x040fe40002fa1670 */
[----:B------:R-:W-:-:S02]  /*9c30*/  ISETP.LT.OR P0, PT, R2, R223, P0 ;  /* 0x000000df0200720c */ /* 0x000fc40000701670 */
[----:B------:R-:W-:Y:S02]  /*9c40*/  IADD3 R2, R0, 0x38, RZ ;  /* 0x0000003800027810 */ /* 0x000fe40007ffe0ff */
[----:B------:R-:W-:Y:S02]  /*9c50*/  FSEL R242, R35, -INF , !P0 ;  /* 0xff80000023f27808 */ /* 0x000fe40004000000 */
[----:B------:R-:W-:Y:S02]  /*9c60*/  ISETP.GE.AND P0, PT, R2, R229, PT ;  /* 0x000000e50200720c */ /* 0x000fe40003f06270 */
[----:B------:R-:W-:Y:S02]  /*9c70*/  IADD3 R0, R0, 0x39, RZ ;  /* 0x0000003900007810 */ /* 0x000fe40007ffe0ff */
[----:B------:R-:W-:Y:S02]  /*9c80*/  ISETP.LT.OR P0, PT, R2, R225, P0 ;  /* 0x000000e10200720c */ /* 0x000fe40000701670 */
[----:B------:R-:W-:-:S02]  /*9c90*/  FSEL R214, R23, -INF , !P1 ;  /* 0xff80000017d67808 */ /* 0x000fc40004800000 */
[C---:B------:R-:W-:Y:S02]  /*9ca0*/  ISETP.GE.AND P1, PT, R3.reuse, R227, PT ;  /* 0x000000e30300720c */ /* 0x040fe40003f26270 */
[----:B------:R-:W-:Y:S02]  /*9cb0*/  FSEL R62, R14, -INF , !P0 ;  /* 0xff8000000e3e7808 */ /* 0x000fe40004000000 */
[C---:B------:R-:W-:Y:S02]  /*9cc0*/  ISETP.GE.AND P0, PT, R0.reuse, R228, PT ;  /* 0x000000e40000720c */ /* 0x040fe40003f06270 */
[----:B------:R-:W-:Y:S02]  /*9cd0*/  ISETP.LT.OR P1, PT, R3, R223, P1 ;  /* 0x000000df0300720c */ /* 0x000fe40000f21670 */
[----:B------:R-:W-:Y:S02]  /*9ce0*/  ISETP.LT.OR P0, PT, R0, R224, P0 ;  /* 0x000000e00000720c */ /* 0x000fe40000701670 */
[----:B------:R-:W-:-:S02]  /*9cf0*/  FSEL R111, R43, -INF , !P6 ;  /* 0xff8000002b6f7808 */ /* 0x000fc40007000000 */
[----:B------:R-:W-:Y:S02]  /*9d00*/  FSEL R240, R34, -INF , !P1 ;  /* 0xff80000022f07808 */ /* 0x000fe40004800000 */
[----:B------:R-:W-:Y:S02]  /*9d10*/  FSEL R238, R33, -INF , !P5 ;  /* 0xff80000021ee7808 */ /* 0x000fe40006800000 */
[C---:B------:R-:W-:Y:S02]  /*9d20*/  ISETP.GE.AND P6, PT, R2.reuse, R230, PT ;  /* 0x000000e60200720c */ /* 0x040fe40003fc6270 */
[C---:B------:R-:W-:Y:S02]  /*9d30*/  ISETP.GE.AND P5, PT, R2.reuse, R228, PT ;  /* 0x000000e40200720c */ /* 0x040fe40003fa6270 */
[----:B------:R-:W-:Y:S02]  /*9d40*/  ISETP.GE.AND P1, PT, R2, R227, PT ;  /* 0x000000e30200720c */ /* 0x000fe40003f26270 */
[----:B------:R-:W-:-:S02]  /*9d50*/  FSEL R215, R9, -INF , !P0 ;  /* 0xff80000009d77808 */ /* 0x000fc40004000000 */
[----:B------:R-:W-:Y:S02]  /*9d60*/  PLOP3.LUT P0, PT, PT, PT, UP0, 0x40, 0x0 ;  /* 0x000000000000781c */ /* 0x000fe40003f0e808 */
[C---:B------:R-:W-:Y:S02]  /*9d70*/  ISETP.LT.OR P6, PT, R2.reuse, R226, P6 ;  /* 0x000000e20200720c */ /* 0x040fe400037c1670 */
[C---:B------:R-:W-:Y:S02]  /*9d80*/  ISETP.LT.OR P5, PT, R2.reuse, R224, P5 ;  /* 0x000000e00200720c */ /* 0x040fe40002fa1670 */
[----:B------:R-:W-:Y:S02]  /*9d90*/  ISETP.LT.OR P1, PT, R2, R223, P1 ;  /* 0x000000df0200720c */ /* 0x000fe40000f21670 */
[----:B------:R-:W-:Y:S02]  /*9da0*/  FSEL R247, R12, -INF , !P6 ;  /* 0xff8000000cf77808 */ /* 0x000fe40007000000 */
[----:B------:R-:W-:-:S02]  /*9db0*/  FSEL R236, R8, -INF , !P5 ;  /* 0xff80000008ec7808 */ /* 0x000fc40006800000 */
[----:B------:R-:W-:Y:S02]  /*9dc0*/  FSEL R244, R10, -INF , !P1 ;  /* 0xff8000000af47808 */ /* 0x000fe40004800000 */
[C---:B------:R-:W-:Y:S02]  /*9dd0*/  ISETP.GE.AND P6, PT, R0.reuse, R230, PT ;  /* 0x000000e60000720c */ /* 0x040fe40003fc6270 */
[C---:B------:R-:W-:Y:S02]  /*9de0*/  ISETP.GE.AND P5, PT, R0.reuse, R229, PT ;  /* 0x000000e50000720c */ /* 0x040fe40003fa6270 */
[C---:B------:R-:W-:Y:S02]  /*9df0*/  ISETP.GE.AND P1, PT, R0.reuse, R227, PT ;  /* 0x000000e30000720c */ /* 0x040fe40003f26270 */
[C---:B------:R-:W-:Y:S02]  /*9e00*/  ISETP.LT.OR P6, PT, R0.reuse, R226, P6 ;  /* 0x000000e20000720c */ /* 0x040fe400037c1670 */
[----:B------:R-:W-:-:S02]  /*9e10*/  ISETP.LT.OR P5, PT, R0, R225, P5 ;  /* 0x000000e10000720c */ /* 0x000fc40002fa1670 */
[----:B------:R-:W-:Y:S02]  /*9e20*/  ISETP.LT.OR P1, PT, R0, R223, P1 ;  /* 0x000000df0000720c */ /* 0x000fe40000f21670 */
[----:B------:R-:W-:Y:S02]  /*9e30*/  FSEL R246, R13, -INF , !P6 ;  /* 0xff8000000df67808 */ /* 0x000fe40007000000 */
[----:B------:R-:W-:Y:S02]  /*9e40*/  FSEL R245, R11, -INF , !P1 ;  /* 0xff8000000bf57808 */ /* 0x000fe40004800000 */
[----:B------:R-:W-:Y:S01]  /*9e50*/  FSEL R66, R15, -INF , !P5 ;  /* 0xff8000000f427808 */ /* 0x000fe20006800000 */
[----:B------:R-:W-:Y:S05]  /*9e60*/  @P0 BRA `(.L_x_391) ;  /* 0x0000040000000947 */ /* 0x000fea0003800000 */
[----:B------:R-:W2:Y:S04]  /*9e70*/  LDL.64 R60, [R1+0x70] ;  /* 0x00007000013c7983 */ /* 0x000ea80000100a00 */
[----:B------:R-:W3:Y:S01]  /*9e80*/  LDL.64 R182, [R1+0x68] ;  /* 0x0000680001b67983 */ /* 0x000ee20000100a00 */
[----:B------:R-:W-:Y:S01]  /*9e90*/  UIADD3 UR36, UR34, -0x3, URZ ;  /* 0xfffffffd22247890 */ /* 0x000fe2000fffe03f */
[----:B------:R-:W-:Y:S01]  /*9ea0*/  BSSY B0, `(.L_x_392) ;  /* 0x000003b000007945 */ /* 0x000fe20003800000 */
[----:B------:R-:W-:Y:S01]  /*9eb0*/  ULDC.64 UR4, c[0x0][0x198] ;  /* 0x0000660000047ab9 */ /* 0x000fe20000000a00 */
[----:B------:R1:W-:Y:S01]  /*9ec0*/  @P4 STS [R222+0x6000], RZ ;  /* 0x006000ffde004388 */ /* 0x0003e20000000800 */
[----:B------:R-:W-:-:S02]  /*9ed0*/  USHF.R.S32.HI UR35, URZ, 0x1f, UR36 ;  /* 0x0000001f3f237899 */ /* 0x000fc40008011424 */
[----:B------:R-:W-:Y:S01]  /*9ee0*/  UIMAD.WIDE.U32 UR38, UR36, UR4, URZ ;  /* 0x00000004242672a5 */ /* 0x000fe2000f8e003f */
[----:B------:R1:W-:Y:S01]  /*9ef0*/  @P4 STS [R222+0x6004], RZ ;  /* 0x006004ffde004388 */ /* 0x0003e20000000800 */
[----:B------:R-:W-:-:S03]  /*9f00*/  UIMAD UR35, UR35, UR4, URZ ;  /* 0x00000004232372a4 */ /* 0x000fc6000f8e023f */
[----:B------:R1:W-:Y:S01]  /*9f10*/  @P4 STS.64 [R222+0x6008], RZ ;  /* 0x006008ffde004388 */ /* 0x0003e20000000a00 */
[----:B------:R-:W-:Y:S01]  /*9f20*/  UIMAD UR5, UR36, UR5, UR35 ;  /* 0x00000005240572a4 */ /* 0x000fe2000f8e0223 */
[----:B------:R-:W-:Y:S02]  /*9f30*/  IMAD.U32 R0, RZ, RZ, UR38 ;  /* 0x00000026ff007e24 */ /* 0x000fe4000f8e00ff */
[----:B------:R-:W-:Y:S01]  /*9f40*/  IMAD.U32 R2, RZ, RZ, UR38 ;  /* 0x00000026ff027e24 */ /* 0x000fe2000f8e00ff */
[----:B------:R-:W-:-:S06]  /*9f50*/  UIADD3 UR5, UR39, UR5, URZ ;  /* 0x0000000527057290 */ /* 0x000fcc000fffe03f */
[----:B------:R-:W-:Y:S01]  /*9f60*/  IMAD.U32 R3, RZ, RZ, UR5 ;  /* 0x00000005ff037e24 */ /* 0x000fe2000f8e00ff */
[----:B--2---:R-:W-:-:S04]  /*9f70*/  LEA R0, P0, R0, R60, 0x6 ;  /* 0x0000003c00007211 */ /* 0x004fc800078030ff */
[----:B---3--:R-:W-:Y:S02]  /*9f80*/  LEA.HI.X R3, R2, R183, R3, 0x6, P0 ;  /* 0x000000b702037211 */ /* 0x008fe400000f3403 */
[C---:B------:R-:W-:Y:S02]  /*9f90*/  @!P4 LEA R12, P5, R0.reuse, c[0x0][0x168], 0x1 ;  /* 0x00005a00000cca11 */ /* 0x040fe400078a08ff */
[C---:B------:R-:W-:Y:S02]  /*9fa0*/  @!P3 LEA R8, P0, R0.reuse, c[0x0][0x168], 0x1 ;  /* 0x00005a000008ba11 */ /* 0x040fe400078008ff */
        /* <DEDUP_REMOVED lines=42> */
.L_x_393:
[----:B------:R-:W-:Y:S05]  /*a250*/  BSYNC B0 ;  /* 0x0000000000007941 */ /* 0x000fea0003800000 */
.L_x_392:
[----:B------:R-:W0:Y:S02]  /*a260*/  LDGDEPBAR ;  /* 0x00000000000079af */ /* 0x000e240000000000 */
.L_x_391:
[----:B------:R-:W2:Y:S04]  /*a270*/  LDL R0, [R1+0x18] ;  /* 0x0000180001007983 */ /* 0x000ea80000100800 */
[----:B------:R-:W3:Y:S04]  /*a280*/  LDL R3, [R1+0x8] ;  /* 0x0000080001037983 */ /* 0x000ee80000100800 */
[----:B------:R-:W4:Y:S04]  /*a290*/  LDL R2, [R1+0x20] ;  /* 0x0000200001027983 */ /* 0x000f280000100800 */
[----:B-1----:R-:W5:Y:S01]  /*a2a0*/  LDL R5, [R1+0x4] ;  /* 0x0000040001057983 */ /* 0x002f620000100800 */
[----:B------:R-:W-:Y:S01]  /*a2b0*/  USHF.L.U32 UR4, UR29, 0x1, URZ ;  /* 0x000000011d047899 */ /* 0x000fe2000800063f */
[----:B------:R-:W-:Y:S01]  /*a2c0*/  IMAD.MOV.U32 R42, RZ, RZ, R250 ;  /* 0x000000ffff2a7224 */ /* 0x000fe200078e00fa */
[----:B------:R-:W-:Y:S01]  /*a2d0*/  MOV R56, R249 ;  /* 0x000000f900387202 */ /* 0x000fe20000000f00 */
[----:B------:R-:W-:Y:S01]  /*a2e0*/  IMAD.MOV.U32 R23, RZ, RZ, R248 ;  /* 0x000000ffff177224 */ /* 0x000fe200078e00f8 */
[----:B------:R-:W1:Y:S01]  /*a2f0*/  LDC.U8 R251, c[0x0][0x2d8] ;  /* 0x0000b600fffb7b82 */ /* 0x000e620000000000 */
[----:B------:R-:W-:-:S02]  /*a300*/  IMAD.MOV.U32 R22, RZ, RZ, R231 ;  /* 0x000000ffff167224 */ /* 0x000fc400078e00e7 */
[----:B------:R-:W-:Y:S02]  /*a310*/  IMAD.MOV.U32 R110, RZ, RZ, R56 ;  /* 0x000000ffff6e7224 */ /* 0x000fe400078e0038 */
[----:B--2---:R-:W-:-:S04]  /*a320*/  IMAD.WIDE.U32 R188, R0, -0x2daee0ad, RZ ;  /* 0xd2511f5300bc7825 */ /* 0x004fc800078e00ff */
[----:B------:R-:W-:Y:S02]  /*a330*/  IMAD.U32 R0, RZ, RZ, UR33 ;  /* 0x00000021ff007e24 */ /* 0x000fe4000f8e00ff */
[----:B---3--:R-:W-:-:S03]  /*a340*/  IMAD.WIDE.U32 R46, R3, -0x326172a9, RZ ;  /* 0xcd9e8d57032e7825 */ /* 0x008fc600078e00ff */
[----:B------:R-:W-:Y:S01]  /*a350*/  LOP3.LUT R0, R189, UR4, R0, 0x96, !PT ;  /* 0x00000004bd007c12 */ /* 0x000fe2000f8e9600 */
[----:B----4-:R-:W-:Y:S01]  /*a360*/  IMAD.WIDE.U32 R20, R2, -0x326172a9, RZ ;  /* 0xcd9e8d5702147825 */ /* 0x010fe200078e00ff */
[----:B------:R-:W-:Y:S01]  /*a370*/  UIADD3 UR4, UR4, 0x1, URZ ;  /* 0x0000000104047890 */ /* 0x000fe2000fffe03f */
[-C--:B-----5:R-:W-:Y:S02]  /*a380*/  LOP3.LUT R4, R47, R5.reuse, RZ, 0x3c, !PT ;  /* 0x000000052f047212 */ /* 0x0a0fe400078e3cff */
[----:B------:R-:W-:Y:S01]  /*a390*/  IMAD.WIDE.U32 R2, R0, -0x326172a9, RZ ;  /* 0xcd9e8d5700027825 */ /* 0x000fe200078e00ff */
[----:B------:R-:W-:Y:S02]  /*a3a0*/  LOP3.LUT R0, R21, R5, RZ, 0x3c, !PT ;  /* 0x0000000515007212 */ /* 0x000fe400078e3cff */
[----:B------:R-:W-:Y:S01]  /*a3b0*/  FMNMX.FTZ R5, R105, R100, !PT ;  /* 0x0000006469057209 */ /* 0x000fe20007810000 */
[----:B------:R-:W-:Y:S01]  /*a3c0*/  IMAD.WIDE.U32 R182, R4, -0x2daee0ad, RZ ;  /* 0xd2511f5304b67825 */ /* 0x000fe200078e00ff */
[----:B------:R-:W-:-:S02]  /*a3d0*/  LOP3.LUT R4, R3, UR16, R46, 0x96, !PT ;  /* 0x0000001003047c12 */ /* 0x000fc4000f8e962e */
[----:B------:R-:W-:Y:S01]  /*a3e0*/  LOP3.LUT R3, R3, UR16, R20, 0x96, !PT ;  /* 0x0000001003037c12 */ /* 0x000fe2000f8e9614 */
[----:B------:R-:W-:Y:S01]  /*a3f0*/  IMAD.WIDE.U32 R178, R0, -0x2daee0ad, RZ ;  /* 0xd2511f5300b27825 */ /* 0x000fe200078e00ff */
[--C-:B------:R-:W-:Y:S02]  /*a400*/  LOP3.LUT R6, R183, UR15, R188.reuse, 0x96, !PT ;  /* 0x0000000fb7067c12 */ /* 0x100fe4000f8e96bc */
[----:B------:R-:W-:Y:S01]  /*a410*/  FMNMX.FTZ R0, R37, R5, !PT ;  /* 0x0000000525007209 */ /* 0x000fe20007810000 */
[----:B------:R-:W-:Y:S01]  /*a420*/  IMAD.WIDE.U32 R4, R4, -0x2daee0ad, RZ ;  /* 0xd2511f5304047825 */ /* 0x000fe200078e00ff */
[----:B------:R-:W-:Y:S02]  /*a430*/  LOP3.LUT R7, R179, UR15, R188, 0x96, !PT ;  /* 0x0000000fb3077c12 */ /* 0x000fe4000f8e96bc */
[----:B------:R-:W-:Y:S01]  /*a440*/  FMNMX.FTZ R0, R54, R0, !PT ;  /* 0x0000000036007209 */ /* 0x000fe20007810000 */
[----:B------:R-:W-:Y:S01]  /*a450*/  IMAD.WIDE.U32 R176, R6, -0x326172a9, RZ ;  /* 0xcd9e8d5706b07825 */ /* 0x000fe200078e00ff */
[----:B------:R-:W-:-:S02]  /*a460*/  LOP3.LUT R6, R5, UR13, R182, 0x96, !PT ;  /* 0x0000000d05067c12 */ /* 0x000fc4000f8e96b6 */
[----:B------:R-:W-:Y:S01]  /*a470*/  FMNMX.FTZ R0, R36, R0, !PT ;  /* 0x0000000024007209 */ /* 0x000fe20007810000 */
[----:B------:R-:W-:Y:S01]  /*a480*/  IMAD.WIDE.U32 R48, R7, -0x326172a9, RZ ;  /* 0xcd9e8d5707307825 */ /* 0x000fe200078e00ff */
[--C-:B------:R-:W-:Y:S02]  /*a490*/  LOP3.LUT R8, R177, UR14, R2.reuse, 0x96, !PT ;  /* 0x0000000eb1087c12 */ /* 0x100fe4000f8e9602 */
[----:B------:R-:W-:Y:S01]  /*a4a0*/  FMNMX.FTZ R5, R199, R0, !PT ;  /* 0x00000000c7057209 */ /* 0x000fe20007810000 */
[----:B------:R-:W-:Y:S01]  /*a4b0*/  IMAD.WIDE.U32 R6, R6, -0x326172a9, RZ ;  /* 0xcd9e8d5706067825 */ /* 0x000fe200078e00ff */
[----:B------:R-:W-:Y:S02]  /*a4c0*/  LOP3.LUT R10, R49, UR14, R2, 0x96, !PT ;  /* 0x0000000e310a7c12 */ /* 0x000fe4000f8e9602 */
[----:B-1----:R-:W-:Y:S01]  /*a4d0*/  PRMT R179, R251, 0x7054, R251 ;  /* 0x00007054fbb37816 */ /* 0x002fe200000000fb */
[----:B------:R-:W-:Y:S01]  /*a4e0*/  IMAD.WIDE.U32 R8, R8, -0x2daee0ad, RZ ;  /* 0xd2511f5308087825 */ /* 0x000fe200078e00ff */
[----:B------:R-:W-:-:S02]  /*a4f0*/  LOP3.LUT R12, R7, UR12, R176, 0x96, !PT ;  /* 0x0000000c070c7c12 */ /* 0x000fc4000f8e96b0 */
[----:B------:R-:W-:Y:S01]  /*a500*/  FMNMX.FTZ R7, R198, R5, !PT ;  /* 0x00000005c6077209 */ /* 0x000fe20007810000 */
[----:B------:R-:W-:Y:S01]  /*a510*/  IMAD.WIDE.U32 R2, R3, -0x2daee0ad, RZ ;  /* 0xd2511f5303027825 */ /* 0x000fe200078e00ff */
[----:B------:R-:W-:-:S03]  /*a520*/  LOP3.LUT R0, R9, UR11, R4, 0x96, !PT ;  /* 0x0000000b09007c12 */ /* 0x000fc6000f8e9604 */
[----:B------:R-:W-:Y:S01]  /*a530*/  IMAD.WIDE.U32 R4, R12, -0x2daee0ad, RZ ;  /* 0xd2511f530c047825 */ /* 0x000fe200078e00ff */
[----:B------:R-:W-:-:S03]  /*a540*/  LOP3.LUT R3, R3, UR13, R178, 0x96, !PT ;  /* 0x0000000d03037c12 */ /* 0x000fc6000f8e96b2 */
[----:B------:R-:W-:Y:S01]  /*a550*/  IMAD.WIDE.U32 R50, R0, -0x326172a9, RZ ;  /* 0xcd9e8d5700327825 */ /* 0x000fe200078e00ff */
[----:B------:R-:W-:Y:S02]  /*a560*/  FMNMX.FTZ R0, R104, R55, !PT ;  /* 0x0000003768007209 */ /* 0x000fe40007810000 */
[----:B------:R-:W-:Y:S01]  /*a570*/  LOP3.LUT R8, R5, UR9, R8, 0x96, !PT ;  /* 0x0000000905087c12 */ /* 0x000fe2000f8e9608 */
[----:B------:R-:W-:Y:S01]  /*a580*/  IMAD.WIDE.U32 R10, R10, -0x2daee0ad, RZ ;  /* 0xd2511f530a0a7825 */ /* 0x000fe200078e00ff */
[----:B------:R-:W-:Y:S02]  /*a590*/  FMNMX.FTZ R5, R196, R7, !PT ;  /* 0x00000007c4057209 */ /* 0x000fe40007810000 */
[----:B------:R-:W-:Y:S01]  /*a5a0*/  LOP3.LUT R6, R51, UR10, R6, 0x96, !PT ;  /* 0x0000000a33067c12 */ /* 0x000fe2000f8e9606 */
[----:B------:R-:W-:Y:S01]  /*a5b0*/  IMAD.WIDE.U32 R26, R8, -0x326172a9, RZ ;  /* 0xcd9e8d57081a7825 */ /* 0x000fe200078e00ff */
[----:B------:R-:W-:Y:S02]  /*a5c0*/  LOP3.LUT R9, R11, UR11, R2, 0x96, !PT ;  /* 0x0000000b0b097c12 */ /* 0x000fe4000f8e9602 */
[----:B------:R-:W-:Y:S01]  /*a5d0*/  FMNMX.FTZ R0, R101, R0, !PT ;  /* 0x0000000065007209 */ /* 0x000fe20007810000 */
[----:B------:R-:W-:Y:S01]  /*a5e0*/  IMAD.WIDE.U32 R2, R3, -0x326172a9, RZ ;  /* 0xcd9e8d5703027825 */ /* 0x000fe200078e00ff */
[----:B------:R-:W-:-:S02]  /*a5f0*/  FMNMX.FTZ R5, R192, R5, !PT ;  /* 0x00000005c0057209 */ /* 0x000fc40007810000 */
[----:B------:R-:W-:Y:S01]  /*a600*/  FMNMX.FTZ R0, R53, R0, !PT ;  /* 0x0000000035007209 */ /* 0x000fe20007810000 */
[----:B------:R-:W-:Y:S01]  /*a610*/  IMAD.WIDE.U32 R38, R6, -0x2daee0ad, RZ ;  /* 0xd2511f5306267825 */ /* 0x000fe200078e00ff */
[----:B------:R-:W-:Y:S02]  /*a620*/  FMNMX.FTZ R5, R237, R5, !PT ;  /* 0x00000005ed057209 */ /* 0x000fe40007810000 */
[----:B------:R-:W-:Y:S01]  /*a630*/  LOP3.LUT R3, R3, UR12, R48, 0x96, !PT ;  /* 0x0000000c03037c12 */ /* 0x000fe2000f8e9630 */
[----:B------:R-:W-:Y:S01]  /*a640*/  IMAD.WIDE.U32 R30, R9, -0x326172a9, RZ ;  /* 0xcd9e8d57091e7825 */ /* 0x000fe200078e00ff */
[----:B------:R-:W-:Y:S02]  /*a650*/  FMNMX.FTZ R0, R52, R0, !PT ;  /* 0x0000000034007209 */ /* 0x000fe40007810000 */
[----:B------:R-:W-:Y:S02]  /*a660*/  LOP3.LUT R4, R39, UR7, R4, 0x96, !PT ;  /* 0x0000000727047c12 */ /* 0x000fe4000f8e9604 */
[----:B------:R-:W-:-:S02]  /*a670*/  FMNMX.FTZ R5, R235, R5, !PT ;  /* 0x00000005eb057209 */ /* 0x000fc40007810000 */
[----:B------:R-:W-:Y:S01]  /*a680*/  LOP3.LUT R6, R31, UR10, R2, 0x96, !PT ;  /* 0x0000000a1f067c12 */ /* 0x000fe2000f8e9602 */
[----:B------:R-:W-:Y:S01]  /*a690*/  IMAD.WIDE.U32 R2, R3, -0x2daee0ad, RZ ;  /* 0xd2511f5303027825 */ /* 0x000fe200078e00ff */
[----:B------:R-:W-:Y:S02]  /*a6a0*/  FMNMX.FTZ R9, R200, R0, !PT ;  /* 0x00000000c8097209 */ /* 0x000fe40007810000 */
[----:B------:R-:W-:Y:S01]  /*a6b0*/  FMNMX.FTZ R0, R234, R5, !PT ;  /* 0x00000005ea007209 */ /* 0x000fe20007810000 */
[----:B------:R-:W-:Y:S01]  /*a6c0*/  IMAD.WIDE.U32 R4, R4, -0x326172a9, RZ ;  /* 0xcd9e8d5704047825 */ /* 0x000fe200078e00ff */
[----:B------:R-:W-:Y:S02]  /*a6d0*/  LOP3.LUT R13, R3, UR9, R10, 0x96, !PT ;  /* 0x00000009030d7c12 */ /* 0x000fe4000f8e960a */
[----:B------:R-:W-:Y:S01]  /*a6e0*/  FMNMX.FTZ R3, R212, R0, !PT ;  /* 0x00000000d4037209 */ /* 0x000fe20007810000 */
[----:B------:R-:W-:Y:S01]  /*a6f0*/  IMAD.WIDE.U32 R28, R6, -0x2daee0ad, RZ ;  /* 0xd2511f53061c7825 */ /* 0x000fe200078e00ff */
[----:B------:R-:W-:-:S02]  /*a700*/  LOP3.LUT R0, R4, 0xffff, RZ, 0xc0, !PT ;  /* 0x0000ffff04007812 */ /* 0x000fc400078ec0ff */
[----:B------:R-:W-:Y:S01]  /*a710*/  LOP3.LUT R7, R4, 0xff, RZ, 0xc0, !PT ;  /* 0x000000ff04077812 */ /* 0x000fe200078ec0ff */
[----:B------:R-:W-:Y:S01]  /*a720*/  IMAD.WIDE.U32 R24, R13, -0x326172a9, RZ ;  /* 0xcd9e8d570d187825 */ /* 0x000fe200078e00ff */
[----:B------:R-:W-:Y:S02]  /*a730*/  LOP3.LUT R2, R29, UR7, R2, 0x96, !PT ;  /* 0x000000071d027c12 */ /* 0x000fe4000f8e9602 */
[----:B------:R-:W-:Y:S02]  /*a740*/  SHF.R.U32.HI R6, RZ, 0x8, R0 ;  /* 0x00000008ff067819 */ /* 0x000fe40000011600 */
[----:B------:R-:W-:Y:S02]  /*a750*/  FMNMX.FTZ R9, R197, R9, !PT ;  /* 0x00000009c5097209 */ /* 0x000fe40007810000 */
[----:B------:R-:W-:Y:S01]  /*a760*/  FMNMX.FTZ R10, R63, R3, !PT ;  /* 0x000000033f0a7209 */ /* 0x000fe20007810000 */
[----:B------:R-:W-:Y:S01]  /*a770*/  IMAD.WIDE.U32 R2, R2, -0x326172a9, RZ ;  /* 0xcd9e8d5702027825 */ /* 0x000fe200078e00ff */
[----:B------:R-:W-:-:S02]  /*a780*/  LOP3.LUT R0, R5, UR17, R26, 0x96, !PT ;  /* 0x0000001105007c12 */ /* 0x000fc4000f8e961a */
[----:B------:R-:W-:Y:S02]  /*a790*/  PRMT R15, R7, 0x5410, R6 ;  /* 0x00005410070f7816 */ /* 0x000fe40000000006 */
[--C-:B------:R-:W-:Y:S02]  /*a7a0*/  SHF.R.U32.HI R8, RZ, 0x10, R4.reuse ;  /* 0x00000010ff087819 */ /* 0x100fe40000011604 */
[----:B------:R-:W-:Y:S02]  /*a7b0*/  FMNMX.FTZ R5, R193, R9, !PT ;  /* 0x00000009c1057209 */ /* 0x000fe40007810000 */
[----:B------:R-:W-:Y:S02]  /*a7c0*/  FMNMX.FTZ R7, R252, R10, !PT ;  /* 0x0000000afc077209 */ /* 0x000fe40007810000 */
[----:B------:R-:W-:Y:S02]  /*a7d0*/  SHF.R.U32.HI R11, RZ, 0x18, R4 ;  /* 0x00000018ff0b7819 */ /* 0x000fe40000011604 */
[----:B------:R-:W-:-:S02]  /*a7e0*/  LOP3.LUT R4, R2, 0xffff, RZ, 0xc0, !PT ;  /* 0x0000ffff02047812 */ /* 0x000fc400078ec0ff */
[----:B------:R-:W-:Y:S02]  /*a7f0*/  LOP3.LUT R8, R8, 0xff, RZ, 0xc0, !PT ;  /* 0x000000ff08087812 */ /* 0x000fe400078ec0ff */
[----:B------:R-:W-:Y:S02]  /*a800*/  FMNMX.FTZ R6, R194, R5, !PT ;  /* 0x00000005c2067209 */ /* 0x000fe40007810000 */
[----:B------:R-:W-:Y:S02]  /*a810*/  FMNMX.FTZ R7, R247, R7, !PT ;  /* 0x00000007f7077209 */ /* 0x000fe40007810000 */
[----:B------:R-:W-:Y:S02]  /*a820*/  LOP3.LUT R9, R2, 0xff, RZ, 0xc0, !PT ;  /* 0x000000ff02097812 */ /* 0x000fe400078ec0ff */
[----:B------:R-:W-:Y:S02]  /*a830*/  SHF.R.U32.HI R5, RZ, 0x8, R4 ;  /* 0x00000008ff057819 */ /* 0x000fe40000011604 */
[----:B------:R-:W-:-:S02]  /*a840*/  PRMT R14, R8, 0x5410, R11 ;  /* 0x00005410080e7816 */ /* 0x000fc4000000000b */
[----:B------:R-:W-:Y:S02]  /*a850*/  FMNMX.FTZ R6, R243, R6, !PT ;  /* 0x00000006f3067209 */ /* 0x000fe40007810000 */
[----:B------:R-:W-:Y:S02]  /*a860*/  FMNMX.FTZ R4, R246, R7, !PT ;  /* 0x00000007f6047209 */ /* 0x000fe40007810000 */
[----:B------:R-:W-:Y:S02]  /*a870*/  FMNMX.FTZ R8, R103, R107, !PT ;  /* 0x0000006b67087209 */ /* 0x000fe40007810000 */
[----:B------:R-:W-:Y:S02]  /*a880*/  PRMT R19, R9, 0x5410, R5 ;  /* 0x0000541009137816 */ /* 0x000fe40000000005 */
[----:B------:R-:W-:Y:S01]  /*a890*/  FMNMX.FTZ R5, R102, R181, !PT ;  /* 0x000000b566057209 */ /* 0x000fe20007810000 */
[----:B------:R-:W1:Y:S01]  /*a8a0*/  SHFL.BFLY PT, R9, R4, 0x2, 0x1f ;  /* 0x0c401f0004097f89 */ /* 0x000e6200000e0000 */
        /* <DEDUP_REMOVED lines=21> */
[----:B------:R-:W1:Y:S01]  /*aa00*/  SHFL.BFLY PT, R10, R4, 0x1, 0x1f ;  /* 0x0c201f00040a7f89 */ /* 0x000e6200000e0000 */
[----:B------:R-:W-:Y:S02]  /*aa10*/  FMNMX.FTZ R6, R195, R8, !PT ;  /* 0x00000008c3067209 */ /* 0x000fe40007810000 */
[----:B------:R-:W-:Y:S01]  /*aa20*/  FMNMX.FTZ R7, R209, R7, !PT ;  /* 0x00000007d1077209 */ /* 0x000fe20007810000 */
[----:B------:R-:W2:Y:S01]  /*aa30*/  SHFL.BFLY PT, R9, R5, 0x2, 0x1f ;  /* 0x0c401f0005097f89 */ /* 0x000ea200000e0000 */
[----:B------:R-:W-:Y:S02]  /*aa40*/  FMNMX.FTZ R6, R210, R6, !PT ;  /* 0x00000006d2067209 */ /* 0x000fe40007810000 */
[----:B------:R-:W-:-:S02]  /*aa50*/  FMNMX.FTZ R8, R190, R7, !PT ;  /* 0x00000007be087209 */ /* 0x000fc40007810000 */
[----:B------:R-:W-:Y:S02]  /*aa60*/  FMNMX.FTZ R7, R232, R6, !PT ;  /* 0x00000006e8077209 */ /* 0x000fe40007810000 */
[--C-:B------:R-:W-:Y:S02]  /*aa70*/  SHF.R.U32.HI R6, RZ, 0x10, R2.reuse ;  /* 0x00000010ff067819 */ /* 0x100fe40000011602 */
[----:B------:R-:W-:Y:S02]  /*aa80*/  FMNMX.FTZ R8, R191, R8, !PT ;  /* 0x00000008bf087209 */ /* 0x000fe40007810000 */
[----:B------:R-:W-:Y:S02]  /*aa90*/  FMNMX.FTZ R7, R233, R7, !PT ;  /* 0x00000007e9077209 */ /* 0x000fe40007810000 */
[----:B------:R-:W-:Y:S02]  /*aaa0*/  LOP3.LUT R6, R6, 0xff, RZ, 0xc0, !PT ;  /* 0x000000ff06067812 */ /* 0x000fe400078ec0ff */
[----:B------:R-:W-:-:S02]  /*aab0*/  SHF.R.U32.HI R2, RZ, 0x18, R2 ;  /* 0x00000018ff027819 */ /* 0x000fc40000011602 */
[----:B------:R-:W-:Y:S02]  /*aac0*/  FMNMX.FTZ R8, R207, R8, !PT ;  /* 0x00000008cf087209 */ /* 0x000fe40007810000 */
[----:B------:R-:W-:Y:S02]  /*aad0*/  FMNMX.FTZ R7, R211, R7, !PT ;  /* 0x00000007d3077209 */ /* 0x000fe40007810000 */
[----:B------:R-:W-:Y:S02]  /*aae0*/  PRMT R18, R6, 0x5410, R2 ;  /* 0x0000541006127816 */ /* 0x000fe40000000002 */
[----:B------:R-:W-:Y:S02]  /*aaf0*/  FMNMX.FTZ R6, R241, R8, !PT ;  /* 0x00000008f1067209 */ /* 0x000fe40007810000 */
[----:B------:R-:W-:Y:S02]  /*ab00*/  FMNMX.FTZ R2, R240, R7, !PT ;  /* 0x00000007f0027209 */ /* 0x000fe40007810000 */
[----:B------:R-:W-:-:S02]  /*ab10*/  FMNMX.FTZ R6, R238, R6, !PT ;  /* 0x00000006ee067209 */ /* 0x000fc40007810000 */
[----:B------:R-:W-:Y:S02]  /*ab20*/  FMNMX.FTZ R2, R242, R2, !PT ;  /* 0x00000002f2027209 */ /* 0x000fe40007810000 */
[----:B------:R-:W-:Y:S02]  /*ab30*/  FMNMX.FTZ R6, R236, R6, !PT ;  /* 0x00000006ec067209 */ /* 0x000fe40007810000 */
[----:B-1----:R-:W-:Y:S02]  /*ab40*/  FMNMX.FTZ R250, R4, R10, !PT ;  /* 0x0000000a04fa7209 */ /* 0x002fe40007810000 */
[----:B--2---:R-:W-:Y:S02]  /*ab50*/  FMNMX.FTZ R5, R5, R9, !PT ;  /* 0x0000000905057209 */ /* 0x004fe40007810000 */
[----:B------:R-:W-:Y:S01]  /*ab60*/  FMNMX.FTZ R4, R244, R2, !PT ;  /* 0x00000002f4047209 */ /* 0x000fe20007810000 */
[----:B------:R-:W-:Y:S01]  /*ab70*/  FMUL.FTZ R35, R250, c[0x0][0x23c] ;  /* 0x00008f00fa237a20 */ /* 0x000fe20000410000 */
[C---:B------:R-:W-:Y:S01]  /*ab80*/  LOP3.LUT R2, R0.reuse, 0xffff, RZ, 0xc0, !PT ;  /* 0x0000ffff00027812 */ /* 0x040fe200078ec0ff */
[----:B------:R-:W1:Y:S01]  /*ab90*/  SHFL.BFLY PT, R12, R5, 0x1, 0x1f ;  /* 0x0c201f00050c7f89 */ /* 0x000e6200000e0000 */
[----:B------:R-:W-:-:S02]  /*aba0*/  LOP3.LUT R10, R0, 0xff, RZ, 0xc0, !PT ;  /* 0x000000ff000a7812 */ /* 0x000fc400078ec0ff */
[--C-:B------:R-:W-:Y:S02]  /*abb0*/  SHF.R.U32.HI R7, RZ, 0x10, R0.reuse ;  /* 0x00000010ff077819 */ /* 0x100fe40000011600 */
[----:B------:R-:W-:Y:S02]  /*abc0*/  SHF.R.U32.HI R9, RZ, 0x18, R0 ;  /* 0x00000018ff097819 */ /* 0x000fe40000011600 */
[----:B------:R-:W-:Y:S02]  /*abd0*/  FMNMX.FTZ R0, R215, R6, !PT ;  /* 0x00000006d7007209 */ /* 0x000fe40007810000 */
[----:B------:R-:W-:Y:S02]  /*abe0*/  FMNMX.FTZ R4, R245, R4, !PT ;  /* 0x00000004f5047209 */ /* 0x000fe40007810000 */
[----:B------:R-:W-:Y:S01]  /*abf0*/  FSETP.NEU.FTZ.AND P5, PT, R250, -INF , PT ;  /* 0xff800000fa00780b */ /* 0x000fe20003fbd000 */
[----:B------:R-:W2:Y:S01]  /*ac00*/  SHFL.BFLY PT, R11, R0, 0x2, 0x1f ;  /* 0x0c401f00000b7f89 */ /* 0x000ea200000e0000 */
[----:B------:R-:W-:-:S02]  /*ac10*/  LOP3.LUT R6, R7, 0xff, RZ, 0xc0, !PT ;  /* 0x000000ff07067812 */ /* 0x000fc400078ec0ff */
[----:B------:R-:W-:Y:S01]  /*ac20*/  FSEL R35, R35, RZ, P5 ;  /* 0x000000ff23237208 */ /* 0x000fe20002800000 */
[----:B------:R-:W3:Y:S01]  /*ac30*/  SHFL.BFLY PT, R13, R4, 0x2, 0x1f ;  /* 0x0c401f00040d7f89 */ /* 0x000ee200000e0000 */
[----:B------:R-:W-:Y:S02]  /*ac40*/  SHF.R.U32.HI R8, RZ, 0x8, R2 ;  /* 0x00000008ff087819 */ /* 0x000fe40000011602 */
[----:B------:R-:W-:Y:S01]  /*ac50*/  LOP3.LUT R2, R3, UR17, R24, 0x96, !PT ;  /* 0x0000001103027c12 */ /* 0x000fe2000f8e9618 */
[----:B------:R-:W-:Y:S01]  /*ac60*/  FFMA.FTZ R7, R37, c[0x0][0x23c], -R35 ;  /* 0x00008f0025077a23 */ /* 0x000fe20000010823 */
[----:B------:R-:W-:Y:S01]  /*ac70*/  PRMT R9, R6, 0x5410, R9 ;  /* 0x0000541006097816 */ /* 0x000fe20000000009 */
[--C-:B------:R-:W-:Y:S01]  /*ac80*/  FFMA.FTZ R6, R100, c[0x0][0x23c], -R35.reuse ;  /* 0x00008f0064067a23 */ /* 0x100fe20000010823 */
[----:B------:R-:W-:Y:S01]  /*ac90*/  LOP3.LUT R3, R2, 0xffff, RZ, 0xc0, !PT ;  /* 0x0000ffff02037812 */ /* 0x000fe200078ec0ff */
[----:B------:R-:W-:Y:S01]  /*aca0*/  MUFU.EX2 R45, R7 ;  /* 0x00000007002d7308 */ /* 0x000fe20000000800 */
[----:B-1----:R-:W-:Y:S01]  /*acb0*/  FMNMX.FTZ R249, R5, R12, !PT ;  /* 0x0000000c05f97209 */ /* 0x002fe20007810000 */
[----:B------:R-:W-:Y:S01]  /*acc0*/  FFMA.FTZ R5, R54, c[0x0][0x23c], -R35 ;  /* 0x00008f0036057a23 */ /* 0x000fe20000010823 */
[----:B------:R-:W-:Y:S01]  /*acd0*/  PRMT R8, R10, 0x5410, R8 ;  /* 0x000054100a087816 */ /* 0x000fe20000000008 */
[--C-:B------:R-:W-:Y:S01]  /*ace0*/  HSET2.LE.AND R10, R15, R179.reuse, PT ;  /* 0x000000b30f0a7233 */ /* 0x100fe20003803000 */
[C---:B------:R-:W-:Y:S01]  /*acf0*/  FSETP.NEU.FTZ.AND P1, PT, R249.reuse, -INF , PT ;  /* 0xff800000f900780b */ /* 0x040fe20003f3d000 */
[----:B------:R-:W-:Y:S01]  /*ad00*/  FMUL.FTZ R34, R249, c[0x0][0x23c] ;  /* 0x00008f00f9227a20 */ /* 0x000fe20000410000 */
[--C-:B------:R-:W-:Y:S01]  /*ad10*/  HSET2.LE.AND R9, R9, R179.reuse, PT ;  /* 0x000000b309097233 */ /* 0x100fe20003803000 */
[----:B------:R1:W-:Y:S01]  /*ad20*/  MUFU.EX2 R57, R6 ;  /* 0x0000000600397308 */ /* 0x0003e20000000800 */
[----:B------:R-:W-:Y:S01]  /*ad30*/  HSET2.LE.AND R8, R8, R179, PT ;  /* 0x000000b308087233 */ /* 0x000fe20003803000 */
[----:B------:R-:W-:-:S02]  /*ad40*/  MOV R54, R63 ;  /* 0x0000003f00367202 */ /* 0x000fc40000000f00 */
[----:B--2---:R-:W-:Y:S01]  /*ad50*/  FMNMX.FTZ R0, R0, R11, !PT ;  /* 0x0000000b00007209 */ /* 0x004fe20007810000 */
[----:B------:R-:W-:Y:S01]  /*ad60*/  HSET2.LE.AND R11, R14, R179, PT ;  /* 0x000000b30e0b7233 */ /* 0x000fe20003803000 */
[----:B------:R-:W-:Y:S02]  /*ad70*/  FSEL R34, R34, RZ, P1 ;  /* 0x000000ff22227208 */ /* 0x000fe40000800000 */
[----:B------:R2:W-:Y:S01]  /*ad80*/  MUFU.EX2 R43, R5 ;  /* 0x00000005002b7308 */ /* 0x0005e20000000800 */
[----:B-1----:R-:W-:Y:S02]  /*ad90*/  SHF.R.U32.HI R6, RZ, 0x8, R3 ;  /* 0x00000008ff067819 */ /* 0x002fe40000011603 */
[----:B------:R-:W-:-:S04]  /*ada0*/  LOP3.LUT R3, R2, 0xff, RZ, 0xc0, !PT ;  /* 0x000000ff02037812 */ /* 0x000fc800078ec0ff */
[----:B------:R-:W-:Y:S02]  /*adb0*/  PRMT R17, R3, 0x5410, R6 ;  /* 0x0000541003117816 */ /* 0x000fe40000000006 */
[----:B------:R-:W1:Y:S01]  /*adc0*/  SHFL.BFLY PT, R6, R0, 0x1, 0x1f ;  /* 0x0c201f0000067f89 */ /* 0x000e6200000e0000 */
[----:B--2---:R-:W-:Y:S01]  /*add0*/  FFMA.FTZ R5, R36, c[0x0][0x23c], -R35 ;  /* 0x00008f0024057a23 */ /* 0x004fe20000010823 */
[----:B---3--:R-:W-:Y:S02]  /*ade0*/  FMNMX.FTZ R3, R4, R13, !PT ;  /* 0x0000000d04037209 */ /* 0x008fe40007810000 */
[--C-:B------:R-:W-:Y:S01]  /*adf0*/  SHF.R.U32.HI R4, RZ, 0x10, R2.reuse ;  /* 0x00000010ff047819 */ /* 0x100fe20000011602 */
[----:B------:R2:W-:Y:S01]  /*ae00*/  MUFU.EX2 R58, R5 ;  /* 0x00000005003a7308 */ /* 0x0005e20000000800 */
[----:B------:R-:W-:Y:S01]  /*ae10*/  LDSM.16.MT88.4 R12, [R216+0x9000] ;  /* 0x00900000d80c783b */ /* 0x000fe20000004200 */
[----:B--2---:R-:W-:Y:S02]  /*ae20*/  SHF.R.U32.HI R5, RZ, 0x18, R2 ;  /* 0x00000018ff057819 */ /* 0x004fe40000011602 */
[----:B------:R-:W-:Y:S01]  /*ae30*/  LOP3.LUT R2, R4, 0xff, RZ, 0xc0, !PT ;  /* 0x000000ff04027812 */ /* 0x000fe200078ec0ff */
[--C-:B------:R-:W-:Y:S01]  /*ae40*/  FFMA.FTZ R4, R55, c[0x0][0x23c], -R34.reuse ;  /* 0x00008f0037047a23 */ /* 0x100fe20000010822 */
[----:B-1----:R-:W-:Y:S01]  /*ae50*/  FMNMX.FTZ R248, R0, R6, !PT ;  /* 0x0000000600f87209 */ /* 0x002fe20007810000 */
[----:B------:R-:W-:Y:S01]  /*ae60*/  FFMA.FTZ R0, R53, c[0x0][0x23c], -R34 ;  /* 0x00008f0035007a23 */ /* 0x000fe20000010822 */
[----:B------:R-:W-:Y:S01]  /*ae70*/  PRMT R16, R2, 0x5410, R5 ;  /* 0x0000541002107816 */ /* 0x000fe20000000005 */
[----:B------:R1:W2:Y:S01]  /*ae80*/  MUFU.EX2 R33, R4 ;  /* 0x0000000400217308 */ /* 0x0002a20000000800 */
[C---:B------:R-:W-:Y:S01]  /*ae90*/  FSETP.NEU.FTZ.AND P0, PT, R248.reuse, -INF , PT ;  /* 0xff800000f800780b */ /* 0x040fe20003f1d000 */
[----:B------:R-:W-:-:S02]  /*aea0*/  FMUL.FTZ R32, R248, c[0x0][0x23c] ;  /* 0x00008f00f8207a20 */ /* 0x000fc40000410000 */
[--C-:B------:R-:W-:Y:S02]  /*aeb0*/  FFMA.FTZ R2, R101, c[0x0][0x23c], -R34.reuse ;  /* 0x00008f0065027a23 */ /* 0x100fe40000010822 */
[----:B------:R-:W-:Y:S01]  /*aec0*/  IMAD.MOV.U32 R53, RZ, RZ, R21 ;  /* 0x000000ffff357224 */ /* 0x000fe200078e0015 */
[----:B------:R-:W-:Y:S01]  /*aed0*/  FSEL R32, R32, RZ, P0 ;  /* 0x000000ff20207208 */ /* 0x000fe20000000000 */
[----:B------:R3:W4:Y:S01]  /*aee0*/  MUFU.EX2 R44, R0 ;  /* 0x00000000002c7308 */ /* 0x0007220000000800 */
[----:B------:R-:W-:Y:S01]  /*aef0*/  IMAD.MOV.U32 R55, RZ, RZ, R67 ;  /* 0x000000ffff377224 */ /* 0x000fe200078e0043 */
[----:B-1----:R-:W1:Y:S06]  /*af00*/  SHFL.BFLY PT, R4, R3, 0x1, 0x1f ;  /* 0x0c201f0003047f89 */ /* 0x002e6c00000e0000 */
[----:B------:R5:W-:Y:S01]  /*af10*/  MUFU.EX2 R41, R2 ;  /* 0x0000000200297308 */ /* 0x000be20000000800 */
[----:B---3--:R-:W-:-:S07]  /*af20*/  FFMA.FTZ R0, R52, c[0x0][0x23c], -R34 ;  /* 0x00008f0034007a23 */ /* 0x008fce0000010822 */
[----:B------:R3:W-:Y:S01]  /*af30*/  MUFU.EX2 R40, R0 ;  /* 0x0000000000287308 */ /* 0x0007e20000000800 */
[----:B-----5:R-:W-:Y:S02]  /*af40*/  FSEL R2, R250, RZ, P5 ;  /* 0x000000fffa027208 */ /* 0x020fe40002800000 */
[----:B-1----:R-:W-:-:S03]  /*af50*/  FMNMX.FTZ R231, R3, R4, !PT ;  /* 0x0000000403e77209 */ /* 0x002fc60007810000 */
[----:B------:R-:W-:Y:S01]  /*af60*/  FADD.FTZ R4, R105, -R2 ;  /* 0x8000000269047221 */ /* 0x000fe20000010000 */
[----:B------:R-:W-:Y:S01]  /*af70*/  FSEL R2, R249, RZ, P1 ;  /* 0x000000fff9027208 */ /* 0x000fe20000800000 */
[----:B--2---:R-:W-:Y:S01]  /*af80*/  IMAD.MOV.U32 R105, RZ, RZ, R33 ;  /* 0x000000ffff697224 */ /* 0x004fe200078e0021 */
[----:B------:R-:W-:Y:S01]  /*af90*/  FSETP.NEU.FTZ.AND P1, PT, R231, -INF , PT ;  /* 0xff800000e700780b */ /* 0x000fe20003f3d000 */
[----:B---3--:R-:W-:Y:S01]  /*afa0*/  FFMA.FTZ R0, R107, c[0x0][0x23c], -R32 ;  /* 0x00008f006b007a23 */ /* 0x008fe20000010820 */
[----:B----4-:R-:W-:Y:S01]  /*afb0*/  MOV R107, R44 ;  /* 0x0000002c006b7202 */ /* 0x010fe20000000f00 */
[----:B------:R-:W-:Y:S02]  /*afc0*/  FMUL.FTZ R33, R231, c[0x0][0x23c] ;  /* 0x00008f00e7217a20 */ /* 0x000fe40000410000 */
[----:B------:R1:W2:Y:S01]  /*afd0*/  MUFU.EX2 R5, R0 ;  /* 0x0000000000057308 */ /* 0x0002a20000000800 */
[----:B------:R-:W-:Y:S01]  /*afe0*/  FADD.FTZ R6, R104, -R2 ;  /* 0x8000000268067221 */ /* 0x000fe20000010000 */
[----:B------:R-:W-:Y:S01]  /*aff0*/  FSEL R2, R248, RZ, P0 ;  /* 0x000000fff8027208 */ /* 0x000fe20000000000 */
[----:B------:R-:W-:Y:S01]  /*b000*/  FMUL.FTZ R4, R4, c[0x0][0x23c] ;  /* 0x00008f0004047a20 */ /* 0x000fe20000410000 */
[----:B------:R-:W-:Y:S01]  /*b010*/  FSEL R33, R33, RZ, P1 ;  /* 0x000000ff21217208 */ /* 0x000fe20000800000 */
[----:B------:R-:W-:Y:S01]  /*b020*/  FMUL.FTZ R6, R6, c[0x0][0x23c] ;  /* 0x00008f0006067a20 */ /* 0x000fe20000410000 */
[----:B------:R-:W-:Y:S01]  /*b030*/  PLOP3.LUT P0, PT, PT, PT, UP0, 0x40, 0x0 ;  /* 0x000000000000781c */ /* 0x000fe20003f0e808 */
[----:B------:R-:W-:Y:S01]  /*b040*/  FADD.FTZ R3, R103, -R2 ;  /* 0x8000000267037221 */ /* 0x000fe20000010000 */
[----:B------:R-:W-:Y:S01]  /*b050*/  FSEL R2, R231, RZ, P1 ;  /* 0x000000ffe7027208 */ /* 0x000fe20000800000 */
[----:B------:R-:W3:Y:S02]  /*b060*/  MUFU.EX2 R101, R6 ;  /* 0x0000000600657308 */ /* 0x000ee40000000800 */
[----:B------:R-:W-:-:S02]  /*b070*/  FMUL.FTZ R3, R3, c[0x0][0x23c] ;  /* 0x00008f0003037a20 */ /* 0x000fc40000410000 */
[----:B-1----:R-:W-:-:S04]  /*b080*/  FFMA.FTZ R0, R180, c[0x0][0x23c], -R32 ;  /* 0x00008f00b4007a23 */ /* 0x002fc80000010820 */
[----:B------:R-:W1:Y:S01]  /*b090*/  MUFU.EX2 R100, R4 ;  /* 0x0000000400647308 */ /* 0x000e620000000800 */
[----:B--2---:R-:W-:Y:S02]  /*b0a0*/  IMAD.MOV.U32 R180, RZ, RZ, R5 ;  /* 0x000000ffffb47224 */ /* 0x004fe400078e0005 */
[----:B------:R-:W-:Y:S02]  /*b0b0*/  FADD.FTZ R5, R102, -R2 ;  /* 0x8000000266057221 */ /* 0x000fe40000010000 */
[----:B------:R-:W-:Y:S02]  /*b0c0*/  FFMA.FTZ R2, R108, c[0x0][0x23c], -R33 ;  /* 0x00008f006c027a23 */ /* 0x000fe40000010821 */
[----:B------:R-:W-:Y:S01]  /*b0d0*/  FMUL.FTZ R5, R5, c[0x0][0x23c] ;  /* 0x00008f0005057a20 */ /* 0x000fe20000410000 */
[----:B------:R2:W-:Y:S01]  /*b0e0*/  MUFU.EX2 R36, R0 ;  /* 0x0000000000247308 */ /* 0x0005e20000000800 */
[-C--:B---3--:R-:W-:Y:S02]  /*b0f0*/  FMUL.FTZ R114, R114, R101.reuse ;  /* 0x0000006572727220 */ /* 0x088fe40000410000 */
[----:B------:R-:W-:-:S02]  /*b100*/  FMUL.FTZ R115, R115, R101 ;  /* 0x0000006573737220 */ /* 0x000fc40000410000 */
[-C--:B------:R-:W-:Y:S02]  /*b110*/  FMUL.FTZ R126, R126, R101.reuse ;  /* 0x000000657e7e7220 */ /* 0x080fe40000410000 */
[----:B------:R-:W-:Y:S01]  /*b120*/  FMUL.FTZ R127, R127, R101 ;  /* 0x000000657f7f7220 */ /* 0x000fe20000410000 */
[----:B------:R3:W-:Y:S01]  /*b130*/  MUFU.EX2 R37, R2 ;  /* 0x0000000200257308 */ /* 0x0007e20000000800 */
[-C--:B-1----:R-:W-:Y:S02]  /*b140*/  FMUL.FTZ R112, R112, R100.reuse ;  /* 0x0000006470707220 */ /* 0x082fe40000410000 */
[-C--:B------:R-:W-:Y:S02]  /*b150*/  FMUL.FTZ R113, R113, R100.reuse ;  /* 0x0000006471717220 */ /* 0x080fe40000410000 */
[-C--:B------:R-:W-:Y:S02]  /*b160*/  FMUL.FTZ R124, R124, R100.reuse ;  /* 0x000000647c7c7220 */ /* 0x080fe40000410000 */
[----:B------:R-:W-:Y:S01]  /*b170*/  FMUL.FTZ R125, R125, R100 ;  /* 0x000000647d7d7220 */ /* 0x000fe20000410000 */
[----:B------:R-:W1:Y:S01]  /*b180*/  MUFU.EX2 R103, R3 ;  /* 0x0000000300677308 */ /* 0x000e620000000800 */
[----:B--2---:R-:W-:-:S02]  /*b190*/  FFMA.FTZ R0, R106, c[0x0][0x23c], -R32 ;  /* 0x00008f006a007a23 */ /* 0x004fc40000010820 */
[-C--:B------:R-:W-:Y:S02]  /*b1a0*/  FMUL.FTZ R128, R128, R100.reuse ;  /* 0x0000006480807220 */ /* 0x080fe40000410000 */
[-C--:B------:R-:W-:Y:S02]  /*b1b0*/  FMUL.FTZ R129, R129, R100.reuse ;  /* 0x0000006481817220 */ /* 0x080fe40000410000 */
[-C--:B------:R-:W-:Y:S01]  /*b1c0*/  FMUL.FTZ R130, R130, R101.reuse ;  /* 0x0000006582827220 */ /* 0x080fe20000410000 */
[----:B------:R2:W-:Y:S01]  /*b1d0*/  MUFU.EX2 R44, R0 ;  /* 0x00000000002c7308 */ /* 0x0005e20000000800 */
[----:B---3--:R-:W-:Y:S02]  /*b1e0*/  FFMA.FTZ R2, R65, c[0x0][0x23c], -R33 ;  /* 0x00008f0041027a23 */ /* 0x008fe40000010821 */
[----:B------:R-:W-:Y:S02]  /*b1f0*/  FMUL.FTZ R131, R131, R101 ;  /* 0x0000006583837220 */ /* 0x000fe40000410000 */
[----:B------:R-:W-:-:S02]  /*b200*/  FMUL.FTZ R140, R140, R100 ;  /* 0x000000648c8c7220 */ /* 0x000fc40000410000 */
[----:B------:R-:W-:Y:S01]  /*b210*/  FMUL.FTZ R141, R141, R100 ;  /* 0x000000648d8d7220 */ /* 0x000fe20000410000 */
[----:B------:R-:W-:Y:S01]  /*b220*/  MUFU.EX2 R52, R2 ;  /* 0x0000000200347308 */ /* 0x000fe20000000800 */
[----:B-1----:R-:W-:Y:S01]  /*b230*/  FMUL.FTZ R116, R116, R103 ;  /* 0x0000006774747220 */ /* 0x002fe20000410000 */
[----:B------:R-:W-:Y:S01]  /*b240*/  MOV R3, R23 ;  /* 0x0000001700037202 */ /* 0x000fe20000000f00 */
        /* <DEDUP_REMOVED lines=8> */
[----:B------:R-:W2:Y:S01]  /*b2d0*/  MUFU.EX2 R104, R0 ;  /* 0x0000000000687308 */ /* 0x000ea20000000800 */
[----:B------:R-:W-:Y:S02]  /*b2e0*/  FMUL.FTZ R137, R137, R103 ;  /* 0x0000006789897220 */ /* 0x000fe40000410000 */
[-C--:B------:R-:W-:Y:S02]  /*b2f0*/  FMUL.FTZ R142, R142, R101.reuse ;  /* 0x000000658e8e7220 */ /* 0x080fe40000410000 */
[----:B------:R-:W-:-:S02]  /*b300*/  FMUL.FTZ R143, R143, R101 ;  /* 0x000000658f8f7220 */ /* 0x000fc40000410000 */
[----:B------:R-:W-:Y:S02]  /*b310*/  FMUL.FTZ R144, R144, R100 ;  /* 0x0000006490907220 */ /* 0x000fe40000410000 */
[-C--:B-1----:R-:W-:Y:S02]  /*b320*/  FMUL.FTZ R118, R118, R102.reuse ;  /* 0x0000006676767220 */ /* 0x082fe40000410000 */
[-C--:B------:R-:W-:Y:S02]  /*b330*/  FMUL.FTZ R119, R119, R102.reuse ;  /* 0x0000006677777220 */ /* 0x080fe40000410000 */
[-C--:B------:R-:W-:Y:S02]  /*b340*/  FMUL.FTZ R122, R122, R102.reuse ;  /* 0x000000667a7a7220 */ /* 0x080fe40000410000 */
[----:B------:R-:W-:Y:S01]  /*b350*/  FMUL.FTZ R123, R123, R102 ;  /* 0x000000667b7b7220 */ /* 0x000fe20000410000 */
[----:B--2---:R-:W-:Y:S01]  /*b360*/  F2FP.PACK_AB R2, R104, R44 ;  /* 0x0000002c6802723e */ /* 0x004fe200000000ff */
[----:B------:R-:W-:Y:S01]  /*b370*/  FFMA.FTZ R0, R181, c[0x0][0x23c], -R33 ;  /* 0x00008f00b5007a23 */ /* 0x000fe20000010821 */
[----:B------:R-:W-:Y:S01]  /*b380*/  MOV R181, R57 ;  /* 0x0000003900b57202 */ /* 0x000fe20000000f00 */
[----:B------:R-:W-:-:S02]  /*b390*/  IMAD.MOV.U32 R57, RZ, RZ, R42 ;  /* 0x000000ffff397224 */ /* 0x000fc400078e002a */
[----:B------:R1:W-:Y:S01]  /*b3a0*/  MUFU.EX2 R42, R0 ;  /* 0x00000000002a7308 */ /* 0x0003e20000000800 */
[-C--:B------:R-:W-:Y:S02]  /*b3b0*/  FMUL.FTZ R134, R134, R102.reuse ;  /* 0x0000006686867220 */ /* 0x080fe40000410000 */
[-C--:B------:R-:W-:Y:S02]  /*b3c0*/  FMUL.FTZ R135, R135, R102.reuse ;  /* 0x0000006687877220 */ /* 0x080fe40000410000 */
[-C--:B------:R-:W-:Y:S02]  /*b3d0*/  FMUL.FTZ R138, R138, R102.reuse ;  /* 0x000000668a8a7220 */ /* 0x080fe40000410000 */
[----:B------:R-:W-:Y:S02]  /*b3e0*/  FMUL.FTZ R139, R139, R102 ;  /* 0x000000668b8b7220 */ /* 0x000fe40000410000 */
[----:B------:R-:W-:Y:S02]  /*b3f0*/  FMUL.FTZ R145, R145, R100 ;  /* 0x0000006491917220 */ /* 0x000fe40000410000 */
[----:B------:R-:W-:-:S02]  /*b400*/  FMUL.FTZ R146, R146, R101 ;  /* 0x0000006592927220 */ /* 0x000fc40000410000 */
[----:B------:R-:W-:Y:S02]  /*b410*/  FMUL.FTZ R147, R147, R101 ;  /* 0x0000006593937220 */ /* 0x000fe40000410000 */
[-C--:B------:R-:W-:Y:S02]  /*b420*/  FMUL.FTZ R148, R148, R103.reuse ;  /* 0x0000006794947220 */ /* 0x080fe40000410000 */
[----:B-1----:R-:W-:Y:S02]  /*b430*/  FFMA.FTZ R0, R109, c[0x0][0x23c], -R33 ;  /* 0x00008f006d007a23 */ /* 0x002fe40000010821 */
[----:B------:R-:W-:Y:S02]  /*b440*/  FMUL.FTZ R149, R149, R103 ;  /* 0x0000006795957220 */ /* 0x000fe40000410000 */
[----:B------:R1:W2:Y:S01]  /*b450*/  MUFU.EX2 R109, R0 ;  /* 0x00000000006d7308 */ /* 0x0002a20000000800 */
[-C--:B------:R-:W-:Y:S02]  /*b460*/  FMUL.FTZ R150, R150, R102.reuse ;  /* 0x0000006696967220 */ /* 0x080fe40000410000 */
[----:B------:R-:W-:-:S02]  /*b470*/  FMUL.FTZ R151, R151, R102 ;  /* 0x0000006697977220 */ /* 0x000fc40000410000 */
[-C--:B------:R-:W-:Y:S02]  /*b480*/  FMUL.FTZ R152, R152, R103.reuse ;  /* 0x0000006798987220 */ /* 0x080fe40000410000 */
[----:B------:R-:W-:Y:S02]  /*b490*/  FMUL.FTZ R153, R153, R103 ;  /* 0x0000006799997220 */ /* 0x000fe40000410000 */
[-C--:B------:R-:W-:Y:S02]  /*b4a0*/  FMUL.FTZ R154, R154, R102.reuse ;  /* 0x000000669a9a7220 */ /* 0x080fe40000410000 */
[----:B------:R-:W-:Y:S02]  /*b4b0*/  FMUL.FTZ R155, R155, R102 ;  /* 0x000000669b9b7220 */ /* 0x000fe40000410000 */
[-C--:B------:R-:W-:Y:S02]  /*b4c0*/  FMUL.FTZ R156, R156, R100.reuse ;  /* 0x000000649c9c7220 */ /* 0x080fe40000410000 */
[----:B------:R-:W-:Y:S01]  /*b4d0*/  FMUL.FTZ R157, R157, R100 ;  /* 0x000000649d9d7220 */ /* 0x000fe20000410000 */
[----:B-1----:R-:W-:Y:S01]  /*b4e0*/  F2FP.PACK_AB R0, R58, R43 ;  /* 0x0000002b3a00723e */ /* 0x002fe200000000ff */
[----:B------:R-:W-:-:S02]  /*b4f0*/  FMUL.FTZ R158, R158, R101 ;  /* 0x000000659e9e7220 */ /* 0x000fc40000410000 */
[----:B------:R-:W-:Y:S01]  /*b500*/  FMUL.FTZ R159, R159, R101 ;  /* 0x000000659f9f7220 */ /* 0x000fe20000410000 */
[----:B------:R-:W-:Y:S01]  /*b510*/  LOP3.LUT R10, R10, R0, RZ, 0xc0, !PT ;  /* 0x000000000a0a7212 */ /* 0x000fe200078ec0ff */
[----:B------:R-:W-:Y:S01]  /*b520*/  IMAD.MOV.U32 R108, RZ, RZ, R22 ;  /* 0x000000ffff6c7224 */ /* 0x000fe200078e0016 */
[----:B------:R-:W-:Y:S01]  /*b530*/  F2FP.PACK_AB R0, R40, R107 ;  /* 0x0000006b2800723e */ /* 0x000fe200000000ff */
[-C--:B------:R-:W-:Y:S02]  /*b540*/  FMUL.FTZ R160, R160, R100.reuse ;  /* 0x00000064a0a07220 */ /* 0x080fe40000410000 */
[----:B------:R-:W-:Y:S01]  /*b550*/  FMUL.FTZ R161, R161, R100 ;  /* 0x00000064a1a17220 */ /* 0x000fe20000410000 */
[----:B------:R-:W-:Y:S01]  /*b560*/  LOP3.LUT R11, R11, R0, RZ, 0xc0, !PT ;  /* 0x000000000b0b7212 */ /* 0x000fe200078ec0ff */
[----:B------:R-:W-:Y:S01]  /*b570*/  FMUL.FTZ R162, R162, R101 ;  /* 0x00000065a2a27220 */ /* 0x000fe20000410000 */
[----:B------:R-:W-:Y:S01]  /*b580*/  F2FP.PACK_AB R0, R45, R181 ;  /* 0x000000b52d00723e */ /* 0x000fe200000000ff */
[----:B------:R-:W-:-:S02]  /*b590*/  FMUL.FTZ R163, R163, R101 ;  /* 0x00000065a3a37220 */ /* 0x000fc40000410000 */
[-C--:B------:R-:W-:Y:S01]  /*b5a0*/  FMUL.FTZ R164, R164, R103.reuse ;  /* 0x00000067a4a47220 */ /* 0x080fe20000410000 */
[----:B------:R-:W-:Y:S01]  /*b5b0*/  LOP3.LUT R8, R8, R0, RZ, 0xc0, !PT ;  /* 0x0000000008087212 */ /* 0x000fe200078ec0ff */
[----:B------:R-:W-:Y:S01]  /*b5c0*/  FMUL.FTZ R165, R165, R103 ;  /* 0x00000067a5a57220 */ /* 0x000fe20000410000 */
[----:B------:R-:W-:Y:S01]  /*b5d0*/  F2FP.PACK_AB R0, R41, R105 ;  /* 0x000000692900723e */ /* 0x000fe200000000ff */
[-C--:B------:R-:W-:Y:S02]  /*b5e0*/  FMUL.FTZ R166, R166, R102.reuse ;  /* 0x00000066a6a67220 */ /* 0x080fe40000410000 */
[----:B------:R-:W-:Y:S01]  /*b5f0*/  FMUL.FTZ R167, R167, R102 ;  /* 0x00000066a7a77220 */ /* 0x000fe20000410000 */
[----:B------:R-:W-:Y:S01]  /*b600*/  LOP3.LUT R9, R9, R0, RZ, 0xc0, !PT ;  /* 0x0000000009097212 */ /* 0x000fe200078ec0ff */
[----:B------:R-:W-:Y:S01]  /*b610*/  HSET2.LE.AND R0, R19, R179, PT ;  /* 0x000000b313007233 */ /* 0x000fe20003803000 */
[-C--:B------:R-:W-:Y:S02]  /*b620*/  FMUL.FTZ R88, R88, R103.reuse ;  /* 0x0000006758587220 */ /* 0x080fe40000410000 */
[----:B------:R-:W-:-:S02]  /*b630*/  FMUL.FTZ R89, R89, R103 ;  /* 0x0000006759597220 */ /* 0x000fc40000410000 */
[----:B------:R-:W-:Y:S01]  /*b640*/  LOP3.LUT R6, R0, R2, RZ, 0xc0, !PT ;  /* 0x0000000200067212 */ /* 0x000fe200078ec0ff */
[--C-:B------:R-:W-:Y:S01]  /*b650*/  HSET2.LE.AND R0, R18, R179.reuse, PT ;  /* 0x000000b312007233 */ /* 0x100fe20003803000 */
[----:B------:R-:W-:Y:S01]  /*b660*/  F2FP.PACK_AB R2, R52, R37 ;  /* 0x000000253402723e */ /* 0x000fe200000000ff */
[C---:B------:R-:W-:Y:S01]  /*b670*/  HMMA.16816.F32 R112, R8.reuse, R12, R112 ;  /* 0x0000000c0870723c */ /* 0x040fe20000001870 */
[----:B------:R-:W-:Y:S02]  /*b680*/  FMUL.FTZ R90, R90, R102 ;  /* 0x000000665a5a7220 */ /* 0x000fe40000410000 */
[----:B------:R-:W-:Y:S01]  /*b690*/  LOP3.LUT R7, R0, R2, RZ, 0xc0, !PT ;  /* 0x0000000200077212 */ /* 0x000fe200078ec0ff */
[--C-:B------:R-:W-:Y:S01]  /*b6a0*/  HSET2.LE.AND R0, R17, R179.reuse, PT ;  /* 0x000000b311007233 */ /* 0x100fe20003803000 */
[----:B------:R-:W-:Y:S01]  /*b6b0*/  F2FP.PACK_AB R2, R36, R180 ;  /* 0x000000b42402723e */ /* 0x000fe200000000ff */
[----:B------:R-:W-:Y:S02]  /*b6c0*/  FMUL.FTZ R91, R91, R102 ;  /* 0x000000665b5b7220 */ /* 0x000fe40000410000 */
[----:B------:R-:W-:Y:S01]  /*b6d0*/  HMMA.16816.F32 R184, R8, R14, R124 ;  /* 0x0000000e08b8723c */ /* 0x000fe2000000187c */
[----:B------:R-:W-:Y:S01]  /*b6e0*/  LOP3.LUT R4, R0, R2, RZ, 0xc0, !PT ;  /* 0x0000000200047212 */ /* 0x000fe200078ec0ff */
[----:B------:R-:W-:Y:S01]  /*b6f0*/  HSET2.LE.AND R2, R16, R179, PT ;  /* 0x000000b310027233 */ /* 0x000fe20003803000 */
[----:B--2---:R-:W-:Y:S01]  /*b700*/  F2FP.PACK_AB R0, R109, R42 ;  /* 0x0000002a6d00723e */ /* 0x004fe200000000ff */
[----:B------:R-:W1:Y:S01]  /*b710*/  LDSM.16.MT88.4 R16, [R218+0x9000] ;  /* 0x00900000da10783b */ /* 0x000e620000004200 */
[----:B------:R-:W-:-:S02]  /*b720*/  FMUL.FTZ R72, R72, R103 ;  /* 0x0000006748487220 */ /* 0x000fc40000410000 */
[----:B------:R-:W-:Y:S01]  /*b730*/  LOP3.LUT R5, R2, R0, RZ, 0xc0, !PT ;  /* 0x0000000002057212 */ /* 0x000fe200078ec0ff */
[----:B------:R-:W-:Y:S01]  /*b740*/  IMAD.MOV.U32 R0, RZ, RZ, R52 ;  /* 0x000000ffff007224 */ /* 0x000fe200078e0034 */
[----:B------:R-:W-:Y:S01]  /*b750*/  MOV R52, R20 ;  /* 0x0000001400347202 */ /* 0x000fe20000000f00 */
[-C--:B------:R-:W-:Y:S01]  /*b760*/  FMUL.FTZ R73, R73, R103.reuse ;  /* 0x0000006749497220 */ /* 0x080fe20000410000 */
[----:B------:R-:W-:Y:S01]  /*b770*/  LDSM.16.MT88.4 R20, [R218+0xb000] ;  /* 0x00b00000da14783b */ /* 0x000fe20000004200 */
[-C--:B------:R-:W-:Y:S02]  /*b780*/  FMUL.FTZ R74, R74, R102.reuse ;  /* 0x000000664a4a7220 */ /* 0x080fe40000410000 */
[----:B------:R-:W-:Y:S01]  /*b790*/  HMMA.16816.F32 R116, R4, R12, R116 ;  /* 0x0000000c0474723c */ /* 0x000fe20000001874 */
[----:B------:R-:W-:Y:S02]  /*b7a0*/  FMUL.FTZ R75, R75, R102 ;  /* 0x000000664b4b7220 */ /* 0x000fe40000410000 */
[----:B------:R-:W-:-:S02]  /*b7b0*/  FMUL.FTZ R76, R76, R103 ;  /* 0x000000674c4c7220 */ /* 0x000fc40000410000 */
[-C--:B------:R-:W-:Y:S02]  /*b7c0*/  FMUL.FTZ R77, R77, R103.reuse ;  /* 0x000000674d4d7220 */ /* 0x080fe40000410000 */
[-C--:B------:R-:W-:Y:S01]  /*b7d0*/  FMUL.FTZ R78, R78, R102.reuse ;  /* 0x000000664e4e7220 */ /* 0x080fe20000410000 */
[----:B------:R-:W-:Y:S01]  /*b7e0*/  HMMA.16816.F32 R120, R4, R14, R120 ;  /* 0x0000000e0478723c */ /* 0x000fe20000001878 */
[----:B------:R-:W2:Y:S01]  /*b7f0*/  LDSM.16.MT88.4 R12, [R216+0xa000] ;  /* 0x00a00000d80c783b */ /* 0x000ea20000004200 */
[-C--:B------:R-:W-:Y:S02]  /*b800*/  FMUL.FTZ R79, R79, R102.reuse ;  /* 0x000000664f4f7220 */ /* 0x080fe40000410000 */
[-C--:B------:R-:W-:Y:S02]  /*b810*/  FMUL.FTZ R92, R92, R103.reuse ;  /* 0x000000675c5c7220 */ /* 0x080fe40000410000 */
[----:B------:R-:W-:Y:S02]  /*b820*/  FMUL.FTZ R93, R93, R103 ;  /* 0x000000675d5d7220 */ /* 0x000fe40000410000 */
[----:B------:R-:W-:-:S02]  /*b830*/  FMUL.FTZ R94, R94, R102 ;  /* 0x000000665e5e7220 */ /* 0x000fc40000410000 */
[----:B------:R-:W-:Y:S02]  /*b840*/  FMUL.FTZ R95, R95, R102 ;  /* 0x000000665f5f7220 */ /* 0x000fe40000410000 */
[-C--:B------:R-:W-:Y:S02]  /*b850*/  FMUL.FTZ R68, R68, R100.reuse ;  /* 0x0000006444447220 */ /* 0x080fe40000410000 */
[----:B------:R-:W-:Y:S02]  /*b860*/  FMUL.FTZ R69, R69, R100 ;  /* 0x0000006445457220 */ /* 0x000fe40000410000 */
[-C--:B------:R-:W-:Y:S02]  /*b870*/  FMUL.FTZ R70, R70, R101.reuse ;  /* 0x0000006546467220 */ /* 0x080fe40000410000 */
[----:B------:R-:W-:Y:S02]  /*b880*/  FMUL.FTZ R71, R71, R101 ;  /* 0x0000006547477220 */ /* 0x000fe40000410000 */
[----:B------:R-:W-:Y:S01]  /*b890*/  IMAD.MOV.U32 R2, RZ, RZ, R66 ;  /* 0x000000ffff027224 */ /* 0x000fe200078e0042 */
[----:B-1----:R-:W-:Y:S01]  /*b8a0*/  HMMA.16816.F32 R128, R8, R16, R128 ;  /* 0x000000100880723c */ /* 0x002fe20000001880 */
[----:B------:R-:W-:-:S02]  /*b8b0*/  IMAD.MOV.U32 R106, RZ, RZ, R62 ;  /* 0x000000ffff6a7224 */ /* 0x000fc400078e003e */
[-C--:B------:R-:W-:Y:S02]  /*b8c0*/  FMUL.FTZ R168, R168, R103.reuse ;  /* 0x00000067a8a87220 */ /* 0x080fe40000410000 */
[----:B------:R-:W-:Y:S02]  /*b8d0*/  FMUL.FTZ R169, R169, R103 ;  /* 0x00000067a9a97220 */ /* 0x000fe40000410000 */
[-C--:B------:R-:W-:Y:S01]  /*b8e0*/  FMUL.FTZ R170, R170, R102.reuse ;  /* 0x00000066aaaa7220 */ /* 0x080fe20000410000 */
[----:B------:R-:W-:Y:S01]  /*b8f0*/  HMMA.16816.F32 R132, R4, R16, R132 ;  /* 0x000000100484723c */ /* 0x000fe20000001884 */
[----:B------:R-:W-:Y:S02]  /*b900*/  FMUL.FTZ R171, R171, R102 ;  /* 0x00000066abab7220 */ /* 0x000fe40000410000 */
[-C--:B------:R-:W-:Y:S02]  /*b910*/  FMUL.FTZ R172, R172, R100.reuse ;  /* 0x00000064acac7220 */ /* 0x080fe40000410000 */
[----:B------:R-:W-:-:S02]  /*b920*/  FMUL.FTZ R173, R173, R100 ;  /* 0x00000064adad7220 */ /* 0x000fc40000410000 */
[-C--:B------:R-:W-:Y:S01]  /*b930*/  FMUL.FTZ R174, R174, R101.reuse ;  /* 0x00000065aeae7220 */ /* 0x080fe20000410000 */
[-C--:B------:R-:W-:Y:S01]  /*b940*/  HMMA.16816.F32 R136, R4, R18.reuse, R136 ;  /* 0x000000120488723c */ /* 0x080fe20000001888 */
[-C--:B------:R-:W-:Y:S02]  /*b950*/  FMUL.FTZ R175, R175, R101.reuse ;  /* 0x00000065afaf7220 */ /* 0x080fe40000410000 */
[-C--:B------:R-:W-:Y:S02]  /*b960*/  FMUL.FTZ R80, R80, R100.reuse ;  /* 0x0000006450507220 */ /* 0x080fe40000410000 */
[----:B------:R-:W-:Y:S02]  /*b970*/  FMUL.FTZ R81, R81, R100 ;  /* 0x0000006451517220 */ /* 0x000fe40000410000 */
[-C--:B------:R-:W-:Y:S01]  /*b980*/  FMUL.FTZ R82, R82, R101.reuse ;  /* 0x0000006552527220 */ /* 0x080fe20000410000 */
[----:B------:R-:W-:Y:S01]  /*b990*/  HMMA.16816.F32 R124, R8, R18, R140 ;  /* 0x00000012087c723c */ /* 0x000fe2000000188c */
[----:B------:R-:W1:Y:S01]  /*b9a0*/  LDSM.16.MT88.4 R16, [R218+0xa000] ;  /* 0x00a00000da10783b */ /* 0x000e620000004200 */
[----:B------:R-:W-:-:S02]  /*b9b0*/  FMUL.FTZ R83, R83, R101 ;  /* 0x0000006553537220 */ /* 0x000fc40000410000 */
[-C--:B------:R-:W-:Y:S02]  /*b9c0*/  FMUL.FTZ R84, R84, R100.reuse ;  /* 0x0000006454547220 */ /* 0x080fe40000410000 */
[----:B------:R-:W-:Y:S01]  /*b9d0*/  FMUL.FTZ R85, R85, R100 ;  /* 0x0000006455557220 */ /* 0x000fe20000410000 */
[----:B------:R-:W-:Y:S01]  /*b9e0*/  MOV R141, R44 ;  /* 0x0000002c008d7202 */ /* 0x000fe20000000f00 */
[-C--:B--2---:R-:W-:Y:S01]  /*b9f0*/  HMMA.16816.F32 R144, R8, R12.reuse, R144 ;  /* 0x0000000c0890723c */ /* 0x084fe20000001890 */
[-C--:B------:R-:W-:Y:S02]  /*ba00*/  FMUL.FTZ R86, R86, R101.reuse ;  /* 0x0000006556567220 */ /* 0x080fe40000410000 */
[----:B------:R-:W-:Y:S02]  /*ba10*/  FMUL.FTZ R87, R87, R101 ;  /* 0x0000006557577220 */ /* 0x000fe40000410000 */
[----:B------:R-:W-:Y:S02]  /*ba20*/  IMAD.MOV.U32 R142, RZ, RZ, R46 ;  /* 0x000000ffff8e7224 */ /* 0x000fe400078e002e */
[----:B------:R-:W-:Y:S01]  /*ba30*/  IMAD.MOV.U32 R143, RZ, RZ, R47 ;  /* 0x000000ffff8f7224 */ /* 0x000fe200078e002f */
[----:B------:R-:W-:Y:S01]  /*ba40*/  HMMA.16816.F32 R148, R4, R12, R148 ;  /* 0x0000000c0494723c */ /* 0x000fe20000001894 */
[----:B------:R-:W-:-:S02]  /*ba50*/  FMUL.FTZ R96, R96, R100 ;  /* 0x0000006460607220 */ /* 0x000fc40000410000 */
[----:B------:R-:W-:Y:S02]  /*ba60*/  FMUL.FTZ R97, R97, R100 ;  /* 0x0000006461617220 */ /* 0x000fe40000410000 */
[-C--:B------:R-:W-:Y:S02]  /*ba70*/  FMUL.FTZ R98, R98, R101.reuse ;  /* 0x0000006562627220 */ /* 0x080fe40000410000 */
[----:B------:R-:W-:Y:S01]  /*ba80*/  FMUL.FTZ R99, R99, R101 ;  /* 0x0000006563637220 */ /* 0x000fe20000410000 */
[----:B------:R-:W-:Y:S01]  /*ba90*/  HMMA.16816.F32 R152, R4, R14, R152 ;  /* 0x0000000e0498723c */ /* 0x000fe20000001898 */
[----:B------:R-:W-:-:S07]  /*baa0*/  IMAD.MOV.U32 R140, RZ, RZ, R3 ;  /* 0x000000ffff8c7224 */ /* 0x000fce00078e0003 */
[C---:B------:R-:W-:Y:S01]  /*bab0*/  HMMA.16816.F32 R156, R8.reuse, R14, R156 ;  /* 0x0000000e089c723c */ /* 0x040fe2000000189c */
[----:B------:R-:W2:Y:S07]  /*bac0*/  LDSM.16.MT88.4 R12, [R216+0xb000] ;  /* 0x00b00000d80c783b */ /* 0x000eae0000004200 */
[-C--:B-1----:R-:W-:Y:S08]  /*bad0*/  HMMA.16816.F32 R160, R8, R16.reuse, R160 ;  /* 0x0000001008a0723c */ /* 0x082ff000000018a0 */
[C---:B------:R-:W-:Y:S07]  /*bae0*/  HMMA.16816.F32 R164, R4.reuse, R16, R164 ;  /* 0x0000001004a4723c */ /* 0x040fee00000018a4 */
[----:B------:R-:W-:Y:S01]  /*baf0*/  IMAD.MOV.U32 R17, RZ, RZ, R58 ;  /* 0x000000ffff117224 */ /* 0x000fe200078e003a */
[----:B------:R-:W-:Y:S01]  /*bb00*/  MOV R16, R57 ;  /* 0x0000003900107202 */ /* 0x000fe20000000f00 */
[C---:B------:R-:W-:Y:S08]  /*bb10*/  HMMA.16816.F32 R168, R4.reuse, R18, R168 ;  /* 0x0000001204a8723c */ /* 0x040ff000000018a8 */
[C---:B------:R-:W-:Y:S07]  /*bb20*/  HMMA.16816.F32 R56, R4.reuse, R20, R88 ;  /* 0x000000140438723c */ /* 0x040fee0000001858 */
[----:B------:R-:W-:Y:S01]  /*bb30*/  MOV R90, R0 ;  /* 0x00000000005a7202 */ /* 0x000fe20000000f00 */
[----:B--2---:R-:W-:Y:S01]  /*bb40*/  HMMA.16816.F32 R64, R4, R12, R72 ;  /* 0x0000000c0440723c */ /* 0x004fe20000001848 */
[----:B------:R-:W-:Y:S01]  /*bb50*/  MOV R89, R55 ;  /* 0x0000003700597202 */ /* 0x000fe20000000f00 */
[----:B------:R-:W-:-:S02]  /*bb60*/  IMAD.MOV.U32 R88, RZ, RZ, R54 ;  /* 0x000000ffff587224 */ /* 0x000fc400078e0036 */
[----:B------:R-:W-:Y:S02]  /*bb70*/  FFMA.FTZ R0, R199, c[0x0][0x23c], -R35 ;  /* 0x00008f00c7007a23 */ /* 0x000fe40000010823 */
[----:B------:R-:W-:Y:S02]  /*bb80*/  IMAD.MOV.U32 R91, RZ, RZ, R2 ;  /* 0x000000ffff5b7224 */ /* 0x000fe400078e0002 */
[----:B------:R-:W-:Y:S01]  /*bb90*/  IMAD.MOV.U32 R74, RZ, RZ, R52 ;  /* 0x000000ffff4a7224 */ /* 0x000fe200078e0034 */
[----:B------:R-:W-:Y:S01]  /*bba0*/  HMMA.16816.F32 R60, R4, R14, R76 ;  /* 0x0000000e043c723c */ /* 0x000fe2000000184c */
[----:B------:R-:W-:Y:S02]  /*bbb0*/  IMAD.MOV.U32 R75, RZ, RZ, R53 ;  /* 0x000000ffff4b7224 */ /* 0x000fe400078e0035 */
[----:B------:R-:W-:-:S04]  /*bbc0*/  FFMA.FTZ R2, R197, c[0x0][0x23c], -R34 ;  /* 0x00008f00c5027a23 */ /* 0x000fc80000010822 */
[----:B------:R-:W-:Y:S01]  /*bbd0*/  IMAD.MOV.U32 R77, RZ, RZ, R42 ;  /* 0x000000ffff4d7224 */ /* 0x000fe200078e002a */
[----:B------:R-:W-:Y:S01]  /*bbe0*/  HMMA.16816.F32 R52, R4, R22, R92 ;  /* 0x000000160434723c */ /* 0x000fe2000000185c */
[----:B------:R-:W-:Y:S01]  /*bbf0*/  MOV R76, R40 ;  /* 0x00000028004c7202 */ /* 0x000fe20000000f00 */
[----:B------:R-:W-:Y:S01]  /*bc00*/  IMAD.MOV.U32 R78, RZ, RZ, R108 ;  /* 0x000000ffff4e7224 */ /* 0x000fe200078e006c */
[----:B------:R-:W-:-:S04]  /*bc10*/  MOV R79, R109 ;  /* 0x0000006d004f7202 */ /* 0x000fc80000000f00 */
[----:B------:R-:W-:Y:S01]  /*bc20*/  MOV R94, R43 ;  /* 0x0000002b005e7202 */ /* 0x000fe20000000f00 */
[----:B------:R-:W-:Y:S01]  /*bc30*/  IMAD.MOV.U32 R95, RZ, RZ, R41 ;  /* 0x000000ffff5f7224 */ /* 0x000fe200078e0029 */
[----:B------:R-:W-:Y:S01]  /*bc40*/  HMMA.16816.F32 R172, R8, R18, R172 ;  /* 0x0000001208ac723c */ /* 0x000fe200000018ac */
[----:B------:R-:W-:Y:S02]  /*bc50*/  IMAD.MOV.U32 R92, RZ, RZ, R106 ;  /* 0x000000ffff5c7224 */ /* 0x000fe400078e006a */
[----:B------:R-:W-:-:S04]  /*bc60*/  IMAD.MOV.U32 R93, RZ, RZ, R107 ;  /* 0x000000ffff5d7224 */ /* 0x000fc800078e006b */
[----:B------:R-:W-:Y:S01]  /*bc70*/  MOV R19, R104 ;  /* 0x0000006800137202 */ /* 0x000fe20000000f00 */
[----:B------:R-:W-:Y:S01]  /*bc80*/  HMMA.16816.F32 R40, R8, R12, R68 ;  /* 0x0000000c0828723c */ /* 0x000fe20000001844 */
[----:B------:R1:W-:Y:S01]  /*bc90*/  MUFU.EX2 R68, R0 ;  /* 0x0000000000447308 */ /* 0x0003e20000000800 */
[----:B------:R-:W-:-:S05]  /*bca0*/  IMAD.MOV.U32 R18, RZ, RZ, R105 ;  /* 0x000000ffff127224 */ /* 0x000fca00078e0069 */
[----:B------:R-:W-:Y:S01]  /*bcb0*/  MOV R70, R45 ;  /* 0x0000002d00467202 */ /* 0x000fe20000000f00 */
[----:B------:R-:W-:Y:S01]  /*bcc0*/  HMMA.16816.F32 R104, R8, R14, R80 ;  /* 0x0000000e0868723c */ /* 0x000fe20000001850 */
[----:B------:R2:W-:Y:S01]  /*bcd0*/  MUFU.EX2 R81, R2 ;  /* 0x0000000200517308 */ /* 0x0005e20000000800 */
[----:B------:R-:W-:Y:S02]  /*bce0*/  IMAD.MOV.U32 R71, RZ, RZ, R110 ;  /* 0x000000ffff477224 */ /* 0x000fe400078e006e */
[----:B------:R-:W-:-:S03]  /*bcf0*/  IMAD.MOV.U32 R69, RZ, RZ, R111 ;  /* 0x000000ffff457224 */ /* 0x000fc600078e006f */
[----:B------:R-:W-:Y:S01]  /*bd00*/  MOV R82, R18 ;  /* 0x0000001200527202 */ /* 0x000fe20000000f00 */
[C---:B------:R-:W-:Y:S01]  /*bd10*/  HMMA.16816.F32 R44, R8.reuse, R20, R84 ;  /* 0x00000014082c723c */ /* 0x040fe20000001854 */
[----:B-1----:R-:W-:Y:S02]  /*bd20*/  FFMA.FTZ R0, R198, c[0x0][0x23c], -R35 ;  /* 0x00008f00c6007a23 */ /* 0x002fe40000010823 */
[----:B------:R-:W-:Y:S02]  /*bd30*/  IMAD.MOV.U32 R18, RZ, RZ, R92 ;  /* 0x000000ffff127224 */ /* 0x000fe400078e005c */
[----:B------:R1:W-:Y:S01]  /*bd40*/  MUFU.EX2 R73, R0 ;  /* 0x0000000000497308 */ /* 0x0003e20000000800 */
[----:B------:R-:W-:Y:S01]  /*bd50*/  IMAD.MOV.U32 R92, RZ, RZ, R89 ;  /* 0x000000ffff5c7224 */ /* 0x000fe200078e0059 */
[----:B------:R-:W-:Y:S01]  /*bd60*/  MOV R89, R91 ;  /* 0x0000005b00597202 */ /* 0x000fe20000000f00 */
[----:B------:R-:W-:Y:S01]  /*bd70*/  HMMA.16816.F32 R108, R8, R22, R96 ;  /* 0x00000016086c723c */ /* 0x000fe20000001860 */
[----:B--2---:R-:W-:Y:S01]  /*bd80*/  LOP3.LUT R2, R25, UR8, R30, 0x96, !PT ;  /* 0x0000000819027c12 */ /* 0x004fe2000f8e961e */
[----:B------:R-:W-:Y:S01]  /*bd90*/  IMAD.MOV.U32 R91, RZ, RZ, R17 ;  /* 0x000000ffff5b7224 */ /* 0x000fe200078e0011 */
[----:B------:R-:W-:Y:S03]  /*bda0*/  LDSM.16.MT88.4 R20, [R218+0xa400] ;  /* 0x00a40000da14783b */ /* 0x000fe60000004200 */
[----:B------:R-:W-:-:S05]  /*bdb0*/  IMAD.WIDE.U32 R2, R2, -0x2daee0ad, RZ ;  /* 0xd2511f5302027825 */ /* 0x000fca00078e00ff */
[----:B------:R-:W-:Y:S01]  /*bdc0*/  LOP3.LUT R12, R2, 0xff, RZ, 0xc0, !PT ;  /* 0x000000ff020c7812 */ /* 0x000fe200078ec0ff */
[--C-:B-1----:R-:W-:Y:S01]  /*bdd0*/  FFMA.FTZ R0, R196, c[0x0][0x23c], -R35.reuse ;  /* 0x00008f00c4007a23 */ /* 0x102fe20000010823 */
[--C-:B------:R-:W-:Y:S02]  /*bde0*/  SHF.R.U32.HI R9, RZ, 0x10, R2.reuse ;  /* 0x00000010ff097819 */ /* 0x100fe40000011602 */
[----:B------:R-:W-:Y:S01]  /*bdf0*/  SHF.R.U32.HI R11, RZ, 0x18, R2 ;  /* 0x00000018ff0b7819 */ /* 0x000fe20000011602 */
[----:B------:R1:W-:Y:S02]  /*be00*/  MUFU.EX2 R80, R0 ;  /* 0x0000000000507308 */ /* 0x0003e40000000800 */
[----:B-1----:R-:W-:Y:S02]  /*be10*/  FFMA.FTZ R0, R192, c[0x0][0x23c], -R35 ;  /* 0x00008f00c0007a23 */ /* 0x002fe40000010823 */
[----:B------:R-:W-:Y:S01]  /*be20*/  IMAD.MOV.U32 R192, RZ, RZ, R82 ;  /* 0x000000ffffc07224 */ /* 0x000fe200078e0052 */
[----:B------:R-:W-:-:S03]  /*be30*/  MOV R82, R93 ;  /* 0x0000005d00527202 */ /* 0x000fc60000000f00 */
[----:B------:R1:W-:Y:S02]  /*be40*/  MUFU.EX2 R87, R0 ;  /* 0x0000000000577308 */ /* 0x0003e40000000800 */
[----:B-1----:R-:W-:-:S06]  /*be50*/  FFMA.FTZ R0, R200, c[0x0][0x23c], -R34 ;  /* 0x00008f00c8007a23 */ /* 0x002fcc0000010822 */
[----:B------:R1:W-:Y:S02]  /*be60*/  MUFU.EX2 R72, R0 ;  /* 0x0000000000487308 */ /* 0x0003e40000000800 */
[----:B-1----:R-:W-:Y:S02]  /*be70*/  LOP3.LUT R0, R27, UR8, R50, 0x96, !PT ;  /* 0x000000081b007c12 */ /* 0x002fe4000f8e9632 */
[----:B------:R-:W1:Y:S01]  /*be80*/  LDSM.16.MT88.4 R24, [R216+0x9400] ;  /* 0x00940000d818783b */ /* 0x000e620000004200 */
[----:B------:R-:W-:Y:S01]  /*be90*/  MOV R50, R69 ;  /* 0x0000004500327202 */ /* 0x000fe20000000f00 */
[----:B------:R-:W-:Y:S02]  /*bea0*/  IMAD.MOV.U32 R69, RZ, RZ, R92 ;  /* 0x000000ffff457224 */ /* 0x000fe400078e005c */
[----:B------:R-:W-:-:S04]  /*beb0*/  IMAD.WIDE.U32 R4, R0, -0x2daee0ad, RZ ;  /* 0xd2511f5300047825 */ /* 0x000fc800078e00ff */
[----:B------:R-:W-:Y:S01]  /*bec0*/  FFMA.FTZ R0, R193, c[0x0][0x23c], -R34 ;  /* 0x00008f00c1007a23 */ /* 0x000fe20000010822 */
[----:B------:R-:W-:Y:S01]  /*bed0*/  LOP3.LUT R6, R5, UR18, R38, 0x96, !PT ;  /* 0x0000001205067c12 */ /* 0x000fe2000f8e9626 */
[----:B------:R-:W-:Y:S01]  /*bee0*/  IMAD.MOV.U32 R193, RZ, RZ, R70 ;  /* 0x000000ffffc17224 */ /* 0x000fe200078e0046 */
[----:B------:R-:W-:Y:S01]  /*bef0*/  LOP3.LUT R7, R4, 0xffff, RZ, 0xc0, !PT ;  /* 0x0000ffff04077812 */ /* 0x000fe200078ec0ff */
[----:B------:R-:W-:Y:S01]  /*bf00*/  FFMA.FTZ R5, R194, c[0x0][0x23c], -R34 ;  /* 0x00008f00c2057a23 */ /* 0x000fe20000010822 */
[----:B------:R2:W-:Y:S01]  /*bf10*/  MUFU.EX2 R15, R0 ;  /* 0x00000000000f7308 */ /* 0x0005e20000000800 */
[----:B------:R-:W-:Y:S02]  /*bf20*/  LOP3.LUT R10, R4, 0xff, RZ, 0xc0, !PT ;  /* 0x000000ff040a7812 */ /* 0x000fe400078ec0ff */
[--C-:B------:R-:W-:Y:S02]  /*bf30*/  SHF.R.U32.HI R8, RZ, 0x10, R4.reuse ;  /* 0x00000010ff087819 */ /* 0x100fe40000011604 */
[----:B------:R-:W-:-:S02]  /*bf40*/  SHF.R.U32.HI R13, RZ, 0x18, R4 ;  /* 0x00000018ff0d7819 */ /* 0x000fc40000011604 */
[----:B------:R-:W-:Y:S01]  /*bf50*/  SHF.R.U32.HI R4, RZ, 0x8, R7 ;  /* 0x00000008ff047819 */ /* 0x000fe20000011607 */
[----:B------:R3:W4:Y:S01]  /*bf60*/  MUFU.EX2 R83, R5 ;  /* 0x0000000500537308 */ /* 0x0007220000000800 */
[----:B------:R-:W-:Y:S01]  /*bf70*/  FFMA.FTZ R7, R201, c[0x0][0x23c], -R32 ;  /* 0x00008f00c9077a23 */ /* 0x000fe20000010820 */
[----:B------:R-:W-:Y:S02]  /*bf80*/  LOP3.LUT R8, R8, 0xff, RZ, 0xc0, !PT ;  /* 0x000000ff08087812 */ /* 0x000fe400078ec0ff */
[----:B------:R-:W-:Y:S02]  /*bf90*/  PRMT R14, R10, 0x5410, R4 ;  /* 0x000054100a0e7816 */ /* 0x000fe40000000004 */
[----:B------:R-:W-:Y:S02]  /*bfa0*/  PRMT R10, R8, 0x5410, R13 ;  /* 0x00005410080a7816 */ /* 0x000fe4000000000d */
[----:B--2---:R-:W-:Y:S01]  /*bfb0*/  LOP3.LUT R0, R3, UR18, R28, 0x96, !PT ;  /* 0x0000001203007c12 */ /* 0x004fe2000f8e961c */
[----:B------:R2:W-:Y:S01]  /*bfc0*/  MUFU.EX2 R200, R7 ;  /* 0x0000000700c87308 */ /* 0x0005e20000000800 */
[----:B------:R-:W-:Y:S01]  /*bfd0*/  LOP3.LUT R3, R2, 0xffff, RZ, 0xc0, !PT ;  /* 0x0000ffff02037812 */ /* 0x000fe200078ec0ff */
[----:B------:R-:W-:Y:S01]  /*bfe0*/  LDSM.16.MT88.4 R28, [R216+0xb400] ;  /* 0x00b40000d81c783b */ /* 0x000fe20000004200 */
[----:B------:R-:W-:-:S02]  /*bff0*/  LOP3.LUT R2, R6, 0xffff, RZ, 0xc0, !PT ;  /* 0x0000ffff06027812 */ /* 0x000fc400078ec0ff */
[----:B------:R-:W-:Y:S01]  /*c000*/  SHF.R.U32.HI R4, RZ, 0x8, R3 ;  /* 0x00000008ff047819 */ /* 0x000fe20000011603 */
[----:B---3--:R-:W-:Y:S01]  /*c010*/  FFMA.FTZ R5, R208, c[0x0][0x23c], -R32 ;  /* 0x00008f00d0057a23 */ /* 0x008fe20000010820 */
[----:B------:R-:W-:Y:S01]  /*c020*/  LOP3.LUT R3, R9, 0xff, RZ, 0xc0, !PT ;  /* 0x000000ff09037812 */ /* 0x000fe200078ec0ff */
[----:B----4-:R-:W-:Y:S01]  /*c030*/  IMAD.MOV.U32 R201, RZ, RZ, R83 ;  /* 0x000000ffffc97224 */ /* 0x010fe200078e0053 */
[----:B------:R-:W-:Y:S01]  /*c040*/  LOP3.LUT R9, R6, 0xff, RZ, 0xc0, !PT ;  /* 0x000000ff06097812 */ /* 0x000fe200078ec0ff */
[----:B------:R3:W-:Y:S01]  /*c050*/  MUFU.EX2 R208, R5 ;  /* 0x0000000500d07308 */ /* 0x0007e20000000800 */
[----:B------:R-:W-:Y:S01]  /*c060*/  IMAD.MOV.U32 R83, RZ, RZ, R71 ;  /* 0x000000ffff537224 */ /* 0x000fe200078e0047 */
[----:B------:R-:W-:Y:S01]  /*c070*/  PRMT R17, R3, 0x5410, R11 ;  /* 0x0000541003117816 */ /* 0x000fe2000000000b */
[----:B------:R-:W-:Y:S01]  /*c080*/  IMAD.MOV.U32 R71, RZ, RZ, R19 ;  /* 0x000000ffff477224 */ /* 0x000fe200078e0013 */
[----:B------:R-:W-:Y:S01]  /*c090*/  MOV R19, R88 ;  /* 0x0000005800137202 */ /* 0x000fe20000000f00 */
[----:B------:R-:W-:Y:S01]  /*c0a0*/  IMAD.MOV.U32 R88, RZ, RZ, R90 ;  /* 0x000000ffff587224 */ /* 0x000fe200078e005a */
[----:B------:R-:W-:Y:S01]  /*c0b0*/  SHF.R.U32.HI R3, RZ, 0x10, R0 ;  /* 0x00000010ff037819 */ /* 0x000fe20000011600 */
[----:B------:R-:W-:Y:S01]  /*c0c0*/  IMAD.MOV.U32 R90, RZ, RZ, R16 ;  /* 0x000000ffff5a7224 */ /* 0x000fe200078e0010 */
[----:B------:R-:W-:Y:S01]  /*c0d0*/  PRMT R16, R12, 0x5410, R4 ;  /* 0x000054100c107816 */ /* 0x000fe20000000004 */
[----:B------:R-:W-:Y:S01]  /*c0e0*/  IMAD.MOV.U32 R70, RZ, RZ, R19 ;  /* 0x000000ffff467224 */ /* 0x000fe200078e0013 */
[--C-:B------:R-:W-:Y:S01]  /*c0f0*/  SHF.R.U32.HI R4, RZ, 0x10, R6.reuse ;  /* 0x00000010ff047819 */ /* 0x100fe20000011606 */
[----:B------:R-:W-:Y:S01]  /*c100*/  IMAD.MOV.U32 R51, RZ, RZ, R83 ;  /* 0x000000ffff337224 */ /* 0x000fe200078e0053 */
[----:B------:R-:W-:Y:S01]  /*c110*/  SHF.R.U32.HI R8, RZ, 0x18, R6 ;  /* 0x00000018ff087819 */ /* 0x000fe20000011606 */
[----:B------:R-:W-:Y:S01]  /*c120*/  IMAD.MOV.U32 R83, RZ, RZ, R94 ;  /* 0x000000ffff537224 */ /* 0x000fe200078e005e */
[----:B--2---:R-:W-:-:S02]  /*c130*/  LOP3.LUT R7, R0, 0xff, RZ, 0xc0, !PT ;  /* 0x000000ff00077812 */ /* 0x004fc400078ec0ff */
[----:B---3--:R-:W-:Y:S01]  /*c140*/  SHF.R.U32.HI R5, RZ, 0x8, R2 ;  /* 0x00000008ff057819 */ /* 0x008fe20000011602 */
[----:B------:R-:W-:Y:S01]  /*c150*/  FFMA.FTZ R2, R202, c[0x0][0x23c], -R32 ;  /* 0x00008f00ca027a23 */ /* 0x000fe20000010820 */
[----:B------:R-:W-:Y:S02]  /*c160*/  SHF.R.U32.HI R6, RZ, 0x18, R0 ;  /* 0x00000018ff067819 */ /* 0x000fe40000011600 */
[----:B------:R-:W-:Y:S01]  /*c170*/  PRMT R9, R9, 0x5410, R5 ;  /* 0x0000541009097816 */ /* 0x000fe20000000005 */
[----:B------:R2:W-:Y:S01]  /*c180*/  MUFU.EX2 R199, R2 ;  /* 0x0000000200c77308 */ /* 0x0005e20000000800 */
[----:B------:R-:W-:Y:S01]  /*c190*/  MOV R202, R87 ;  /* 0x0000005700ca7202 */ /* 0x000fe20000000f00 */
[----:B------:R-:W-:Y:S01]  /*c1a0*/  FFMA.FTZ R5, R203, c[0x0][0x23c], -R32 ;  /* 0x00008f00cb057a23 */ /* 0x000fe20000010820 */
[----:B------:R-:W-:Y:S01]  /*c1b0*/  LOP3.LUT R4, R4, 0xff, RZ, 0xc0, !PT ;  /* 0x000000ff04047812 */ /* 0x000fe200078ec0ff */
[----:B------:R-:W-:-:S03]  /*c1c0*/  IMAD.MOV.U32 R203, RZ, RZ, R15 ;  /* 0x000000ffffcb7224 */ /* 0x000fc600078e000f */
[----:B------:R-:W-:Y:S01]  /*c1d0*/  PRMT R12, R4, 0x5410, R8 ;  /* 0x00005410040c7816 */ /* 0x000fe20000000008 */
[----:B------:R3:W4:Y:S01]  /*c1e0*/  MUFU.EX2 R198, R5 ;  /* 0x0000000500c67308 */ /* 0x0007220000000800 */
[----:B------:R-:W-:Y:S02]  /*c1f0*/  F2FP.PACK_AB R4, R201, R203 ;  /* 0x000000cbc904723e */ /* 0x000fe400000000ff */
[----:B--2---:R-:W-:Y:S02]  /*c200*/  LOP3.LUT R2, R0, 0xffff, RZ, 0xc0, !PT ;  /* 0x0000ffff00027812 */ /* 0x004fe400078ec0ff */
[----:B------:R-:W-:Y:S01]  /*c210*/  LOP3.LUT R0, R3, 0xff, RZ, 0xc0, !PT ;  /* 0x000000ff03007812 */ /* 0x000fe200078ec0ff */
[--C-:B------:R-:W-:Y:S01]  /*c220*/  FFMA.FTZ R3, R204, c[0x0][0x23c], -R33.reuse ;  /* 0x00008f00cc037a23 */ /* 0x100fe20000010821 */
[----:B------:R-:W-:Y:S01]  /*c230*/  SHF.R.U32.HI R2, RZ, 0x8, R2 ;  /* 0x00000008ff027819 */ /* 0x000fe20000011602 */
[----:B------:R-:W-:Y:S01]  /*c240*/  IMAD.MOV.U32 R204, RZ, RZ, R80 ;  /* 0x000000ffffcc7224 */ /* 0x000fe200078e0050 */
[----:B------:R-:W-:Y:S01]  /*c250*/  PRMT R15, R0, 0x5410, R6 ;  /* 0x00005410000f7816 */ /* 0x000fe20000000006 */
[--C-:B------:R-:W-:Y:S01]  /*c260*/  HSET2.LE.AND R0, R14, R179.reuse, PT ;  /* 0x000000b30e007233 */ /* 0x100fe20003803000 */
[----:B------:R-:W-:Y:S01]  /*c270*/  PRMT R13, R7, 0x5410, R2 ;  /* 0x00005410070d7816 */ /* 0x000fe20000000002 */
[----:B------:R2:W-:Y:S01]  /*c280*/  MUFU.EX2 R196, R3 ;  /* 0x0000000300c47308 */ /* 0x0005e20000000800 */
[----:B------:R-:W-:Y:S01]  /*c290*/  F2FP.PACK_AB R2, R202, R204 ;  /* 0x000000ccca02723e */ /* 0x000fe200000000ff */
[----:B------:R-:W-:Y:S01]  /*c2a0*/  FFMA.FTZ R7, R195, c[0x0][0x23c], -R33 ;  /* 0x00008f00c3077a23 */ /* 0x000fe20000010821 */
[----:B---3--:R-:W-:Y:S01]  /*c2b0*/  HSET2.LE.AND R5, R9, R179, PT ;  /* 0x000000b309057233 */ /* 0x008fe20003803000 */
[----:B------:R-:W-:-:S04]  /*c2c0*/  F2FP.PACK_AB R6, R73, R68 ;  /* 0x000000444906723e */ /* 0x000fc800000000ff */
[----:B------:R-:W3:Y:S01]  /*c2d0*/  MUFU.EX2 R197, R7 ;  /* 0x0000000700c57308 */ /* 0x000ee20000000800 */
[----:B------:R-:W-:Y:S01]  /*c2e0*/  LOP3.LUT R8, R5, R6, RZ, 0xc0, !PT ;  /* 0x0000000605087212 */ /* 0x000fe200078ec0ff */
[--C-:B--2---:R-:W-:Y:S01]  /*c2f0*/  HSET2.LE.AND R3, R10, R179.reuse, PT ;  /* 0x000000b30a037233 */ /* 0x104fe20003803000 */
[----:B------:R-:W-:Y:S01]  /*c300*/  LOP3.LUT R10, R0, R2, RZ, 0xc0, !PT ;  /* 0x00000002000a7212 */ /* 0x000fe200078ec0ff */
[--C-:B------:R-:W-:Y:S01]  /*c310*/  FFMA.FTZ R2, R205, c[0x0][0x23c], -R33.reuse ;  /* 0x00008f00cd027a23 */ /* 0x100fe20000010821 */
[----:B------:R-:W-:Y:S01]  /*c320*/  MOV R205, R81 ;  /* 0x0000005100cd7202 */ /* 0x000fe20000000f00 */
[----:B------:R-:W-:Y:S01]  /*c330*/  HSET2.LE.AND R0, R12, R179, PT ;  /* 0x000000b30c007233 */ /* 0x000fe20003803000 */
[----:B------:R-:W-:Y:S01]  /*c340*/  LOP3.LUT R11, R3, R4, RZ, 0xc0, !PT ;  /* 0x00000004030b7212 */ /* 0x000fe200078ec0ff */
[----:B------:R2:W-:Y:S01]  /*c350*/  MUFU.EX2 R195, R2 ;  /* 0x0000000200c37308 */ /* 0x0005e20000000800 */
[----:B------:R-:W-:Y:S02]  /*c360*/  FFMA.FTZ R3, R206, c[0x0][0x23c], -R33 ;  /* 0x00008f00ce037a23 */ /* 0x000fe40000010821 */
[----:B------:R-:W-:-:S05]  /*c370*/  IMAD.MOV.U32 R206, RZ, RZ, R95 ;  /* 0x000000ffffce7224 */ /* 0x000fca00078e005f */
[----:B------:R5:W1:Y:S01]  /*c380*/  MUFU.EX2 R194, R3 ;  /* 0x0000000300c27308 */ /* 0x000a620000000800 */
[----:B--2---:R-:W-:-:S04]  /*c390*/  F2FP.PACK_AB R2, R205, R72 ;  /* 0x00000048cd02723e */ /* 0x004fc800000000ff */
[----:B------:R-:W-:Y:S01]  /*c3a0*/  LOP3.LUT R9, R0, R2, RZ, 0xc0, !PT ;  /* 0x0000000200097212 */ /* 0x000fe200078ec0ff */
[--C-:B------:R-:W-:Y:S01]  /*c3b0*/  HSET2.LE.AND R0, R16, R179.reuse, PT ;  /* 0x000000b310007233 */ /* 0x100fe20003803000 */
[----:B----4-:R-:W-:Y:S01]  /*c3c0*/  F2FP.PACK_AB R2, R198, R199 ;  /* 0x000000c7c602723e */ /* 0x010fe200000000ff */
[----:B-----5:R-:W-:Y:S01]  /*c3d0*/  IMAD.MOV.U32 R3, RZ, RZ, R71 ;  /* 0x000000ffff037224 */ /* 0x020fe200078e0047 */
[----:B------:R-:W-:Y:S02]  /*c3e0*/  MOV R71, R18 ;  /* 0x0000001200477202 */ /* 0x000fe40000000f00 */
[----:B------:R-:W-:Y:S01]  /*c3f0*/  LOP3.LUT R6, R0, R2, RZ, 0xc0, !PT ;  /* 0x0000000200067212 */ /* 0x000fe200078ec0ff */
[--C-:B------:R-:W-:Y:S01]  /*c400*/  HSET2.LE.AND R0, R17, R179.reuse, PT ;  /* 0x000000b311007233 */ /* 0x100fe20003803000 */
[----:B---3--:R-:W-:Y:S01]  /*c410*/  F2FP.PACK_AB R2, R197, R196 ;  /* 0x000000c4c502723e */ /* 0x008fe200000000ff */
[----:B------:R-:W2:Y:S01]  /*c420*/  LDSM.16.MT88.4 R16, [R218+0x9400] ;  /* 0x00940000da10783b */ /* 0x000ea20000004200 */
[----:B-1----:R-:W-:Y:S02]  /*c430*/  HMMA.16816.F32 R112, R8, R24, R112 ;  /* 0x000000180870723c */ /* 0x002fe40000001870 */
[----:B------:R-:W-:Y:S01]  /*c440*/  LOP3.LUT R7, R0, R2, RZ, 0xc0, !PT ;  /* 0x0000000200077212 */ /* 0x000fe200078ec0ff */
[----:B------:R-:W-:Y:S01]  /*c450*/  HSET2.LE.AND R0, R13, R179, PT ;  /* 0x000000b30d007233 */ /* 0x000fe20003803000 */
[----:B------:R-:W-:-:S04]  /*c460*/  F2FP.PACK_AB R2, R200, R208 ;  /* 0x000000d0c802723e */ /* 0x000fc800000000ff */
[----:B------:R-:W-:Y:S01]  /*c470*/  LOP3.LUT R4, R0, R2, RZ, 0xc0, !PT ;  /* 0x0000000200047212 */ /* 0x000fe200078ec0ff */
[----:B------:R-:W-:Y:S01]  /*c480*/  HSET2.LE.AND R0, R15, R179, PT ;  /* 0x000000b30f007233 */ /* 0x000fe20003803000 */
[----:B------:R-:W-:Y:S01]  /*c490*/  F2FP.PACK_AB R2, R194, R195 ;  /* 0x000000c3c202723e */ /* 0x000fe200000000ff */
[----:B------:R-:W1:Y:S01]  /*c4a0*/  LDSM.16.MT88.4 R12, [R216+0xa400] ;  /* 0x00a40000d80c783b */ /* 0x000e620000004200 */
[C---:B------:R-:W-:Y:S02]  /*c4b0*/  HMMA.16816.F32 R160, R8.reuse, R20, R160 ;  /* 0x0000001408a0723c */ /* 0x040fe400000018a0 */
[----:B------:R-:W-:Y:S01]  /*c4c0*/  LOP3.LUT R5, R0, R2, RZ, 0xc0, !PT ;  /* 0x0000000200057212 */ /* 0x000fe200078ec0ff */
[----:B------:R-:W-:Y:S01]  /*c4d0*/  IMAD.MOV.U32 R2, RZ, RZ, R36 ;  /* 0x000000ffff027224 */ /* 0x000fe200078e0024 */
[----:B------:R-:W-:Y:S02]  /*c4e0*/  MOV R0, R37 ;  /* 0x0000002500007202 */ /* 0x000fe40000000f00 */
[----:B------:R-:W3:Y:S02]  /*c4f0*/  LDSM.16.MT88.4 R36, [R218+0xb400] ;  /* 0x00b40000da24783b */ /* 0x000ee40000004200 */
[----:B------:R-:W-:Y:S08]  /*c500*/  HMMA.16816.F32 R172, R8, R22, R172 ;  /* 0x0000001608ac723c */ /* 0x000ff000000018ac */
[C---:B------:R-:W-:Y:S07]  /*c510*/  HMMA.16816.F32 R96, R4.reuse, R24, R116 ;  /* 0x000000180460723c */ /* 0x040fee0000001874 */
[----:B------:R-:W-:Y:S01]  /*c520*/  IMAD.MOV.U32 R24, RZ, RZ, R206 ;  /* 0x000000ffff187224 */ /* 0x000fe200078e00ce */
[----:B------:R-:W-:Y:S01]  /*c530*/  HMMA.16816.F32 R92, R4, R26, R120 ;  /* 0x0000001a045c723c */ /* 0x000fe20000001878 */
[----:B------:R-:W-:Y:S01]  /*c540*/  IMAD.MOV.U32 R206, RZ, RZ, R73 ;  /* 0x000000ffffce7224 */ /* 0x000fe200078e0049 */
[----:B------:R-:W-:-:S05]  /*c550*/  MOV R25, R2 ;  /* 0x0000000200197202 */ /* 0x000fca0000000f00 */
[----:B------:R-:W-:Y:S01]  /*c560*/  IMAD.MOV.U32 R121, RZ, RZ, R90 ;  /* 0x000000ffff797224 */ /* 0x000fe200078e005a */
[----:B--2---:R-:W-:Y:S01]  /*c570*/  HMMA.16816.F32 R84, R4, R18, R136 ;  /* 0x000000120454723c */ /* 0x004fe20000001888 */
[----:B------:R-:W-:Y:S01]  /*c580*/  IMAD.MOV.U32 R122, RZ, RZ, R88 ;  /* 0x000000ffff7a7224 */ /* 0x000fe200078e0058 */
[----:B------:R-:W-:Y:S01]  /*c590*/  MOV R123, R89 ;  /* 0x00000059007b7202 */ /* 0x000fe20000000f00 */
[----:B------:R-:W-:-:S04]  /*c5a0*/  IMAD.MOV.U32 R120, RZ, RZ, R91 ;  /* 0x000000ffff787224 */ /* 0x000fc800078e005b */
[----:B------:R-:W-:Y:S01]  /*c5b0*/  MOV R137, R82 ;  /* 0x0000005200897202 */ /* 0x000fe20000000f00 */
[----:B------:R-:W-:Y:S01]  /*c5c0*/  IMAD.MOV.U32 R136, RZ, RZ, R83 ;  /* 0x000000ffff887224 */ /* 0x000fe200078e0053 */
[----:B-1----:R-:W-:Y:S01]  /*c5d0*/  HMMA.16816.F32 R144, R8, R12, R144 ;  /* 0x0000000c0890723c */ /* 0x002fe20000001890 */
[----:B------:R-:W-:Y:S02]  /*c5e0*/  IMAD.MOV.U32 R139, RZ, RZ, R78 ;  /* 0x000000ffff8b7224 */ /* 0x000fe400078e004e */
[----:B------:R-:W-:-:S05]  /*c5f0*/  IMAD.MOV.U32 R138, RZ, RZ, R79 ;  /* 0x000000ffff8a7224 */ /* 0x000fca00078e004f */
[C---:B------:R-:W-:Y:S07]  /*c600*/  HMMA.16816.F32 R80, R4.reuse, R12, R148 ;  /* 0x0000000c0450723c */ /* 0x040fee0000001894 */
[----:B------:R-:W-:Y:S01]  /*c610*/  IMAD.MOV.U32 R151, RZ, RZ, R0 ;  /* 0x000000ffff977224 */ /* 0x000fe200078e0000 */
[----:B------:R-:W-:Y:S01]  /*c620*/  MOV R148, R77 ;  /* 0x0000004d00947202 */ /* 0x000fe20000000f00 */
[----:B------:R-:W-:Y:S01]  /*c630*/  IMAD.U32 R0, RZ, RZ, UR33 ;  /* 0x00000021ff007e24 */ /* 0x000fe2000f8e00ff */
[----:B------:R-:W-:Y:S01]  /*c640*/  MOV R150, R72 ;  /* 0x0000004800967202 */ /* 0x000fe20000000f00 */
[----:B------:R-:W-:Y:S01]  /*c650*/  IMAD.MOV.U32 R149, RZ, RZ, R76 ;  /* 0x000000ffff957224 */ /* 0x000fe200078e004c */
[----:B------:R-:W-:Y:S02]  /*c660*/  HMMA.16816.F32 R88, R4, R16, R132 ;  /* 0x000000100458723c */ /* 0x000fe40000001884 */
[----:B------:R-:W-:Y:S01]  /*c670*/  LOP3.LUT R0, R189, UR4, R0, 0x96, !PT ;  /* 0x00000004bd007c12 */ /* 0x000fe2000f8e9600 */
[----:B------:R-:W-:-:S04]  /*c680*/  UMOV UR4, UR29 ;  /* 0x0000001d00047c82 */ /* 0x000fc80008000000 */
[----:B------:R-:W-:Y:S01]  /*c690*/  IMAD.WIDE.U32 R12, R0, -0x326172a9, RZ ;  /* 0xcd9e8d57000c7825 */ /* 0x000fe200078e00ff */
[----:B------:R-:W-:Y:S04]  /*c6a0*/  HMMA.16816.F32 R76, R4, R14, R152 ;  /* 0x0000000e044c723c */ /* 0x000fe80000001898 */
[----:B------:R-:W-:-:S03]  /*c6b0*/  LOP3.LUT R0, R49, UR14, R12, 0x96, !PT ;  /* 0x0000000e31007c12 */ /* 0x000fc6000f8e960c */
[----:B------:R-:W-:Y:S01]  /*c6c0*/  IMAD.MOV.U32 R154, RZ, RZ, R74 ;  /* 0x000000ffff9a7224 */ /* 0x000fe200078e004a */
[----:B------:R-:W-:Y:S01]  /*c6d0*/  MOV R155, R75 ;  /* 0x0000004b009b7202 */ /* 0x000fe20000000f00 */
[----:B------:R-:W-:Y:S03]  /*c6e0*/  HMMA.16816.F32 R64, R4, R28, R64 ;  /* 0x0000001c0440723c */ /* 0x000fe60000001840 */
[----:B------:R-:W-:-:S05]  /*c6f0*/  LOP3.LUT R2, R13, UR16, R154, 0x96, !PT ;  /* 0x000000100d027c12 */ /* 0x000fca000f8e969a */
[C---:B------:R-:W-:Y:S07]  /*c700*/  HMMA.16816.F32 R72, R4.reuse, R20, R164 ;  /* 0x000000140448723c */ /* 0x040fee00000018a4 */
[----:B------:R-:W-:Y:S01]  /*c710*/  IMAD.MOV.U32 R164, RZ, RZ, R68 ;  /* 0x000000ffffa47224 */ /* 0x000fe200078e0044 */
[----:B------:R-:W-:Y:S01]  /*c720*/  MOV R166, R70 ;  /* 0x0000004600a67202 */ /* 0x000fe20000000f00 */
[----:B------:R-:W-:Y:S01]  /*c730*/  IMAD.MOV.U32 R165, RZ, RZ, R69 ;  /* 0x000000ffffa57224 */ /* 0x000fe200078e0045 */
[----:B------:R-:W-:Y:S01]  /*c740*/  HMMA.16816.F32 R60, R4, R30, R60 ;  /* 0x0000001e043c723c */ /* 0x000fe2000000183c */
[----:B------:R-:W-:-:S07]  /*c750*/  IMAD.MOV.U32 R167, RZ, RZ, R71 ;  /* 0x000000ffffa77224 */ /* 0x000fce00078e0047 */
[C---:B------:R-:W-:Y:S01]  /*c760*/  HMMA.16816.F32 R68, R4.reuse, R22, R168 ;  /* 0x000000160444723c */ /* 0x040fe200000018a8 */
[----:B------:R-:W-:Y:S06]  /*c770*/  LDSM.16.MT88.4 R20, [R218+0x9800] ;  /* 0x00980000da14783b */ /* 0x000fec0000004200 */
[----:B------:R-:W-:Y:S01]  /*c780*/  IMAD.MOV.U32 R170, RZ, RZ, R149 ;  /* 0x000000ffffaa7224 */ /* 0x000fe200078e0095 */
[----:B------:R-:W-:Y:S01]  /*c790*/  MOV R149, R121 ;  /* 0x0000007900957202 */ /* 0x000fe20000000f00 */
[----:B---3--:R-:W-:Y:S01]  /*c7a0*/  HMMA.16816.F32 R56, R4, R36, R56 ;  /* 0x000000240438723c */ /* 0x008fe20000001838 */
[----:B------:R-:W-:-:S02]  /*c7b0*/  IMAD.MOV.U32 R121, RZ, RZ, R3 ;  /* 0x000000ffff797224 */ /* 0x000fc400078e0003 */
[----:B------:R-:W-:-:S04]  /*c7c0*/  IMAD.WIDE.U32 R2, R2, -0x2daee0ad, RZ ;  /* 0xd2511f5302027825 */ /* 0x000fc800078e00ff */
[----:B------:R-:W-:Y:S01]  /*c7d0*/  IMAD.MOV.U32 R169, RZ, RZ, R166 ;  /* 0x000000ffffa97224 */ /* 0x000fe200078e00a6 */
[----:B------:R-:W-:Y:S01]  /*c7e0*/  HMMA.16816.F32 R52, R4, R38, R52 ;  /* 0x000000260434723c */ /* 0x000fe20000001834 */
[----:B------:R-:W-:Y:S01]  /*c7f0*/  LOP3.LUT R3, R3, UR13, R178, 0x96, !PT ;  /* 0x0000000d03037c12 */ /* 0x000fe2000f8e96b2 */
[----:B------:R-:W-:Y:S01]  /*c800*/  IMAD.MOV.U32 R171, RZ, RZ, R151 ;  /* 0x000000ffffab7224 */ /* 0x000fe200078e0097 */
[----:B------:R-:W-:Y:S01]  /*c810*/  MOV R166, R148 ;  /* 0x0000009400a67202 */ /* 0x000fe20000000f00 */
[----:B------:R-:W-:Y:S02]  /*c820*/  IMAD.MOV.U32 R148, RZ, RZ, R120 ;  /* 0x000000ffff947224 */ /* 0x000fe400078e0078 */
[----:B------:R-:W-:Y:S02]  /*c830*/  IMAD.MOV.U32 R120, RZ, RZ, R193 ;  /* 0x000000ffff787224 */ /* 0x000fe400078e00c1 */
[----:B------:R-:W-:Y:S01]  /*c840*/  IMAD.WIDE.U32 R4, R0, -0x2daee0ad, RZ ;  /* 0xd2511f5300047825 */ /* 0x000fe200078e00ff */
[----:B------:R-:W-:Y:S03]  /*c850*/  HMMA.16816.F32 R152, R8, R28, R40 ;  /* 0x0000001c0898723c */ /* 0x000fe60000001828 */
[----:B------:R-:W-:Y:S01]  /*c860*/  IMAD.MOV.U32 R7, RZ, RZ, R149 ;  /* 0x000000ffff077224 */ /* 0x000fe200078e0095 */
[----:B------:R-:W-:Y:S01]  /*c870*/  LOP3.LUT R0, R5, UR11, R2, 0x96, !PT ;  /* 0x0000000b05007c12 */ /* 0x000fe2000f8e9602 */
[----:B------:R-:W-:-:S02]  /*c880*/  FFMA.FTZ R5, R190, c[0x0][0x23c], -R32 ;  /* 0x00008f00be057a23 */ /* 0x000fc40000010820 */
[----:B------:R-:W-:Y:S01]  /*c890*/  MOV R43, R164 ;  /* 0x000000a4002b7202 */ /* 0x000fe20000000f00 */
[----:B------:R-:W-:Y:S01]  /*c8a0*/  IMAD.MOV.U32 R42, RZ, RZ, R165 ;  /* 0x000000ffff2a7224 */ /* 0x000fe200078e00a5 */
[----:B------:R-:W-:Y:S01]  /*c8b0*/  MOV R165, R136 ;  /* 0x0000008800a57202 */ /* 0x000fe20000000f00 */
[----:B------:R-:W-:Y:S01]  /*c8c0*/  IMAD.MOV.U32 R164, RZ, RZ, R137 ;  /* 0x000000ffffa47224 */ /* 0x000fe200078e0089 */
[----:B------:R-:W-:Y:S01]  /*c8d0*/  MOV R137, R50 ;  /* 0x0000003200897202 */ /* 0x000fe20000000f00 */
[----:B------:R-:W-:Y:S01]  /*c8e0*/  IMAD.MOV.U32 R136, RZ, RZ, R51 ;  /* 0x000000ffff887224 */ /* 0x000fe200078e0033 */
[----:B------:R1:W-:Y:S01]  /*c8f0*/  MUFU.EX2 R193, R5 ;  /* 0x0000000500c17308 */ /* 0x0003e20000000800 */
[----:B------:R-:W-:Y:S01]  /*c900*/  IMAD.WIDE.U32 R2, R3, -0x326172a9, RZ ;  /* 0xcd9e8d5703027825 */ /* 0x000fe200078e00ff */
[----:B------:R-:W-:Y:S01]  /*c910*/  HMMA.16816.F32 R116, R8, R26, R184 ;  /* 0x0000001a0874723c */ /* 0x000fe200000018b8 */
[----:B------:R-:W-:Y:S02]  /*c920*/  MOV R178, R165 ;  /* 0x000000a500b27202 */ /* 0x000fe40000000f00 */
[----:B------:R-:W-:Y:S01]  /*c930*/  IMAD.WIDE.U32 R50, R0, -0x326172a9, RZ ;  /* 0xcd9e8d5700327825 */ /* 0x000fe200078e00ff */
[----:B------:R-:W-:-:S02]  /*c940*/  LOP3.LUT R3, R3, UR12, R48, 0x96, !PT ;  /* 0x0000000c03037c12 */ /* 0x000fc4000f8e9630 */
[----:B------:R-:W-:Y:S01]  /*c950*/  MOV R165, R25 ;  /* 0x0000001900a57202 */ /* 0x000fe20000000f00 */
[----:B------:R-:W-:Y:S01]  /*c960*/  FFMA.FTZ R0, R191, c[0x0][0x23c], -R32 ;  /* 0x00008f00bf007a23 */ /* 0x000fe20000010820 */
[C---:B------:R-:W-:Y:S01]  /*c970*/  HMMA.16816.F32 R132, R8.reuse, R14, R156 ;  /* 0x0000000e0884723c */ /* 0x040fe2000000189c */
[----:B------:R-:W-:Y:S01]  /*c980*/  IMAD.MOV.U32 R187, RZ, RZ, R170 ;  /* 0x000000ffffbb7224 */ /* 0x000fe200078e00aa */
[----:B------:R-:W-:Y:S01]  /*c990*/  MOV R191, R169 ;  /* 0x000000a900bf7202 */ /* 0x000fe20000000f00 */
[----:B------:R2:W-:Y:S01]  /*c9a0*/  MUFU.EX2 R190, R0 ;  /* 0x0000000000be7308 */ /* 0x0005e20000000800 */
[----:B------:R-:W-:Y:S01]  /*c9b0*/  MOV R169, R148 ;  /* 0x0000009400a97202 */ /* 0x000fe20000000f00 */
[----:B------:R-:W-:Y:S01]  /*c9c0*/  FFMA.FTZ R6, R209, c[0x0][0x23c], -R32 ;  /* 0x00008f00d1067a23 */ /* 0x000fe20000010820 */
[----:B-1----:R-:W-:Y:S01]  /*c9d0*/  LOP3.LUT R5, R51, UR10, R2, 0x96, !PT ;  /* 0x0000000a33057c12 */ /* 0x002fe2000f8e9602 */
[----:B------:R-:W-:Y:S01]  /*c9e0*/  IMAD.WIDE.U32 R2, R3, -0x2daee0ad, RZ ;  /* 0xd2511f5303027825 */ /* 0x000fe200078e00ff */
[----:B------:R-:W-:Y:S01]  /*c9f0*/  MOV R148, R139 ;  /* 0x0000008b00947202 */ /* 0x000fe20000000f00 */
[----:B------:R-:W-:Y:S01]  /*ca00*/  HMMA.16816.F32 R128, R8, R16, R128 ;  /* 0x000000100880723c */ /* 0x000fe20000001880 */
[----:B------:R-:W-:Y:S01]  /*ca10*/  MOV R184, R121 ;  /* 0x0000007900b87202 */ /* 0x000fe20000000f00 */
[----:B------:R-:W-:-:S04]  /*ca20*/  IMAD.WIDE.U32 R48, R5, -0x2daee0ad, RZ ;  /* 0xd2511f5305307825 */ /* 0x000fc800078e00ff */
[----:B------:R-:W-:Y:S01]  /*ca30*/  FFMA.FTZ R5, R210, c[0x0][0x23c], -R33 ;  /* 0x00008f00d2057a23 */ /* 0x000fe20000010821 */
[----:B------:R-:W-:Y:S01]  /*ca40*/  LOP3.LUT R2, R49, UR7, R2, 0x96, !PT ;  /* 0x0000000731027c12 */ /* 0x000fe2000f8e9602 */
[----:B------:R-:W-:Y:S01]  /*ca50*/  IMAD.MOV.U32 R210, RZ, RZ, R187 ;  /* 0x000000ffffd27224 */ /* 0x000fe200078e00bb */
[C---:B------:R-:W-:Y:S01]  /*ca60*/  HMMA.16816.F32 R124, R8.reuse, R18, R124 ;  /* 0x00000012087c723c */ /* 0x040fe2000000187c */
[----:B--2---:R-:W-:Y:S01]  /*ca70*/  FFMA.FTZ R0, R207, c[0x0][0x23c], -R32 ;  /* 0x00008f00cf007a23 */ /* 0x004fe20000010820 */
[----:B------:R-:W-:Y:S01]  /*ca80*/  MUFU.EX2 R188, R5 ;  /* 0x0000000500bc7308 */ /* 0x000fe20000000800 */
[----:B------:R-:W-:Y:S02]  /*ca90*/  IMAD.MOV.U32 R170, RZ, RZ, R171 ;  /* 0x000000ffffaa7224 */ /* 0x000fe400078e00ab */
[----:B------:R-:W-:Y:S01]  /*caa0*/  IMAD.MOV.U32 R149, RZ, RZ, R138 ;  /* 0x000000ffff957224 */ /* 0x000fe200078e008a */
[----:B------:R-:W-:Y:S01]  /*cab0*/  MOV R138, R142 ;  /* 0x0000008e008a7202 */ /* 0x000fe20000000f00 */
[----:B------:R-:W-:Y:S01]  /*cac0*/  IMAD.MOV.U32 R168, RZ, RZ, R140 ;  /* 0x000000ffffa87224 */ /* 0x000fe200078e008c */
[----:B------:R-:W-:Y:S01]  /*cad0*/  HMMA.16816.F32 R156, R8, R36, R44 ;  /* 0x00000024089c723c */ /* 0x000fe2000000182c */
[----:B------:R-:W-:Y:S01]  /*cae0*/  IMAD.MOV.U32 R171, RZ, RZ, R141 ;  /* 0x000000ffffab7224 */ /* 0x000fe200078e008d */
[----:B------:R1:W-:Y:S01]  /*caf0*/  MUFU.EX2 R189, R0 ;  /* 0x0000000000bd7308 */ /* 0x0003e20000000800 */
[----:B------:R-:W-:Y:S01]  /*cb00*/  IMAD.MOV.U32 R139, RZ, RZ, R143 ;  /* 0x000000ffff8b7224 */ /* 0x000fe200078e008f */
[----:B------:R-:W-:Y:S01]  /*cb10*/  LDSM.16.MT88.4 R44, [R218+0xb800] ;  /* 0x00b80000da2c783b */ /* 0x000fe20000004200 */
[----:B------:R-:W-:-:S02]  /*cb20*/  IMAD.MOV.U32 R151, RZ, RZ, R192 ;  /* 0x000000ffff977224 */ /* 0x000fc400078e00c0 */
[----:B------:R-:W-:Y:S01]  /*cb30*/  IMAD.MOV.U32 R207, RZ, RZ, R122 ;  /* 0x000000ffffcf7224 */ /* 0x000fe200078e007a */
[----:B------:R-:W-:Y:S01]  /*cb40*/  HMMA.16816.F32 R140, R8, R30, R104 ;  /* 0x0000001e088c723c */ /* 0x000fe20000001868 */
[----:B------:R-:W-:Y:S01]  /*cb50*/  LDSM.16.MT88.4 R28, [R218+0xa800] ;  /* 0x00a80000da1c783b */ /* 0x000fe20000004200 */
[----:B------:R2:W3:Y:S01]  /*cb60*/  MUFU.EX2 R192, R6 ;  /* 0x0000000600c07308 */ /* 0x0004e20000000800 */
[----:B------:R-:W-:-:S05]  /*cb70*/  IMAD.MOV.U32 R209, RZ, RZ, R150 ;  /* 0x000000ffffd17224 */ /* 0x000fca00078e0096 */
[----:B------:R-:W-:Y:S01]  /*cb80*/  HMMA.16816.F32 R104, R8, R38, R108 ;  /* 0x000000260868723c */ /* 0x000fe2000000186c */
[----:B------:R-:W-:Y:S01]  /*cb90*/  LDSM.16.MT88.4 R36, [R216+0xb800] ;  /* 0x00b80000d824783b */ /* 0x000fe20000004200 */
[----:B-1----:R-:W-:Y:S01]  /*cba0*/  LOP3.LUT R0, R3, UR9, R4, 0x96, !PT ;  /* 0x0000000903007c12 */ /* 0x002fe2000f8e9604 */
[----:B------:R-:W-:-:S04]  /*cbb0*/  IMAD.WIDE.U32 R2, R2, -0x326172a9, RZ ;  /* 0xcd9e8d5702027825 */ /* 0x000fc800078e00ff */
[----:B------:R-:W-:Y:S01]  /*cbc0*/  IMAD.WIDE.U32 R40, R0, -0x326172a9, RZ ;  /* 0xcd9e8d5700287825 */ /* 0x000fe200078e00ff */
[C---:B------:R-:W-:Y:S02]  /*cbd0*/  LOP3.LUT R0, R2.reuse, 0xffff, RZ, 0xc0, !PT ;  /* 0x0000ffff02007812 */ /* 0x040fe400078ec0ff */
[----:B------:R-:W-:Y:S01]  /*cbe0*/  LOP3.LUT R5, R2, 0xff, RZ, 0xc0, !PT ;  /* 0x000000ff02057812 */ /* 0x000fe200078ec0ff */
[----:B------:R-:W-:Y:S01]  /*cbf0*/  FFMA.FTZ R4, R232, c[0x0][0x23c], -R33 ;  /* 0x00008f00e8047a23 */ /* 0x000fe20000010821 */
[----:B------:R-:W-:Y:S01]  /*cc00*/  SHF.R.U32.HI R14, RZ, 0x10, R2 ;  /* 0x00000010ff0e7819 */ /* 0x000fe20000011602 */
[----:B------:R-:W-:Y:S01]  /*cc10*/  IMAD.MOV.U32 R111, RZ, RZ, R166 ;  /* 0x000000ffff6f7224 */ /* 0x000fe200078e00a6 */
[----:B------:R-:W-:Y:S01]  /*cc20*/  SHF.R.U32.HI R15, RZ, 0x18, R2 ;  /* 0x00000018ff0f7819 */ /* 0x000fe20000011602 */
[----:B------:R1:W4:Y:S01]  /*cc30*/  MUFU.EX2 R187, R4 ;  /* 0x0000000400bb7308 */ /* 0x0003220000000800 */
[----:B------:R-:W-:Y:S01]  /*cc40*/  LOP3.LUT R2, R3, UR17, R40, 0x96, !PT ;  /* 0x0000001103027c12 */ /* 0x000fe2000f8e9628 */
[----:B------:R-:W-:Y:S01]  /*cc50*/  IMAD.MOV.U32 R166, RZ, RZ, R24 ;  /* 0x000000ffffa67224 */ /* 0x000fe200078e0018 */
[----:B------:R-:W-:Y:S01]  /*cc60*/  MOV R232, R7 ;  /* 0x0000000700e87202 */ /* 0x000fe20000000f00 */
[----:B------:R-:W5:Y:S01]  /*cc70*/  LDSM.16.MT88.4 R24, [R216+0x9800] ;  /* 0x00980000d818783b */ /* 0x000f620000004200 */
[C---:B------:R-:W-:Y:S01]  /*cc80*/  LOP3.LUT R3, R2.reuse, 0xffff, RZ, 0xc0, !PT ;  /* 0x0000ffff02037812 */ /* 0x040fe200078ec0ff */
[----:B------:R-:W-:Y:S01]  /*cc90*/  IMAD.MOV.U32 R108, RZ, RZ, R120 ;  /* 0x000000ffff6c7224 */ /* 0x000fe200078e0078 */
[----:B------:R-:W-:Y:S01]  /*cca0*/  LOP3.LUT R7, R2, 0xff, RZ, 0xc0, !PT ;  /* 0x000000ff02077812 */ /* 0x000fe200078ec0ff */
[----:B------:R-:W-:Y:S01]  /*ccb0*/  IMAD.MOV.U32 R110, RZ, RZ, R148 ;  /* 0x000000ffff6e7224 */ /* 0x000fe200078e0094 */
[----:B--2---:R-:W-:Y:S01]  /*ccc0*/  SHF.R.U32.HI R6, RZ, 0x18, R2 ;  /* 0x00000018ff067819 */ /* 0x004fe20000011602 */
[----:B------:R-:W-:Y:S01]  /*ccd0*/  IMAD.MOV.U32 R10, RZ, RZ, R136 ;  /* 0x000000ffff0a7224 */ /* 0x000fe200078e0088 */
[----:B------:R-:W-:-:S02]  /*cce0*/  MOV R109, R123 ;  /* 0x0000007b006d7202 */ /* 0x000fc40000000f00 */
[----:B------:R-:W-:Y:S02]  /*ccf0*/  MOV R9, R151 ;  /* 0x0000009700097202 */ /* 0x000fe40000000f00 */
[----:B------:R-:W-:Y:S02]  /*cd00*/  MOV R11, R137 ;  /* 0x00000089000b7202 */ /* 0x000fe40000000f00 */
[----:B-1----:R-:W-:Y:S01]  /*cd10*/  SHF.R.U32.HI R4, RZ, 0x8, R0 ;  /* 0x00000008ff047819 */ /* 0x002fe20000011600 */
[----:B------:R-:W-:Y:S02]  /*cd20*/  FFMA.FTZ R0, R233, c[0x0][0x23c], -R33 ;  /* 0x00008f00e9007a23 */ /* 0x000fe40000010821 */
[----:B------:R-:W-:Y:S01]  /*cd30*/  IMAD.MOV.U32 R233, RZ, RZ, R169 ;  /* 0x000000ffffe97224 */ /* 0x000fe200078e00a9 */
[----:B------:R-:W-:Y:S01]  /*cd40*/  PRMT R16, R5, 0x5410, R4 ;  /* 0x0000541005107816 */ /* 0x000fe20000000004 */
[----:B------:R-:W-:Y:S01]  /*cd50*/  FFMA.FTZ R5, R211, c[0x0][0x23c], -R33 ;  /* 0x00008f00d3057a23 */ /* 0x000fe20000010821 */
[----:B------:R-:W-:Y:S01]  /*cd60*/  SHF.R.U32.HI R4, RZ, 0x10, R2 ;  /* 0x00000010ff047819 */ /* 0x000fe20000011602 */
[----:B------:R1:W-:Y:S01]  /*cd70*/  MUFU.EX2 R185, R0 ;  /* 0x0000000000b97308 */ /* 0x0003e20000000800 */
[----:B------:R-:W-:-:S02]  /*cd80*/  SHF.R.U32.HI R2, RZ, 0x8, R3 ;  /* 0x00000008ff027819 */ /* 0x000fc40000011603 */
[----:B------:R-:W-:Y:S02]  /*cd90*/  LOP3.LUT R3, R4, 0xff, RZ, 0xc0, !PT ;  /* 0x000000ff04037812 */ /* 0x000fe400078ec0ff */
[----:B------:R-:W-:Y:S02]  /*cda0*/  MOV R211, R170 ;  /* 0x000000aa00d37202 */ /* 0x000fe40000000f00 */
[----:B------:R-:W-:Y:S01]  /*cdb0*/  PRMT R3, R3, 0x5410, R6 ;  /* 0x0000541003037816 */ /* 0x000fe20000000006 */
[--C-:B------:R-:W-:Y:S01]  /*cdc0*/  HSET2.LE.AND R6, R16, R179.reuse, PT ;  /* 0x000000b310067233 */ /* 0x100fe20003803000 */
[----:B------:R4:W2:Y:S01]  /*cdd0*/  MUFU.EX2 R186, R5 ;  /* 0x0000000500ba7308 */ /* 0x0008a20000000800 */
[----:B------:R-:W5:Y:S02]  /*cde0*/  LDSM.16.MT88.4 R16, [R216+0xa800] ;  /* 0x00a80000d810783b */ /* 0x000f640000004200 */
[----:B------:R-:W-:Y:S01]  /*cdf0*/  HSET2.LE.AND R3, R3, R179, PT ;  /* 0x000000b303037233 */ /* 0x000fe20003803000 */
[----:B-1----:R-:W-:-:S04]  /*ce00*/  LOP3.LUT R0, R14, 0xff, RZ, 0xc0, !PT ;  /* 0x000000ff0e007812 */ /* 0x002fc800078ec0ff */
[----:B------:R-:W-:Y:S01]  /*ce10*/  PRMT R14, R0, 0x5410, R15 ;  /* 0x00005410000e7816 */ /* 0x000fe2000000000f */
[----:B------:R-:W-:Y:S01]  /*ce20*/  IMAD.MOV.U32 R15, RZ, RZ, R168 ;  /* 0x000000ffff0f7224 */ /* 0x000fe200078e00a8 */
[----:B------:R-:W-:Y:S02]  /*ce30*/  PRMT R0, R7, 0x5410, R2 ;  /* 0x0000541007007816 */ /* 0x000fe40000000002 */
[----:B---3--:R-:W-:Y:S02]  /*ce40*/  F2FP.PACK_AB R2, R193, R192 ;  /* 0x000000c0c102723e */ /* 0x008fe400000000ff */
[----:B------:R-:W-:Y:S01]  /*ce50*/  F2FP.PACK_AB R7, R189, R190 ;  /* 0x000000bebd07723e */ /* 0x000fe200000000ff */
[----:B------:R-:W-:Y:S01]  /*ce60*/  HSET2.LE.AND R0, R0, R179, PT ;  /* 0x000000b300007233 */ /* 0x000fe20003803000 */
[----:B----4-:R-:W-:Y:S02]  /*ce70*/  F2FP.PACK_AB R5, R187, R188 ;  /* 0x000000bcbb05723e */ /* 0x010fe400000000ff */
[----:B------:R-:W-:-:S02]  /*ce80*/  LOP3.LUT R6, R6, R7, RZ, 0xc0, !PT ;  /* 0x0000000706067212 */ /* 0x000fc400078ec0ff */
[----:B------:R-:W-:Y:S01]  /*ce90*/  LOP3.LUT R4, R0, R2, RZ, 0xc0, !PT ;  /* 0x0000000200047212 */ /* 0x000fe200078ec0ff */
[----:B------:R-:W-:Y:S01]  /*cea0*/  HSET2.LE.AND R0, R14, R179, PT ;  /* 0x000000b30e007233 */ /* 0x000fe20003803000 */
[----:B--2---:R-:W-:Y:S01]  /*ceb0*/  F2FP.PACK_AB R2, R186, R185 ;  /* 0x000000b9ba02723e */ /* 0x004fe200000000ff */
[----:B------:R-:W-:Y:S01]  /*cec0*/  IMAD.MOV.U32 R14, RZ, RZ, R164 ;  /* 0x000000ffff0e7224 */ /* 0x000fe200078e00a4 */
[----:B------:R-:W-:Y:S01]  /*ced0*/  LOP3.LUT R5, R3, R5, RZ, 0xc0, !PT ;  /* 0x0000000503057212 */ /* 0x000fe200078ec0ff */
[----:B------:R-:W-:Y:S01]  /*cee0*/  IMAD.MOV.U32 R3, RZ, RZ, R171 ;  /* 0x000000ffff037224 */ /* 0x000fe200078e00ab */
[----:B------:R-:W-:Y:S02]  /*cef0*/  LOP3.LUT R7, R0, R2, RZ, 0xc0, !PT ;  /* 0x0000000200077212 */ /* 0x000fe400078ec0ff */
[----:B------:R-:W-:Y:S02]  /*cf00*/  MOV R164, R149 ;  /* 0x0000009500a47202 */ /* 0x000fe40000000f00 */
[----:B------:R-:W-:-:S03]  /*cf10*/  LOP3.LUT R0, R177, UR14, R12, 0x96, !PT ;  /* 0x0000000eb1007c12 */ /* 0x000fc6000f8e960c */
[C---:B-----5:R-:W-:Y:S07]  /*cf20*/  HMMA.16816.F32 R120, R4.reuse, R26, R92 ;  /* 0x0000001a0478723c */ /* 0x060fee000000185c */
[----:B------:R-:W-:Y:S01]  /*cf30*/  IMAD.MOV.U32 R94, RZ, RZ, R138 ;  /* 0x000000ffff5e7224 */ /* 0x000fe200078e008a */
[----:B------:R-:W-:Y:S01]  /*cf40*/  HMMA.16816.F32 R148, R4, R16, R80 ;  /* 0x000000100494723c */ /* 0x000fe20000001850 */
[----:B------:R-:W-:-:S03]  /*cf50*/  MOV R95, R139 ;  /* 0x0000008b005f7202 */ /* 0x000fc60000000f00 */
[----:B------:R-:W-:-:S03]  /*cf60*/  LOP3.LUT R2, R13, UR16, R94, 0x96, !PT ;  /* 0x000000100d027c12 */ /* 0x000fc6000f8e965e */
[----:B------:R-:W-:Y:S01]  /*cf70*/  MOV R80, R108 ;  /* 0x0000006c00507202 */ /* 0x000fe20000000f00 */
[----:B------:R-:W-:Y:S01]  /*cf80*/  IMAD.MOV.U32 R108, RZ, RZ, R111 ;  /* 0x000000ffff6c7224 */ /* 0x000fe200078e006f */
[----:B------:R-:W-:Y:S01]  /*cf90*/  HMMA.16816.F32 R96, R4, R24, R96 ;  /* 0x000000180460723c */ /* 0x000fe20000001860 */
[----:B------:R-:W-:Y:S01]  /*cfa0*/  MOV R111, R3 ;  /* 0x00000003006f7202 */ /* 0x000fe20000000f00 */
[----:B------:R-:W-:Y:S01]  /*cfb0*/  IMAD.WIDE.U32 R2, R2, -0x2daee0ad, RZ ;  /* 0xd2511f5302027825 */ /* 0x000fe200078e00ff */
[----:B------:R-:W-:-:S03]  /*cfc0*/  MOV R82, R10 ;  /* 0x0000000a00527202 */ /* 0x000fc60000000f00 */
[----:B------:R-:W-:Y:S01]  /*cfd0*/  IMAD.MOV.U32 R81, RZ, RZ, R11 ;  /* 0x000000ffff517224 */ /* 0x000fe200078e000b */
[----:B------:R-:W-:Y:S01]  /*cfe0*/  LOP3.LUT R3, R3, UR13, R182, 0x96, !PT ;  /* 0x0000000d03037c12 */ /* 0x000fe2000f8e96b6 */
[C---:B------:R-:W-:Y:S01]  /*cff0*/  HMMA.16816.F32 R88, R4.reuse, R20, R88 ;  /* 0x000000140458723c */ /* 0x040fe20000001858 */
[----:B------:R-:W-:Y:S01]  /*d000*/  IMAD.MOV.U32 R10, RZ, RZ, R109 ;  /* 0x000000ffff0a7224 */ /* 0x000fe200078e006d */
[----:B------:R-:W-:Y:S01]  /*d010*/  MOV R11, R110 ;  /* 0x0000006e000b7202 */ /* 0x000fe20000000f00 */
[----:B------:R-:W-:Y:S01]  /*d020*/  IMAD.MOV.U32 R110, RZ, RZ, R15 ;  /* 0x000000ffff6e7224 */ /* 0x000fe200078e000f */
[----:B------:R-:W-:Y:S01]  /*d030*/  MOV R109, R232 ;  /* 0x000000e8006d7202 */ /* 0x000fe20000000f00 */
[----:B------:R-:W-:Y:S01]  /*d040*/  IMAD.MOV.U32 R232, RZ, RZ, R210 ;  /* 0x000000ffffe87224 */ /* 0x000fe200078e00d2 */
[----:B------:R-:W-:Y:S01]  /*d050*/  MOV R15, R191 ;  /* 0x000000bf000f7202 */ /* 0x000fe20000000f00 */
[----:B------:R-:W-:Y:S01]  /*d060*/  IMAD.MOV.U32 R210, RZ, RZ, R42 ;  /* 0x000000ffffd27224 */ /* 0x000fe200078e002a */
        /* <DEDUP_REMOVED lines=9> */
[----:B------:R-:W-:-:S02]  /*d100*/  IMAD.MOV.U32 R95, RZ, RZ, R9 ;  /* 0x000000ffff5f7224 */ /* 0x000fc400078e0009 */
[----:B------:R-:W-:-:S05]  /*d110*/  IMAD.MOV.U32 R109, RZ, RZ, R181 ;  /* 0x000000ffff6d7224 */ /* 0x000fca00078e00b5 */
[C---:B------:R-:W-:Y:S08]  /*d120*/  HMMA.16816.F32 R72, R4.reuse, R28, R72 ;  /* 0x0000001c0448723c */ /* 0x040ff00000001848 */
[C---:B------:R-:W-:Y:S08]  /*d130*/  HMMA.16816.F32 R168, R4.reuse, R30, R68 ;  /* 0x0000001e04a8723c */ /* 0x040ff00000001844 */
[C---:B------:R-:W-:Y:S08]  /*d140*/  HMMA.16816.F32 R64, R4.reuse, R36, R64 ;  /* 0x000000240440723c */ /* 0x040ff00000001840 */
[C---:B------:R-:W-:Y:S08]  /*d150*/  HMMA.16816.F32 R60, R4.reuse, R38, R60 ;  /* 0x00000026043c723c */ /* 0x040ff0000000183c */
[C---:B------:R-:W-:Y:S08]  /*d160*/  HMMA.16816.F32 R56, R4.reuse, R44, R56 ;  /* 0x0000002c0438723c */ /* 0x040ff00000001838 */
[----:B------:R-:W-:Y:S07]  /*d170*/  HMMA.16816.F32 R52, R4, R46, R52 ;  /* 0x0000002e0434723c */ /* 0x000fee0000001834 */
[----:B------:R-:W-:-:S05]  /*d180*/  IMAD.WIDE.U32 R4, R0, -0x2daee0ad, RZ ;  /* 0xd2511f5300047825 */ /* 0x000fca00078e00ff */
[----:B------:R-:W-:Y:S01]  /*d190*/  LOP3.LUT R0, R5, UR11, R2, 0x96, !PT ;  /* 0x0000000b05007c12 */ /* 0x000fe2000f8e9602 */
[----:B------:R-:W-:-:S04]  /*d1a0*/  IMAD.WIDE.U32 R2, R3, -0x326172a9, RZ ;  /* 0xcd9e8d5703027825 */ /* 0x000fc800078e00ff */
[----:B------:R-:W-:Y:S01]  /*d1b0*/  IMAD.WIDE.U32 R12, R0, -0x326172a9, RZ ;  /* 0xcd9e8d57000c7825 */ /* 0x000fe200078e00ff */
[----:B------:R-:W-:-:S03]  /*d1c0*/  LOP3.LUT R3, R3, UR12, R176, 0x96, !PT ;  /* 0x0000000c03037c12 */ /* 0x000fc6000f8e96b0 */
[----:B------:R-:W-:Y:S01]  /*d1d0*/  FFMA.FTZ R5, R235, c[0x0][0x23c], -R35 ;  /* 0x00008f00eb057a23 */ /* 0x000fe20000010823 */
[----:B------:R-:W-:Y:S01]  /*d1e0*/  LOP3.LUT R0, R13, UR10, R2, 0x96, !PT ;  /* 0x0000000a0d007c12 */ /* 0x000fe2000f8e9602 */
[----:B------:R-:W-:Y:S02]  /*d1f0*/  IMAD.WIDE.U32 R2, R3, -0x2daee0ad, RZ ;  /* 0xd2511f5303027825 */ /* 0x000fe400078e00ff */
[----:B------:R-:W-:Y:S02]  /*d200*/  MUFU.EX2 R181, R5 ;  /* 0x0000000500b57308 */ /* 0x000fe40000000800 */
[----:B------:R-:W-:Y:S01]  /*d210*/  IMAD.WIDE.U32 R42, R0, -0x2daee0ad, RZ ;  /* 0xd2511f53002a7825 */ /* 0x000fe200078e00ff */
[----:B------:R-:W-:-:S03]  /*d220*/  LOP3.LUT R6, R3, UR9, R4, 0x96, !PT ;  /* 0x0000000903067c12 */ /* 0x000fc6000f8e9604 */
[----:B------:R-:W-:Y:S01]  /*d230*/  FFMA.FTZ R4, R237, c[0x0][0x23c], -R35 ;  /* 0x00008f00ed047a23 */ /* 0x000fe20000010823 */
[----:B------:R-:W-:Y:S01]  /*d240*/  LOP3.LUT R2, R43, UR7, R2, 0x96, !PT ;  /* 0x000000072b027c12 */ /* 0x000fe2000f8e9602 */
[----:B------:R-:W-:Y:S02]  /*d250*/  IMAD.MOV.U32 R43, RZ, RZ, R10 ;  /* 0x000000ffff2b7224 */ /* 0x000fe400078e000a */
[----:B------:R1:W-:Y:S02]  /*d260*/  MUFU.EX2 R182, R4 ;  /* 0x0000000400b67308 */ /* 0x0003e40000000800 */
[----:B------:R-:W-:-:S05]  /*d270*/  IMAD.WIDE.U32 R2, R2, -0x326172a9, RZ ;  /* 0xcd9e8d5702027825 */ /* 0x000fca00078e00ff */
[----:B------:R-:W-:-:S04]  /*d280*/  LOP3.LUT R0, R2, 0xffff, RZ, 0xc0, !PT ;  /* 0x0000ffff02007812 */ /* 0x000fc800078ec0ff */
[----:B-1----:R-:W-:Y:S02]  /*d290*/  SHF.R.U32.HI R4, RZ, 0x8, R0 ;  /* 0x00000008ff047819 */ /* 0x002fe40000011600 */
[----:B------:R-:W-:-:S04]  /*d2a0*/  LOP3.LUT R0, R2, 0xff, RZ, 0xc0, !PT ;  /* 0x000000ff02007812 */ /* 0x000fc800078ec0ff */
[----:B------:R-:W-:Y:S01]  /*d2b0*/  PRMT R10, R0, 0x5410, R4 ;  /* 0x00005410000a7816 */ /* 0x000fe20000000004 */
[----:B------:R-:W-:Y:S01]  /*d2c0*/  FFMA.FTZ R4, R234, c[0x0][0x23c], -R35 ;  /* 0x00008f00ea047a23 */ /* 0x000fe20000010823 */
[----:B------:R-:W-:-:S03]  /*d2d0*/  SHF.R.U32.HI R0, RZ, 0x10, R2 ;  /* 0x00000010ff007819 */ /* 0x000fc60000011602 */
[----:B------:R1:W-:Y:S01]  /*d2e0*/  MUFU.EX2 R184, R4 ;  /* 0x0000000400b87308 */ /* 0x0003e20000000800 */
[----:B------:R-:W-:Y:S02]  /*d2f0*/  LOP3.LUT R5, R0, 0xff, RZ, 0xc0, !PT ;  /* 0x000000ff00057812 */ /* 0x000fe400078ec0ff */
[----:B------:R-:W-:-:S04]  /*d300*/  SHF.R.U32.HI R0, RZ, 0x18, R2 ;  /* 0x00000018ff007819 */ /* 0x000fc80000011602 */
[----:B------:R-:W-:Y:S01]  /*d310*/  PRMT R7, R5, 0x5410, R0 ;  /* 0x0000541005077816 */ /* 0x000fe20000000000 */
[----:B-1----:R-:W-:Y:S01]  /*d320*/  FFMA.FTZ R4, R212, c[0x0][0x23c], -R35 ;  /* 0x00008f00d4047a23 */ /* 0x002fe20000010823 */
[----:B------:R-:W-:Y:S01]  /*d330*/  MOV R212, R8 ;  /* 0x0000000800d47202 */ /* 0x000fe20000000f00 */
[----:B------:R-:W-:Y:S02]  /*d340*/  IMAD.WIDE.U32 R8, R6, -0x326172a9, RZ ;  /* 0xcd9e8d5706087825 */ /* 0x000fe400078e00ff */
[----:B------:R1:W2:Y:S03]  /*d350*/  MUFU.EX2 R183, R4 ;  /* 0x0000000400b77308 */ /* 0x0002a60000000800 */
[----:B------:R-:W-:Y:S01]  /*d360*/  LOP3.LUT R2, R3, UR17, R8, 0x96, !PT ;  /* 0x0000001103027c12 */ /* 0x000fe2000f8e9608 */
[----:B------:R-:W-:Y:S01]  /*d370*/  FFMA.FTZ R3, R213, c[0x0][0x23c], -R34 ;  /* 0x00008f00d5037a23 */ /* 0x000fe20000010822 */
[----:B------:R-:W-:Y:S01]  /*d380*/  MOV R213, R11 ;  /* 0x0000000b00d57202 */ /* 0x000fe20000000f00 */
[----:B------:R-:W-:Y:S01]  /*d390*/  IMAD.MOV.U32 R11, RZ, RZ, R108 ;  /* 0x000000ffff0b7224 */ /* 0x000fe200078e006c */
[----:B------:R-:W-:Y:S01]  /*d3a0*/  MOV R108, R109 ;  /* 0x0000006d006c7202 */ /* 0x000fe20000000f00 */
[----:B------:R-:W-:Y:S01]  /*d3b0*/  IMAD.MOV.U32 R109, RZ, RZ, R110 ;  /* 0x000000ffff6d7224 */ /* 0x000fe200078e006e */
[----:B------:R-:W-:Y:S01]  /*d3c0*/  MOV R110, R111 ;  /* 0x0000006f006e7202 */ /* 0x000fe20000000f00 */
[----:B------:R-:W-:Y:S01]  /*d3d0*/  IMAD.MOV.U32 R111, RZ, RZ, R14 ;  /* 0x000000ffff6f7224 */ /* 0x000fe200078e000e */
[----:B------:R-:W-:-:S02]  /*d3e0*/  LOP3.LUT R0, R2, 0xffff, RZ, 0xc0, !PT ;  /* 0x0000ffff02007812 */ /* 0x000fc400078ec0ff */
[----:B------:R-:W-:Y:S01]  /*d3f0*/  MOV R14, R178 ;  /* 0x000000b2000e7202 */ /* 0x000fe20000000f00 */
[----:B------:R-:W-:Y:S01]  /*d400*/  IMAD.MOV.U32 R235, RZ, RZ, R111 ;  /* 0x000000ffffeb7224 */ /* 0x000fe200078e006f */
[----:B------:R3:W-:Y:S01]  /*d410*/  MUFU.EX2 R178, R3 ;  /* 0x0000000300b27308 */ /* 0x0007e20000000800 */
[----:B-1----:R-:W-:Y:S01]  /*d420*/  FFMA.FTZ R4, R214, c[0x0][0x23c], -R34 ;  /* 0x00008f00d6047a23 */ /* 0x002fe20000010822 */
[----:B------:R-:W-:Y:S01]  /*d430*/  MOV R237, R110 ;  /* 0x0000006e00ed7202 */ /* 0x000fe20000000f00 */
[----:B------:R-:W-:Y:S01]  /*d440*/  IMAD.MOV.U32 R214, RZ, RZ, R180 ;  /* 0x000000ffffd67224 */ /* 0x000fe200078e00b4 */
[----:B------:R-:W-:-:S04]  /*d450*/  MOV R234, R14 ;  /* 0x0000000e00ea7202 */ /* 0x000fc80000000f00 */
[----:B------:R-:W1:Y:S01]  /*d460*/  MUFU.EX2 R180, R4 ;  /* 0x0000000400b47308 */ /* 0x000e620000000800 */
[----:B---3--:R-:W-:Y:S02]  /*d470*/  SHF.R.U32.HI R3, RZ, 0x8, R0 ;  /* 0x00000008ff037819 */ /* 0x008fe40000011600 */
[----:B------:R-:W-:-:S04]  /*d480*/  LOP3.LUT R0, R2, 0xff, RZ, 0xc0, !PT ;  /* 0x000000ff02007812 */ /* 0x000fc800078ec0ff */
[----:B------:R-:W-:Y:S02]  /*d490*/  PRMT R8, R0, 0x5410, R3 ;  /* 0x0000541000087816 */ /* 0x000fe40000000003 */
[--C-:B------:R-:W-:Y:S02]  /*d4a0*/  SHF.R.U32.HI R0, RZ, 0x10, R2.reuse ;  /* 0x00000010ff007819 */ /* 0x100fe40000011602 */
[----:B------:R-:W-:Y:S01]  /*d4b0*/  SHF.R.U32.HI R3, RZ, 0x18, R2 ;  /* 0x00000018ff037819 */ /* 0x000fe20000011602 */
[--C-:B------:R-:W-:Y:S01]  /*d4c0*/  FFMA.FTZ R2, R243, c[0x0][0x23c], -R34.reuse ;  /* 0x00008f00f3027a23 */ /* 0x100fe20000010822 */
[----:B------:R-:W-:Y:S02]  /*d4d0*/  LOP3.LUT R0, R0, 0xff, RZ, 0xc0, !PT ;  /* 0x000000ff00007812 */ /* 0x000fe400078ec0ff */
[----:B------:R-:W-:Y:S01]  /*d4e0*/  MOV R243, R95 ;  /* 0x0000005f00f37202 */ /* 0x000fe20000000f00 */
[----:B------:R2:W-:Y:S01]  /*d4f0*/  MUFU.EX2 R177, R2 ;  /* 0x0000000200b17308 */ /* 0x0005e20000000800 */
[----:B------:R-:W-:Y:S01]  /*d500*/  PRMT R5, R0, 0x5410, R3 ;  /* 0x0000541000057816 */ /* 0x000fe20000000003 */
[----:B------:R-:W-:Y:S01]  /*d510*/  FFMA.FTZ R3, R239, c[0x0][0x23c], -R34 ;  /* 0x00008f00ef037a23 */ /* 0x000fe20000010822 */
[----:B------:R-:W-:Y:S01]  /*d520*/  HSET2.LE.AND R0, R10, R179, PT ;  /* 0x000000b30a007233 */ /* 0x000fe20003803000 */
[----:B------:R-:W-:-:S04]  /*d530*/  IMAD.MOV.U32 R239, RZ, RZ, R11 ;  /* 0x000000ffffef7224 */ /* 0x000fc800078e000b */
[----:B------:R-:W3:Y:S01]  /*d540*/  MUFU.EX2 R176, R3 ;  /* 0x0000000300b07308 */ /* 0x000ee20000000800 */
[----:B--2---:R-:W-:-:S04]  /*d550*/  F2FP.PACK_AB R2, R183, R184 ;  /* 0x000000b8b702723e */ /* 0x004fc800000000ff */
[----:B------:R-:W-:Y:S01]  /*d560*/  LOP3.LUT R6, R0, R2, RZ, 0xc0, !PT ;  /* 0x0000000200067212 */ /* 0x000fe200078ec0ff */
[----:B------:R-:W-:Y:S01]  /*d570*/  HSET2.LE.AND R0, R7, R179, PT ;  /* 0x000000b307007233 */ /* 0x000fe20003803000 */
[----:B-1----:R-:W-:-:S04]  /*d580*/  F2FP.PACK_AB R2, R180, R178 ;  /* 0x000000b2b402723e */ /* 0x002fc800000000ff */
[----:B------:R-:W-:Y:S01]  /*d590*/  LOP3.LUT R7, R0, R2, RZ, 0xc0, !PT ;  /* 0x0000000200077212 */ /* 0x000fe200078ec0ff */
[----:B------:R-:W-:Y:S01]  /*d5a0*/  HSET2.LE.AND R0, R8, R179, PT ;  /* 0x000000b308007233 */ /* 0x000fe20003803000 */
[----:B------:R-:W-:-:S04]  /*d5b0*/  F2FP.PACK_AB R2, R181, R182 ;  /* 0x000000b6b502723e */ /* 0x000fc800000000ff */
[----:B------:R-:W-:Y:S01]  /*d5c0*/  LOP3.LUT R4, R0, R2, RZ, 0xc0, !PT ;  /* 0x0000000200047212 */ /* 0x000fe200078ec0ff */
[----:B------:R-:W-:Y:S01]  /*d5d0*/  HSET2.LE.AND R0, R5, R179, PT ;  /* 0x000000b305007233 */ /* 0x000fe20003803000 */
[----:B---3--:R-:W-:-:S04]  /*d5e0*/  F2FP.PACK_AB R2, R176, R177 ;  /* 0x000000b1b002723e */ /* 0x008fc800000000ff */
[----:B------:R-:W-:Y:S01]  /*d5f0*/  LOP3.LUT R5, R0, R2, RZ, 0xc0, !PT ;  /* 0x0000000200057212 */ /* 0x000fe200078ec0ff */
[----:B------:R-:W-:Y:S01]  /*d600*/  FFMA.FTZ R0, R241, c[0x0][0x23c], -R32 ;  /* 0x00008f00f1007a23 */ /* 0x000fe20000010820 */
[----:B------:R-:W-:Y:S01]  /*d610*/  LOP3.LUT R2, R41, UR8, R50, 0x96, !PT ;  /* 0x0000000829027c12 */ /* 0x000fe2000f8e9632 */
[----:B------:R-:W-:Y:S01]  /*d620*/  IMAD.MOV.U32 R241, RZ, RZ, R243 ;  /* 0x000000fffff17224 */ /* 0x000fe200078e00f3 */
[----:B------:R-:W-:-:S03]  /*d630*/  MOV R243, R80 ;  /* 0x0000005000f37202 */ /* 0x000fc60000000f00 */
[----:B------:R-:W-:Y:S01]  /*d640*/  HMMA.16816.F32 R144, R4, R16, R144 ;  /* 0x000000100490723c */ /* 0x000fe20000001890 */
[----:B------:R-:W-:-:S05]  /*d650*/  IMAD.WIDE.U32 R2, R2, -0x2daee0ad, RZ ;  /* 0xd2511f5302027825 */ /* 0x000fca00078e00ff */
[C---:B------:R-:W-:Y:S02]  /*d660*/  LOP3.LUT R10, R2.reuse, 0xffff, RZ, 0xc0, !PT ;  /* 0x0000ffff020a7812 */ /* 0x040fe400078ec0ff */
[C---:B------:R-:W-:Y:S01]  /*d670*/  HMMA.16816.F32 R16, R4.reuse, R18, R132 ;  /* 0x000000120410723c */ /* 0x040fe20000001884 */
[----:B------:R-:W-:Y:S02]  /*d680*/  LOP3.LUT R14, R2, 0xff, RZ, 0xc0, !PT ;  /* 0x000000ff020e7812 */ /* 0x000fe400078ec0ff */
[--C-:B------:R-:W-:Y:S02]  /*d690*/  SHF.R.U32.HI R11, RZ, 0x10, R2.reuse ;  /* 0x00000010ff0b7819 */ /* 0x100fe40000011602 */
[----:B------:R-:W-:Y:S02]  /*d6a0*/  SHF.R.U32.HI R13, RZ, 0x18, R2 ;  /* 0x00000018ff0d7819 */ /* 0x000fe40000011602 */
[----:B------:R-:W-:Y:S01]  /*d6b0*/  MOV R135, R108 ;  /* 0x0000006c00877202 */ /* 0x000fe20000000f00 */
[----:B------:R-:W-:Y:S01]  /*d6c0*/  IMAD.MOV.U32 R134, RZ, RZ, R109 ;  /* 0x000000ffff867224 */ /* 0x000fe200078e006d */
[----:B------:R1:W-:Y:S01]  /*d6d0*/  MUFU.EX2 R108, R0 ;  /* 0x00000000006c7308 */ /* 0x0003e20000000800 */
[----:B------:R-:W-:Y:S01]  /*d6e0*/  IMAD.MOV.U32 R133, RZ, RZ, R15 ;  /* 0x000000ffff857224 */ /* 0x000fe200078e000f */
[----:B------:R-:W-:Y:S01]  /*d6f0*/  LOP3.LUT R15, R9, UR8, R12, 0x96, !PT ;  /* 0x00000008090f7c12 */ /* 0x000fe2000f8e960c */
[----:B------:R-:W-:Y:S01]  /*d700*/  FFMA.FTZ R9, R242, c[0x0][0x23c], -R33 ;  /* 0x00008f00f2097a23 */ /* 0x000fe20000010821 */
[----:B------:R-:W-:Y:S01]  /*d710*/  SHF.R.U32.HI R10, RZ, 0x8, R10 ;  /* 0x00000008ff0a7819 */ /* 0x000fe2000001160a */
[----:B------:R-:W-:Y:S01]  /*d720*/  HMMA.16816.F32 R128, R4, R20, R128 ;  /* 0x000000140480723c */ /* 0x000fe20000001880 */
[----:B------:R-:W-:-:S02]  /*d730*/  MOV R40, R134 ;  /* 0x0000008600287202 */ /* 0x000fc40000000f00 */
[----:B------:R-:W-:Y:S05]  /*d740*/  MUFU.EX2 R50, R9 ;  /* 0x0000000900327308 */ /* 0x000fea0000000800 */
[C---:B------:R-:W-:Y:S01]  /*d750*/  HMMA.16816.F32 R20, R4.reuse, R22, R124 ;  /* 0x000000160414723c */ /* 0x040fe2000000187c */
[----:B------:R-:W2:Y:S01]  /*d760*/  LDSM.16.MT88.4 R124, [R216+0x9c00] ;  /* 0x009c0000d87c783b */ /* 0x000ea20000004200 */
[--C-:B-1----:R-:W-:Y:S02]  /*d770*/  FFMA.FTZ R0, R238, c[0x0][0x23c], -R32.reuse ;  /* 0x00008f00ee007a23 */ /* 0x102fe40000010820 */
[----:B------:R-:W-:Y:S01]  /*d780*/  IMAD.MOV.U32 R238, RZ, RZ, R213 ;  /* 0x000000ffffee7224 */ /* 0x000fe200078e00d5 */
[----:B------:R-:W-:Y:S01]  /*d790*/  MOV R213, R82 ;  /* 0x0000005200d57202 */ /* 0x000fe20000000f00 */
[----:B------:R1:W3:Y:S02]  /*d7a0*/  MUFU.EX2 R110, R0 ;  /* 0x00000000006e7308 */ /* 0x0002e40000000800 */
[C---:B------:R-:W-:Y:S08]  /*d7b0*/  HMMA.16816.F32 R112, R4.reuse, R24, R112 ;  /* 0x000000180470723c */ /* 0x040ff00000001870 */
[----:B------:R-:W-:Y:S01]  /*d7c0*/  HMMA.16816.F32 R160, R4, R28, R160 ;  /* 0x0000001c04a0723c */ /* 0x000fe200000018a0 */
[----:B-1----:R-:W-:-:S07]  /*d7d0*/  FFMA.FTZ R0, R236, c[0x0][0x23c], -R32 ;  /* 0x00008f00ec007a23 */ /* 0x002fce0000010820 */
[C---:B------:R-:W-:Y:S01]  /*d7e0*/  HMMA.16816.F32 R68, R4.reuse, R36, R152 ;  /* 0x000000240444723c */ /* 0x040fe20000001898 */
[----:B------:R-:W-:Y:S01]  /*d7f0*/  MOV R236, R214 ;  /* 0x000000d600ec7202 */ /* 0x000fe20000000f00 */
[----:B------:R-:W-:Y:S01]  /*d800*/  IMAD.MOV.U32 R214, RZ, RZ, R81 ;  /* 0x000000ffffd67224 */ /* 0x000fe200078e0051 */
[----:B------:R1:W-:Y:S05]  /*d810*/  MUFU.EX2 R111, R0 ;  /* 0x00000000006f7308 */ /* 0x0003ea0000000800 */
[C---:B------:R-:W-:Y:S08]  /*d820*/  HMMA.16816.F32 R24, R4.reuse, R26, R116 ;  /* 0x0000001a0418723c */ /* 0x040ff00000001874 */
[C---:B------:R-:W-:Y:S01]  /*d830*/  HMMA.16816.F32 R28, R4.reuse, R30, R172 ;  /* 0x0000001e041c723c */ /* 0x040fe200000018ac */
[----:B------:R-:W-:Y:S01]  /*d840*/  LDSM.16.MT88.4 R172, [R218+0xac00] ;  /* 0x00ac0000daac783b */ /* 0x000fe20000004200 */
[----:B-1----:R-:W-:Y:S01]  /*d850*/  FFMA.FTZ R0, R215, c[0x0][0x23c], -R32 ;  /* 0x00008f00d7007a23 */ /* 0x002fe20000010820 */
[----:B------:R-:W-:Y:S01]  /*d860*/  MOV R215, R239 ;  /* 0x000000ef00d77202 */ /* 0x000fe20000000f00 */
[----:B------:R-:W-:Y:S01]  /*d870*/  IMAD.MOV.U32 R32, RZ, RZ, R43 ;  /* 0x000000ffff207224 */ /* 0x000fe200078e002b */
[----:B------:R-:W-:Y:S01]  /*d880*/  MOV R239, R212 ;  /* 0x000000d400ef7202 */ /* 0x000fe20000000f00 */
[----:B------:R1:W-:Y:S02]  /*d890*/  MUFU.EX2 R109, R0 ;  /* 0x00000000006d7308 */ /* 0x0003e40000000800 */
[C---:B------:R-:W-:Y:S01]  /*d8a0*/  HMMA.16816.F32 R36, R4.reuse, R38, R140 ;  /* 0x000000260424723c */ /* 0x040fe2000000188c */
[----:B------:R-:W-:Y:S01]  /*d8b0*/  IMAD.MOV.U32 R212, RZ, RZ, R83 ;  /* 0x000000ffffd47224 */ /* 0x000fe200078e0053 */
[----:B------:R-:W-:Y:S01]  /*d8c0*/  MOV R242, R32 ;  /* 0x0000002000f27202 */ /* 0x000fe20000000f00 */
[----:B------:R-:W-:Y:S01]  /*d8d0*/  IMAD.MOV.U32 R32, RZ, RZ, R214 ;  /* 0x000000ffff207224 */ /* 0x000fe200078e00d6 */
[----:B------:R-:W-:Y:S01]  /*d8e0*/  MOV R214, R166 ;  /* 0x000000a600d67202 */ /* 0x000fe20000000f00 */
[----:B------:R-:W-:Y:S03]  /*d8f0*/  LDSM.16.MT88.4 R140, [R218+0x9c00] ;  /* 0x009c0000da8c783b */ /* 0x000fe60000004200 */
[----:B------:R-:W-:Y:S01]  /*d900*/  HMMA.16816.F32 R84, R4, R44, R156 ;  /* 0x0000002c0454723c */ /* 0x000fe2000000189c */
[----:B------:R-:W4:Y:S04]  /*d910*/  LDSM.16.MT88.4 R156, [R216+0xac00] ;  /* 0x00ac0000d89c783b */ /* 0x000f280000004200 */
[----:B------:R-:W5:Y:S01]  /*d920*/  LDSM.16.MT88.4 R80, [R216+0xbc00] ;  /* 0x00bc0000d850783b */ /* 0x000f620000004200 */
[----:B-1----:R-:W-:-:S02]  /*d930*/  FFMA.FTZ R0, R240, c[0x0][0x23c], -R33 ;  /* 0x00008f00f0007a23 */ /* 0x002fc40000010821 */
[----:B------:R-:W-:Y:S01]  /*d940*/  HMMA.16816.F32 R104, R4, R46, R104 ;  /* 0x0000002e0468723c */ /* 0x000fe20000001868 */
[----:B------:R-:W-:Y:S01]  /*d950*/  IMAD.MOV.U32 R240, RZ, RZ, R135 ;  /* 0x000000fffff07224 */ /* 0x000fe200078e0087 */
[----:B------:R1:W1:Y:S05]  /*d960*/  MUFU.EX2 R51, R0 ;  /* 0x0000000000337308 */ /* 0x00026a0000000800 */
[--C-:B------:R-:W-:Y:S02]  /*d970*/  FFMA.FTZ R4, R247, c[0x0][0x23c], -R35.reuse ;  /* 0x00008f00f7047a23 */ /* 0x100fe40000010823 */
[----:B------:R-:W-:Y:S02]  /*d980*/  FFMA.FTZ R5, R246, c[0x0][0x23c], -R35 ;  /* 0x00008f00f6057a23 */ /* 0x000fe40000010823 */
[----:B------:R-:W-:Y:S01]  /*d990*/  MUFU.EX2 R41, R4 ;  /* 0x0000000400297308 */ /* 0x000fe20000000800 */
        /* <DEDUP_REMOVED lines=11> */
[----:B---3--:R-:W-:Y:S02]  /*da50*/  F2FP.PACK_AB R2, R110, R108 ;  /* 0x0000006c6e02723e */ /* 0x008fe400000000ff */
[----:B------:R-:W-:Y:S02]  /*da60*/  PRMT R9, R9, 0x5410, R13 ;  /* 0x0000541009097816 */ /* 0x000fe4000000000d */
[----:B------:R-:W-:Y:S02]  /*da70*/  LOP3.LUT R92, R0, R2, RZ, 0xc0, !PT ;  /* 0x00000002005c7212 */ /* 0x000fe400078ec0ff */
[----:B------:R-:W-:Y:S01]  /*da80*/  F2FP.PACK_AB R2, R50, R51 ;  /* 0x000000333202723e */ /* 0x000fe200000000ff */
[----:B------:R-:W-:Y:S01]  /*da90*/  HSET2.LE.AND R9, R9, R179, PT ;  /* 0x000000b309097233 */ /* 0x000fe20003803000 */
[----:B-1----:R-:W-:-:S04]  /*daa0*/  FFMA.FTZ R8, R245, c[0x0][0x23c], -R33 ;  /* 0x00008f00f5087a23 */ /* 0x002fc80000010821 */
[----:B------:R1:W3:Y:S02]  /*dab0*/  MUFU.EX2 R48, R8 ;  /* 0x0000000800307308 */ /* 0x0002e40000000800 */
[----:B-1----:R-:W-:Y:S02]  /*dac0*/  LOP3.LUT R8, R3, 0xff, RZ, 0xc0, !PT ;  /* 0x000000ff03087812 */ /* 0x002fe400078ec0ff */
[----:B------:R-:W-:Y:S02]  /*dad0*/  PRMT R3, R14, 0x5410, R10 ;  /* 0x000054100e037816 */ /* 0x000fe4000000000a */
[----:B------:R-:W-:Y:S02]  /*dae0*/  PRMT R8, R8, 0x5410, R12 ;  /* 0x0000541008087816 */ /* 0x000fe4000000000c */
[----:B---3--:R-:W-:Y:S01]  /*daf0*/  F2FP.PACK_AB R10, R48, R49 ;  /* 0x00000031300a723e */ /* 0x008fe200000000ff */
[--C-:B------:R-:W-:Y:S02]  /*db00*/  HSET2.LE.AND R3, R3, R179.reuse, PT ;  /* 0x000000b303037233 */ /* 0x100fe40003803000 */
[----:B------:R-:W-:Y:S01]  /*db10*/  HSET2.LE.AND R0, R8, R179, PT ;  /* 0x000000b308007233 */ /* 0x000fe20003803000 */
[----:B------:R-:W-:-:S02]  /*db20*/  F2FP.PACK_AB R8, R109, R111 ;  /* 0x0000006f6d08723e */ /* 0x000fc400000000ff */
[----:B------:R-:W-:Y:S01]  /*db30*/  LOP3.LUT R95, R9, R10, RZ, 0xc0, !PT ;  /* 0x0000000a095f7212 */ /* 0x000fe200078ec0ff */
[----:B------:R-:W-:Y:S01]  /*db40*/  FFMA.FTZ R10, R40, R100, R240 ;  /* 0x00000064280a7223 */ /* 0x000fe200000100f0 */
[----:B------:R-:W-:Y:S01]  /*db50*/  LOP3.LUT R93, R0, R2, RZ, 0xc0, !PT ;  /* 0x00000002005d7212 */ /* 0x000fe200078ec0ff */
[----:B------:R-:W-:Y:S01]  /*db60*/  FFMA.FTZ R0, R133, c[0x0][0x23c], -R35 ;  /* 0x00008f0085007a23 */ /* 0x000fe20000010823 */
[----:B------:R-:W-:Y:S01]  /*db70*/  LOP3.LUT R94, R3, R8, RZ, 0xc0, !PT ;  /* 0x00000008035e7212 */ /* 0x000fe200078ec0ff */
[----:B------:R-:W-:Y:S01]  /*db80*/  IMAD.WIDE.U32 R2, R15, -0x2daee0ad, RZ ;  /* 0xd2511f530f027825 */ /* 0x000fe200078e00ff */
[----:B------:R-:W-:Y:S01]  /*db90*/  MUFU.EX2 R40, R5 ;  /* 0x0000000500287308 */ /* 0x000fe20000000800 */
[----:B------:R-:W1:Y:S02]  /*dba0*/  LDSM.16.MT88.4 R12, [R218+0xbc00] ;  /* 0x00bc0000da0c783b */ /* 0x000e640000004200 */
[----:B------:R-:W-:Y:S01]  /*dbb0*/  IMAD.MOV.U32 R240, RZ, RZ, R212 ;  /* 0x000000fffff07224 */ /* 0x000fe200078e00d4 */
[----:B------:R-:W-:Y:S01]  /*dbc0*/  LOP3.LUT R7, R2, 0xff, RZ, 0xc0, !PT ;  /* 0x000000ff02077812 */ /* 0x000fe200078ec0ff */
[----:B--2---:R-:W-:Y:S01]  /*dbd0*/  HMMA.16816.F32 R116, R92, R124, R96 ;  /* 0x0000007c5c74723c */ /* 0x004fe20000001860 */
[----:B------:R-:W-:-:S02]  /*dbe0*/  SHF.R.U32.HI R4, RZ, 0x10, R2 ;  /* 0x00000010ff047819 */ /* 0x000fc40000011602 */
[----:B------:R2:W-:Y:S01]  /*dbf0*/  MUFU.EX2 R43, R0 ;  /* 0x00000000002b7308 */ /* 0x0005e20000000800 */
[----:B------:R-:W-:Y:S02]  /*dc00*/  SHF.R.U32.HI R6, RZ, 0x18, R2 ;  /* 0x00000018ff067819 */ /* 0x000fe40000011602 */
[----:B------:R-:W-:Y:S02]  /*dc10*/  MOV R212, R164 ;  /* 0x000000a400d47202 */ /* 0x000fe40000000f00 */
[C---:B----4-:R-:W-:Y:S08]  /*dc20*/  HMMA.16816.F32 R152, R92.reuse, R158, R76 ;  /* 0x0000009e5c98723c */ /* 0x050ff0000000184c */
[----:B------:R-:W-:Y:S01]  /*dc30*/  HMMA.16816.F32 R120, R92, R126, R120 ;  /* 0x0000007e5c78723c */ /* 0x000fe20000001878 */
[----:B--2---:R-:W-:-:S04]  /*dc40*/  FFMA.FTZ R0, R252, c[0x0][0x23c], -R35 ;  /* 0x00008f00fc007a23 */ /* 0x004fc80000010823 */
[----:B------:R2:W-:Y:S03]  /*dc50*/  MUFU.EX2 R44, R0 ;  /* 0x00000000002c7308 */ /* 0x0005e60000000800 */
[C---:B------:R-:W-:Y:S08]  /*dc60*/  HMMA.16816.F32 R132, R92.reuse, R140, R88 ;  /* 0x0000008c5c84723c */ /* 0x040ff00000001858 */
[----:B------:R-:W-:Y:S01]  /*dc70*/  HMMA.16816.F32 R136, R92, R142, R136 ;  /* 0x0000008e5c88723c */ /* 0x000fe20000001888 */
[----:B--2---:R-:W-:-:S07]  /*dc80*/  LOP3.LUT R0, R3, UR18, R42, 0x96, !PT ;  /* 0x0000001203007c12 */ /* 0x004fce000f8e962a */
[C---:B------:R-:W-:Y:S01]  /*dc90*/  HMMA.16816.F32 R148, R92.reuse, R156, R148 ;  /* 0x0000009c5c94723c */ /* 0x040fe20000001894 */
[----:B------:R-:W-:Y:S01]  /*dca0*/  LOP3.LUT R3, R2, 0xffff, RZ, 0xc0, !PT ;  /* 0x0000ffff02037812 */ /* 0x000fe200078ec0ff */
[--C-:B------:R-:W-:Y:S01]  /*dcb0*/  FFMA.FTZ R2, R215, c[0x0][0x23c], -R34.reuse ;  /* 0x00008f00d7027a23 */ /* 0x100fe20000010822 */
[----:B------:R-:W-:Y:S01]  /*dcc0*/  MOV R215, R213 ;  /* 0x000000d500d77202 */ /* 0x000fe20000000f00 */
[----:B------:R-:W-:Y:S01]  /*dcd0*/  IMAD.MOV.U32 R213, RZ, RZ, R165 ;  /* 0x000000ffffd57224 */ /* 0x000fe200078e00a5 */
[----:B------:R-:W-:Y:S01]  /*dce0*/  SHF.R.U32.HI R5, RZ, 0x8, R3 ;  /* 0x00000008ff057819 */ /* 0x000fe20000011603 */
[----:B------:R2:W-:Y:S01]  /*dcf0*/  MUFU.EX2 R33, R2 ;  /* 0x0000000200217308 */ /* 0x0005e20000000800 */
[----:B------:R-:W-:Y:S01]  /*dd00*/  FFMA.FTZ R3, R167, c[0x0][0x23c], -R34 ;  /* 0x00008f00a7037a23 */ /* 0x000fe20000010822 */
[----:B------:R-:W-:Y:S01]  /*dd10*/  HMMA.16816.F32 R168, R92, R174, R168 ;  /* 0x000000ae5ca8723c */ /* 0x000fe200000018a8 */
[----:B------:R-:W-:Y:S01]  /*dd20*/  PRMT R8, R7, 0x5410, R5 ;  /* 0x0000541007087816 */ /* 0x000fe20000000005 */
[----:B------:R-:W-:Y:S01]  /*dd30*/  FFMA.FTZ R9, R215, R101, R240 ;  /* 0x00000065d7097223 */ /* 0x000fe200000100f0 */
[----:B------:R-:W-:-:S03]  /*dd40*/  LOP3.LUT R5, R0, 0xff, RZ, 0xc0, !PT ;  /* 0x000000ff00057812 */ /* 0x000fc600078ec0ff */
[----:B------:R3:W-:Y:S02]  /*dd50*/  MUFU.EX2 R35, R3 ;  /* 0x0000000300237308 */ /* 0x0007e40000000800 */
[----:B------:R-:W-:Y:S01]  /*dd60*/  HMMA.16816.F32 R164, R92, R172, R72 ;  /* 0x000000ac5ca4723c */ /* 0x000fe20000001848 */
[----:B--2---:R-:W-:Y:S01]  /*dd70*/  LOP3.LUT R2, R4, 0xff, RZ, 0xc0, !PT ;  /* 0x000000ff04027812 */ /* 0x004fe200078ec0ff */
[----:B------:R-:W-:-:S06]  /*dd80*/  FFMA.FTZ R4, R32, c[0x0][0x23c], -R34 ;  /* 0x00008f0020047a23 */ /* 0x000fcc0000010822 */
[----:B-----5:R-:W-:Y:S01]  /*dd90*/  HMMA.16816.F32 R72, R92, R80, R64 ;  /* 0x000000505c48723c */ /* 0x020fe20000001840 */
[----:B------:R-:W-:Y:S01]  /*dda0*/  PRMT R6, R2, 0x5410, R6 ;  /* 0x0000541002067816 */ /* 0x000fe20000000006 */
[----:B------:R-:W-:Y:S01]  /*ddb0*/  FFMA.FTZ R2, R242, c[0x0][0x23c], -R34 ;  /* 0x00008f00f2027a23 */ /* 0x000fe20000010822 */
[----:B------:R-:W-:Y:S01]  /*ddc0*/  MUFU.EX2 R11, R4 ;  /* 0x00000004000b7308 */ /* 0x000fe20000000800 */
[----:B---3--:R-:W-:-:S04]  /*ddd0*/  SHF.R.U32.HI R3, RZ, 0x10, R0 ;  /* 0x00000010ff037819 */ /* 0x008fc80000011600 */
[C---:B------:R-:W-:Y:S01]  /*dde0*/  HMMA.16816.F32 R76, R92.reuse, R82, R60 ;  /* 0x000000525c4c723c */ /* 0x040fe2000000183c */
[----:B------:R-:W-:Y:S02]  /*ddf0*/  LOP3.LUT R3, R3, 0xff, RZ, 0xc0, !PT ;  /* 0x000000ff03037812 */ /* 0x000fe400078ec0ff */
[----:B------:R2:W3:Y:S05]  /*de00*/  MUFU.EX2 R32, R2 ;  /* 0x0000000200207308 */ /* 0x0004ea0000000800 */
[C---:B-1----:R-:W-:Y:S08]  /*de10*/  HMMA.16816.F32 R88, R92.reuse, R12, R56 ;  /* 0x0000000c5c58723c */ /* 0x042ff00000001838 */
[----:B------:R-:W-:Y:S01]  /*de20*/  HMMA.16816.F32 R92, R92, R14, R52 ;  /* 0x0000000e5c5c723c */ /* 0x000fe20000001834 */
[----:B--2---:R-:W-:-:S02]  /*de30*/  LOP3.LUT R2, R0, 0xffff, RZ, 0xc0, !PT ;  /* 0x0000ffff00027812 */ /* 0x004fc400078ec0ff */
[----:B------:R-:W-:Y:S02]  /*de40*/  SHF.R.U32.HI R0, RZ, 0x18, R0 ;  /* 0x00000018ff007819 */ /* 0x000fe40000011600 */
[----:B------:R-:W-:Y:S02]  /*de50*/  SHF.R.U32.HI R2, RZ, 0x8, R2 ;  /* 0x00000008ff027819 */ /* 0x000fe40000011602 */
[----:B------:R-:W-:Y:S01]  /*de60*/  PRMT R7, R3, 0x5410, R0 ;  /* 0x0000541003077816 */ /* 0x000fe20000000000 */
[--C-:B------:R-:W-:Y:S01]  /*de70*/  HSET2.LE.AND R0, R8, R179.reuse, PT ;  /* 0x000000b308007233 */ /* 0x100fe20003803000 */
[----:B------:R-:W-:Y:S01]  /*de80*/  PRMT R2, R5, 0x5410, R2 ;  /* 0x0000541005027816 */ /* 0x000fe20000000002 */
[--C-:B------:R-:W-:Y:S01]  /*de90*/  HSET2.LE.AND R3, R6, R179.reuse, PT ;  /* 0x000000b306037233 */ /* 0x100fe20003803000 */
[----:B---3--:R-:W-:Y:S01]  /*dea0*/  F2FP.PACK_AB R4, R32, R35 ;  /* 0x000000232004723e */ /* 0x008fe200000000ff */
[--C-:B------:R-:W-:Y:S01]  /*deb0*/  HSET2.LE.AND R7, R7, R179.reuse, PT ;  /* 0x000000b307077233 */ /* 0x100fe20003803000 */
[----:B------:R-:W-:Y:S01]  /*dec0*/  F2FP.PACK_AB R6, R44, R43 ;  /* 0x0000002b2c06723e */ /* 0x000fe200000000ff */
[----:B------:R-:W-:Y:S01]  /*ded0*/  HSET2.LE.AND R5, R2, R179, PT ;  /* 0x000000b302057233 */ /* 0x000fe20003803000 */
[----:B------:R-:W-:-:S02]  /*dee0*/  F2FP.PACK_AB R2, R40, R41 ;  /* 0x000000292802723e */ /* 0x000fc400000000ff */
[----:B------:R-:W-:Y:S01]  /*def0*/  LOP3.LUT R99, R3, R4, RZ, 0xc0, !PT ;  /* 0x0000000403637212 */ /* 0x000fe200078ec0ff */
[----:B------:R-:W-:Y:S01]  /*df00*/  FADD.FTZ R3, R243, R10 ;  /* 0x0000000af3037221 */ /* 0x000fe20000010000 */
[----:B------:R-:W-:Y:S01]  /*df10*/  LOP3.LUT R98, R0, R2, RZ, 0xc0, !PT ;  /* 0x0000000200627212 */ /* 0x000fe200078ec0ff */
[----:B------:R-:W-:Y:S01]  /*df20*/  FFMA.FTZ R2, R238, R103, R236 ;  /* 0x00000067ee027223 */ /* 0x000fe200000100ec */
[----:B------:R-:W-:Y:S01]  /*df30*/  F2FP.PACK_AB R0, R11, R33 ;  /* 0x000000210b00723e */ /* 0x000fe200000000ff */
[----:B------:R-:W-:Y:S01]  /*df40*/  FADD.FTZ R4, R214, R9 ;  /* 0x00000009d6047221 */ /* 0x000fe20000010000 */
[----:B------:R-:W-:Y:S01]  /*df50*/  LOP3.LUT R96, R5, R6, RZ, 0xc0, !PT ;  /* 0x0000000605607212 */ /* 0x000fe200078ec0ff */
[----:B------:R-:W-:Y:S01]  /*df60*/  FADD.FTZ R6, R213, R2 ;  /* 0x00000002d5067221 */ /* 0x000fe20000010000 */
[----:B------:R-:W-:Y:S01]  /*df70*/  LOP3.LUT R97, R7, R0, RZ, 0xc0, !PT ;  /* 0x0000000007617212 */ /* 0x000fe200078ec0ff */
[----:B------:R-:W-:Y:S01]  /*df80*/  FFMA.FTZ R0, R239, R102, R241 ;  /* 0x00000066ef007223 */ /* 0x000fe200000100f1 */
[----:B------:R-:W-:Y:S01]  /*df90*/  MOV R103, R248 ;  /* 0x000000f800677202 */ /* 0x000fe20000000f00 */
        /* <DEDUP_REMOVED lines=63> */
[----:B------:R-:W-:Y:S01]  /*e390*/  MOV R105, R250 ;  /* 0x000000fa00697202 */ /* 0x000fe20000000f00 */
[----:B------:R-:W-:Y:S02]  /*e3a0*/  FADD.FTZ R2, R111, R0 ;  /* 0x000000006f027221 */ /* 0x000fe40000010000 */
[----:B------:R-:W-:Y:S02]  /*e3b0*/  FADD.FTZ R0, R49, R4 ;  /* 0x0000000431007221 */ /* 0x000fe40000010000 */
[----:B------:R-:W-:Y:S02]  /*e3c0*/  FADD.FTZ R4, R40, R5 ;  /* 0x0000000528047221 */ /* 0x000fe40000010000 */
[----:B------:R-:W-:Y:S02]  /*e3d0*/  FADD.FTZ R3, R32, R3 ;  /* 0x0000000320037221 */ /* 0x000fe40000010000 */
[----:B------:R-:W-:Y:S01]  /*e3e0*/  FADD.FTZ R2, R109, R2 ;  /* 0x000000026d027221 */ /* 0x000fe20000010000 */
[----:B------:R1:W-:Y:S01]  /*e3f0*/  STL [R1+0x48], R4 ;  /* 0x0000480401007387 */ /* 0x0003e20000100800 */
[----:B------:R-:W-:-:S02]  /*e400*/  FADD.FTZ R252, R48, R0 ;  /* 0x0000000030fc7221 */ /* 0x000fc40000010000 */
[----:B------:R-:W-:Y:S01]  /*e410*/  IMAD.MOV.U32 R104, RZ, RZ, R249 ;  /* 0x000000ffff687224 */ /* 0x000fe200078e00f9 */
[----:B------:R1:W-:Y:S01]  /*e420*/  STL [R1+0x4c], R3 ;  /* 0x00004c0301007387 */ /* 0x0003e20000100800 */
[----:B------:R-:W-:-:S03]  /*e430*/  IMAD.MOV.U32 R102, RZ, RZ, R231 ;  /* 0x000000ffff667224 */ /* 0x000fc600078e00e7 */
[----:B------:R1:W-:Y:S04]  /*e440*/  STL [R1+0x50], R2 ;  /* 0x0000500201007387 */ /* 0x0003e80000100800 */
[----:B------:R1:W-:Y:S01]  /*e450*/  STL [R1+0x54], R252 ;  /* 0x000054fc01007387 */ /* 0x0003e20000100800 */
[----:B------:R-:W-:Y:S05]  /*e460*/  @P0 BRA `(.L_x_390) ;  /* 0x0000648000000947 */ /* 0x000fea0003800000 */
[----:B------:R-:W2:Y:S04]  /*e470*/  LDL.64 R204, [R1+0x58] ;  /* 0x0000580001cc7983 */ /* 0x000ea80000100a00 */
[----:B------:R-:W3:Y:S01]  /*e480*/  LDL.64 R202, [R1+0x10] ;  /* 0x0000100001ca7983 */ /* 0x000ee20000100a00 */
[----:B------:R-:W-:Y:S01]  /*e490*/  UIADD3 UR29, UR34, -0x3, URZ ;  /* 0xfffffffd221d7890 */ /* 0x000fe2000fffe03f */
[----:B------:R-:W-:-:S04]  /*e4a0*/  DEPBAR.LE SB0, 0x0 ;  /* 0x000080000000791a */ /* 0x000fc80000000000 */
[----:B------:R-:W-:Y:S01]  /*e4b0*/  USHF.R.S32.HI UR35, URZ, 0x1f, UR29 ;  /* 0x0000001f3f237899 */ /* 0x000fe2000801141d */
[----:B------:R-:W-:Y:S01]  /*e4c0*/  BAR.SYNC.DEFER_BLOCKING 0x0 ;  /* 0x0000000000007b1d */ /* 0x000fe20000010000 */
[----:B------:R-:W-:-:S05]  /*e4d0*/  UISETP.GT.AND UP0, UPT, UR29, UR19, UPT ;  /* 0x000000131d00728c */ /* 0x000fca000bf04270 */
[----:B------:R-:W-:Y:S02]  /*e4e0*/  ULDC.64 UR4, c[0x0][0x1a0] ;  /* 0x0000680000047ab9 */ /* 0x000fe40000000a00 */
[----:B------:R-:W-:Y:S02]  /*e4f0*/  UIMAD UR35, UR35, UR4, URZ ;  /* 0x00000004232372a4 */ /* 0x000fe4000f8e023f */
[----:B------:R-:W-:Y:S02]  /*e500*/  UIMAD.WIDE.U32 UR36, UR29, UR4, URZ ;  /* 0x000000041d2472a5 */ /* 0x000fe4000f8e003f */
[----:B------:R-:W-:-:S04]  /*e510*/  UIMAD UR5, UR29, UR5, UR35 ;  /* 0x000000051d0572a4 */ /* 0x000fc8000f8e0223 */
[----:B------:R-:W-:Y:S01]  /*e520*/  UIADD3 UR5, UR37, UR5, URZ ;  /* 0x0000000525057290 */ /* 0x000fe2000fffe03f */
[----:B-1----:R-:W-:Y:S02]  /*e530*/  IMAD.U32 R2, RZ, RZ, UR36 ;  /* 0x00000024ff027e24 */ /* 0x002fe4000f8e00ff */
[----:B------:R-:W-:-:S03]  /*e540*/  IMAD.U32 R3, RZ, RZ, UR37 ;  /* 0x00000025ff037e24 */ /* 0x000fc6000f8e00ff */
[----:B------:R-:W-:Y:S01]  /*e550*/  IMAD.U32 R3, RZ, RZ, UR5 ;  /* 0x00000005ff037e24 */ /* 0x000fe2000f8e00ff */
[----:B------:R-:W-:Y:S04]  /*e560*/  @P4 STS [R222+0x9000], RZ ;  /* 0x009000ffde004388 */ /* 0x000fe80000000800 */
[----:B------:R-:W-:Y:S04]  /*e570*/  @P4 STS [R222+0x9004], RZ ;  /* 0x009004ffde004388 */ /* 0x000fe80000000800 */
[----:B------:R-:W-:Y:S01]  /*e580*/  @P4 STS.64 [R222+0x9008], RZ ;  /* 0x009008ffde004388 */ /* 0x000fe20000000a00 */
[----:B--2---:R-:W-:-:S04]  /*e590*/  LEA R0, P0, R2, R204, 0x6 ;  /* 0x000000cc02007211 */ /* 0x004fc800078030ff */
[----:B------:R-:W-:Y:S02]  /*e5a0*/  @!P4 LEA R14, P5, R0, c[0x0][0x170], 0x1 ;  /* 0x00005c00000eca11 */ /* 0x000fe400078a08ff */
[----:B---3--:R-:W-:Y:S02]  /*e5b0*/  LEA.HI.X R3, R2, R203, R3, 0x6, P0 ;  /* 0x000000cb02037211 */ /* 0x008fe400000f3403 */
        /* <DEDUP_REMOVED lines=22> */
[----:B------:R-:W-:Y:S02]  /*e720*/  @!P2 LEA.HI.X R5, R2, c[0x0][0x174], R3, 0x1, P0 ;  /* 0x00005d000205aa11 */ /* 0x000fe400000f0c03 */
[----:B------:R-:W-:Y:S01]  /*e730*/  PLOP3.LUT P0, PT, PT, PT, UP0, 0x80, 0x0 ;  /* 0x000000000000781c */ /* 0x000fe20003f0f008 */
        /* <DEDUP_REMOVED lines=23> */
[----:B------:R-:W4:Y:S04]  /*e8b0*/  LDSM.16.M88.4 R24, [R217+0x6400] ;  /* 0x00640000d918783b */ /* 0x000f280000000200 */
[----:B-1----:R-:W-:Y:S04]  /*e8c0*/  LDSM.16.M88.4 R12, [R221+0x1000] ;  /* 0x00100000dd0c783b */ /* 0x002fe80000000200 */
[----:B---3--:R-:W1:Y:S04]  /*e8d0*/  LDSM.16.M88.4 R4, [R220+0x1000] ;  /* 0x00100000dc04783b */ /* 0x008e680000000200 */
[----:B------:R-:W3:Y:S04]  /*e8e0*/  LDSM.16.M88.4 R32, [R219+0x6c00] ;  /* 0x006c0000db20783b */ /* 0x000ee80000000200 */
[----:B------:R-:W5:Y:S04]  /*e8f0*/  LDSM.16.M88.4 R36, [R219+0x6800] ;  /* 0x00680000db24783b */ /* 0x000f680000000200 */
[----:B------:R-:W3:Y:S04]  /*e900*/  LDSM.16.M88.4 R44, [R219+0x6000] ;  /* 0x00600000db2c783b */ /* 0x000ee80000000200 */
[----:B------:R-:W3:Y:S01]  /*e910*/  LDSM.16.M88.4 R40, [R219+0x6400] ;  /* 0x00640000db28783b */ /* 0x000ee20000000200 */
[C---:B--2---:R-:W-:Y:S03]  /*e920*/  HMMA.16816.F32 R232, R8.reuse, R28, RZ ;  /* 0x0000001c08e8723c */ /* 0x044fe600000018ff */
[----:B------:R-:W0:Y:S05]  /*e930*/  LDGDEPBAR ;  /* 0x00000000000079af */ /* 0x000e2a0000000000 */
[C---:B------:R-:W-:Y:S08]  /*e940*/  HMMA.16816.F32 R212, R8.reuse, R30, RZ ;  /* 0x0000001e08d4723c */ /* 0x040ff000000018ff */
[----:B----4-:R-:W-:Y:S08]  /*e950*/  HMMA.16816.F32 R184, R8, R24, RZ ;  /* 0x0000001808b8723c */ /* 0x010ff000000018ff */
[C---:B-1----:R-:W-:Y:S08]  /*e960*/  HMMA.16816.F32 R104, R4.reuse, R28, RZ ;  /* 0x0000001c0468723c */ /* 0x042ff000000018ff */
[C---:B------:R-:W-:Y:S08]  /*e970*/  HMMA.16816.F32 R100, R4.reuse, R30, RZ ;  /* 0x0000001e0464723c */ /* 0x040ff000000018ff */
[C---:B------:R-:W-:Y:S08]  /*e980*/  HMMA.16816.F32 R28, R4.reuse, R18, RZ ;  /* 0x00000012041c723c */ /* 0x040ff000000018ff */
[C---:B------:R-:W-:Y:S08]  /*e990*/  HMMA.16816.F32 R56, R4.reuse, R20, RZ ;  /* 0x000000140438723c */ /* 0x040ff000000018ff */
        /* <DEDUP_REMOVED lines=13> */
[----:B------:R-:W2:Y:S03]  /*ea70*/  LDSM.16.M88.4 R16, [R217+0x7c00] ;  /* 0x007c0000d910783b */ /* 0x000ea60000000200 */
[C---:B---3--:R-:W-:Y:S01]  /*ea80*/  HMMA.16816.F32 R208, R12.reuse, R34, R28 ;  /* 0x000000220cd0723c */ /* 0x048fe2000000181c */
[----:B------:R-:W3:Y:S07]  /*ea90*/  LDSM.16.M88.4 R28, [R217+0x7000] ;  /* 0x00700000d91c783b */ /* 0x000eee0000000200 */
[C---:B-----5:R-:W-:Y:S08]  /*eaa0*/  HMMA.16816.F32 R196, R12.reuse, R36, R56 ;  /* 0x000000240cc4723c */ /* 0x060ff00000001838 */
[C---:B------:R-:W-:Y:S08]  /*eab0*/  HMMA.16816.F32 R56, R12.reuse, R32, R48 ;  /* 0x000000200c38723c */ /* 0x040ff00000001830 */
[C---:B------:R-:W-:Y:S08]  /*eac0*/  HMMA.16816.F32 R48, R12.reuse, R46, R100 ;  /* 0x0000002e0c30723c */ /* 0x040ff00000001864 */
        /* <DEDUP_REMOVED lines=9> */
[C---:B------:R-:W-:Y:S01]  /*eb60*/  HMMA.16816.F32 R104, R4.reuse, R46, R212 ;  /* 0x0000002e0468723c */ /* 0x040fe200000018d4 */
[----:B------:R-:W-:Y:S07]  /*eb70*/  LDSM.16.M88.4 R44, [R219+0x7c00] ;  /* 0x007c0000db2c783b */ /* 0x000fee0000000200 */
[C---:B------:R-:W-:Y:S08]  /*eb80*/  HMMA.16816.F32 R64, R4.reuse, R42, R204 ;  /* 0x0000002a0440723c */ /* 0x040ff000000018cc */
[C---:B------:R-:W-:Y:S08]  /*eb90*/  HMMA.16816.F32 R60, R4.reuse, R38, R200 ;  /* 0x00000026043c723c */ /* 0x040ff000000018c8 */
[----:B------:R-:W-:Y:S01]  /*eba0*/  HMMA.16816.F32 R32, R4, R34, R180 ;  /* 0x000000220420723c */ /* 0x000fe200000018b4 */
[----:B------:R-:W1:Y:S07]  /*ebb0*/  LDSM.16.M88.4 R4, [R220+0x2000] ;  /* 0x00200000dc04783b */ /* 0x000e6e0000000200 */
[C---:B--2---:R-:W-:Y:S01]  /*ebc0*/  HMMA.16816.F32 R204, R8.reuse, R16, R56 ;  /* 0x0000001008cc723c */ /* 0x044fe20000001838 */
[----:B------:R-:W2:Y:S07]  /*ebd0*/  LDSM.16.M88.4 R56, [R219+0x7000] ;  /* 0x00700000db38783b */ /* 0x000eae0000000200 */
[C---:B---3--:R-:W-:Y:S01]  /*ebe0*/  HMMA.16816.F32 R36, R8.reuse, R30, R48 ;  /* 0x0000001e0824723c */ /* 0x048fe20000001830 */
[----:B------:R-:W-:Y:S07]  /*ebf0*/  LDSM.16.M88.4 R48, [R219+0x7800] ;  /* 0x00780000db30783b */ /* 0x000fee0000000200 */
[C---:B------:R-:W-:Y:S01]  /*ec00*/  HMMA.16816.F32 R180, R8.reuse, R22, R52 ;  /* 0x0000001608b4723c */ /* 0x040fe20000001834 */
[----:B------:R-:W3:Y:S07]  /*ec10*/  LDSM.16.M88.4 R52, [R219+0x7400] ;  /* 0x00740000db34783b */ /* 0x000eee0000000200 */
[C---:B------:R-:W-:Y:S08]  /*ec20*/  HMMA.16816.F32 R40, R8.reuse, R28, R192 ;  /* 0x0000001c0828723c */ /* 0x040ff000000018c0 */
[C---:B------:R-:W-:Y:S08]  /*ec30*/  HMMA.16816.F32 R184, R8.reuse, R24, R188 ;  /* 0x0000001808b8723c */ /* 0x040ff000000018bc */
[C---:B------:R-:W-:Y:S08]  /*ec40*/  HMMA.16816.F32 R196, R8.reuse, R20, R196 ;  /* 0x0000001408c4723c */ /* 0x040ff000000018c4 */
[C---:B------:R-:W-:Y:S08]  /*ec50*/  HMMA.16816.F32 R100, R8.reuse, R26, R100 ;  /* 0x0000001a0864723c */ /* 0x040ff00000001864 */
[----:B------:R-:W-:Y:S01]  /*ec60*/  HMMA.16816.F32 R192, R8, R18, R208 ;  /* 0x0000001208c0723c */ /* 0x000fe200000018d0 */
[----:B------:R-:W4:Y:S07]  /*ec70*/  LDSM.16.M88.4 R8, [R221+0x2000] ;  /* 0x00200000dd08783b */ /* 0x000f2e0000000200 */
        /* <DEDUP_REMOVED lines=9> */
[----:B------:R-:W1:Y:S03]  /*ed10*/  LDSM.16.M88.4 R16, [R217+0x8000] ;  /* 0x00800000d910783b */ /* 0x000e660000000200 */
[C---:B--2---:R-:W-:Y:S01]  /*ed20*/  HMMA.16816.F32 R176, R12.reuse, R56, R40 ;  /* 0x000000380cb0723c */ /* 0x044fe20000001828 */
[----:B------:R-:W2:Y:S04]  /*ed30*/  LDSM.16.M88.4 R32, [R217+0x8400] ;  /* 0x00840000d920783b */ /* 0x000ea80000000200 */
[----:B------:R-:W5:Y:S03]  /*ed40*/  LDSM.16.M88.4 R40, [R217+0x8800] ;  /* 0x00880000d928783b */ /* 0x000f660000000200 */
[C---:B------:R-:W-:Y:S01]  /*ed50*/  HMMA.16816.F32 R108, R12.reuse, R58, R36 ;  /* 0x0000003a0c6c723c */ /* 0x040fe20000001824 */
[----:B------:R-:W1:Y:S07]  /*ed60*/  LDSM.16.M88.4 R36, [R217+0x8c00] ;  /* 0x008c0000d924783b */ /* 0x000e6e0000000200 */
[C---:B---3--:R-:W-:Y:S08]  /*ed70*/  HMMA.16816.F32 R104, R12.reuse, R52, R184 ;  /* 0x000000340c68723c */ /* 0x048ff000000018b8 */
[C---:B------:R-:W-:Y:S08]  /*ed80*/  HMMA.16816.F32 R100, R12.reuse, R54, R100 ;  /* 0x000000360c64723c */ /* 0x040ff00000001864 */
[C---:B------:R-:W-:Y:S08]  /*ed90*/  HMMA.16816.F32 R64, R12.reuse, R48, R196 ;  /* 0x000000300c40723c */ /* 0x040ff000000018c4 */
[C---:B------:R-:W-:Y:S08]  /*eda0*/  HMMA.16816.F32 R60, R12.reuse, R50, R180 ;  /* 0x000000320c3c723c */ /* 0x040ff000000018b4 */
[C---:B------:R-:W-:Y:S08]  /*edb0*/  HMMA.16816.F32 R28, R12.reuse, R44, R204 ;  /* 0x0000002c0c1c723c */ /* 0x040ff000000018cc */
[----:B------:R-:W-:Y:S01]  /*edc0*/  HMMA.16816.F32 R24, R12, R46, R192 ;  /* 0x0000002e0c18723c */ /* 0x000fe200000018c0 */
[----:B------:R-:W3:Y:S07]  /*edd0*/  LDSM.16.M88.4 R12, [R220+0x4000] ;  /* 0x00400000dc0c783b */ /* 0x000eee0000000200 */
        /* <DEDUP_REMOVED lines=11> */
[C---:B--2---:R-:W-:Y:S08]  /*ee90*/  HMMA.16816.F32 R180, R4.reuse, R32, R104 ;  /* 0x0000002004b4723c */ /* 0x044ff00000001868 */
[C---:B------:R-:W-:Y:S08]  /*eea0*/  HMMA.16816.F32 R176, R4.reuse, R34, R100 ;  /* 0x0000002204b0723c */ /* 0x040ff00000001864 */
[C---:B-----5:R-:W-:Y:S08]  /*eeb0*/  HMMA.16816.F32 R108, R4.reuse, R40, R64 ;  /* 0x00000028046c723c */ /* 0x060ff00000001840 */
[C---:B------:R-:W-:Y:S08]  /*eec0*/  HMMA.16816.F32 R104, R4.reuse, R42, R60 ;  /* 0x0000002a0468723c */ /* 0x040ff0000000183c */
[C---:B------:R-:W-:Y:S01]  /*eed0*/  HMMA.16816.F32 R100, R4.reuse, R36, R28 ;  /* 0x000000240464723c */ /* 0x040fe2000000181c */
[----:B------:R-:W-:Y:S07]  /*eee0*/  LDSM.16.M88.4 R28, [R219+0x8000] ;  /* 0x00800000db1c783b */ /* 0x000fee0000000200 */
[----:B------:R-:W-:Y:S01]  /*eef0*/  HMMA.16816.F32 R64, R4, R38, R24 ;  /* 0x000000260440723c */ /* 0x000fe20000001818 */
[----:B------:R-:W-:Y:S04]  /*ef00*/  LDSM.16.M88.4 R4, [R221+0x5000] ;  /* 0x00500000dd04783b */ /* 0x000fe80000000200 */
[----:B------:R-:W-:Y:S03]  /*ef10*/  LDSM.16.M88.4 R24, [R219+0x8400] ;  /* 0x00840000db18783b */ /* 0x000fe60000000200 */
[C---:B---3--:R-:W-:Y:S01]  /*ef20*/  HMMA.16816.F32 R60, R12.reuse, R16, R20 ;  /* 0x000000100c3c723c */ /* 0x048fe20000001814 */
[----:B------:R-:W1:Y:S07]  /*ef30*/  LDSM.16.M88.4 R20, [R219+0x8800] ;  /* 0x00880000db14783b */ /* 0x000e6e0000000200 */
[----:B------:R-:W-:Y:S01]  /*ef40*/  HMMA.16816.F32 R56, R12, R18, R56 ;  /* 0x000000120c38723c */ /* 0x000fe20000001838 */
[----:B------:R-:W2:Y:S01]  /*ef50*/  LDSM.16.M88.4 R16, [R219+0x8c00] ;  /* 0x008c0000db10783b */ /* 0x000ea20000000200 */
[----:B------:R-:W-:-:S06]  /*ef60*/  DEPBAR.LE SB0, 0x0 ;  /* 0x000080000000791a */ /* 0x000fcc0000000000 */
        /* <DEDUP_REMOVED lines=8> */
[----:B------:R-:W-:Y:S08]  /*eff0*/  HMMA.16816.F32 R64, R4, R18, R64 ;  /* 0x000000120440723c */ /* 0x000ff00000001840 */
[----:B------:R-:W-:Y:S08]  /*f000*/  HMMA.16816.F32 R32, R8, R16, R32 ;  /* 0x000000100820723c */ /* 0x000ff00000001820 */
        /* <DEDUP_REMOVED lines=76> */
.L_x_396:
[----:B------:R-:W-:Y:S05]  /*f4d0*/  BSYNC B0 ;  /* 0x0000000000007941 */ /* 0x000fea0003800000 */
.L_x_395:
[----:B------:R-:W0:Y:S02]  /*f4e0*/  LDGDEPBAR ;  /* 0x00000000000079af */ /* 0x000e240000000000 */
.L_x_394:
[----:B-1----:R-:W2:Y:S04]  /*f4f0*/  LDL R4, [R1+0x20] ;  /* 0x0000200001047983 */ /* 0x002ea80000100800 */
[----:B------:R-:W3:Y:S04]  /*f500*/  LDL.LU R6, [R1+0x4c] ;  /* 0x00004c0001067983 */ /* 0x000ee80000300800 */
[----:B------:R-:W4:Y:S04]  /*f510*/  LDL.LU R7, [R1+0x48] ;  /* 0x0000480001077983 */ /* 0x000f280000300800 */
[----:B------:R-:W2:Y:S04]  /*f520*/  LDL.LU R5, [R1+0x50] ;  /* 0x0000500001057983 */ /* 0x000ea80000300800 */
[----:B------:R-:W3:Y:S04]  /*f530*/  LDL R2, [R1+0x18] ;  /* 0x0000180001027983 */ /* 0x000ee80000100800 */
[----:B------:R-:W4:Y:S04]  /*f540*/  LDL R3, [R1+0x8] ;  /* 0x0000080001037983 */ /* 0x000f280000100800 */
[----:B------:R-:W1:Y:S01]  /*f550*/  S2R R8, SR_TID.X ;  /* 0x0000000000087919 */ /* 0x000e620000002100 */
[----:B------:R-:W-:-:S03]  /*f560*/  IMAD.U32 R0, RZ, RZ, UR29 ;  /* 0x0000001dff007e24 */ /* 0x000fc6000f8e00ff */
[----:B------:R2:W-:Y:S01]  /*f570*/  STL [R1+0x90], R222 ;  /* 0x000090de01007387 */ /* 0x0005e20000100800 */
[----:B-1----:R-:W-:-:S05]  /*f580*/  IMAD.SHL.U32 R8, R8, 0x2, RZ ;  /* 0x0000000208087824 */ /* 0x002fca00078e00ff */
[----:B------:R-:W-:-:S05]  /*f590*/  LOP3.LUT R8, R8, 0x6, RZ, 0xc0, !PT ;  /* 0x0000000608087812 */ /* 0x000fca00078ec0ff */
[----:B------:R-:W-:Y:S01]  /*f5a0*/  IMAD R0, R0, 0x40, R8 ;  /* 0x0000004000007824 */ /* 0x000fe200078e0208 */
[----:B------:R-:W-:Y:S04]  /*f5b0*/  STL [R1+0x8c], R221 ;  /* 0x00008cdd01007387 */ /* 0x000fe80000100800 */
[C---:B------:R-:W-:Y:S01]  /*f5c0*/  ISETP.GE.AND P1, PT, R0.reuse, R230, PT ;  /* 0x000000e60000720c */ /* 0x040fe20003f26270 */
[----:B------:R-:W-:Y:S03]  /*f5d0*/  STL [R1+0x88], R220 ;  /* 0x000088dc01007387 */ /* 0x000fe60000100800 */
[----:B------:R-:W-:Y:S01]  /*f5e0*/  ISETP.LT.OR P1, PT, R0, R226, P1 ;  /* 0x000000e20000720c */ /* 0x000fe20000f21670 */
[----:B------:R-:W-:Y:S04]  /*f5f0*/  STL [R1+0x84], R219 ;  /* 0x000084db01007387 */ /* 0x000fe80000100800 */
[----:B------:R-:W-:Y:S01]  /*f600*/  STL [R1+0x80], R217 ;  /* 0x000080d901007387 */ /* 0x000fe20000100800 */
[----:B------:R-:W-:-:S02]  /*f610*/  FSEL R20, R60, -INF , !P1 ;  /* 0xff8000003c147808 */ /* 0x000fc40004800000 */
[C---:B------:R-:W-:Y:S02]  /*f620*/  ISETP.GE.AND P0, PT, R0.reuse, R229, PT ;  /* 0x000000e50000720c */ /* 0x040fe40003f06270 */
[C---:B------:R-:W-:Y:S02]  /*f630*/  ISETP.GE.AND P2, PT, R0.reuse, R228, PT ;  /* 0x000000e40000720c */ /* 0x040fe40003f46270 */
[C---:B------:R-:W-:Y:S02]  /*f640*/  ISETP.GE.AND P1, PT, R0.reuse, R227, PT ;  /* 0x000000e30000720c */ /* 0x040fe40003f26270 */
[C---:B------:R-:W-:Y:S02]  /*f650*/  ISETP.LT.OR P0, PT, R0.reuse, R225, P0 ;  /* 0x000000e10000720c */ /* 0x040fe40000701670 */
[C---:B------:R-:W-:Y:S02]  /*f660*/  ISETP.LT.OR P2, PT, R0.reuse, R224, P2 ;  /* 0x000000e00000720c */ /* 0x040fe40001741670 */
[----:B------:R-:W-:-:S02]  /*f670*/  ISETP.LT.OR P1, PT, R0, R223, P1 ;  /* 0x000000df0000720c */ /* 0x000fc40000f21670 */
[----:B------:R-:W-:Y:S02]  /*f680*/  FSEL R23, R62, -INF , !P0 ;  /* 0xff8000003e177808 */ /* 0x000fe40004000000 */
[----:B------:R-:W-:Y:S02]  /*f690*/  FSEL R29, R188, -INF , !P2 ;  /* 0xff800000bc1d7808 */ /* 0x000fe40005000000 */
[----:B------:R-:W-:Y:S01]  /*f6a0*/  FSEL R39, R190, -INF , !P1 ;  /* 0xff800000be277808 */ /* 0x000fe20004800000 */
[----:B--2---:R-:W-:Y:S02]  /*f6b0*/  IMAD.MOV.U32 R8, RZ, RZ, R5 ;  /* 0x000000ffff087224 */ /* 0x004fe400078e0005 */
[----:B------:R-:W2:Y:S01]  /*f6c0*/  LDL R5, [R1+0x4] ;  /* 0x0000040001057983 */ /* 0x000ea20000100800 */
[----:B---3--:R-:W-:Y:S01]  /*f6d0*/  IMAD.MOV.U32 R10, RZ, RZ, R2 ;  /* 0x000000ffff0a7224 */ /* 0x008fe200078e0002 */
        /* <DEDUP_REMOVED lines=9> */
[----:B------:R-:W-:Y:S02]  /*f770*/  IADD3 R2, R0, 0x8, RZ ;  /* 0x0000000800027810 */ /* 0x000fe40007ffe0ff */
[----:B------:R-:W-:Y:S02]  /*f780*/  FSEL R21, R61, -INF , !P6 ;  /* 0xff8000003d157808 */ /* 0x000fe40007000000 */
[C---:B------:R-:W-:Y:S02]  /*f790*/  ISETP.GE.AND P0, PT, R2.reuse, R230, PT ;  /* 0x000000e60200720c */ /* 0x040fe40003f06270 */
[----:B------:R-:W-:-:S02]  /*f7a0*/  ISETP.GE.AND P2, PT, R2, R229, PT ;  /* 0x000000e50200720c */ /* 0x000fc40003f46270 */
[C---:B------:R-:W-:Y:S02]  /*f7b0*/  ISETP.GE.AND P1, PT, R2.reuse, R228, PT ;  /* 0x000000e40200720c */ /* 0x040fe40003f26270 */
[C---:B------:R-:W-:Y:S01]  /*f7c0*/  ISETP.GE.AND P6, PT, R2.reuse, R227, PT ;  /* 0x000000e30200720c */ /* 0x040fe20003fc6270 */
[----:B----4-:R-:W-:Y:S01]  /*f7d0*/  IMAD.MOV.U32 R9, RZ, RZ, R3 ;  /* 0x000000ffff097224 */ /* 0x010fe200078e0003 */
[C---:B------:R-:W-:Y:S02]  /*f7e0*/  ISETP.LT.OR P0, PT, R2.reuse, R226, P0 ;  /* 0x000000e20200720c */ /* 0x040fe40000701670 */
[C---:B------:R-:W-:Y:S02]  /*f7f0*/  ISETP.LT.OR P2, PT, R2.reuse, R225, P2 ;  /* 0x000000e10200720c */ /* 0x040fe40001741670 */
[C---:B------:R-:W-:Y:S02]  /*f800*/  ISETP.LT.OR P1, PT, R2.reuse, R224, P1 ;  /* 0x000000e00200720c */ /* 0x040fe40000f21670 */
[----:B------:R-:W-:-:S02]  /*f810*/  ISETP.LT.OR P6, PT, R2, R223, P6 ;  /* 0x000000df0200720c */ /* 0x000fc400037c1670 */
[C---:B------:R-:W-:Y:S02]  /*f820*/  IADD3 R3, R0.reuse, 0x9, RZ ;  /* 0x0000000900037810 */ /* 0x040fe40007ffe0ff */
        /* <DEDUP_REMOVED lines=8> */
[C---:B------:R-:W-:Y:S02]  /*f8b0*/  ISETP.GE.AND P4, PT, R3.reuse, R228, PT ;  /* 0x000000e40300720c */ /* 0x040fe40003f86270 */
[----:B------:R-:W-:Y:S02]  /*f8c0*/  ISETP.GE.AND P0, PT, R3, R227, PT ;  /* 0x000000e30300720c */ /* 0x000fe40003f06270 */
[----:B------:R-:W-:-:S02]  /*f8d0*/  ISETP.GE.AND P2, PT, R2, R230, PT ;  /* 0x000000e60200720c */ /* 0x000fc40003f46270 */
[C---:B------:R-:W-:Y:S02]  /*f8e0*/  ISETP.LT.OR P3, PT, R3.reuse, R226, P3 ;  /* 0x000000e20300720c */ /* 0x040fe40001f61670 */
[C---:B------:R-:W-:Y:S02]  /*f8f0*/  ISETP.LT.OR P5, PT, R3.reuse, R225, P5 ;  /* 0x000000e10300720c */ /* 0x040fe40002fa1670 */
[C---:B------:R-:W-:Y:S02]  /*f900*/  ISETP.LT.OR P4, PT, R3.reuse, R224, P4 ;  /* 0x000000e00300720c */ /* 0x040fe40002781670 */
        /* <DEDUP_REMOVED lines=12> */
[----:B------:R-:W-:Y:S02]  /*f9d0*/  ISETP.GE.AND P3, PT, R2, R227, PT ;  /* 0x000000e30200720c */ /* 0x000fe40003f66270 */
[C---:B------:R-:W-:Y:S02]  /*f9e0*/  ISETP.GE.AND P0, PT, R3.reuse, R230, PT ;  /* 0x000000e60300720c */ /* 0x040fe40003f06270 */
[----:B------:R-:W-:-:S02]  /*f9f0*/  ISETP.GE.AND P5, PT, R3, R229, PT ;  /* 0x000000e50300720c */ /* 0x000fc40003fa6270 */
[C---:B------:R-:W-:Y:S02]  /*fa00*/  ISETP.GE.AND P4, PT, R3.reuse, R228, PT ;  /* 0x000000e40300720c */ /* 0x040fe40003f86270 */
[C---:B------:R-:W-:Y:S02]  /*fa10*/  ISETP.GE.AND P2, PT, R3.reuse, R227, PT ;  /* 0x000000e30300720c */ /* 0x040fe40003f46270 */
[C---:B------:R-:W-:Y:S02]  /*fa20*/  ISETP.LT.OR P1, PT, R2.reuse, R225, P1 ;  /* 0x000000e10200720c */ /* 0x040fe40000f21670 */
[C---:B------:R-:W-:Y:S02]  /*fa30*/  ISETP.LT.OR P6, PT, R2.reuse, R224, P6 ;  /* 0x000000e00200720c */ /* 0x040fe400037c1670 */
[----:B------:R-:W-:Y:S02]  /*fa40*/  ISETP.LT.OR P3, PT, R2, R223, P3 ;  /* 0x000000df0200720c */ /* 0x000fe40001f61670 */
[----:B------:R-:W-:-:S02]  /*fa50*/  ISETP.LT.OR P0, PT, R3, R226, P0 ;  /* 0x000000e20300720c */ /* 0x000fc40000701670 */
[C---:B------:R-:W-:Y:S02]  /*fa60*/  ISETP.LT.OR P5, PT, R3.reuse, R225, P5 ;  /* 0x000000e10300720c */ /* 0x040fe40002fa1670 */
[C---:B------:R-:W-:Y:S02]  /*fa70*/  ISETP.LT.OR P4, PT, R3.reuse, R224, P4 ;  /* 0x000000e00300720c */ /* 0x040fe40002781670 */
[----:B------:R-:W-:Y:S02]  /*fa80*/  ISETP.LT.OR P2, PT, R3, R223, P2 ;  /* 0x000000df0300720c */ /* 0x000fe40001741670 */
[C---:B------:R-:W-:Y:S02]  /*fa90*/  IADD3 R2, R0.reuse, 0x18, RZ ;  /* 0x0000001800027810 */ /* 0x040fe40007ffe0ff */
[----:B------:R-:W-:Y:S02]  /*faa0*/  IADD3 R3, R0, 0x19, RZ ;  /* 0x0000001900037810 */ /* 0x000fe40007ffe0ff */
[----:B------:R-:W-:-:S02]  /*fab0*/  FSEL R187, R54, -INF , !P1 ;  /* 0xff80000036bb7808 */ /* 0x000fc40004800000 */
[----:B------:R-:W-:Y:S02]  /*fac0*/  FSEL R188, R180, -INF , !P6 ;  /* 0xff800000b4bc7808 */ /* 0x000fe40007000000 */
[----:B------:R-:W-:Y:S02]  /*fad0*/  FSEL R198, R182, -INF , !P3 ;  /* 0xff800000b6c67808 */ /* 0x000fe40005800000 */
[----:B------:R-:W-:Y:S02]  /*fae0*/  FSEL R184, R53, -INF , !P0 ;  /* 0xff80000035b87808 */ /* 0x000fe40004000000 */
[----:B------:R-:W-:Y:S02]  /*faf0*/  FSEL R189, R181, -INF , !P4 ;  /* 0xff800000b5bd7808 */ /* 0x000fe40006000000 */
[C---:B------:R-:W-:Y:S02]  /*fb00*/  ISETP.GE.AND P1, PT, R2.reuse, R230, PT ;  /* 0x000000e60200720c */ /* 0x040fe40003f26270 */
[----:B------:R-:W-:-:S02]  /*fb10*/  ISETP.GE.AND P6, PT, R2, R229, PT ;  /* 0x000000e50200720c */ /* 0x000fc40003fc6270 */
[C---:B------:R-:W-:Y:S02]  /*fb20*/  ISETP.GE.AND P3, PT, R2.reuse, R228, PT ;  /* 0x000000e40200720c */ /* 0x040fe40003f66270 */
[C---:B------:R-:W-:Y:S02]  /*fb30*/  ISETP.GE.AND P0, PT, R2.reuse, R227, PT ;  /* 0x000000e30200720c */ /* 0x040fe40003f06270 */
[----:B------:R-:W-:Y:S02]  /*fb40*/  ISETP.GE.AND P4, PT, R3, R230, PT ;  /* 0x000000e60300720c */ /* 0x000fe40003f86270 */
[C---:B------:R-:W-:Y:S02]  /*fb50*/  ISETP.LT.OR P1, PT, R2.reuse, R226, P1 ;  /* 0x000000e20200720c */ /* 0x040fe40000f21670 */
[C---:B------:R-:W-:Y:S02]  /*fb60*/  ISETP.LT.OR P6, PT, R2.reuse, R225, P6 ;  /* 0x000000e10200720c */ /* 0x040fe400037c1670 */
[----:B------:R-:W-:-:S02]  /*fb70*/  ISETP.LT.OR P3, PT, R2, R224, P3 ;  /* 0x000000e00200720c */ /* 0x000fc40001f61670 */
[----:B------:R-:W-:Y:S02]  /*fb80*/  ISETP.LT.OR P0, PT, R2, R223, P0 ;  /* 0x000000df0200720c */ /* 0x000fe40000701670 */
[----:B------:R-:W-:Y:S02]  /*fb90*/  ISETP.LT.OR P4, PT, R3, R226, P4 ;  /* 0x000000e20300720c */ /* 0x000fe40002781670 */
[----:B------:R-:W-:Y:S02]  /*fba0*/  IADD3 R2, R0, 0x20, RZ ;  /* 0x0000002000027810 */ /* 0x000fe40007ffe0ff */
[----:B------:R-:W-:Y:S02]  /*fbb0*/  FSEL R199, R183, -INF , !P2 ;  /* 0xff800000b7c77808 */ /* 0x000fe40005000000 */
[----:B------:R-:W-:Y:S02]  /*fbc0*/  FSEL R185, R55, -INF , !P5 ;  /* 0xff80000037b97808 */ /* 0x000fe40006800000 */
        /* <DEDUP_REMOVED lines=9> */
[C---:B------:R-:W-:Y:S02]  /*fc60*/  ISETP.GE.AND P3, PT, R2.reuse, R229, PT ;  /* 0x000000e50200720c */ /* 0x040fe40003f66270 */
[C---:B------:R-:W-:Y:S02]  /*fc70*/  ISETP.GE.AND P0, PT, R2.reuse, R228, PT ;  /* 0x000000e40200720c */ /* 0x040fe40003f06270 */
[----:B------:R-:W-:Y:S02]  /*fc80*/  ISETP.GE.AND P4, PT, R2, R227, PT ;  /* 0x000000e30200720c */ /* 0x000fe40003f86270 */
[----:B------:R-:W-:-:S02]  /*fc90*/  ISETP.LT.OR P5, PT, R3, R225, P5 ;  /* 0x000000e10300720c */ /* 0x000fc40002fa1670 */
[C---:B------:R-:W-:Y:S02]  /*fca0*/  ISETP.LT.OR P2, PT, R3.reuse, R224, P2 ;  /* 0x000000e00300720c */ /* 0x040fe40001741670 */
[----:B------:R-:W-:Y:S02]  /*fcb0*/  ISETP.LT.OR P1, PT, R3, R223, P1 ;  /* 0x000000df0300720c */ /* 0x000fe40000f21670 */
        /* <DEDUP_REMOVED lines=39> */
[----:B------:R-:W-:-:S02]  /*ff30*/  ISETP.GE.AND P2, PT, R3, R229, PT ;  /* 0x000000e50300720c */ /* 0x000fc40003f46270 */
[CC--:B------:R-:W-:Y:S02]  /*ff40*/  ISETP.GE.AND P3, PT, R3.reuse, R228.reuse, PT ;  /* 0x000000e40300720c */ /* 0x0c0fe40003f66270 */
[C---:B------:R-:W-:Y:S02]  /*ff50*/  ISETP.GE.AND P4, PT, R3.reuse, R227, PT ;  /* 0x000000e30300720c */ /* 0x040fe40003f86270 */
        /* <DEDUP_REMOVED lines=17> */
[----:B------:R-:W-:Y:S02]  /*10070*/  ISETP.LT.OR P0, PT, R3, R224, P0 ;  /* 0x000000e00300720c */ /* 0x000fe40000701670 */
[----:B------:R-:W-:Y:S02]  /*10080*/  IADD3 R2, R0, 0x38, RZ ;  /* 0x0000003800027810 */ /* 0x000fe40007ffe0ff */
[----:B------:R-:W-:Y:S02]  /*10090*/  FSEL R222, R105, -INF , !P0 ;  /* 0xff80000069de7808 */ /* 0x000fe40004000000 */
[----:B------:R-:W-:Y:S02]  /*100a0*/  ISETP.GE.AND P0, PT, R2, R229, PT ;  /* 0x000000e50200720c */ /* 0x000fe40003f06270 */
[----:B------:R-:W-:-:S02]  /*100b0*/  FSEL R34, R34, -INF , !P1 ;  /* 0xff80000022227808 */ /* 0x000fc40004800000 */
[----:B------:R-:W-:Y:S02]  /*100c0*/  ISETP.LT.OR P0, PT, R2, R225, P0 ;  /* 0x000000e10200720c */ /* 0x000fe40000701670 */
[C---:B------:R-:W-:Y:S01]  /*100d0*/  ISETP.GE.AND P1, PT, R3.reuse, R229, PT ;  /* 0x000000e50300720c */ /* 0x040fe20003f26270 */
[----:B------:R-:W-:Y:S01]  /*100e0*/  IMAD.WIDE.U32 R244, R10, -0x2daee0ad, RZ ;  /* 0xd2511f530af47825 */ /* 0x000fe200078e00ff */
[----:B------:R-:W-:Y:S02]  /*100f0*/  FSEL R10, R18, -INF , !P0 ;  /* 0xff800000120a7808 */ /* 0x000fe40004000000 */
[----:B------:R-:W-:Y:S02]  /*10100*/  ISETP.LT.OR P1, PT, R3, R225, P1 ;  /* 0x000000e10300720c */ /* 0x000fe40000f21670 */
[----:B------:R-:W-:Y:S01]  /*10110*/  IADD3 R0, R0, 0x39, RZ ;  /* 0x0000003900007810 */ /* 0x000fe20007ffe0ff */
[----:B------:R1:W-:Y:S01]  /*10120*/  STL [R1+0x94], R230 ;  /* 0x000094e601007387 */ /* 0x0003e20000100800 */
[----:B------:R-:W-:-:S02]  /*10130*/  FSEL R236, R32, -INF , !P2 ;  /* 0xff80000020ec7808 */ /* 0x000fc40005000000 */
[----:B------:R-:W-:Y:S01]  /*10140*/  FSEL R35, R35, -INF , !P1 ;  /* 0xff80000023237808 */ /* 0x000fe20004800000 */
[----:B------:R-:W-:Y:S01]  /*10150*/  STL [R1], R10 ;  /* 0x0000000a01007387 */ /* 0x000fe20000100800 */
[-C--:B------:R-:W-:Y:S02]  /*10160*/  ISETP.GE.AND P2, PT, R3, R230.reuse, PT ;  /* 0x000000e60300720c */ /* 0x080fe40003f46270 */
[-C--:B------:R-:W-:Y:S01]  /*10170*/  ISETP.GE.AND P1, PT, R2, R230.reuse, PT ;  /* 0x000000e60200720c */ /* 0x080fe20003f26270 */
[----:B------:R3:W-:Y:S01]  /*10180*/  STL [R1+0x98], R229 ;  /* 0x000098e501007387 */ /* 0x0007e20000100800 */
[----:B------:R-:W-:-:S03]  /*10190*/  ISETP.GE.AND P0, PT, R0, R230, PT ;  /* 0x000000e60000720c */ /* 0x000fc60003f06270 */
[----:B-1----:R-:W4:Y:S01]  /*101a0*/  LDL.LU R230, [R1] ;  /* 0x0000000001e67983 */ /* 0x002f220000300800 */
[----:B------:R-:W-:-:S04]  /*101b0*/  ISETP.LT.OR P2, PT, R3, R226, P2 ;  /* 0x000000e20300720c */ /* 0x000fc80001741670 */
[----:B------:R-:W-:Y:S02]  /*101c0*/  FSEL R33, R33, -INF , !P2 ;  /* 0xff80000021217808 */ /* 0x000fe40005000000 */
[C---:B------:R-:W-:Y:S01]  /*101d0*/  ISETP.GE.AND P2, PT, R3.reuse, R227, PT ;  /* 0x000000e30300720c */ /* 0x040fe20003f46270 */
[----:B------:R-:W-:Y:S01]  /*101e0*/  USHF.L.U32 UR4, UR29, 0x1, URZ ;  /* 0x000000011d047899 */ /* 0x000fe2000800063f */
[----:B------:R-:W-:Y:S02]  /*101f0*/  ISETP.LT.OR P1, PT, R2, R226, P1 ;  /* 0x000000e20200720c */ /* 0x000fe40000f21670 */
[----:B------:R-:W-:Y:S01]  /*10200*/  ISETP.LT.OR P2, PT, R3, R223, P2 ;  /* 0x000000df0300720c */ /* 0x000fe20001741670 */
[----:B------:R-:W-:Y:S02]  /*10210*/  IMAD.U32 R3, RZ, RZ, UR33 ;  /* 0x00000021ff037e24 */ /* 0x000fe4000f8e00ff */
[----:B------:R-:W-:Y:S01]  /*10220*/  IMAD.WIDE.U32 R240, R9, -0x326172a9, RZ ;  /* 0xcd9e8d5709f07825 */ /* 0x000fe200078e00ff */
[----:B------:R-:W-:-:S02]  /*10230*/  FSEL R234, R16, -INF , !P1 ;  /* 0xff80000010ea7808 */ /* 0x000fc40004800000 */
[----:B------:R-:W-:Y:S01]  /*10240*/  ISETP.GE.AND P1, PT, R2, R228, PT ;  /* 0x000000e40200720c */ /* 0x000fe20003f26270 */
[----:B------:R-:W-:Y:S01]  /*10250*/  IMAD.WIDE.U32 R232, R4, -0x326172a9, RZ ;  /* 0xcd9e8d5704e87825 */ /* 0x000fe200078e00ff */
[----:B------:R-:W-:Y:S02]  /*10260*/  ISETP.LT.OR P0, PT, R0, R226, P0 ;  /* 0x000000e20000720c */ /* 0x000fe40000701670 */
[----:B------:R-:W-:Y:S02]  /*10270*/  LOP3.LUT R4, R245, UR4, R3, 0x96, !PT ;  /* 0x00000004f5047c12 */ /* 0x000fe4000f8e9603 */
[----:B--2---:R-:W-:Y:S02]  /*10280*/  LOP3.LUT R3, R241, R5, RZ, 0x3c, !PT ;  /* 0x00000005f1037212 */ /* 0x004fe400078e3cff */
[----:B------:R-:W-:Y:S02]  /*10290*/  ISETP.LT.OR P1, PT, R2, R224, P1 ;  /* 0x000000e00200720c */ /* 0x000fe40000f21670 */
[----:B------:R-:W-:Y:S01]  /*102a0*/  FSEL R44, R17, -INF , !P0 ;  /* 0xff800000112c7808 */ /* 0x000fe20004000000 */
[----:B------:R-:W-:Y:S01]  /*102b0*/  IMAD.WIDE.U32 R212, R3, -0x2daee0ad, RZ ;  /* 0xd2511f5303d47825 */ /* 0x000fe200078e00ff */
[----:B------:R-:W-:-:S02]  /*102c0*/  ISETP.GE.AND P0, PT, R0, R228, PT ;  /* 0x000000e40000720c */ /* 0x000fc40003f06270 */
[----:B------:R-:W-:Y:S01]  /*102d0*/  FSEL R46, R64, -INF , !P1 ;  /* 0xff800000402e7808 */ /* 0x000fe20004800000 */
[----:B------:R-:W-:Y:S01]  /*102e0*/  IMAD.MOV.U32 R11, RZ, RZ, R7 ;  /* 0x000000ffff0b7224 */ /* 0x000fe200078e0007 */
[C---:B------:R-:W-:Y:S01]  /*102f0*/  ISETP.GE.AND P1, PT, R0.reuse, R229, PT ;  /* 0x000000e50000720c */ /* 0x040fe20003f26270 */
[----:B------:R-:W-:Y:S01]  /*10300*/  IMAD.MOV.U32 R12, RZ, RZ, R6 ;  /* 0x000000ffff0c7224 */ /* 0x000fe200078e0006 */
[----:B------:R-:W-:Y:S02]  /*10310*/  LOP3.LUT R7, R233, R5, RZ, 0x3c, !PT ;  /* 0x00000005e9077212 */ /* 0x000fe400078e3cff */
[----:B------:R-:W-:Y:S02]  /*10320*/  ISETP.LT.OR P0, PT, R0, R224, P0 ;  /* 0x000000e00000720c */ /* 0x000fe40000701670 */
[----:B------:R-:W-:Y:S01]  /*10330*/  LOP3.LUT R6, R213, UR15, R244, 0x96, !PT ;  /* 0x0000000fd5067c12 */ /* 0x000fe2000f8e96f4 */
[----:B------:R-:W-:Y:S01]  /*10340*/  IMAD.WIDE.U32 R4, R4, -0x326172a9, RZ ;  /* 0xcd9e8d5704047825 */ /* 0x000fe200078e00ff */
[----:B------:R-:W-:-:S02]  /*10350*/  ISETP.LT.OR P1, PT, R0, R225, P1 ;  /* 0x000000e10000720c */ /* 0x000fc40000f21670 */
[----:B---3--:R-:W-:Y:S01]  /*10360*/  FSEL R229, R65, -INF , !P0 ;  /* 0xff80000041e57808 */ /* 0x008fe20004000000 */
[----:B------:R-:W-:Y:S01]  /*10370*/  IMAD.WIDE.U32 R178, R7, -0x2daee0ad, RZ ;  /* 0xd2511f5307b27825 */ /* 0x000fe200078e00ff */
[-C--:B------:R-:W-:Y:S02]  /*10380*/  ISETP.GE.AND P0, PT, R0, R227.reuse, PT ;  /* 0x000000e30000720c */ /* 0x080fe40003f06270 */
[----:B------:R-:W-:Y:S01]  /*10390*/  FSEL R43, R19, -INF , !P1 ;  /* 0xff800000132b7808 */ /* 0x000fe20004800000 */
[----:B------:R-:W-:Y:S01]  /*103a0*/  IMAD.WIDE.U32 R176, R6, -0x326172a9, RZ ;  /* 0xcd9e8d5706b07825 */ /* 0x000fe200078e00ff */
[----:B------:R-:W-:Y:S02]  /*103b0*/  FMNMX.FTZ R6, R250, R20, !PT ;  /* 0x00000014fa067209 */ /* 0x000fe40007810000 */
[----:B------:R-:W-:Y:S01]  /*103c0*/  ISETP.GE.AND P1, PT, R2, R227, PT ;  /* 0x000000e30200720c */ /* 0x000fe20003f26270 */
[----:B------:R-:W-:Y:S01]  /*103d0*/  IMAD.MOV.U32 R9, RZ, RZ, R8 ;  /* 0x000000ffff097224 */ /* 0x000fe200078e0008 */
[----:B------:R-:W-:-:S02]  /*103e0*/  LOP3.LUT R3, R5, UR16, R240, 0x96, !PT ;  /* 0x0000001005037c12 */ /* 0x000fc4000f8e96f0 */
[-C--:B------:R-:W-:Y:S02]  /*103f0*/  ISETP.LT.OR P0, PT, R0, R223.reuse, P0 ;  /* 0x000000df0000720c */ /* 0x080fe40000701670 */
[----:B------:R-:W-:Y:S02]  /*10400*/  LOP3.LUT R0, R179, UR15, R244, 0x96, !PT ;  /* 0x0000000fb3007c12 */ /* 0x000fe4000f8e96f4 */
[----:B------:R-:W-:Y:S02]  /*10410*/  LOP3.LUT R8, R5, UR16, R232, 0x96, !PT ;  /* 0x0000001005087c12 */ /* 0x000fe4000f8e96e8 */
[----:B------:R-:W-:Y:S01]  /*10420*/  FMNMX.FTZ R6, R21, R6, !PT ;  /* 0x0000000615067209 */ /* 0x000fe20007810000 */
[----:B------:R-:W-:Y:S01]  /*10430*/  IMAD.MOV.U32 R213, RZ, RZ, R12 ;  /* 0x000000ffffd57224 */ /* 0x000fe200078e000c */
[----:B------:R-:W-:Y:S01]  /*10440*/  ISETP.LT.OR P1, PT, R2, R223, P1 ;  /* 0x000000df0200720c */ /* 0x000fe20000f21670 */
[----:B------:R-:W-:Y:S01]  /*10450*/  IMAD.WIDE.U32 R2, R3, -0x2daee0ad, RZ ;  /* 0xd2511f5303027825 */ /* 0x000fe200078e00ff */
[----:B------:R-:W-:-:S03]  /*10460*/  LOP3.LUT R12, R177, UR14, R4, 0x96, !PT ;  /* 0x0000000eb10c7c12 */ /* 0x000fc6000f8e9604 */
[----:B------:R-:W-:Y:S02]  /*10470*/  IMAD.MOV.U32 R101, RZ, RZ, R9 ;  /* 0x000000ffff657224 */ /* 0x000fe400078e0009 */
[----:B------:R-:W-:Y:S01]  /*10480*/  IMAD.WIDE.U32 R48, R0, -0x326172a9, RZ ;  /* 0xcd9e8d5700307825 */ /* 0x000fe200078e00ff */
[----:B------:R-:W-:-:S03]  /*10490*/  FMNMX.FTZ R0, R22, R6, !PT ;  /* 0x0000000616007209 */ /* 0x000fc60007810000 */
[----:B------:R-:W-:Y:S01]  /*104a0*/  IMAD.WIDE.U32 R8, R8, -0x2daee0ad, RZ ;  /* 0xd2511f5308087825 */ /* 0x000fe200078e00ff */
[----:B------:R-:W-:Y:S02]  /*104b0*/  LOP3.LUT R10, R3, UR13, R212, 0x96, !PT ;  /* 0x0000000d030a7c12 */ /* 0x000fe4000f8e96d4 */
[----:B------:R-:W-:Y:S01]  /*104c0*/  LOP3.LUT R4, R49, UR14, R4, 0x96, !PT ;  /* 0x0000000e31047c12 */ /* 0x000fe2000f8e9604 */
[----:B------:R-:W-:Y:S01]  /*104d0*/  IMAD.WIDE.U32 R12, R12, -0x2daee0ad, RZ ;  /* 0xd2511f530c0c7825 */ /* 0x000fe200078e00ff */
[----:B------:R-:W-:Y:S02]  /*104e0*/  FMNMX.FTZ R0, R24, R0, !PT ;  /* 0x0000000018007209 */ /* 0x000fe40007810000 */
[----:B------:R-:W-:Y:S01]  /*104f0*/  LOP3.LUT R3, R9, UR13, R178, 0x96, !PT ;  /* 0x0000000d09037c12 */ /* 0x000fe2000f8e96b2 */
[----:B------:R-:W-:Y:S01]  /*10500*/  IMAD.MOV.U32 R100, RZ, RZ, R11 ;  /* 0x000000ffff647224 */ /* 0x000fe200078e000b */
[----:B------:R-:W-:Y:S01]  /*10510*/  FMNMX.FTZ R0, R186, R0, !PT ;  /* 0x00000000ba007209 */ /* 0x000fe20007810000 */
[----:B------:R-:W-:Y:S01]  /*10520*/  IMAD.WIDE.U32 R10, R10, -0x326172a9, RZ ;  /* 0xcd9e8d570a0a7825 */ /* 0x000fe200078e00ff */
[----:B------:R-:W-:-:S03]  /*10530*/  LOP3.LUT R14, R13, UR11, R2, 0x96, !PT ;  /* 0x0000000b0d0e7c12 */ /* 0x000fc6000f8e9602 */
[----:B------:R-:W-:Y:S01]  /*10540*/  IMAD.WIDE.U32 R4, R4, -0x2daee0ad, RZ ;  /* 0xd2511f5304047825 */ /* 0x000fe200078e00ff */
[----:B------:R-:W-:-:S03]  /*10550*/  FMNMX.FTZ R0, R184, R0, !PT ;  /* 0x00000000b8007209 */ /* 0x000fc60007810000 */
[----:B------:R-:W-:Y:S01]  /*10560*/  IMAD.WIDE.U32 R2, R3, -0x326172a9, RZ ;  /* 0xcd9e8d5703027825 */ /* 0x000fe200078e00ff */
[----:B------:R-:W-:Y:S02]  /*10570*/  LOP3.LUT R6, R11, UR12, R176, 0x96, !PT ;  /* 0x0000000c0b067c12 */ /* 0x000fe4000f8e96b0 */
[----:B------:R-:W-:Y:S02]  /*10580*/  LOP3.LUT R11, R5, UR11, R8, 0x96, !PT ;  /* 0x0000000b050b7c12 */ /* 0x000fe4000f8e9608 */
[----:B------:R-:W-:Y:S02]  /*10590*/  LOP3.LUT R8, R3, UR12, R48, 0x96, !PT ;  /* 0x0000000c03087c12 */ /* 0x000fe4000f8e9630 */
[----:B------:R-:W-:Y:S01]  /*105a0*/  FMNMX.FTZ R3, R182, R0, !PT ;  /* 0x00000000b6037209 */ /* 0x000fe20007810000 */
[----:B------:R-:W-:Y:S01]  /*105b0*/  IMAD.WIDE.U32 R14, R14, -0x326172a9, RZ ;  /* 0xcd9e8d570e0e7825 */ /* 0x000fe200078e00ff */
[----:B------:R-:W-:Y:S02]  /*105c0*/  FMNMX.FTZ R0, R249, R23, !PT ;  /* 0x00000017f9007209 */ /* 0x000fe40007810000 */
[----:B------:R-:W-:-:S02]  /*105d0*/  FMNMX.FTZ R3, R180, R3, !PT ;  /* 0x00000003b4037209 */ /* 0x000fc40007810000 */
[----:B------:R-:W-:Y:S01]  /*105e0*/  FMNMX.FTZ R0, R25, R0, !PT ;  /* 0x0000000019007209 */ /* 0x000fe20007810000 */
[----:B------:R-:W-:Y:S01]  /*105f0*/  IMAD.WIDE.U32 R8, R8, -0x2daee0ad, RZ ;  /* 0xd2511f5308087825 */ /* 0x000fe200078e00ff */
[----:B------:R-:W-:Y:S02]  /*10600*/  LOP3.LUT R5, R15, UR10, R10, 0x96, !PT ;  /* 0x0000000a0f057c12 */ /* 0x000fe4000f8e960a */
[----:B------:R-:W-:Y:S01]  /*10610*/  FMNMX.FTZ R0, R26, R0, !PT ;  /* 0x000000001a007209 */ /* 0x000fe20007810000 */
[----:B------:R-:W-:Y:S01]  /*10620*/  IMAD.WIDE.U32 R10, R11, -0x326172a9, RZ ;  /* 0xcd9e8d570b0a7825 */ /* 0x000fe200078e00ff */
[----:B------:R-:W-:Y:S02]  /*10630*/  FMNMX.FTZ R3, R242, R3, !PT ;  /* 0x00000003f2037209 */ /* 0x000fe40007810000 */
[----:B------:R-:W-:Y:S01]  /*10640*/  LOP3.LUT R9, R9, UR9, R4, 0x96, !PT ;  /* 0x0000000909097c12 */ /* 0x000fe2000f8e9604 */
[----:B------:R-:W-:Y:S01]  /*10650*/  IMAD.WIDE.U32 R6, R6, -0x2daee0ad, RZ ;  /* 0xd2511f5306067825 */ /* 0x000fe200078e00ff */
[----:B------:R-:W-:-:S02]  /*10660*/  LOP3.LUT R4, R11, UR10, R2, 0x96, !PT ;  /* 0x0000000a0b047c12 */ /* 0x000fc4000f8e9602 */
[----:B------:R-:W-:Y:S02]  /*10670*/  FMNMX.FTZ R0, R27, R0, !PT ;  /* 0x000000001b007209 */ /* 0x000fe40007810000 */
[----:B------:R-:W-:Y:S01]  /*10680*/  FMNMX.FTZ R2, R45, R3, !PT ;  /* 0x000000032d027209 */ /* 0x000fe20007810000 */
[----:B------:R-:W-:Y:S01]  /*10690*/  IMAD.WIDE.U32 R58, R5, -0x2daee0ad, RZ ;  /* 0xd2511f53053a7825 */ /* 0x000fe200078e00ff */
[----:B------:R-:W-:Y:S02]  /*106a0*/  FMNMX.FTZ R3, R248, R29, !PT ;  /* 0x0000001df8037209 */ /* 0x000fe40007810000 */
[----:B------:R-:W-:Y:S02]  /*106b0*/  FMNMX.FTZ R0, R187, R0, !PT ;  /* 0x00000000bb007209 */ /* 0x000fe40007810000 */
[----:B------:R-:W-:Y:S02]  /*106c0*/  LOP3.LUT R7, R7, UR9, R12, 0x96, !PT ;  /* 0x0000000907077c12 */ /* 0x000fe4000f8e960c */
[----:B------:R-:W-:-:S02]  /*106d0*/  FMNMX.FTZ R2, R238, R2, !PT ;  /* 0x00000002ee027209 */ /* 0x000fc40007810000 */
[----:B------:R-:W-:Y:S02]  /*106e0*/  FMNMX.FTZ R3, R38, R3, !PT ;  /* 0x0000000326037209 */ /* 0x000fe40007810000 */
[----:B------:R-:W-:Y:S02]  /*106f0*/  FMNMX.FTZ R0, R185, R0, !PT ;  /* 0x00000000b9007209 */ /* 0x000fe40007810000 */
[----:B------:R-:W-:Y:S01]  /*10700*/  LOP3.LUT R5, R59, UR7, R6, 0x96, !PT ;  /* 0x000000073b057c12 */ /* 0x000fe2000f8e9606 */
[----:B------:R-:W-:Y:S01]  /*10710*/  IMAD.WIDE.U32 R6, R7, -0x326172a9, RZ ;  /* 0xcd9e8d5707067825 */ /* 0x000fe200078e00ff */
[----:B------:R-:W-:Y:S02]  /*10720*/  FMNMX.FTZ R2, R41, R2, !PT ;  /* 0x0000000229027209 */ /* 0x000fe40007810000 */
[----:B------:R-:W-:Y:S02]  /*10730*/  FMNMX.FTZ R3, R37, R3, !PT ;  /* 0x0000000325037209 */ /* 0x000fe40007810000 */
[----:B------:R-:W-:-:S02]  /*10740*/  FMNMX.FTZ R0, R183, R0, !PT ;  /* 0x00000000b7007209 */ /* 0x000fc40007810000 */
[----:B------:R-:W-:Y:S01]  /*10750*/  FMNMX.FTZ R2, R236, R2, !PT ;  /* 0x00000002ec027209 */ /* 0x000fe20007810000 */
[----:B------:R-:W-:Y:S01]  /*10760*/  IMAD.WIDE.U32 R50, R4, -0x2daee0ad, RZ ;  /* 0xd2511f5304327825 */ /* 0x000fe200078e00ff */
[----:B------:R-:W-:Y:S02]  /*10770*/  LOP3.LUT R59, R7, UR8, R14, 0x96, !PT ;  /* 0x00000008073b7c12 */ /* 0x000fe4000f8e960e */
[----:B------:R-:W-:Y:S02]  /*10780*/  FMNMX.FTZ R3, R36, R3, !PT ;  /* 0x0000000324037209 */ /* 0x000fe40007810000 */
[----:B------:R-:W-:Y:S02]  /*10790*/  FMNMX.FTZ R7, R181, R0, !PT ;  /* 0x00000000b5077209 */ /* 0x000fe40007810000 */
[----:B------:R-:W-:Y:S02]  /*107a0*/  FMNMX.FTZ R2, R33, R2, !PT ;  /* 0x0000000221027209 */ /* 0x000fe40007810000 */
[----:B------:R-:W-:-:S02]  /*107b0*/  FMNMX.FTZ R0, R188, R3, !PT ;  /* 0x00000003bc007209 */ /* 0x000fc40007810000 */
[----:B------:R-:W-:Y:S01]  /*107c0*/  LOP3.LUT R11, R51, UR7, R8, 0x96, !PT ;  /* 0x00000007330b7c12 */ /* 0x000fe2000f8e9608 */
[----:B------:R-:W-:Y:S01]  /*107d0*/  IMAD.WIDE.U32 R8, R9, -0x326172a9, RZ ;  /* 0xcd9e8d5709087825 */ /* 0x000fe200078e00ff */
[----:B------:R-:W-:Y:S02]  /*107e0*/  FMNMX.FTZ R3, R211, R7, !PT ;  /* 0x00000007d3037209 */ /* 0x000fe40007810000 */
[----:B------:R-:W-:Y:S01]  /*107f0*/  FMNMX.FTZ R2, R234, R2, !PT ;  /* 0x00000002ea027209 */ /* 0x000fe20007810000 */
[----:B------:R-:W-:Y:S01]  /*10800*/  IMAD.WIDE.U32 R4, R5, -0x326172a9, RZ ;  /* 0xcd9e8d5705047825 */ /* 0x000fe200078e00ff */
[----:B------:R-:W-:Y:S02]  /*10810*/  FMNMX.FTZ R7, R189, R0, !PT ;  /* 0x00000000bd077209 */ /* 0x000fe40007810000 */
[----:B------:R-:W-:Y:S02]  /*10820*/  FMNMX.FTZ R0, R47, R3, !PT ;  /* 0x000000032f007209 */ /* 0x000fe40007810000 */
[----:B------:R-:W-:-:S02]  /*10830*/  FMNMX.FTZ R105, R44, R2, !PT ;  /* 0x000000022c697209 */ /* 0x000fc40007810000 */
[----:B------:R-:W-:Y:S02]  /*10840*/  LOP3.LUT R51, R9, UR8, R10, 0x96, !PT ;  /* 0x0000000809337c12 */ /* 0x000fe4000f8e960a */
[----:B------:R-:W-:Y:S02]  /*10850*/  LOP3.LUT R6, R5, UR17, R6, 0x96, !PT ;  /* 0x0000001105067c12 */ /* 0x000fe4000f8e9606 */
[----:B------:R-:W-:Y:S01]  /*10860*/  LOP3.LUT R9, R4, 0xffff, RZ, 0xc0, !PT ;  /* 0x0000ffff04097812 */ /* 0x000fe200078ec0ff */
[----:B------:R-:W-:Y:S01]  /*10870*/  IMAD.WIDE.U32 R2, R11, -0x326172a9, RZ ;  /* 0xcd9e8d570b027825 */ /* 0x000fe200078e00ff */
[----:B------:R-:W-:Y:S01]  /*10880*/  FMNMX.FTZ R5, R235, R0, !PT ;  /* 0x00000000eb057209 */ /* 0x000fe20007810000 */
[----:B------:R-:W1:Y:S03]  /*10890*/  SHFL.BFLY PT, R12, R105, 0x2, 0x1f ;  /* 0x0c401f00690c7f89 */ /* 0x000e6600000e0000 */
[----:B------:R-:W-:-:S02]  /*108a0*/  FMNMX.FTZ R5, R201, R5, !PT ;  /* 0x00000005c9057209 */ /* 0x000fc40007810000 */
[----:B------:R-:W-:Y:S02]  /*108b0*/  LOP3.LUT R0, R3, UR17, R8, 0x96, !PT ;  /* 0x0000001103007c12 */ /* 0x000fe4000f8e9608 */
[----:B------:R-:W-:Y:S02]  /*108c0*/  LOP3.LUT R8, R2, 0xffff, RZ, 0xc0, !PT ;  /* 0x0000ffff02087812 */ /* 0x000fe400078ec0ff */
[----:B------:R-:W-:Y:S02]  /*108d0*/  FMNMX.FTZ R3, R34, R5, !PT ;  /* 0x0000000522037209 */ /* 0x000fe40007810000 */
[----:B------:R-:W-:Y:S02]  /*108e0*/  LOP3.LUT R14, R2, 0xff, RZ, 0xc0, !PT ;  /* 0x000000ff020e7812 */ /* 0x000fe400078ec0ff */
[--C-:B------:R-:W-:Y:S02]  /*108f0*/  SHF.R.U32.HI R15, RZ, 0x10, R2.reuse ;  /* 0x00000010ff0f7819 */ /* 0x100fe40000011602 */
[----:B------:R-:W-:-:S02]  /*10900*/  SHF.R.U32.HI R16, RZ, 0x18, R2 ;  /* 0x00000018ff107819 */ /* 0x000fc40000011602 */
[----:B------:R-:W-:Y:S02]  /*10910*/  FMNMX.FTZ R2, R35, R3, !PT ;  /* 0x0000000323027209 */ /* 0x000fe40007810000 */
[----:B------:R-:W-:Y:S02]  /*10920*/  FMNMX.FTZ R3, R231, R39, !PT ;  /* 0x00000027e7037209 */ /* 0x000fe40007810000 */
[----:B------:R-:W-:Y:S02]  /*10930*/  LOP3.LUT R10, R4, 0xff, RZ, 0xc0, !PT ;  /* 0x000000ff040a7812 */ /* 0x000fe400078ec0ff */
[--C-:B------:R-:W-:Y:S02]  /*10940*/  SHF.R.U32.HI R11, RZ, 0x10, R4.reuse ;  /* 0x00000010ff0b7819 */ /* 0x100fe40000011604 */
[----:B------:R-:W-:Y:S02]  /*10950*/  SHF.R.U32.HI R13, RZ, 0x18, R4 ;  /* 0x00000018ff0d7819 */ /* 0x000fe40000011604 */
        /* <DEDUP_REMOVED lines=10> */
[----:B------:R-:W-:Y:S02]  /*10a00*/  SHF.R.U32.HI R5, RZ, 0x8, R9 ;  /* 0x00000008ff057819 */ /* 0x000fe40000011609 */
[----:B------:R-:W-:Y:S02]  /*10a10*/  FMNMX.FTZ R4, R192, R4, !PT ;  /* 0x00000004c0047209 */ /* 0x000fe40007810000 */
[----:B------:R-:W-:Y:S02]  /*10a20*/  FMNMX.FTZ R3, R199, R3, !PT ;  /* 0x00000003c7037209 */ /* 0x000fe40007810000 */
[----:B------:R-:W-:-:S02]  /*10a30*/  PRMT R10, R10, 0x5410, R5 ;  /* 0x000054100a0a7816 */ /* 0x000fc40000000005 */
[----:B------:R-:W-:Y:S02]  /*10a40*/  FMNMX.FTZ R103, R193, R4, !PT ;  /* 0x00000004c1677209 */ /* 0x000fe40007810000 */
[----:B------:R-:W-:Y:S02]  /*10a50*/  FMNMX.FTZ R3, R196, R3, !PT ;  /* 0x00000003c4037209 */ /* 0x000fe40007810000 */
[----:B------:R-:W-:Y:S02]  /*10a60*/  FMNMX.FTZ R103, R215, R103, !PT ;  /* 0x00000067d7677209 */ /* 0x000fe40007810000 */
[----:B------:R-:W-:Y:S02]  /*10a70*/  FMNMX.FTZ R3, R197, R3, !PT ;  /* 0x00000003c5037209 */ /* 0x000fe40007810000 */
[----:B------:R-:W-:Y:S02]  /*10a80*/  FMNMX.FTZ R103, R222, R103, !PT ;  /* 0x00000067de677209 */ /* 0x000fe40007810000 */
[----:B------:R-:W-:-:S02]  /*10a90*/  FSEL R179, R111, -INF , !P6 ;  /* 0xff8000006fb37808 */ /* 0x000fc40007000000 */
[----:B------:R-:W-:Y:S02]  /*10aa0*/  FMNMX.FTZ R3, R210, R3, !PT ;  /* 0x00000003d2037209 */ /* 0x000fe40007810000 */
[----:B------:R-:W-:Y:S02]  /*10ab0*/  FMNMX.FTZ R103, R46, R103, !PT ;  /* 0x000000672e677209 */ /* 0x000fe40007810000 */
[----:B------:R-:W-:Y:S02]  /*10ac0*/  FSEL R194, R194, -INF , !P5 ;  /* 0xff800000c2c27808 */ /* 0x000fe40006800000 */
[----:B------:R-:W-:Y:S02]  /*10ad0*/  FMNMX.FTZ R3, R179, R3, !PT ;  /* 0x00000003b3037209 */ /* 0x000fe40007810000 */
[----:B------:R-:W-:Y:S02]  /*10ae0*/  FMNMX.FTZ R103, R229, R103, !PT ;  /* 0x00000067e5677209 */ /* 0x000fe40007810000 */
[----:B------:R-:W-:-:S02]  /*10af0*/  FSEL R195, R195, -INF , !P4 ;  /* 0xff800000c3c37808 */ /* 0x000fc40006000000 */
[----:B------:R-:W-:Y:S02]  /*10b00*/  FMNMX.FTZ R3, R194, R3, !PT ;  /* 0x00000003c2037209 */ /* 0x000fe40007810000 */
[----:B-1----:R-:W-:Y:S02]  /*10b10*/  FMNMX.FTZ R105, R105, R7, !PT ;  /* 0x0000000769697209 */ /* 0x002fe40007810000 */
[----:B------:R-:W-:Y:S01]  /*10b20*/  SHFL.BFLY PT, R7, R103, 0x2, 0x1f ;  /* 0x0c401f0067077f89 */ /* 0x000fe200000e0000 */
[----:B------:R-:W-:Y:S02]  /*10b30*/  FSEL R246, R106, -INF , !P3 ;  /* 0xff8000006af67808 */ /* 0x000fe40005800000 */
[----:B------:R-:W-:Y:S02]  /*10b40*/  FMNMX.FTZ R3, R195, R3, !PT ;  /* 0x00000003c3037209 */ /* 0x000fe40007810000 */
[----:B------:R-:W-:Y:S02]  /*10b50*/  FSEL R244, R107, -INF , !P2 ;  /* 0xff8000006bf47808 */ /* 0x000fe40005000000 */
[----:B------:R-:W-:Y:S01]  /*10b60*/  FMNMX.FTZ R3, R246, R3, !PT ;  /* 0x00000003f6037209 */ /* 0x000fe20007810000 */
[----:B------:R-:W-:Y:S01]  /*10b70*/  IMAD.MOV.U32 R200, RZ, RZ, R252 ;  /* 0x000000ffffc87224 */ /* 0x000fe200078e00fc */
[----:B------:R-:W-:-:S02]  /*10b80*/  FSEL R252, R66, -INF , !P1 ;  /* 0xff80000042fc7808 */ /* 0x000fc40004800000 */
[----:B----4-:R-:W-:-:S04]  /*10b90*/  FMNMX.FTZ R2, R230, R2, !PT ;  /* 0x00000002e6027209 */ /* 0x010fc80007810000 */
[----:B------:R-:W-:-:S05]  /*10ba0*/  FMNMX.FTZ R2, R43, R2, !PT ;  /* 0x000000022b027209 */ /* 0x000fca0007810000 */
[----:B------:R-:W1:Y:S01]  /*10bb0*/  SHFL.BFLY PT, R5, R2, 0x2, 0x1f ;  /* 0x0c401f0002057f89 */ /* 0x000e6200000e0000 */
[----:B------:R-:W-:Y:S02]  /*10bc0*/  FMNMX.FTZ R3, R244, R3, !PT ;  /* 0x00000003f4037209 */ /* 0x000fe40007810000 */
[----:B------:R-:W-:Y:S02]  /*10bd0*/  FSEL R247, R67, -INF , !P0 ;  /* 0xff80000043f77808 */ /* 0x000fe40004000000 */
[----:B------:R-:W-:-:S04]  /*10be0*/  FMNMX.FTZ R102, R252, R3, !PT ;  /* 0x00000003fc667209 */ /* 0x000fc80007810000 */
[----:B------:R-:W-:Y:S02]  /*10bf0*/  FMNMX.FTZ R102, R247, R102, !PT ;  /* 0x00000066f7667209 */ /* 0x000fe40007810000 */
[----:B-1----:R-:W-:-:S05]  /*10c00*/  FMNMX.FTZ R2, R2, R5, !PT ;  /* 0x0000000502027209 */ /* 0x002fca0007810000 */
[----:B------:R-:W1:Y:S01]  /*10c10*/  SHFL.BFLY PT, R104, R2, 0x1, 0x1f ;  /* 0x0c201f0002687f89 */ /* 0x000e6200000e0000 */
[----:B------:R-:W-:Y:S01]  /*10c20*/  LOP3.LUT R5, R15, 0xff, RZ, 0xc0, !PT ;  /* 0x000000ff0f057812 */ /* 0x000fe200078ec0ff */
[----:B------:R-:W-:Y:S01]  /*10c30*/  FMUL.FTZ R31, R105, c[0x0][0x23c] ;  /* 0x00008f00691f7a20 */ /* 0x000fe20000410000 */
[----:B------:R-:W-:Y:S02]  /*10c40*/  LOP3.LUT R4, R11, 0xff, RZ, 0xc0, !PT ;  /* 0x000000ff0b047812 */ /* 0x000fe400078ec0ff */
[----:B------:R-:W-:Y:S02]  /*10c50*/  PRMT R18, R5, 0x5410, R16 ;  /* 0x0000541005127816 */ /* 0x000fe40000000010 */
[----:B------:R-:W2:Y:S01]  /*10c60*/  SHFL.BFLY PT, R5, R102, 0x2, 0x1f ;  /* 0x0c401f0066057f89 */ /* 0x000ea200000e0000 */
[----:B------:R-:W-:Y:S02]  /*10c70*/  FSETP.NEU.FTZ.AND P5, PT, R105, -INF , PT ;  /* 0xff8000006900780b */ /* 0x000fe40003fbd000 */
[----:B------:R-:W-:-:S02]  /*10c80*/  FMNMX.FTZ R103, R103, R7, !PT ;  /* 0x0000000767677209 */ /* 0x000fc40007810000 */
[----:B------:R-:W-:Y:S02]  /*10c90*/  PRMT R11, R4, 0x5410, R13 ;  /* 0x00005410040b7816 */ /* 0x000fe4000000000d */
[----:B------:R-:W-:Y:S01]  /*10ca0*/  SHF.R.U32.HI R4, RZ, 0x8, R8 ;  /* 0x00000008ff047819 */ /* 0x000fe20000011608 */
[----:B------:R-:W3:Y:S01]  /*10cb0*/  SHFL.BFLY PT, R7, R103, 0x1, 0x1f ;  /* 0x0c201f0067077f89 */ /* 0x000ee200000e0000 */
[----:B------:R-:W-:Y:S02]  /*10cc0*/  FSEL R31, R31, RZ, P5 ;  /* 0x000000ff1f1f7208 */ /* 0x000fe40002800000 */
[----:B------:R-:W-:-:S03]  /*10cd0*/  PRMT R14, R14, 0x5410, R4 ;  /* 0x000054100e0e7816 */ /* 0x000fc60000000004 */
[----:B------:R-:W-:Y:S01]  /*10ce0*/  FFMA.FTZ R4, R20, c[0x0][0x23c], -R31 ;  /* 0x00008f0014047a23 */ /* 0x000fe2000001081f */
[----:B-1----:R-:W-:-:S03]  /*10cf0*/  FMNMX.FTZ R104, R2, R104, !PT ;  /* 0x0000006802687209 */ /* 0x002fc60007810000 */
[----:B------:R1:W-:Y:S01]  /*10d00*/  MUFU.EX2 R19, R4 ;  /* 0x0000000400137308 */ /* 0x0003e20000000800 */
[----:B------:R-:W-:Y:S01]  /*10d10*/  FFMA.FTZ R2, R22, c[0x0][0x23c], -R31 ;  /* 0x00008f0016027a23 */ /* 0x000fe2000001081f */
[----:B------:R-:W-:Y:S01]  /*10d20*/  LOP3.LUT R3, R6, 0xffff, RZ, 0xc0, !PT ;  /* 0x0000ffff06037812 */ /* 0x000fe200078ec0ff */
[C---:B------:R-:W-:Y:S01]  /*10d30*/  FMUL.FTZ R30, R104.reuse, c[0x0][0x23c] ;  /* 0x00008f00681e7a20 */ /* 0x040fe20000410000 */
[----:B------:R-:W-:-:S04]  /*10d40*/  FSETP.NEU.FTZ.AND P2, PT, R104, -INF , PT ;  /* 0xff8000006800780b */ /* 0x000fc80003f5d000 */
[----:B------:R4:W-:Y:S01]  /*10d50*/  MUFU.EX2 R110, R2 ;  /* 0x00000002006e7308 */ /* 0x0009e20000000800 */
[----:B------:R-:W-:Y:S01]  /*10d60*/  FSEL R30, R30, RZ, P2 ;  /* 0x000000ff1e1e7208 */ /* 0x000fe20001000000 */
[----:B-1----:R-:W-:-:S06]  /*10d70*/  FFMA.FTZ R4, R21, c[0x0][0x23c], -R31 ;  /* 0x00008f0015047a23 */ /* 0x002fcc000001081f */
[----:B------:R1:W-:Y:S01]  /*10d80*/  MUFU.EX2 R32, R4 ;  /* 0x0000000400207308 */ /* 0x0003e20000000800 */
[----:B--2---:R-:W-:Y:S02]  /*10d90*/  FMNMX.FTZ R102, R102, R5, !PT ;  /* 0x0000000566667209 */ /* 0x004fe40007810000 */
[----:B----4-:R-:W-:-:S03]  /*10da0*/  LOP3.LUT R2, R6, 0xff, RZ, 0xc0, !PT ;  /* 0x000000ff06027812 */ /* 0x010fc600078ec0ff */
[----:B------:R-:W2:Y:S01]  /*10db0*/  SHFL.BFLY PT, R5, R102, 0x1, 0x1f ;  /* 0x0c201f0066057f89 */ /* 0x000ea200000e0000 */
[----:B-1----:R-:W-:Y:S01]  /*10dc0*/  SHF.R.U32.HI R4, RZ, 0x8, R3 ;  /* 0x00000008ff047819 */ /* 0x002fe20000011603 */
[----:B------:R-:W-:-:S03]  /*10dd0*/  FFMA.FTZ R3, R24, c[0x0][0x23c], -R31 ;  /* 0x00008f0018037a23 */ /* 0x000fc6000001081f */
[----:B------:R-:W-:Y:S01]  /*10de0*/  PRMT R8, R2, 0x5410, R4 ;  /* 0x0000541002087816 */ /* 0x000fe20000000004 */
[----:B------:R1:W4:Y:S01]  /*10df0*/  MUFU.EX2 R239, R3 ;  /* 0x0000000300ef7308 */ /* 0x0003220000000800 */
[----:B------:R-:W-:Y:S01]  /*10e00*/  FFMA.FTZ R2, R23, c[0x0][0x23c], -R30 ;  /* 0x00008f0017027a23 */ /* 0x000fe2000001081e */
[----:B---3--:R-:W-:Y:S01]  /*10e10*/  FMNMX.FTZ R103, R103, R7, !PT ;  /* 0x0000000767677209 */ /* 0x008fe20007810000 */
[----:B------:R-:W-:Y:S05]  /*10e20*/  LDSM.16.MT88.4 R20, [R218+0x9000] ;  /* 0x00900000da14783b */ /* 0x000fea0000004200 */
[----:B------:R3:W-:Y:S01]  /*10e30*/  MUFU.EX2 R108, R2 ;  /* 0x00000002006c7308 */ /* 0x0007e20000000800 */
[----:B-1----:R-:W-:-:S02]  /*10e40*/  SHF.R.U32.HI R3, RZ, 0x10, R6 ;  /* 0x00000010ff037819 */ /* 0x002fc40000011606 */
[----:B------:R-:W-:Y:S01]  /*10e50*/  SHF.R.U32.HI R6, RZ, 0x18, R6 ;  /* 0x00000018ff067819 */ /* 0x000fe20000011606 */
[----:B------:R-:W-:Y:S01]  /*10e60*/  FMUL.FTZ R28, R103, c[0x0][0x23c] ;  /* 0x00008f00671c7a20 */ /* 0x000fe20000410000 */
[----:B---3--:R-:W-:Y:S01]  /*10e70*/  LOP3.LUT R2, R3, 0xff, RZ, 0xc0, !PT ;  /* 0x000000ff03027812 */ /* 0x008fe200078ec0ff */
[----:B------:R-:W-:Y:S01]  /*10e80*/  FFMA.FTZ R3, R25, c[0x0][0x23c], -R30 ;  /* 0x00008f0019037a23 */ /* 0x000fe2000001081e */
[----:B------:R-:W-:Y:S02]  /*10e90*/  FSETP.NEU.FTZ.AND P1, PT, R103, -INF , PT ;  /* 0xff8000006700780b */ /* 0x000fe40003f3d000 */
[----:B------:R-:W-:Y:S01]  /*10ea0*/  PRMT R6, R2, 0x5410, R6 ;  /* 0x0000541002067816 */ /* 0x000fe20000000006 */
[----:B------:R1:W-:Y:S01]  /*10eb0*/  MUFU.EX2 R214, R3 ;  /* 0x0000000300d67308 */ /* 0x0003e20000000800 */
[----:B------:R-:W-:Y:S02]  /*10ec0*/  LOP3.LUT R2, R0, 0xffff, RZ, 0xc0, !PT ;  /* 0x0000ffff00027812 */ /* 0x000fe400078ec0ff */
[----:B------:R-:W-:-:S02]  /*10ed0*/  FSEL R28, R28, RZ, P1 ;  /* 0x000000ff1c1c7208 */ /* 0x000fc40000800000 */
[----:B------:R-:W-:Y:S02]  /*10ee0*/  SHF.R.U32.HI R4, RZ, 0x8, R2 ;  /* 0x00000008ff047819 */ /* 0x000fe40000011602 */
[----:B------:R-:W-:Y:S01]  /*10ef0*/  LOP3.LUT R2, R0, 0xff, RZ, 0xc0, !PT ;  /* 0x000000ff00027812 */ /* 0x000fe200078ec0ff */
[----:B-1----:R-:W-:-:S03]  /*10f00*/  FFMA.FTZ R3, R26, c[0x0][0x23c], -R30 ;  /* 0x00008f001a037a23 */ /* 0x002fc6000001081e */
[----:B------:R-:W-:Y:S01]  /*10f10*/  PRMT R17, R2, 0x5410, R4 ;  /* 0x0000541002117816 */ /* 0x000fe20000000004 */
[----:B------:R1:W-:Y:S01]  /*10f20*/  MUFU.EX2 R217, R3 ;  /* 0x0000000300d97308 */ /* 0x0003e20000000800 */
[----:B------:R-:W-:Y:S01]  /*10f30*/  FFMA.FTZ R2, R29, c[0x0][0x23c], -R28 ;  /* 0x00008f001d027a23 */ /* 0x000fe2000001081c */
[----:B--2---:R-:W-:-:S06]  /*10f40*/  FMNMX.FTZ R102, R102, R5, !PT ;  /* 0x0000000566667209 */ /* 0x004fcc0007810000 */
[----:B------:R2:W-:Y:S01]  /*10f50*/  MUFU.EX2 R219, R2 ;  /* 0x0000000200db7308 */ /* 0x0005e20000000800 */
[----:B-1----:R-:W-:Y:S01]  /*10f60*/  FFMA.FTZ R3, R27, c[0x0][0x23c], -R30 ;  /* 0x00008f001b037a23 */ /* 0x002fe2000001081e */
[C---:B------:R-:W-:Y:S01]  /*10f70*/  FSETP.NEU.FTZ.AND P0, PT, R102.reuse, -INF , PT ;  /* 0xff8000006600780b */ /* 0x040fe20003f1d000 */
[----:B------:R-:W-:Y:S01]  /*10f80*/  FMUL.FTZ R29, R102, c[0x0][0x23c] ;  /* 0x00008f00661d7a20 */ /* 0x000fe20000410000 */
[----:B------:R-:W-:-:S04]  /*10f90*/  PRMT R42, R251, 0x7054, R251 ;  /* 0x00007054fb2a7816 */ /* 0x000fc800000000fb */
[----:B------:R1:W3:Y:S01]  /*10fa0*/  MUFU.EX2 R221, R3 ;  /* 0x0000000300dd7308 */ /* 0x0002e20000000800 */
[----:B------:R-:W-:Y:S01]  /*10fb0*/  IMAD.MOV.U32 R237, RZ, RZ, R101 ;  /* 0x000000ffffed7224 */ /* 0x000fe200078e0065 */
[----:B------:R-:W-:Y:S01]  /*10fc0*/  LDSM.16.MT88.4 R24, [R218+0xa000] ;  /* 0x00a00000da18783b */ /* 0x000fe20000004200 */
[--C-:B--2---:R-:W-:Y:S02]  /*10fd0*/  SHF.R.U32.HI R2, RZ, 0x18, R0.reuse ;  /* 0x00000018ff027819 */ /* 0x104fe40000011600 */
[----:B-1----:R-:W-:-:S04]  /*10fe0*/  SHF.R.U32.HI R3, RZ, 0x10, R0 ;  /* 0x00000010ff037819 */ /* 0x002fc80000011600 */
[----:B------:R-:W-:-:S04]  /*10ff0*/  LOP3.LUT R0, R3, 0xff, RZ, 0xc0, !PT ;  /* 0x000000ff03007812 */ /* 0x000fc800078ec0ff */
[----:B------:R-:W-:Y:S01]  /*11000*/  PRMT R16, R0, 0x5410, R2 ;  /* 0x0000541000107816 */ /* 0x000fe20000000002 */
[----:B------:R-:W-:Y:S01]  /*11010*/  FFMA.FTZ R0, R37, c[0x0][0x23c], -R28 ;  /* 0x00008f0025007a23 */ /* 0x000fe2000001081c */
[----:B------:R-:W-:-:S03]  /*11020*/  FSEL R29, R29, RZ, P0 ;  /* 0x000000ff1d1d7208 */ /* 0x000fc60000000000 */
[----:B------:R1:W-:Y:S01]  /*11030*/  MUFU.EX2 R220, R0 ;  /* 0x0000000000dc7308 */ /* 0x0003e20000000800 */
[----:B------:R-:W-:Y:S01]  /*11040*/  FFMA.FTZ R2, R36, c[0x0][0x23c], -R28 ;  /* 0x00008f0024027a23 */ /* 0x000fe2000001081c */
[----:B-1----:R-:W-:-:S05]  /*11050*/  FSEL R0, R105, RZ, P5 ;  /* 0x000000ff69007208 */ /* 0x002fca0002800000 */
[----:B------:R-:W-:Y:S02]  /*11060*/  FADD.FTZ R4, R250, -R0 ;  /* 0x80000000fa047221 */ /* 0x000fe40000010000 */
[----:B------:R-:W-:-:S04]  /*11070*/  FFMA.FTZ R0, R39, c[0x0][0x23c], -R29 ;  /* 0x00008f0027007a23 */ /* 0x000fc8000001081d */
[----:B------:R1:W-:Y:S01]  /*11080*/  MUFU.EX2 R251, R0 ;  /* 0x0000000000fb7308 */ /* 0x0003e20000000800 */
[--C-:B------:R-:W-:Y:S02]  /*11090*/  HSET2.LE.AND R10, R10, R42.reuse, PT ;  /* 0x0000002a0a0a7233 */ /* 0x100fe40003803000 */
[----:B------:R-:W-:-:S05]  /*110a0*/  HSET2.LE.AND R11, R11, R42, PT ;  /* 0x0000002a0b0b7233 */ /* 0x000fca0003803000 */
[----:B------:R2:W2:Y:S01]  /*110b0*/  MUFU.EX2 R40, R2 ;  /* 0x0000000200287308 */ /* 0x0004a20000000800 */
[----:B-1----:R-:W-:-:S07]  /*110c0*/  FFMA.FTZ R0, R60, c[0x0][0x23c], -R29 ;  /* 0x00008f003c007a23 */ /* 0x002fce000001081d */
[----:B------:R4:W-:Y:S01]  /*110d0*/  MUFU.EX2 R250, R0 ;  /* 0x0000000000fa7308 */ /* 0x0009e20000000800 */
[----:B--2---:R-:W-:Y:S01]  /*110e0*/  FSEL R2, R104, RZ, P2 ;  /* 0x000000ff68027208 */ /* 0x004fe20001000000 */
[----:B------:R-:W-:-:S04]  /*110f0*/  HSET2.LE.AND R8, R8, R42, PT ;  /* 0x0000002a08087233 */ /* 0x000fc80003803000 */
[----:B------:R-:W-:Y:S01]  /*11100*/  FADD.FTZ R5, R249, -R2 ;  /* 0x80000002f9057221 */ /* 0x000fe20000010000 */
[----:B----4-:R-:W-:-:S04]  /*11110*/  F2FP.PACK_AB R0, R239, R110 ;  /* 0x0000006eef00723e */ /* 0x010fc800000000ff */
[----:B------:R-:W-:Y:S02]  /*11120*/  LOP3.LUT R10, R10, R0, RZ, 0xc0, !PT ;  /* 0x000000000a0a7212 */ /* 0x000fe400078ec0ff */
[----:B---3--:R-:W-:Y:S02]  /*11130*/  F2FP.PACK_AB R0, R221, R217 ;  /* 0x000000d9dd00723e */ /* 0x008fe400000000ff */
[----:B------:R-:W-:Y:S02]  /*11140*/  FSEL R2, R102, RZ, P0 ;  /* 0x000000ff66027208 */ /* 0x000fe40000000000 */
[----:B------:R-:W-:Y:S01]  /*11150*/  LOP3.LUT R11, R11, R0, RZ, 0xc0, !PT ;  /* 0x000000000b0b7212 */ /* 0x000fe200078ec0ff */
[----:B------:R-:W-:Y:S01]  /*11160*/  FFMA.FTZ R3, R38, c[0x0][0x23c], -R28 ;  /* 0x00008f0026037a23 */ /* 0x000fe2000001081c */
[----:B------:R-:W-:Y:S01]  /*11170*/  F2FP.PACK_AB R0, R32, R19 ;  /* 0x000000132000723e */ /* 0x000fe200000000ff */
[----:B------:R-:W-:Y:S01]  /*11180*/  FADD.FTZ R7, R231, -R2 ;  /* 0x80000002e7077221 */ /* 0x000fe20000010000 */
[----:B------:R-:W-:Y:S01]  /*11190*/  HSET2.LE.AND R9, R6, R42, PT ;  /* 0x0000002a06097233 */ /* 0x000fe20003803000 */
[----:B------:R-:W-:Y:S01]  /*111a0*/  FFMA.FTZ R2, R56, c[0x0][0x23c], -R29 ;  /* 0x00008f0038027a23 */ /* 0x000fe2000001081d */
[----:B------:R-:W-:Y:S01]  /*111b0*/  LOP3.LUT R8, R8, R0, RZ, 0xc0, !PT ;  /* 0x0000000008087212 */ /* 0x000fe200078ec0ff */
[----:B------:R1:W-:Y:S01]  /*111c0*/  MUFU.EX2 R109, R3 ;  /* 0x00000003006d7308 */ /* 0x0003e20000000800 */
[----:B------:R-:W-:-:S04]  /*111d0*/  F2FP.PACK_AB R0, R214, R108 ;  /* 0x0000006cd600723e */ /* 0x000fc800000000ff */
[----:B------:R-:W-:-:S03]  /*111e0*/  LOP3.LUT R9, R9, R0, RZ, 0xc0, !PT ;  /* 0x0000000009097212 */ /* 0x000fc600078ec0ff */
[----:B------:R2:W-:Y:S01]  /*111f0*/  MUFU.EX2 R249, R2 ;  /* 0x0000000200f97308 */ /* 0x0005e20000000800 */
[----:B------:R-:W-:Y:S02]  /*11200*/  HSET2.LE.AND R0, R14, R42, PT ;  /* 0x0000002a0e007233 */ /* 0x000fe40003803000 */
[----:B------:R-:W3:Y:S01]  /*11210*/  LDSM.16.MT88.4 R12, [R216+0x9000] ;  /* 0x00900000d80c783b */ /* 0x000ee20000004200 */
[----:B-1----:R-:W-:-:S05]  /*11220*/  FSEL R3, R103, RZ, P1 ;  /* 0x000000ff67037208 */ /* 0x002fca0000800000 */
[----:B------:R-:W-:Y:S02]  /*11230*/  FADD.FTZ R3, R248, -R3 ;  /* 0x80000003f8037221 */ /* 0x000fe40000010000 */
[----:B--2---:R-:W-:-:S04]  /*11240*/  FFMA.FTZ R2, R57, c[0x0][0x23c], -R29 ;  /* 0x00008f0039027a23 */ /* 0x004fc8000001081d */
[----:B------:R1:W2:Y:S01]  /*11250*/  MUFU.EX2 R248, R2 ;  /* 0x0000000200f87308 */ /* 0x0002a20000000800 */
[----:B------:R-:W-:Y:S02]  /*11260*/  FMUL.FTZ R106, R7, c[0x0][0x23c] ;  /* 0x00008f00076a7a20 */ /* 0x000fe40000410000 */
[----:B------:R-:W-:Y:S02]  /*11270*/  FMUL.FTZ R4, R4, c[0x0][0x23c] ;  /* 0x00008f0004047a20 */ /* 0x000fe40000410000 */
[----:B------:R-:W-:Y:S02]  /*11280*/  FMUL.FTZ R5, R5, c[0x0][0x23c] ;  /* 0x00008f0005057a20 */ /* 0x000fe40000410000 */
[----:B------:R-:W-:Y:S01]  /*11290*/  FMUL.FTZ R3, R3, c[0x0][0x23c] ;  /* 0x00008f0003037a20 */ /* 0x000fe20000410000 */
[----:B------:R-:W-:Y:S01]  /*112a0*/  MUFU.EX2 R106, R106 ;  /* 0x0000006a006a7308 */ /* 0x000fe20000000800 */
[----:B------:R-:W-:Y:S01]  /*112b0*/  IMAD.MOV.U32 R62, RZ, RZ, R100 ;  /* 0x000000ffff3e7224 */ /* 0x000fe200078e0064 */
[----:B-1----:R-:W-:-:S06]  /*112c0*/  F2FP.PACK_AB R2, R40, R220 ;  /* 0x000000dc2802723e */ /* 0x002fcc00000000ff */
[----:B------:R1:W4:Y:S01]  /*112d0*/  MUFU.EX2 R100, R4 ;  /* 0x0000000400647308 */ /* 0x0003220000000800 */
[----:B------:R-:W-:Y:S01]  /*112e0*/  LOP3.LUT R6, R0, R2, RZ, 0xc0, !PT ;  /* 0x0000000200067212 */ /* 0x000fe200078ec0ff */
[----:B------:R-:W-:Y:S01]  /*112f0*/  HSET2.LE.AND R0, R18, R42, PT ;  /* 0x0000002a12007233 */ /* 0x000fe20003803000 */
[----:B--2---:R-:W-:-:S05]  /*11300*/  F2FP.PACK_AB R2, R248, R249 ;  /* 0x000000f9f802723e */ /* 0x004fca00000000ff */
[----:B------:R2:W2:Y:S01]  /*11310*/  MUFU.EX2 R101, R5 ;  /* 0x0000000500657308 */ /* 0x0004a20000000800 */
[----:B------:R-:W-:Y:S01]  /*11320*/  LOP3.LUT R7, R0, R2, RZ, 0xc0, !PT ;  /* 0x0000000200077212 */ /* 0x000fe200078ec0ff */
[----:B------:R-:W-:-:S06]  /*11330*/  HSET2.LE.AND R0, R17, R42, PT ;  /* 0x0000002a11007233 */ /* 0x000fcc0003803000 */
[----:B------:R-:W3:Y:S01]  /*11340*/  MUFU.EX2 R107, R3 ;  /* 0x00000003006b7308 */ /* 0x000ee20000000800 */
[----:B------:R-:W-:-:S04]  /*11350*/  F2FP.PACK_AB R2, R109, R219 ;  /* 0x000000db6d02723e */ /* 0x000fc800000000ff */
[----:B-1----:R-:W-:Y:S01]  /*11360*/  LOP3.LUT R4, R0, R2, RZ, 0xc0, !PT ;  /* 0x0000000200047212 */ /* 0x002fe200078ec0ff */
[----:B------:R-:W-:Y:S01]  /*11370*/  HSET2.LE.AND R2, R16, R42, PT ;  /* 0x0000002a10027233 */ /* 0x000fe20003803000 */
[----:B------:R-:W-:Y:S01]  /*11380*/  F2FP.PACK_AB R0, R250, R251 ;  /* 0x000000fbfa00723e */ /* 0x000fe200000000ff */
[-C--:B----4-:R-:W-:Y:S02]  /*11390*/  FMUL.FTZ R112, R112, R100.reuse ;  /* 0x0000006470707220 */ /* 0x090fe40000410000 */
[----:B------:R-:W-:Y:S01]  /*113a0*/  FMUL.FTZ R113, R113, R100 ;  /* 0x0000006471717220 */ /* 0x000fe20000410000 */
[----:B--2---:R-:W-:Y:S01]  /*113b0*/  LOP3.LUT R5, R2, R0, RZ, 0xc0, !PT ;  /* 0x0000000002057212 */ /* 0x004fe200078ec0ff */
[-C--:B------:R-:W-:Y:S02]  /*113c0*/  FMUL.FTZ R114, R114, R101.reuse ;  /* 0x0000006572727220 */ /* 0x080fe40000410000 */
[----:B------:R-:W-:Y:S02]  /*113d0*/  FMUL.FTZ R115, R115, R101 ;  /* 0x0000006573737220 */ /* 0x000fe40000410000 */
[----:B---3--:R-:W-:-:S02]  /*113e0*/  FMUL.FTZ R116, R116, R107 ;  /* 0x0000006b74747220 */ /* 0x008fc40000410000 */
        /* <DEDUP_REMOVED lines=10> */
[----:B------:R-:W-:Y:S01]  /*11490*/  FMUL.FTZ R127, R127, R101 ;  /* 0x000000657f7f7220 */ /* 0x000fe20000410000 */
[----:B------:R-:W-:Y:S01]  /*114a0*/  HMMA.16816.F32 R204, R8, R12, R112 ;  /* 0x0000000c08cc723c */ /* 0x000fe20000001870 */
[----:B------:R-:W-:-:S02]  /*114b0*/  IMAD.MOV.U32 R56, RZ, RZ, R201 ;  /* 0x000000ffff387224 */ /* 0x000fc400078e00c9 */
[----:B------:R-:W-:-:S05]  /*114c0*/  IMAD.MOV.U32 R243, RZ, RZ, R200 ;  /* 0x000000fffff37224 */ /* 0x000fca00078e00c8 */
[----:B------:R-:W-:Y:S01]  /*114d0*/  HMMA.16816.F32 R36, R4, R12, R116 ;  /* 0x0000000c0424723c */ /* 0x000fe20000001874 */
[----:B------:R-:W-:-:S07]  /*114e0*/  FMUL.FTZ R128, R128, R100 ;  /* 0x0000006480807220 */ /* 0x000fce0000410000 */
[----:B------:R-:W-:Y:S01]  /*114f0*/  HMMA.16816.F32 R120, R4, R14, R120 ;  /* 0x0000000e0478723c */ /* 0x000fe20000001878 */
[----:B------:R-:W-:-:S07]  /*11500*/  FMUL.FTZ R129, R129, R100 ;  /* 0x0000006481817220 */ /* 0x000fce0000410000 */
[----:B------:R-:W-:Y:S01]  /*11510*/  HMMA.16816.F32 R200, R8, R14, R124 ;  /* 0x0000000e08c8723c */ /* 0x000fe2000000187c */
[----:B------:R-:W1:Y:S01]  /*11520*/  LDSM.16.MT88.4 R12, [R218+0xb000] ;  /* 0x00b00000da0c783b */ /* 0x000e620000004200 */
[-C--:B------:R-:W-:Y:S02]  /*11530*/  FMUL.FTZ R130, R130, R101.reuse ;  /* 0x0000006582827220 */ /* 0x080fe40000410000 */
[----:B------:R-:W-:Y:S02]  /*11540*/  FMUL.FTZ R131, R131, R101 ;  /* 0x0000006583837220 */ /* 0x000fe40000410000 */
[----:B------:R-:W-:Y:S02]  /*11550*/  IMAD.MOV.U32 R231, RZ, RZ, R35 ;  /* 0x000000ffffe77224 */ /* 0x000fe400078e0023 */
[----:B------:R-:W-:-:S03]  /*11560*/  IMAD.MOV.U32 R57, RZ, RZ, R33 ;  /* 0x000000ffff397224 */ /* 0x000fc600078e0021 */
[----:B------:R-:W-:Y:S07]  /*11570*/  HMMA.16816.F32 R124, R8, R20, R128 ;  /* 0x00000014087c723c */ /* 0x000fee0000001880 */
[----:B------:R-:W-:Y:S02]  /*11580*/  IMAD.MOV.U32 R131, RZ, RZ, R32 ;  /* 0x000000ffff837224 */ /* 0x000fe400078e0020 */
[----:B------:R-:W-:Y:S02]  /*11590*/  IMAD.MOV.U32 R130, RZ, RZ, R34 ;  /* 0x000000ffff827224 */ /* 0x000fe400078e0022 */
[----:B------:R-:W2:Y:S01]  /*115a0*/  LDSM.16.MT88.4 R32, [R216+0xb000] ;  /* 0x00b00000d820783b */ /* 0x000ea20000004200 */
[----:B------:R-:W-:-:S02]  /*115b0*/  FMUL.FTZ R92, R92, R107 ;  /* 0x0000006b5c5c7220 */ /* 0x000fc40000410000 */
[----:B------:R-:W-:Y:S02]  /*115c0*/  FMUL.FTZ R93, R93, R107 ;  /* 0x0000006b5d5d7220 */ /* 0x000fe40000410000 */
[-C--:B------:R-:W-:Y:S02]  /*115d0*/  FMUL.FTZ R94, R94, R106.reuse ;  /* 0x0000006a5e5e7220 */ /* 0x080fe40000410000 */
[----:B------:R-:W-:Y:S02]  /*115e0*/  FMUL.FTZ R95, R95, R106 ;  /* 0x0000006a5f5f7220 */ /* 0x000fe40000410000 */
[----:B------:R-:W-:Y:S02]  /*115f0*/  IMAD.MOV.U32 R128, RZ, RZ, R19 ;  /* 0x000000ffff807224 */ /* 0x000fe400078e0013 */
[----:B------:R-:W3:Y:S01]  /*11600*/  LDSM.16.MT88.4 R16, [R216+0xa000] ;  /* 0x00a00000d810783b */ /* 0x000ee20000004200 */
[----:B------:R-:W-:Y:S02]  /*11610*/  FFMA.FTZ R0, R186, c[0x0][0x23c], -R31 ;  /* 0x00008f00ba007a23 */ /* 0x000fe4000001081f */
[----:B-1----:R-:W-:Y:S07]  /*11620*/  HMMA.16816.F32 R52, R4, R14, R92 ;  /* 0x0000000e0434723c */ /* 0x002fee000000185c */
[----:B------:R-:W-:-:S02]  /*11630*/  IMAD.MOV.U32 R92, RZ, RZ, R240 ;  /* 0x000000ffff5c7224 */ /* 0x000fc400078e00f0 */
[----:B------:R1:W-:Y:S01]  /*11640*/  MUFU.EX2 R240, R0 ;  /* 0x0000000000f07308 */ /* 0x0003e20000000800 */
[----:B------:R-:W-:Y:S02]  /*11650*/  IMAD.MOV.U32 R93, RZ, RZ, R241 ;  /* 0x000000ffff5d7224 */ /* 0x000fe400078e00f1 */
[-C--:B------:R-:W-:Y:S02]  /*11660*/  FMUL.FTZ R72, R72, R107.reuse ;  /* 0x0000006b48487220 */ /* 0x080fe40000410000 */
[----:B------:R-:W-:Y:S02]  /*11670*/  FMUL.FTZ R73, R73, R107 ;  /* 0x0000006b49497220 */ /* 0x000fe40000410000 */
[-C--:B------:R-:W-:Y:S02]  /*11680*/  FMUL.FTZ R74, R74, R106.reuse ;  /* 0x0000006a4a4a7220 */ /* 0x080fe40000410000 */
[----:B------:R-:W-:Y:S02]  /*11690*/  FMUL.FTZ R75, R75, R106 ;  /* 0x0000006a4b4b7220 */ /* 0x000fe40000410000 */
[----:B-1----:R-:W-:-:S04]  /*116a0*/  FFMA.FTZ R0, R184, c[0x0][0x23c], -R31 ;  /* 0x00008f00b8007a23 */ /* 0x002fc8000001081f */
[----:B------:R1:W-:Y:S01]  /*116b0*/  MUFU.EX2 R241, R0 ;  /* 0x0000000000f17308 */ /* 0x0003e20000000800 */
[----:B------:R-:W-:Y:S02]  /*116c0*/  IMAD.MOV.U32 R94, RZ, RZ, R242 ;  /* 0x000000ffff5e7224 */ /* 0x000fe400078e00f2 */
[-C--:B------:R-:W-:Y:S02]  /*116d0*/  FMUL.FTZ R76, R76, R107.reuse ;  /* 0x0000006b4c4c7220 */ /* 0x080fe40000410000 */
[-C--:B------:R-:W-:Y:S02]  /*116e0*/  FMUL.FTZ R77, R77, R107.reuse ;  /* 0x0000006b4d4d7220 */ /* 0x080fe40000410000 */
[-C--:B------:R-:W-:Y:S02]  /*116f0*/  FMUL.FTZ R78, R78, R106.reuse ;  /* 0x0000006a4e4e7220 */ /* 0x080fe40000410000 */
[----:B------:R-:W-:Y:S02]  /*11700*/  FMUL.FTZ R79, R79, R106 ;  /* 0x0000006a4f4f7220 */ /* 0x000fe40000410000 */
[----:B-1----:R-:W-:Y:S01]  /*11710*/  FFMA.FTZ R0, R182, c[0x0][0x23c], -R31 ;  /* 0x00008f00b6007a23 */ /* 0x002fe2000001081f */
[----:B--2---:R-:W-:Y:S03]  /*11720*/  HMMA.16816.F32 R64, R4, R32, R72 ;  /* 0x000000200440723c */ /* 0x004fe60000001848 */
[----:B------:R1:W-:Y:S01]  /*11730*/  MUFU.EX2 R242, R0 ;  /* 0x0000000000f27308 */ /* 0x0003e20000000800 */
[----:B------:R-:W-:-:S03]  /*11740*/  FMUL.FTZ R88, R88, R107 ;  /* 0x0000006b58587220 */ /* 0x000fc60000410000 */
[----:B------:R-:W-:Y:S02]  /*11750*/  IMAD.MOV.U32 R74, RZ, RZ, R243 ;  /* 0x000000ffff4a7224 */ /* 0x000fe400078e00f3 */
[----:B------:R-:W-:Y:S02]  /*11760*/  FMUL.FTZ R89, R89, R107 ;  /* 0x0000006b59597220 */ /* 0x000fe40000410000 */
[-C--:B------:R-:W-:Y:S02]  /*11770*/  FMUL.FTZ R90, R90, R106.reuse ;  /* 0x0000006a5a5a7220 */ /* 0x080fe40000410000 */
[----:B------:R-:W-:Y:S02]  /*11780*/  FMUL.FTZ R91, R91, R106 ;  /* 0x0000006a5b5b7220 */ /* 0x000fe40000410000 */
[----:B-1----:R-:W-:Y:S02]  /*11790*/  FFMA.FTZ R0, R180, c[0x0][0x23c], -R31 ;  /* 0x00008f00b4007a23 */ /* 0x002fe4000001081f */
[----:B------:R-:W-:-:S02]  /*117a0*/  IMAD.MOV.U32 R129, RZ, RZ, R62 ;  /* 0x000000ffff817224 */ /* 0x000fc400078e003e */
[----:B------:R1:W-:Y:S01]  /*117b0*/  MUFU.EX2 R243, R0 ;  /* 0x0000000000f37308 */ /* 0x0003e20000000800 */
[C---:B------:R-:W-:Y:S07]  /*117c0*/  HMMA.16816.F32 R60, R4.reuse, R34, R76 ;  /* 0x00000022043c723c */ /* 0x040fee000000184c */
[----:B------:R-:W-:Y:S01]  /*117d0*/  IMAD.MOV.U32 R79, RZ, RZ, R236 ;  /* 0x000000ffff4f7224 */ /* 0x000fe200078e00ec */
[----:B------:R-:W-:Y:S01]  /*117e0*/  HMMA.16816.F32 R116, R4, R12, R88 ;  /* 0x0000000c0474723c */ /* 0x000fe20000001858 */
[----:B-1----:R-:W-:-:S04]  /*117f0*/  FFMA.FTZ R0, R187, c[0x0][0x23c], -R30 ;  /* 0x00008f00bb007a23 */ /* 0x002fc8000001081e */
[----:B------:R1:W-:Y:S02]  /*11800*/  MUFU.EX2 R236, R0 ;  /* 0x0000000000ec7308 */ /* 0x0003e40000000800 */
[----:B------:R-:W-:Y:S01]  /*11810*/  IMAD.MOV.U32 R89, RZ, RZ, R237 ;  /* 0x000000ffff597224 */ /* 0x000fe200078e00ed */
[----:B------:R-:W-:Y:S01]  /*11820*/  MOV R88, R238 ;  /* 0x000000ee00587202 */ /* 0x000fe20000000f00 */
[-C--:B------:R-:W-:Y:S02]  /*11830*/  FMUL.FTZ R132, R132, R107.reuse ;  /* 0x0000006b84847220 */ /* 0x080fe40000410000 */
[----:B------:R-:W-:Y:S02]  /*11840*/  FMUL.FTZ R133, R133, R107 ;  /* 0x0000006b85857220 */ /* 0x000fe40000410000 */
[-C--:B------:R-:W-:Y:S02]  /*11850*/  FMUL.FTZ R134, R134, R106.reuse ;  /* 0x0000006a86867220 */ /* 0x080fe40000410000 */
[----:B------:R-:W-:-:S02]  /*11860*/  FMUL.FTZ R135, R135, R106 ;  /* 0x0000006a87877220 */ /* 0x000fc40000410000 */
[----:B-1----:R-:W-:-:S04]  /*11870*/  FFMA.FTZ R0, R185, c[0x0][0x23c], -R30 ;  /* 0x00008f00b9007a23 */ /* 0x002fc8000001081e */
[----:B------:R1:W2:Y:S01]  /*11880*/  MUFU.EX2 R237, R0 ;  /* 0x0000000000ed7308 */ /* 0x0002a20000000800 */
[-C--:B------:R-:W-:Y:S02]  /*11890*/  FMUL.FTZ R136, R136, R107.reuse ;  /* 0x0000006b88887220 */ /* 0x080fe40000410000 */
[-C--:B------:R-:W-:Y:S02]  /*118a0*/  FMUL.FTZ R137, R137, R107.reuse ;  /* 0x0000006b89897220 */ /* 0x080fe40000410000 */
[-C--:B------:R-:W-:Y:S02]  /*118b0*/  FMUL.FTZ R148, R148, R107.reuse ;  /* 0x0000006b94947220 */ /* 0x080fe40000410000 */
[-C--:B------:R-:W-:Y:S02]  /*118c0*/  FMUL.FTZ R138, R138, R106.reuse ;  /* 0x0000006a8a8a7220 */ /* 0x080fe40000410000 */
[----:B------:R-:W-:Y:S02]  /*118d0*/  FMUL.FTZ R139, R139, R106 ;  /* 0x0000006a8b8b7220 */ /* 0x000fe40000410000 */
[----:B------:R-:W-:-:S02]  /*118e0*/  FMUL.FTZ R149, R149, R107 ;  /* 0x0000006b95957220 */ /* 0x000fc40000410000 */
[-C--:B------:R-:W-:Y:S02]  /*118f0*/  FMUL.FTZ R152, R152, R107.reuse ;  /* 0x0000006b98987220 */ /* 0x080fe40000410000 */
[----:B-1----:R-:W-:Y:S02]  /*11900*/  FFMA.FTZ R0, R183, c[0x0][0x23c], -R30 ;  /* 0x00008f00b7007a23 */ /* 0x002fe4000001081e */
        /* <DEDUP_REMOVED lines=22> */
[----:B-1----:R-:W-:-:S02]  /*11a70*/  FFMA.FTZ R0, R181, c[0x0][0x23c], -R30 ;  /* 0x00008f00b5007a23 */ /* 0x002fc4000001081e */
[----:B------:R-:W-:Y:S02]  /*11a80*/  FFMA.FTZ R2, R188, c[0x0][0x23c], -R28 ;  /* 0x00008f00bc027a23 */ /* 0x000fe4000001081c */
        /* <DEDUP_REMOVED lines=25> */
[----:B------:R-:W-:Y:S02]  /*11c20*/  FMUL.FTZ R97, R97, R100 ;  /* 0x0000006461617220 */ /* 0x000fe40000410000 */
[-C--:B------:R-:W-:Y:S02]  /*11c30*/  FMUL.FTZ R98, R98, R101.reuse ;  /* 0x0000006562627220 */ /* 0x080fe40000410000 */
[----:B------:R-:W-:Y:S01]  /*11c40*/  FMUL.FTZ R99, R99, R101 ;  /* 0x0000006563637220 */ /* 0x000fe20000410000 */
[----:B------:R-:W-:Y:S01]  /*11c50*/  HMMA.16816.F32 R132, R4, R20, R132 ;  /* 0x000000140484723c */ /* 0x000fe20000001884 */
[----:B------:R-:W-:-:S02]  /*11c60*/  IMAD.MOV.U32 R95, RZ, RZ, R239 ;  /* 0x000000ffff5f7224 */ /* 0x000fc400078e00ef */
[----:B------:R-:W-:Y:S01]  /*11c70*/  IMAD.MOV.U32 R72, RZ, RZ, R235 ;  /* 0x000000ffff487224 */ /* 0x000fe200078e00eb */
[----:B------:R1:W-:Y:S04]  /*11c80*/  MUFU.EX2 R239, R0 ;  /* 0x0000000000ef7308 */ /* 0x0003e80000000800 */
[C---:B------:R-:W-:Y:S04]  /*11c90*/  HMMA.16816.F32 R136, R4.reuse, R22, R136 ;  /* 0x000000160488723c */ /* 0x040fe80000001888 */
[----:B------:R4:W-:Y:S04]  /*11ca0*/  MUFU.EX2 R235, R2 ;  /* 0x0000000200eb7308 */ /* 0x0009e80000000800 */
[----:B---3--:R-:W-:Y:S01]  /*11cb0*/  HMMA.16816.F32 R148, R4, R16, R148 ;  /* 0x000000100494723c */ /* 0x008fe20000001894 */
[----:B------:R-:W-:-:S02]  /*11cc0*/  IMAD.MOV.U32 R90, RZ, RZ, R110 ;  /* 0x000000ffff5a7224 */ /* 0x000fc400078e006e */
[----:B-1----:R-:W-:-:S05]  /*11cd0*/  FFMA.FTZ R0, R189, c[0x0][0x23c], -R28 ;  /* 0x00008f00bd007a23 */ /* 0x002fca000001081c */
[----:B------:R-:W-:Y:S01]  /*11ce0*/  HMMA.16816.F32 R152, R4, R18, R152 ;  /* 0x000000120498723c */ /* 0x000fe20000001898 */
[----:B------:R-:W-:Y:S02]  /*11cf0*/  IMAD.MOV.U32 R91, RZ, RZ, R109 ;  /* 0x000000ffff5b7224 */ /* 0x000fe400078e006d */
[----:B----4-:R-:W-:-:S05]  /*11d00*/  IMAD.WIDE.U32 R2, R51, -0x2daee0ad, RZ ;  /* 0xd2511f5333027825 */ /* 0x010fca00078e00ff */
[----:B------:R-:W-:Y:S01]  /*11d10*/  HMMA.16816.F32 R164, R4, R24, R164 ;  /* 0x0000001804a4723c */ /* 0x000fe200000018a4 */
[----:B------:R-:W-:Y:S02]  /*11d20*/  IMAD.MOV.U32 R76, RZ, RZ, R108 ;  /* 0x000000ffff4c7224 */ /* 0x000fe400078e006c */
[----:B------:R-:W-:-:S05]  /*11d30*/  IMAD.MOV.U32 R77, RZ, RZ, R47 ;  /* 0x000000ffff4d7224 */ /* 0x000fca00078e002f */
[----:B------:R-:W-:Y:S01]  /*11d40*/  HMMA.16816.F32 R168, R4, R26, R168 ;  /* 0x0000001a04a8723c */ /* 0x000fe200000018a8 */
[----:B------:R-:W-:Y:S02]  /*11d50*/  IMAD.MOV.U32 R78, RZ, RZ, R46 ;  /* 0x000000ffff4e7224 */ /* 0x000fe400078e002e */
[----:B------:R-:W-:-:S04]  /*11d60*/  IMAD.MOV.U32 R73, RZ, RZ, R44 ;  /* 0x000000ffff497224 */ /* 0x000fc800078e002c */
[----:B------:R-:W-:Y:S01]  /*11d70*/  IMAD.WIDE.U32 R4, R59, -0x2daee0ad, RZ ;  /* 0xd2511f533b047825 */ /* 0x000fe200078e00ff */
[C---:B------:R-:W-:Y:S03]  /*11d80*/  HMMA.16816.F32 R140, R8.reuse, R22, R140 ;  /* 0x00000016088c723c */ /* 0x040fe6000000188c */
[----:B------:R-:W-:Y:S02]  /*11d90*/  IMAD.MOV.U32 R20, RZ, RZ, R45 ;  /* 0x000000ffff147224 */ /* 0x000fe400078e002d */
[----:B------:R-:W-:Y:S02]  /*11da0*/  IMAD.MOV.U32 R21, RZ, RZ, R43 ;  /* 0x000000ffff157224 */ /* 0x000fe400078e002b */
[----:B------:R-:W-:Y:S01]  /*11db0*/  IMAD.MOV.U32 R22, RZ, RZ, R41 ;  /* 0x000000ffff167224 */ /* 0x000fe200078e0029 */
[----:B------:R-:W-:Y:S01]  /*11dc0*/  HMMA.16816.F32 R144, R8, R16, R144 ;  /* 0x000000100890723c */ /* 0x000fe20000001890 */
[----:B------:R-:W-:-:S02]  /*11dd0*/  IMAD.MOV.U32 R75, RZ, RZ, R42 ;  /* 0x000000ffff4b7224 */ /* 0x000fc400078e002a */
[----:B------:R-:W-:Y:S01]  /*11de0*/  IMAD.MOV.U32 R23, RZ, RZ, R234 ;  /* 0x000000ffff177224 */ /* 0x000fe200078e00ea */
[----:B------:R-:W-:Y:S01]  /*11df0*/  LOP3.LUT R6, R5, UR18, R58, 0x96, !PT ;  /* 0x0000001205067c12 */ /* 0x000fe2000f8e963a */
[----:B------:R1:W-:Y:S02]  /*11e00*/  MUFU.EX2 R234, R0 ;  /* 0x0000000000ea7308 */ /* 0x0003e40000000800 */
[----:B------:R-:W-:Y:S01]  /*11e10*/  IMAD.MOV.U32 R17, RZ, RZ, R40 ;  /* 0x000000ffff117224 */ /* 0x000fe200078e0028 */
[----:B------:R-:W-:Y:S01]  /*11e20*/  HMMA.16816.F32 R156, R8, R18, R156 ;  /* 0x00000012089c723c */ /* 0x000fe2000000189c */
[----:B------:R-:W-:Y:S02]  /*11e30*/  LOP3.LUT R5, R4, 0xffff, RZ, 0xc0, !PT ;  /* 0x0000ffff04057812 */ /* 0x000fe400078ec0ff */
[----:B------:R-:W-:-:S05]  /*11e40*/  SHF.R.U32.HI R7, RZ, 0x18, R4 ;  /* 0x00000018ff077819 */ /* 0x000fca0000011604 */
[----:B------:R-:W-:Y:S01]  /*11e50*/  HMMA.16816.F32 R160, R8, R24, R160 ;  /* 0x0000001808a0723c */ /* 0x000fe200000018a0 */
[----:B-1----:R-:W-:Y:S01]  /*11e60*/  LOP3.LUT R0, R3, UR18, R50, 0x96, !PT ;  /* 0x0000001203007c12 */ /* 0x002fe2000f8e9632 */
[----:B------:R-:W-:-:S06]  /*11e70*/  IMAD.MOV.U32 R50, RZ, RZ, R22 ;  /* 0x000000ffff327224 */ /* 0x000fcc00078e0016 */
[----:B------:R-:W-:Y:S01]  /*11e80*/  HMMA.16816.F32 R172, R8, R26, R172 ;  /* 0x0000001a08ac723c */ /* 0x000fe200000018ac */
[----:B------:R-:W-:Y:S02]  /*11e90*/  IMAD.MOV.U32 R22, RZ, RZ, R128 ;  /* 0x000000ffff167224 */ /* 0x000fe400078e0080 */
[----:B------:R-:W-:-:S05]  /*11ea0*/  IMAD.MOV.U32 R128, RZ, RZ, R56 ;  /* 0x000000ffff807224 */ /* 0x000fca00078e0038 */
[----:B------:R-:W-:Y:S01]  /*11eb0*/  HMMA.16816.F32 R112, R8, R32, R68 ;  /* 0x000000200870723c */ /* 0x000fe20000001844 */
[----:B------:R-:W-:Y:S01]  /*11ec0*/  IMAD.MOV.U32 R56, RZ, RZ, R232 ;  /* 0x000000ffff387224 */ /* 0x000fe200078e00e8 */
[----:B------:R-:W-:-:S06]  /*11ed0*/  SHF.R.U32.HI R5, RZ, 0x8, R5 ;  /* 0x00000008ff057819 */ /* 0x000fcc0000011605 */
[C---:B------:R-:W-:Y:S01]  /*11ee0*/  HMMA.16816.F32 R44, R8.reuse, R34, R80 ;  /* 0x00000022082c723c */ /* 0x040fe20000001850 */
[----:B------:R-:W-:Y:S01]  /*11ef0*/  IMAD.MOV.U32 R18, RZ, RZ, R57 ;  /* 0x000000ffff127224 */ /* 0x000fe200078e0039 */
[----:B------:R-:W-:Y:S06]  /*11f00*/  LDSM.16.MT88.4 R32, [R216+0xb400] ;  /* 0x00b40000d820783b */ /* 0x000fec0000004200 */
[C---:B------:R-:W-:Y:S07]  /*11f10*/  HMMA.16816.F32 R40, R8.reuse, R12, R84 ;  /* 0x0000000c0828723c */ /* 0x040fee0000001854 */
[C---:B------:R-:W-:Y:S01]  /*11f20*/  LOP3.LUT R12, R2.reuse, 0xffff, RZ, 0xc0, !PT ;  /* 0x0000ffff020c7812 */ /* 0x040fe200078ec0ff */
[----:B------:R-:W-:Y:S01]  /*11f30*/  HMMA.16816.F32 R108, R8, R14, R96 ;  /* 0x0000000e086c723c */ /* 0x000fe20000001860 */
[----:B------:R-:W-:-:S06]  /*11f40*/  LOP3.LUT R13, R2, 0xff, RZ, 0xc0, !PT ;  /* 0x000000ff020d7812 */ /* 0x000fcc00078ec0ff */
[----:B------:R-:W-:Y:S02]  /*11f50*/  SHF.R.U32.HI R8, RZ, 0x10, R4 ;  /* 0x00000010ff087819 */ /* 0x000fe40000011604 */
[--C-:B------:R-:W-:Y:S02]  /*11f60*/  SHF.R.U32.HI R9, RZ, 0x10, R2.reuse ;  /* 0x00000010ff097819 */ /* 0x100fe40000011602 */
[----:B------:R-:W-:Y:S01]  /*11f70*/  SHF.R.U32.HI R11, RZ, 0x18, R2 ;  /* 0x00000018ff0b7819 */ /* 0x000fe20000011602 */
[--C-:B------:R-:W-:Y:S01]  /*11f80*/  FFMA.FTZ R2, R191, c[0x0][0x23c], -R28.reuse ;  /* 0x00008f00bf027a23 */ /* 0x100fe2000001081c */
[----:B------:R-:W-:Y:S01]  /*11f90*/  LOP3.LUT R10, R4, 0xff, RZ, 0xc0, !PT ;  /* 0x000000ff040a7812 */ /* 0x000fe200078ec0ff */
[----:B------:R-:W-:Y:S01]  /*11fa0*/  FFMA.FTZ R4, R190, c[0x0][0x23c], -R28 ;  /* 0x00008f00be047a23 */ /* 0x000fe2000001081c */
[----:B------:R-:W-:Y:S01]  /*11fb0*/  LOP3.LUT R3, R8, 0xff, RZ, 0xc0, !PT ;  /* 0x000000ff08037812 */ /* 0x000fe200078ec0ff */
[----:B------:R1:W-:Y:S01]  /*11fc0*/  MUFU.EX2 R232, R2 ;  /* 0x0000000200e87308 */ /* 0x0003e20000000800 */
[----:B------:R-:W-:Y:S01]  /*11fd0*/  IMAD.MOV.U32 R57, RZ, RZ, R233 ;  /* 0x000000ffff397224 */ /* 0x000fe200078e00e9 */
[----:B------:R-:W-:-:S02]  /*11fe0*/  PRMT R10, R10, 0x5410, R5 ;  /* 0x000054100a0a7816 */ /* 0x000fc40000000005 */
[----:B------:R-:W-:Y:S01]  /*11ff0*/  PRMT R15, R3, 0x5410, R7 ;  /* 0x00005410030f7816 */ /* 0x000fe20000000007 */
[----:B------:R-:W-:Y:S01]  /*12000*/  IMAD.MOV.U32 R51, RZ, RZ, R17 ;  /* 0x000000ffff337224 */ /* 0x000fe200078e0011 */
[----:B------:R-:W-:Y:S02]  /*12010*/  LOP3.LUT R7, R6, 0xffff, RZ, 0xc0, !PT ;  /* 0x0000ffff06077812 */ /* 0x000fe400078ec0ff */
[----:B------:R3:W4:Y:S01]  /*12020*/  MUFU.EX2 R233, R4 ;  /* 0x0000000400e97308 */ /* 0x0007220000000800 */
[----:B------:R-:W-:Y:S01]  /*12030*/  SHF.R.U32.HI R5, RZ, 0x10, R6 ;  /* 0x00000010ff057819 */ /* 0x000fe20000011606 */
[----:B------:R-:W-:Y:S01]  /*12040*/  IMAD.MOV.U32 R188, RZ, RZ, R23 ;  /* 0x000000ffffbc7224 */ /* 0x000fe200078e0017 */
[----:B------:R-:W-:Y:S02]  /*12050*/  SHF.R.U32.HI R3, RZ, 0x8, R12 ;  /* 0x00000008ff037819 */ /* 0x000fe4000001160c */
[----:B-1----:R-:W-:Y:S01]  /*12060*/  LOP3.LUT R2, R9, 0xff, RZ, 0xc0, !PT ;  /* 0x000000ff09027812 */ /* 0x002fe200078ec0ff */
[----:B------:R-:W-:-:S03]  /*12070*/  IMAD.MOV.U32 R17, RZ, RZ, R129 ;  /* 0x000000ffff117224 */ /* 0x000fc600078e0081 */
[----:B------:R-:W-:Y:S01]  /*12080*/  PRMT R16, R2, 0x5410, R11 ;  /* 0x0000541002107816 */ /* 0x000fe2000000000b */
[--C-:B------:R-:W-:Y:S02]  /*12090*/  FFMA.FTZ R2, R196, c[0x0][0x23c], -R29.reuse ;  /* 0x00008f00c4027a23 */ /* 0x100fe4000001081d */
[----:B---3--:R-:W-:Y:S01]  /*120a0*/  FFMA.FTZ R4, R198, c[0x0][0x23c], -R29 ;  /* 0x00008f00c6047a23 */ /* 0x008fe2000001081d */
[----:B------:R-:W-:Y:S01]  /*120b0*/  LOP3.LUT R8, R6, 0xff, RZ, 0xc0, !PT ;  /* 0x000000ff06087812 */ /* 0x000fe200078ec0ff */
[----:B------:R-:W-:Y:S01]  /*120c0*/  IMAD.MOV.U32 R23, RZ, RZ, R74 ;  /* 0x000000ffff177224 */ /* 0x000fe200078e004a */
[----:B------:R-:W-:Y:S01]  /*120d0*/  SHF.R.U32.HI R7, RZ, 0x8, R7 ;  /* 0x00000008ff077819 */ /* 0x000fe20000011607 */
[----:B------:R-:W-:Y:S01]  /*120e0*/  IMAD.MOV.U32 R129, RZ, RZ, R231 ;  /* 0x000000ffff817224 */ /* 0x000fe200078e00e7 */
[----:B------:R-:W-:Y:S01]  /*120f0*/  SHF.R.U32.HI R6, RZ, 0x18, R6 ;  /* 0x00000018ff067819 */ /* 0x000fe20000011606 */
[----:B------:R-:W-:Y:S01]  /*12100*/  IMAD.MOV.U32 R74, RZ, RZ, R131 ;  /* 0x000000ffff4a7224 */ /* 0x000fe200078e0083 */
[----:B------:R1:W-:Y:S01]  /*12110*/  MUFU.EX2 R231, R4 ;  /* 0x0000000400e77308 */ /* 0x0003e20000000800 */
[----:B------:R-:W-:Y:S01]  /*12120*/  IMAD.MOV.U32 R131, RZ, RZ, R215 ;  /* 0x000000ffff837224 */ /* 0x000fe200078e00d7 */
[----:B------:R-:W-:-:S02]  /*12130*/  PRMT R12, R13, 0x5410, R3 ;  /* 0x000054100d0c7816 */ /* 0x000fc40000000003 */
[----:B------:R-:W-:Y:S02]  /*12140*/  LOP3.LUT R3, R0, 0xffff, RZ, 0xc0, !PT ;  /* 0x0000ffff00037812 */ /* 0x000fe400078ec0ff */
[----:B------:R-:W-:Y:S02]  /*12150*/  PRMT R9, R8, 0x5410, R7 ;  /* 0x0000541008097816 */ /* 0x000fe40000000007 */
[----:B------:R3:W-:Y:S01]  /*12160*/  MUFU.EX2 R215, R2 ;  /* 0x0000000200d77308 */ /* 0x0007e20000000800 */
[----:B-1----:R-:W-:-:S04]  /*12170*/  LOP3.LUT R4, R5, 0xff, RZ, 0xc0, !PT ;  /* 0x000000ff05047812 */ /* 0x002fc800078ec0ff */
[----:B------:R-:W-:Y:S02]  /*12180*/  PRMT R8, R4, 0x5410, R6 ;  /* 0x0000541004087816 */ /* 0x000fe40000000006 */
[--C-:B---3--:R-:W-:Y:S02]  /*12190*/  SHF.R.U32.HI R2, RZ, 0x10, R0.reuse ;  /* 0x00000010ff027819 */ /* 0x108fe40000011600 */
[----:B------:R-:W-:Y:S02]  /*121a0*/  SHF.R.U32.HI R4, RZ, 0x8, R3 ;  /* 0x00000008ff047819 */ /* 0x000fe40000011603 */
[----:B------:R-:W-:Y:S02]  /*121b0*/  SHF.R.U32.HI R6, RZ, 0x18, R0 ;  /* 0x00000018ff067819 */ /* 0x000fe40000011600 */
[----:B------:R-:W-:Y:S01]  /*121c0*/  LOP3.LUT R3, R2, 0xff, RZ, 0xc0, !PT ;  /* 0x000000ff02037812 */ /* 0x000fe200078ec0ff */
[----:B------:R-:W-:-:S03]  /*121d0*/  IMAD.MOV.U32 R68, RZ, RZ, R22 ;  /* 0x000000ffff447224 */ /* 0x000fc600078e0016 */
[----:B------:R-:W-:Y:S01]  /*121e0*/  PRMT R14, R3, 0x5410, R6 ;  /* 0x00005410030e7816 */ /* 0x000fe20000000006 */
[----:B------:R-:W-:Y:S02]  /*121f0*/  FFMA.FTZ R3, R199, c[0x0][0x23c], -R29 ;  /* 0x00008f00c7037a23 */ /* 0x000fe4000001081d */
[----:B------:R-:W-:Y:S02]  /*12200*/  IMAD.MOV.U32 R199, RZ, RZ, R23 ;  /* 0x000000ffffc77224 */ /* 0x000fe400078e0017 */
[----:B------:R-:W-:Y:S02]  /*12210*/  IMAD.MOV.U32 R184, RZ, RZ, R20 ;  /* 0x000000ffffb87224 */ /* 0x000fe400078e0014 */
[----:B------:R-:W-:Y:S02]  /*12220*/  IMAD.MOV.U32 R186, RZ, RZ, R21 ;  /* 0x000000ffffba7224 */ /* 0x000fe400078e0015 */
[----:B------:R-:W-:Y:S01]  /*12230*/  IMAD.MOV.U32 R19, RZ, RZ, R130 ;  /* 0x000000ffff137224 */ /* 0x000fe200078e0082 */
[----:B------:R-:W1:Y:S01]  /*12240*/  LDSM.16.MT88.4 R20, [R216+0x9400] ;  /* 0x00940000d814783b */ /* 0x000e620000004200 */
[----:B------:R-:W-:-:S02]  /*12250*/  MOV R130, R213 ;  /* 0x000000d500827202 */ /* 0x000fc40000000f00 */
[----:B------:R3:W3:Y:S01]  /*12260*/  MUFU.EX2 R213, R3 ;  /* 0x0000000300d57308 */ /* 0x0006e20000000800 */
[----:B------:R-:W-:Y:S01]  /*12270*/  FFMA.FTZ R5, R197, c[0x0][0x23c], -R29 ;  /* 0x00008f00c5057a23 */ /* 0x000fe2000001081d */
[----:B------:R-:W-:Y:S01]  /*12280*/  LOP3.LUT R7, R0, 0xff, RZ, 0xc0, !PT ;  /* 0x000000ff00077812 */ /* 0x000fe200078ec0ff */
[----:B------:R-:W-:Y:S01]  /*12290*/  IMAD.MOV.U32 R25, RZ, RZ, R214 ;  /* 0x000000ffff197224 */ /* 0x000fe200078e00d6 */
[----:B--2---:R-:W-:Y:S02]  /*122a0*/  F2FP.PACK_AB R6, R237, R236 ;  /* 0x000000eced06723e */ /* 0x004fe400000000ff */
[----:B------:R-:W-:Y:S02]  /*122b0*/  PRMT R13, R7, 0x5410, R4 ;  /* 0x00005410070d7816 */ /* 0x000fe40000000004 */
[----:B------:R2:W1:Y:S01]  /*122c0*/  MUFU.EX2 R214, R5 ;  /* 0x0000000500d67308 */ /* 0x0004620000000800 */
[--C-:B------:R-:W-:Y:S01]  /*122d0*/  HSET2.LE.AND R7, R12, R75.reuse, PT ;  /* 0x0000004b0c077233 */ /* 0x100fe20003803000 */
[----:B----4-:R-:W-:Y:S01]  /*122e0*/  F2FP.PACK_AB R12, R232, R233 ;  /* 0x000000e9e80c723e */ /* 0x010fe200000000ff */
[--C-:B------:R-:W-:Y:S01]  /*122f0*/  HSET2.LE.AND R0, R10, R75.reuse, PT ;  /* 0x0000004b0a007233 */ /* 0x100fe20003803000 */
[----:B------:R-:W-:Y:S01]  /*12300*/  F2FP.PACK_AB R4, R241, R240 ;  /* 0x000000f0f104723e */ /* 0x000fe200000000ff */
[--C-:B---3--:R-:W-:Y:S01]  /*12310*/  HSET2.LE.AND R3, R9, R75.reuse, PT ;  /* 0x0000004b09037233 */ /* 0x108fe20003803000 */
[----:B------:R-:W-:Y:S01]  /*12320*/  F2FP.PACK_AB R2, R243, R242 ;  /* 0x000000f2f302723e */ /* 0x000fe200000000ff */
[----:B--2---:R-:W-:-:S03]  /*12330*/  HSET2.LE.AND R5, R8, R75, PT ;  /* 0x0000004b08057233 */ /* 0x004fc60003803000 */
[----:B------:R-:W-:Y:S01]  /*12340*/  LOP3.LUT R8, R3, R4, RZ, 0xc0, !PT ;  /* 0x0000000403087212 */ /* 0x000fe200078ec0ff */
[--C-:B------:R-:W-:Y:S01]  /*12350*/  HSET2.LE.AND R3, R13, R75.reuse, PT ;  /* 0x0000004b0d037233 */ /* 0x100fe20003803000 */
[----:B------:R-:W-:Y:S01]  /*12360*/  LOP3.LUT R9, R5, R6, RZ, 0xc0, !PT ;  /* 0x0000000605097212 */ /* 0x000fe200078ec0ff */
[--C-:B------:R-:W-:Y:S01]  /*12370*/  HSET2.LE.AND R5, R14, R75.reuse, PT ;  /* 0x0000004b0e057233 */ /* 0x100fe20003803000 */
[----:B------:R-:W-:Y:S02]  /*12380*/  LOP3.LUT R6, R7, R12, RZ, 0xc0, !PT ;  /* 0x0000000c07067212 */ /* 0x000fe400078ec0ff */
[----:B------:R-:W-:Y:S02]  /*12390*/  F2FP.PACK_AB R12, R213, R231 ;  /* 0x000000e7d50c723e */ /* 0x000fe400000000ff */
[----:B------:R-:W-:Y:S01]  /*123a0*/  LOP3.LUT R10, R0, R2, RZ, 0xc0, !PT ;  /* 0x00000002000a7212 */ /* 0x000fe200078ec0ff */
[----:B------:R-:W-:Y:S01]  /*123b0*/  HSET2.LE.AND R0, R15, R75, PT ;  /* 0x0000004b0f007233 */ /* 0x000fe20003803000 */
[----:B------:R-:W-:-:S02]  /*123c0*/  F2FP.PACK_AB R4, R234, R235 ;  /* 0x000000ebea04723e */ /* 0x000fc400000000ff */
[----:B------:R-:W-:Y:S02]  /*123d0*/  F2FP.PACK_AB R2, R239, R238 ;  /* 0x000000eeef02723e */ /* 0x000fe400000000ff */
[----:B------:R-:W-:Y:S02]  /*123e0*/  LOP3.LUT R5, R5, R12, RZ, 0xc0, !PT ;  /* 0x0000000c05057212 */ /* 0x000fe400078ec0ff */
[----:B------:R-:W-:Y:S01]  /*123f0*/  LOP3.LUT R4, R3, R4, RZ, 0xc0, !PT ;  /* 0x0000000403047212 */ /* 0x000fe200078ec0ff */
[----:B------:R-:W2:Y:S01]  /*12400*/  LDSM.16.MT88.4 R12, [R216+0xa400] ;  /* 0x00a40000d80c783b */ /* 0x000ea20000004200 */
[----:B------:R-:W-:Y:S01]  /*12410*/  IMAD.MOV.U32 R3, RZ, RZ, R25 ;  /* 0x000000ffff037224 */ /* 0x000fe200078e0019 */
[----:B------:R-:W-:Y:S01]  /*12420*/  LOP3.LUT R11, R0, R2, RZ, 0xc0, !PT ;  /* 0x00000002000b7212 */ /* 0x000fe200078ec0ff */
[----:B------:R-:W-:Y:S01]  /*12430*/  HSET2.LE.AND R0, R16, R75, PT ;  /* 0x0000004b10007233 */ /* 0x000fe20003803000 */
[----:B------:R-:W3:Y:S01]  /*12440*/  LDSM.16.MT88.4 R24, [R218+0xa400] ;  /* 0x00a40000da18783b */ /* 0x000ee20000004200 */
[----:B------:R-:W-:-:S02]  /*12450*/  IMAD.MOV.U32 R71, RZ, RZ, R18 ;  /* 0x000000ffff477224 */ /* 0x000fc400078e0012 */
[----:B------:R-:W-:Y:S02]  /*12460*/  IMAD.MOV.U32 R70, RZ, RZ, R19 ;  /* 0x000000ffff467224 */ /* 0x000fe400078e0013 */
[----:B------:R-:W-:Y:S01]  /*12470*/  IMAD.MOV.U32 R69, RZ, RZ, R17 ;  /* 0x000000ffff457224 */ /* 0x000fe200078e0011 */
[----:B-1----:R-:W-:Y:S01]  /*12480*/  F2FP.PACK_AB R2, R214, R215 ;  /* 0x000000d7d602723e */ /* 0x002fe200000000ff */
[----:B------:R-:W1:Y:S03]  /*12490*/  LDSM.16.MT88.4 R16, [R218+0x9400] ;  /* 0x00940000da10783b */ /* 0x000e660000004200 */
[----:B------:R-:W-:-:S07]  /*124a0*/  LOP3.LUT R7, R0, R2, RZ, 0xc0, !PT ;  /* 0x0000000200077212 */ /* 0x000fce00078ec0ff */
[----:B------:R-:W-:Y:S01]  /*124b0*/  HMMA.16816.F32 R96, R4, R20, R36 ;  /* 0x000000140460723c */ /* 0x000fe20000001824 */
[----:B------:R-:W4:Y:S01]  /*124c0*/  LDSM.16.MT88.4 R36, [R218+0xb400] ;  /* 0x00b40000da24783b */ /* 0x000f220000004200 */
[----:B------:R-:W-:Y:S01]  /*124d0*/  UIADD3 UR4, UR4, 0x1, URZ ;  /* 0x0000000104047890 */ /* 0x000fe2000fffe03f */
[----:B------:R-:W-:Y:S02]  /*124e0*/  IMAD.U32 R0, RZ, RZ, UR33 ;  /* 0x00000021ff007e24 */ /* 0x000fe4000f8e00ff */
[----:B------:R-:W-:Y:S02]  /*124f0*/  IMAD.MOV.U32 R189, RZ, RZ, R89 ;  /* 0x000000ffffbd7224 */ /* 0x000fe400078e0059 */
[----:B------:R-:W-:Y:S02]  /*12500*/  IMAD.MOV.U32 R191, RZ, RZ, R95 ;  /* 0x000000ffffbf7224 */ /* 0x000fe400078e005f */
[----:B------:R-:W-:Y:S02]  /*12510*/  IMAD.MOV.U32 R190, RZ, RZ, R88 ;  /* 0x000000ffffbe7224 */ /* 0x000fe400078e0058 */
[----:B------:R-:W-:-:S02]  /*12520*/  IMAD.MOV.U32 R181, RZ, RZ, R77 ;  /* 0x000000ffffb57224 */ /* 0x000fc400078e004d */
[----:B------:R-:W-:Y:S02]  /*12530*/  IMAD.MOV.U32 R183, RZ, RZ, R78 ;  /* 0x000000ffffb77224 */ /* 0x000fe400078e004e */
[----:B------:R-:W-:Y:S01]  /*12540*/  IMAD.MOV.U32 R180, RZ, RZ, R73 ;  /* 0x000000ffffb47224 */ /* 0x000fe200078e0049 */
[----:B------:R-:W-:Y:S01]  /*12550*/  LOP3.LUT R0, R245, UR4, R0, 0x96, !PT ;  /* 0x00000004f5007c12 */ /* 0x000fe2000f8e9600 */
[----:B------:R-:W-:Y:S01]  /*12560*/  IMAD.MOV.U32 R185, RZ, RZ, R79 ;  /* 0x000000ffffb97224 */ /* 0x000fe200078e004f */
[----:B--2---:R-:W-:Y:S01]  /*12570*/  HMMA.16816.F32 R80, R4, R12, R148 ;  /* 0x0000000c0450723c */ /* 0x004fe20000001894 */
[----:B------:R-:W-:Y:S02]  /*12580*/  IMAD.MOV.U32 R187, RZ, RZ, R72 ;  /* 0x000000ffffbb7224 */ /* 0x000fe400078e0048 */
[----:B------:R-:W-:Y:S02]  /*12590*/  IMAD.MOV.U32 R198, RZ, RZ, R94 ;  /* 0x000000ffffc67224 */ /* 0x000fe400078e005e */
[----:B------:R-:W-:-:S02]  /*125a0*/  IMAD.MOV.U32 R196, RZ, RZ, R92 ;  /* 0x000000ffffc47224 */ /* 0x000fc400078e005c */
[----:B------:R-:W-:Y:S01]  /*125b0*/  MOV R149, R74 ;  /* 0x0000004a00957202 */ /* 0x000fe20000000f00 */
[----:B------:R-:W-:Y:S02]  /*125c0*/  IMAD.MOV.U32 R150, RZ, RZ, R75 ;  /* 0x000000ffff967224 */ /* 0x000fe400078e004b */
[----:B------:R-:W-:Y:S01]  /*125d0*/  IMAD.MOV.U32 R197, RZ, RZ, R93 ;  /* 0x000000ffffc57224 */ /* 0x000fe200078e005d */
[C---:B---3--:R-:W-:Y:S01]  /*125e0*/  HMMA.16816.F32 R72, R4.reuse, R24, R164 ;  /* 0x000000180448723c */ /* 0x048fe200000018a4 */
        /* <DEDUP_REMOVED lines=9> */
[----:B-1----:R-:W-:Y:S01]  /*12680*/  HMMA.16816.F32 R84, R4, R18, R136 ;  /* 0x000000120454723c */ /* 0x002fe20000001888 */
[----:B------:R-:W-:Y:S02]  /*12690*/  IMAD.MOV.U32 R165, RZ, RZ, R187 ;  /* 0x000000ffffa57224 */ /* 0x000fe400078e00bb */
[----:B------:R-:W-:Y:S02]  /*126a0*/  IMAD.MOV.U32 R190, RZ, RZ, R184 ;  /* 0x000000ffffbe7224 */ /* 0x000fe400078e00b8 */
[----:B------:R-:W-:-:S02]  /*126b0*/  IMAD.MOV.U32 R191, RZ, RZ, R186 ;  /* 0x000000ffffbf7224 */ /* 0x000fc400078e00ba */
[----:B------:R-:W-:Y:S01]  /*126c0*/  IMAD.MOV.U32 R138, RZ, RZ, R68 ;  /* 0x000000ffff8a7224 */ /* 0x000fe200078e0044 */
[----:B------:R-:W-:Y:S01]  /*126d0*/  HMMA.16816.F32 R184, R8, R12, R144 ;  /* 0x0000000c08b8723c */ /* 0x000fe20000001890 */
[----:B------:R-:W-:Y:S02]  /*126e0*/  IMAD.MOV.U32 R181, RZ, RZ, R69 ;  /* 0x000000ffffb57224 */ /* 0x000fe400078e0045 */
[----:B------:R-:W-:Y:S02]  /*126f0*/  IMAD.MOV.U32 R183, RZ, RZ, R70 ;  /* 0x000000ffffb77224 */ /* 0x000fe400078e0046 */
[----:B------:R-:W-:Y:S02]  /*12700*/  IMAD.MOV.U32 R180, RZ, RZ, R71 ;  /* 0x000000ffffb47224 */ /* 0x000fe400078e0047 */
[----:B------:R-:W-:Y:S01]  /*12710*/  IMAD.WIDE.U32 R12, R0, -0x326172a9, RZ ;  /* 0xcd9e8d57000c7825 */ /* 0x000fe200078e00ff */
[----:B------:R-:W-:Y:S07]  /*12720*/  HMMA.16816.F32 R68, R4, R26, R168 ;  /* 0x0000001a0444723c */ /* 0x000fee00000018a8 */
[----:B------:R-:W-:Y:S01]  /*12730*/  IMAD.MOV.U32 R170, RZ, RZ, R56 ;  /* 0x000000ffffaa7224 */ /* 0x000fe200078e0038 */
[----:B------:R-:W-:Y:S01]  /*12740*/  LOP3.LUT R0, R49, UR14, R12, 0x96, !PT ;  /* 0x0000000e31007c12 */ /* 0x000fe2000f8e960c */
[----:B------:R-:W-:-:S02]  /*12750*/  IMAD.MOV.U32 R58, RZ, RZ, R90 ;  /* 0x000000ffff3a7224 */ /* 0x000fc400078e005a */
[----:B------:R-:W-:Y:S01]  /*12760*/  IMAD.MOV.U32 R59, RZ, RZ, R91 ;  /* 0x000000ffff3b7224 */ /* 0x000fe200078e005b */
[----:B------:R-:W-:Y:S01]  /*12770*/  LOP3.LUT R2, R13, UR16, R170, 0x96, !PT ;  /* 0x000000100d027c12 */ /* 0x000fe2000f8e96aa */
[----:B------:R-:W-:Y:S01]  /*12780*/  IMAD.MOV.U32 R182, RZ, RZ, R76 ;  /* 0x000000ffffb67224 */ /* 0x000fe200078e004c */
[----:B------:R-:W-:Y:S01]  /*12790*/  MOV R146, R165 ;  /* 0x000000a500927202 */ /* 0x000fe20000000f00 */
[----:B------:R-:W-:Y:S01]  /*127a0*/  IMAD.MOV.U32 R136, RZ, RZ, R58 ;  /* 0x000000ffff887224 */ /* 0x000fe200078e003a */
[----:B------:R-:W-:Y:S01]  /*127b0*/  HMMA.16816.F32 R88, R4, R16, R132 ;  /* 0x000000100458723c */ /* 0x000fe20000001884 */
[----:B------:R-:W-:Y:S02]  /*127c0*/  IMAD.MOV.U32 R137, RZ, RZ, R59 ;  /* 0x000000ffff897224 */ /* 0x000fe400078e003b */
[----:B------:R-:W-:Y:S02]  /*127d0*/  IMAD.MOV.U32 R171, RZ, RZ, R57 ;  /* 0x000000ffffab7224 */ /* 0x000fe400078e0039 */
[----:B------:R-:W-:-:S02]  /*127e0*/  IMAD.MOV.U32 R165, RZ, RZ, R3 ;  /* 0x000000ffffa57224 */ /* 0x000fc400078e0003 */
[----:B------:R-:W-:Y:S01]  /*127f0*/  IMAD.WIDE.U32 R2, R2, -0x2daee0ad, RZ ;  /* 0xd2511f5302027825 */ /* 0x000fe200078e00ff */
[C---:B------:R-:W-:Y:S08]  /*12800*/  HMMA.16816.F32 R76, R4.reuse, R14, R152 ;  /* 0x0000000e044c723c */ /* 0x040ff00000001898 */
[C---:B------:R-:W-:Y:S08]  /*12810*/  HMMA.16816.F32 R64, R4.reuse, R32, R64 ;  /* 0x000000200440723c */ /* 0x040ff00000001840 */
[C---:B------:R-:W-:Y:S08]  /*12820*/  HMMA.16816.F32 R60, R4.reuse, R34, R60 ;  /* 0x00000022043c723c */ /* 0x040ff0000000183c */
[C---:B----4-:R-:W-:Y:S08]  /*12830*/  HMMA.16816.F32 R56, R4.reuse, R36, R116 ;  /* 0x000000240438723c */ /* 0x050ff00000001874 */
[----:B------:R-:W-:Y:S07]  /*12840*/  HMMA.16816.F32 R52, R4, R38, R52 ;  /* 0x000000260434723c */ /* 0x000fee0000001834 */
[----:B------:R-:W-:Y:S01]  /*12850*/  IMAD.WIDE.U32 R4, R0, -0x2daee0ad, RZ ;  /* 0xd2511f5300047825 */ /* 0x000fe200078e00ff */
[----:B------:R-:W-:-:S03]  /*12860*/  LOP3.LUT R6, R3, UR13, R178, 0x96, !PT ;  /* 0x0000000d03067c12 */ /* 0x000fc6000f8e96b2 */
[----:B------:R-:W-:Y:S01]  /*12870*/  FFMA.FTZ R3, R209, c[0x0][0x23c], -R28 ;  /* 0x00008f00d1037a23 */ /* 0x000fe2000001081c */
[----:B------:R-:W-:Y:S01]  /*12880*/  LOP3.LUT R0, R5, UR11, R2, 0x96, !PT ;  /* 0x0000000b05007c12 */ /* 0x000fe2000f8e9602 */
[----:B------:R-:W-:Y:S01]  /*12890*/  IMAD.MOV.U32 R147, RZ, RZ, R164 ;  /* 0x000000ffff937224 */ /* 0x000fe200078e00a4 */
[----:B------:R-:W-:Y:S01]  /*128a0*/  HMMA.16816.F32 R132, R8, R22, R200 ;  /* 0x000000160884723c */ /* 0x000fe200000018c8 */
[----:B------:R-:W-:Y:S01]  /*128b0*/  IMAD.MOV.U32 R171, RZ, RZ, R166 ;  /* 0x000000ffffab7224 */ /* 0x000fe200078e00a6 */
[----:B------:R1:W-:Y:S01]  /*128c0*/  MUFU.EX2 R203, R3 ;  /* 0x0000000300cb7308 */ /* 0x0003e20000000800 */
[----:B------:R-:W-:Y:S02]  /*128d0*/  IMAD.MOV.U32 R164, RZ, RZ, R149 ;  /* 0x000000ffffa47224 */ /* 0x000fe400078e0095 */
[----:B------:R-:W-:Y:S02]  /*128e0*/  IMAD.MOV.U32 R166, RZ, RZ, R50 ;  /* 0x000000ffffa67224 */ /* 0x000fe400078e0032 */
[----:B------:R-:W-:-:S02]  /*128f0*/  IMAD.MOV.U32 R149, RZ, RZ, R51 ;  /* 0x000000ffff957224 */ /* 0x000fc400078e0033 */
[----:B------:R-:W-:Y:S02]  /*12900*/  FFMA.FTZ R5, R208, c[0x0][0x23c], -R28 ;  /* 0x00008f00d0057a23 */ /* 0x000fe4000001081c */
[----:B------:R-:W-:Y:S02]  /*12910*/  IMAD.WIDE.U32 R50, R0, -0x326172a9, RZ ;  /* 0xcd9e8d5700327825 */ /* 0x000fe400078e00ff */
[----:B------:R2:W3:Y:S02]  /*12920*/  MUFU.EX2 R202, R5 ;  /* 0x0000000500ca7308 */ /* 0x0004e40000000800 */
[----:B-1----:R-:W-:-:S05]  /*12930*/  IMAD.WIDE.U32 R2, R6, -0x326172a9, RZ ;  /* 0xcd9e8d5706027825 */ /* 0x002fca00078e00ff */
[----:B------:R-:W-:Y:S02]  /*12940*/  LOP3.LUT R3, R3, UR12, R48, 0x96, !PT ;  /* 0x0000000c03037c12 */ /* 0x000fe4000f8e9630 */
[----:B--2---:R-:W-:-:S03]  /*12950*/  LOP3.LUT R5, R51, UR10, R2, 0x96, !PT ;  /* 0x0000000a33057c12 */ /* 0x004fc6000f8e9602 */
[----:B------:R-:W-:-:S04]  /*12960*/  IMAD.WIDE.U32 R2, R3, -0x2daee0ad, RZ ;  /* 0xd2511f5303027825 */ /* 0x000fc800078e00ff */
[----:B------:R-:W-:-:S04]  /*12970*/  IMAD.WIDE.U32 R48, R5, -0x2daee0ad, RZ ;  /* 0xd2511f5305307825 */ /* 0x000fc800078e00ff */
[----:B------:R-:W-:Y:S01]  /*12980*/  FFMA.FTZ R0, R192, c[0x0][0x23c], -R28 ;  /* 0x00008f00c0007a23 */ /* 0x000fe2000001081c */
[----:B------:R-:W-:Y:S02]  /*12990*/  LOP3.LUT R2, R49, UR7, R2, 0x96, !PT ;  /* 0x0000000731027c12 */ /* 0x000fe4000f8e9602 */
[----:B------:R-:W-:Y:S01]  /*129a0*/  LOP3.LUT R4, R3, UR9, R4, 0x96, !PT ;  /* 0x0000000903047c12 */ /* 0x000fe2000f8e9604 */
[----:B------:R1:W-:Y:S01]  /*129b0*/  MUFU.EX2 R201, R0 ;  /* 0x0000000000c97308 */ /* 0x0003e20000000800 */
[----:B------:R-:W-:Y:S01]  /*129c0*/  HMMA.16816.F32 R152, R8, R16, R124 ;  /* 0x000000100898723c */ /* 0x000fe2000000187c */
[----:B------:R-:W-:-:S04]  /*129d0*/  IMAD.WIDE.U32 R2, R2, -0x326172a9, RZ ;  /* 0xcd9e8d5702027825 */ /* 0x000fc800078e00ff */
[----:B------:R-:W-:Y:S02]  /*129e0*/  IMAD.MOV.U32 R51, RZ, RZ, R165 ;  /* 0x000000ffff337224 */ /* 0x000fe400078e00a5 */
[----:B------:R-:W-:Y:S01]  /*129f0*/  IMAD.MOV.U32 R165, RZ, RZ, R166 ;  /* 0x000000ffffa57224 */ /* 0x000fe200078e00a6 */
[----:B------:R-:W-:Y:S01]  /*12a00*/  HMMA.16816.F32 R124, R8, R32, R112 ;  /* 0x00000020087c723c */ /* 0x000fe20000001870 */
[----:B------:R-:W-:Y:S02]  /*12a10*/  IMAD.MOV.U32 R166, RZ, RZ, R151 ;  /* 0x000000ffffa67224 */ /* 0x000fe400078e0097 */
[----:B-1----:R-:W-:-:S05]  /*12a20*/  FFMA.FTZ R0, R193, c[0x0][0x23c], -R28 ;  /* 0x00008f00c1007a23 */ /* 0x002fca000001081c */
[----:B------:R-:W-:Y:S01]  /*12a30*/  HMMA.16816.F32 R112, R8, R34, R44 ;  /* 0x000000220870723c */ /* 0x000fe2000000182c */
[----:B------:R-:W-:Y:S01]  /*12a40*/  IMAD.MOV.U32 R151, RZ, RZ, R136 ;  /* 0x000000ffff977224 */ /* 0x000fe200078e0088 */
[----:B------:R-:W1:Y:S01]  /*12a50*/  LDSM.16.MT88.4 R32, [R216+0x9800] ;  /* 0x00980000d820783b */ /* 0x000e620000004200 */
[----:B------:R2:W-:Y:S01]  /*12a60*/  MUFU.EX2 R200, R0 ;  /* 0x0000000000c87308 */ /* 0x0005e20000000800 */
[----:B------:R-:W-:-:S03]  /*12a70*/  IMAD.MOV.U32 R136, RZ, RZ, R137 ;  /* 0x000000ffff887224 */ /* 0x000fc600078e0089 */
[----:B------:R-:W-:Y:S01]  /*12a80*/  IMAD.WIDE.U32 R44, R4, -0x326172a9, RZ ;  /* 0xcd9e8d57042c7825 */ /* 0x000fe200078e00ff */
[C---:B------:R-:W-:Y:S01]  /*12a90*/  LOP3.LUT R4, R2.reuse, 0xffff, RZ, 0xc0, !PT ;  /* 0x0000ffff02047812 */ /* 0x040fe200078ec0ff */
[C---:B------:R-:W-:Y:S02]  /*12aa0*/  HMMA.16816.F32 R160, R8.reuse, R24, R160 ;  /* 0x0000001808a0723c */ /* 0x040fe400000018a0 */
[----:B------:R-:W-:Y:S01]  /*12ab0*/  IMAD.MOV.U32 R137, RZ, RZ, R191 ;  /* 0x000000ffff897224 */ /* 0x000fe200078e00bf */
[----:B------:R-:W-:Y:S01]  /*12ac0*/  LOP3.LUT R6, R2, 0xff, RZ, 0xc0, !PT ;  /* 0x000000ff02067812 */ /* 0x000fe200078ec0ff */
[--C-:B------:R-:W-:Y:S02]  /*12ad0*/  FFMA.FTZ R5, R179, c[0x0][0x23c], -R29.reuse ;  /* 0x00008f00b3057a23 */ /* 0x100fe4000001081d */
[----:B--2---:R-:W-:Y:S02]  /*12ae0*/  FFMA.FTZ R0, R210, c[0x0][0x23c], -R29 ;  /* 0x00008f00d2007a23 */ /* 0x004fe4000001081d */
[----:B------:R-:W-:Y:S01]  /*12af0*/  HMMA.16816.F32 R172, R8, R26, R172 ;  /* 0x0000001a08ac723c */ /* 0x000fe200000018ac */
[----:B------:R-:W-:Y:S01]  /*12b00*/  SHF.R.U32.HI R4, RZ, 0x8, R4 ;  /* 0x00000008ff047819 */ /* 0x000fe20000011604 */
[----:B------:R-:W2:Y:S01]  /*12b10*/  LDSM.16.MT88.4 R24, [R218+0x9800] ;  /* 0x00980000da18783b */ /* 0x000ea20000004200 */
[----:B------:R4:W-:Y:S01]  /*12b20*/  MUFU.EX2 R191, R0 ;  /* 0x0000000000bf7308 */ /* 0x0009e20000000800 */
[----:B------:R-:W-:Y:S01]  /*12b30*/  SHF.R.U32.HI R7, RZ, 0x10, R2 ;  /* 0x00000010ff077819 */ /* 0x000fe20000011602 */
[----:B------:R-:W-:-:S03]  /*12b40*/  IMAD.MOV.U32 R139, RZ, RZ, R128 ;  /* 0x000000ffff8b7224 */ /* 0x000fc600078e0080 */
[----:B------:R-:W-:Y:S01]  /*12b50*/  HMMA.16816.F32 R156, R8, R14, R156 ;  /* 0x0000000e089c723c */ /* 0x000fe2000000189c */
[----:B------:R-:W-:Y:S02]  /*12b60*/  IMAD.MOV.U32 R120, RZ, RZ, R129 ;  /* 0x000000ffff787224 */ /* 0x000fe400078e0081 */
[----:B------:R-:W-:Y:S02]  /*12b70*/  IMAD.MOV.U32 R121, RZ, RZ, R130 ;  /* 0x000000ffff797224 */ /* 0x000fe400078e0082 */
[----:B------:R-:W-:Y:S02]  /*12b80*/  IMAD.MOV.U32 R122, RZ, RZ, R131 ;  /* 0x000000ffff7a7224 */ /* 0x000fe400078e0083 */
[----:B------:R-:W-:Y:S02]  /*12b90*/  SHF.R.U32.HI R14, RZ, 0x18, R2 ;  /* 0x00000018ff0e7819 */ /* 0x000fe40000011602 */
[----:B----4-:R-:W-:Y:S01]  /*12ba0*/  LOP3.LUT R0, R3, UR17, R44, 0x96, !PT ;  /* 0x0000001103007c12 */ /* 0x010fe2000f8e962c */
[----:B------:R-:W-:-:S02]  /*12bb0*/  IMAD.MOV.U32 R44, RZ, RZ, R165 ;  /* 0x000000ffff2c7224 */ /* 0x000fc400078e00a5 */
[----:B------:R-:W-:Y:S01]  /*12bc0*/  IMAD.MOV.U32 R165, RZ, RZ, R151 ;  /* 0x000000ffffa57224 */ /* 0x000fe200078e0097 */
[----:B------:R-:W-:Y:S01]  /*12bd0*/  LOP3.LUT R2, R0, 0xffff, RZ, 0xc0, !PT ;  /* 0x0000ffff00027812 */ /* 0x000fe200078ec0ff */
[----:B------:R-:W-:Y:S01]  /*12be0*/  IMAD.MOV.U32 R151, RZ, RZ, R190 ;  /* 0x000000ffff977224 */ /* 0x000fe200078e00be */
[----:B------:R-:W-:Y:S01]  /*12bf0*/  PRMT R15, R6, 0x5410, R4 ;  /* 0x00005410060f7816 */ /* 0x000fe20000000004 */
[----:B------:R4:W1:Y:S01]  /*12c00*/  MUFU.EX2 R190, R5 ;  /* 0x0000000500be7308 */ /* 0x0008620000000800 */
[----:B------:R-:W-:Y:S01]  /*12c10*/  FFMA.FTZ R3, R194, c[0x0][0x23c], -R29 ;  /* 0x00008f00c2037a23 */ /* 0x000fe2000001081d */
[C---:B------:R-:W-:Y:S01]  /*12c20*/  HMMA.16816.F32 R128, R8.reuse, R20, R204 ;  /* 0x000000140880723c */ /* 0x040fe200000018cc */
[----:B------:R-:W-:Y:S01]  /*12c30*/  IMAD.MOV.U32 R46, RZ, RZ, R164 ;  /* 0x000000ffff2e7224 */ /* 0x000fe200078e00a4 */
[----:B------:R-:W-:Y:S01]  /*12c40*/  SHF.R.U32.HI R6, RZ, 0x10, R0 ;  /* 0x00000010ff067819 */ /* 0x000fe20000011600 */
[----:B------:R-:W-:Y:S01]  /*12c50*/  IMAD.MOV.U32 R164, RZ, RZ, R136 ;  /* 0x000000ffffa47224 */ /* 0x000fe200078e0088 */
[----:B------:R-:W-:Y:S01]  /*12c60*/  LDSM.16.MT88.4 R20, [R218+0xa800] ;  /* 0x00a80000da14783b */ /* 0x000fe20000004200 */
[----:B------:R-:W-:Y:S01]  /*12c70*/  IMAD.MOV.U32 R47, RZ, RZ, R171 ;  /* 0x000000ffff2f7224 */ /* 0x000fe200078e00ab */
[----:B------:R-:W-:Y:S01]  /*12c80*/  SHF.R.U32.HI R4, RZ, 0x8, R2 ;  /* 0x00000008ff047819 */ /* 0x000fe20000011602 */
[----:B------:R-:W-:Y:S01]  /*12c90*/  IMAD.MOV.U32 R136, RZ, RZ, R189 ;  /* 0x000000ffff887224 */ /* 0x000fe200078e00bd */
[----:B------:R-:W-:Y:S01]  /*12ca0*/  HMMA.16816.F32 R140, R8, R18, R140 ;  /* 0x00000012088c723c */ /* 0x000fe2000000188c */
[----:B------:R-:W2:Y:S01]  /*12cb0*/  LDSM.16.MT88.4 R16, [R216+0xa800] ;  /* 0x00a80000d810783b */ /* 0x000ea20000004200 */
[----:B------:R-:W-:Y:S01]  /*12cc0*/  IMAD.MOV.U32 R171, RZ, RZ, R137 ;  /* 0x000000ffffab7224 */ /* 0x000fe200078e0089 */
[----:B------:R1:W-:Y:S01]  /*12cd0*/  MUFU.EX2 R189, R3 ;  /* 0x0000000300bd7308 */ /* 0x0003e20000000800 */
[----:B----4-:R-:W-:-:S04]  /*12ce0*/  FFMA.FTZ R5, R195, c[0x0][0x23c], -R29 ;  /* 0x00008f00c3057a23 */ /* 0x010fc8000001081d */
[C---:B------:R-:W-:Y:S01]  /*12cf0*/  HMMA.16816.F32 R116, R8.reuse, R36, R40 ;  /* 0x000000240874723c */ /* 0x040fe20000001828 */
[----:B------:R-:W-:Y:S01]  /*12d00*/  LDSM.16.MT88.4 R40, [R218+0xb800] ;  /* 0x00b80000da28783b */ /* 0x000fe20000004200 */
[----:B------:R-:W-:Y:S01]  /*12d10*/  IMAD.MOV.U32 R137, RZ, RZ, R188 ;  /* 0x000000ffff897224 */ /* 0x000fe200078e00bc */
[----:B------:R-:W-:Y:S01]  /*12d20*/  LOP3.LUT R2, R0, 0xff, RZ, 0xc0, !PT ;  /* 0x000000ff00027812 */ /* 0x000fe200078ec0ff */
[----:B------:R4:W2:Y:S04]  /*12d30*/  MUFU.EX2 R188, R5 ;  /* 0x0000000500bc7308 */ /* 0x0008a80000000800 */
[----:B------:R-:W-:Y:S01]  /*12d40*/  HMMA.16816.F32 R108, R8, R38, R108 ;  /* 0x00000026086c723c */ /* 0x000fe2000000186c */
[----:B------:R-:W2:Y:S01]  /*12d50*/  LDSM.16.MT88.4 R36, [R216+0xb800] ;  /* 0x00b80000d824783b */ /* 0x000ea20000004200 */
[----:B-1----:R-:W-:-:S02]  /*12d60*/  SHF.R.U32.HI R3, RZ, 0x18, R0 ;  /* 0x00000018ff037819 */ /* 0x002fc40000011600 */
[----:B------:R-:W-:Y:S02]  /*12d70*/  LOP3.LUT R0, R6, 0xff, RZ, 0xc0, !PT ;  /* 0x000000ff06007812 */ /* 0x000fe400078ec0ff */
[----:B------:R-:W-:Y:S02]  /*12d80*/  PRMT R2, R2, 0x5410, R4 ;  /* 0x0000541002027816 */ /* 0x000fe40000000004 */
[----:B------:R-:W-:Y:S02]  /*12d90*/  PRMT R3, R0, 0x5410, R3 ;  /* 0x0000541000037816 */ /* 0x000fe40000000003 */
[----:B------:R-:W-:Y:S01]  /*12da0*/  LOP3.LUT R4, R7, 0xff, RZ, 0xc0, !PT ;  /* 0x000000ff07047812 */ /* 0x000fe200078ec0ff */
[--C-:B------:R-:W-:Y:S01]  /*12db0*/  HSET2.LE.AND R0, R2, R150.reuse, PT ;  /* 0x0000009602007233 */ /* 0x100fe20003803000 */
[----:B---3--:R-:W-:Y:S01]  /*12dc0*/  F2FP.PACK_AB R2, R202, R203 ;  /* 0x000000cbca02723e */ /* 0x008fe200000000ff */
[----:B------:R-:W-:Y:S01]  /*12dd0*/  HSET2.LE.AND R3, R3, R150, PT ;  /* 0x0000009603037233 */ /* 0x000fe20003803000 */
[----:B----4-:R-:W-:-:S02]  /*12de0*/  F2FP.PACK_AB R5, R190, R191 ;  /* 0x000000bfbe05723e */ /* 0x010fc400000000ff */
[----:B------:R-:W-:Y:S02]  /*12df0*/  PRMT R6, R4, 0x5410, R14 ;  /* 0x0000541004067816 */ /* 0x000fe4000000000e */
[----:B------:R-:W-:Y:S01]  /*12e00*/  LOP3.LUT R4, R0, R2, RZ, 0xc0, !PT ;  /* 0x0000000200047212 */ /* 0x000fe200078ec0ff */
[--C-:B------:R-:W-:Y:S01]  /*12e10*/  HSET2.LE.AND R0, R15, R150.reuse, PT ;  /* 0x000000960f007233 */ /* 0x100fe20003803000 */
[----:B------:R-:W-:Y:S01]  /*12e20*/  LOP3.LUT R5, R3, R5, RZ, 0xc0, !PT ;  /* 0x0000000503057212 */ /* 0x000fe200078ec0ff */
[----:B------:R-:W-:Y:S01]  /*12e30*/  HSET2.LE.AND R3, R6, R150, PT ;  /* 0x0000009606037233 */ /* 0x000fe20003803000 */
[----:B------:R-:W-:Y:S02]  /*12e40*/  F2FP.PACK_AB R2, R200, R201 ;  /* 0x000000c9c802723e */ /* 0x000fe400000000ff */
[----:B--2---:R-:W-:Y:S02]  /*12e50*/  F2FP.PACK_AB R7, R188, R189 ;  /* 0x000000bdbc07723e */ /* 0x004fe400000000ff */
[----:B------:R-:W-:-:S02]  /*12e60*/  LOP3.LUT R6, R0, R2, RZ, 0xc0, !PT ;  /* 0x0000000200067212 */ /* 0x000fc400078ec0ff */
[----:B------:R-:W-:Y:S01]  /*12e70*/  LOP3.LUT R7, R3, R7, RZ, 0xc0, !PT ;  /* 0x0000000703077212 */ /* 0x000fe200078ec0ff */
[----:B------:R-:W-:Y:S02]  /*12e80*/  IMAD.MOV.U32 R49, RZ, RZ, R120 ;  /* 0x000000ffff317224 */ /* 0x000fe400078e0078 */
[----:B------:R-:W-:Y:S02]  /*12e90*/  IMAD.MOV.U32 R144, RZ, RZ, R121 ;  /* 0x000000ffff907224 */ /* 0x000fe400078e0079 */
[----:B------:R-:W-:Y:S02]  /*12ea0*/  IMAD.MOV.U32 R145, RZ, RZ, R122 ;  /* 0x000000ffff917224 */ /* 0x000fe400078e007a */
[----:B------:R-:W-:Y:S02]  /*12eb0*/  IMAD.MOV.U32 R178, RZ, RZ, R123 ;  /* 0x000000ffffb27224 */ /* 0x000fe400078e007b */
[----:B------:R-:W-:Y:S01]  /*12ec0*/  HMMA.16816.F32 R120, R4, R34, R92 ;  /* 0x000000220478723c */ /* 0x000fe2000000185c */
[----:B------:R-:W-:-:S02]  /*12ed0*/  IMAD.MOV.U32 R0, RZ, RZ, R150 ;  /* 0x000000ffff007224 */ /* 0x000fc400078e0096 */
[----:B------:R-:W-:Y:S02]  /*12ee0*/  IMAD.MOV.U32 R9, RZ, RZ, R164 ;  /* 0x000000ffff097224 */ /* 0x000fe400078e00a4 */
[----:B------:R-:W-:Y:S02]  /*12ef0*/  IMAD.MOV.U32 R10, RZ, RZ, R165 ;  /* 0x000000ffff0a7224 */ /* 0x000fe400078e00a5 */
[----:B------:R-:W-:Y:S02]  /*12f00*/  IMAD.MOV.U32 R92, RZ, RZ, R196 ;  /* 0x000000ffff5c7224 */ /* 0x000fe400078e00c4 */
[----:B------:R-:W-:Y:S02]  /*12f10*/  IMAD.MOV.U32 R14, RZ, RZ, R166 ;  /* 0x000000ffff0e7224 */ /* 0x000fe400078e00a6 */
[----:B------:R-:W-:Y:S02]  /*12f20*/  IMAD.MOV.U32 R8, RZ, RZ, R167 ;  /* 0x000000ffff087224 */ /* 0x000fe400078e00a7 */
[----:B------:R-:W-:-:S02]  /*12f30*/  IMAD.MOV.U32 R164, RZ, RZ, R136 ;  /* 0x000000ffffa47224 */ /* 0x000fc400078e0088 */
[----:B------:R-:W-:Y:S02]  /*12f40*/  IMAD.MOV.U32 R166, RZ, RZ, R137 ;  /* 0x000000ffffa67224 */ /* 0x000fe400078e0089 */
[----:B------:R-:W-:Y:S02]  /*12f50*/  IMAD.MOV.U32 R167, RZ, RZ, R138 ;  /* 0x000000ffffa77224 */ /* 0x000fe400078e008a */
[----:B------:R-:W-:Y:S02]  /*12f60*/  IMAD.MOV.U32 R165, RZ, RZ, R139 ;  /* 0x000000ffffa57224 */ /* 0x000fe400078e008b */
[----:B------:R-:W-:Y:S01]  /*12f70*/  HMMA.16816.F32 R136, R4, R26, R84 ;  /* 0x0000001a0488723c */ /* 0x000fe20000001854 */
[----:B------:R-:W-:Y:S01]  /*12f80*/  IMAD.MOV.U32 R3, RZ, RZ, R151 ;  /* 0x000000ffff037224 */ /* 0x000fe200078e0097 */
[----:B------:R-:W-:Y:S01]  /*12f90*/  LOP3.LUT R2, R13, UR16, R92, 0x96, !PT ;  /* 0x000000100d027c12 */ /* 0x000fe2000f8e965c */
[----:B------:R-:W-:-:S04]  /*12fa0*/  IMAD.MOV.U32 R11, RZ, RZ, R171 ;  /* 0x000000ffff0b7224 */ /* 0x000fc800078e00ab */
        /* <DEDUP_REMOVED lines=9> */
[----:B------:R-:W-:Y:S01]  /*13040*/  IMAD.MOV.U32 R86, RZ, RZ, R3 ;  /* 0x000000ffff567224 */ /* 0x000fe200078e0003 */
[----:B------:R-:W-:Y:S01]  /*13050*/  HMMA.16816.F32 R88, R4, R24, R88 ;  /* 0x000000180458723c */ /* 0x000fe20000001858 */
[----:B------:R-:W-:-:S07]  /*13060*/  IMAD.WIDE.U32 R2, R2, -0x2daee0ad, RZ ;  /* 0xd2511f5302027825 */ /* 0x000fce00078e00ff */
[----:B------:R-:W-:Y:S01]  /*13070*/  HMMA.16816.F32 R148, R4, R16, R80 ;  /* 0x000000100494723c */ /* 0x000fe20000001850 */
[----:B------:R-:W-:-:S07]  /*13080*/  LOP3.LUT R3, R3, UR13, R212, 0x96, !PT ;  /* 0x0000000d03037c12 */ /* 0x000fce000f8e96d4 */
[C---:B------:R-:W-:Y:S08]  /*13090*/  HMMA.16816.F32 R76, R4.reuse, R18, R76 ;  /* 0x00000012044c723c */ /* 0x040ff0000000184c */
        /* <DEDUP_REMOVED lines=8> */
[----:B------:R-:W-:Y:S02]  /*13120*/  IMAD.MOV.U32 R92, RZ, RZ, R8 ;  /* 0x000000ffff5c7224 */ /* 0x000fe400078e0008 */
[----:B------:R-:W-:Y:S02]  /*13130*/  IMAD.MOV.U32 R8, RZ, RZ, R11 ;  /* 0x000000ffff087224 */ /* 0x000fe400078e000b */
[----:B------:R-:W-:Y:S02]  /*13140*/  IMAD.MOV.U32 R93, RZ, RZ, R44 ;  /* 0x000000ffff5d7224 */ /* 0x000fe400078e002c */
[----:B------:R-:W-:Y:S02]  /*13150*/  IMAD.MOV.U32 R44, RZ, RZ, R46 ;  /* 0x000000ffff2c7224 */ /* 0x000fe400078e002e */
[----:B------:R-:W-:Y:S02]  /*13160*/  IMAD.MOV.U32 R11, RZ, RZ, R47 ;  /* 0x000000ffff0b7224 */ /* 0x000fe400078e002f */
[----:B------:R-:W-:-:S04]  /*13170*/  IMAD.WIDE.U32 R2, R3, -0x326172a9, RZ ;  /* 0xcd9e8d5703027825 */ /* 0x000fc800078e00ff */
[----:B------:R-:W-:Y:S01]  /*13180*/  IMAD.WIDE.U32 R46, R0, -0x326172a9, RZ ;  /* 0xcd9e8d57002e7825 */ /* 0x000fe200078e00ff */
[----:B------:R-:W-:-:S03]  /*13190*/  LOP3.LUT R3, R3, UR12, R176, 0x96, !PT ;  /* 0x0000000c03037c12 */ /* 0x000fc6000f8e96b0 */
[----:B------:R-:W-:Y:S01]  /*131a0*/  IMAD.MOV.U32 R85, RZ, RZ, R94 ;  /* 0x000000ffff557224 */ /* 0x000fe200078e005e */
[----:B------:R-:W-:Y:S01]  /*131b0*/  LOP3.LUT R0, R47, UR10, R2, 0x96, !PT ;  /* 0x0000000a2f007c12 */ /* 0x000fe2000f8e9602 */
[----:B------:R-:W-:-:S04]  /*131c0*/  IMAD.WIDE.U32 R2, R3, -0x2daee0ad, RZ ;  /* 0xd2511f5303027825 */ /* 0x000fc800078e00ff */
[----:B------:R-:W-:Y:S02]  /*131d0*/  FFMA.FTZ R5, R85, c[0x0][0x23c], -R31 ;  /* 0x00008f0055057a23 */ /* 0x000fe4000001081f */
[----:B------:R-:W-:-:S04]  /*131e0*/  IMAD.WIDE.U32 R52, R0, -0x2daee0ad, RZ ;  /* 0xd2511f5300347825 */ /* 0x000fc800078e00ff */
[----:B------:R-:W-:Y:S02]  /*131f0*/  IMAD.MOV.U32 R94, RZ, RZ, R146 ;  /* 0x000000ffff5e7224 */ /* 0x000fe400078e0092 */
[----:B------:R-:W-:Y:S01]  /*13200*/  IMAD.MOV.U32 R85, RZ, RZ, R86 ;  /* 0x000000ffff557224 */ /* 0x000fe200078e0056 */
[----:B------:R-:W-:Y:S01]  /*13210*/  MOV R86, R87 ;  /* 0x0000005700567202 */ /* 0x000fe20000000f00 */
[----:B------:R-:W-:Y:S01]  /*13220*/  IMAD.MOV.U32 R87, RZ, RZ, R92 ;  /* 0x000000ffff577224 */ /* 0x000fe200078e005c */
[----:B------:R-:W-:Y:S01]  /*13230*/  LOP3.LUT R2, R53, UR7, R2, 0x96, !PT ;  /* 0x0000000735027c12 */ /* 0x000fe2000f8e9602 */
[----:B------:R-:W-:Y:S02]  /*13240*/  IMAD.MOV.U32 R92, RZ, RZ, R93 ;  /* 0x000000ffff5c7224 */ /* 0x000fe400078e005d */
[----:B------:R-:W-:Y:S02]  /*13250*/  IMAD.MOV.U32 R93, RZ, RZ, R94 ;  /* 0x000000ffff5d7224 */ /* 0x000fe400078e005e */
[----:B------:R-:W-:-:S02]  /*13260*/  IMAD.MOV.U32 R94, RZ, RZ, R165 ;  /* 0x000000ffff5e7224 */ /* 0x000fc400078e00a5 */
[----:B------:R-:W-:Y:S02]  /*13270*/  FFMA.FTZ R0, R85, c[0x0][0x23c], -R31 ;  /* 0x00008f0055007a23 */ /* 0x000fe4000001081f */
[----:B------:R-:W-:Y:S02]  /*13280*/  IMAD.MOV.U32 R12, RZ, RZ, R86 ;  /* 0x000000ffff0c7224 */ /* 0x000fe400078e0056 */
[----:B------:R-:W-:Y:S01]  /*13290*/  IMAD.MOV.U32 R85, RZ, RZ, R87 ;  /* 0x000000ffff557224 */ /* 0x000fe200078e0057 */
[----:B------:R-:W-:Y:S01]  /*132a0*/  LOP3.LUT R6, R3, UR9, R4, 0x96, !PT ;  /* 0x0000000903067c12 */ /* 0x000fe2000f8e9604 */
[----:B------:R-:W-:Y:S02]  /*132b0*/  IMAD.MOV.U32 R86, RZ, RZ, R92 ;  /* 0x000000ffff567224 */ /* 0x000fe400078e005c */
[----:B------:R-:W-:Y:S02]  /*132c0*/  IMAD.MOV.U32 R87, RZ, RZ, R93 ;  /* 0x000000ffff577224 */ /* 0x000fe400078e005d */
[----:B------:R-:W-:-:S02]  /*132d0*/  IMAD.MOV.U32 R92, RZ, RZ, R94 ;  /* 0x000000ffff5c7224 */ /* 0x000fc400078e005e */
[----:B------:R-:W-:Y:S01]  /*132e0*/  IMAD.WIDE.U32 R2, R2, -0x326172a9, RZ ;  /* 0xcd9e8d5702027825 */ /* 0x000fe200078e00ff */
[----:B------:R1:W-:Y:S03]  /*132f0*/  MUFU.EX2 R53, R0 ;  /* 0x0000000000357308 */ /* 0x0003e60000000800 */
[----:B------:R-:W-:Y:S02]  /*13300*/  IMAD.MOV.U32 R93, RZ, RZ, R95 ;  /* 0x000000ffff5d7224 */ /* 0x000fe400078e005f */
[----:B------:R-:W-:Y:S02]  /*13310*/  FFMA.FTZ R4, R85, c[0x0][0x23c], -R31 ;  /* 0x00008f0055047a23 */ /* 0x000fe4000001081f */
[----:B------:R-:W-:Y:S02]  /*13320*/  IMAD.MOV.U32 R94, RZ, RZ, R179 ;  /* 0x000000ffff5e7224 */ /* 0x000fe400078e00b3 */
[----:B------:R-:W-:-:S02]  /*13330*/  IMAD.MOV.U32 R85, RZ, RZ, R86 ;  /* 0x000000ffff557224 */ /* 0x000fc400078e0056 */
[----:B------:R-:W-:Y:S02]  /*13340*/  IMAD.MOV.U32 R86, RZ, RZ, R87 ;  /* 0x000000ffff567224 */ /* 0x000fe400078e0057 */
[----:B------:R-:W-:Y:S02]  /*13350*/  IMAD.MOV.U32 R87, RZ, RZ, R92 ;  /* 0x000000ffff577224 */ /* 0x000fe400078e005c */
[----:B------:R-:W-:Y:S01]  /*13360*/  IMAD.MOV.U32 R92, RZ, RZ, R93 ;  /* 0x000000ffff5c7224 */ /* 0x000fe200078e005d */
[----:B-1----:R-:W-:Y:S01]  /*13370*/  LOP3.LUT R0, R2, 0xffff, RZ, 0xc0, !PT ;  /* 0x0000ffff02007812 */ /* 0x002fe200078ec0ff */
[----:B------:R-:W-:Y:S01]  /*13380*/  IMAD.MOV.U32 R93, RZ, RZ, R94 ;  /* 0x000000ffff5d7224 */ /* 0x000fe200078e005e */
[----:B------:R1:W-:Y:S01]  /*13390*/  MUFU.EX2 R56, R4 ;  /* 0x0000000400387308 */ /* 0x0003e20000000800 */
[----:B------:R-:W-:Y:S02]  /*133a0*/  IMAD.MOV.U32 R94, RZ, RZ, R15 ;  /* 0x000000ffff5e7224 */ /* 0x000fe400078e000f */
[----:B------:R-:W-:-:S02]  /*133b0*/  IMAD.MOV.U32 R15, RZ, RZ, R220 ;  /* 0x000000ffff0f7224 */ /* 0x000fc400078e00dc */
[----:B------:R-:W-:-:S03]  /*133c0*/  IMAD.MOV.U32 R83, RZ, RZ, R87 ;  /* 0x000000ffff537224 */ /* 0x000fc600078e0057 */
[----:B------:R2:W-:Y:S01]  /*133d0*/  MUFU.EX2 R54, R5 ;  /* 0x0000000500367308 */ /* 0x0005e20000000800 */
[----:B------:R-:W-:Y:S02]  /*133e0*/  IMAD.MOV.U32 R82, RZ, RZ, R86 ;  /* 0x000000ffff527224 */ /* 0x000fe400078e0056 */
[----:B------:R-:W-:Y:S02]  /*133f0*/  IMAD.MOV.U32 R87, RZ, RZ, R9 ;  /* 0x000000ffff577224 */ /* 0x000fe400078e0009 */
[----:B------:R-:W-:Y:S01]  /*13400*/  IMAD.MOV.U32 R84, RZ, RZ, R92 ;  /* 0x000000ffff547224 */ /* 0x000fe200078e005c */
[----:B-1----:R-:W-:Y:S02]  /*13410*/  SHF.R.U32.HI R4, RZ, 0x8, R0 ;  /* 0x00000008ff047819 */ /* 0x002fe40000011600 */
[----:B------:R-:W-:Y:S01]  /*13420*/  LOP3.LUT R0, R2, 0xff, RZ, 0xc0, !PT ;  /* 0x000000ff02007812 */ /* 0x000fe200078ec0ff */
[----:B------:R-:W-:Y:S01]  /*13430*/  IMAD.MOV.U32 R9, RZ, RZ, R14 ;  /* 0x000000ffff097224 */ /* 0x000fe200078e000e */
[----:B------:R-:W-:Y:S01]  /*13440*/  MOV R92, R8 ;  /* 0x00000008005c7202 */ /* 0x000fe20000000f00 */
[----:B------:R-:W-:-:S02]  /*13450*/  IMAD.MOV.U32 R86, RZ, RZ, R10 ;  /* 0x000000ffff567224 */ /* 0x000fc400078e000a */
[----:B--2---:R-:W-:Y:S02]  /*13460*/  FFMA.FTZ R5, R85, c[0x0][0x23c], -R31 ;  /* 0x00008f0055057a23 */ /* 0x004fe4000001081f */
[----:B------:R-:W-:Y:S02]  /*13470*/  IMAD.MOV.U32 R85, RZ, RZ, R93 ;  /* 0x000000ffff557224 */ /* 0x000fe400078e005d */
[----:B------:R-:W-:Y:S01]  /*13480*/  IMAD.MOV.U32 R93, RZ, RZ, R15 ;  /* 0x000000ffff5d7224 */ /* 0x000fe200078e000f */
[----:B------:R-:W-:Y:S01]  /*13490*/  PRMT R8, R0, 0x5410, R4 ;  /* 0x0000541000087816 */ /* 0x000fe20000000004 */
[----:B------:R-:W-:Y:S01]  /*134a0*/  IMAD.WIDE.U32 R14, R6, -0x326172a9, RZ ;  /* 0xcd9e8d57060e7825 */ /* 0x000fe200078e00ff */
[----:B------:R1:W2:Y:S03]  /*134b0*/  MUFU.EX2 R55, R5 ;  /* 0x0000000500377308 */ /* 0x0002a60000000800 */
[----:B------:R-:W-:-:S02]  /*134c0*/  IMAD.MOV.U32 R10, RZ, RZ, R219 ;  /* 0x000000ffff0a7224 */ /* 0x000fc400078e00db */
[----:B------:R-:W-:Y:S02]  /*134d0*/  FFMA.FTZ R4, R82, c[0x0][0x23c], -R30 ;  /* 0x00008f0052047a23 */ /* 0x000fe4000001081e */
[----:B------:R-:W-:Y:S01]  /*134e0*/  IMAD.MOV.U32 R81, RZ, RZ, R83 ;  /* 0x000000ffff517224 */ /* 0x000fe200078e0053 */
[----:B------:R-:W-:Y:S01]  /*134f0*/  SHF.R.U32.HI R0, RZ, 0x10, R2 ;  /* 0x00000010ff007819 */ /* 0x000fe20000011602 */
[----:B------:R-:W-:Y:S02]  /*13500*/  IMAD.MOV.U32 R82, RZ, RZ, R84 ;  /* 0x000000ffff527224 */ /* 0x000fe400078e0054 */
[----:B------:R-:W-:Y:S02]  /*13510*/  IMAD.MOV.U32 R83, RZ, RZ, R85 ;  /* 0x000000ffff537224 */ /* 0x000fe400078e0055 */
[----:B------:R-:W-:Y:S02]  /*13520*/  IMAD.MOV.U32 R85, RZ, RZ, R9 ;  /* 0x000000ffff557224 */ /* 0x000fe400078e0009 */
[----:B------:R-:W-:Y:S01]  /*13530*/  IMAD.MOV.U32 R84, RZ, RZ, R10 ;  /* 0x000000ffff547224 */ /* 0x000fe200078e000a */
[----:B-1----:R-:W-:Y:S01]  /*13540*/  SHF.R.U32.HI R5, RZ, 0x18, R2 ;  /* 0x00000018ff057819 */ /* 0x002fe20000011602 */
[----:B------:R-:W-:Y:S01]  /*13550*/  IMAD.MOV.U32 R9, RZ, RZ, R11 ;  /* 0x000000ffff097224 */ /* 0x000fe200078e000b */
[----:B------:R-:W-:Y:S01]  /*13560*/  LOP3.LUT R2, R3, UR17, R14, 0x96, !PT ;  /* 0x0000001103027c12 */ /* 0x000fe2000f8e960e */
[----:B------:R-:W-:-:S02]  /*13570*/  IMAD.MOV.U32 R10, RZ, RZ, R44 ;  /* 0x000000ffff0a7224 */ /* 0x000fc400078e002c */
[----:B------:R-:W-:Y:S02]  /*13580*/  FFMA.FTZ R3, R81, c[0x0][0x23c], -R30 ;  /* 0x00008f0051037a23 */ /* 0x000fe4000001081e */
[----:B------:R-:W-:Y:S02]  /*13590*/  IMAD.MOV.U32 R11, RZ, RZ, R51 ;  /* 0x000000ffff0b7224 */ /* 0x000fe400078e0033 */
[----:B------:R-:W-:Y:S01]  /*135a0*/  IMAD.MOV.U32 R81, RZ, RZ, R82 ;  /* 0x000000ffff517224 */ /* 0x000fe200078e0052 */
[----:B------:R-:W-:Y:S01]  /*135b0*/  LOP3.LUT R0, R0, 0xff, RZ, 0xc0, !PT ;  /* 0x000000ff00007812 */ /* 0x000fe200078ec0ff */
[----:B------:R-:W-:Y:S02]  /*135c0*/  IMAD.MOV.U32 R44, RZ, RZ, R217 ;  /* 0x000000ffff2c7224 */ /* 0x000fe400078e00d9 */
[----:B------:R-:W-:Y:S02]  /*135d0*/  IMAD.MOV.U32 R82, RZ, RZ, R83 ;  /* 0x000000ffff527224 */ /* 0x000fe400078e0053 */
[----:B------:R-:W-:-:S02]  /*135e0*/  IMAD.MOV.U32 R83, RZ, RZ, R9 ;  /* 0x000000ffff537224 */ /* 0x000fc400078e0009 */
[----:B------:R-:W-:Y:S02]  /*135f0*/  IMAD.MOV.U32 R9, RZ, RZ, R10 ;  /* 0x000000ffff097224 */ /* 0x000fe400078e000a */
[----:B------:R-:W-:Y:S01]  /*13600*/  IMAD.MOV.U32 R10, RZ, RZ, R11 ;  /* 0x000000ffff0a7224 */ /* 0x000fe200078e000b */
[----:B------:R-:W-:Y:S01]  /*13610*/  PRMT R7, R0, 0x5410, R5 ;  /* 0x0000541000077816 */ /* 0x000fe20000000005 */
[----:B------:R-:W-:Y:S01]  /*13620*/  IMAD.MOV.U32 R11, RZ, RZ, R44 ;  /* 0x000000ffff0b7224 */ /* 0x000fe200078e002c */
[C---:B------:R-:W-:Y:S01]  /*13630*/  LOP3.LUT R0, R2.reuse, 0xffff, RZ, 0xc0, !PT ;  /* 0x0000ffff02007812 */ /* 0x040fe200078ec0ff */
[----:B------:R-:W-:Y:S01]  /*13640*/  IMAD.MOV.U32 R44, RZ, RZ, R49 ;  /* 0x000000ffff2c7224 */ /* 0x000fe200078e0031 */
[----:B------:R1:W-:Y:S01]  /*13650*/  MUFU.EX2 R51, R4 ;  /* 0x0000000400337308 */ /* 0x0003e20000000800 */
[----:B------:R-:W-:Y:S02]  /*13660*/  LOP3.LUT R6, R2, 0xff, RZ, 0xc0, !PT ;  /* 0x000000ff02067812 */ /* 0x000fe400078ec0ff */
[----:B------:R-:W-:-:S05]  /*13670*/  SHF.R.U32.HI R5, RZ, 0x18, R2 ;  /* 0x00000018ff057819 */ /* 0x000fca0000011602 */
[----:B------:R3:W4:Y:S01]  /*13680*/  MUFU.EX2 R49, R3 ;  /* 0x0000000300317308 */ /* 0x0007220000000800 */
[----:B-1----:R-:W-:Y:S02]  /*13690*/  SHF.R.U32.HI R4, RZ, 0x8, R0 ;  /* 0x00000008ff047819 */ /* 0x002fe40000011600 */
[----:B---3--:R-:W-:Y:S01]  /*136a0*/  SHF.R.U32.HI R3, RZ, 0x10, R2 ;  /* 0x00000010ff037819 */ /* 0x008fe20000011602 */
[----:B------:R-:W-:-:S03]  /*136b0*/  FFMA.FTZ R2, R81, c[0x0][0x23c], -R30 ;  /* 0x00008f0051027a23 */ /* 0x000fc6000001081e */
[----:B------:R-:W-:Y:S01]  /*136c0*/  LOP3.LUT R0, R3, 0xff, RZ, 0xc0, !PT ;  /* 0x000000ff03007812 */ /* 0x000fe200078ec0ff */
[----:B------:R-:W-:Y:S01]  /*136d0*/  FFMA.FTZ R3, R82, c[0x0][0x23c], -R30 ;  /* 0x00008f0052037a23 */ /* 0x000fe2000001081e */
[----:B------:R2:W-:Y:S02]  /*136e0*/  MUFU.EX2 R47, R2 ;  /* 0x00000002002f7308 */ /* 0x0005e40000000800 */
[----:B------:R-:W-:Y:S01]  /*136f0*/  PRMT R5, R0, 0x5410, R5 ;  /* 0x0000541000057816 */ /* 0x000fe20000000005 */
[----:B------:R-:W-:Y:S01]  /*13700*/  HSET2.LE.AND R0, R8, R12, PT ;  /* 0x0000000c08007233 */ /* 0x000fe20003803000 */
[----:B------:R-:W-:Y:S01]  /*13710*/  IMAD.MOV.U32 R81, RZ, RZ, R44 ;  /* 0x000000ffff517224 */ /* 0x000fe200078e002c */
[----:B------:R-:W-:-:S03]  /*13720*/  PRMT R4, R6, 0x5410, R4 ;  /* 0x0000541006047816 */ /* 0x000fc60000000004 */
[----:B------:R-:W1:Y:S01]  /*13730*/  MUFU.EX2 R44, R3 ;  /* 0x00000003002c7308 */ /* 0x000e620000000800 */
[----:B--2---:R-:W-:-:S04]  /*13740*/  F2FP.PACK_AB R2, R55, R56 ;  /* 0x000000383702723e */ /* 0x004fc800000000ff */
[----:B------:R-:W-:Y:S01]  /*13750*/  LOP3.LUT R6, R0, R2, RZ, 0xc0, !PT ;  /* 0x0000000200067212 */ /* 0x000fe200078ec0ff */
[----:B------:R-:W-:Y:S01]  /*13760*/  HSET2.LE.AND R0, R7, R12, PT ;  /* 0x0000000c07007233 */ /* 0x000fe20003803000 */
[----:B----4-:R-:W-:-:S04]  /*13770*/  F2FP.PACK_AB R2, R49, R51 ;  /* 0x000000333102723e */ /* 0x010fc800000000ff */
[----:B------:R-:W-:Y:S01]  /*13780*/  LOP3.LUT R7, R0, R2, RZ, 0xc0, !PT ;  /* 0x0000000200077212 */ /* 0x000fe200078ec0ff */
[----:B------:R-:W-:Y:S01]  /*13790*/  HSET2.LE.AND R0, R4, R12, PT ;  /* 0x0000000c04007233 */ /* 0x000fe20003803000 */
[----:B------:R-:W-:-:S04]  /*137a0*/  F2FP.PACK_AB R2, R53, R54 ;  /* 0x000000363502723e */ /* 0x000fc800000000ff */
[----:B------:R-:W-:Y:S01]  /*137b0*/  LOP3.LUT R4, R0, R2, RZ, 0xc0, !PT ;  /* 0x0000000200047212 */ /* 0x000fe200078ec0ff */
[----:B------:R-:W-:Y:S01]  /*137c0*/  HSET2.LE.AND R0, R5, R12, PT ;  /* 0x0000000c05007233 */ /* 0x000fe20003803000 */
[----:B-1----:R-:W-:Y:S02]  /*137d0*/  F2FP.PACK_AB R2, R44, R47 ;  /* 0x0000002f2c02723e */ /* 0x002fe400000000ff */
[----:B------:R-:W-:Y:S02]  /*137e0*/  MOV R58, R145 ;  /* 0x00000091003a7202 */ /* 0x000fe40000000f00 */
[----:B------:R-:W-:Y:S01]  /*137f0*/  LOP3.LUT R5, R0, R2, RZ, 0xc0, !PT ;  /* 0x0000000200057212 */ /* 0x000fe200078ec0ff */
[----:B------:R-:W-:Y:S02]  /*13800*/  IMAD.MOV.U32 R146, RZ, RZ, R229 ;  /* 0x000000ffff927224 */ /* 0x000fe400078e00e5 */
[----:B------:R-:W-:Y:S02]  /*13810*/  FFMA.FTZ R0, R58, c[0x0][0x23c], -R28 ;  /* 0x00008f003a007a23 */ /* 0x000fe4000001081c */
[----:B------:R-:W-:-:S02]  /*13820*/  IMAD.MOV.U32 R179, RZ, RZ, R222 ;  /* 0x000000ffffb37224 */ /* 0x000fc400078e00de */
[----:B------:R-:W-:Y:S02]  /*13830*/  IMAD.MOV.U32 R80, RZ, RZ, R11 ;  /* 0x000000ffff507224 */ /* 0x000fe400078e000b */
[----:B------:R-:W-:Y:S01]  /*13840*/  IMAD.MOV.U32 R82, RZ, RZ, R144 ;  /* 0x000000ffff527224 */ /* 0x000fe200078e0090 */
[C---:B------:R-:W-:Y:S01]  /*13850*/  HMMA.16816.F32 R60, R4.reuse, R32, R128 ;  /* 0x00000020043c723c */ /* 0x040fe20000001880 */
[----:B------:R-:W-:Y:S01]  /*13860*/  IMAD.MOV.U32 R59, RZ, RZ, R146 ;  /* 0x000000ffff3b7224 */ /* 0x000fe200078e0092 */
[----:B------:R-:W-:Y:S01]  /*13870*/  LOP3.LUT R2, R45, UR8, R50, 0x96, !PT ;  /* 0x000000082d027c12 */ /* 0x000fe2000f8e9632 */
[----:B------:R-:W-:Y:S01]  /*13880*/  IMAD.MOV.U32 R11, RZ, RZ, R147 ;  /* 0x000000ffff0b7224 */ /* 0x000fe200078e0093 */
[----:B------:R1:W5:Y:S04]  /*13890*/  LDL.LU R229, [R1+0x98] ;  /* 0x0000980001e57983 */ /* 0x0003680000300800 */
[----:B------:R-:W-:Y:S01]  /*138a0*/  HMMA.16816.F32 R144, R4, R26, R140 ;  /* 0x0000001a0490723c */ /* 0x000fe2000000188c */
[----:B------:R2:W-:Y:S01]  /*138b0*/  MUFU.EX2 R27, R0 ;  /* 0x00000000001b7308 */ /* 0x0005e20000000800 */
[----:B------:R-:W-:Y:S01]  /*138c0*/  IMAD.MOV.U32 R165, RZ, RZ, R230 ;  /* 0x000000ffffa57224 */ /* 0x000fe200078e00e6 */
[----:B------:R-:W-:Y:S01]  /*138d0*/  LDSM.16.MT88.4 R140, [R218+0x9c00] ;  /* 0x009c0000da8c783b */ /* 0x000fe20000004200 */
[----:B------:R-:W-:-:S02]  /*138e0*/  IMAD.MOV.U32 R70, RZ, RZ, R9 ;  /* 0x000000ffff467224 */ /* 0x000fc400078e0009 */
[----:B--2---:R-:W-:Y:S02]  /*138f0*/  FFMA.FTZ R0, R179, c[0x0][0x23c], -R28 ;  /* 0x00008f00b3007a23 */ /* 0x004fe4000001081c */
[----:B------:R-:W-:Y:S01]  /*13900*/  FFMA.FTZ R8, R244, c[0x0][0x23c], -R29 ;  /* 0x00008f00f4087a23 */ /* 0x000fe2000001081d */
[----:B------:R-:W-:Y:S01]  /*13910*/  HMMA.16816.F32 R128, R4, R24, R152 ;  /* 0x000000180480723c */ /* 0x000fe20000001898 */
[----:B------:R2:W3:Y:S01]  /*13920*/  MUFU.EX2 R32, R0 ;  /* 0x0000000000207308 */ /* 0x0004e20000000800 */
[----:B------:R-:W-:Y:S01]  /*13930*/  IMAD.MOV.U32 R9, RZ, RZ, R165 ;  /* 0x000000ffff097224 */ /* 0x000fe200078e00a5 */
[----:B------:R1:W5:Y:S01]  /*13940*/  LDL.LU R230, [R1+0x94] ;  /* 0x0000940001e67983 */ /* 0x0003620000300800 */
[----:B------:R-:W-:-:S03]  /*13950*/  IMAD.WIDE.U32 R2, R2, -0x2daee0ad, RZ ;  /* 0xd2511f5302027825 */ /* 0x000fc600078e00ff */
[----:B------:R1:W5:Y:S01]  /*13960*/  LDL.LU R222, [R1+0x90] ;  /* 0x0000900001de7983 */ /* 0x0003620000300800 */
[----:B--2---:R-:W-:-:S04]  /*13970*/  FFMA.FTZ R0, R178, c[0x0][0x23c], -R28 ;  /* 0x00008f00b2007a23 */ /* 0x004fc8000001081c */
[----:B------:R2:W-:Y:S01]  /*13980*/  MUFU.EX2 R33, R0 ;  /* 0x0000000000217308 */ /* 0x0005e20000000800 */
[----:B------:R-:W-:Y:S01]  /*13990*/  IMAD.MOV.U32 R68, RZ, RZ, R166 ;  /* 0x000000ffff447224 */ /* 0x000fe200078e00a6 */
[C---:B------:R-:W-:Y:S01]  /*139a0*/  LOP3.LUT R14, R2.reuse, 0xff, RZ, 0xc0, !PT ;  /* 0x000000ff020e7812 */ /* 0x040fe200078ec0ff */
[----:B------:R-:W-:Y:S01]  /*139b0*/  IMAD.MOV.U32 R154, RZ, RZ, R9 ;  /* 0x000000ffff9a7224 */ /* 0x000fe200078e0009 */
[----:B------:R-:W-:Y:S01]  /*139c0*/  LOP3.LUT R9, R2, 0xffff, RZ, 0xc0, !PT ;  /* 0x0000ffff02097812 */ /* 0x000fe200078ec0ff */
[----:B------:R-:W-:Y:S01]  /*139d0*/  IMAD.MOV.U32 R152, RZ, RZ, R11 ;  /* 0x000000ffff987224 */ /* 0x000fe200078e000b */
[----:B------:R-:W-:Y:S01]  /*139e0*/  SHF.R.U32.HI R11, RZ, 0x18, R2 ;  /* 0x00000018ff0b7819 */ /* 0x000fe20000011602 */
[----:B------:R-:W-:Y:S01]  /*139f0*/  IMAD.MOV.U32 R71, RZ, RZ, R83 ;  /* 0x000000ffff477224 */ /* 0x000fe200078e0053 */
[----:B------:R4:W-:Y:S01]  /*13a00*/  MUFU.EX2 R24, R8 ;  /* 0x0000000800187308 */ /* 0x0009e20000000800 */
[----:B--2---:R-:W-:-:S07]  /*13a10*/  FFMA.FTZ R0, R59, c[0x0][0x23c], -R28 ;  /* 0x00008f003b007a23 */ /* 0x004fce000001081c */
[----:B------:R2:W-:Y:S01]  /*13a20*/  MUFU.EX2 R26, R0 ;  /* 0x00000000001a7308 */ /* 0x0005e20000000800 */
[----:B------:R-:W-:Y:S01]  /*13a30*/  IMAD.MOV.U32 R69, RZ, RZ, R10 ;  /* 0x000000ffff457224 */ /* 0x000fe200078e000a */
[----:B----4-:R-:W-:Y:S01]  /*13a40*/  SHF.R.U32.HI R8, RZ, 0x10, R2 ;  /* 0x00000010ff087819 */ /* 0x010fe20000011602 */
[----:B------:R-:W-:Y:S01]  /*13a50*/  FFMA.FTZ R2, R252, c[0x0][0x23c], -R29 ;  /* 0x00008f00fc027a23 */ /* 0x000fe2000001081d */
[----:B------:R-:W-:Y:S01]  /*13a60*/  HMMA.16816.F32 R176, R4, R22, R172 ;  /* 0x0000001604b0723c */ /* 0x000fe200000018ac */
[----:B------:R-:W-:Y:S02]  /*13a70*/  IMAD.MOV.U32 R13, RZ, RZ, R68 ;  /* 0x000000ffff0d7224 */ /* 0x000fe400078e0044 */
[----:B------:R-:W-:Y:S02]  /*13a80*/  IMAD.MOV.U32 R57, RZ, RZ, R69 ;  /* 0x000000ffff397224 */ /* 0x000fe400078e0045 */
[----:B--2---:R-:W-:Y:S01]  /*13a90*/  FFMA.FTZ R0, R246, c[0x0][0x23c], -R29 ;  /* 0x00008f00f6007a23 */ /* 0x004fe2000001081d */
[----:B------:R-:W-:Y:S01]  /*13aa0*/  MUFU.EX2 R23, R2 ;  /* 0x0000000200177308 */ /* 0x000fe20000000800 */
[----:B------:R-:W-:-:S02]  /*13ab0*/  IMAD.MOV.U32 R58, RZ, RZ, R70 ;  /* 0x000000ffff3a7224 */ /* 0x000fc400078e0046 */
[----:B------:R-:W-:Y:S02]  /*13ac0*/  IMAD.MOV.U32 R59, RZ, RZ, R71 ;  /* 0x000000ffff3b7224 */ /* 0x000fe400078e0047 */
[----:B------:R-:W-:Y:S01]  /*13ad0*/  IMAD.MOV.U32 R10, RZ, RZ, R164 ;  /* 0x000000ffff0a7224 */ /* 0x000fe200078e00a4 */
[----:B------:R-:W-:Y:S01]  /*13ae0*/  LOP3.LUT R8, R8, 0xff, RZ, 0xc0, !PT ;  /* 0x000000ff08087812 */ /* 0x000fe200078ec0ff */
[----:B------:R-:W-:Y:S01]  /*13af0*/  IMAD.MOV.U32 R165, RZ, RZ, R167 ;  /* 0x000000ffffa57224 */ /* 0x000fe200078e00a7 */
[----:B------:R2:W4:Y:S01]  /*13b00*/  MUFU.EX2 R25, R0 ;  /* 0x0000000000197308 */ /* 0x0005220000000800 */
[C---:B------:R-:W-:Y:S01]  /*13b10*/  HMMA.16816.F32 R68, R4.reuse, R36, R124 ;  /* 0x000000240444723c */ /* 0x040fe2000000187c */
[----:B------:R-:W-:Y:S01]  /*13b20*/  IMAD.MOV.U32 R45, RZ, RZ, R13 ;  /* 0x000000ffff2d7224 */ /* 0x000fe200078e000d */
[----:B------:R-:W1:Y:S01]  /*13b30*/  LDSM.16.MT88.4 R124, [R216+0x9c00] ;  /* 0x009c0000d87c783b */ /* 0x000e620000004200 */
[----:B------:R-:W-:Y:S02]  /*13b40*/  IMAD.MOV.U32 R153, RZ, RZ, R10 ;  /* 0x000000ffff997224 */ /* 0x000fe400078e000a */
[----:B------:R-:W-:Y:S01]  /*13b50*/  IMAD.MOV.U32 R166, RZ, RZ, R181 ;  /* 0x000000ffffa67224 */ /* 0x000fe200078e00b5 */
[----:B------:R-:W-:Y:S02]  /*13b60*/  LDSM.16.MT88.4 R172, [R218+0xac00] ;  /* 0x00ac0000daac783b */ /* 0x000fe40000004200 */
[----:B------:R-:W-:Y:S01]  /*13b70*/  HMMA.16816.F32 R36, R4, R38, R112 ;  /* 0x000000260424723c */ /* 0x000fe20000001870 */
[----:B--2---:R-:W-:-:S06]  /*13b80*/  LOP3.LUT R0, R3, UR18, R48, 0x96, !PT ;  /* 0x0000001203007c12 */ /* 0x004fcc000f8e9630 */
[----:B------:R-:W-:Y:S01]  /*13b90*/  IMAD.MOV.U32 R114, RZ, RZ, R12 ;  /* 0x000000ffff727224 */ /* 0x000fe200078e000c */
[C---:B------:R-:W-:Y:S02]  /*13ba0*/  LOP3.LUT R2, R0.reuse, 0xffff, RZ, 0xc0, !PT ;  /* 0x0000ffff00027812 */ /* 0x040fe400078ec0ff */
[----:B------:R-:W-:Y:S02]  /*13bb0*/  LOP3.LUT R13, R0, 0xff, RZ, 0xc0, !PT ;  /* 0x000000ff000d7812 */ /* 0x000fe400078ec0ff */
[--C-:B------:R-:W-:Y:S02]  /*13bc0*/  SHF.R.U32.HI R3, RZ, 0x10, R0.reuse ;  /* 0x00000010ff037819 */ /* 0x100fe40000011600 */
[----:B------:R-:W-:Y:S02]  /*13bd0*/  SHF.R.U32.HI R12, RZ, 0x18, R0 ;  /* 0x00000018ff0c7819 */ /* 0x000fe40000011600 */
[----:B------:R-:W-:Y:S01]  /*13be0*/  SHF.R.U32.HI R0, RZ, 0x8, R9 ;  /* 0x00000008ff007819 */ /* 0x000fe20000011609 */
[----:B------:R-:W-:Y:S01]  /*13bf0*/  FFMA.FTZ R10, R247, c[0x0][0x23c], -R29 ;  /* 0x00008f00f70a7a23 */ /* 0x000fe2000001081d */
[----:B------:R-:W-:-:S02]  /*13c00*/  SHF.R.U32.HI R9, RZ, 0x8, R2 ;  /* 0x00000008ff097819 */ /* 0x000fc40000011602 */
[----:B------:R-:W-:Y:S02]  /*13c10*/  PRMT R0, R14, 0x5410, R0 ;  /* 0x000054100e007816 */ /* 0x000fe40000000000 */
[----:B------:R-:W-:Y:S01]  /*13c20*/  PRMT R2, R8, 0x5410, R11 ;  /* 0x0000541008027816 */ /* 0x000fe2000000000b */
[C---:B------:R-:W-:Y:S01]  /*13c30*/  HMMA.16816.F32 R64, R4.reuse, R34, R132 ;  /* 0x000000220440723c */ /* 0x040fe20000001884 */
[----:B------:R-:W-:Y:S01]  /*13c40*/  PRMT R8, R13, 0x5410, R9 ;  /* 0x000054100d087816 */ /* 0x000fe20000000009 */
[----:B------:R-:W2:Y:S01]  /*13c50*/  MUFU.EX2 R22, R10 ;  /* 0x0000000a00167308 */ /* 0x000ea20000000800 */
[----:B------:R-:W-:Y:S01]  /*13c60*/  LOP3.LUT R3, R3, 0xff, RZ, 0xc0, !PT ;  /* 0x000000ff03037812 */ /* 0x000fe200078ec0ff */
        /* <DEDUP_REMOVED lines=8> */
[C---:B------:R-:W-:Y:S01]  /*13cf0*/  HMMA.16816.F32 R180, R4.reuse, R18, R156 ;  /* 0x0000001204b4723c */ /* 0x040fe2000000189c */
[----:B------:R-:W-:Y:S01]  /*13d00*/  PRMT R3, R3, 0x5410, R12 ;  /* 0x0000541003037816 */ /* 0x000fe2000000000c */
[----:B------:R-:W-:Y:S01]  /*13d10*/  IMAD.MOV.U32 R155, RZ, RZ, R92 ;  /* 0x000000ffff9b7224 */ /* 0x000fe200078e005c */
[----:B------:R-:W1:Y:S05]  /*13d20*/  LDSM.16.MT88.4 R156, [R216+0xac00] ;  /* 0x00ac0000d89c783b */ /* 0x000e6a0000004200 */
[----:B------:R-:W-:Y:S01]  /*13d30*/  HMMA.16816.F32 R160, R4, R20, R160 ;  /* 0x0000001404a0723c */ /* 0x000fe200000018a0 */
[----:B------:R-:W-:-:S07]  /*13d40*/  HSET2.LE.AND R3, R3, R114, PT ;  /* 0x0000007203037233 */ /* 0x000fce0003803000 */
[C---:B------:R-:W-:Y:S08]  /*13d50*/  HMMA.16816.F32 R84, R4.reuse, R40, R116 ;  /* 0x000000280454723c */ /* 0x040ff00000001874 */
[----:B------:R-:W-:Y:S07]  /*13d60*/  HMMA.16816.F32 R108, R4, R42, R108 ;  /* 0x0000002a046c723c */ /* 0x000fee000000186c */
[----:B------:R-:W-:-:S02]  /*13d70*/  HSET2.LE.AND R5, R0, R114, PT ;  /* 0x0000007200057233 */ /* 0x000fc40003803000 */
[--C-:B------:R-:W-:Y:S01]  /*13d80*/  HSET2.LE.AND R7, R2, R114.reuse, PT ;  /* 0x0000007202077233 */ /* 0x100fe20003803000 */
[----:B---3--:R-:W-:Y:S01]  /*13d90*/  F2FP.PACK_AB R2, R32, R27 ;  /* 0x0000001b2002723e */ /* 0x008fe200000000ff */
[----:B------:R-:W-:Y:S01]  /*13da0*/  HSET2.LE.AND R0, R8, R114, PT ;  /* 0x0000007208007233 */ /* 0x000fe20003803000 */
[----:B------:R-:W-:Y:S01]  /*13db0*/  IMAD.MOV.U32 R134, RZ, RZ, R59 ;  /* 0x000000ffff867224 */ /* 0x000fe200078e003b */
[----:B----4-:R-:W-:-:S03]  /*13dc0*/  F2FP.PACK_AB R4, R24, R25 ;  /* 0x000000191804723e */ /* 0x010fc600000000ff */
[----:B------:R-:W-:Y:S01]  /*13dd0*/  LOP3.LUT R92, R0, R2, RZ, 0xc0, !PT ;  /* 0x00000002005c7212 */ /* 0x000fe200078ec0ff */
[----:B------:R-:W-:Y:S01]  /*13de0*/  FFMA.FTZ R0, R152, c[0x0][0x23c], -R31 ;  /* 0x00008f0098007a23 */ /* 0x000fe2000001081f */
[----:B------:R-:W-:Y:S01]  /*13df0*/  LOP3.LUT R2, R15, UR8, R46, 0x96, !PT ;  /* 0x000000080f027c12 */ /* 0x000fe2000f8e962e */
[----:B------:R-:W-:Y:S01]  /*13e00*/  IMAD.MOV.U32 R212, RZ, RZ, R57 ;  /* 0x000000ffffd47224 */ /* 0x000fe200078e0039 */
[----:B------:R-:W-:Y:S01]  /*13e10*/  F2FP.PACK_AB R6, R26, R33 ;  /* 0x000000211a06723e */ /* 0x000fe200000000ff */
[----:B------:R-:W-:Y:S01]  /*13e20*/  IMAD.MOV.U32 R57, RZ, RZ, R93 ;  /* 0x000000ffff397224 */ /* 0x000fe200078e005d */
[----:B------:R-:W-:Y:S01]  /*13e30*/  LOP3.LUT R93, R3, R4, RZ, 0xc0, !PT ;  /* 0x00000004035d7212 */ /* 0x000fe200078ec0ff */
[----:B------:R-:W-:Y:S01]  /*13e40*/  IMAD.MOV.U32 R17, RZ, RZ, R134 ;  /* 0x000000ffff117224 */ /* 0x000fe200078e0086 */
[----:B------:R3:W-:Y:S01]  /*13e50*/  MUFU.EX2 R20, R0 ;  /* 0x0000000000147308 */ /* 0x0007e20000000800 */
[----:B------:R-:W-:Y:S01]  /*13e60*/  IMAD.MOV.U32 R95, RZ, RZ, R221 ;  /* 0x000000ffff5f7224 */ /* 0x000fe200078e00dd */
[----:B--2---:R-:W-:Y:S01]  /*13e70*/  F2FP.PACK_AB R8, R22, R23 ;  /* 0x000000171608723e */ /* 0x004fe200000000ff */
[----:B------:R-:W-:Y:S01]  /*13e80*/  IMAD.WIDE.U32 R2, R2, -0x2daee0ad, RZ ;  /* 0xd2511f5302027825 */ /* 0x000fe200078e00ff */
[----:B------:R-:W-:Y:S03]  /*13e90*/  LDSM.16.MT88.4 R12, [R218+0xbc00] ;  /* 0x00bc0000da0c783b */ /* 0x000fe60000004200 */
[----:B------:R-:W-:Y:S01]  /*13ea0*/  FFMA.FTZ R4, R45, c[0x0][0x23c], -R31 ;  /* 0x00008f002d047a23 */ /* 0x000fe2000001081f */
[----:B------:R2:W5:Y:S01]  /*13eb0*/  LDL.LU R221, [R1+0x8c] ;  /* 0x00008c0001dd7983 */ /* 0x0005620000300800 */
[----:B------:R-:W-:Y:S01]  /*13ec0*/  IMAD.MOV.U32 R135, RZ, RZ, R58 ;  /* 0x000000ffff877224 */ /* 0x000fe200078e003a */
[----:B------:R-:W-:Y:S01]  /*13ed0*/  MOV R58, R94 ;  /* 0x0000005e003a7202 */ /* 0x000fe20000000f00 */
[----:B------:R-:W-:-:S02]  /*13ee0*/  IMAD.MOV.U32 R59, RZ, RZ, R95 ;  /* 0x000000ffff3b7224 */ /* 0x000fc400078e005f */
[----:B---3--:R-:W-:Y:S01]  /*13ef0*/  FFMA.FTZ R0, R83, c[0x0][0x23c], -R31 ;  /* 0x00008f0053007a23 */ /* 0x008fe2000001081f */
[----:B------:R-:W-:Y:S01]  /*13f00*/  LOP3.LUT R94, R5, R6, RZ, 0xc0, !PT ;  /* 0x00000006055e7212 */ /* 0x000fe200078ec0ff */
[----:B------:R-:W-:Y:S01]  /*13f10*/  IMAD.MOV.U32 R45, RZ, RZ, R17 ;  /* 0x000000ffff2d7224 */ /* 0x000fe200078e0011 */
[----:B------:R-:W-:Y:S01]  /*13f20*/  LOP3.LUT R95, R7, R8, RZ, 0xc0, !PT ;  /* 0x00000008075f7212 */ /* 0x000fe200078ec0ff */
[----:B------:R3:W-:Y:S01]  /*13f30*/  MUFU.EX2 R19, R0 ;  /* 0x0000000000137308 */ /* 0x0007e20000000800 */
[----:B------:R-:W-:Y:S01]  /*13f40*/  LOP3.LUT R6, R2, 0xff, RZ, 0xc0, !PT ;  /* 0x000000ff02067812 */ /* 0x000fe200078ec0ff */
[----:B------:R-:W-:Y:S01]  /*13f50*/  IMAD.MOV.U32 R16, RZ, RZ, R154 ;  /* 0x000000ffff107224 */ /* 0x000fe200078e009a */
[----:B------:R-:W-:Y:S01]  /*13f60*/  SHF.R.U32.HI R7, RZ, 0x18, R2 ;  /* 0x00000018ff077819 */ /* 0x000fe20000011602 */
[----:B------:R-:W-:Y:S01]  /*13f70*/  IMAD.MOV.U32 R50, RZ, RZ, R153 ;  /* 0x000000ffff327224 */ /* 0x000fe200078e0099 */
[----:B------:R2:W5:Y:S03]  /*13f80*/  LDL.LU R220, [R1+0x88] ;  /* 0x0000880001dc7983 */ /* 0x0005660000300800 */
[----:B------:R4:W-:Y:S01]  /*13f90*/  MUFU.EX2 R17, R4 ;  /* 0x0000000400117308 */ /* 0x0009e20000000800 */
[----:B------:R-:W-:-:S02]  /*13fa0*/  IMAD.MOV.U32 R28, RZ, RZ, R155 ;  /* 0x000000ffff1c7224 */ /* 0x000fc400078e009b */
[----:B------:R-:W-:Y:S02]  /*13fb0*/  IMAD.MOV.U32 R18, RZ, RZ, R133 ;  /* 0x000000ffff127224 */ /* 0x000fe400078e0085 */
[----:B------:R-:W-:Y:S01]  /*13fc0*/  IMAD.MOV.U32 R21, RZ, RZ, R132 ;  /* 0x000000ffff157224 */ /* 0x000fe200078e0084 */
[----:B-1----:R-:W-:Y:S01]  /*13fd0*/  HMMA.16816.F32 R116, R92, R124, R96 ;  /* 0x0000007c5c74723c */ /* 0x002fe20000001860 */
[----:B---3--:R-:W-:Y:S01]  /*13fe0*/  LOP3.LUT R0, R3, UR18, R52, 0x96, !PT ;  /* 0x0000001203007c12 */ /* 0x008fe2000f8e9634 */
[----:B------:R-:W-:Y:S01]  /*13ff0*/  IMAD.MOV.U32 R154, RZ, RZ, R81 ;  /* 0x000000ffff9a7224 */ /* 0x000fe200078e0051 */
[----:B------:R-:W-:Y:S01]  /*14000*/  LOP3.LUT R3, R2, 0xffff, RZ, 0xc0, !PT ;  /* 0x0000ffff02037812 */ /* 0x000fe200078ec0ff */
[----:B------:R-:W-:Y:S01]  /*14010*/  FFMA.FTZ R5, R50, c[0x0][0x23c], -R31 ;  /* 0x00008f0032057a23 */ /* 0x000fe2000001081f */
[----:B------:R2:W5:Y:S01]  /*14020*/  LDL.LU R219, [R1+0x84] ;  /* 0x0000840001db7983 */ /* 0x0005620000300800 */
[----:B----4-:R-:W-:Y:S01]  /*14030*/  SHF.R.U32.HI R4, RZ, 0x10, R2 ;  /* 0x00000010ff047819 */ /* 0x010fe20000011602 */
[----:B------:R-:W-:Y:S01]  /*14040*/  FFMA.FTZ R2, R167, c[0x0][0x23c], -R30 ;  /* 0x00008f00a7027a23 */ /* 0x000fe2000001081e */
[----:B------:R-:W-:Y:S01]  /*14050*/  SHF.R.U32.HI R3, RZ, 0x8, R3 ;  /* 0x00000008ff037819 */ /* 0x000fe20000011603 */
[----:B------:R-:W-:Y:S01]  /*14060*/  IMAD.MOV.U32 R112, RZ, RZ, R28 ;  /* 0x000000ffff707224 */ /* 0x000fe200078e001c */
[----:B------:R2:W5:Y:S01]  /*14070*/  LDL.LU R217, [R1+0x80] ;  /* 0x0000800001d97983 */ /* 0x0005620000300800 */
[----:B------:R1:W-:Y:S01]  /*14080*/  MUFU.EX2 R10, R2 ;  /* 0x00000002000a7308 */ /* 0x0003e20000000800 */
[----:B------:R-:W-:Y:S01]  /*14090*/  IMAD.MOV.U32 R113, RZ, RZ, R154 ;  /* 0x000000ffff717224 */ /* 0x000fe200078e009a */
[----:B------:R-:W-:Y:S01]  /*140a0*/  PRMT R8, R6, 0x5410, R3 ;  /* 0x0000541006087816 */ /* 0x000fe20000000003 */
[----:B------:R-:W-:-:S02]  /*140b0*/  IMAD.MOV.U32 R48, RZ, RZ, R18 ;  /* 0x000000ffff307224 */ /* 0x000fc400078e0012 */
[----:B------:R-:W-:-:S03]  /*140c0*/  FFMA.FTZ R3, R112, c[0x0][0x23c], -R30 ;  /* 0x00008f0070037a23 */ /* 0x000fc6000001081e */
[----:B------:R3:W4:Y:S01]  /*140d0*/  MUFU.EX2 R18, R5 ;  /* 0x0000000500127308 */ /* 0x0007220000000800 */
[----:B-1----:R-:W-:-:S07]  /*140e0*/  FFMA.FTZ R2, R16, c[0x0][0x23c], -R30 ;  /* 0x00008f0010027a23 */ /* 0x002fce000001081e */
[----:B------:R1:W-:Y:S01]  /*140f0*/  MUFU.EX2 R16, R2 ;  /* 0x0000000200107308 */ /* 0x0003e20000000800 */
[----:B---3--:R-:W-:-:S07]  /*14100*/  FFMA.FTZ R5, R113, c[0x0][0x23c], -R30 ;  /* 0x00008f0071057a23 */ /* 0x008fce000001081e */
[----:B------:R3:W-:Y:S01]  /*14110*/  MUFU.EX2 R11, R3 ;  /* 0x00000003000b7308 */ /* 0x0007e20000000800 */
[----:B-1----:R-:W-:-:S04]  /*14120*/  LOP3.LUT R2, R4, 0xff, RZ, 0xc0, !PT ;  /* 0x000000ff04027812 */ /* 0x002fc800078ec0ff */
[----:B------:R-:W-:Y:S02]  /*14130*/  PRMT R6, R2, 0x5410, R7 ;  /* 0x0000541002067816 */ /* 0x000fe40000000007 */
[C---:B------:R-:W-:Y:S01]  /*14140*/  LOP3.LUT R2, R0.reuse, 0xffff, RZ, 0xc0, !PT ;  /* 0x0000ffff00027812 */ /* 0x040fe200078ec0ff */
[----:B------:R1:W1:Y:S01]  /*14150*/  MUFU.EX2 R9, R5 ;  /* 0x0000000500097308 */ /* 0x0002620000000800 */
[--C-:B---3--:R-:W-:Y:S02]  /*14160*/  SHF.R.U32.HI R3, RZ, 0x10, R0.reuse ;  /* 0x00000010ff037819 */ /* 0x108fe40000011600 */
[----:B------:R-:W-:Y:S02]  /*14170*/  LOP3.LUT R4, R0, 0xff, RZ, 0xc0, !PT ;  /* 0x000000ff00047812 */ /* 0x000fe400078ec0ff */
[----:B------:R-:W-:Y:S02]  /*14180*/  SHF.R.U32.HI R7, RZ, 0x18, R0 ;  /* 0x00000018ff077819 */ /* 0x000fe40000011600 */
[----:B------:R-:W-:-:S02]  /*14190*/  SHF.R.U32.HI R0, RZ, 0x8, R2 ;  /* 0x00000008ff007819 */ /* 0x000fc40000011602 */
[----:B------:R-:W-:Y:S02]  /*141a0*/  LOP3.LUT R3, R3, 0xff, RZ, 0xc0, !PT ;  /* 0x000000ff03037812 */ /* 0x000fe400078ec0ff */
[----:B------:R-:W-:Y:S01]  /*141b0*/  PRMT R2, R4, 0x5410, R0 ;  /* 0x0000541004027816 */ /* 0x000fe20000000000 */
[--C-:B------:R-:W-:Y:S01]  /*141c0*/  HSET2.LE.AND R0, R8, R114.reuse, PT ;  /* 0x0000007208007233 */ /* 0x100fe20003803000 */
[----:B------:R-:W-:Y:S01]  /*141d0*/  PRMT R7, R3, 0x5410, R7 ;  /* 0x0000541003077816 */ /* 0x000fe20000000007 */
[----:B------:R-:W-:Y:S02]  /*141e0*/  IMAD.MOV.U32 R155, RZ, RZ, R82 ;  /* 0x000000ffff9b7224 */ /* 0x000fe400078e0052 */
[--C-:B-1----:R-:W-:Y:S01]  /*141f0*/  HSET2.LE.AND R5, R2, R114.reuse, PT ;  /* 0x0000007202057233 */ /* 0x102fe20003803000 */
[----:B----4-:R-:W-:Y:S01]  /*14200*/  F2FP.PACK_AB R2, R18, R17 ;  /* 0x000000111202723e */ /* 0x010fe200000000ff */
[----:B------:R-:W-:Y:S01]  /*14210*/  IMAD.MOV.U32 R152, RZ, RZ, R135 ;  /* 0x000000ffff987224 */ /* 0x000fe200078e0087 */
[--C-:B------:R-:W-:Y:S01]  /*14220*/  HSET2.LE.AND R7, R7, R114.reuse, PT ;  /* 0x0000007207077233 */ /* 0x100fe20003803000 */
[----:B------:R-:W-:Y:S01]  /*14230*/  IMAD.MOV.U32 R153, RZ, RZ, R212 ;  /* 0x000000ffff997224 */ /* 0x000fe200078e00d4 */
[----:B------:R-:W-:Y:S01]  /*14240*/  LOP3.LUT R98, R0, R2, RZ, 0xc0, !PT ;  /* 0x0000000200627212 */ /* 0x000fe200078ec0ff */
[----:B------:R-:W-:Y:S01]  /*14250*/  IMAD.MOV.U32 R244, RZ, RZ, R155 ;  /* 0x000000fffff47224 */ /* 0x000fe200078e009b */
[----:B------:R-:W-:Y:S01]  /*14260*/  HSET2.LE.AND R3, R6, R114, PT ;  /* 0x0000007206037233 */ /* 0x000fe20003803000 */
[----:B------:R-:W-:Y:S01]  /*14270*/  IMAD.MOV.U32 R115, RZ, RZ, R164 ;  /* 0x000000ffff737224 */ /* 0x000fe200078e00a4 */
[----:B------:R-:W-:Y:S01]  /*14280*/  F2FP.PACK_AB R0, R9, R10 ;  /* 0x0000000a0900723e */ /* 0x000fe200000000ff */
[----:B------:R-:W-:Y:S01]  /*14290*/  IMAD.MOV.U32 R246, RZ, RZ, R21 ;  /* 0x000000fffff67224 */ /* 0x000fe200078e0015 */
[----:B------:R-:W-:Y:S01]  /*142a0*/  F2FP.PACK_AB R4, R11, R16 ;  /* 0x000000100b04723e */ /* 0x000fe200000000ff */
[----:B------:R-:W-:-:S02]  /*142b0*/  IMAD.MOV.U32 R50, RZ, RZ, R152 ;  /* 0x000000ffff327224 */ /* 0x000fc400078e0098 */
[----:B------:R-:W-:Y:S01]  /*142c0*/  FFMA.FTZ R21, R166, R100, R165 ;  /* 0x00000064a6157223 */ /* 0x000fe200000100a5 */
[----:B------:R-:W-:Y:S01]  /*142d0*/  LOP3.LUT R97, R7, R0, RZ, 0xc0, !PT ;  /* 0x0000000007617212 */ /* 0x000fe200078ec0ff */
[----:B------:R-:W-:Y:S02]  /*142e0*/  IMAD.MOV.U32 R28, RZ, RZ, R153 ;  /* 0x000000ffff1c7224 */ /* 0x000fe400078e0099 */
[----:B------:R-:W-:Y:S01]  /*142f0*/  FFMA.FTZ R8, R244, R101, R115 ;  /* 0x00000065f4087223 */ /* 0x000fe20000010073 */
[----:B------:R-:W-:Y:S01]  /*14300*/  F2FP.PACK_AB R6, R19, R20 ;  /* 0x000000141306723e */ /* 0x000fe200000000ff */
[----:B------:R-:W-:Y:S01]  /*14310*/  FFMA.FTZ R2, R246, R107, R48 ;  /* 0x0000006bf6027223 */ /* 0x000fe20000010030 */
[----:B------:R-:W-:Y:S01]  /*14320*/  LOP3.LUT R99, R3, R4, RZ, 0xc0, !PT ;  /* 0x0000000403637212 */ /* 0x000fe200078ec0ff */
[----:B------:R-:W-:Y:S02]  /*14330*/  FFMA.FTZ R0, R45, R106, R251 ;  /* 0x0000006a2d007223 */ /* 0x000fe400000100fb */
[----:B------:R-:W-:-:S02]  /*14340*/  FADD.FTZ R3, R50, R21 ;  /* 0x0000001532037221 */ /* 0x000fc40000010000 */
[----:B------:R-:W-:Y:S02]  /*14350*/  IMAD.MOV.U32 R212, RZ, RZ, R80 ;  /* 0x000000ffffd47224 */ /* 0x000fe400078e0050 */
[----:B------:R-:W-:Y:S01]  /*14360*/  FADD.FTZ R4, R28, R8 ;  /* 0x000000081c047221 */ /* 0x000fe20000010000 */
[----:B------:R-:W-:Y:S01]  /*14370*/  LOP3.LUT R96, R5, R6, RZ, 0xc0, !PT ;  /* 0x0000000605607212 */ /* 0x000fe200078ec0ff */
[----:B------:R-:W-:Y:S01]  /*14380*/  FADD.FTZ R2, R34, R2 ;  /* 0x0000000222027221 */ /* 0x000fe20000010000 */
[----:B------:R-:W1:Y:S01]  /*14390*/  LDSM.16.MT88.4 R80, [R216+0xbc00] ;  /* 0x00bc0000d850783b */ /* 0x000e620000004200 */
        /* <DEDUP_REMOVED lines=61> */
[----:B------:R-:W-:Y:S03]  /*14770*/  HMMA.16816.F32 R136, R92, R142, R136 ;  /* 0x0000008e5c88723c */ /* 0x000fe60000001888 */
[----:B------:R2:W-:Y:S05]  /*14780*/  STL [R1+0x54], R0 ;  /* 0x0000540001007387 */ /* 0x0005ea0000100800 */
[----:B------:R-:W-:Y:S08]  /*14790*/  HMMA.16816.F32 R128, R96, R140, R128 ;  /* 0x0000008c6080723c */ /* 0x000ff00000001880 */
[C---:B------:R-:W-:Y:S08]  /*147a0*/  HMMA.16816.F32 R152, R92.reuse, R158, R76 ;  /* 0x0000009e5c98723c */ /* 0x040ff0000000184c */
[----:B------:R-:W-:Y:S08]  /*147b0*/  HMMA.16816.F32 R164, R92, R172, R72 ;  /* 0x000000ac5ca4723c */ /* 0x000ff00000001848 */
[----:B------:R-:W-:Y:S08]  /*147c0*/  HMMA.16816.F32 R140, R96, R142, R144 ;  /* 0x0000008e608c723c */ /* 0x000ff00000001890 */
[C---:B------:R-:W-:Y:S08]  /*147d0*/  HMMA.16816.F32 R120, R92.reuse, R126, R120 ;  /* 0x0000007e5c78723c */ /* 0x040ff00000001878 */
[C---:B------:R-:W-:Y:S08]  /*147e0*/  HMMA.16816.F32 R148, R92.reuse, R156, R148 ;  /* 0x0000009c5c94723c */ /* 0x040ff00000001894 */
[C---:B------:R-:W-:Y:S08]  /*147f0*/  HMMA.16816.F32 R168, R92.reuse, R174, R168 ;  /* 0x000000ae5ca8723c */ /* 0x040ff000000018a8 */
[C---:B-1----:R-:W-:Y:S08]  /*14800*/  HMMA.16816.F32 R72, R92.reuse, R80, R192 ;  /* 0x000000505c48723c */ /* 0x042ff000000018c0 */
        /* <DEDUP_REMOVED lines=13> */
[----:B------:R-:W-:-:S07]  /*148e0*/  UMOV UR4, UR29 ;  /* 0x0000001d00047c82 */ /* 0x000fce0008000000 */
.L_x_390:
[----:B--2---:R-:W-:-:S06]  /*148f0*/  UISETP.GT.AND UP0, UPT, UR4, UR19, UPT ;  /* 0x000000130400728c */ /* 0x004fcc000bf04270 */
[----:B------:R-:W-:-:S13]  /*14900*/  PLOP3.LUT P0, PT, PT, PT, UP0, 0x80, 0x0 ;  /* 0x000000000000781c */ /* 0x000fda0003f0f008 */
[----:B------:R-:W-:Y:S05]  /*14910*/  @!P0 BRA `(.L_x_397) ;  /* 0x0000631000008947 */ /* 0x000fea0003800000 */
[----:B------:R-:W2:Y:S01]  /*14920*/  LDL.LU R10, [R1+0x20] ;  /* 0x00002000010a7983 */ /* 0x000ea20000300800 */
[----:B------:R-:W3:Y:S01]  /*14930*/  LDC.U8 R0, c[0x0][0x2d8] ;  /* 0x0000b600ff007b82 */ /* 0x000ee20000000000 */
[----:B------:R-:W-:Y:S01]  /*14940*/  IMAD.MOV.U32 R100, RZ, RZ, R104 ;  /* 0x000000ffff647224 */ /* 0x000fe200078e0068 */
[----:B------:R-:W-:Y:S01]  /*14950*/  MOV R107, R102 ;  /* 0x00000066006b7202 */ /* 0x000fe20000000f00 */
[----:B------:R-:W4:Y:S01]  /*14960*/  LDL.64 R14, [R1+0x60] ;  /* 0x00006000010e7983 */ /* 0x000f220000100a00 */
[----:B-1----:R-:W-:Y:S02]  /*14970*/  IMAD.MOV.U32 R3, RZ, RZ, R105 ;  /* 0x000000ffff037224 */ /* 0x002fe400078e0069 */
[----:B------:R-:W-:Y:S01]  /*14980*/  IMAD.MOV.U32 R106, RZ, RZ, R103 ;  /* 0x000000ffff6a7224 */ /* 0x000fe200078e0067 */
[----:B------:R-:W2:Y:S04]  /*14990*/  LDL R12, [R1+0x78] ;  /* 0x00007800010c7983 */ /* 0x000ea80000100800 */
[----:B------:R-:W2:Y:S04]  /*149a0*/  LDL R9, [R1+0x7c] ;  /* 0x00007c0001097983 */ /* 0x000ea80000100800 */
[----:B------:R-:W2:Y:S04]  /*149b0*/  LDL.LU R2, [R1+0x4] ;  /* 0x0000040001027983 */ /* 0x000ea80000300800 */
[----:B------:R-:W2:Y:S04]  /*149c0*/  LDL.LU R8, [R1+0x18] ;  /* 0x0000180001087983 */ /* 0x000ea80000300800 */
[----:B------:R-:W2:Y:S01]  /*149d0*/  LDL.LU.64 R6, [R1+0x10] ;  /* 0x0000100001067983 */ /* 0x000ea20000300a00 */
[----:B---3--:R-:W-:-:S03]  /*149e0*/  PRMT R0, R0, 0x7054, R0 ;  /* 0x0000705400007816 */ /* 0x008fc60000000000 */
[----:B------:R-:W3:Y:S04]  /*149f0*/  LDL.LU.64 R4, [R1+0x58] ;  /* 0x0000580001047983 */ /* 0x000ee80000300a00 */
[----:B------:R-:W3:Y:S01]  /*14a00*/  LDL.LU R11, [R1+0x8] ;  /* 0x00000800010b7983 */ /* 0x000ee20000300800 */
[----:B----4-:R-:W-:Y:S02]  /*14a10*/  MOV R16, R14 ;  /* 0x0000000e00107202 */ /* 0x010fe40000000f00 */
[----:B--2---:R-:W-:Y:S02]  /*14a20*/  MOV R14, R12 ;  /* 0x0000000c000e7202 */ /* 0x004fe40000000f00 */
[----:B------:R-:W-:Y:S01]  /*14a30*/  ISETP.GE.AND P4, PT, R9, c[0x0][0x220], PT ;  /* 0x0000880009007a0c */ /* 0x000fe20003f86270 */
[----:B---3--:R-:W-:-:S04]  /*14a40*/  IMAD.WIDE.U32 R12, R11, -0x326172a9, RZ ;  /* 0xcd9e8d570b0c7825 */ /* 0x008fc800078e00ff */
[----:B------:R-:W-:Y:S01]  /*14a50*/  IMAD.WIDE.U32 R10, R10, -0x326172a9, RZ ;  /* 0xcd9e8d570a0a7825 */ /* 0x000fe200078e00ff */
[-C--:B------:R-:W-:Y:S01]  /*14a60*/  LOP3.LUT R0, R13, R2.reuse, RZ, 0x3c, !PT ;  /* 0x000000020d007212 */ /* 0x080fe200078e3cff */
[----:B------:R1:W-:Y:S03]  /*14a70*/  STL.64 [R1+0x40], R12 ;  /* 0x0000400c01007387 */ /* 0x0003e60000100a00 */
[----:B------:R-:W-:Y:S01]  /*14a80*/  LOP3.LUT R2, R11, R2, RZ, 0x3c, !PT ;  /* 0x000000020b027212 */ /* 0x000fe200078e3cff */
[----:B------:R2:W-:Y:S01]  /*14a90*/  STL.64 [R1+0x38], R10 ;  /* 0x0000380a01007387 */ /* 0x0005e20000100a00 */
[----:B------:R-:W-:Y:S01]  /*14aa0*/  MOV R5, R7 ;  /* 0x0000000700057202 */ /* 0x000fe20000000f00 */
[----:B-1----:R-:W-:-:S04]  /*14ab0*/  IMAD.WIDE.U32 R12, R8, -0x2daee0ad, RZ ;  /* 0xd2511f53080c7825 */ /* 0x002fc800078e00ff */
[----:B--2---:R-:W-:Y:S01]  /*14ac0*/  IMAD.WIDE.U32 R10, R0, -0x2daee0ad, RZ ;  /* 0xd2511f53000a7825 */ /* 0x004fe200078e00ff */
[----:B------:R1:W-:Y:S03]  /*14ad0*/  STL.64 [R1+0x20], R12 ;  /* 0x0000200c01007387 */ /* 0x0003e60000100a00 */
[----:B------:R-:W-:Y:S01]  /*14ae0*/  IMAD.WIDE.U32 R8, R2, -0x2daee0ad, RZ ;  /* 0xd2511f5302087825 */ /* 0x000fe200078e00ff */
[----:B------:R1:W-:Y:S04]  /*14af0*/  STL.64 [R1+0x30], R10 ;  /* 0x0000300a01007387 */ /* 0x0003e80000100a00 */
[----:B------:R1:W-:Y:S04]  /*14b00*/  STL.64 [R1+0x58], R4 ;  /* 0x0000580401007387 */ /* 0x0003e80000100a00 */
[----:B------:R1:W-:Y:S01]  /*14b10*/  STL.64 [R1+0x28], R8 ;  /* 0x0000280801007387 */ /* 0x0003e20000100a00 */
[----:B------:R-:W-:Y:S01]  /*14b20*/  IMAD.MOV.U32 R17, RZ, RZ, R15 ;  /* 0x000000ffff117224 */ /* 0x000fe200078e000f */
[----:B------:R-:W-:-:S02]  /*14b30*/  ISETP.GE.AND P6, PT, R16, c[0x0][0x220], PT ;  /* 0x0000880010007a0c */ /* 0x000fc40003fc6270 */
[----:B------:R-:W-:Y:S01]  /*14b40*/  ISETP.GE.AND P5, PT, R14, c[0x0][0x220], PT ;  /* 0x000088000e007a0c */ /* 0x000fe20003fa6270 */
[----:B------:R-:W-:Y:S05]  /*14b50*/  BRA `(.L_x_398) ;  /* 0x000003e000007947 */ /* 0x000fea0003800000 */
.L_x_400:
[----:B------:R-:W2:Y:S01]  /*14b60*/  LDL.64 R232, [R1+0x70] ;  /* 0x0000700001e87983 */ /* 0x000ea20000100a00 */
[----:B------:R-:W-:Y:S03]  /*14b70*/  UIADD3 UR35, UR4, -0x2, URZ ;  /* 0xfffffffe04237890 */ /* 0x000fe6000fffe03f */
[----:B------:R-:W3:Y:S01]  /*14b80*/  LDL.64 R104, [R1+0x68] ;  /* 0x0000680001687983 */ /* 0x000ee20000100a00 */
[----:B------:R-:W-:Y:S02]  /*14b90*/  USHF.R.S32.HI UR34, URZ, 0x1f, UR35 ;  /* 0x0000001f3f227899 */ /* 0x000fe40008011423 */
[----:B------:R-:W-:Y:S01]  /*14ba0*/  ULDC.64 UR4, c[0x0][0x198] ;  /* 0x0000660000047ab9 */ /* 0x000fe20000000a00 */
[----:B------:R1:W-:Y:S01]  /*14bb0*/  @P6 STS [R222+0x6000], RZ ;  /* 0x006000ffde006388 */ /* 0x0003e20000000800 */
[----:B------:R-:W-:Y:S02]  /*14bc0*/  UIMAD UR34, UR34, UR4, URZ ;  /* 0x00000004222272a4 */ /* 0x000fe4000f8e023f */
[----:B------:R-:W-:Y:S01]  /*14bd0*/  UIMAD.WIDE.U32 UR36, UR35, UR4, URZ ;  /* 0x00000004232472a5 */ /* 0x000fe2000f8e003f */
[----:B------:R1:W-:Y:S01]  /*14be0*/  @P6 STS [R222+0x6004], RZ ;  /* 0x006004ffde006388 */ /* 0x0003e20000000800 */
[----:B------:R-:W-:Y:S03]  /*14bf0*/  UIMAD UR34, UR35, UR5, UR34 ;  /* 0x00000005232272a4 */ /* 0x000fe6000f8e0222 */
[----:B------:R1:W-:Y:S01]  /*14c00*/  @P6 STS.64 [R222+0x6008], RZ ;  /* 0x006008ffde006388 */ /* 0x0003e20000000a00 */
[----:B------:R-:W-:Y:S01]  /*14c10*/  UIADD3 UR34, UR37, UR34, URZ ;  /* 0x0000002225227290 */ /* 0x000fe2000fffe03f */
[----:B------:R-:W-:Y:S02]  /*14c20*/  IMAD.U32 R0, RZ, RZ, UR36 ;  /* 0x00000024ff007e24 */ /* 0x000fe4000f8e00ff */
[----:B------:R-:W-:Y:S03]  /*14c30*/  IMAD.U32 R102, RZ, RZ, UR36 ;  /* 0x00000024ff667e24 */ /* 0x000fe6000f8e00ff */
[----:B------:R-:W-:Y:S01]  /*14c40*/  IMAD.U32 R101, RZ, RZ, UR34 ;  /* 0x00000022ff657e24 */ /* 0x000fe2000f8e00ff */
        /* <DEDUP_REMOVED lines=47> */
.L_x_398:
[----:B-1----:R-:W2:Y:S01]  /*14f40*/  LDL.64 R4, [R1+0x58] ;  /* 0x0000580001047983 */ /* 0x002ea20000100a00 */
[----:B------:R-:W-:Y:S04]  /*14f50*/  DEPBAR.LE SB0, 0x0 ;  /* 0x000080000000791a */ /* 0x000fe80000000000 */
[----:B------:R-:W-:Y:S01]  /*14f60*/  UIADD3 UR29, UR4, -0x1, URZ ;  /* 0xffffffff041d7890 */ /* 0x000fe2000fffe03f */
[----:B------:R-:W-:Y:S01]  /*14f70*/  BAR.SYNC.DEFER_BLOCKING 0x0 ;  /* 0x0000000000007b1d */ /* 0x000fe20000010000 */
[----:B------:R-:W-:Y:S02]  /*14f80*/  IMAD.U32 R0, RZ, RZ, UR21 ;  /* 0x00000015ff007e24 */ /* 0x000fe4000f8e00ff */
[----:B------:R-:W-:Y:S02]  /*14f90*/  USHF.R.S32.HI UR34, URZ, 0x1f, UR29 ;  /* 0x0000001f3f227899 */ /* 0x000fe4000801141d */
[----:B------:R-:W-:Y:S02]  /*14fa0*/  UIMAD UR5, UR20, UR29, URZ ;  /* 0x0000001d140572a4 */ /* 0x000fe4000f8e023f */
[----:B------:R-:W-:Y:S02]  /*14fb0*/  UISETP.GT.AND UP0, UPT, UR29, UR19, UPT ;  /* 0x000000131d00728c */ /* 0x000fe4000bf04270 */
[----:B------:R-:W-:Y:S01]  /*14fc0*/  UIMAD UR5, UR34, UR21, UR5 ;  /* 0x00000015220572a4 */ /* 0x000fe2000f8e0205 */
[----:B-----5:R-:W-:Y:S06]  /*14fd0*/  @P6 STS [R222+0x9000], RZ ;  /* 0x009000ffde006388 */ /* 0x020fec0000000800 */
[----:B------:R-:W-:Y:S06]  /*14fe0*/  @P6 STS [R222+0x9004], RZ ;  /* 0x009004ffde006388 */ /* 0x000fec0000000800 */
[----:B------:R-:W-:Y:S01]  /*14ff0*/  @P6 STS.64 [R222+0x9008], RZ ;  /* 0x009008ffde006388 */ /* 0x000fe20000000a00 */
[----:B--2---:R-:W-:Y:S05]  /*15000*/  IMAD.WIDE.U32 R4, R0, UR29, R4 ;  /* 0x0000001d00047c25 */ /* 0x004fea000f8e0004 */
[C---:B------:R-:W-:Y:S02]  /*15010*/  @!P6 LEA R16, P1, R4.reuse, c[0x0][0x170], 0x1 ;  /* 0x00005c000410ea11 */ /* 0x040fe400078208ff */
[----:B------:R-:W-:Y:S02]  /*15020*/  IADD3 R2, R5, UR5, RZ ;  /* 0x0000000505027c10 */ /* 0x000fe4000fffe0ff */
        /* <DEDUP_REMOVED lines=22> */
[----:B------:R-:W-:Y:S02]  /*15190*/  @!P4 LEA.HI.X R7, R0, c[0x0][0x174], R5, 0x1, P0 ;  /* 0x00005d000007ca11 */ /* 0x000fe400000f0c05 */
[----:B------:R-:W-:Y:S03]  /*151a0*/  PLOP3.LUT P0, PT, PT, PT, UP0, 0x80, 0x0 ;  /* 0x000000000000781c */ /* 0x000fe60003f0f008 */
        /* <DEDUP_REMOVED lines=24> */
[----:B------:R-:W1:Y:S06]  /*15330*/  LDSM.16.M88.4 R48, [R217+0x6800] ;  /* 0x00680000d930783b */ /* 0x000e6c0000000200 */
        /* <DEDUP_REMOVED lines=130> */
.L_x_399:
[----:B------:R-:W2:Y:S01]  /*15b60*/  S2R R2, SR_TID.X ;  /* 0x0000000000027919 */ /* 0x000ea20000002100 */
[----:B------:R-:W-:Y:S01]  /*15b70*/  IMAD.U32 R0, RZ, RZ, UR29 ;  /* 0x0000001dff007e24 */ /* 0x000fe2000f8e00ff */
[----:B------:R-:W-:Y:S02]  /*15b80*/  USHF.L.U32 UR4, UR29, 0x1, URZ ;  /* 0x000000011d047899 */ /* 0x000fe4000800063f */
[----:B------:R-:W-:Y:S04]  /*15b90*/  UISETP.GT.AND UP0, UPT, UR29, UR19, UPT ;  /* 0x000000131d00728c */ /* 0x000fe8000bf04270 */
[----:B------:R-:W-:Y:S04]  /*15ba0*/  STL [R1+0x90], R222 ;  /* 0x000090de01007387 */ /* 0x000fe80000100800 */
[----:B------:R-:W-:Y:S04]  /*15bb0*/  STL [R1+0x8c], R221 ;  /* 0x00008cdd01007387 */ /* 0x000fe80000100800 */
[----:B------:R-:W-:Y:S04]  /*15bc0*/  STL [R1+0x88], R220 ;  /* 0x000088dc01007387 */ /* 0x000fe80000100800 */
[----:B------:R-:W-:Y:S01]  /*15bd0*/  STL [R1+0x84], R219 ;  /* 0x000084db01007387 */ /* 0x000fe20000100800 */
[----:B--2---:R-:W-:Y:S03]  /*15be0*/  IMAD.SHL.U32 R2, R2, 0x2, RZ ;  /* 0x0000000202027824 */ /* 0x004fe600078e00ff */
[----:B------:R2:W-:Y:S02]  /*15bf0*/  STL [R1+0x80], R217 ;  /* 0x000080d901007387 */ /* 0x0005e40000100800 */
[----:B------:R-:W-:Y:S02]  /*15c00*/  LOP3.LUT R2, R2, 0x6, RZ, 0xc0, !PT ;  /* 0x0000000602027812 */ /* 0x000fe400078ec0ff */
[----:B------:R-:W3:Y:S03]  /*15c10*/  LDL.64 R234, [R1+0x20] ;  /* 0x0000200001ea7983 */ /* 0x000ee60000100a00 */
[----:B------:R-:W-:Y:S03]  /*15c20*/  IMAD R0, R0, 0x40, R2 ;  /* 0x0000004000007824 */ /* 0x000fe600078e0202 */
[----:B------:R-:W-:Y:S02]  /*15c30*/  STL [R1+0x94], R226 ;  /* 0x000094e201007387 */ /* 0x000fe40000100800 */
[C---:B------:R-:W-:Y:S02]  /*15c40*/  IADD3 R2, R0.reuse, 0x1, RZ ;  /* 0x0000000100027810 */ /* 0x040fe40007ffe0ff */
[----:B------:R4:W-:Y:S01]  /*15c50*/  STL [R1+0x98], R225 ;  /* 0x000098e101007387 */ /* 0x0009e20000100800 */
[-C--:B------:R-:W-:Y:S02]  /*15c60*/  ISETP.GE.AND P3, PT, R0, R226.reuse, PT ;  /* 0x000000e20000720c */ /* 0x080fe40003f66270 */
[C---:B------:R-:W-:Y:S01]  /*15c70*/  ISETP.GE.AND P2, PT, R2.reuse, R226, PT ;  /* 0x000000e20200720c */ /* 0x040fe20003f46270 */
[----:B------:R-:W-:Y:S01]  /*15c80*/  STL [R1+0x9c], R230 ;  /* 0x00009ce601007387 */ /* 0x000fe20000100800 */
[-C--:B------:R-:W-:Y:S02]  /*15c90*/  ISETP.GE.AND P0, PT, R2, R225.reuse, PT ;  /* 0x000000e10200720c */ /* 0x080fe40003f06270 */
[C---:B------:R-:W-:Y:S02]  /*15ca0*/  ISETP.GE.AND P1, PT, R0.reuse, R225, PT ;  /* 0x000000e10000720c */ /* 0x040fe40003f26270 */
[-C--:B------:R-:W-:Y:S02]  /*15cb0*/  ISETP.GE.OR P3, PT, R0, R230.reuse, !P3 ;  /* 0x000000e60000720c */ /* 0x080fe40005f66670 */
[C---:B------:R-:W-:Y:S02]  /*15cc0*/  ISETP.GE.OR P2, PT, R2.reuse, R230, !P2 ;  /* 0x000000e60200720c */ /* 0x040fe40005746670 */
[-C--:B------:R-:W-:Y:S02]  /*15cd0*/  ISETP.GE.OR P0, PT, R2, R229.reuse, !P0 ;  /* 0x000000e50200720c */ /* 0x080fe40004706670 */
[C---:B-1----:R-:W-:Y:S02]  /*15ce0*/  IADD3 R104, R0.reuse, 0x8, RZ ;  /* 0x0000000800687810 */ /* 0x042fe40007ffe0ff */
[C---:B------:R-:W-:Y:S02]  /*15cf0*/  IADD3 R103, R0.reuse, 0x9, RZ ;  /* 0x0000000900677810 */ /* 0x040fe40007ffe0ff */
[----:B------:R-:W-:Y:S02]  /*15d00*/  ISETP.GE.OR P1, PT, R0, R229, !P1 ;  /* 0x000000e50000720c */ /* 0x000fe40004f26670 */
[----:B------:R-:W-:Y:S02]  /*15d10*/  FSEL R177, R4, -INF , !P3 ;  /* 0xff80000004b17808 */ /* 0x000fe40005800000 */
[CC--:B------:R-:W-:Y:S02]  /*15d20*/  ISETP.GE.AND P3, PT, R104.reuse, R226.reuse, PT ;  /* 0x000000e26800720c */ /* 0x0c0fe40003f66270 */
[----:B------:R-:W-:Y:S02]  /*15d30*/  FSEL R179, R5, -INF , !P2 ;  /* 0xff80000005b37808 */ /* 0x000fe40005000000 */
[----:B------:R-:W-:Y:S02]  /*15d40*/  ISETP.GE.AND P2, PT, R103, R226, PT ;  /* 0x000000e26700720c */ /* 0x000fe40003f46270 */
[----:B------:R-:W-:Y:S02]  /*15d50*/  FSEL R180, R7, -INF , !P0 ;  /* 0xff80000007b47808 */ /* 0x000fe40004000000 */
[CC--:B------:R-:W-:Y:S02]  /*15d60*/  ISETP.GE.AND P0, PT, R103.reuse, R225.reuse, PT ;  /* 0x000000e16700720c */ /* 0x0c0fe40003f06270 */
[-C--:B------:R-:W-:Y:S02]  /*15d70*/  ISETP.GE.OR P3, PT, R104, R230.reuse, !P3 ;  /* 0x000000e66800720c */ /* 0x080fe40005f66670 */
[C---:B------:R-:W-:Y:S02]  /*15d80*/  ISETP.GE.OR P2, PT, R103.reuse, R230, !P2 ;  /* 0x000000e66700720c */ /* 0x040fe40005746670 */
[----:B------:R-:W-:Y:S02]  /*15d90*/  FSEL R178, R6, -INF , !P1 ;  /* 0xff80000006b27808 */ /* 0x000fe40004800000 */
[----:B------:R-:W-:Y:S02]  /*15da0*/  ISETP.GE.AND P1, PT, R104, R225, PT ;  /* 0x000000e16800720c */ /* 0x000fe40003f26270 */
[C---:B------:R-:W-:Y:S02]  /*15db0*/  IADD3 R102, R0.reuse, 0x10, RZ ;  /* 0x0000001000667810 */ /* 0x040fe40007ffe0ff */
[----:B------:R-:W-:Y:S02]  /*15dc0*/  IADD3 R101, R0, 0x11, RZ ;  /* 0x0000001100657810 */ /* 0x000fe40007ffe0ff */
[-C--:B------:R-:W-:Y:S02]  /*15dd0*/  ISETP.GE.OR P0, PT, R103, R229.reuse, !P0 ;  /* 0x000000e56700720c */ /* 0x080fe40004706670 */
[----:B------:R-:W-:Y:S02]  /*15de0*/  ISETP.GE.OR P1, PT, R104, R229, !P1 ;  /* 0x000000e56800720c */ /* 0x000fe40004f26670 */
[----:B------:R-:W-:Y:S02]  /*15df0*/  FSEL R109, R16, -INF , !P3 ;  /* 0xff800000106d7808 */ /* 0x000fe40005800000 */
[-C--:B------:R-:W-:Y:S02]  /*15e00*/  ISETP.GE.AND P3, PT, R102, R226.reuse, PT ;  /* 0x000000e26600720c */ /* 0x080fe40003f66270 */
[----:B------:R-:W-:Y:S02]  /*15e10*/  FSEL R110, R17, -INF , !P2 ;  /* 0xff800000116e7808 */ /* 0x000fe40005000000 */
[----:B------:R-:W-:Y:S02]  /*15e20*/  ISETP.GE.AND P2, PT, R101, R226, PT ;  /* 0x000000e26500720c */ /* 0x000fe40003f46270 */
[----:B------:R-:W-:Y:S02]  /*15e30*/  FSEL R111, R19, -INF , !P0 ;  /* 0xff800000136f7808 */ /* 0x000fe40004000000 */
[C---:B------:R-:W-:Y:S02]  /*15e40*/  ISETP.GE.AND P0, PT, R101.reuse, R225, PT ;  /* 0x000000e16500720c */ /* 0x040fe40003f06270 */
[----:B------:R-:W-:Y:S02]  /*15e50*/  FSEL R176, R18, -INF , !P1 ;  /* 0xff80000012b07808 */ /* 0x000fe40004800000 */
[-C--:B------:R-:W-:Y:S02]  /*15e60*/  ISETP.GE.OR P3, PT, R102, R230.reuse, !P3 ;  /* 0x000000e66600720c */ /* 0x080fe40005f66670 */
[C---:B------:R-:W-:Y:S02]  /*15e70*/  ISETP.GE.OR P2, PT, R101.reuse, R230, !P2 ;  /* 0x000000e66500720c */ /* 0x040fe40005746670 */
[----:B------:R-:W-:Y:S02]  /*15e80*/  ISETP.GE.OR P0, PT, R101, R229, !P0 ;  /* 0x000000e56500720c */ /* 0x000fe40004706670 */
[C---:B------:R-:W-:Y:S02]  /*15e90*/  IADD3 R19, R0.reuse, 0x18, RZ ;  /* 0x0000001800137810 */ /* 0x040fe40007ffe0ff */
[----:B------:R-:W-:Y:S02]  /*15ea0*/  IADD3 R18, R0, 0x19, RZ ;  /* 0x0000001900127810 */ /* 0x000fe40007ffe0ff */
[----:B------:R-:W-:Y:S02]  /*15eb0*/  FSEL R206, R20, -INF , !P3 ;  /* 0xff80000014ce7808 */ /* 0x000fe40005800000 */
[----:B------:R-:W-:Y:S02]  /*15ec0*/  FSEL R208, R21, -INF , !P2 ;  /* 0xff80000015d07808 */ /* 0x000fe40005000000 */
[----:B------:R-:W-:Y:S02]  /*15ed0*/  FSEL R212, R23, -INF , !P0 ;  /* 0xff80000017d47808 */ /* 0x000fe40004000000 */
[CC--:B------:R-:W-:Y:S02]  /*15ee0*/  ISETP.GE.AND P3, PT, R19.reuse, R226.reuse, PT ;  /* 0x000000e21300720c */ /* 0x0c0fe40003f66270 */
[C---:B------:R-:W-:Y:S02]  /*15ef0*/  ISETP.GE.AND P2, PT, R18.reuse, R226, PT ;  /* 0x000000e21200720c */ /* 0x040fe40003f46270 */
[C---:B------:R-:W-:Y:S02]  /*15f00*/  ISETP.GE.AND P0, PT, R18.reuse, R225, PT ;  /* 0x000000e11200720c */ /* 0x040fe40003f06270 */
[-C--:B------:R-:W-:Y:S02]  /*15f10*/  ISETP.GE.OR P3, PT, R19, R230.reuse, !P3 ;  /* 0x000000e61300720c */ /* 0x080fe40005f66670 */
[----:B------:R-:W-:Y:S02]  /*15f20*/  ISETP.GE.OR P2, PT, R18, R230, !P2 ;  /* 0x000000e61200720c */ /* 0x000fe40005746670 */
[C---:B------:R-:W-:Y:S02]  /*15f30*/  IADD3 R17, R0.reuse, 0x20, RZ ;  /* 0x0000002000117810 */ /* 0x040fe40007ffe0ff */
[----:B------:R-:W-:Y:S02]  /*15f40*/  IADD3 R16, R0, 0x21, RZ ;  /* 0x0000002100107810 */ /* 0x000fe40007ffe0ff */
[----:B------:R-:W-:Y:S02]  /*15f50*/  ISETP.GE.OR P0, PT, R18, R229, !P0 ;  /* 0x000000e51200720c */ /* 0x000fe40004706670 */
[----:B------:R-:W-:Y:S02]  /*15f60*/  FSEL R202, R32, -INF , !P3 ;  /* 0xff80000020ca7808 */ /* 0x000fe40005800000 */
[-C--:B------:R-:W-:Y:S02]  /*15f70*/  ISETP.GE.AND P3, PT, R17, R226.reuse, PT ;  /* 0x000000e21100720c */ /* 0x080fe40003f66270 */
[----:B------:R-:W-:Y:S02]  /*15f80*/  FSEL R203, R33, -INF , !P2 ;  /* 0xff80000021cb7808 */ /* 0x000fe40005000000 */
[C---:B------:R-:W-:Y:S02]  /*15f90*/  ISETP.GE.AND P2, PT, R16.reuse, R226, PT ;  /* 0x000000e21000720c */ /* 0x040fe40003f46270 */
[----:B------:R-:W-:Y:S02]  /*15fa0*/  FSEL R205, R35, -INF , !P0 ;  /* 0xff80000023cd7808 */ /* 0x000fe40004000000 */
[C---:B------:R-:W-:Y:S02]  /*15fb0*/  ISETP.GE.AND P0, PT, R16.reuse, R225, PT ;  /* 0x000000e11000720c */ /* 0x040fe40003f06270 */
        /* <DEDUP_REMOVED lines=8> */
[-C--:B------:R-:W-:Y:S02]  /*16040*/  ISETP.GE.AND P1, PT, R102, R225.reuse, PT ;  /* 0x000000e16600720c */ /* 0x080fe40003f26270 */
[CC--:B------:R-:W-:Y:S02]  /*16050*/  ISETP.GE.AND P3, PT, R7.reuse, R226.reuse, PT ;  /* 0x000000e20700720c */ /* 0x0c0fe40003f66270 */
[C---:B------:R-:W-:Y:S02]  /*16060*/  ISETP.GE.AND P2, PT, R6.reuse, R226, PT ;  /* 0x000000e20600720c */ /* 0x040fe40003f46270 */
[----:B------:R-:W-:Y:S02]  /*16070*/  ISETP.GE.AND P0, PT, R6, R225, PT ;  /* 0x000000e10600720c */ /* 0x000fe40003f06270 */
[----:B------:R-:W-:Y:S02]  /*16080*/  IADD3 R5, R0, 0x30, RZ ;  /* 0x0000003000057810 */ /* 0x000fe40007ffe0ff */
[-C--:B------:R-:W-:Y:S02]  /*16090*/  ISETP.GE.OR P3, PT, R7, R230.reuse, !P3 ;  /* 0x000000e60700720c */ /* 0x080fe40005f66670 */
[C---:B------:R-:W-:Y:S02]  /*160a0*/  ISETP.GE.OR P2, PT, R6.reuse, R230, !P2 ;  /* 0x000000e60600720c */ /* 0x040fe40005746670 */
[-C--:B------:R-:W-:Y:S02]  /*160b0*/  ISETP.GE.OR P0, PT, R6, R229.reuse, !P0 ;  /* 0x000000e50600720c */ /* 0x080fe40004706670 */
[----:B------:R-:W-:Y:S02]  /*160c0*/  ISETP.GE.OR P1, PT, R102, R229, !P1 ;  /* 0x000000e56600720c */ /* 0x000fe40004f26670 */
[----:B------:R-:W-:Y:S02]  /*160d0*/  IADD3 R4, R0, 0x31, RZ ;  /* 0x0000003100047810 */ /* 0x000fe40007ffe0ff */
[----:B------:R-:W-:Y:S02]  /*160e0*/  FSEL R239, R51, -INF , !P0 ;  /* 0xff80000033ef7808 */ /* 0x000fe40004000000 */
[----:B------:R-:W-:Y:S02]  /*160f0*/  FSEL R210, R22, -INF , !P1 ;  /* 0xff80000016d27808 */ /* 0x000fe40004800000 */
[-C--:B------:R-:W-:Y:S02]  /*16100*/  ISETP.GE.AND P1, PT, R19, R225.reuse, PT ;  /* 0x000000e11300720c */ /* 0x080fe40003f26270 */
[----:B------:R-:W-:Y:S02]  /*16110*/  ISETP.GE.AND P0, PT, R4, R225, PT ;  /* 0x000000e10400720c */ /* 0x000fe40003f06270 */
[----:B------:R-:W-:Y:S02]  /*16120*/  FSEL R233, R48, -INF , !P3 ;  /* 0xff80000030e97808 */ /* 0x000fe40005800000 */
[-C--:B------:R-:W-:Y:S01]  /*16130*/  ISETP.GE.AND P3, PT, R5, R226.reuse, PT ;  /* 0x000000e20500720c */ /* 0x080fe20003f66270 */
[----:B------:R-:W1:Y:S01]  /*16140*/  LDC.U8 R48, c[0x0][0x2d8] ;  /* 0x0000b600ff307b82 */ /* 0x000e620000000000 */
[----:B------:R-:W-:Y:S02]  /*16150*/  FSEL R236, R49, -INF , !P2 ;  /* 0xff80000031ec7808 */ /* 0x000fe40005000000 */
[C---:B------:R-:W-:Y:S02]  /*16160*/  ISETP.GE.AND P2, PT, R4.reuse, R226, PT ;  /* 0x000000e20400720c */ /* 0x040fe40003f46270 */
[-C--:B------:R-:W-:Y:S02]  /*16170*/  ISETP.GE.OR P3, PT, R5, R230.reuse, !P3 ;  /* 0x000000e60500720c */ /* 0x080fe40005f66670 */
[C---:B------:R-:W-:Y:S01]  /*16180*/  ISETP.GE.OR P2, PT, R4.reuse, R230, !P2 ;  /* 0x000000e60400720c */ /* 0x040fe20005746670 */
[----:B------:R-:W1:Y:S01]  /*16190*/  LDC.U8 R49, c[0x0][0x2d8] ;  /* 0x0000b600ff317b82 */ /* 0x000e620000000000 */
[-C--:B------:R-:W-:Y:S02]  /*161a0*/  ISETP.GE.OR P0, PT, R4, R229.reuse, !P0 ;  /* 0x000000e50400720c */ /* 0x080fe40004706670 */
[----:B------:R-:W-:Y:S02]  /*161b0*/  ISETP.GE.OR P1, PT, R19, R229, !P1 ;  /* 0x000000e51300720c */ /* 0x000fe40004f26670 */
[----:B------:R-:W-:Y:S02]  /*161c0*/  FSEL R55, R55, -INF , !P0 ;  /* 0xff80000037377808 */ /* 0x000fe40004000000 */
[----:B------:R-:W-:Y:S02]  /*161d0*/  FSEL R246, R52, -INF , !P3 ;  /* 0xff80000034f67808 */ /* 0x000fe40005800000 */
[----:B------:R-:W-:Y:S02]  /*161e0*/  FSEL R53, R53, -INF , !P2 ;  /* 0xff80000035357808 */ /* 0x000fe40005000000 */
[----:B------:R-:W-:Y:S02]  /*161f0*/  FSEL R204, R34, -INF , !P1 ;  /* 0xff80000022cc7808 */ /* 0x000fe40004800000 */
[C---:B------:R-:W-:Y:S02]  /*16200*/  ISETP.GE.AND P1, PT, R17.reuse, R225, PT ;  /* 0x000000e11100720c */ /* 0x040fe40003f26270 */
[-C--:B------:R-:W-:Y:S02]  /*16210*/  ISETP.GE.AND P2, PT, R2, R224.reuse, PT ;  /* 0x000000e00200720c */ /* 0x080fe40003f46270 */
[----:B------:R-:W-:Y:S02]  /*16220*/  ISETP.GE.AND P3, PT, R0, R224, PT ;  /* 0x000000e00000720c */ /* 0x000fe40003f66270 */
[C---:B------:R-:W-:Y:S02]  /*16230*/  ISETP.GE.AND P0, PT, R2.reuse, R223, PT ;  /* 0x000000df0200720c */ /* 0x040fe40003f06270 */
[----:B------:R-:W-:Y:S02]  /*16240*/  ISETP.GE.OR P1, PT, R17, R229, !P1 ;  /* 0x000000e51100720c */ /* 0x000fe40004f26670 */
[-C--:B------:R-:W-:Y:S02]  /*16250*/  ISETP.GE.OR P2, PT, R2, R228.reuse, !P2 ;  /* 0x000000e40200720c */ /* 0x080fe40005746670 */
[----:B------:R-:W-:Y:S02]  /*16260*/  ISETP.GE.OR P3, PT, R0, R228, !P3 ;  /* 0x000000e40000720c */ /* 0x000fe40005f66670 */
[----:B------:R-:W-:Y:S02]  /*16270*/  ISETP.GE.OR P0, PT, R2, R227, !P0 ;  /* 0x000000e30200720c */ /* 0x000fe40004706670 */
[----:B------:R-:W-:Y:S02]  /*16280*/  IADD3 R2, R0, 0x38, RZ ;  /* 0x0000003800027810 */ /* 0x000fe40007ffe0ff */
[----:B------:R-:W-:Y:S02]  /*16290*/  FSEL R244, R38, -INF , !P1 ;  /* 0xff80000026f47808 */ /* 0x000fe40004800000 */
[----:B------:R-:W-:Y:S01]  /*162a0*/  FSEL R20, R8, -INF , !P3 ;  /* 0xff80000008147808 */ /* 0x000fe20005800000 */
[----:B------:R-:W-:Y:S01]  /*162b0*/  LDSM.16.MT88.4 R36, [R218+0x9000] ;  /* 0x00900000da24783b */ /* 0x000fe20000004200 */
[C---:B------:R-:W-:Y:S02]  /*162c0*/  ISETP.GE.AND P1, PT, R7.reuse, R225, PT ;  /* 0x000000e10700720c */ /* 0x040fe40003f26270 */
[C---:B------:R-:W-:Y:S02]  /*162d0*/  ISETP.GE.AND P3, PT, R2.reuse, R226, PT ;  /* 0x000000e20200720c */ /* 0x040fe40003f66270 */
[----:B------:R-:W-:Y:S02]  /*162e0*/  ISETP.GE.OR P1, PT, R7, R229, !P1 ;  /* 0x000000e50700720c */ /* 0x000fe40004f26670 */
[----:B------:R-:W-:Y:S02]  /*162f0*/  ISETP.GE.OR P3, PT, R2, R230, !P3 ;  /* 0x000000e60200720c */ /* 0x000fe40005f66670 */
[----:B------:R-:W-:Y:S02]  /*16300*/  FSEL R238, R50, -INF , !P1 ;  /* 0xff80000032ee7808 */ /* 0x000fe40004800000 */
[----:B--2---:R-:W-:Y:S01]  /*16310*/  FSEL R217, R64, -INF , !P3 ;  /* 0xff80000040d97808 */ /* 0x004fe20005800000 */
[----:B------:R-:W2:Y:S01]  /*16320*/  LDL.64 R50, [R1+0x38] ;  /* 0x0000380001327983 */ /* 0x000ea20000100a00 */
[C---:B------:R-:W-:Y:S02]  /*16330*/  ISETP.GE.AND P1, PT, R5.reuse, R225, PT ;  /* 0x000000e10500720c */ /* 0x040fe40003f26270 */
[C---:B------:R-:W-:Y:S02]  /*16340*/  ISETP.GE.AND P3, PT, R104.reuse, R224, PT ;  /* 0x000000e06800720c */ /* 0x040fe40003f66270 */
[----:B------:R-:W-:Y:S02]  /*16350*/  ISETP.GE.OR P1, PT, R5, R229, !P1 ;  /* 0x000000e50500720c */ /* 0x000fe40004f26670 */
[----:B------:R-:W-:Y:S02]  /*16360*/  ISETP.GE.OR P3, PT, R104, R228, !P3 ;  /* 0x000000e46800720c */ /* 0x000fe40005f66670 */
[----:B------:R-:W-:Y:S02]  /*16370*/  FSEL R250, R54, -INF , !P1 ;  /* 0xff80000036fa7808 */ /* 0x000fe40004800000 */
[----:B------:R-:W-:Y:S02]  /*16380*/  FSEL R23, R12, -INF , !P3 ;  /* 0xff8000000c177808 */ /* 0x000fe40005800000 */
[----:B------:R-:W-:Y:S02]  /*16390*/  ISETP.GE.AND P1, PT, R0, R223, PT ;  /* 0x000000df0000720c */ /* 0x000fe40003f26270 */
[----:B------:R-:W-:Y:S02]  /*163a0*/  ISETP.GE.AND P3, PT, R102, R224, PT ;  /* 0x000000e06600720c */ /* 0x000fe40003f66270 */
[----:B------:R-:W-:Y:S02]  /*163b0*/  ISETP.GE.OR P1, PT, R0, R227, !P1 ;  /* 0x000000e30000720c */ /* 0x000fe40004f26670 */
[----:B------:R-:W-:Y:S02]  /*163c0*/  ISETP.GE.OR P3, PT, R102, R228, !P3 ;  /* 0x000000e46600720c */ /* 0x000fe40005f66670 */
[----:B------:R-:W-:Y:S02]  /*163d0*/  FSEL R22, R10, -INF , !P1 ;  /* 0xff8000000a167808 */ /* 0x000fe40004800000 */
[----:B------:R-:W-:Y:S02]  /*163e0*/  ISETP.GE.AND P1, PT, R2, R225, PT ;  /* 0x000000e10200720c */ /* 0x000fe40003f26270 */
[----:B------:R-:W-:Y:S02]  /*163f0*/  FSEL R214, R24, -INF , !P3 ;  /* 0xff80000018d67808 */ /* 0x000fe40005800000 */
[C---:B------:R-:W-:Y:S02]  /*16400*/  ISETP.GE.AND P3, PT, R19.reuse, R224, PT ;  /* 0x000000e01300720c */ /* 0x040fe40003f66270 */
[----:B------:R-:W-:Y:S02]  /*16410*/  IADD3 R0, R0, 0x39, RZ ;  /* 0x0000003900007810 */ /* 0x000fe40007ffe0ff */
[----:B------:R-:W-:Y:S02]  /*16420*/  ISETP.GE.OR P1, PT, R2, R229, !P1 ;  /* 0x000000e50200720c */ /* 0x000fe40004f26670 */
[----:B------:R-:W-:Y:S02]  /*16430*/  ISETP.GE.OR P3, PT, R19, R228, !P3 ;  /* 0x000000e41300720c */ /* 0x000fe40005f66670 */
[----:B------:R-:W-:Y:S02]  /*16440*/  FSEL R21, R9, -INF , !P2 ;  /* 0xff80000009157808 */ /* 0x000fe40005000000 */
[----:B------:R-:W-:Y:S02]  /*16450*/  ISETP.GE.AND P2, PT, R0, R226, PT ;  /* 0x000000e20000720c */ /* 0x000fe40003f46270 */
[----:B------:R-:W-:Y:S02]  /*16460*/  FSEL R237, R66, -INF , !P1 ;  /* 0xff80000042ed7808 */ /* 0x000fe40004800000 */
[----:B------:R-:W-:Y:S02]  /*16470*/  FSEL R207, R28, -INF , !P3 ;  /* 0xff8000001ccf7808 */ /* 0x000fe40005800000 */
[-C--:B------:R-:W-:Y:S02]  /*16480*/  ISETP.GE.AND P3, PT, R17, R224.reuse, PT ;  /* 0x000000e01100720c */ /* 0x080fe40003f66270 */
[----:B------:R-:W-:Y:S02]  /*16490*/  ISETP.GE.AND P1, PT, R103, R224, PT ;  /* 0x000000e06700720c */ /* 0x000fe40003f26270 */
[C---:B------:R-:W-:Y:S02]  /*164a0*/  ISETP.GE.OR P2, PT, R0.reuse, R230, !P2 ;  /* 0x000000e60000720c */ /* 0x040fe40005746670 */
[-C--:B------:R-:W-:Y:S02]  /*164b0*/  ISETP.GE.OR P3, PT, R17, R228.reuse, !P3 ;  /* 0x000000e41100720c */ /* 0x080fe40005f66670 */
[----:B------:R-:W-:Y:S02]  /*164c0*/  ISETP.GE.OR P1, PT, R103, R228, !P1 ;  /* 0x000000e46700720c */ /* 0x000fe40004f26670 */
[----:B------:R-:W-:Y:S02]  /*164d0*/  FSEL R32, R11, -INF , !P0 ;  /* 0xff8000000b207808 */ /* 0x000fe40004000000 */
[----:B------:R-:W-:Y:S02]  /*164e0*/  ISETP.GE.AND P0, PT, R0, R225, PT ;  /* 0x000000e10000720c */ /* 0x000fe40003f06270 */
[----:B----4-:R-:W-:Y:S01]  /*164f0*/  FSEL R225, R65, -INF , !P2 ;  /* 0xff80000041e17808 */ /* 0x010fe20005000000 */
[----:B------:R-:W-:Y:S01]  /*16500*/  IMAD.MOV.U32 R65, RZ, RZ, R53 ;  /* 0x000000ffff417224 */ /* 0x000fe200078e0035 */
[----:B------:R-:W-:Y:S02]  /*16510*/  FSEL R242, R40, -INF , !P3 ;  /* 0xff80000028f27808 */ /* 0x000fe40005800000 */
[----:B------:R-:W-:Y:S02]  /*16520*/  FSEL R33, R13, -INF , !P1 ;  /* 0xff8000000d217808 */ /* 0x000fe40004800000 */
[-C--:B------:R-:W-:Y:S02]  /*16530*/  ISETP.GE.AND P1, PT, R101, R224.reuse, PT ;  /* 0x000000e06500720c */ /* 0x080fe40003f26270 */
[----:B------:R-:W-:Y:S02]  /*16540*/  ISETP.GE.AND P3, PT, R7, R224, PT ;  /* 0x000000e00700720c */ /* 0x000fe40003f66270 */
[----:B------:R-:W-:Y:S02]  /*16550*/  ISETP.GE.AND P2, PT, R104, R223, PT ;  /* 0x000000df6800720c */ /* 0x000fe40003f46270 */
[----:B------:R-:W-:Y:S02]  /*16560*/  ISETP.GE.OR P0, PT, R0, R229, !P0 ;  /* 0x000000e50000720c */ /* 0x000fe40004706670 */
[-C--:B------:R-:W-:Y:S02]  /*16570*/  ISETP.GE.OR P1, PT, R101, R228.reuse, !P1 ;  /* 0x000000e46500720c */ /* 0x080fe40004f26670 */
[----:B------:R-:W-:Y:S02]  /*16580*/  ISETP.GE.OR P3, PT, R7, R228, !P3 ;  /* 0x000000e40700720c */ /* 0x000fe40005f66670 */
[----:B------:R-:W-:Y:S02]  /*16590*/  ISETP.GE.OR P2, PT, R104, R227, !P2 ;  /* 0x000000e36800720c */ /* 0x000fe40005746670 */
[----:B------:R-:W-:Y:S02]  /*165a0*/  FSEL R220, R67, -INF , !P0 ;  /* 0xff80000043dc7808 */ /* 0x000fe40004000000 */
[-C--:B------:R-:W-:Y:S02]  /*165b0*/  ISETP.GE.AND P0, PT, R103, R223.reuse, PT ;  /* 0x000000df6700720c */ /* 0x080fe40003f06270 */
[----:B------:R-:W-:Y:S02]  /*165c0*/  FSEL R215, R25, -INF , !P1 ;  /* 0xff80000019d77808 */ /* 0x000fe40004800000 */
[----:B------:R-:W-:Y:S02]  /*165d0*/  FSEL R252, R44, -INF , !P3 ;  /* 0xff8000002cfc7808 */ /* 0x000fe40005800000 */
[----:B------:R-:W-:Y:S02]  /*165e0*/  ISETP.GE.AND P3, PT, R5, R224, PT ;  /* 0x000000e00500720c */ /* 0x000fe40003f66270 */
[----:B------:R-:W-:Y:S02]  /*165f0*/  FSEL R34, R14, -INF , !P2 ;  /* 0xff8000000e227808 */ /* 0x000fe40005000000 */
[CC--:B------:R-:W-:Y:S02]  /*16600*/  ISETP.GE.AND P2, PT, R102.reuse, R223.reuse, PT ;  /* 0x000000df6600720c */ /* 0x0c0fe40003f46270 */
[----:B------:R-:W-:Y:S02]  /*16610*/  ISETP.GE.AND P1, PT, R19, R223, PT ;  /* 0x000000df1300720c */ /* 0x000fe40003f26270 */
[-C--:B------:R-:W-:Y:S02]  /*16620*/  ISETP.GE.OR P0, PT, R103, R227.reuse, !P0 ;  /* 0x000000e36700720c */ /* 0x080fe40004706670 */
[----:B------:R-:W-:Y:S02]  /*16630*/  ISETP.GE.OR P3, PT, R5, R228, !P3 ;  /* 0x000000e40500720c */ /* 0x000fe40005f66670 */
[-C--:B------:R-:W-:Y:S02]  /*16640*/  ISETP.GE.OR P2, PT, R102, R227.reuse, !P2 ;  /* 0x000000e36600720c */ /* 0x080fe40005746670 */
[----:B------:R-:W-:Y:S02]  /*16650*/  ISETP.GE.OR P1, PT, R19, R227, !P1 ;  /* 0x000000e31300720c */ /* 0x000fe40004f26670 */
[----:B------:R-:W-:Y:S02]  /*16660*/  FSEL R15, R15, -INF , !P0 ;  /* 0xff8000000f0f7808 */ /* 0x000fe40004000000 */
[C---:B------:R-:W-:Y:S02]  /*16670*/  ISETP.GE.AND P0, PT, R101.reuse, R223, PT ;  /* 0x000000df6500720c */ /* 0x040fe40003f06270 */
[----:B------:R-:W-:Y:S02]  /*16680*/  FSEL R211, R30, -INF , !P1 ;  /* 0xff8000001ed37808 */ /* 0x000fe40004800000 */
[-C--:B------:R-:W-:Y:S02]  /*16690*/  ISETP.GE.AND P1, PT, R16, R224.reuse, PT ;  /* 0x000000e01000720c */ /* 0x080fe40003f26270 */
[----:B------:R-:W-:Y:S02]  /*166a0*/  FSEL R56, R56, -INF , !P3 ;  /* 0xff80000038387808 */ /* 0x000fe40005800000 */
[-C--:B------:R-:W-:Y:S02]  /*166b0*/  ISETP.GE.AND P3, PT, R2, R224.reuse, PT ;  /* 0x000000e00200720c */ /* 0x080fe40003f66270 */
[----:B------:R-:W-:Y:S02]  /*166c0*/  FSEL R231, R26, -INF , !P2 ;  /* 0xff8000001ae77808 */ /* 0x000fe40005000000 */
[----:B------:R-:W-:Y:S02]  /*166d0*/  ISETP.GE.AND P2, PT, R18, R224, PT ;  /* 0x000000e01200720c */ /* 0x000fe40003f46270 */
[----:B------:R-:W-:Y:S02]  /*166e0*/  ISETP.GE.OR P0, PT, R101, R227, !P0 ;  /* 0x000000e36500720c */ /* 0x000fe40004706670 */
[-C--:B------:R-:W-:Y:S02]  /*166f0*/  ISETP.GE.OR P1, PT, R16, R228.reuse, !P1 ;  /* 0x000000e41000720c */ /* 0x080fe40004f26670 */
[-C--:B------:R-:W-:Y:S02]  /*16700*/  ISETP.GE.OR P3, PT, R2, R228.reuse, !P3 ;  /* 0x000000e40200720c */ /* 0x080fe40005f66670 */
[C---:B------:R-:W-:Y:S02]  /*16710*/  ISETP.GE.OR P2, PT, R18.reuse, R228, !P2 ;  /* 0x000000e41200720c */ /* 0x040fe40005746670 */
[----:B------:R-:W-:Y:S02]  /*16720*/  FSEL R232, R27, -INF , !P0 ;  /* 0xff8000001be87808 */ /* 0x000fe40004000000 */
[----:B------:R-:W-:Y:S02]  /*16730*/  ISETP.GE.AND P0, PT, R18, R223, PT ;  /* 0x000000df1200720c */ /* 0x000fe40003f06270 */
[----:B------:R-:W-:Y:S02]  /*16740*/  FSEL R245, R41, -INF , !P1 ;  /* 0xff80000029f57808 */ /* 0x000fe40004800000 */
[----:B------:R-:W-:Y:S01]  /*16750*/  FSEL R209, R29, -INF , !P2 ;  /* 0xff8000001dd17808 */ /* 0x000fe20005000000 */
[----:B------:R-:W4:Y:S01]  /*16760*/  LDL.64 R40, [R1+0x40] ;  /* 0x0000400001287983 */ /* 0x000f220000100a00 */
[----:B------:R-:W-:Y:S02]  /*16770*/  FSEL R29, R60, -INF , !P3 ;  /* 0xff8000003c1d7808 */ /* 0x000fe40005800000 */
[----:B------:R-:W-:Y:S02]  /*16780*/  ISETP.GE.AND P3, PT, R0, R224, PT ;  /* 0x000000e00000720c */ /* 0x000fe40003f66270 */
[----:B------:R-:W-:Y:S02]  /*16790*/  ISETP.GE.OR P0, PT, R18, R227, !P0 ;  /* 0x000000e31200720c */ /* 0x000fe40004706670 */
[----:B------:R-:W-:Y:S02]  /*167a0*/  ISETP.GE.OR P3, PT, R0, R228, !P3 ;  /* 0x000000e40000720c */ /* 0x000fe40005f66670 */
[-C--:B------:R-:W-:Y:S02]  /*167b0*/  ISETP.GE.AND P2, PT, R17, R223.reuse, PT ;  /* 0x000000df1100720c */ /* 0x080fe40003f46270 */
[----:B------:R-:W-:Y:S02]  /*167c0*/  FSEL R213, R31, -INF , !P0 ;  /* 0xff8000001fd57808 */ /* 0x000fe40004000000 */
[C---:B------:R-:W-:Y:S02]  /*167d0*/  ISETP.GE.AND P0, PT, R16.reuse, R223, PT ;  /* 0x000000df1000720c */ /* 0x040fe40003f06270 */
[----:B------:R-:W-:Y:S02]  /*167e0*/  FSEL R67, R61, -INF , !P3 ;  /* 0xff8000003d437808 */ /* 0x000fe40005800000 */
[-C--:B------:R-:W-:Y:S01]  /*167f0*/  ISETP.GE.OR P2, PT, R17, R227.reuse, !P2 ;  /* 0x000000e31100720c */ /* 0x080fe20005746670 */
[----:B------:R-:W2:Y:S01]  /*16800*/  LDL.64 R60, [R1+0x30] ;  /* 0x00003000013c7983 */ /* 0x000ea20000100a00 */
[----:B------:R-:W-:Y:S02]  /*16810*/  ISETP.GE.OR P0, PT, R16, R227, !P0 ;  /* 0x000000e31000720c */ /* 0x000fe40004706670 */
[----:B------:R-:W-:Y:S02]  /*16820*/  FSEL R247, R42, -INF , !P2 ;  /* 0xff8000002af77808 */ /* 0x000fe40005000000 */
[----:B------:R-:W-:Y:S02]  /*16830*/  FSEL R251, R43, -INF , !P0 ;  /* 0xff8000002bfb7808 */ /* 0x000fe40004000000 */
[----:B------:R-:W2:Y:S01]  /*16840*/  LDL.64 R42, [R1+0x28] ;  /* 0x00002800012a7983 */ /* 0x000ea20000100a00 */
        /* <DEDUP_REMOVED lines=12> */
[----:B------:R-:W-:Y:S02]  /*16910*/  FMNMX.FTZ R105, R202, R105, !PT ;  /* 0x00000069ca697209 */ /* 0x000fe40007810000 */
        /* <DEDUP_REMOVED lines=10> */
[----:B------:R-:W-:Y:S02]  /*169c0*/  ISETP.GE.AND P2, PT, R6, R224, PT ;  /* 0x000000e00600720c */ /* 0x000fe40003f46270 */
[----:B------:R-:W-:Y:S02]  /*169d0*/  FMNMX.FTZ R105, R246, R105, !PT ;  /* 0x00000069f6697209 */ /* 0x000fe40007810000 */
[----:B------:R-:W-:Y:S02]  /*169e0*/  ISETP.GE.AND P0, PT, R6, R223, PT ;  /* 0x000000df0600720c */ /* 0x000fe40003f06270 */
[----:B------:R-:W-:Y:S02]  /*169f0*/  FMNMX.FTZ R105, R65, R105, !PT ;  /* 0x0000006941697209 */ /* 0x000fe40007810000 */
[----:B------:R-:W-:Y:S02]  /*16a00*/  FMNMX.FTZ R7, R248, R7, !PT ;  /* 0x00000007f8077209 */ /* 0x000fe40007810000 */
[----:B------:R-:W-:Y:S02]  /*16a10*/  FMNMX.FTZ R105, R217, R105, !PT ;  /* 0x00000069d9697209 */ /* 0x000fe40007810000 */
[C---:B------:R-:W-:Y:S02]  /*16a20*/  ISETP.GE.OR P2, PT, R6.reuse, R228, !P2 ;  /* 0x000000e40600720c */ /* 0x040fe40005746670 */
[----:B------:R-:W-:Y:S02]  /*16a30*/  FMNMX.FTZ R105, R225, R105, !PT ;  /* 0x00000069e1697209 */ /* 0x000fe40007810000 */
[----:B------:R-:W-:Y:S02]  /*16a40*/  ISETP.GE.OR P0, PT, R6, R227, !P0 ;  /* 0x000000e30600720c */ /* 0x000fe40004706670 */
[----:B------:R-:W-:Y:S01]  /*16a50*/  FMNMX.FTZ R6, R20, R106, !PT ;  /* 0x0000006a14067209 */ /* 0x000fe20007810000 */
[----:B------:R-:W1:Y:S01]  /*16a60*/  SHFL.BFLY PT, R9, R105, 0x2, 0x1f ;  /* 0x0c401f0069097f89 */ /* 0x000e6200000e0000 */
[----:B------:R-:W-:Y:S02]  /*16a70*/  FMNMX.FTZ R7, R238, R7, !PT ;  /* 0x00000007ee077209 */ /* 0x000fe40007810000 */
[----:B------:R-:W-:Y:S02]  /*16a80*/  FMNMX.FTZ R6, R21, R6, !PT ;  /* 0x0000000615067209 */ /* 0x000fe40007810000 */
[----:B------:R-:W-:Y:S02]  /*16a90*/  FMNMX.FTZ R7, R239, R7, !PT ;  /* 0x00000007ef077209 */ /* 0x000fe40007810000 */
[----:B------:R-:W-:Y:S02]  /*16aa0*/  FMNMX.FTZ R6, R23, R6, !PT ;  /* 0x0000000617067209 */ /* 0x000fe40007810000 */
[----:B------:R-:W-:Y:S02]  /*16ab0*/  FSEL R221, R45, -INF , !P2 ;  /* 0xff8000002ddd7808 */ /* 0x000fe40005000000 */
[----:B------:R-:W-:Y:S02]  /*16ac0*/  ISETP.GE.AND P2, PT, R5, R223, PT ;  /* 0x000000df0500720c */ /* 0x000fe40003f46270 */
[----:B------:R-:W-:Y:S02]  /*16ad0*/  FMNMX.FTZ R8, R250, R7, !PT ;  /* 0x00000007fa087209 */ /* 0x000fe40007810000 */
[----:B------:R-:W-:Y:S02]  /*16ae0*/  FMNMX.FTZ R6, R33, R6, !PT ;  /* 0x0000000621067209 */ /* 0x000fe40007810000 */
        /* <DEDUP_REMOVED lines=8> */
[----:B------:R-:W-:Y:S02]  /*16b70*/  FSEL R46, R46, -INF , !P1 ;  /* 0xff8000002e2e7808 */ /* 0x000fe40004800000 */
[----:B------:R-:W-:Y:S02]  /*16b80*/  FSEL R47, R47, -INF , !P0 ;  /* 0xff8000002f2f7808 */ /* 0x000fe40004000000 */
[C---:B------:R-:W-:Y:S02]  /*16b90*/  ISETP.GE.AND P1, PT, R4.reuse, R223, PT ;  /* 0x000000df0400720c */ /* 0x040fe40003f26270 */
[----:B------:R-:W-:Y:S02]  /*16ba0*/  ISETP.GE.AND P0, PT, R4, R224, PT ;  /* 0x000000e00400720c */ /* 0x000fe40003f06270 */
[----:B------:R-:W-:Y:S02]  /*16bb0*/  FMNMX.FTZ R6, R34, R6, !PT ;  /* 0x0000000622067209 */ /* 0x000fe40007810000 */
[----:B-1----:R-:W-:Y:S02]  /*16bc0*/  FMNMX.FTZ R105, R105, R9, !PT ;  /* 0x0000000969697209 */ /* 0x002fe40007810000 */
[----:B------:R-:W-:Y:S02]  /*16bd0*/  FMNMX.FTZ R103, R207, R7, !PT ;  /* 0x00000007cf677209 */ /* 0x000fe40007810000 */
[C---:B------:R-:W-:Y:S01]  /*16be0*/  ISETP.GE.OR P1, PT, R4.reuse, R227, !P1 ;  /* 0x000000e30400720c */ /* 0x040fe20004f26670 */
[----:B------:R-:W1:Y:S01]  /*16bf0*/  SHFL.BFLY PT, R7, R5, 0x2, 0x1f ;  /* 0x0c401f0005077f89 */ /* 0x000e6200000e0000 */
[----:B------:R-:W-:Y:S02]  /*16c00*/  ISETP.GE.OR P0, PT, R4, R228, !P0 ;  /* 0x000000e40400720c */ /* 0x000fe40004706670 */
[----:B------:R-:W-:Y:S02]  /*16c10*/  FMNMX.FTZ R4, R15, R6, !PT ;  /* 0x000000060f047209 */ /* 0x000fe40007810000 */
[----:B------:R-:W-:Y:S02]  /*16c20*/  FSEL R64, R57, -INF , !P0 ;  /* 0xff80000039407808 */ /* 0x000fe40004000000 */
[----:B------:R-:W-:Y:S01]  /*16c30*/  FMNMX.FTZ R4, R231, R4, !PT ;  /* 0x00000004e7047209 */ /* 0x000fe20007810000 */
[----:B------:R-:W3:Y:S01]  /*16c40*/  SHFL.BFLY PT, R6, R105, 0x1, 0x1f ;  /* 0x0c201f0069067f89 */ /* 0x000ee200000e0000 */
[----:B------:R-:W-:Y:S02]  /*16c50*/  ISETP.GE.AND P0, PT, R2, R223, PT ;  /* 0x000000df0200720c */ /* 0x000fe40003f06270 */
[----:B------:R-:W-:Y:S02]  /*16c60*/  FMNMX.FTZ R4, R232, R4, !PT ;  /* 0x00000004e8047209 */ /* 0x000fe40007810000 */
[----:B------:R-:W-:Y:S02]  /*16c70*/  ISETP.GE.OR P0, PT, R2, R227, !P0 ;  /* 0x000000e30200720c */ /* 0x000fe40004706670 */
[----:B------:R-:W-:Y:S02]  /*16c80*/  FMNMX.FTZ R4, R211, R4, !PT ;  /* 0x00000004d3047209 */ /* 0x000fe40007810000 */
[----:B------:R-:W-:Y:S02]  /*16c90*/  FSEL R58, R58, -INF , !P2 ;  /* 0xff8000003a3a7808 */ /* 0x000fe40005000000 */
[----:B------:R-:W-:Y:S02]  /*16ca0*/  FMNMX.FTZ R4, R213, R4, !PT ;  /* 0x00000004d5047209 */ /* 0x000fe40007810000 */
[----:B------:R-:W-:Y:S02]  /*16cb0*/  FMNMX.FTZ R103, R209, R103, !PT ;  /* 0x00000067d1677209 */ /* 0x000fe40007810000 */
[----:B------:R-:W-:Y:S02]  /*16cc0*/  FMNMX.FTZ R2, R247, R4, !PT ;  /* 0x00000004f7027209 */ /* 0x000fe40007810000 */
[----:B-1----:R-:W-:Y:S02]  /*16cd0*/  FMNMX.FTZ R5, R5, R7, !PT ;  /* 0x0000000705057209 */ /* 0x002fe40007810000 */
[----:B------:R-:W-:Y:S02]  /*16ce0*/  FMNMX.FTZ R2, R251, R2, !PT ;  /* 0x00000002fb027209 */ /* 0x000fe40007810000 */
[----:B------:R-:W-:Y:S01]  /*16cf0*/  FSEL R219, R59, -INF , !P1 ;  /* 0xff8000003bdb7808 */ /* 0x000fe20004800000 */
[----:B------:R-:W1:Y:S01]  /*16d00*/  SHFL.BFLY PT, R104, R5, 0x1, 0x1f ;  /* 0x0c201f0005687f89 */ /* 0x000e6200000e0000 */
[----:B------:R-:W-:Y:S02]  /*16d10*/  FMNMX.FTZ R2, R46, R2, !PT ;  /* 0x000000022e027209 */ /* 0x000fe40007810000 */
[----:B---3--:R-:W-:Y:S02]  /*16d20*/  FMNMX.FTZ R105, R105, R6, !PT ;  /* 0x0000000669697209 */ /* 0x008fe40007810000 */
[----:B------:R-:W-:Y:S02]  /*16d30*/  FSEL R226, R62, -INF , !P0 ;  /* 0xff8000003ee27808 */ /* 0x000fe40004000000 */
[----:B------:R-:W-:Y:S01]  /*16d40*/  ISETP.GE.AND P1, PT, R0, R223, PT ;  /* 0x000000df0000720c */ /* 0x000fe20003f26270 */
[C---:B------:R-:W-:Y:S01]  /*16d50*/  FMUL.FTZ R184, R105.reuse, c[0x0][0x23c] ;  /* 0x00008f0069b87a20 */ /* 0x040fe20000410000 */
[----:B------:R-:W-:Y:S02]  /*16d60*/  FSETP.NEU.FTZ.AND P3, PT, R105, -INF , PT ;  /* 0xff8000006900780b */ /* 0x000fe40003f7d000 */
[----:B------:R-:W-:Y:S02]  /*16d70*/  FMNMX.FTZ R2, R47, R2, !PT ;  /* 0x000000022f027209 */ /* 0x000fe40007810000 */
[----:B------:R-:W-:Y:S02]  /*16d80*/  FSEL R184, R184, RZ, P3 ;  /* 0x000000ffb8b87208 */ /* 0x000fe40001800000 */
[----:B------:R-:W-:Y:S02]  /*16d90*/  FMNMX.FTZ R2, R58, R2, !PT ;  /* 0x000000023a027209 */ /* 0x000fe40007810000 */
[----:B------:R-:W-:Y:S01]  /*16da0*/  ISETP.GE.OR P1, PT, R0, R227, !P1 ;  /* 0x000000e30000720c */ /* 0x000fe20004f26670 */
[--C-:B------:R-:W-:Y:S01]  /*16db0*/  FFMA.FTZ R4, R110, c[0x0][0x23c], -R184.reuse ;  /* 0x00008f006e047a23 */ /* 0x100fe200000108b8 */
[----:B------:R-:W-:Y:S02]  /*16dc0*/  FMNMX.FTZ R103, R242, R103, !PT ;  /* 0x00000067f2677209 */ /* 0x000fe40007810000 */
[----:B------:R-:W-:Y:S01]  /*16dd0*/  FMNMX.FTZ R0, R219, R2, !PT ;  /* 0x00000002db007209 */ /* 0x000fe20007810000 */
[----:B------:R-:W-:Y:S01]  /*16de0*/  FFMA.FTZ R2, R109, c[0x0][0x23c], -R184 ;  /* 0x00008f006d027a23 */ /* 0x000fe200000108b8 */
[----:B------:R3:W-:Y:S01]  /*16df0*/  MUFU.EX2 R24, R4 ;  /* 0x0000000400187308 */ /* 0x0007e20000000800 */
[----:B------:R-:W-:Y:S01]  /*16e00*/  IMAD.MOV.U32 R109, RZ, RZ, R58 ;  /* 0x000000ffff6d7224 */ /* 0x000fe200078e003a */
[----:B-1----:R-:W-:Y:S02]  /*16e10*/  FMNMX.FTZ R104, R5, R104, !PT ;  /* 0x0000006805687209 */ /* 0x002fe40007810000 */
[----:B------:R-:W-:Y:S02]  /*16e20*/  FMNMX.FTZ R0, R226, R0, !PT ;  /* 0x00000000e2007209 */ /* 0x000fe40007810000 */
[----:B------:R-:W-:Y:S01]  /*16e30*/  FMNMX.FTZ R103, R245, R103, !PT ;  /* 0x00000067f5677209 */ /* 0x000fe20007810000 */
[C---:B------:R-:W-:Y:S01]  /*16e40*/  FMUL.FTZ R185, R104.reuse, c[0x0][0x23c] ;  /* 0x00008f0068b97a20 */ /* 0x040fe20000410000 */
[----:B------:R-:W-:Y:S02]  /*16e50*/  FSETP.NEU.FTZ.AND P2, PT, R104, -INF , PT ;  /* 0xff8000006800780b */ /* 0x000fe40003f5d000 */
[----:B------:R1:W1:Y:S01]  /*16e60*/  MUFU.EX2 R27, R2 ;  /* 0x00000002001b7308 */ /* 0x0002620000000800 */
[----:B------:R-:W-:Y:S02]  /*16e70*/  FMNMX.FTZ R103, R252, R103, !PT ;  /* 0x00000067fc677209 */ /* 0x000fe40007810000 */
[----:B------:R-:W-:Y:S02]  /*16e80*/  FSEL R185, R185, RZ, P2 ;  /* 0x000000ffb9b97208 */ /* 0x000fe40001000000 */
[----:B------:R-:W-:Y:S02]  /*16e90*/  FMNMX.FTZ R103, R221, R103, !PT ;  /* 0x00000067dd677209 */ /* 0x000fe40007810000 */
[----:B------:R-:W-:Y:S02]  /*16ea0*/  PRMT R48, R48, 0x7054, R49 ;  /* 0x0000705430307816 */ /* 0x000fe40000000031 */
[----:B------:R-:W-:Y:S02]  /*16eb0*/  FMNMX.FTZ R103, R56, R103, !PT ;  /* 0x0000006738677209 */ /* 0x000fe40007810000 */
[----:B------:R-:W-:Y:S02]  /*16ec0*/  FSEL R108, R63, -INF , !P1 ;  /* 0xff8000003f6c7808 */ /* 0x000fe40004800000 */
[----:B------:R-:W-:Y:S01]  /*16ed0*/  FMNMX.FTZ R103, R64, R103, !PT ;  /* 0x0000006740677209 */ /* 0x000fe20007810000 */
[--C-:B---3--:R-:W-:Y:S01]  /*16ee0*/  FFMA.FTZ R4, R176, c[0x0][0x23c], -R185.reuse ;  /* 0x00008f00b0047a23 */ /* 0x108fe200000108b9 */
[----:B------:R-:W-:Y:S02]  /*16ef0*/  FMNMX.FTZ R0, R108, R0, !PT ;  /* 0x000000006c007209 */ /* 0x000fe40007810000 */
[----:B------:R-:W-:Y:S01]  /*16f00*/  FMNMX.FTZ R103, R29, R103, !PT ;  /* 0x000000671d677209 */ /* 0x000fe20007810000 */
[----:B------:R3:W-:Y:S03]  /*16f10*/  MUFU.EX2 R28, R4 ;  /* 0x00000004001c7308 */ /* 0x0007e60000000800 */
[----:B------:R-:W-:Y:S01]  /*16f20*/  FMNMX.FTZ R103, R67, R103, !PT ;  /* 0x0000006743677209 */ /* 0x000fe20007810000 */
[----:B-1----:R-:W1:Y:S08]  /*16f30*/  SHFL.BFLY PT, R2, R0, 0x2, 0x1f ;  /* 0x0c401f0000027f89 */ /* 0x002e7000000e0000 */
[----:B------:R-:W1:Y:S01]  /*16f40*/  SHFL.BFLY PT, R6, R103, 0x2, 0x1f ;  /* 0x0c401f0067067f89 */ /* 0x000e6200000e0000 */
[--C-:B---3--:R-:W-:Y:S04]  /*16f50*/  FFMA.FTZ R4, R111, c[0x0][0x23c], -R185.reuse ;  /* 0x00008f006f047a23 */ /* 0x108fe800000108b9 */
[----:B------:R3:W-:Y:S01]  /*16f60*/  MUFU.EX2 R240, R4 ;  /* 0x0000000400f07308 */ /* 0x0007e20000000800 */
[----:B-1----:R-:W-:Y:S01]  /*16f70*/  FMNMX.FTZ R0, R0, R2, !PT ;  /* 0x0000000200007209 */ /* 0x002fe20007810000 */
[--C-:B------:R-:W-:Y:S01]  /*16f80*/  FFMA.FTZ R2, R177, c[0x0][0x23c], -R184.reuse ;  /* 0x00008f00b1027a23 */ /* 0x100fe200000108b8 */
[----:B------:R-:W-:Y:S07]  /*16f90*/  FMNMX.FTZ R103, R103, R6, !PT ;  /* 0x0000000667677209 */ /* 0x000fee0007810000 */
[----:B------:R1:W-:Y:S01]  /*16fa0*/  MUFU.EX2 R53, R2 ;  /* 0x0000000200357308 */ /* 0x0003e20000000800 */
[----:B------:R-:W1:Y:S01]  /*16fb0*/  SHFL.BFLY PT, R5, R103, 0x1, 0x1f ;  /* 0x0c201f0067057f89 */ /* 0x000e6200000e0000 */
[----:B---3--:R-:W-:Y:S08]  /*16fc0*/  FFMA.FTZ R4, R179, c[0x0][0x23c], -R184 ;  /* 0x00008f00b3047a23 */ /* 0x008ff000000108b8 */
[----:B------:R3:W3:Y:S01]  /*16fd0*/  MUFU.EX2 R30, R4 ;  /* 0x00000004001e7308 */ /* 0x0006e20000000800 */
[----:B-1----:R-:W1:Y:S01]  /*16fe0*/  SHFL.BFLY PT, R2, R0, 0x1, 0x1f ;  /* 0x0c201f0000027f89 */ /* 0x002e6200000e0000 */
[----:B------:R-:W-:Y:S01]  /*16ff0*/  FMNMX.FTZ R103, R103, R5, !PT ;  /* 0x0000000567677209 */ /* 0x000fe20007810000 */
[--C-:B------:R-:W-:Y:S01]  /*17000*/  FFMA.FTZ R5, R178, c[0x0][0x23c], -R185.reuse ;  /* 0x00008f00b2057a23 */ /* 0x100fe200000108b9 */
[----:B------:R-:W-:Y:S02]  /*17010*/  F2FP.PACK_AB R178, R24, R27 ;  /* 0x0000001b18b2723e */ /* 0x000fe400000000ff */
[C---:B------:R-:W-:Y:S01]  /*17020*/  FSETP.NEU.FTZ.AND P1, PT, R103.reuse, -INF , PT ;  /* 0xff8000006700780b */ /* 0x040fe20003f3d000 */
[----:B------:R-:W-:Y:S03]  /*17030*/  FMUL.FTZ R186, R103, c[0x0][0x23c] ;  /* 0x00008f0067ba7a20 */ /* 0x000fe60000410000 */
[----:B------:R2:W-:Y:S02]  /*17040*/  MUFU.EX2 R35, R5 ;  /* 0x0000000500237308 */ /* 0x0005e40000000800 */
[----:B------:R-:W-:Y:S01]  /*17050*/  FSEL R186, R186, RZ, P1 ;  /* 0x000000ffbaba7208 */ /* 0x000fe20000800000 */
[----:B---3--:R-:W-:Y:S01]  /*17060*/  IMAD.U32 R4, RZ, RZ, UR33 ;  /* 0x00000021ff047e24 */ /* 0x008fe2000f8e00ff */
[----:B------:R-:W-:Y:S04]  /*17070*/  F2FP.PACK_AB R176, R30, R53 ;  /* 0x000000351eb0723e */ /* 0x000fe800000000ff */
[----:B------:R-:W-:Y:S01]  /*17080*/  LOP3.LUT R6, R235, UR4, R4, 0x96, !PT ;  /* 0x00000004eb067c12 */ /* 0x000fe2000f8e9604 */
[----:B------:R-:W-:Y:S01]  /*17090*/  FFMA.FTZ R4, R180, c[0x0][0x23c], -R185 ;  /* 0x00008f00b4047a23 */ /* 0x000fe200000108b9 */
[----:B-1----:R-:W-:Y:S01]  /*170a0*/  FMNMX.FTZ R102, R0, R2, !PT ;  /* 0x0000000200667209 */ /* 0x002fe20007810000 */
[----:B------:R-:W-:Y:S01]  /*170b0*/  FFMA.FTZ R2, R20, c[0x0][0x23c], -R186 ;  /* 0x00008f0014027a23 */ /* 0x000fe200000108ba */
[----:B------:R-:W-:Y:S01]  /*170c0*/  UIADD3 UR4, UR4, 0x1, URZ ;  /* 0x0000000104047890 */ /* 0x000fe2000fffe03f */
[----:B------:R-:W-:Y:S01]  /*170d0*/  IMAD.WIDE.U32 R8, R6, -0x326172a9, RZ ;  /* 0xcd9e8d5706087825 */ /* 0x000fe200078e00ff */
[----:B------:R1:W3:Y:S01]  /*170e0*/  MUFU.EX2 R31, R4 ;  /* 0x00000004001f7308 */ /* 0x0002e20000000800 */
[C---:B------:R-:W-:Y:S02]  /*170f0*/  FSETP.NEU.FTZ.AND P0, PT, R102.reuse, -INF , PT ;  /* 0xff8000006600780b */ /* 0x040fe40003f1d000 */
[----:B------:R-:W-:Y:S01]  /*17100*/  FMUL.FTZ R187, R102, c[0x0][0x23c] ;  /* 0x00008f0066bb7a20 */ /* 0x000fe20000410000 */
[C---:B----4-:R-:W-:Y:S02]  /*17110*/  LOP3.LUT R0, R9.reuse, UR16, R40, 0x96, !PT ;  /* 0x0000001009007c12 */ /* 0x050fe4000f8e9628 */
[----:B--2---:R-:W-:Y:S02]  /*17120*/  LOP3.LUT R6, R9, UR16, R50, 0x96, !PT ;  /* 0x0000001009067c12 */ /* 0x004fe4000f8e9632 */
[----:B------:R-:W-:Y:S01]  /*17130*/  FSEL R187, R187, RZ, P0 ;  /* 0x000000ffbbbb7208 */ /* 0x000fe20000000000 */
[----:B------:R-:W-:Y:S01]  /*17140*/  IMAD.WIDE.U32 R12, R0, -0x2daee0ad, RZ ;  /* 0xd2511f53000c7825 */ /* 0x000fe200078e00ff */
[----:B------:R2:W-:Y:S01]  /*17150*/  MUFU.EX2 R222, R2 ;  /* 0x0000000200de7308 */ /* 0x0005e20000000800 */
[----:B------:R-:W-:Y:S02]  /*17160*/  LOP3.LUT R5, R61, UR15, R234, 0x96, !PT ;  /* 0x0000000f3d057c12 */ /* 0x000fe4000f8e96ea */
[----:B------:R-:W-:Y:S01]  /*17170*/  FFMA.FTZ R0, R21, c[0x0][0x23c], -R186 ;  /* 0x00008f0015007a23 */ /* 0x000fe200000108ba */
[----:B------:R-:W-:Y:S01]  /*17180*/  LOP3.LUT R7, R43, UR15, R234, 0x96, !PT ;  /* 0x0000000f2b077c12 */ /* 0x000fe2000f8e96ea */
[----:B------:R-:W-:Y:S04]  /*17190*/  IMAD.WIDE.U32 R10, R6, -0x2daee0ad, RZ ;  /* 0xd2511f53060a7825 */ /* 0x000fe800078e00ff */
[----:B------:R-:W-:Y:S01]  /*171a0*/  IMAD.WIDE.U32 R194, R5, -0x326172a9, RZ ;  /* 0xcd9e8d5705c27825 */ /* 0x000fe200078e00ff */
[----:B------:R4:W-:Y:S03]  /*171b0*/  MUFU.EX2 R52, R0 ;  /* 0x0000000000347308 */ /* 0x0009e60000000800 */
[----:B------:R-:W-:Y:S01]  /*171c0*/  IMAD.WIDE.U32 R192, R7, -0x326172a9, RZ ;  /* 0xcd9e8d5707c07825 */ /* 0x000fe200078e00ff */
[--C-:B-1----:R-:W-:Y:S02]  /*171d0*/  LOP3.LUT R4, R195, UR14, R8.reuse, 0x96, !PT ;  /* 0x0000000ec3047c12 */ /* 0x102fe4000f8e9608 */
[----:B---3--:R-:W-:Y:S02]  /*171e0*/  F2FP.PACK_AB R177, R31, R35 ;  /* 0x000000231fb1723e */ /* 0x008fe400000000ff */
[----:B------:R-:W-:Y:S01]  /*171f0*/  LOP3.LUT R7, R193, UR14, R8, 0x96, !PT ;  /* 0x0000000ec1077c12 */ /* 0x000fe2000f8e9608 */
[----:B------:R-:W-:Y:S01]  /*17200*/  IMAD.WIDE.U32 R4, R4, -0x2daee0ad, RZ ;  /* 0xd2511f5304047825 */ /* 0x000fe200078e00ff */
[----:B------:R-:W-:Y:S03]  /*17210*/  LOP3.LUT R8, R13, UR13, R60, 0x96, !PT ;  /* 0x0000000d0d087c12 */ /* 0x000fe6000f8e963c */
[----:B------:R-:W-:Y:S01]  /*17220*/  IMAD.WIDE.U32 R6, R7, -0x2daee0ad, RZ ;  /* 0xd2511f5307067825 */ /* 0x000fe200078e00ff */
[----:B------:R-:W-:Y:S02]  /*17230*/  LOP3.LUT R5, R5, UR11, R12, 0x96, !PT ;  /* 0x0000000b05057c12 */ /* 0x000fe4000f8e960c */
[----:B--2---:R-:W-:Y:S03]  /*17240*/  LOP3.LUT R2, R11, UR13, R42, 0x96, !PT ;  /* 0x0000000d0b027c12 */ /* 0x004fe6000f8e962a */
[----:B------:R-:W-:Y:S04]  /*17250*/  IMAD.WIDE.U32 R188, R5, -0x326172a9, RZ ;  /* 0xcd9e8d5705bc7825 */ /* 0x000fe800078e00ff */
[----:B------:R-:W-:Y:S01]  /*17260*/  IMAD.WIDE.U32 R12, R2, -0x326172a9, RZ ;  /* 0xcd9e8d57020c7825 */ /* 0x000fe200078e00ff */
[----:B----4-:R-:W-:Y:S03]  /*17270*/  LOP3.LUT R0, R7, UR11, R10, 0x96, !PT ;  /* 0x0000000b07007c12 */ /* 0x010fe6000f8e960a */
[----:B------:R-:W-:Y:S04]  /*17280*/  IMAD.WIDE.U32 R10, R8, -0x326172a9, RZ ;  /* 0xcd9e8d57080a7825 */ /* 0x000fe800078e00ff */
[----:B------:R-:W-:Y:S01]  /*17290*/  IMAD.WIDE.U32 R110, R0, -0x326172a9, RZ ;  /* 0xcd9e8d57006e7825 */ /* 0x000fe200078e00ff */
[----:B------:R-:W-:Y:S02]  /*172a0*/  LOP3.LUT R0, R189, UR10, R10, 0x96, !PT ;  /* 0x0000000abd007c12 */ /* 0x000fe4000f8e960a */
[----:B------:R-:W-:Y:S01]  /*172b0*/  LOP3.LUT R10, R13, UR12, R192, 0x96, !PT ;  /* 0x0000000c0d0a7c12 */ /* 0x000fe2000f8e96c0 */
[--C-:B------:R-:W-:Y:S01]  /*172c0*/  FFMA.FTZ R2, R32, c[0x0][0x23c], -R187.reuse ;  /* 0x00008f0020027a23 */ /* 0x100fe200000108bb */
[----:B------:R-:W-:Y:S01]  /*172d0*/  LOP3.LUT R5, R111, UR10, R12, 0x96, !PT ;  /* 0x0000000a6f057c12 */ /* 0x000fe2000f8e960c */
[----:B------:R-:W-:Y:S01]  /*172e0*/  IMAD.WIDE.U32 R190, R0, -0x2daee0ad, RZ ;  /* 0xd2511f5300be7825 */ /* 0x000fe200078e00ff */
[----:B------:R-:W-:Y:S01]  /*172f0*/  LOP3.LUT R8, R11, UR12, R194, 0x96, !PT ;  /* 0x0000000c0b087c12 */ /* 0x000fe2000f8e96c2 */
[----:B------:R1:W-:Y:S02]  /*17300*/  MUFU.EX2 R25, R2 ;  /* 0x0000000200197308 */ /* 0x0003e40000000800 */
[----:B------:R-:W-:Y:S02]  /*17310*/  FFMA.FTZ R0, R23, c[0x0][0x23c], -R186 ;  /* 0x00008f0017007a23 */ /* 0x000fe400000108ba */
[----:B------:R-:W-:Y:S04]  /*17320*/  IMAD.WIDE.U32 R8, R8, -0x2daee0ad, RZ ;  /* 0xd2511f5308087825 */ /* 0x000fe800078e00ff */
[----:B------:R-:W-:Y:S01]  /*17330*/  IMAD.WIDE.U32 R196, R5, -0x2daee0ad, RZ ;  /* 0xd2511f5305c47825 */ /* 0x000fe200078e00ff */
[----:B------:R-:W-:Y:S01]  /*17340*/  LOP3.LUT R5, R191, UR7, R8, 0x96, !PT ;  /* 0x00000007bf057c12 */ /* 0x000fe2000f8e9608 */
[----:B------:R2:W-:Y:S01]  /*17350*/  MUFU.EX2 R249, R0 ;  /* 0x0000000000f97308 */ /* 0x0005e20000000800 */
[----:B------:R-:W-:Y:S01]  /*17360*/  LOP3.LUT R8, R9, UR9, R4, 0x96, !PT ;  /* 0x0000000909087c12 */ /* 0x000fe2000f8e9604 */
[--C-:B------:R-:W-:Y:S02]  /*17370*/  FFMA.FTZ R7, R22, c[0x0][0x23c], -R187.reuse ;  /* 0x00008f0016077a23 */ /* 0x100fe400000108bb */
[----:B------:R-:W-:Y:S01]  /*17380*/  IMAD.WIDE.U32 R4, R5, -0x326172a9, RZ ;  /* 0xcd9e8d5705047825 */ /* 0x000fe200078e00ff */
[----:B------:R-:W3:Y:S03]  /*17390*/  LDSM.16.MT88.4 R20, [R216+0x9000] ;  /* 0x00900000d814783b */ /* 0x000ee60000004200 */
[----:B------:R-:W-:Y:S01]  /*173a0*/  IMAD.WIDE.U32 R200, R8, -0x326172a9, RZ ;  /* 0xcd9e8d5708c87825 */ /* 0x000fe200078e00ff */
[--C-:B------:R-:W-:Y:S01]  /*173b0*/  SHF.R.U32.HI R9, RZ, 0x10, R4.reuse ;  /* 0x00000010ff097819 */ /* 0x100fe20000011604 */
[----:B------:R4:W-:Y:S01]  /*173c0*/  MUFU.EX2 R230, R7 ;  /* 0x0000000700e67308 */ /* 0x0009e20000000800 */
[----:B------:R-:W-:Y:S01]  /*173d0*/  LOP3.LUT R13, R4, 0xff, RZ, 0xc0, !PT ;  /* 0x000000ff040d7812 */ /* 0x000fe200078ec0ff */
[----:B------:R-:W-:Y:S01]  /*173e0*/  FFMA.FTZ R8, R34, c[0x0][0x23c], -R187 ;  /* 0x00008f0022087a23 */ /* 0x000fe200000108bb */
[----:B------:R-:W-:Y:S01]  /*173f0*/  SHF.R.U32.HI R12, RZ, 0x18, R4 ;  /* 0x00000018ff0c7819 */ /* 0x000fe20000011604 */
[----:B------:R-:W-:Y:S01]  /*17400*/  IMAD.WIDE.U32 R10, R10, -0x2daee0ad, RZ ;  /* 0xd2511f530a0a7825 */ /* 0x000fe200078e00ff */
[----:B-1----:R-:W-:Y:S02]  /*17410*/  LOP3.LUT R2, R4, 0xffff, RZ, 0xc0, !PT ;  /* 0x0000ffff04027812 */ /* 0x002fe400078ec0ff */
[----:B------:R-:W-:Y:S01]  /*17420*/  LOP3.LUT R4, R5, UR17, R200, 0x96, !PT ;  /* 0x0000001105047c12 */ /* 0x000fe2000f8e96c8 */
[----:B------:R-:W-:Y:S01]  /*17430*/  IMAD.MOV.U32 R200, RZ, RZ, R234 ;  /* 0x000000ffffc87224 */ /* 0x000fe200078e00ea */
[----:B------:R-:W-:Y:S01]  /*17440*/  SHF.R.U32.HI R5, RZ, 0x8, R2 ;  /* 0x00000008ff057819 */ /* 0x000fe20000011602 */
[----:B------:R-:W-:Y:S01]  /*17450*/  IMAD.MOV.U32 R191, RZ, RZ, R221 ;  /* 0x000000ffffbf7224 */ /* 0x000fe200078e00dd */
[----:B------:R-:W-:Y:S01]  /*17460*/  MUFU.EX2 R26, R8 ;  /* 0x00000008001a7308 */ /* 0x000fe20000000800 */
[----:B------:R-:W-:Y:S01]  /*17470*/  LOP3.LUT R2, R9, 0xff, RZ, 0xc0, !PT ;  /* 0x000000ff09027812 */ /* 0x000fe200078ec0ff */
[----:B--2---:R-:W-:Y:S01]  /*17480*/  FFMA.FTZ R0, R33, c[0x0][0x23c], -R186 ;  /* 0x00008f0021007a23 */ /* 0x004fe200000108ba */
[----:B------:R-:W-:Y:S02]  /*17490*/  PRMT R13, R13, 0x5410, R5 ;  /* 0x000054100d0d7816 */ /* 0x000fe40000000005 */
[----:B------:R-:W-:Y:S05]  /*174a0*/  PRMT R12, R2, 0x5410, R12 ;  /* 0x00005410020c7816 */ /* 0x000fea000000000c */
[----:B------:R1:W-:Y:S01]  /*174b0*/  MUFU.EX2 R54, R0 ;  /* 0x0000000000367308 */ /* 0x0003e20000000800 */
[--C-:B------:R-:W-:Y:S01]  /*174c0*/  HSET2.LE.AND R179, R12, R48.reuse, PT ;  /* 0x000000300cb37233 */ /* 0x100fe20003803000 */
[----:B----4-:R-:W-:Y:S02]  /*174d0*/  LOP3.LUT R7, R197, UR7, R10, 0x96, !PT ;  /* 0x00000007c5077c12 */ /* 0x010fe4000f8e960a */
[----:B------:R-:W-:Y:S03]  /*174e0*/  LOP3.LUT R10, R11, UR9, R6, 0x96, !PT ;  /* 0x000000090b0a7c12 */ /* 0x000fe6000f8e9606 */
[----:B------:R-:W-:Y:S04]  /*174f0*/  IMAD.WIDE.U32 R6, R7, -0x326172a9, RZ ;  /* 0xcd9e8d5707067825 */ /* 0x000fe800078e00ff */
[----:B------:R-:W-:Y:S01]  /*17500*/  IMAD.WIDE.U32 R198, R10, -0x326172a9, RZ ;  /* 0xcd9e8d570ac67825 */ /* 0x000fe200078e00ff */
[--C-:B------:R-:W-:Y:S02]  /*17510*/  SHF.R.U32.HI R11, RZ, 0x10, R6.reuse ;  /* 0x00000010ff0b7819 */ /* 0x100fe40000011606 */
[C---:B------:R-:W-:Y:S02]  /*17520*/  LOP3.LUT R10, R6.reuse, 0xffff, RZ, 0xc0, !PT ;  /* 0x0000ffff060a7812 */ /* 0x040fe400078ec0ff */
[----:B------:R-:W-:Y:S02]  /*17530*/  SHF.R.U32.HI R9, RZ, 0x18, R6 ;  /* 0x00000018ff097819 */ /* 0x000fe40000011606 */
[----:B------:R-:W-:Y:S02]  /*17540*/  LOP3.LUT R14, R6, 0xff, RZ, 0xc0, !PT ;  /* 0x000000ff060e7812 */ /* 0x000fe400078ec0ff */
[----:B------:R-:W-:Y:S02]  /*17550*/  LOP3.LUT R6, R7, UR17, R198, 0x96, !PT ;  /* 0x0000001107067c12 */ /* 0x000fe4000f8e96c6 */
[----:B------:R-:W-:Y:S02]  /*17560*/  SHF.R.U32.HI R7, RZ, 0x8, R10 ;  /* 0x00000008ff077819 */ /* 0x000fe4000001160a */
[----:B-1----:R-:W-:Y:S02]  /*17570*/  FSEL R0, R105, RZ, P3 ;  /* 0x000000ff69007208 */ /* 0x002fe40001800000 */
[----:B------:R-:W-:Y:S02]  /*17580*/  LOP3.LUT R5, R11, 0xff, RZ, 0xc0, !PT ;  /* 0x000000ff0b057812 */ /* 0x000fe400078ec0ff */
[----:B------:R-:W-:Y:S01]  /*17590*/  LOP3.LUT R8, R4, 0xff, RZ, 0xc0, !PT ;  /* 0x000000ff04087812 */ /* 0x000fe200078ec0ff */
[----:B------:R-:W-:Y:S01]  /*175a0*/  FADD.FTZ R2, -R0, R3 ;  /* 0x0000000300027221 */ /* 0x000fe20000010100 */
[----:B------:R-:W-:Y:S01]  /*175b0*/  PRMT R14, R14, 0x5410, R7 ;  /* 0x000054100e0e7816 */ /* 0x000fe20000000007 */
[----:B------:R-:W-:Y:S01]  /*175c0*/  FFMA.FTZ R3, R15, c[0x0][0x23c], -R187 ;  /* 0x00008f000f037a23 */ /* 0x000fe200000108bb */
[----:B------:R-:W-:Y:S01]  /*175d0*/  SHF.R.U32.HI R7, RZ, 0x18, R4 ;  /* 0x00000018ff077819 */ /* 0x000fe20000011604 */
[----:B------:R-:W-:Y:S01]  /*175e0*/  FMUL.FTZ R2, R2, c[0x0][0x23c] ;  /* 0x00008f0002027a20 */ /* 0x000fe20000410000 */
[----:B------:R-:W-:Y:S01]  /*175f0*/  LOP3.LUT R0, R4, 0xffff, RZ, 0xc0, !PT ;  /* 0x0000ffff04007812 */ /* 0x000fe200078ec0ff */
[----:B------:R1:W-:Y:S01]  /*17600*/  MUFU.EX2 R66, R3 ;  /* 0x0000000300427308 */ /* 0x0003e20000000800 */
[----:B------:R-:W-:Y:S01]  /*17610*/  PRMT R183, R5, 0x5410, R9 ;  /* 0x0000541005b77816 */ /* 0x000fe20000000009 */
[--C-:B------:R-:W-:Y:S01]  /*17620*/  HSET2.LE.AND R182, R14, R48.reuse, PT ;  /* 0x000000300eb67233 */ /* 0x100fe20003803000 */
[----:B------:R-:W-:Y:S03]  /*17630*/  LOP3.LUT R110, R199, UR8, R110, 0x96, !PT ;  /* 0x00000008c76e7c12 */ /* 0x000fe6000f8e966e */
[--C-:B------:R-:W-:Y:S02]  /*17640*/  HSET2.LE.AND R183, R183, R48.reuse, PT ;  /* 0x00000030b7b77233 */ /* 0x100fe40003803000 */
[----:B------:R-:W-:Y:S02]  /*17650*/  IMAD.WIDE.U32 R110, R110, -0x2daee0ad, RZ ;  /* 0xd2511f536e6e7825 */ /* 0x000fe400078e00ff */
[----:B------:R-:W2:Y:S01]  /*17660*/  MUFU.EX2 R101, R2 ;  /* 0x0000000200657308 */ /* 0x000ea20000000800 */
[----:B-1----:R-:W-:Y:S02]  /*17670*/  SHF.R.U32.HI R3, RZ, 0x8, R0 ;  /* 0x00000008ff037819 */ /* 0x002fe40000011600 */
[----:B------:R-:W-:Y:S02]  /*17680*/  FSEL R0, R104, RZ, P2 ;  /* 0x000000ff68007208 */ /* 0x000fe40001000000 */
[----:B------:R-:W-:Y:S02]  /*17690*/  PRMT R10, R8, 0x5410, R3 ;  /* 0x00005410080a7816 */ /* 0x000fe40000000003 */
[----:B------:R-:W-:Y:S01]  /*176a0*/  SHF.R.U32.HI R3, RZ, 0x10, R4 ;  /* 0x00000010ff037819 */ /* 0x000fe20000011604 */
[----:B------:R-:W-:Y:S01]  /*176b0*/  FADD.FTZ R0, -R0, R100 ;  /* 0x0000006400007221 */ /* 0x000fe20000010100 */
[C---:B------:R-:W-:Y:S01]  /*176c0*/  LOP3.LUT R8, R6.reuse, 0xff, RZ, 0xc0, !PT ;  /* 0x000000ff06087812 */ /* 0x040fe200078ec0ff */
[C---:B--2---:R-:W-:Y:S01]  /*176d0*/  FMUL.FTZ R16, R101.reuse, R124 ;  /* 0x0000007c65107220 */ /* 0x044fe20000410000 */
[----:B------:R-:W-:Y:S01]  /*176e0*/  LOP3.LUT R2, R6, 0xffff, RZ, 0xc0, !PT ;  /* 0x0000ffff06027812 */ /* 0x000fe200078ec0ff */
[----:B------:R-:W-:Y:S01]  /*176f0*/  FMUL.FTZ R17, R101, R125 ;  /* 0x0000007d65117220 */ /* 0x000fe20000410000 */
[----:B------:R-:W-:Y:S01]  /*17700*/  LOP3.LUT R5, R3, 0xff, RZ, 0xc0, !PT ;  /* 0x000000ff03057812 */ /* 0x000fe200078ec0ff */
[----:B------:R-:W-:Y:S01]  /*17710*/  IMAD.MOV.U32 R124, RZ, RZ, R54 ;  /* 0x000000ffff7c7224 */ /* 0x000fe200078e0036 */
[----:B------:R-:W-:Y:S01]  /*17720*/  SHF.R.U32.HI R4, RZ, 0x8, R2 ;  /* 0x00000008ff047819 */ /* 0x000fe20000011602 */
[----:B------:R-:W-:Y:S01]  /*17730*/  FMUL.FTZ R2, R0, c[0x0][0x23c] ;  /* 0x00008f0000027a20 */ /* 0x000fe20000410000 */
[----:B------:R-:W-:Y:S01]  /*17740*/  FSEL R0, R103, RZ, P1 ;  /* 0x000000ff67007208 */ /* 0x000fe20000800000 */
[----:B------:R-:W-:Y:S01]  /*17750*/  IMAD.MOV.U32 R125, RZ, RZ, R24 ;  /* 0x000000ffff7d7224 */ /* 0x000fe200078e0018 */
[----:B------:R-:W-:Y:S01]  /*17760*/  FSEL R3, R102, RZ, P0 ;  /* 0x000000ff66037208 */ /* 0x000fe20000000000 */
[----:B------:R-:W-:Y:S01]  /*17770*/  FMUL.FTZ R33, R101, R141 ;  /* 0x0000008d65217220 */ /* 0x000fe20000410000 */
[----:B------:R1:W2:Y:S01]  /*17780*/  MUFU.EX2 R100, R2 ;  /* 0x0000000200647308 */ /* 0x0002a20000000800 */
[----:B------:R-:W-:Y:S01]  /*17790*/  FADD.FTZ R0, -R0, R106 ;  /* 0x0000006a00007221 */ /* 0x000fe20000010100 */
[----:B------:R-:W-:Y:S01]  /*177a0*/  PRMT R9, R5, 0x5410, R7 ;  /* 0x0000541005097816 */ /* 0x000fe20000000007 */
[----:B------:R-:W-:Y:S01]  /*177b0*/  FMUL.FTZ R32, R101, R140 ;  /* 0x0000008c65207220 */ /* 0x000fe20000410000 */
[----:B------:R-:W-:Y:S01]  /*177c0*/  SHF.R.U32.HI R7, RZ, 0x18, R6 ;  /* 0x00000018ff077819 */ /* 0x000fe20000011606 */
[----:B------:R-:W-:Y:S01]  /*177d0*/  FMUL.FTZ R0, R0, c[0x0][0x23c] ;  /* 0x00008f0000007a20 */ /* 0x000fe20000410000 */
[----:B------:R-:W-:Y:S01]  /*177e0*/  F2FP.PACK_AB R5, R240, R28 ;  /* 0x0000001cf005723e */ /* 0x000fe200000000ff */
[----:B------:R-:W-:Y:S01]  /*177f0*/  IMAD.MOV.U32 R106, RZ, RZ, R50 ;  /* 0x000000ffff6a7224 */ /* 0x000fe200078e0032 */
[----:B------:R-:W-:Y:S01]  /*17800*/  PRMT R8, R8, 0x5410, R4 ;  /* 0x0000541008087816 */ /* 0x000fe20000000004 */
[----:B------:R-:W-:Y:S01]  /*17810*/  IMAD.MOV.U32 R140, RZ, RZ, R48 ;  /* 0x000000ffff8c7224 */ /* 0x000fe200078e0030 */
[----:B------:R-:W-:Y:S01]  /*17820*/  LOP3.LUT R179, R179, R5, RZ, 0xc0, !PT ;  /* 0x00000005b3b37212 */ /* 0x000fe200078ec0ff */
[C---:B------:R-:W-:Y:S01]  /*17830*/  FMUL.FTZ R49, R101.reuse, R157 ;  /* 0x0000009d65317220 */ /* 0x040fe20000410000 */
[----:B------:R-:W-:Y:S01]  /*17840*/  F2FP.PACK_AB R5, R52, R222 ;  /* 0x000000de3405723e */ /* 0x000fe200000000ff */
[C---:B------:R-:W-:Y:S01]  /*17850*/  FMUL.FTZ R68, R101.reuse, R68 ;  /* 0x0000004465447220 */ /* 0x040fe20000410000 */
[--C-:B------:R-:W-:Y:S01]  /*17860*/  HSET2.LE.AND R180, R8, R48.reuse, PT ;  /* 0x0000003008b47233 */ /* 0x100fe20003803000 */
[C---:B------:R-:W-:Y:S01]  /*17870*/  FMUL.FTZ R69, R101.reuse, R69 ;  /* 0x0000004565457220 */ /* 0x040fe20000410000 */
[----:B------:R-:W-:Y:S01]  /*17880*/  F2FP.PACK_AB R8, R66, R26 ;  /* 0x0000001a4208723e */ /* 0x000fe200000000ff */
[C---:B------:R-:W-:Y:S01]  /*17890*/  FMUL.FTZ R80, R101.reuse, R80 ;  /* 0x0000005065507220 */ /* 0x040fe20000410000 */
[--C-:B------:R-:W-:Y:S01]  /*178a0*/  HSET2.LE.AND R4, R13, R48.reuse, PT ;  /* 0x000000300d047233 */ /* 0x100fe20003803000 */
[C---:B------:R-:W-:Y:S01]  /*178b0*/  FMUL.FTZ R81, R101.reuse, R81 ;  /* 0x0000005165517220 */ /* 0x040fe20000410000 */
[----:B------:R-:W-:Y:S01]  /*178c0*/  LOP3.LUT R180, R180, R5, RZ, 0xc0, !PT ;  /* 0x00000005b4b47212 */ /* 0x000fe200078ec0ff */
[----:B------:R-:W-:Y:S01]  /*178d0*/  FMUL.FTZ R5, R101, R113 ;  /* 0x0000007165057220 */ /* 0x000fe20000410000 */
[----:B------:R-:W-:Y:S01]  /*178e0*/  LOP3.LUT R183, R183, R8, RZ, 0xc0, !PT ;  /* 0x00000008b7b77212 */ /* 0x000fe200078ec0ff */
[----:B------:R-:W-:Y:S01]  /*178f0*/  FMUL.FTZ R84, R101, R84 ;  /* 0x0000005465547220 */ /* 0x000fe20000410000 */
[----:B------:R-:W-:Y:S01]  /*17900*/  LOP3.LUT R178, R4, R178, RZ, 0xc0, !PT ;  /* 0x000000b204b27212 */ /* 0x000fe200078ec0ff */
[----:B-1----:R-:W-:Y:S01]  /*17910*/  FADD.FTZ R2, -R3, R107 ;  /* 0x0000006b03027221 */ /* 0x002fe20000010100 */
[----:B------:R-:W-:Y:S01]  /*17920*/  SHF.R.U32.HI R3, RZ, 0x10, R6 ;  /* 0x00000010ff037819 */ /* 0x000fe20000011606 */
[C---:B--2---:R-:W-:Y:S01]  /*17930*/  FMUL.FTZ R18, R100.reuse, R126 ;  /* 0x0000007e64127220 */ /* 0x044fe20000410000 */
[--C-:B------:R-:W-:Y:S01]  /*17940*/  HSET2.LE.AND R4, R9, R48.reuse, PT ;  /* 0x0000003009047233 */ /* 0x100fe20003803000 */
[C---:B------:R-:W-:Y:S01]  /*17950*/  FMUL.FTZ R19, R100.reuse, R127 ;  /* 0x0000007f64137220 */ /* 0x040fe20000410000 */
[----:B------:R-:W-:Y:S01]  /*17960*/  LOP3.LUT R6, R3, 0xff, RZ, 0xc0, !PT ;  /* 0x000000ff03067812 */ /* 0x000fe200078ec0ff */
[----:B------:R-:W-:Y:S01]  /*17970*/  IMAD.MOV.U32 R126, RZ, RZ, R26 ;  /* 0x000000ffff7e7224 */ /* 0x000fe200078e001a */
[----:B------:R1:W2:Y:S01]  /*17980*/  MUFU.EX2 R3, R0 ;  /* 0x0000000000037308 */ /* 0x0002a20000000800 */
[----:B------:R-:W-:Y:S01]  /*17990*/  FMUL.FTZ R34, R100, R142 ;  /* 0x0000008e64227220 */ /* 0x000fe20000410000 */
[----:B------:R-:W-:Y:S01]  /*179a0*/  PRMT R6, R6, 0x5410, R7 ;  /* 0x0000541006067816 */ /* 0x000fe20000000007 */
[----:B------:R-:W-:Y:S01]  /*179b0*/  FMUL.FTZ R7, R100, R115 ;  /* 0x0000007364077220 */ /* 0x000fe20000410000 */
[----:B------:R-:W-:Y:S01]  /*179c0*/  LOP3.LUT R177, R4, R177, RZ, 0xc0, !PT ;  /* 0x000000b104b17212 */ /* 0x000fe200078ec0ff */
[----:B------:R-:W-:Y:S01]  /*179d0*/  FMUL.FTZ R4, R101, R112 ;  /* 0x0000007065047220 */ /* 0x000fe20000410000 */
[----:B------:R-:W-:Y:S01]  /*179e0*/  PLOP3.LUT P0, PT, PT, PT, UP0, 0x80, 0x0 ;  /* 0x000000000000781c */ /* 0x000fe20003f0f008 */
[----:B------:R-:W-:Y:S01]  /*179f0*/  IMAD.MOV.U32 R127, RZ, RZ, R46 ;  /* 0x000000ffff7f7224 */ /* 0x000fe200078e002e */
[--C-:B------:R-:W-:Y:S01]  /*17a00*/  HSET2.LE.AND R181, R6, R48.reuse, PT ;  /* 0x0000003006b57233 */ /* 0x100fe20003803000 */
[----:B------:R-:W-:Y:S01]  /*17a10*/  IMAD.MOV.U32 R107, RZ, RZ, R51 ;  /* 0x000000ffff6b7224 */ /* 0x000fe200078e0033 */
[----:B------:R-:W-:Y:S01]  /*17a20*/  F2FP.PACK_AB R6, R25, R230 ;  /* 0x000000e61906723e */ /* 0x000fe200000000ff */
[C---:B------:R-:W-:Y:S02]  /*17a30*/  FMUL.FTZ R50, R100.reuse, R158 ;  /* 0x0000009e64327220 */ /* 0x040fe40000410000 */
[C---:B------:R-:W-:Y:S01]  /*17a40*/  FMUL.FTZ R51, R100.reuse, R159 ;  /* 0x0000009f64337220 */ /* 0x040fe20000410000 */
[----:B------:R-:W-:Y:S01]  /*17a50*/  LOP3.LUT R181, R181, R6, RZ, 0xc0, !PT ;  /* 0x00000006b5b57212 */ /* 0x000fe200078ec0ff */
[C---:B------:R-:W-:Y:S02]  /*17a60*/  FMUL.FTZ R6, R100.reuse, R114 ;  /* 0x0000007264067220 */ /* 0x040fe40000410000 */
[----:B------:R-:W-:Y:S01]  /*17a70*/  IMAD.MOV.U32 R142, RZ, RZ, R140 ;  /* 0x000000ffff8e7224 */ /* 0x000fe200078e008c */
[----:B------:R-:W-:Y:S01]  /*17a80*/  LDSM.16.MT88.4 R112, [R218+0xa000] ;  /* 0x00a00000da70783b */ /* 0x000fe20000004200 */
[----:B------:R-:W-:Y:S02]  /*17a90*/  IMAD.MOV.U32 R158, RZ, RZ, R65 ;  /* 0x000000ffff9e7224 */ /* 0x000fe400078e0041 */
[----:B------:R-:W-:Y:S02]  /*17aa0*/  FMUL.FTZ R65, R101, R173 ;  /* 0x000000ad65417220 */ /* 0x000fe40000410000 */
[----:B------:R-:W-:Y:S02]  /*17ab0*/  FMUL.FTZ R70, R100, R70 ;  /* 0x0000004664467220 */ /* 0x000fe40000410000 */
[----:B-1----:R-:W-:Y:S01]  /*17ac0*/  FMUL.FTZ R0, R2, c[0x0][0x23c] ;  /* 0x00008f0002007a20 */ /* 0x002fe20000410000 */
[----:B------:R-:W-:Y:S01]  /*17ad0*/  HSET2.LE.AND R2, R10, R48, PT ;  /* 0x000000300a027233 */ /* 0x000fe20003803000 */
[C---:B--2---:R-:W-:Y:S02]  /*17ae0*/  FMUL.FTZ R8, R3.reuse, R116 ;  /* 0x0000007403087220 */ /* 0x044fe40000410000 */
[C---:B------:R-:W-:Y:S02]  /*17af0*/  FMUL.FTZ R9, R3.reuse, R117 ;  /* 0x0000007503097220 */ /* 0x040fe40000410000 */
[C---:B------:R-:W-:Y:S01]  /*17b00*/  FMUL.FTZ R12, R3.reuse, R120 ;  /* 0x00000078030c7220 */ /* 0x040fe20000410000 */
[----:B------:R-:W1:Y:S01]  /*17b10*/  MUFU.EX2 R0, R0 ;  /* 0x0000000000007308 */ /* 0x000e620000000800 */
[C---:B------:R-:W-:Y:S01]  /*17b20*/  FMUL.FTZ R13, R3.reuse, R121 ;  /* 0x00000079030d7220 */ /* 0x040fe20000410000 */
[----:B------:R-:W-:Y:S01]  /*17b30*/  LOP3.LUT R176, R2, R176, RZ, 0xc0, !PT ;  /* 0x000000b002b07212 */ /* 0x000fe200078ec0ff */
[C---:B------:R-:W-:Y:S01]  /*17b40*/  FMUL.FTZ R24, R3.reuse, R132 ;  /* 0x0000008403187220 */ /* 0x040fe20000410000 */
[----:B------:R-:W-:Y:S01]  /*17b50*/  F2FP.PACK_AB R2, R54, R249 ;  /* 0x000000f93602723e */ /* 0x000fe200000000ff */
[----:B------:R-:W-:Y:S02]  /*17b60*/  IMAD.MOV.U32 R132, RZ, RZ, R25 ;  /* 0x000000ffff847224 */ /* 0x000fe400078e0019 */
[C---:B------:R-:W-:Y:S01]  /*17b70*/  FMUL.FTZ R25, R3.reuse, R133 ;  /* 0x0000008503197220 */ /* 0x040fe20000410000 */
[----:B------:R-:W-:Y:S01]  /*17b80*/  LOP3.LUT R182, R182, R2, RZ, 0xc0, !PT ;  /* 0x00000002b6b67212 */ /* 0x000fe200078ec0ff */
[----:B------:R-:W-:Y:S01]  /*17b90*/  FFMA.FTZ R2, R202, c[0x0][0x23c], -R184 ;  /* 0x00008f00ca027a23 */ /* 0x000fe200000108b8 */
[-C--:B---3--:R-:W-:Y:S01]  /*17ba0*/  HMMA.16816.F32 R4, R176, R20.reuse, R4 ;  /* 0x00000014b004723c */ /* 0x088fe20000001804 */
[----:B------:R-:W-:Y:S02]  /*17bb0*/  IMAD.MOV.U32 R120, RZ, RZ, R40 ;  /* 0x000000ffff787224 */ /* 0x000fe400078e0028 */
[----:B------:R-:W-:Y:S01]  /*17bc0*/  IMAD.MOV.U32 R121, RZ, RZ, R41 ;  /* 0x000000ffff797224 */ /* 0x000fe200078e0029 */
[----:B------:R2:W3:Y:S01]  /*17bd0*/  MUFU.EX2 R59, R2 ;  /* 0x00000002003b7308 */ /* 0x0004e20000000800 */
[C---:B------:R-:W-:Y:S02]  /*17be0*/  FMUL.FTZ R40, R3.reuse, R148 ;  /* 0x0000009403287220 */ /* 0x040fe40000410000 */
[C---:B------:R-:W-:Y:S02]  /*17bf0*/  FMUL.FTZ R41, R3.reuse, R149 ;  /* 0x0000009503297220 */ /* 0x040fe40000410000 */
[C---:B------:R-:W-:Y:S03]  /*17c00*/  FMUL.FTZ R44, R3.reuse, R152 ;  /* 0x00000098032c7220 */ /* 0x040fe60000410000 */
[----:B------:R-:W-:Y:S02]  /*17c10*/  FMUL.FTZ R45, R3, R153 ;  /* 0x00000099032d7220 */ /* 0x000fe40000410000 */
[C---:B-1----:R-:W-:Y:S02]  /*17c20*/  FMUL.FTZ R10, R0.reuse, R118 ;  /* 0x00000076000a7220 */ /* 0x042fe40000410000 */
[C---:B------:R-:W-:Y:S02]  /*17c30*/  FMUL.FTZ R11, R0.reuse, R119 ;  /* 0x00000077000b7220 */ /* 0x040fe40000410000 */
[C---:B------:R-:W-:Y:S01]  /*17c40*/  FMUL.FTZ R14, R0.reuse, R122 ;  /* 0x0000007a000e7220 */ /* 0x040fe20000410000 */
[----:B------:R-:W-:Y:S01]  /*17c50*/  LDSM.16.MT88.4 R116, [R216+0xb000] ;  /* 0x00b00000d874783b */ /* 0x000fe20000004200 */
[C---:B------:R-:W-:Y:S02]  /*17c60*/  FMUL.FTZ R15, R0.reuse, R123 ;  /* 0x0000007b000f7220 */ /* 0x040fe40000410000 */
[----:B------:R-:W-:Y:S01]  /*17c70*/  IMAD.MOV.U32 R123, RZ, RZ, R53 ;  /* 0x000000ffff7b7224 */ /* 0x000fe200078e0035 */
[C---:B------:R-:W-:Y:S01]  /*17c80*/  HMMA.16816.F32 R8, R180.reuse, R20, R8 ;  /* 0x00000014b408723c */ /* 0x040fe20000001808 */
[C---:B------:R-:W-:Y:S02]  /*17c90*/  FMUL.FTZ R26, R0.reuse, R134 ;  /* 0x00000086001a7220 */ /* 0x040fe40000410000 */
[----:B------:R-:W-:Y:S02]  /*17ca0*/  IMAD.MOV.U32 R134, RZ, RZ, R27 ;  /* 0x000000ffff867224 */ /* 0x000fe400078e001b */
[----:B--2---:R-:W-:Y:S02]  /*17cb0*/  FFMA.FTZ R2, R203, c[0x0][0x23c], -R184 ;  /* 0x00008f00cb027a23 */ /* 0x004fe400000108b8 */
[C---:B------:R-:W-:Y:S01]  /*17cc0*/  FMUL.FTZ R20, R101.reuse, R128 ;  /* 0x0000008065147220 */ /* 0x040fe20000410000 */
[-C--:B------:R-:W-:Y:S01]  /*17cd0*/  HMMA.16816.F32 R12, R180, R22.reuse, R12 ;  /* 0x00000016b40c723c */ /* 0x080fe2000000180c */
[----:B------:R-:W-:Y:S01]  /*17ce0*/  FMUL.FTZ R21, R101, R129 ;  /* 0x0000008165157220 */ /* 0x000fe20000410000 */
[----:B------:R1:W-:Y:S02]  /*17cf0*/  MUFU.EX2 R62, R2 ;  /* 0x00000002003e7308 */ /* 0x0003e40000000800 */
[----:B------:R-:W-:Y:S02]  /*17d00*/  FMUL.FTZ R27, R0, R135 ;  /* 0x00000087001b7220 */ /* 0x000fe40000410000 */
[----:B------:R-:W-:Y:S02]  /*17d10*/  IMAD.MOV.U32 R135, RZ, RZ, R28 ;  /* 0x000000ffff877224 */ /* 0x000fe400078e001c */
[C---:B------:R-:W-:Y:S01]  /*17d20*/  FMUL.FTZ R28, R3.reuse, R136 ;  /* 0x00000088031c7220 */ /* 0x040fe20000410000 */
[C---:B------:R-:W-:Y:S03]  /*17d30*/  HMMA.16816.F32 R16, R176.reuse, R22, R16 ;  /* 0x00000016b010723c */ /* 0x040fe60000001810 */
[----:B------:R-:W-:Y:S02]  /*17d40*/  IMAD.MOV.U32 R136, RZ, RZ, R29 ;  /* 0x000000ffff887224 */ /* 0x000fe400078e001d */
[----:B------:R-:W-:Y:S02]  /*17d50*/  FMUL.FTZ R29, R3, R137 ;  /* 0x00000089031d7220 */ /* 0x000fe40000410000 */
[C---:B------:R-:W-:Y:S02]  /*17d60*/  FMUL.FTZ R22, R100.reuse, R130 ;  /* 0x0000008264167220 */ /* 0x040fe40000410000 */
[----:B------:R-:W-:Y:S03]  /*17d70*/  FMUL.FTZ R23, R100, R131 ;  /* 0x0000008364177220 */ /* 0x000fe60000410000 */
[----:B------:R-:W-:Y:S02]  /*17d80*/  IMAD.MOV.U32 R130, RZ, RZ, R55 ;  /* 0x000000ffff827224 */ /* 0x000fe400078e0037 */
[----:B------:R-:W-:Y:S02]  /*17d90*/  IMAD.MOV.U32 R131, RZ, RZ, R52 ;  /* 0x000000ffff837224 */ /* 0x000fe400078e0034 */
[----:B------:R-:W-:Y:S01]  /*17da0*/  IMAD.MOV.U32 R137, RZ, RZ, R30 ;  /* 0x000000ffff897224 */ /* 0x000fe200078e001e */
[----:B------:R-:W2:Y:S01]  /*17db0*/  LDSM.16.MT88.4 R52, [R216+0xa000] ;  /* 0x00a00000d834783b */ /* 0x000ea20000004200 */
[C---:B------:R-:W-:Y:S01]  /*17dc0*/  FMUL.FTZ R30, R0.reuse, R138 ;  /* 0x0000008a001e7220 */ /* 0x040fe20000410000 */
[-C--:B------:R-:W-:Y:S01]  /*17dd0*/  HMMA.16816.F32 R20, R176, R36.reuse, R20 ;  /* 0x00000024b014723c */ /* 0x080fe20000001814 */
[----:B------:R-:W-:Y:S02]  /*17de0*/  IMAD.MOV.U32 R138, RZ, RZ, R31 ;  /* 0x000000ffff8a7224 */ /* 0x000fe400078e001f */
[----:B------:R-:W-:Y:S02]  /*17df0*/  FMUL.FTZ R31, R0, R139 ;  /* 0x0000008b001f7220 */ /* 0x000fe40000410000 */
[----:B-1----:R-:W-:Y:S02]  /*17e00*/  FFMA.FTZ R2, R204, c[0x0][0x23c], -R185 ;  /* 0x00008f00cc027a23 */ /* 0x002fe400000108b9 */
[----:B------:R-:W-:Y:S01]  /*17e10*/  IMAD.MOV.U32 R122, RZ, RZ, R35 ;  /* 0x000000ffff7a7224 */ /* 0x000fe200078e0023 */
[C---:B------:R-:W-:Y:S01]  /*17e20*/  HMMA.16816.F32 R24, R180.reuse, R36, R24 ;  /* 0x00000024b418723c */ /* 0x040fe20000001818 */
[----:B------:R-:W-:Y:S01]  /*17e30*/  FMUL.FTZ R35, R100, R143 ;  /* 0x0000008f64237220 */ /* 0x000fe20000410000 */
[----:B------:R1:W4:Y:S02]  /*17e40*/  MUFU.EX2 R141, R2 ;  /* 0x00000002008d7308 */ /* 0x0003240000000800 */
[----:B------:R-:W-:Y:S02]  /*17e50*/  IMAD.MOV.U32 R128, RZ, RZ, R42 ;  /* 0x000000ffff807224 */ /* 0x000fe400078e002a */
[----:B------:R-:W-:Y:S02]  /*17e60*/  IMAD.MOV.U32 R129, RZ, RZ, R43 ;  /* 0x000000ffff817224 */ /* 0x000fe400078e002b */
[C---:B------:R-:W-:Y:S01]  /*17e70*/  FMUL.FTZ R36, R101.reuse, R144 ;  /* 0x0000009065247220 */ /* 0x040fe20000410000 */
[-C--:B------:R-:W-:Y:S03]  /*17e80*/  HMMA.16816.F32 R28, R180, R38.reuse, R28 ;  /* 0x00000026b41c723c */ /* 0x080fe6000000181c */
[----:B------:R-:W-:Y:S02]  /*17e90*/  FMUL.FTZ R37, R101, R145 ;  /* 0x0000009165257220 */ /* 0x000fe40000410000 */
[C---:B------:R-:W-:Y:S02]  /*17ea0*/  FMUL.FTZ R42, R0.reuse, R150 ;  /* 0x00000096002a7220 */ /* 0x040fe40000410000 */
[C---:B------:R-:W-:Y:S01]  /*17eb0*/  FMUL.FTZ R43, R0.reuse, R151 ;  /* 0x00000097002b7220 */ /* 0x040fe20000410000 */
[C---:B------:R-:W-:Y:S01]  /*17ec0*/  HMMA.16816.F32 R32, R176.reuse, R38, R32 ;  /* 0x00000026b020723c */ /* 0x040fe20000001820 */
[----:B------:R-:W-:Y:S03]  /*17ed0*/  IMAD.MOV.U32 R139, RZ, RZ, R47 ;  /* 0x000000ffff8b7224 */ /* 0x000fe600078e002f */
[C---:B------:R-:W-:Y:S02]  /*17ee0*/  FMUL.FTZ R46, R0.reuse, R154 ;  /* 0x0000009a002e7220 */ /* 0x040fe40000410000 */
[----:B------:R-:W-:Y:S02]  /*17ef0*/  FMUL.FTZ R47, R0, R155 ;  /* 0x0000009b002f7220 */ /* 0x000fe40000410000 */
[C---:B------:R-:W-:Y:S04]  /*17f00*/  FMUL.FTZ R38, R100.reuse, R146 ;  /* 0x0000009264267220 */ /* 0x040fe80000410000 */
[----:B------:R-:W-:Y:S02]  /*17f10*/  FMUL.FTZ R39, R100, R147 ;  /* 0x0000009364277220 */ /* 0x000fe40000410000 */
[----:B-1----:R-:W-:Y:S02]  /*17f20*/  FFMA.FTZ R2, R205, c[0x0][0x23c], -R185 ;  /* 0x00008f00cd027a23 */ /* 0x002fe400000108b9 */
[----:B------:R-:W-:Y:S02]  /*17f30*/  FMUL.FTZ R48, R101, R156 ;  /* 0x0000009c65307220 */ /* 0x000fe40000410000 */
[----:B------:R-:W-:Y:S01]  /*17f40*/  IMAD.MOV.U32 R133, RZ, RZ, R56 ;  /* 0x000000ffff857224 */ /* 0x000fe200078e0038 */
[-C--:B--2---:R-:W-:Y:S01]  /*17f50*/  HMMA.16816.F32 R36, R176, R52.reuse, R36 ;  /* 0x00000034b024723c */ /* 0x084fe20000001824 */
[----:B------:R-:W-:Y:S01]  /*17f60*/  FMUL.FTZ R56, R3, R164 ;  /* 0x000000a403387220 */ /* 0x000fe20000410000 */
[----:B------:R1:W2:Y:S01]  /*17f70*/  MUFU.EX2 R63, R2 ;  /* 0x00000002003f7308 */ /* 0x0002a20000000800 */
[----:B------:R-:W-:Y:S02]  /*17f80*/  IMAD.MOV.U32 R145, RZ, RZ, R109 ;  /* 0x000000ffff917224 */ /* 0x000fe400078e006d */
[----:B------:R-:W-:Y:S02]  /*17f90*/  FFMA.FTZ R109, R207, c[0x0][0x23c], -R186 ;  /* 0x00008f00cf6d7a23 */ /* 0x000fe400000108ba */
[C---:B------:R-:W-:Y:S01]  /*17fa0*/  FMUL.FTZ R57, R3.reuse, R165 ;  /* 0x000000a503397220 */ /* 0x040fe20000410000 */
[C---:B------:R-:W-:Y:S01]  /*17fb0*/  HMMA.16816.F32 R40, R180.reuse, R52, R40 ;  /* 0x00000034b428723c */ /* 0x040fe20000001828 */
[----:B------:R-:W-:Y:S03]  /*17fc0*/  IMAD.MOV.U32 R140, RZ, RZ, R138 ;  /* 0x000000ffff8c7224 */ /* 0x000fe600078e008a */
[----:B------:R-:W-:Y:S02]  /*17fd0*/  IMAD.MOV.U32 R138, RZ, RZ, R136 ;  /* 0x000000ffff8a7224 */ /* 0x000fe400078e0088 */
[----:B------:R-:W-:Y:S02]  /*17fe0*/  IMAD.MOV.U32 R136, RZ, RZ, R134 ;  /* 0x000000ffff887224 */ /* 0x000fe400078e0086 */
[----:B------:R-:W-:Y:S01]  /*17ff0*/  IMAD.MOV.U32 R134, RZ, RZ, R132 ;  /* 0x000000ffff867224 */ /* 0x000fe200078e0084 */
[-C--:B------:R-:W-:Y:S03]  /*18000*/  HMMA.16816.F32 R44, R180, R54.reuse, R44 ;  /* 0x00000036b42c723c */ /* 0x080fe6000000182c */
[----:B------:R-:W-:Y:S02]  /*18010*/  IMAD.MOV.U32 R132, RZ, RZ, R130 ;  /* 0x000000ffff847224 */ /* 0x000fe400078e0082 */
[----:B------:R-:W-:Y:S02]  /*18020*/  IMAD.MOV.U32 R130, RZ, RZ, R128 ;  /* 0x000000ffff827224 */ /* 0x000fe400078e0080 */
[----:B------:R-:W-:Y:S01]  /*18030*/  IMAD.MOV.U32 R128, RZ, RZ, R60 ;  /* 0x000000ffff807224 */ /* 0x000fe200078e003c */
[C---:B------:R-:W-:Y:S01]  /*18040*/  HMMA.16816.F32 R48, R176.reuse, R54, R48 ;  /* 0x00000036b030723c */ /* 0x040fe20000001830 */
[----:B-1----:R-:W-:Y:S03]  /*18050*/  FFMA.FTZ R2, R206, c[0x0][0x23c], -R184 ;  /* 0x00008f00ce027a23 */ /* 0x002fe600000108b8 */
[----:B------:R-:W-:Y:S02]  /*18060*/  FMUL.FTZ R60, R3, R168 ;  /* 0x000000a8033c7220 */ /* 0x000fe40000410000 */
[----:B------:R-:W-:Y:S01]  /*18070*/  FMUL.FTZ R58, R0, R166 ;  /* 0x000000a6003a7220 */ /* 0x000fe20000410000 */
[----:B------:R-:W-:Y:S01]  /*18080*/  MUFU.EX2 R168, R109 ;  /* 0x0000006d00a87308 */ /* 0x000fe20000000800 */
[C---:B------:R-:W-:Y:S04]  /*18090*/  FMUL.FTZ R54, R100.reuse, R162 ;  /* 0x000000a264367220 */ /* 0x040fe80000410000 */
[----:B------:R-:W-:Y:S02]  /*180a0*/  FMUL.FTZ R55, R100, R163 ;  /* 0x000000a364377220 */ /* 0x000fe40000410000 */
[----:B---3--:R-:W-:Y:S02]  /*180b0*/  IMAD.MOV.U32 R166, RZ, RZ, R59 ;  /* 0x000000ffffa67224 */ /* 0x008fe400078e003b */
[----:B------:R-:W-:Y:S01]  /*180c0*/  FMUL.FTZ R59, R0, R167 ;  /* 0x000000a7003b7220 */ /* 0x000fe20000410000 */
[----:B------:R1:W-:Y:S01]  /*180d0*/  MUFU.EX2 R162, R2 ;  /* 0x0000000200a27308 */ /* 0x0003e20000000800 */
[----:B----4-:R-:W-:Y:S02]  /*180e0*/  IMAD.MOV.U32 R167, RZ, RZ, R141 ;  /* 0x000000ffffa77224 */ /* 0x010fe400078e008d */
[----:B------:R-:W-:Y:S02]  /*180f0*/  IMAD.MOV.U32 R141, RZ, RZ, R139 ;  /* 0x000000ffff8d7224 */ /* 0x000fe400078e008b */
[----:B------:R-:W-:Y:S02]  /*18100*/  IMAD.MOV.U32 R139, RZ, RZ, R137 ;  /* 0x000000ffff8b7224 */ /* 0x000fe400078e0089 */
[----:B------:R-:W-:Y:S02]  /*18110*/  IMAD.MOV.U32 R137, RZ, RZ, R135 ;  /* 0x000000ffff897224 */ /* 0x000fe400078e0087 */
[----:B------:R-:W-:Y:S02]  /*18120*/  IMAD.MOV.U32 R149, RZ, RZ, R138 ;  /* 0x000000ffff957224 */ /* 0x000fe400078e008a */
[----:B------:R-:W-:Y:S02]  /*18130*/  IMAD.MOV.U32 R146, RZ, RZ, R137 ;  /* 0x000000ffff927224 */ /* 0x000fe400078e0089 */
[----:B------:R-:W-:Y:S02]  /*18140*/  IMAD.MOV.U32 R137, RZ, RZ, R66 ;  /* 0x000000ffff897224 */ /* 0x000fe400078e0042 */
[C---:B------:R-:W-:Y:S02]  /*18150*/  FMUL.FTZ R66, R100.reuse, R174 ;  /* 0x000000ae64427220 */ /* 0x040fe40000410000 */
[----:B------:R-:W-:Y:S01]  /*18160*/  IMAD.MOV.U32 R174, RZ, RZ, R106 ;  /* 0x000000ffffae7224 */ /* 0x000fe200078e006a */
[----:B------:R-:W-:Y:S01]  /*18170*/  LOP3.LUT R106, R201, UR8, R188, 0x96, !PT ;  /* 0x00000008c96a7c12 */ /* 0x000fe2000f8e96bc */
[----:B------:R-:W-:Y:S02]  /*18180*/  IMAD.MOV.U32 R138, RZ, RZ, R67 ;  /* 0x000000ffff8a7224 */ /* 0x000fe400078e0043 */
[----:B------:R-:W-:Y:S02]  /*18190*/  FMUL.FTZ R67, R100, R175 ;  /* 0x000000af64437220 */ /* 0x000fe40000410000 */
[----:B------:R-:W-:Y:S02]  /*181a0*/  IMAD.MOV.U32 R175, RZ, RZ, R107 ;  /* 0x000000ffffaf7224 */ /* 0x000fe400078e006b */
[----:B-1----:R-:W-:Y:S02]  /*181b0*/  FFMA.FTZ R2, R208, c[0x0][0x23c], -R184 ;  /* 0x00008f00d0027a23 */ /* 0x002fe400000108b8 */
[----:B------:R-:W-:Y:S02]  /*181c0*/  IMAD.WIDE.U32 R106, R106, -0x2daee0ad, RZ ;  /* 0xd2511f536a6a7825 */ /* 0x000fe400078e00ff */
[----:B------:R1:W-:Y:S02]  /*181d0*/  MUFU.EX2 R164, R2 ;  /* 0x0000000200a47308 */ /* 0x0003e40000000800 */
[----:B------:R-:W-:Y:S01]  /*181e0*/  IMAD.MOV.U32 R154, RZ, RZ, R250 ;  /* 0x000000ffff9a7224 */ /* 0x000fe200078e00fa */
[----:B------:R-:W-:Y:S01]  /*181f0*/  LOP3.LUT R109, R106, 0xffff, RZ, 0xc0, !PT ;  /* 0x0000ffff6a6d7812 */ /* 0x000fe200078ec0ff */
[----:B------:R-:W-:Y:S01]  /*18200*/  IMAD.MOV.U32 R189, RZ, RZ, R121 ;  /* 0x000000ffffbd7224 */ /* 0x000fe200078e0079 */
[----:B------:R-:W-:Y:S01]  /*18210*/  SHF.R.U32.HI R121, RZ, 0x10, R106 ;  /* 0x00000010ff797819 */ /* 0x000fe2000001166a */
[----:B------:R-:W-:Y:S01]  /*18220*/  IMAD.MOV.U32 R188, RZ, RZ, R120 ;  /* 0x000000ffffbc7224 */ /* 0x000fe200078e0078 */
[----:B------:R-:W-:Y:S01]  /*18230*/  SHF.R.U32.HI R120, RZ, 0x18, R106 ;  /* 0x00000018ff787819 */ /* 0x000fe2000001166a */
[C---:B------:R-:W-:Y:S02]  /*18240*/  FMUL.FTZ R52, R101.reuse, R160 ;  /* 0x000000a065347220 */ /* 0x040fe40000410000 */
[----:B------:R-:W-:Y:S02]  /*18250*/  FMUL.FTZ R53, R101, R161 ;  /* 0x000000a165357220 */ /* 0x000fe40000410000 */
[----:B------:R-:W-:Y:S02]  /*18260*/  IMAD.MOV.U32 R143, RZ, RZ, R126 ;  /* 0x000000ffff8f7224 */ /* 0x000fe400078e007e */
[----:B------:R-:W-:Y:S02]  /*18270*/  IMAD.MOV.U32 R152, RZ, RZ, R246 ;  /* 0x000000ffff987224 */ /* 0x000fe400078e00f6 */
[----:B------:R-:W-:Y:S01]  /*18280*/  IMAD.MOV.U32 R135, RZ, RZ, R133 ;  /* 0x000000ffff877224 */ /* 0x000fe200078e0085 */
[-C--:B------:R-:W-:Y:S01]  /*18290*/  HMMA.16816.F32 R52, R176, R112.reuse, R52 ;  /* 0x00000070b034723c */ /* 0x080fe20000001834 */
[----:B------:R-:W-:Y:S02]  /*182a0*/  IMAD.MOV.U32 R133, RZ, RZ, R131 ;  /* 0x000000ffff857224 */ /* 0x000fe400078e0083 */
[----:B------:R-:W-:Y:S02]  /*182b0*/  IMAD.MOV.U32 R131, RZ, RZ, R129 ;  /* 0x000000ffff837224 */ /* 0x000fe400078e0081 */
[----:B------:R-:W-:Y:S02]  /*182c0*/  IMAD.MOV.U32 R129, RZ, RZ, R61 ;  /* 0x000000ffff817224 */ /* 0x000fe400078e003d */
[----:B-1----:R-:W-:Y:S01]  /*182d0*/  FFMA.FTZ R2, R210, c[0x0][0x23c], -R185 ;  /* 0x00008f00d2027a23 */ /* 0x002fe200000108b9 */
[C---:B------:R-:W-:Y:S01]  /*182e0*/  HMMA.16816.F32 R56, R180.reuse, R112, R56 ;  /* 0x00000070b438723c */ /* 0x040fe20000001838 */
[----:B------:R-:W-:Y:S02]  /*182f0*/  FMUL.FTZ R61, R3, R169 ;  /* 0x000000a9033d7220 */ /* 0x000fe40000410000 */
[----:B------:R1:W-:Y:S01]  /*18300*/  MUFU.EX2 R163, R2 ;  /* 0x0000000200a37308 */ /* 0x0003e20000000800 */
[----:B------:R-:W-:Y:S02]  /*18310*/  IMAD.MOV.U32 R169, RZ, RZ, R62 ;  /* 0x000000ffffa97224 */ /* 0x000fe400078e003e */
[C---:B------:R-:W-:Y:S02]  /*18320*/  FMUL.FTZ R62, R0.reuse, R170 ;  /* 0x000000aa003e7220 */ /* 0x040fe40000410000 */
[----:B--2---:R-:W-:Y:S04]  /*18330*/  IMAD.MOV.U32 R170, RZ, RZ, R63 ;  /* 0x000000ffffaa7224 */ /* 0x004fe800078e003f */
[----:B------:R-:W-:Y:S02]  /*18340*/  FMUL.FTZ R63, R0, R171 ;  /* 0x000000ab003f7220 */ /* 0x000fe40000410000 */
[----:B------:R-:W-:Y:S02]  /*18350*/  IMAD.MOV.U32 R160, RZ, RZ, R130 ;  /* 0x000000ffffa07224 */ /* 0x000fe400078e0082 */
[----:B------:R-:W-:Y:S02]  /*18360*/  IMAD.MOV.U32 R161, RZ, RZ, R131 ;  /* 0x000000ffffa17224 */ /* 0x000fe400078e0083 */
[----:B------:R-:W-:Y:S01]  /*18370*/  IMAD.MOV.U32 R173, RZ, RZ, R129 ;  /* 0x000000ffffad7224 */ /* 0x000fe200078e0081 */
[-C--:B------:R-:W-:Y:S01]  /*18380*/  HMMA.16816.F32 R60, R180, R114.reuse, R60 ;  /* 0x00000072b43c723c */ /* 0x080fe2000000183c */
[----:B------:R-:W-:Y:S02]  /*18390*/  IMAD.MOV.U32 R147, RZ, RZ, R136 ;  /* 0x000000ffff937224 */ /* 0x000fe400078e0088 */
[----:B------:R-:W-:Y:S02]  /*183a0*/  IMAD.MOV.U32 R136, RZ, RZ, R64 ;  /* 0x000000ffff887224 */ /* 0x000fe400078e0040 */
[----:B------:R-:W-:Y:S02]  /*183b0*/  FMUL.FTZ R64, R101, R172 ;  /* 0x000000ac65407220 */ /* 0x000fe40000410000 */
[----:B------:R-:W-:Y:S02]  /*183c0*/  IMAD.MOV.U32 R172, RZ, RZ, R128 ;  /* 0x000000ffffac7224 */ /* 0x000fe400078e0080 */
[----:B-1----:R-:W-:Y:S01]  /*183d0*/  FFMA.FTZ R2, R212, c[0x0][0x23c], -R185 ;  /* 0x00008f00d4027a23 */ /* 0x002fe200000108b9 */
[----:B------:R-:W-:Y:S02]  /*183e0*/  LDSM.16.MT88.4 R128, [R218+0x9400] ;  /* 0x00940000da80783b */ /* 0x000fe40000004200 */
[C---:B------:R-:W-:Y:S01]  /*183f0*/  HMMA.16816.F32 R64, R176.reuse, R114, R64 ;  /* 0x00000072b040723c */ /* 0x040fe20000001840 */
[----:B------:R1:W-:Y:S01]  /*18400*/  MUFU.EX2 R165, R2 ;  /* 0x0000000200a57308 */ /* 0x0003e20000000800 */
[----:B------:R-:W-:Y:S02]  /*18410*/  IMAD.MOV.U32 R204, RZ, RZ, R240 ;  /* 0x000000ffffcc7224 */ /* 0x000fe400078e00f0 */
[----:B------:R-:W-:Y:S02]  /*18420*/  FMUL.FTZ R71, R100, R71 ;  /* 0x0000004764477220 */ /* 0x000fe40000410000 */
[----:B------:R-:W2:Y:S01]  /*18430*/  LDSM.16.MT88.4 R112, [R218+0xb000] ;  /* 0x00b00000da70783b */ /* 0x000ea20000004200 */
[----:B------:R-:W-:Y:S02]  /*18440*/  IMAD.MOV.U32 R156, RZ, RZ, R135 ;  /* 0x000000ffff9c7224 */ /* 0x000fe400078e0087 */
[----:B------:R-:W-:Y:S02]  /*18450*/  IMAD.MOV.U32 R151, RZ, RZ, R134 ;  /* 0x000000ffff977224 */ /* 0x000fe400078e0086 */
[-C--:B------:R-:W-:Y:S01]  /*18460*/  HMMA.16816.F32 R68, R176, R116.reuse, R68 ;  /* 0x00000074b044723c */ /* 0x080fe20000001844 */
[C---:B------:R-:W-:Y:S02]  /*18470*/  FMUL.FTZ R72, R3.reuse, R72 ;  /* 0x0000004803487220 */ /* 0x040fe40000410000 */
[----:B------:R-:W-:Y:S02]  /*18480*/  FMUL.FTZ R73, R3, R73 ;  /* 0x0000004903497220 */ /* 0x000fe40000410000 */
[C---:B------:R-:W-:Y:S02]  /*18490*/  FMUL.FTZ R74, R0.reuse, R74 ;  /* 0x0000004a004a7220 */ /* 0x040fe40000410000 */
[----:B------:R-:W-:Y:S02]  /*184a0*/  FMUL.FTZ R75, R0, R75 ;  /* 0x0000004b004b7220 */ /* 0x000fe40000410000 */
[----:B------:R-:W-:Y:S03]  /*184b0*/  IMAD.MOV.U32 R150, RZ, RZ, R133 ;  /* 0x000000ffff967224 */ /* 0x000fe600078e0085 */
[----:B------:R-:W-:Y:S02]  /*184c0*/  IMAD.MOV.U32 R157, RZ, RZ, R132 ;  /* 0x000000ffff9d7224 */ /* 0x000fe400078e0084 */
[C---:B------:R-:W-:Y:S01]  /*184d0*/  HMMA.16816.F32 R72, R180.reuse, R116, R72 ;  /* 0x00000074b448723c */ /* 0x040fe20000001848 */
[----:B-1----:R-:W-:Y:S01]  /*184e0*/  LOP3.LUT R2, R107, UR18, R190, 0x96, !PT ;  /* 0x000000126b027c12 */ /* 0x002fe2000f8e96be */
[----:B------:R-:W-:Y:S01]  /*184f0*/  FFMA.FTZ R107, R209, c[0x0][0x23c], -R186 ;  /* 0x00008f00d16b7a23 */ /* 0x000fe200000108ba */
[----:B------:R-:W-:Y:S01]  /*18500*/  LDSM.16.MT88.4 R132, [R216+0xa400] ;  /* 0x00a40000d884783b */ /* 0x000fe20000004200 */
[----:B------:R-:W-:Y:S02]  /*18510*/  IMAD.MOV.U32 R148, RZ, RZ, R139 ;  /* 0x000000ffff947224 */ /* 0x000fe400078e008b */
[----:B------:R1:W3:Y:S01]  /*18520*/  MUFU.EX2 R250, R107 ;  /* 0x0000006b00fa7308 */ /* 0x0002e20000000800 */
[----:B------:R-:W-:Y:S01]  /*18530*/  IMAD.MOV.U32 R139, RZ, RZ, R122 ;  /* 0x000000ffff8b7224 */ /* 0x000fe200078e007a */
[----:B------:R-:W-:Y:S01]  /*18540*/  LOP3.LUT R122, R106, 0xff, RZ, 0xc0, !PT ;  /* 0x000000ff6a7a7812 */ /* 0x000fe200078ec0ff */
[----:B------:R-:W-:Y:S03]  /*18550*/  IMAD.MOV.U32 R153, RZ, RZ, R249 ;  /* 0x000000ffff997224 */ /* 0x000fe600078e00f9 */
[----:B------:R-:W-:Y:S01]  /*18560*/  LOP3.LUT R106, R111, UR18, R196, 0x96, !PT ;  /* 0x000000126f6a7c12 */ /* 0x000fe2000f8e96c4 */
[----:B------:R-:W-:Y:S01]  /*18570*/  IMAD.MOV.U32 R203, RZ, RZ, R237 ;  /* 0x000000ffffcb7224 */ /* 0x000fe200078e00ed */
[----:B------:R-:W-:Y:S01]  /*18580*/  LOP3.LUT R116, R110, 0xffff, RZ, 0xc0, !PT ;  /* 0x0000ffff6e747812 */ /* 0x000fe200078ec0ff */
[----:B------:R-:W-:Y:S01]  /*18590*/  FMUL.FTZ R76, R3, R76 ;  /* 0x0000004c034c7220 */ /* 0x000fe20000410000 */
[----:B------:R-:W-:Y:S01]  /*185a0*/  SHF.R.U32.HI R111, RZ, 0x8, R109 ;  /* 0x00000008ff6f7819 */ /* 0x000fe2000001166d */
[----:B------:R-:W-:Y:S01]  /*185b0*/  FFMA.FTZ R109, R211, c[0x0][0x23c], -R187 ;  /* 0x00008f00d36d7a23 */ /* 0x000fe200000108bb */
[--C-:B------:R-:W-:Y:S01]  /*185c0*/  SHF.R.U32.HI R117, RZ, 0x10, R110.reuse ;  /* 0x00000010ff757819 */ /* 0x100fe2000001166e */
[----:B------:R-:W-:Y:S02]  /*185d0*/  FMUL.FTZ R77, R3, R77 ;  /* 0x0000004d034d7220 */ /* 0x000fe40000410000 */
[----:B------:R4:W-:Y:S01]  /*185e0*/  MUFU.EX2 R249, R109 ;  /* 0x0000006d00f97308 */ /* 0x0009e20000000800 */
[C---:B------:R-:W-:Y:S01]  /*185f0*/  FMUL.FTZ R78, R0.reuse, R78 ;  /* 0x0000004e004e7220 */ /* 0x040fe20000410000 */
[----:B------:R-:W-:Y:S01]  /*18600*/  LOP3.LUT R117, R117, 0xff, RZ, 0xc0, !PT ;  /* 0x000000ff75757812 */ /* 0x000fe200078ec0ff */
[----:B------:R-:W-:Y:S02]  /*18610*/  FMUL.FTZ R79, R0, R79 ;  /* 0x0000004f004f7220 */ /* 0x000fe40000410000 */
[----:B------:R-:W-:Y:S02]  /*18620*/  IMAD.MOV.U32 R196, RZ, RZ, R217 ;  /* 0x000000ffffc47224 */ /* 0x000fe400078e00d9 */
[----:B------:R-:W-:Y:S01]  /*18630*/  IMAD.MOV.U32 R155, RZ, RZ, R141 ;  /* 0x000000ffff9b7224 */ /* 0x000fe200078e008d */
[----:B-1----:R-:W-:Y:S02]  /*18640*/  LOP3.LUT R107, R121, 0xff, RZ, 0xc0, !PT ;  /* 0x000000ff796b7812 */ /* 0x002fe400078ec0ff */
[-C--:B------:R-:W-:Y:S01]  /*18650*/  HMMA.16816.F32 R76, R180, R118.reuse, R76 ;  /* 0x00000076b44c723c */ /* 0x080fe2000000184c */
[C---:B------:R-:W-:Y:S01]  /*18660*/  FMUL.FTZ R82, R100.reuse, R82 ;  /* 0x0000005264527220 */ /* 0x040fe20000410000 */
[----:B------:R-:W-:Y:S01]  /*18670*/  SHF.R.U32.HI R121, RZ, 0x18, R110 ;  /* 0x00000018ff797819 */ /* 0x000fe2000001166e */
[----:B------:R-:W-:Y:S01]  /*18680*/  FMUL.FTZ R83, R100, R83 ;  /* 0x0000005364537220 */ /* 0x000fe20000410000 */
[----:B------:R-:W-:Y:S01]  /*18690*/  PRMT R126, R107, 0x5410, R120 ;  /* 0x000054106b7e7816 */ /* 0x000fe20000000078 */
[----:B------:R-:W-:Y:S02]  /*186a0*/  FFMA.FTZ R107, R213, c[0x0][0x23c], -R187 ;  /* 0x00008f00d56b7a23 */ /* 0x000fe400000108bb */
[----:B------:R-:W-:Y:S01]  /*186b0*/  IMAD.MOV.U32 R144, RZ, RZ, R127 ;  /* 0x000000ffff907224 */ /* 0x000fe200078e007f */
[----:B------:R-:W-:Y:S01]  /*186c0*/  PRMT R127, R117, 0x5410, R121 ;  /* 0x00005410757f7816 */ /* 0x000fe20000000079 */
[----:B------:R1:W1:Y:S01]  /*186d0*/  MUFU.EX2 R246, R107 ;  /* 0x0000006b00f67308 */ /* 0x0002620000000800 */
[C---:B------:R-:W-:Y:S02]  /*186e0*/  HMMA.16816.F32 R80, R176.reuse, R118, R80 ;  /* 0x00000076b050723c */ /* 0x040fe40000001850 */
[----:B------:R-:W-:Y:S02]  /*186f0*/  IMAD.MOV.U32 R171, RZ, RZ, R142 ;  /* 0x000000ffffab7224 */ /* 0x000fe400078e008e */
[----:B------:R-:W-:Y:S01]  /*18700*/  IMAD.MOV.U32 R142, RZ, RZ, R125 ;  /* 0x000000ffff8e7224 */ /* 0x000fe200078e007d */
[----:B------:R-:W-:Y:S01]  /*18710*/  PRMT R125, R122, 0x5410, R111 ;  /* 0x000054107a7d7816 */ /* 0x000fe2000000006f */
[----:B------:R-:W-:Y:S01]  /*18720*/  IMAD.MOV.U32 R141, RZ, RZ, R124 ;  /* 0x000000ffff8d7224 */ /* 0x000fe200078e007c */
[----:B------:R-:W-:Y:S01]  /*18730*/  SHF.R.U32.HI R111, RZ, 0x10, R2 ;  /* 0x00000010ff6f7819 */ /* 0x000fe20000011602 */
[----:B------:R-:W-:Y:S01]  /*18740*/  IMAD.MOV.U32 R201, RZ, RZ, R235 ;  /* 0x000000ffffc97224 */ /* 0x000fe200078e00eb */
[----:B------:R-:W-:Y:S03]  /*18750*/  SHF.R.U32.HI R118, RZ, 0x8, R116 ;  /* 0x00000008ff767819 */ /* 0x000fe60000011674 */
[----:B------:R-:W-:Y:S01]  /*18760*/  LOP3.LUT R124, R110, 0xff, RZ, 0xc0, !PT ;  /* 0x000000ff6e7c7812 */ /* 0x000fe200078ec0ff */
[--C-:B------:R-:W-:Y:S01]  /*18770*/  HSET2.LE.AND R119, R126, R171.reuse, PT ;  /* 0x000000ab7e777233 */ /* 0x100fe20003803000 */
[C---:B------:R-:W-:Y:S01]  /*18780*/  LOP3.LUT R116, R2.reuse, 0xff, RZ, 0xc0, !PT ;  /* 0x000000ff02747812 */ /* 0x040fe200078ec0ff */
[--C-:B------:R-:W-:Y:S01]  /*18790*/  HSET2.LE.AND R127, R127, R171.reuse, PT ;  /* 0x000000ab7f7f7233 */ /* 0x100fe20003803000 */
[----:B------:R-:W-:Y:S01]  /*187a0*/  SHF.R.U32.HI R110, RZ, 0x18, R2 ;  /* 0x00000018ff6e7819 */ /* 0x000fe20000011602 */
[----:B------:R-:W-:Y:S01]  /*187b0*/  IMAD.MOV.U32 R202, RZ, RZ, R140 ;  /* 0x000000ffffca7224 */ /* 0x000fe200078e008c */
[----:B----4-:R-:W-:Y:S01]  /*187c0*/  LOP3.LUT R109, R2, 0xffff, RZ, 0xc0, !PT ;  /* 0x0000ffff026d7812 */ /* 0x010fe200078ec0ff */
[----:B------:R-:W-:Y:S01]  /*187d0*/  IMAD.MOV.U32 R140, RZ, RZ, R123 ;  /* 0x000000ffff8c7224 */ /* 0x000fe200078e007b */
[----:B------:R-:W-:Y:S01]  /*187e0*/  LOP3.LUT R2, R111, 0xff, RZ, 0xc0, !PT ;  /* 0x000000ff6f027812 */ /* 0x000fe200078ec0ff */
[----:B------:R-:W4:Y:S01]  /*187f0*/  LDSM.16.MT88.4 R120, [R216+0x9400] ;  /* 0x00940000d878783b */ /* 0x000f220000004200 */
[----:B------:R-:W-:Y:S01]  /*18800*/  LOP3.LUT R111, R106, 0xff, RZ, 0xc0, !PT ;  /* 0x000000ff6a6f7812 */ /* 0x000fe200078ec0ff */
[----:B-1----:R-:W-:Y:S01]  /*18810*/  FFMA.FTZ R107, R214, c[0x0][0x23c], -R186 ;  /* 0x00008f00d66b7a23 */ /* 0x002fe200000108ba */
[----:B------:R-:W-:Y:S01]  /*18820*/  PRMT R117, R2, 0x5410, R110 ;  /* 0x0000541002757816 */ /* 0x000fe2000000006e */
[----:B------:R-:W-:Y:S01]  /*18830*/  FMUL.FTZ R85, R101, R85 ;  /* 0x0000005565557220 */ /* 0x000fe20000410000 */
[----:B------:R-:W-:Y:S01]  /*18840*/  LOP3.LUT R2, R106, 0xffff, RZ, 0xc0, !PT ;  /* 0x0000ffff6a027812 */ /* 0x000fe200078ec0ff */
[----:B------:R1:W-:Y:S01]  /*18850*/  MUFU.EX2 R240, R107 ;  /* 0x0000006b00f07308 */ /* 0x0003e20000000800 */
[----:B------:R-:W-:Y:S01]  /*18860*/  SHF.R.U32.HI R110, RZ, 0x18, R106 ;  /* 0x00000018ff6e7819 */ /* 0x000fe2000001166a */
[C---:B------:R-:W-:Y:S01]  /*18870*/  FMUL.FTZ R86, R100.reuse, R86 ;  /* 0x0000005664567220 */ /* 0x040fe20000410000 */
[----:B------:R-:W-:Y:S01]  /*18880*/  SHF.R.U32.HI R109, RZ, 0x8, R109 ;  /* 0x00000008ff6d7819 */ /* 0x000fe2000001166d */
[----:B------:R-:W-:Y:S01]  /*18890*/  FMUL.FTZ R87, R100, R87 ;  /* 0x0000005764577220 */ /* 0x000fe20000410000 */
[----:B------:R-:W-:Y:S01]  /*188a0*/  PRMT R124, R124, 0x5410, R118 ;  /* 0x000054107c7c7816 */ /* 0x000fe20000000076 */
[C---:B------:R-:W-:Y:S01]  /*188b0*/  FMUL.FTZ R88, R3.reuse, R88 ;  /* 0x0000005803587220 */ /* 0x040fe20000410000 */
[----:B------:R-:W-:Y:S01]  /*188c0*/  PRMT R116, R116, 0x5410, R109 ;  /* 0x0000541074747816 */ /* 0x000fe2000000006d */
[----:B------:R-:W-:Y:S01]  /*188d0*/  FMUL.FTZ R89, R3, R89 ;  /* 0x0000005903597220 */ /* 0x000fe20000410000 */
[----:B------:R-:W-:Y:S01]  /*188e0*/  SHF.R.U32.HI R109, RZ, 0x8, R2 ;  /* 0x00000008ff6d7819 */ /* 0x000fe20000011602 */
[--C-:B------:R-:W-:Y:S01]  /*188f0*/  HSET2.LE.AND R2, R125, R171.reuse, PT ;  /* 0x000000ab7d027233 */ /* 0x100fe20003803000 */
[-C--:B--2---:R-:W-:Y:S01]  /*18900*/  HMMA.16816.F32 R84, R176, R112.reuse, R84 ;  /* 0x00000070b054723c */ /* 0x084fe20000001854 */
[----:B------:R-:W-:Y:S01]  /*18910*/  F2FP.PACK_AB R118, R169, R166 ;  /* 0x000000a6a976723e */ /* 0x000fe200000000ff */
[C---:B------:R-:W-:Y:S01]  /*18920*/  FMUL.FTZ R90, R0.reuse, R90 ;  /* 0x0000005a005a7220 */ /* 0x040fe20000410000 */
[--C-:B------:R-:W-:Y:S01]  /*18930*/  HSET2.LE.AND R116, R116, R171.reuse, PT ;  /* 0x000000ab74747233 */ /* 0x100fe20003803000 */
[----:B------:R-:W-:Y:S01]  /*18940*/  FMUL.FTZ R91, R0, R91 ;  /* 0x0000005b005b7220 */ /* 0x000fe20000410000 */
[----:B------:R-:W-:Y:S01]  /*18950*/  LOP3.LUT R118, R2, R118, RZ, 0xc0, !PT ;  /* 0x0000007602767212 */ /* 0x000fe200078ec0ff */
[C---:B------:R-:W-:Y:S01]  /*18960*/  FMUL.FTZ R92, R3.reuse, R92 ;  /* 0x0000005c035c7220 */ /* 0x040fe20000410000 */
[----:B------:R-:W-:Y:S01]  /*18970*/  F2FP.PACK_AB R2, R170, R167 ;  /* 0x000000a7aa02723e */ /* 0x000fe200000000ff */
[----:B------:R-:W-:Y:S01]  /*18980*/  FMUL.FTZ R93, R3, R93 ;  /* 0x0000005d035d7220 */ /* 0x000fe20000410000 */
[----:B---3--:R-:W-:Y:S02]  /*18990*/  F2FP.PACK_AB R126, R250, R168 ;  /* 0x000000a8fa7e723e */ /* 0x008fe400000000ff */
[C---:B------:R-:W-:Y:S01]  /*189a0*/  HMMA.16816.F32 R88, R180.reuse, R112, R88 ;  /* 0x00000070b458723c */ /* 0x040fe20000001858 */
[----:B------:R-:W-:Y:S01]  /*189b0*/  LOP3.LUT R119, R119, R2, RZ, 0xc0, !PT ;  /* 0x0000000277777212 */ /* 0x000fe200078ec0ff */
[----:B-1----:R-:W-:Y:S01]  /*189c0*/  FFMA.FTZ R107, R215, c[0x0][0x23c], -R186 ;  /* 0x00008f00d76b7a23 */ /* 0x002fe200000108ba */
[----:B------:R-:W-:Y:S01]  /*189d0*/  F2FP.PACK_AB R2, R246, R249 ;  /* 0x000000f9f602723e */ /* 0x000fe200000000ff */
[C---:B------:R-:W-:Y:S01]  /*189e0*/  FMUL.FTZ R94, R0.reuse, R94 ;  /* 0x0000005e005e7220 */ /* 0x040fe20000410000 */
[----:B------:R-:W-:Y:S01]  /*189f0*/  PRMT R111, R111, 0x5410, R109 ;  /* 0x000054106f6f7816 */ /* 0x000fe2000000006d */
[----:B------:R1:W-:Y:S01]  /*18a00*/  MUFU.EX2 R237, R107 ;  /* 0x0000006b00ed7308 */ /* 0x0003e20000000800 */
[----:B------:R-:W-:Y:S01]  /*18a10*/  LOP3.LUT R127, R127, R2, RZ, 0xc0, !PT ;  /* 0x000000027f7f7212 */ /* 0x000fe200078ec0ff */
[----:B------:R-:W-:Y:S01]  /*18a20*/  FFMA.FTZ R2, R233, c[0x0][0x23c], -R184 ;  /* 0x00008f00e9027a23 */ /* 0x000fe200000108b8 */
[--C-:B------:R-:W-:Y:S03]  /*18a30*/  HSET2.LE.AND R109, R124, R171.reuse, PT ;  /* 0x000000ab7c6d7233 */ /* 0x100fe60003803000 */
[----:B------:R-:W-:Y:S01]  /*18a40*/  FMUL.FTZ R95, R0, R95 ;  /* 0x0000005f005f7220 */ /* 0x000fe20000410000 */
[--C-:B------:R-:W-:Y:S01]  /*18a50*/  HSET2.LE.AND R124, R111, R171.reuse, PT ;  /* 0x000000ab6f7c7233 */ /* 0x100fe20003803000 */
[----:B------:R-:W-:Y:S01]  /*18a60*/  LOP3.LUT R126, R109, R126, RZ, 0xc0, !PT ;  /* 0x0000007e6d7e7212 */ /* 0x000fe200078ec0ff */
[C---:B------:R-:W-:Y:S01]  /*18a70*/  FMUL.FTZ R96, R101.reuse, R96 ;  /* 0x0000006065607220 */ /* 0x040fe20000410000 */
[----:B------:R2:W-:Y:S01]  /*18a80*/  MUFU.EX2 R233, R2 ;  /* 0x0000000200e97308 */ /* 0x0005e20000000800 */
[----:B------:R-:W-:Y:S02]  /*18a90*/  FMUL.FTZ R97, R101, R97 ;  /* 0x0000006165617220 */ /* 0x000fe40000410000 */
[-C--:B------:R-:W-:Y:S01]  /*18aa0*/  HMMA.16816.F32 R92, R180, R114.reuse, R92 ;  /* 0x00000072b45c723c */ /* 0x080fe2000000185c */
[C---:B------:R-:W-:Y:S01]  /*18ab0*/  FMUL.FTZ R98, R100.reuse, R98 ;  /* 0x0000006264627220 */ /* 0x040fe20000410000 */
[----:B------:R-:W-:Y:S01]  /*18ac0*/  LDSM.16.MT88.4 R180, [R216+0xbc00] ;  /* 0x00bc0000d8b4783b */ /* 0x000fe20000004200 */
[----:B------:R-:W-:Y:S02]  /*18ad0*/  FMUL.FTZ R99, R100, R99 ;  /* 0x0000006364637220 */ /* 0x000fe40000410000 */
[----:B------:R-:W-:Y:S02]  /*18ae0*/  IMAD.MOV.U32 R173, RZ, RZ, R161 ;  /* 0x000000ffffad7224 */ /* 0x000fe400078e00a1 */
[----:B------:R-:W-:Y:S02]  /*18af0*/  IMAD.MOV.U32 R159, RZ, RZ, R158 ;  /* 0x000000ffff9f7224 */ /* 0x000fe400078e009e */
[----:B------:R-:W-:Y:S01]  /*18b00*/  IMAD.MOV.U32 R158, RZ, RZ, R157 ;  /* 0x000000ffff9e7224 */ /* 0x000fe200078e009d */
[----:B------:R-:W-:Y:S01]  /*18b10*/  HMMA.16816.F32 R96, R176, R114, R96 ;  /* 0x00000072b060723c */ /* 0x000fe20000001860 */
[----:B------:R-:W3:Y:S01]  /*18b20*/  LDSM.16.MT88.4 R112, [R218+0xa400] ;  /* 0x00a40000da70783b */ /* 0x000ee20000004200 */
[----:B-1----:R-:W-:Y:S01]  /*18b30*/  SHF.R.U32.HI R107, RZ, 0x10, R106 ;  /* 0x00000010ff6b7819 */ /* 0x002fe2000001166a */
[----:B------:R-:W-:Y:S02]  /*18b40*/  FFMA.FTZ R106, R231, c[0x0][0x23c], -R187 ;  /* 0x00008f00e76a7a23 */ /* 0x000fe400000108bb */
[----:B------:R-:W-:Y:S01]  /*18b50*/  IMAD.MOV.U32 R157, RZ, RZ, R156 ;  /* 0x000000ffff9d7224 */ /* 0x000fe200078e009c */
[----:B------:R-:W-:Y:S01]  /*18b60*/  LOP3.LUT R107, R107, 0xff, RZ, 0xc0, !PT ;  /* 0x000000ff6b6b7812 */ /* 0x000fe200078ec0ff */
[----:B------:R1:W-:Y:S01]  /*18b70*/  MUFU.EX2 R235, R106 ;  /* 0x0000006a00eb7308 */ /* 0x0003e20000000800 */
[----:B------:R-:W-:Y:S04]  /*18b80*/  IMAD.MOV.U32 R156, RZ, RZ, R155 ;  /* 0x000000ffff9c7224 */ /* 0x000fe800078e009b */
[----:B------:R-:W-:Y:S01]  /*18b90*/  PRMT R110, R107, 0x5410, R110 ;  /* 0x000054106b6e7816 */ /* 0x000fe2000000006e */
[--C-:B------:R-:W-:Y:S01]  /*18ba0*/  HSET2.LE.AND R107, R117, R171.reuse, PT ;  /* 0x000000ab756b7233 */ /* 0x100fe20003803000 */
[----:B------:R-:W-:Y:S01]  /*18bb0*/  F2FP.PACK_AB R117, R165, R163 ;  /* 0x000000a3a575723e */ /* 0x000fe200000000ff */
[----:B--2---:R-:W-:Y:S02]  /*18bc0*/  FFMA.FTZ R2, R236, c[0x0][0x23c], -R184 ;  /* 0x00008f00ec027a23 */ /* 0x004fe400000108b8 */
[--C-:B------:R-:W-:Y:S01]  /*18bd0*/  HSET2.LE.AND R125, R110, R171.reuse, PT ;  /* 0x000000ab6e7d7233 */ /* 0x100fe20003803000 */
[----:B------:R-:W-:Y:S01]  /*18be0*/  LOP3.LUT R117, R107, R117, RZ, 0xc0, !PT ;  /* 0x000000756b757212 */ /* 0x000fe200078ec0ff */
[----:B------:R-:W-:Y:S02]  /*18bf0*/  IMAD.MOV.U32 R155, RZ, RZ, R230 ;  /* 0x000000ffff9b7224 */ /* 0x000fe400078e00e6 */
[----:B------:R-:W-:Y:S01]  /*18c00*/  IMAD.MOV.U32 R205, RZ, RZ, R159 ;  /* 0x000000ffffcd7224 */ /* 0x000fe200078e009f */
[----:B------:R2:W5:Y:S01]  /*18c10*/  LDL.LU R230, [R1+0x9c] ;  /* 0x00009c0001e67983 */ /* 0x0005620000300800 */
[----:B------:R-:W-:Y:S02]  /*18c20*/  IMAD.MOV.U32 R159, RZ, RZ, R158 ;  /* 0x000000ffff9f7224 */ /* 0x000fe400078e009e */
[----:B------:R-:W-:Y:S02]  /*18c30*/  IMAD.MOV.U32 R158, RZ, RZ, R157 ;  /* 0x000000ffff9e7224 */ /* 0x000fe400078e009d */
[----:B------:R-:W-:Y:S02]  /*18c40*/  IMAD.MOV.U32 R157, RZ, RZ, R156 ;  /* 0x000000ffff9d7224 */ /* 0x000fe400078e009c */
[----:B------:R-:W-:Y:S02]  /*18c50*/  IMAD.MOV.U32 R156, RZ, RZ, R155 ;  /* 0x000000ffff9c7224 */ /* 0x000fe400078e009b */
[----:B-1----:R-:W-:Y:S02]  /*18c60*/  FFMA.FTZ R106, R232, c[0x0][0x23c], -R187 ;  /* 0x00008f00e86a7a23 */ /* 0x002fe400000108bb */
[----:B------:R1:W-:Y:S01]  /*18c70*/  MUFU.EX2 R232, R2 ;  /* 0x0000000200e87308 */ /* 0x0003e20000000800 */
[----:B------:R-:W-:Y:S02]  /*18c80*/  IMAD.MOV.U32 R155, RZ, RZ, R154 ;  /* 0x000000ffff9b7224 */ /* 0x000fe400078e009a */
[----:B------:R-:W-:Y:S02]  /*18c90*/  IMAD.MOV.U32 R154, RZ, RZ, R153 ;  /* 0x000000ffff9a7224 */ /* 0x000fe400078e0099 */
[----:B------:R-:W-:Y:S02]  /*18ca0*/  IMAD.MOV.U32 R153, RZ, RZ, R152 ;  /* 0x000000ffff997224 */ /* 0x000fe400078e0098 */
[----:B------:R-:W-:Y:S02]  /*18cb0*/  IMAD.MOV.U32 R152, RZ, RZ, R204 ;  /* 0x000000ffff987224 */ /* 0x000fe400078e00cc */
[----:B------:R-:W-:Y:S01]  /*18cc0*/  IMAD.MOV.U32 R204, RZ, RZ, R203 ;  /* 0x000000ffffcc7224 */ /* 0x000fe200078e00cb */
[----:B------:R2:W2:Y:S01]  /*18cd0*/  MUFU.EX2 R234, R106 ;  /* 0x0000006a00ea7308 */ /* 0x0004a20000000800 */
[----:B------:R-:W-:Y:S02]  /*18ce0*/  IMAD.MOV.U32 R203, RZ, RZ, R225 ;  /* 0x000000ffffcb7224 */ /* 0x000fe400078e00e1 */
[----:B------:R-:W-:Y:S01]  /*18cf0*/  IMAD.MOV.U32 R206, RZ, RZ, R159 ;  /* 0x000000ffffce7224 */ /* 0x000fe200078e009f */
[----:B------:R3:W5:Y:S01]  /*18d00*/  LDL.LU R225, [R1+0x98] ;  /* 0x0000980001e17983 */ /* 0x0007620000300800 */
[----:B------:R-:W-:Y:S02]  /*18d10*/  IMAD.MOV.U32 R159, RZ, RZ, R158 ;  /* 0x000000ffff9f7224 */ /* 0x000fe400078e009e */
[----:B------:R-:W-:Y:S02]  /*18d20*/  IMAD.MOV.U32 R158, RZ, RZ, R157 ;  /* 0x000000ffff9e7224 */ /* 0x000fe400078e009d */
[----:B------:R-:W-:Y:S02]  /*18d30*/  IMAD.MOV.U32 R157, RZ, RZ, R156 ;  /* 0x000000ffff9d7224 */ /* 0x000fe400078e009c */
[----:B------:R-:W-:Y:S02]  /*18d40*/  IMAD.MOV.U32 R156, RZ, RZ, R155 ;  /* 0x000000ffff9c7224 */ /* 0x000fe400078e009b */
[----:B------:R-:W-:Y:S02]  /*18d50*/  IMAD.MOV.U32 R155, RZ, RZ, R153 ;  /* 0x000000ffff9b7224 */ /* 0x000fe400078e0099 */
[----:B-1----:R-:W-:Y:S02]  /*18d60*/  FFMA.FTZ R2, R238, c[0x0][0x23c], -R185 ;  /* 0x00008f00ee027a23 */ /* 0x002fe400000108b9 */
[----:B------:R-:W-:Y:S02]  /*18d70*/  IMAD.MOV.U32 R153, RZ, RZ, R152 ;  /* 0x000000ffff997224 */ /* 0x000fe400078e0098 */
[----:B------:R1:W-:Y:S01]  /*18d80*/  MUFU.EX2 R231, R2 ;  /* 0x0000000200e77308 */ /* 0x0003e20000000800 */
[----:B------:R-:W-:Y:S02]  /*18d90*/  IMAD.MOV.U32 R152, RZ, RZ, R204 ;  /* 0x000000ffff987224 */ /* 0x000fe400078e00cc */
[----:B------:R-:W-:Y:S01]  /*18da0*/  IMAD.MOV.U32 R204, RZ, RZ, R203 ;  /* 0x000000ffffcc7224 */ /* 0x000fe200078e00cb */
[----:B--2---:R-:W-:Y:S01]  /*18db0*/  F2FP.PACK_AB R106, R164, R162 ;  /* 0x000000a2a46a723e */ /* 0x004fe200000000ff */
[----:B------:R-:W-:Y:S01]  /*18dc0*/  IMAD.MOV.U32 R203, RZ, RZ, R145 ;  /* 0x000000ffffcb7224 */ /* 0x000fe200078e0091 */
[----:B------:R-:W-:Y:S01]  /*18dd0*/  F2FP.PACK_AB R107, R234, R235 ;  /* 0x000000ebea6b723e */ /* 0x000fe200000000ff */
[----:B------:R-:W-:Y:S01]  /*18de0*/  IMAD.MOV.U32 R145, RZ, RZ, R226 ;  /* 0x000000ffff917224 */ /* 0x000fe200078e00e2 */
[----:B------:R-:W-:Y:S01]  /*18df0*/  LOP3.LUT R116, R116, R106, RZ, 0xc0, !PT ;  /* 0x0000006a74747212 */ /* 0x000fe200078ec0ff */
[----:B------:R2:W5:Y:S01]  /*18e00*/  LDL.LU R226, [R1+0x94] ;  /* 0x0000940001e27983 */ /* 0x0005620000300800 */
[----:B------:R-:W-:Y:S01]  /*18e10*/  F2FP.PACK_AB R106, R237, R240 ;  /* 0x000000f0ed6a723e */ /* 0x000fe200000000ff */
[----:B------:R-:W-:Y:S01]  /*18e20*/  IMAD.MOV.U32 R236, RZ, RZ, R170 ;  /* 0x000000ffffec7224 */ /* 0x000fe200078e00aa */
[----:B------:R-:W-:Y:S01]  /*18e30*/  LOP3.LUT R125, R125, R107, RZ, 0xc0, !PT ;  /* 0x0000006b7d7d7212 */ /* 0x000fe200078ec0ff */
[----:B------:R-:W-:Y:S01]  /*18e40*/  FFMA.FTZ R107, R244, c[0x0][0x23c], -R185 ;  /* 0x00008f00f46b7a23 */ /* 0x000fe200000108b9 */
[----:B------:R-:W-:Y:S01]  /*18e50*/  LOP3.LUT R124, R124, R106, RZ, 0xc0, !PT ;  /* 0x0000006a7c7c7212 */ /* 0x000fe200078ec0ff */
[-C--:B----4-:R-:W-:Y:S01]  /*18e60*/  HMMA.16816.F32 R4, R116, R120.reuse, R4 ;  /* 0x000000787404723c */ /* 0x090fe20000001804 */
[----:B------:R-:W-:Y:S01]  /*18e70*/  FFMA.FTZ R106, R241, c[0x0][0x23c], -R184 ;  /* 0x00008f00f16a7a23 */ /* 0x000fe200000108b8 */
[----:B------:R-:W-:Y:S01]  /*18e80*/  MUFU.EX2 R212, R107 ;  /* 0x0000006b00d47308 */ /* 0x000fe20000000800 */
[----:B------:R-:W-:Y:S02]  /*18e90*/  IMAD.MOV.U32 R241, RZ, RZ, R167 ;  /* 0x000000fffff17224 */ /* 0x000fe400078e00a7 */
[----:B------:R-:W-:Y:S02]  /*18ea0*/  IMAD.MOV.U32 R238, RZ, RZ, R169 ;  /* 0x000000ffffee7224 */ /* 0x000fe400078e00a9 */
[----:B------:R-:W-:Y:S01]  /*18eb0*/  IMAD.MOV.U32 R244, RZ, RZ, R165 ;  /* 0x000000fffff47224 */ /* 0x000fe200078e00a5 */
[C---:B------:R-:W-:Y:S01]  /*18ec0*/  HMMA.16816.F32 R8, R124.reuse, R120, R8 ;  /* 0x000000787c08723c */ /* 0x040fe20000001808 */
[--C-:B-1----:R-:W-:Y:S03]  /*18ed0*/  FFMA.FTZ R2, R239, c[0x0][0x23c], -R185.reuse ;  /* 0x00008f00ef027a23 */ /* 0x102fe600000108b9 */
[----:B------:R-:W-:Y:S01]  /*18ee0*/  MUFU.EX2 R213, R106 ;  /* 0x0000006a00d57308 */ /* 0x000fe20000000800 */
[----:B------:R-:W-:Y:S03]  /*18ef0*/  IMAD.MOV.U32 R239, RZ, RZ, R168 ;  /* 0x000000ffffef7224 */ /* 0x000fe600078e00a8 */
[-C--:B------:R-:W-:Y:S06]  /*18f00*/  HMMA.16816.F32 R12, R124, R122.reuse, R12 ;  /* 0x0000007a7c0c723c */ /* 0x080fec000000180c */
[----:B------:R1:W-:Y:S02]  /*18f10*/  MUFU.EX2 R215, R2 ;  /* 0x0000000200d77308 */ /* 0x0003e40000000800 */
[C---:B------:R-:W-:Y:S01]  /*18f20*/  HMMA.16816.F32 R16, R116.reuse, R122, R16 ;  /* 0x0000007a7410723c */ /* 0x040fe20000001810 */
[----:B------:R-:W4:Y:S07]  /*18f30*/  LDSM.16.MT88.4 R120, [R216+0xb400] ;  /* 0x00b40000d878783b */ /* 0x000f2e0000004200 */
[-C--:B------:R-:W-:Y:S08]  /*18f40*/  HMMA.16816.F32 R20, R116, R128.reuse, R20 ;  /* 0x000000807414723c */ /* 0x080ff00000001814 */
[C---:B------:R-:W-:Y:S01]  /*18f50*/  HMMA.16816.F32 R24, R124.reuse, R128, R24 ;  /* 0x000000807c18723c */ /* 0x040fe20000001818 */
[----:B-1----:R-:W-:Y:S07]  /*18f60*/  IMAD.U32 R2, RZ, RZ, UR33 ;  /* 0x00000021ff027e24 */ /* 0x002fee000f8e00ff */
[-C--:B------:R-:W-:Y:S01]  /*18f70*/  HMMA.16816.F32 R28, R124, R130.reuse, R28 ;  /* 0x000000827c1c723c */ /* 0x080fe2000000181c */
[----:B------:R-:W-:Y:S03]  /*18f80*/  LOP3.LUT R106, R201, UR4, R2, 0x96, !PT ;  /* 0x00000004c96a7c12 */ /* 0x000fe6000f8e9602 */
[----:B------:R-:W-:Y:S01]  /*18f90*/  FFMA.FTZ R2, R243, c[0x0][0x23c], -R184 ;  /* 0x00008f00f3027a23 */ /* 0x000fe200000108b8 */
[----:B------:R-:W-:Y:S01]  /*18fa0*/  UMOV UR4, UR29 ;  /* 0x0000001d00047c82 */ /* 0x000fe20008000000 */
[----:B------:R-:W-:Y:S02]  /*18fb0*/  IMAD.MOV.U32 R243, RZ, RZ, R166 ;  /* 0x000000fffff37224 */ /* 0x000fe400078e00a6 */
[C---:B------:R-:W-:Y:S01]  /*18fc0*/  HMMA.16816.F32 R32, R116.reuse, R130, R32 ;  /* 0x000000827420723c */ /* 0x040fe20000001820 */
[----:B------:R-:W-:Y:S01]  /*18fd0*/  IMAD.WIDE.U32 R128, R106, -0x326172a9, RZ ;  /* 0xcd9e8d576a807825 */ /* 0x000fe200078e00ff */
[----:B------:R1:W1:Y:S04]  /*18fe0*/  MUFU.EX2 R214, R2 ;  /* 0x0000000200d67308 */ /* 0x0002680000000800 */
[--C-:B------:R-:W-:Y:S02]  /*18ff0*/  LOP3.LUT R110, R195, UR14, R128.reuse, 0x96, !PT ;  /* 0x0000000ec36e7c12 */ /* 0x100fe4000f8e9680 */
[-C--:B------:R-:W-:Y:S01]  /*19000*/  HMMA.16816.F32 R36, R116, R132.reuse, R36 ;  /* 0x000000847424723c */ /* 0x080fe20000001824 */
[----:B------:R-:W-:Y:S03]  /*19010*/  LOP3.LUT R109, R193, UR14, R128, 0x96, !PT ;  /* 0x0000000ec16d7c12 */ /* 0x000fe6000f8e9680 */
[----:B------:R-:W-:Y:S01]  /*19020*/  IMAD.WIDE.U32 R110, R110, -0x2daee0ad, RZ ;  /* 0xd2511f536e6e7825 */ /* 0x000fe200078e00ff */
[----:B------:R-:W-:Y:S03]  /*19030*/  LOP3.LUT R106, R129, UR16, R174, 0x96, !PT ;  /* 0x00000010816a7c12 */ /* 0x000fe6000f8e96ae */
[C---:B------:R-:W-:Y:S04]  /*19040*/  HMMA.16816.F32 R40, R124.reuse, R132, R40 ;  /* 0x000000847c28723c */ /* 0x040fe80000001828 */
[----:B------:R-:W-:Y:S04]  /*19050*/  IMAD.WIDE.U32 R130, R106, -0x2daee0ad, RZ ;  /* 0xd2511f536a827825 */ /* 0x000fe800078e00ff */
[-C--:B------:R-:W-:Y:S01]  /*19060*/  HMMA.16816.F32 R44, R124, R134.reuse, R44 ;  /* 0x000000867c2c723c */ /* 0x080fe2000000182c */
[----:B------:R-:W-:Y:S03]  /*19070*/  IMAD.WIDE.U32 R106, R109, -0x2daee0ad, RZ ;  /* 0xd2511f536d6a7825 */ /* 0x000fe600078e00ff */
[----:B-1----:R-:W-:Y:S01]  /*19080*/  LOP3.LUT R2, R129, UR16, R188, 0x96, !PT ;  /* 0x0000001081027c12 */ /* 0x002fe2000f8e96bc */
[----:B------:R-:W-:Y:S02]  /*19090*/  FFMA.FTZ R129, R248, c[0x0][0x23c], -R185 ;  /* 0x00008f00f8817a23 */ /* 0x000fe400000108b9 */
[----:B------:R-:W-:Y:S01]  /*190a0*/  IMAD.MOV.U32 R248, RZ, RZ, R164 ;  /* 0x000000fffff87224 */ /* 0x000fe200078e00a4 */
[C---:B------:R-:W-:Y:S01]  /*190b0*/  HMMA.16816.F32 R48, R116.reuse, R134, R48 ;  /* 0x000000867430723c */ /* 0x040fe20000001830 */
[----:B------:R1:W-:Y:S07]  /*190c0*/  MUFU.EX2 R211, R129 ;  /* 0x0000008100d37308 */ /* 0x0003ee0000000800 */
[-C--:B---3--:R-:W-:Y:S08]  /*190d0*/  HMMA.16816.F32 R52, R116, R112.reuse, R52 ;  /* 0x000000707434723c */ /* 0x088ff00000001834 */
[C---:B------:R-:W-:Y:S07]  /*190e0*/  HMMA.16816.F32 R56, R124.reuse, R112, R56 ;  /* 0x000000707c38723c */ /* 0x040fee0000001838 */
[----:B------:R-:W-:Y:S01]  /*190f0*/  IMAD.WIDE.U32 R112, R2, -0x2daee0ad, RZ ;  /* 0xd2511f5302707825 */ /* 0x000fe200078e00ff */
[-C--:B------:R-:W-:Y:S01]  /*19100*/  HMMA.16816.F32 R60, R124, R114.reuse, R60 ;  /* 0x000000727c3c723c */ /* 0x080fe2000000183c */
[----:B------:R-:W-:Y:S03]  /*19110*/  LOP3.LUT R2, R107, UR11, R130, 0x96, !PT ;  /* 0x0000000b6b027c12 */ /* 0x000fe6000f8e9682 */
[----:B------:R-:W-:Y:S01]  /*19120*/  LOP3.LUT R128, R113, UR13, R172, 0x96, !PT ;  /* 0x0000000d71807c12 */ /* 0x000fe2000f8e96ac */
[----:B------:R-:W-:Y:S01]  /*19130*/  IMAD.MOV.U32 R172, RZ, RZ, R160 ;  /* 0x000000ffffac7224 */ /* 0x000fe200078e00a0 */
[----:B------:R-:W-:Y:S01]  /*19140*/  LOP3.LUT R111, R111, UR11, R112, 0x96, !PT ;  /* 0x0000000b6f6f7c12 */ /* 0x000fe2000f8e9670 */
[----:B------:R-:W-:Y:S01]  /*19150*/  IMAD.MOV.U32 R160, RZ, RZ, R206 ;  /* 0x000000ffffa07224 */ /* 0x000fe200078e00ce */
[C---:B------:R-:W-:Y:S01]  /*19160*/  HMMA.16816.F32 R64, R116.reuse, R114, R64 ;  /* 0x000000727440723c */ /* 0x040fe20000001840 */
[----:B------:R-:W-:Y:S01]  /*19170*/  IMAD.MOV.U32 R206, RZ, RZ, R159 ;  /* 0x000000ffffce7224 */ /* 0x000fe200078e009f */
[----:B------:R-:W3:Y:S02]  /*19180*/  LDSM.16.MT88.4 R112, [R218+0xb400] ;  /* 0x00b40000da70783b */ /* 0x000ee40000004200 */
[----:B------:R-:W-:Y:S01]  /*19190*/  IMAD.MOV.U32 R159, RZ, RZ, R158 ;  /* 0x000000ffff9f7224 */ /* 0x000fe200078e009e */
[----:B------:R-:W-:Y:S01]  /*191a0*/  LOP3.LUT R109, R131, UR13, R172, 0x96, !PT ;  /* 0x0000000d836d7c12 */ /* 0x000fe2000f8e96ac */
[----:B------:R-:W-:Y:S02]  /*191b0*/  IMAD.MOV.U32 R158, RZ, RZ, R157 ;  /* 0x000000ffff9e7224 */ /* 0x000fe400078e009d */
[-C--:B----4-:R-:W-:Y:S01]  /*191c0*/  HMMA.16816.F32 R68, R116, R120.reuse, R68 ;  /* 0x000000787444723c */ /* 0x090fe20000001844 */
[----:B------:R-:W-:Y:S03]  /*191d0*/  IMAD.MOV.U32 R157, RZ, RZ, R156 ;  /* 0x000000ffff9d7224 */ /* 0x000fe600078e009c */
[----:B------:R-:W-:Y:S02]  /*191e0*/  IMAD.MOV.U32 R156, RZ, RZ, R155 ;  /* 0x000000ffff9c7224 */ /* 0x000fe400078e009b */
[----:B------:R-:W-:Y:S02]  /*191f0*/  IMAD.MOV.U32 R155, RZ, RZ, R153 ;  /* 0x000000ffff9b7224 */ /* 0x000fe400078e0099 */
        /* <DEDUP_REMOVED lines=9> */
[----:B------:R-:W-:Y:S03]  /*19290*/  IMAD.MOV.U32 R143, RZ, RZ, R142 ;  /* 0x000000ffff8f7224 */ /* 0x000fe600078e008e */
[----:B------:R-:W-:Y:S02]  /*192a0*/  IMAD.MOV.U32 R142, RZ, RZ, R141 ;  /* 0x000000ffff8e7224 */ /* 0x000fe400078e008d */
[----:B------:R-:W-:Y:S02]  /*192b0*/  IMAD.MOV.U32 R141, RZ, RZ, R140 ;  /* 0x000000ffff8d7224 */ /* 0x000fe400078e008c */
[----:B------:R-:W-:Y:S01]  /*192c0*/  IMAD.MOV.U32 R140, RZ, RZ, R139 ;  /* 0x000000ffff8c7224 */ /* 0x000fe200078e008b */
[-C--:B---3--:R-:W-:Y:S03]  /*192d0*/  HMMA.16816.F32 R84, R116, R112.reuse, R84 ;  /* 0x000000707454723c */ /* 0x088fe60000001854 */
[----:B------:R-:W-:Y:S02]  /*192e0*/  IMAD.MOV.U32 R139, RZ, RZ, R138 ;  /* 0x000000ffff8b7224 */ /* 0x000fe400078e008a */
[----:B------:R-:W-:Y:S02]  /*192f0*/  IMAD.MOV.U32 R138, RZ, RZ, R137 ;  /* 0x000000ffff8a7224 */ /* 0x000fe400078e0089 */
[----:B------:R-:W-:Y:S01]  /*19300*/  IMAD.MOV.U32 R173, RZ, RZ, R139 ;  /* 0x000000ffffad7224 */ /* 0x000fe200078e008b */
[C---:B------:R-:W-:Y:S01]  /*19310*/  HMMA.16816.F32 R88, R124.reuse, R112, R88 ;  /* 0x000000707c58723c */ /* 0x040fe20000001858 */
[----:B------:R-:W-:Y:S03]  /*19320*/  IMAD.MOV.U32 R200, RZ, RZ, R156 ;  /* 0x000000ffffc87224 */ /* 0x000fe600078e009c */
[----:B------:R-:W-:Y:S02]  /*19330*/  IMAD.MOV.U32 R156, RZ, RZ, R138 ;  /* 0x000000ffff9c7224 */ /* 0x000fe400078e008a */
[----:B------:R-:W-:Y:S02]  /*19340*/  IMAD.WIDE.U32 R132, R128, -0x326172a9, RZ ;  /* 0xcd9e8d5780847825 */ /* 0x000fe400078e00ff */
[-C--:B------:R-:W-:Y:S01]  /*19350*/  HMMA.16816.F32 R92, R124, R114.reuse, R92 ;  /* 0x000000727c5c723c */ /* 0x080fe2000000185c */
[----:B------:R-:W-:Y:S03]  /*19360*/  LDSM.16.MT88.4 R124, [R218+0x9800] ;  /* 0x00980000da7c783b */ /* 0x000fe60000004200 */
[----:B------:R-:W-:Y:S01]  /*19370*/  IMAD.WIDE.U32 R138, R111, -0x326172a9, RZ ;  /* 0xcd9e8d576f8a7825 */ /* 0x000fe200078e00ff */
[----:B------:R-:W-:Y:S03]  /*19380*/  LOP3.LUT R128, R133, UR12, R194, 0x96, !PT ;  /* 0x0000000c85807c12 */ /* 0x000fe6000f8e96c2 */
[----:B------:R-:W-:Y:S01]  /*19390*/  HMMA.16816.F32 R96, R116, R114, R96 ;  /* 0x000000727460723c */ /* 0x000fe20000001860 */
[----:B------:R-:W-:Y:S01]  /*193a0*/  IMAD.MOV.U32 R175, RZ, RZ, R160 ;  /* 0x000000ffffaf7224 */ /* 0x000fe200078e00a0 */
[----:B------:R-:W-:Y:S02]  /*193b0*/  LDSM.16.MT88.4 R116, [R216+0xa800] ;  /* 0x00a80000d874783b */ /* 0x000fe40000004200 */
[----:B------:R-:W-:Y:S02]  /*193c0*/  IMAD.MOV.U32 R161, RZ, RZ, R141 ;  /* 0x000000ffffa17224 */ /* 0x000fe400078e008d */
[----:B------:R-:W-:Y:S02]  /*193d0*/  IMAD.MOV.U32 R160, RZ, RZ, R140 ;  /* 0x000000ffffa07224 */ /* 0x000fe400078e008c */
[----:B------:R-:W-:Y:S01]  /*193e0*/  IMAD.WIDE.U32 R140, R2, -0x326172a9, RZ ;  /* 0xcd9e8d57028c7825 */ /* 0x000fe200078e00ff */
[----:B------:R-:W-:Y:S03]  /*193f0*/  LOP3.LUT R2, R139, UR10, R132, 0x96, !PT ;  /* 0x0000000a8b027c12 */ /* 0x000fe6000f8e9684 */
[--C-:B------:R-:W-:Y:S02]  /*19400*/  FFMA.FTZ R107, R242, c[0x0][0x23c], -R186.reuse ;  /* 0x00008f00f26b7a23 */ /* 0x100fe400000108ba */
[----:B------:R-:W-:Y:S02]  /*19410*/  IMAD.WIDE.U32 R134, R2, -0x2daee0ad, RZ ;  /* 0xd2511f5302867825 */ /* 0x000fe400078e00ff */
[----:B------:R3:W-:Y:S02]  /*19420*/  MUFU.EX2 R210, R107 ;  /* 0x0000006b00d27308 */ /* 0x0007e40000000800 */
[----:B------:R-:W-:Y:S02]  /*19430*/  FFMA.FTZ R2, R245, c[0x0][0x23c], -R186 ;  /* 0x00008f00f5027a23 */ /* 0x000fe400000108ba */
[----:B------:R-:W-:Y:S04]  /*19440*/  IMAD.WIDE.U32 R130, R109, -0x326172a9, RZ ;  /* 0xcd9e8d576d827825 */ /* 0x000fe800078e00ff */
[----:B------:R-:W-:Y:S01]  /*19450*/  IMAD.MOV.U32 R137, RZ, RZ, R222 ;  /* 0x000000ffff897224 */ /* 0x000fe200078e00de */
[----:B------:R-:W-:Y:S01]  /*19460*/  LOP3.LUT R109, R131, UR12, R192, 0x96, !PT ;  /* 0x0000000c836d7c12 */ /* 0x000fe2000f8e96c0 */
[----:B------:R4:W2:Y:S01]  /*19470*/  MUFU.EX2 R209, R2 ;  /* 0x0000000200d17308 */ /* 0x0008a20000000800 */
[----:B------:R-:W-:Y:S01]  /*19480*/  IMAD.MOV.U32 R188, RZ, RZ, R159 ;  /* 0x000000ffffbc7224 */ /* 0x000fe200078e009f */
[----:B------:R2:W5:Y:S01]  /*19490*/  LDL.LU R222, [R1+0x90] ;  /* 0x0000900001de7983 */ /* 0x0005620000300800 */
[----:B------:R-:W-:Y:S02]  /*194a0*/  IMAD.MOV.U32 R159, RZ, RZ, R137 ;  /* 0x000000ffff9f7224 */ /* 0x000fe400078e0089 */
[----:B------:R-:W-:Y:S01]  /*194b0*/  IMAD.MOV.U32 R172, RZ, RZ, R204 ;  /* 0x000000ffffac7224 */ /* 0x000fe200078e00cc */
[----:B------:R2:W5:Y:S01]  /*194c0*/  LDL.LU R221, [R1+0x8c] ;  /* 0x00008c0001dd7983 */ /* 0x0005620000300800 */
[----:B------:R-:W-:Y:S02]  /*194d0*/  IMAD.MOV.U32 R204, RZ, RZ, R136 ;  /* 0x000000ffffcc7224 */ /* 0x000fe400078e0088 */
[----:B------:R-:W-:Y:S04]  /*194e0*/  IMAD.WIDE.U32 R120, R109, -0x2daee0ad, RZ ;  /* 0xd2511f536d787825 */ /* 0x000fe800078e00ff */
[----:B-1----:R-:W-:Y:S01]  /*194f0*/  IMAD.WIDE.U32 R128, R128, -0x2daee0ad, RZ ;  /* 0xd2511f5380807825 */ /* 0x002fe200078e00ff */
[----:B---3--:R-:W-:Y:S02]  /*19500*/  LOP3.LUT R107, R141, UR10, R130, 0x96, !PT ;  /* 0x0000000a8d6b7c12 */ /* 0x008fe4000f8e9682 */
[----:B------:R-:W-:Y:S01]  /*19510*/  LOP3.LUT R121, R121, UR9, R106, 0x96, !PT ;  /* 0x0000000979797c12 */ /* 0x000fe2000f8e966a */
[----:B------:R-:W-:Y:S01]  /*19520*/  IMAD.MOV.U32 R199, RZ, RZ, R153 ;  /* 0x000000ffffc77224 */ /* 0x000fe200078e0099 */
[----:B------:R-:W-:Y:S01]  /*19530*/  LOP3.LUT R111, R135, UR7, R128, 0x96, !PT ;  /* 0x00000007876f7c12 */ /* 0x000fe2000f8e9680 */
[----:B------:R-:W-:Y:S01]  /*19540*/  IMAD.WIDE.U32 R136, R107, -0x2daee0ad, RZ ;  /* 0xd2511f536b887825 */ /* 0x000fe200078e00ff */
[----:B------:R-:W-:Y:S03]  /*19550*/  LOP3.LUT R128, R129, UR9, R110, 0x96, !PT ;  /* 0x0000000981807c12 */ /* 0x000fe6000f8e966e */
[----:B------:R-:W-:Y:S01]  /*19560*/  IMAD.MOV.U32 R201, RZ, RZ, R157 ;  /* 0x000000ffffc97224 */ /* 0x000fe200078e009d */
[----:B------:R-:W-:Y:S01]  /*19570*/  LOP3.LUT R106, R137, UR7, R120, 0x96, !PT ;  /* 0x00000007896a7c12 */ /* 0x000fe2000f8e9678 */
[----:B----4-:R-:W-:Y:S02]  /*19580*/  FFMA.FTZ R2, R247, c[0x0][0x23c], -R187 ;  /* 0x00008f00f7027a23 */ /* 0x010fe400000108bb */
[----:B------:R-:W-:Y:S02]  /*19590*/  IMAD.MOV.U32 R157, RZ, RZ, R142 ;  /* 0x000000ffff9d7224 */ /* 0x000fe400078e008e */
[----:B------:R1:W-:Y:S01]  /*195a0*/  MUFU.EX2 R208, R2 ;  /* 0x0000000200d07308 */ /* 0x0003e20000000800 */
[----:B------:R-:W-:Y:S04]  /*195b0*/  IMAD.WIDE.U32 R106, R106, -0x326172a9, RZ ;  /* 0xcd9e8d576a6a7825 */ /* 0x000fe800078e00ff */
[----:B------:R-:W-:Y:S01]  /*195c0*/  IMAD.WIDE.U32 R110, R111, -0x326172a9, RZ ;  /* 0xcd9e8d576f6e7825 */ /* 0x000fe200078e00ff */
[--C-:B------:R-:W-:Y:S02]  /*195d0*/  SHF.R.U32.HI R123, RZ, 0x10, R106.reuse ;  /* 0x00000010ff7b7819 */ /* 0x100fe4000001166a */
[----:B------:R-:W-:Y:S01]  /*195e0*/  SHF.R.U32.HI R122, RZ, 0x18, R106 ;  /* 0x00000018ff7a7819 */ /* 0x000fe2000001166a */
[----:B------:R-:W-:Y:S01]  /*195f0*/  IMAD.MOV.U32 R189, RZ, RZ, R152 ;  /* 0x000000ffffbd7224 */ /* 0x000fe200078e0098 */
[----:B------:R-:W-:Y:S01]  /*19600*/  LOP3.LUT R130, R110, 0xff, RZ, 0xc0, !PT ;  /* 0x000000ff6e827812 */ /* 0x000fe200078ec0ff */
[----:B------:R-:W-:Y:S01]  /*19610*/  IMAD.MOV.U32 R152, RZ, RZ, R143 ;  /* 0x000000ffff987224 */ /* 0x000fe200078e008f */
[--C-:B------:R-:W-:Y:S01]  /*19620*/  SHF.R.U32.HI R129, RZ, 0x18, R110.reuse ;  /* 0x00000018ff817819 */ /* 0x100fe2000001166e */
[----:B------:R-:W-:Y:S01]  /*19630*/  IMAD.WIDE.U32 R142, R121, -0x326172a9, RZ ;  /* 0xcd9e8d57798e7825 */ /* 0x000fe200078e00ff */
[----:B------:R-:W-:Y:S02]  /*19640*/  LOP3.LUT R121, R106, 0xffff, RZ, 0xc0, !PT ;  /* 0x0000ffff6a797812 */ /* 0x000fe400078ec0ff */
[----:B------:R-:W-:Y:S01]  /*19650*/  LOP3.LUT R109, R110, 0xffff, RZ, 0xc0, !PT ;  /* 0x0000ffff6e6d7812 */ /* 0x000fe200078ec0ff */
[----:B------:R-:W-:Y:S01]  /*19660*/  IMAD.MOV.U32 R198, RZ, RZ, R145 ;  /* 0x000000ffffc67224 */ /* 0x000fe200078e0091 */
[----:B------:R-:W-:Y:S01]  /*19670*/  SHF.R.U32.HI R120, RZ, 0x10, R110 ;  /* 0x00000010ff787819 */ /* 0x000fe2000001166e */
[----:B------:R-:W-:Y:S02]  /*19680*/  IMAD.MOV.U32 R153, RZ, RZ, R144 ;  /* 0x000000ffff997224 */ /* 0x000fe400078e0090 */
[----:B------:R-:W-:Y:S01]  /*19690*/  IMAD.WIDE.U32 R144, R128, -0x326172a9, RZ ;  /* 0xcd9e8d5780907825 */ /* 0x000fe200078e00ff */
[----:B------:R-:W-:Y:S02]  /*196a0*/  LOP3.LUT R128, R106, 0xff, RZ, 0xc0, !PT ;  /* 0x000000ff6a807812 */ /* 0x000fe400078ec0ff */
[----:B------:R-:W-:Y:S01]  /*196b0*/  LOP3.LUT R106, R107, UR17, R142, 0x96, !PT ;  /* 0x000000116b6a7c12 */ /* 0x000fe2000f8e968e */
[----:B-1----:R-:W-:Y:S01]  /*196c0*/  FFMA.FTZ R2, R251, c[0x0][0x23c], -R187 ;  /* 0x00008f00fb027a23 */ /* 0x002fe200000108bb */
[----:B------:R-:W-:Y:S01]  /*196d0*/  SHF.R.U32.HI R107, RZ, 0x8, R121 ;  /* 0x00000008ff6b7819 */ /* 0x000fe20000011679 */
[----:B------:R-:W-:Y:S01]  /*196e0*/  IMAD.MOV.U32 R190, RZ, RZ, R198 ;  /* 0x000000ffffbe7224 */ /* 0x000fe200078e00c6 */
[----:B------:R-:W-:Y:S01]  /*196f0*/  LOP3.LUT R110, R111, UR17, R144, 0x96, !PT ;  /* 0x000000116f6e7c12 */ /* 0x000fe2000f8e9690 */
[----:B------:R1:W3:Y:S01]  /*19700*/  MUFU.EX2 R207, R2 ;  /* 0x0000000200cf7308 */ /* 0x0002e20000000800 */
[----:B------:R-:W-:Y:S01]  /*19710*/  PRMT R132, R128, 0x5410, R107 ;  /* 0x0000541080847816 */ /* 0x000fe2000000006b */
[----:B------:R-:W-:Y:S01]  /*19720*/  IMAD.MOV.U32 R174, RZ, RZ, R206 ;  /* 0x000000ffffae7224 */ /* 0x000fe200078e00ce */
[----:B------:R-:W-:Y:S01]  /*19730*/  SHF.R.U32.HI R111, RZ, 0x8, R109 ;  /* 0x00000008ff6f7819 */ /* 0x000fe2000001166d */
[----:B------:R-:W-:Y:S01]  /*19740*/  IMAD.MOV.U32 R198, RZ, RZ, R200 ;  /* 0x000000ffffc67224 */ /* 0x000fe200078e00c8 */
[----:B------:R-:W-:Y:S01]  /*19750*/  LOP3.LUT R109, R120, 0xff, RZ, 0xc0, !PT ;  /* 0x000000ff786d7812 */ /* 0x000fe200078ec0ff */
[----:B------:R-:W-:Y:S01]  /*19760*/  FFMA.FTZ R120, R252, c[0x0][0x23c], -R186 ;  /* 0x00008f00fc787a23 */ /* 0x000fe200000108ba */
[C---:B------:R-:W-:Y:S01]  /*19770*/  LOP3.LUT R107, R110.reuse, 0xffff, RZ, 0xc0, !PT ;  /* 0x0000ffff6e6b7812 */ /* 0x040fe200078ec0ff */
[----:B------:R-:W-:Y:S01]  /*19780*/  IMAD.MOV.U32 R200, RZ, RZ, R201 ;  /* 0x000000ffffc87224 */ /* 0x000fe200078e00c9 */
[----:B------:R-:W-:Y:S01]  /*19790*/  LOP3.LUT R113, R110, 0xff, RZ, 0xc0, !PT ;  /* 0x000000ff6e717812 */ /* 0x000fe200078ec0ff */
[----:B------:R4:W-:Y:S01]  /*197a0*/  MUFU.EX2 R206, R120 ;  /* 0x0000007800ce7308 */ /* 0x0009e20000000800 */
[----:B------:R-:W-:Y:S01]  /*197b0*/  SHF.R.U32.HI R112, RZ, 0x18, R110 ;  /* 0x00000018ff707819 */ /* 0x000fe2000001166e */
[----:B------:R-:W-:Y:S01]  /*197c0*/  IMAD.MOV.U32 R201, RZ, RZ, R175 ;  /* 0x000000ffffc97224 */ /* 0x000fe200078e00af */
[----:B------:R-:W-:Y:S01]  /*197d0*/  PRMT R121, R130, 0x5410, R111 ;  /* 0x0000541082797816 */ /* 0x000fe2000000006f */
[----:B------:R-:W-:Y:S01]  /*197e0*/  IMAD.MOV.U32 R175, RZ, RZ, R220 ;  /* 0x000000ffffaf7224 */ /* 0x000fe200078e00dc */
[----:B------:R-:W-:Y:S01]  /*197f0*/  LOP3.LUT R111, R106, 0xff, RZ, 0xc0, !PT ;  /* 0x000000ff6a6f7812 */ /* 0x000fe200078ec0ff */
[--C-:B------:R-:W-:Y:S01]  /*19800*/  HSET2.LE.AND R114, R132, R171.reuse, PT ;  /* 0x000000ab84727233 */ /* 0x100fe20003803000 */
[----:B------:R2:W5:Y:S01]  /*19810*/  LDL.LU R220, [R1+0x88] ;  /* 0x0000880001dc7983 */ /* 0x0005620000300800 */
[----:B------:R-:W-:Y:S02]  /*19820*/  IMAD.MOV.U32 R252, RZ, RZ, R155 ;  /* 0x000000fffffc7224 */ /* 0x000fe400078e009b */
[----:B------:R-:W-:Y:S02]  /*19830*/  IMAD.MOV.U32 R242, RZ, RZ, R163 ;  /* 0x000000fffff27224 */ /* 0x000fe400078e00a3 */
[----:B------:R-:W-:Y:S01]  /*19840*/  IMAD.MOV.U32 R245, RZ, RZ, R162 ;  /* 0x000000fffff57224 */ /* 0x000fe200078e00a2 */
[----:B-1----:R-:W-:Y:S02]  /*19850*/  LOP3.LUT R2, R123, 0xff, RZ, 0xc0, !PT ;  /* 0x000000ff7b027812 */ /* 0x002fe400078ec0ff */
[----:B------:R-:W-:Y:S02]  /*19860*/  PRMT R123, R109, 0x5410, R129 ;  /* 0x000054106d7b7816 */ /* 0x000fe40000000081 */
[----:B------:R-:W-:Y:S01]  /*19870*/  PRMT R133, R2, 0x5410, R122 ;  /* 0x0000541002857816 */ /* 0x000fe2000000007a */
[----:B------:R-:W-:Y:S01]  /*19880*/  FFMA.FTZ R2, R191, c[0x0][0x23c], -R186 ;  /* 0x00008f00bf027a23 */ /* 0x000fe200000108ba */
[----:B------:R-:W-:Y:S01]  /*19890*/  SHF.R.U32.HI R109, RZ, 0x10, R110 ;  /* 0x00000010ff6d7819 */ /* 0x000fe2000001166e */
[----:B------:R-:W-:Y:S01]  /*198a0*/  IMAD.MOV.U32 R191, RZ, RZ, R199 ;  /* 0x000000ffffbf7224 */ /* 0x000fe200078e00c7 */
[----:B------:R-:W-:Y:S01]  /*198b0*/  SHF.R.U32.HI R110, RZ, 0x8, R107 ;  /* 0x00000008ff6e7819 */ /* 0x000fe2000001166b */
[----:B------:R-:W-:Y:S01]  /*198c0*/  IMAD.MOV.U32 R199, RZ, RZ, R188 ;  /* 0x000000ffffc77224 */ /* 0x000fe200078e00bc */
[----:B------:R-:W-:Y:S01]  /*198d0*/  LOP3.LUT R109, R109, 0xff, RZ, 0xc0, !PT ;  /* 0x000000ff6d6d7812 */ /* 0x000fe200078ec0ff */
[----:B------:R-:W-:Y:S01]  /*198e0*/  IMAD.MOV.U32 R188, RZ, RZ, R205 ;  /* 0x000000ffffbc7224 */ /* 0x000fe200078e00cd */
[----:B------:R-:W-:Y:S01]  /*198f0*/  PRMT R110, R113, 0x5410, R110 ;  /* 0x00005410716e7816 */ /* 0x000fe2000000006e */
[----:B------:R1:W-:Y:S01]  /*19900*/  MUFU.EX2 R205, R2 ;  /* 0x0000000200cd7308 */ /* 0x0003e20000000800 */
[----:B------:R-:W-:Y:S01]  /*19910*/  FFMA.FTZ R107, R190, c[0x0][0x23c], -R187 ;  /* 0x00008f00be6b7a23 */ /* 0x000fe200000108bb */
[----:B------:R-:W-:Y:S01]  /*19920*/  PRMT R112, R109, 0x5410, R112 ;  /* 0x000054106d707816 */ /* 0x000fe20000000070 */
[----:B------:R-:W-:Y:S01]  /*19930*/  IMAD.MOV.U32 R197, RZ, RZ, R199 ;  /* 0x000000ffffc57224 */ /* 0x000fe200078e00c7 */
[----:B------:R-:W-:Y:S01]  /*19940*/  SHF.R.U32.HI R109, RZ, 0x18, R106 ;  /* 0x00000018ff6d7819 */ /* 0x000fe2000001166a */
[----:B------:R-:W-:Y:S01]  /*19950*/  IMAD.MOV.U32 R199, RZ, RZ, R188 ;  /* 0x000000ffffc77224 */ /* 0x000fe200078e00bc */
[--C-:B------:R-:W-:Y:S01]  /*19960*/  HSET2.LE.AND R122, R121, R171.reuse, PT ;  /* 0x000000ab797a7233 */ /* 0x100fe20003803000 */
[----:B------:R-:W-:Y:S01]  /*19970*/  IMAD.MOV.U32 R188, RZ, RZ, R204 ;  /* 0x000000ffffbc7224 */ /* 0x000fe200078e00cc */
[--C-:B----4-:R-:W-:Y:S01]  /*19980*/  HSET2.LE.AND R120, R110, R171.reuse, PT ;  /* 0x000000ab6e787233 */ /* 0x110fe20003803000 */
[----:B------:R-:W-:Y:S01]  /*19990*/  IMAD.MOV.U32 R190, RZ, RZ, R191 ;  /* 0x000000ffffbe7224 */ /* 0x000fe200078e00bf */
[----:B------:R4:W-:Y:S01]  /*199a0*/  MUFU.EX2 R204, R107 ;  /* 0x0000006b00cc7308 */ /* 0x0009e20000000800 */
[----:B------:R-:W-:Y:S01]  /*199b0*/  IMAD.MOV.U32 R191, RZ, RZ, R175 ;  /* 0x000000ffffbf7224 */ /* 0x000fe200078e00af */
[----:B------:R-:W3:Y:S01]  /*199c0*/  LDSM.16.MT88.4 R128, [R216+0x9800] ;  /* 0x00980000d880783b */ /* 0x000ee20000004200 */
[--C-:B------:R-:W-:Y:S01]  /*199d0*/  HSET2.LE.AND R123, R123, R171.reuse, PT ;  /* 0x000000ab7b7b7233 */ /* 0x100fe20003803000 */
[----:B------:R-:W-:Y:S01]  /*199e0*/  IMAD.MOV.U32 R175, RZ, RZ, R219 ;  /* 0x000000ffffaf7224 */ /* 0x000fe200078e00db */
[--C-:B------:R-:W-:Y:S01]  /*199f0*/  HSET2.LE.AND R121, R112, R171.reuse, PT ;  /* 0x000000ab70797233 */ /* 0x100fe20003803000 */
[----:B------:R-:W-:Y:S01]  /*19a00*/  LOP3.LUT R110, R143, UR8, R140, 0x96, !PT ;  /* 0x000000088f6e7c12 */ /* 0x000fe2000f8e968c */
[--C-:B------:R-:W-:Y:S03]  /*19a10*/  HSET2.LE.AND R115, R133, R171.reuse, PT ;  /* 0x000000ab85737233 */ /* 0x100fe60003803000 */
[----:B------:R2:W5:Y:S01]  /*19a20*/  LDL.LU R219, [R1+0x84] ;  /* 0x0000840001db7983 */ /* 0x0005620000300800 */
[----:B-1----:R-:W-:Y:S03]  /*19a30*/  LOP3.LUT R2, R106, 0xffff, RZ, 0xc0, !PT ;  /* 0x0000ffff6a027812 */ /* 0x002fe600078ec0ff */
[----:B------:R1:W5:Y:S01]  /*19a40*/  LDL.LU R217, [R1+0x80] ;  /* 0x0000800001d97983 */ /* 0x0003620000300800 */
[----:B------:R-:W-:Y:S03]  /*19a50*/  SHF.R.U32.HI R2, RZ, 0x8, R2 ;  /* 0x00000008ff027819 */ /* 0x000fe60000011602 */
[----:B------:R-:W-:Y:S01]  /*19a60*/  LDSM.16.MT88.4 R140, [R218+0x9c00] ;  /* 0x009c0000da8c783b */ /* 0x000fe20000004200 */
[----:B------:R-:W-:Y:S02]  /*19a70*/  PRMT R111, R111, 0x5410, R2 ;  /* 0x000054106f6f7816 */ /* 0x000fe40000000002 */
[----:B------:R-:W-:Y:S01]  /*19a80*/  SHF.R.U32.HI R2, RZ, 0x10, R106 ;  /* 0x00000010ff027819 */ /* 0x000fe2000001166a */
[----:B------:R-:W-:Y:S02]  /*19a90*/  FFMA.FTZ R106, R197, c[0x0][0x23c], -R187 ;  /* 0x00008f00c56a7a23 */ /* 0x000fe400000108bb */
[----:B------:R-:W-:Y:S01]  /*19aa0*/  IMAD.MOV.U32 R197, RZ, RZ, R189 ;  /* 0x000000ffffc57224 */ /* 0x000fe200078e00bd */
[----:B----4-:R-:W-:Y:S01]  /*19ab0*/  LOP3.LUT R107, R2, 0xff, RZ, 0xc0, !PT ;  /* 0x000000ff026b7812 */ /* 0x010fe200078ec0ff */
[----:B------:R-:W-:Y:S01]  /*19ac0*/  IMAD.MOV.U32 R189, RZ, RZ, R172 ;  /* 0x000000ffffbd7224 */ /* 0x000fe200078e00ac */
[----:B------:R-:W-:Y:S01]  /*19ad0*/  F2FP.PACK_AB R2, R232, R233 ;  /* 0x000000e9e802723e */ /* 0x000fe200000000ff */
[----:B------:R-:W-:Y:S01]  /*19ae0*/  IMAD.MOV.U32 R172, RZ, RZ, R203 ;  /* 0x000000ffffac7224 */ /* 0x000fe200078e00cb */
[----:B------:R-:W-:Y:S01]  /*19af0*/  PRMT R109, R107, 0x5410, R109 ;  /* 0x000054106b6d7816 */ /* 0x000fe2000000006d */
[----:B------:R4:W1:Y:S01]  /*19b00*/  MUFU.EX2 R203, R106 ;  /* 0x0000006a00cb7308 */ /* 0x0008620000000800 */
[----:B------:R-:W-:Y:S01]  /*19b10*/  LOP3.LUT R122, R122, R2, RZ, 0xc0, !PT ;  /* 0x000000027a7a7212 */ /* 0x000fe200078ec0ff */
[--C-:B------:R-:W-:Y:S01]  /*19b20*/  HSET2.LE.AND R112, R111, R171.reuse, PT ;  /* 0x000000ab6f707233 */ /* 0x100fe20003803000 */
[----:B------:R-:W-:Y:S01]  /*19b30*/  F2FP.PACK_AB R2, R214, R213 ;  /* 0x000000d5d602723e */ /* 0x000fe200000000ff */
[--C-:B------:R-:W-:Y:S01]  /*19b40*/  HSET2.LE.AND R113, R109, R171.reuse, PT ;  /* 0x000000ab6d717233 */ /* 0x100fe20003803000 */
[----:B--2---:R-:W-:Y:S01]  /*19b50*/  F2FP.PACK_AB R107, R209, R210 ;  /* 0x000000d2d16b723e */ /* 0x004fe200000000ff */
[----:B------:R-:W-:Y:S01]  /*19b60*/  IMAD.WIDE.U32 R110, R110, -0x2daee0ad, RZ ;  /* 0xd2511f536e6e7825 */ /* 0x000fe200078e00ff */
[----:B------:R-:W-:Y:S02]  /*19b70*/  LOP3.LUT R120, R120, R2, RZ, 0xc0, !PT ;  /* 0x0000000278787212 */ /* 0x000fe400078ec0ff */
[----:B---3--:R-:W-:Y:S02]  /*19b80*/  F2FP.PACK_AB R2, R207, R208 ;  /* 0x000000d0cf02723e */ /* 0x008fe400000000ff */
[----:B------:R-:W-:Y:S02]  /*19b90*/  LOP3.LUT R112, R112, R107, RZ, 0xc0, !PT ;  /* 0x0000006b70707212 */ /* 0x000fe400078ec0ff */
[----:B------:R-:W-:Y:S01]  /*19ba0*/  LOP3.LUT R113, R113, R2, RZ, 0xc0, !PT ;  /* 0x0000000271717212 */ /* 0x000fe200078ec0ff */
[----:B------:R-:W-:Y:S01]  /*19bb0*/  FFMA.FTZ R2, R196, c[0x0][0x23c], -R184 ;  /* 0x00008f00c4027a23 */ /* 0x000fe200000108b8 */
[----:B------:R-:W-:Y:S01]  /*19bc0*/  LOP3.LUT R132, R110, 0xff, RZ, 0xc0, !PT ;  /* 0x000000ff6e847812 */ /* 0x000fe200078ec0ff */
[----:B------:R-:W-:Y:S02]  /*19bd0*/  IMAD.MOV.U32 R196, RZ, RZ, R197 ;  /* 0x000000ffffc47224 */ /* 0x000fe400078e00c5 */
[----:B------:R-:W-:Y:S02]  /*19be0*/  IMAD.MOV.U32 R197, RZ, RZ, R190 ;  /* 0x000000ffffc57224 */ /* 0x000fe400078e00be */
[----:B------:R-:W-:Y:S02]  /*19bf0*/  IMAD.MOV.U32 R190, RZ, RZ, R191 ;  /* 0x000000ffffbe7224 */ /* 0x000fe400078e00bf */
[----:B------:R-:W-:Y:S02]  /*19c00*/  IMAD.MOV.U32 R191, RZ, RZ, R199 ;  /* 0x000000ffffbf7224 */ /* 0x000fe400078e00c7 */
[----:B------:R-:W-:Y:S01]  /*19c10*/  IMAD.MOV.U32 R199, RZ, RZ, R201 ;  /* 0x000000ffffc77224 */ /* 0x000fe200078e00c9 */
[----:B----4-:R-:W-:Y:S01]  /*19c20*/  F2FP.PACK_AB R106, R215, R231 ;  /* 0x000000e7d76a723e */ /* 0x010fe200000000ff */
[----:B------:R-:W-:Y:S01]  /*19c30*/  IMAD.MOV.U32 R201, RZ, RZ, R174 ;  /* 0x000000ffffc97224 */ /* 0x000fe200078e00ae */
[----:B-1----:R-:W-:Y:S01]  /*19c40*/  F2FP.PACK_AB R107, R203, R204 ;  /* 0x000000cccb6b723e */ /* 0x002fe200000000ff */
[----:B------:R-:W-:Y:S01]  /*19c50*/  IMAD.MOV.U32 R174, RZ, RZ, R149 ;  /* 0x000000ffffae7224 */ /* 0x000fe200078e0095 */
[----:B------:R-:W-:Y:S01]  /*19c60*/  LOP3.LUT R123, R123, R106, RZ, 0xc0, !PT ;  /* 0x0000006a7b7b7212 */ /* 0x000fe200078ec0ff */
[----:B------:R-:W-:Y:S01]  /*19c70*/  IMAD.MOV.U32 R149, RZ, RZ, R202 ;  /* 0x000000ffff957224 */ /* 0x000fe200078e00ca */
[----:B------:R-:W-:Y:S01]  /*19c80*/  F2FP.PACK_AB R106, R211, R212 ;  /* 0x000000d4d36a723e */ /* 0x000fe200000000ff */
[----:B------:R1:W-:Y:S01]  /*19c90*/  MUFU.EX2 R202, R2 ;  /* 0x0000000200ca7308 */ /* 0x0003e20000000800 */
[----:B------:R-:W-:Y:S02]  /*19ca0*/  LOP3.LUT R115, R115, R107, RZ, 0xc0, !PT ;  /* 0x0000006b73737212 */ /* 0x000fe400078ec0ff */
[----:B------:R-:W-:Y:S02]  /*19cb0*/  LOP3.LUT R121, R121, R106, RZ, 0xc0, !PT ;  /* 0x0000006a79797212 */ /* 0x000fe400078ec0ff */
[----:B------:R-:W-:Y:S04]  /*19cc0*/  F2FP.PACK_AB R106, R205, R206 ;  /* 0x000000cecd6a723e */ /* 0x000fe800000000ff */
[----:B------:R-:W-:Y:S01]  /*19cd0*/  LOP3.LUT R114, R114, R106, RZ, 0xc0, !PT ;  /* 0x0000006a72727212 */ /* 0x000fe200078ec0ff */
[-C--:B------:R-:W-:Y:S01]  /*19ce0*/  HMMA.16816.F32 R4, R120, R128.reuse, R4 ;  /* 0x000000807804723c */ /* 0x080fe20000001804 */
[----:B------:R-:W-:Y:S05]  /*19cf0*/  LOP3.LUT R106, R145, UR8, R138, 0x96, !PT ;  /* 0x00000008916a7c12 */ /* 0x000fea000f8e968a */
[----:B------:R-:W-:Y:S02]  /*19d00*/  IMAD.WIDE.U32 R106, R106, -0x2daee0ad, RZ ;  /* 0xd2511f536a6a7825 */ /* 0x000fe400078e00ff */
[C---:B------:R-:W-:Y:S04]  /*19d10*/  HMMA.16816.F32 R8, R112.reuse, R128, R8 ;  /* 0x000000807008723c */ /* 0x040fe80000001808 */
[----:B------:R-:W-:Y:S01]  /*19d20*/  LOP3.LUT R109, R107, UR18, R134, 0x96, !PT ;  /* 0x000000126b6d7c12 */ /* 0x000fe2000f8e9686 */
[----:B-1----:R-:W-:Y:S01]  /*19d30*/  FFMA.FTZ R2, R196, c[0x0][0x23c], -R184 ;  /* 0x00008f00c4027a23 */ /* 0x002fe200000108b8 */
[----:B------:R-:W-:Y:S02]  /*19d40*/  LOP3.LUT R107, R106, 0xffff, RZ, 0xc0, !PT ;  /* 0x0000ffff6a6b7812 */ /* 0x000fe400078ec0ff */
[-C--:B------:R-:W-:Y:S01]  /*19d50*/  HMMA.16816.F32 R12, R112, R130.reuse, R12 ;  /* 0x00000082700c723c */ /* 0x080fe2000000180c */
[----:B------:R-:W-:Y:S03]  /*19d60*/  IMAD.MOV.U32 R196, RZ, RZ, R197 ;  /* 0x000000ffffc47224 */ /* 0x000fe600078e00c5 */
[----:B------:R-:W-:Y:S01]  /*19d70*/  IMAD.MOV.U32 R197, RZ, RZ, R190 ;  /* 0x000000ffffc57224 */ /* 0x000fe200078e00be */
[----:B------:R-:W-:Y:S01]  /*19d80*/  SHF.R.U32.HI R133, RZ, 0x18, R106 ;  /* 0x00000018ff857819 */ /* 0x000fe2000001166a */
[----:B------:R-:W-:Y:S01]  /*19d90*/  IMAD.MOV.U32 R190, RZ, RZ, R191 ;  /* 0x000000ffffbe7224 */ /* 0x000fe200078e00bf */
[----:B------:R-:W-:Y:S01]  /*19da0*/  SHF.R.U32.HI R107, RZ, 0x8, R107 ;  /* 0x00000008ff6b7819 */ /* 0x000fe2000001166b */
[C---:B------:R-:W-:Y:S01]  /*19db0*/  HMMA.16816.F32 R16, R120.reuse, R130, R16 ;  /* 0x000000827810723c */ /* 0x040fe20000001810 */
[----:B------:R-:W-:Y:S01]  /*19dc0*/  IMAD.MOV.U32 R191, RZ, RZ, R199 ;  /* 0x000000ffffbf7224 */ /* 0x000fe200078e00c7 */
[----:B------:R-:W1:Y:S02]  /*19dd0*/  LDSM.16.MT88.4 R128, [R218+0xa800] ;  /* 0x00a80000da80783b */ /* 0x000e640000004200 */
[----:B------:R-:W-:Y:S02]  /*19de0*/  IMAD.MOV.U32 R199, RZ, RZ, R201 ;  /* 0x000000ffffc77224 */ /* 0x000fe400078e00c9 */
[----:B------:R2:W3:Y:S02]  /*19df0*/  MUFU.EX2 R201, R2 ;  /* 0x0000000200c97308 */ /* 0x0004e40000000800 */
[-C--:B------:R-:W-:Y:S08]  /*19e00*/  HMMA.16816.F32 R20, R120, R124.reuse, R20 ;  /* 0x0000007c7814723c */ /* 0x080ff00000001814 */
[C---:B------:R-:W-:Y:S08]  /*19e10*/  HMMA.16816.F32 R24, R112.reuse, R124, R24 ;  /* 0x0000007c7018723c */ /* 0x040ff00000001818 */
[-C--:B------:R-:W-:Y:S01]  /*19e20*/  HMMA.16816.F32 R28, R112, R126.reuse, R28 ;  /* 0x0000007e701c723c */ /* 0x080fe2000000181c */
[--C-:B--2---:R-:W-:Y:S07]  /*19e30*/  FFMA.FTZ R2, R196, c[0x0][0x23c], -R185.reuse ;  /* 0x00008f00c4027a23 */ /* 0x104fee00000108b9 */
[C---:B------:R-:W-:Y:S01]  /*19e40*/  HMMA.16816.F32 R32, R120.reuse, R126, R32 ;  /* 0x0000007e7820723c */ /* 0x040fe20000001820 */
[----:B------:R-:W-:Y:S01]  /*19e50*/  IMAD.MOV.U32 R196, RZ, RZ, R198 ;  /* 0x000000ffffc47224 */ /* 0x000fe200078e00c6 */
[----:B------:R-:W2:Y:S02]  /*19e60*/  LDSM.16.MT88.4 R124, [R216+0xb800] ;  /* 0x00b80000d87c783b */ /* 0x000ea40000004200 */
[----:B------:R-:W-:Y:S02]  /*19e70*/  IMAD.MOV.U32 R198, RZ, RZ, R200 ;  /* 0x000000ffffc67224 */ /* 0x000fe400078e00c8 */
[----:B------:R4:W-:Y:S02]  /*19e80*/  MUFU.EX2 R200, R2 ;  /* 0x0000000200c87308 */ /* 0x0009e40000000800 */
[-C--:B------:R-:W-:Y:S08]  /*19e90*/  HMMA.16816.F32 R36, R120, R116.reuse, R36 ;  /* 0x000000747824723c */ /* 0x080ff00000001824 */
[C---:B------:R-:W-:Y:S08]  /*19ea0*/  HMMA.16816.F32 R40, R112.reuse, R116, R40 ;  /* 0x000000747028723c */ /* 0x040ff00000001828 */
[-C--:B------:R-:W-:Y:S01]  /*19eb0*/  HMMA.16816.F32 R44, R112, R118.reuse, R44 ;  /* 0x00000076702c723c */ /* 0x080fe2000000182c */
[----:B----4-:R-:W-:Y:S07]  /*19ec0*/  FFMA.FTZ R2, R197, c[0x0][0x23c], -R185 ;  /* 0x00008f00c5027a23 */ /* 0x010fee00000108b9 */
[C---:B------:R-:W-:Y:S01]  /*19ed0*/  HMMA.16816.F32 R48, R120.reuse, R118, R48 ;  /* 0x000000767830723c */ /* 0x040fe20000001830 */
[----:B------:R-:W-:Y:S01]  /*19ee0*/  IMAD.MOV.U32 R197, RZ, RZ, R190 ;  /* 0x000000ffffc57224 */ /* 0x000fe200078e00be */
[----:B------:R-:W4:Y:S02]  /*19ef0*/  LDSM.16.MT88.4 R116, [R218+0xb800] ;  /* 0x00b80000da74783b */ /* 0x000f240000004200 */
[----:B------:R-:W-:Y:S02]  /*19f00*/  IMAD.MOV.U32 R190, RZ, RZ, R191 ;  /* 0x000000ffffbe7224 */ /* 0x000fe400078e00bf */
[----:B------:R-:W-:Y:S02]  /*19f10*/  IMAD.MOV.U32 R191, RZ, RZ, R199 ;  /* 0x000000ffffbf7224 */ /* 0x000fe400078e00c7 */
[-C--:B-1----:R-:W-:Y:S01]  /*19f20*/  HMMA.16816.F32 R52, R120, R128.reuse, R52 ;  /* 0x000000807834723c */ /* 0x082fe20000001834 */
[----:B------:R1:W-:Y:S07]  /*19f30*/  MUFU.EX2 R199, R2 ;  /* 0x0000000200c77308 */ /* 0x0003ee0000000800 */
[C---:B------:R-:W-:Y:S07]  /*19f40*/  HMMA.16816.F32 R56, R112.reuse, R128, R56 ;  /* 0x000000807038723c */ /* 0x040fee0000001838 */
[----:B------:R-:W-:Y:S01]  /*19f50*/  LOP3.LUT R128, R106, 0xff, RZ, 0xc0, !PT ;  /* 0x000000ff6a807812 */ /* 0x000fe200078ec0ff */
[-C--:B------:R-:W-:Y:S01]  /*19f60*/  HMMA.16816.F32 R60, R112, R130.reuse, R60 ;  /* 0x00000082703c723c */ /* 0x080fe2000000183c */
[----:B------:R-:W-:Y:S03]  /*19f70*/  SHF.R.U32.HI R129, RZ, 0x10, R110 ;  /* 0x00000010ff817819 */ /* 0x000fe6000001166e */
[----:B------:R-:W-:Y:S02]  /*19f80*/  PRMT R134, R128, 0x5410, R107 ;  /* 0x0000541080867816 */ /* 0x000fe4000000006b */
[----:B------:R-:W-:Y:S02]  /*19f90*/  SHF.R.U32.HI R107, RZ, 0x10, R109 ;  /* 0x00000010ff6b7819 */ /* 0x000fe4000001166d */
[C---:B------:R-:W-:Y:S01]  /*19fa0*/  HMMA.16816.F32 R64, R120.reuse, R130, R64 ;  /* 0x000000827840723c */ /* 0x040fe20000001840 */
[----:B-1----:R-:W-:Y:S03]  /*19fb0*/  FFMA.FTZ R2, R196, c[0x0][0x23c], -R184 ;  /* 0x00008f00c4027a23 */ /* 0x002fe600000108b8 */
[----:B------:R-:W-:Y:S01]  /*19fc0*/  IMAD.MOV.U32 R196, RZ, RZ, R198 ;  /* 0x000000ffffc47224 */ /* 0x000fe200078e00c6 */
[----:B------:R-:W-:Y:S01]  /*19fd0*/  LOP3.LUT R107, R107, 0xff, RZ, 0xc0, !PT ;  /* 0x000000ff6b6b7812 */ /* 0x000fe200078ec0ff */
[----:B------:R1:W-:Y:S01]  /*19fe0*/  MUFU.EX2 R198, R2 ;  /* 0x0000000200c67308 */ /* 0x0003e20000000800 */
[----:B------:R-:W-:Y:S01]  /*19ff0*/  SHF.R.U32.HI R130, RZ, 0x10, R106 ;  /* 0x00000010ff827819 */ /* 0x000fe2000001166a */
[-C--:B--2---:R-:W-:Y:S01]  /*1a000*/  HMMA.16816.F32 R68, R120, R124.reuse, R68 ;  /* 0x0000007c7844723c */ /* 0x084fe20000001844 */
[----:B------:R-:W-:Y:S03]  /*1a010*/  FFMA.FTZ R106, R189, c[0x0][0x23c], -R187 ;  /* 0x00008f00bd6a7a23 */ /* 0x000fe600000108bb */
[----:B------:R-:W-:Y:S01]  /*1a020*/  LOP3.LUT R128, R130, 0xff, RZ, 0xc0, !PT ;  /* 0x000000ff82807812 */ /* 0x000fe200078ec0ff */
[----:B------:R-:W-:Y:S01]  /*1a030*/  FFMA.FTZ R184, R197, c[0x0][0x23c], -R184 ;  /* 0x00008f00c5b87a23 */ /* 0x000fe200000108b8 */
[----:B------:R-:W-:Y:S02]  /*1a040*/  SHF.R.U32.HI R131, RZ, 0x18, R110 ;  /* 0x00000018ff837819 */ /* 0x000fe4000001166e */
[C---:B------:R-:W-:Y:S01]  /*1a050*/  HMMA.16816.F32 R72, R112.reuse, R124, R72 ;  /* 0x0000007c7048723c */ /* 0x040fe20000001848 */
[----:B------:R2:W-:Y:S03]  /*1a060*/  MUFU.EX2 R189, R106 ;  /* 0x0000006a00bd7308 */ /* 0x0005e60000000800 */
[----:B------:R-:W-:Y:S03]  /*1a070*/  PRMT R133, R128, 0x5410, R133 ;  /* 0x0000541080857816 */ /* 0x000fe60000000085 */
[----:B------:R-:W-:Y:S01]  /*1a080*/  LOP3.LUT R124, R129, 0xff, RZ, 0xc0, !PT ;  /* 0x000000ff817c7812 */ /* 0x000fe200078ec0ff */
[-C--:B------:R-:W-:Y:S03]  /*1a090*/  HMMA.16816.F32 R76, R112, R126.reuse, R76 ;  /* 0x0000007e704c723c */ /* 0x080fe6000000184c */
[----:B------:R-:W3:Y:S01]  /*1a0a0*/  MUFU.EX2 R197, R184 ;  /* 0x000000b800c57308 */ /* 0x000ee20000000800 */
[----:B------:R-:W-:Y:S01]  /*1a0b0*/  PRMT R131, R124, 0x5410, R131 ;  /* 0x000054107c837816 */ /* 0x000fe20000000083 */
[--C-:B-1----:R-:W-:Y:S03]  /*1a0c0*/  FFMA.FTZ R2, R196, c[0x0][0x23c], -R185.reuse ;  /* 0x00008f00c4027a23 */ /* 0x102fe600000108b9 */
[C---:B------:R-:W-:Y:S01]  /*1a0d0*/  HMMA.16816.F32 R80, R120.reuse, R126, R80 ;  /* 0x0000007e7850723c */ /* 0x040fe20000001850 */
[----:B------:R-:W-:Y:S03]  /*1a0e0*/  FFMA.FTZ R185, R190, c[0x0][0x23c], -R185 ;  /* 0x00008f00beb97a23 */ /* 0x000fe600000108b9 */
[--C-:B------:R-:W-:Y:S01]  /*1a0f0*/  HSET2.LE.AND R179, R131, R171.reuse, PT ;  /* 0x000000ab83b37233 */ /* 0x100fe20003803000 */
[----:B------:R1:W-:Y:S03]  /*1a100*/  MUFU.EX2 R196, R2 ;  /* 0x0000000200c47308 */ /* 0x0003e60000000800 */
[-C--:B----4-:R-:W-:Y:S01]  /*1a110*/  HMMA.16816.F32 R84, R120, R116.reuse, R84 ;  /* 0x000000747854723c */ /* 0x090fe20000001854 */
[----:B--2---:R-:W-:Y:S06]  /*1a120*/  FFMA.FTZ R106, R175, c[0x0][0x23c], -R187 ;  /* 0x00008f00af6a7a23 */ /* 0x004fec00000108bb */
[----:B------:R-:W-:Y:S01]  /*1a130*/  MUFU.EX2 R195, R185 ;  /* 0x000000b900c37308 */ /* 0x000fe20000000800 */
[C---:B------:R-:W-:Y:S08]  /*1a140*/  HMMA.16816.F32 R88, R112.reuse, R116, R88 ;  /* 0x000000747058723c */ /* 0x040ff00000001858 */
[-C--:B------:R-:W-:Y:S01]  /*1a150*/  HMMA.16816.F32 R92, R112, R118.reuse, R92 ;  /* 0x00000076705c723c */ /* 0x080fe2000000185c */
[--C-:B-1----:R-:W-:Y:S07]  /*1a160*/  FFMA.FTZ R2, R191, c[0x0][0x23c], -R186.reuse ;  /* 0x00008f00bf027a23 */ /* 0x102fee00000108ba */
[----:B------:R-:W-:Y:S01]  /*1a170*/  HMMA.16816.F32 R96, R120, R118, R96 ;  /* 0x000000767860723c */ /* 0x000fe20000001860 */
[----:B------:R1:W-:Y:S03]  /*1a180*/  MUFU.EX2 R194, R2 ;  /* 0x0000000200c27308 */ /* 0x0003e60000000800 */
[----:B-1----:R-:W-:Y:S07]  /*1a190*/  FFMA.FTZ R2, R188, c[0x0][0x23c], -R186 ;  /* 0x00008f00bc027a23 */ /* 0x002fee00000108ba */
[----:B------:R1:W-:Y:S10]  /*1a1a0*/  MUFU.EX2 R188, R106 ;  /* 0x0000006a00bc7308 */ /* 0x0003f40000000800 */
[----:B------:R2:W-:Y:S01]  /*1a1b0*/  MUFU.EX2 R193, R2 ;  /* 0x0000000200c17308 */ /* 0x0005e20000000800 */
[----:B-1----:R-:W-:Y:S04]  /*1a1c0*/  LOP3.LUT R106, R109, 0xffff, RZ, 0xc0, !PT ;  /* 0x0000ffff6d6a7812 */ /* 0x002fe800078ec0ff */
[----:B------:R-:W-:Y:S02]  /*1a1d0*/  SHF.R.U32.HI R106, RZ, 0x8, R106 ;  /* 0x00000008ff6a7819 */ /* 0x000fe4000001166a */
[----:B--2---:R-:W-:Y:S02]  /*1a1e0*/  LOP3.LUT R2, R111, UR18, R136, 0x96, !PT ;  /* 0x000000126f027c12 */ /* 0x004fe4000f8e9688 */
[----:B------:R-:W2:Y:S01]  /*1a1f0*/  LDL.LU R136, [R1+0x48] ;  /* 0x0000480001887983 */ /* 0x000ea20000300800 */
[----:B------:R-:W-:Y:S01]  /*1a200*/  LOP3.LUT R111, R110, 0xffff, RZ, 0xc0, !PT ;  /* 0x0000ffff6e6f7812 */ /* 0x000fe200078ec0ff */
[--C-:B------:R-:W-:Y:S02]  /*1a210*/  FFMA.FTZ R110, R174, c[0x0][0x23c], -R186.reuse ;  /* 0x00008f00ae6e7a23 */ /* 0x100fe400000108ba */
[----:B------:R-:W4:Y:S01]  /*1a220*/  LDL.LU R135, [R1+0x4c] ;  /* 0x00004c0001877983 */ /* 0x000f220000300800 */
[----:B------:R-:W-:Y:S01]  /*1a230*/  SHF.R.U32.HI R125, RZ, 0x8, R111 ;  /* 0x00000008ff7d7819 */ /* 0x000fe2000001166f */
[----:B------:R1:W-:Y:S01]  /*1a240*/  MUFU.EX2 R185, R110 ;  /* 0x0000006e00b97308 */ /* 0x0003e20000000800 */
[----:B------:R-:W-:Y:S01]  /*1a250*/  LOP3.LUT R111, R109, 0xff, RZ, 0xc0, !PT ;  /* 0x000000ff6d6f7812 */ /* 0x000fe200078ec0ff */
[----:B------:R-:W4:Y:S01]  /*1a260*/  LDL.LU R130, [R1+0x50] ;  /* 0x0000500001827983 */ /* 0x000f220000300800 */
[----:B------:R-:W-:Y:S01]  /*1a270*/  SHF.R.U32.HI R109, RZ, 0x18, R109 ;  /* 0x00000018ff6d7819 */ /* 0x000fe2000001166d */
[----:B------:R-:W-:Y:S01]  /*1a280*/  FFMA.FTZ R186, R173, c[0x0][0x23c], -R186 ;  /* 0x00008f00adba7a23 */ /* 0x000fe200000108ba */
[----:B------:R-:W-:Y:S02]  /*1a290*/  PRMT R129, R111, 0x5410, R106 ;  /* 0x000054106f817816 */ /* 0x000fe4000000006a */
[----:B------:R-:W4:Y:S01]  /*1a2a0*/  LDL.LU R111, [R1+0x54] ;  /* 0x00005400016f7983 */ /* 0x000f220000300800 */
[----:B------:R-:W-:Y:S02]  /*1a2b0*/  LOP3.LUT R106, R2, 0xffff, RZ, 0xc0, !PT ;  /* 0x0000ffff026a7812 */ /* 0x000fe400078ec0ff */
[----:B------:R-:W-:Y:S01]  /*1a2c0*/  PRMT R128, R107, 0x5410, R109 ;  /* 0x000054106b807816 */ /* 0x000fe2000000006d */
[----:B------:R-:W3:Y:S01]  /*1a2d0*/  MUFU.EX2 R186, R186 ;  /* 0x000000ba00ba7308 */ /* 0x000ee20000000800 */
[--C-:B------:R-:W-:Y:S02]  /*1a2e0*/  SHF.R.U32.HI R107, RZ, 0x10, R2.reuse ;  /* 0x00000010ff6b7819 */ /* 0x100fe40000011602 */
[----:B------:R-:W-:Y:S02]  /*1a2f0*/  SHF.R.U32.HI R109, RZ, 0x18, R2 ;  /* 0x00000018ff6d7819 */ /* 0x000fe40000011602 */
[----:B------:R-:W-:Y:S02]  /*1a300*/  PRMT R132, R132, 0x5410, R125 ;  /* 0x0000541084847816 */ /* 0x000fe4000000007d */
[----:B------:R-:W2:Y:S01]  /*1a310*/  LDSM.16.MT88.4 R124, [R216+0x9c00] ;  /* 0x009c0000d87c783b */ /* 0x000ea20000004200 */
[----:B------:R-:W-:Y:S02]  /*1a320*/  SHF.R.U32.HI R106, RZ, 0x8, R106 ;  /* 0x00000008ff6a7819 */ /* 0x000fe4000001166a */
[----:B------:R-:W-:Y:S01]  /*1a330*/  LOP3.LUT R107, R107, 0xff, RZ, 0xc0, !PT ;  /* 0x000000ff6b6b7812 */ /* 0x000fe200078ec0ff */
[--C-:B------:R-:W-:Y:S01]  /*1a340*/  HSET2.LE.AND R178, R132, R171.reuse, PT ;  /* 0x000000ab84b27233 */ /* 0x100fe20003803000 */
[----:B-1----:R-:W-:Y:S01]  /*1a350*/  LOP3.LUT R110, R2, 0xff, RZ, 0xc0, !PT ;  /* 0x000000ff026e7812 */ /* 0x002fe200078ec0ff */
[----:B------:R-:W-:Y:S01]  /*1a360*/  FFMA.FTZ R2, R172, c[0x0][0x23c], -R187 ;  /* 0x00008f00ac027a23 */ /* 0x000fe200000108bb */
[----:B------:R-:W-:Y:S01]  /*1a370*/  PRMT R107, R107, 0x5410, R109 ;  /* 0x000054106b6b7816 */ /* 0x000fe2000000006d */
[----:B------:R-:W-:Y:S01]  /*1a380*/  FFMA.FTZ R187, R108, c[0x0][0x23c], -R187 ;  /* 0x00008f006cbb7a23 */ /* 0x000fe200000108bb */
[----:B------:R-:W-:Y:S01]  /*1a390*/  PRMT R106, R110, 0x5410, R106 ;  /* 0x000054106e6a7816 */ /* 0x000fe2000000006a */
[----:B------:R3:W-:Y:S01]  /*1a3a0*/  MUFU.EX2 R184, R2 ;  /* 0x0000000200b87308 */ /* 0x0007e20000000800 */
[--C-:B------:R-:W-:Y:S01]  /*1a3b0*/  HSET2.LE.AND R110, R134, R171.reuse, PT ;  /* 0x000000ab866e7233 */ /* 0x100fe20003803000 */
[----:B------:R-:W-:Y:S01]  /*1a3c0*/  LDSM.16.MT88.4 R172, [R218+0xac00] ;  /* 0x00ac0000daac783b */ /* 0x000fe20000004200 */
[--C-:B------:R-:W-:Y:S02]  /*1a3d0*/  HSET2.LE.AND R108, R129, R171.reuse, PT ;  /* 0x000000ab816c7233 */ /* 0x100fe40003803000 */
[--C-:B------:R-:W-:Y:S02]  /*1a3e0*/  HSET2.LE.AND R109, R128, R171.reuse, PT ;  /* 0x000000ab806d7233 */ /* 0x100fe40003803000 */
[--C-:B------:R-:W-:Y:S01]  /*1a3f0*/  HSET2.LE.AND R176, R106, R171.reuse, PT ;  /* 0x000000ab6ab07233 */ /* 0x100fe20003803000 */
[----:B------:R-:W-:Y:S01]  /*1a400*/  IMAD.MOV.U32 R106, RZ, RZ, R152 ;  /* 0x000000ffff6a7224 */ /* 0x000fe200078e0098 */
[--C-:B------:R-:W-:Y:S01]  /*1a410*/  HSET2.LE.AND R177, R107, R171.reuse, PT ;  /* 0x000000ab6bb17233 */ /* 0x100fe20003803000 */
[----:B------:R-:W1:Y:S01]  /*1a420*/  MUFU.EX2 R187, R187 ;  /* 0x000000bb00bb7308 */ /* 0x000e620000000800 */
[----:B------:R-:W-:Y:S01]  /*1a430*/  IMAD.MOV.U32 R107, RZ, RZ, R154 ;  /* 0x000000ffff6b7224 */ /* 0x000fe200078e009a */
[----:B---3--:R-:W-:Y:S04]  /*1a440*/  F2FP.PACK_AB R2, R201, R202 ;  /* 0x000000cac902723e */ /* 0x008fe800000000ff */
[----:B------:R-:W-:Y:S02]  /*1a450*/  LOP3.LUT R110, R110, R2, RZ, 0xc0, !PT ;  /* 0x000000026e6e7212 */ /* 0x000fe400078ec0ff */
[----:B------:R-:W-:Y:S04]  /*1a460*/  F2FP.PACK_AB R2, R197, R198 ;  /* 0x000000c6c502723e */ /* 0x000fe800000000ff */
[----:B------:R-:W-:Y:S02]  /*1a470*/  LOP3.LUT R108, R108, R2, RZ, 0xc0, !PT ;  /* 0x000000026c6c7212 */ /* 0x000fe400078ec0ff */
[----:B------:R-:W-:Y:S04]  /*1a480*/  F2FP.PACK_AB R2, R186, R185 ;  /* 0x000000b9ba02723e */ /* 0x000fe800000000ff */
[----:B------:R-:W-:Y:S01]  /*1a490*/  LOP3.LUT R178, R178, R2, RZ, 0xc0, !PT ;  /* 0x00000002b2b27212 */ /* 0x000fe200078ec0ff */
[----:B------:R-:W-:Y:S02]  /*1a4a0*/  IMAD.MOV.U32 R2, RZ, RZ, R150 ;  /* 0x000000ffff027224 */ /* 0x000fe400078e0096 */
[----:B--2---:R-:W-:Y:S02]  /*1a4b0*/  FFMA.FTZ R190, R101, R136, R161 ;  /* 0x0000008865be7223 */ /* 0x004fe400000100a1 */
[----:B------:R-:W-:Y:S02]  /*1a4c0*/  IMAD.MOV.U32 R161, RZ, RZ, R156 ;  /* 0x000000ffffa17224 */ /* 0x000fe400078e009c */
[----:B----4-:R-:W-:Y:S01]  /*1a4d0*/  FFMA.FTZ R192, R100, R135, R160 ;  /* 0x0000008764c07223 */ /* 0x010fe200000100a0 */
[----:B------:R-:W-:Y:S01]  /*1a4e0*/  F2FP.PACK_AB R100, R193, R194 ;  /* 0x000000c2c164723e */ /* 0x000fe200000000ff */
[----:B------:R-:W-:Y:S02]  /*1a4f0*/  IMAD.MOV.U32 R160, RZ, RZ, R157 ;  /* 0x000000ffffa07224 */ /* 0x000fe400078e009d */
[----:B------:R-:W-:Y:S01]  /*1a500*/  FFMA.FTZ R191, R3, R130, R159 ;  /* 0x0000008203bf7223 */ /* 0x000fe2000001009f */
[----:B------:R-:W-:Y:S01]  /*1a510*/  F2FP.PACK_AB R3, R195, R196 ;  /* 0x000000c4c303723e */ /* 0x000fe200000000ff */
[----:B------:R-:W-:Y:S01]  /*1a520*/  IMAD.MOV.U32 R247, RZ, RZ, R161 ;  /* 0x000000fffff77224 */ /* 0x000fe200078e00a1 */
[----:B------:R-:W-:Y:S01]  /*1a530*/  LOP3.LUT R176, R176, R100, RZ, 0xc0, !PT ;  /* 0x00000064b0b07212 */ /* 0x000fe200078ec0ff */
[----:B------:R-:W-:Y:S01]  /*1a540*/  FADD.FTZ R2, R2, R191 ;  /* 0x000000bf02027221 */ /* 0x000fe20000010000 */
[----:B------:R-:W-:Y:S01]  /*1a550*/  LOP3.LUT R109, R109, R3, RZ, 0xc0, !PT ;  /* 0x000000036d6d7212 */ /* 0x000fe200078ec0ff */
[----:B------:R-:W-:Y:S01]  /*1a560*/  FFMA.FTZ R101, R0, R111, R158 ;  /* 0x0000006f00657223 */ /* 0x000fe2000001009e */
[----:B------:R-:W-:Y:S01]  /*1a570*/  HSET2.LE.AND R111, R133, R171, PT ;  /* 0x000000ab856f7233 */ /* 0x000fe20003803000 */
[----:B------:R-:W-:Y:S01]  /*1a580*/  F2FP.PACK_AB R0, R199, R200 ;  /* 0x000000c8c700723e */ /* 0x000fe200000000ff */
[----:B------:R-:W2:Y:S01]  /*1a590*/  LDSM.16.MT88.4 R156, [R216+0xac00] ;  /* 0x00ac0000d89c783b */ /* 0x000ea20000004200 */
[----:B-1----:R-:W-:Y:S01]  /*1a5a0*/  F2FP.PACK_AB R3, R187, R184 ;  /* 0x000000b8bb03723e */ /* 0x002fe200000000ff */
[----:B------:R-:W-:Y:S01]  /*1a5b0*/  IMAD.MOV.U32 R100, RZ, RZ, R153 ;  /* 0x000000ffff647224 */ /* 0x000fe200078e0099 */
[----:B------:R-:W-:Y:S01]  /*1a5c0*/  LOP3.LUT R111, R111, R0, RZ, 0xc0, !PT ;  /* 0x000000006f6f7212 */ /* 0x000fe200078ec0ff */
[----:B------:R-:W-:Y:S01]  /*1a5d0*/  IMAD.MOV.U32 R251, RZ, RZ, R160 ;  /* 0x000000fffffb7224 */ /* 0x000fe200078e00a0 */
[----:B------:R-:W-:Y:S02]  /*1a5e0*/  F2FP.PACK_AB R0, R188, R189 ;  /* 0x000000bdbc00723e */ /* 0x000fe400000000ff */
[----:B------:R-:W-:Y:S01]  /*1a5f0*/  LOP3.LUT R179, R179, R3, RZ, 0xc0, !PT ;  /* 0x00000003b3b37212 */ /* 0x000fe200078ec0ff */
[----:B------:R-:W-:Y:S01]  /*1a600*/  IMAD.MOV.U32 R3, RZ, RZ, R149 ;  /* 0x000000ffff037224 */ /* 0x000fe200078e0095 */
[----:B------:R-:W-:Y:S01]  /*1a610*/  LOP3.LUT R177, R177, R0, RZ, 0xc0, !PT ;  /* 0x00000000b1b17212 */ /* 0x000fe200078ec0ff */
[-C--:B------:R-:W-:Y:S01]  /*1a620*/  HMMA.16816.F32 R112, R108, R124.reuse, R4 ;  /* 0x0000007c6c70723c */ /* 0x080fe20000001804 */
[----:B------:R-:W1:Y:S01]  /*1a630*/  LDSM.16.MT88.4 R4, [R218+0xbc00] ;  /* 0x00bc0000da04783b */ /* 0x000e620000004200 */
[----:B------:R-:W-:Y:S02]  /*1a640*/  FADD.FTZ R3, R3, R192 ;  /* 0x000000c003037221 */ /* 0x000fe40000010000 */
[----:B------:R-:W-:Y:S04]  /*1a650*/  IMAD.MOV.U32 R0, RZ, RZ, R151 ;  /* 0x000000ffff007224 */ /* 0x000fe800078e0097 */
[C---:B------:R-:W-:Y:S01]  /*1a660*/  HMMA.16816.F32 R116, R176.reuse, R124, R8 ;  /* 0x0000007cb074723c */ /* 0x040fe20000001808 */
[----:B------:R-:W-:Y:S06]  /*1a670*/  FADD.FTZ R0, R0, R101 ;  /* 0x0000006500007221 */ /* 0x000fec0000010000 */
[----:B------:R-:W-:Y:S01]  /*1a680*/  IMAD.MOV.U32 R11, RZ, RZ, R147 ;  /* 0x000000ffff0b7224 */ /* 0x000fe200078e0093 */
[-C--:B------:R-:W-:Y:S01]  /*1a690*/  HMMA.16816.F32 R120, R176, R126.reuse, R12 ;  /* 0x0000007eb078723c */ /* 0x080fe2000000180c */
[----:B------:R-:W-:Y:S03]  /*1a6a0*/  IMAD.MOV.U32 R10, RZ, RZ, R146 ;  /* 0x000000ffff0a7224 */ /* 0x000fe600078e0092 */
[----:B------:R-:W-:Y:S02]  /*1a6b0*/  IMAD.MOV.U32 R9, RZ, RZ, R148 ;  /* 0x000000ffff097224 */ /* 0x000fe400078e0094 */
        /* <DEDUP_REMOVED lines=35> */
[----:B------:R-:W-:Y:S02]  /*1a8f0*/  IMAD.MOV.U32 R107, RZ, RZ, R102 ;  /* 0x000000ffff6b7224 */ /* 0x000fe400078e0066 */
[----:B------:R-:W-:Y:S02]  /*1a900*/  FADD.FTZ R3, R243, R3 ;  /* 0x00000003f3037221 */ /* 0x000fe40000010000 */
[-C--:B------:R-:W-:Y:S01]  /*1a910*/  HMMA.16816.F32 R160, R108, R172.reuse, R52 ;  /* 0x000000ac6ca0723c */ /* 0x080fe20000001834 */
[----:B------:R-:W-:Y:S03]  /*1a920*/  IMAD.MOV.U32 R100, RZ, RZ, R104 ;  /* 0x000000ffff647224 */ /* 0x000fe600078e0068 */
[----:B------:R-:W-:Y:S02]  /*1a930*/  FADD.FTZ R3, R238, R3 ;  /* 0x00000003ee037221 */ /* 0x000fe40000010000 */
[----:B------:R-:W-:Y:S02]  /*1a940*/  IMAD.MOV.U32 R106, RZ, RZ, R103 ;  /* 0x000000ffff6a7224 */ /* 0x000fe400078e0067 */
        /* <DEDUP_REMOVED lines=16> */
[C---:B------:R-:W-:Y:S08]  /*1aa50*/  HMMA.16816.F32 R72, R176.reuse, R180, R72 ;  /* 0x000000b4b048723c */ /* 0x040ff00000001848 */
[-C--:B------:R-:W-:Y:S08]  /*1aa60*/  HMMA.16816.F32 R76, R176, R182.reuse, R76 ;  /* 0x000000b6b04c723c */ /* 0x080ff0000000184c */
[C---:B------:R-:W-:Y:S08]  /*1aa70*/  HMMA.16816.F32 R80, R108.reuse, R182, R80 ;  /* 0x000000b66c50723c */ /* 0x040ff00000001850 */
[-C--:B-1----:R-:W-:Y:S08]  /*1aa80*/  HMMA.16816.F32 R84, R108, R4.reuse, R84 ;  /* 0x000000046c54723c */ /* 0x082ff00000001854 */
        /* <DEDUP_REMOVED lines=20> */
[----:B------:R-:W-:Y:S03]  /*1abd0*/  FADD.FTZ R0, R184, R0 ;  /* 0x00000000b8007221 */ /* 0x000fe60000010000 */
[----:B------:R2:W-:Y:S01]  /*1abe0*/  STL [R1+0x50], R2 ;  /* 0x0000500201007387 */ /* 0x0005e20000100800 */
[----:B------:R-:W-:Y:S05]  /*1abf0*/  FADD.FTZ R0, R187, R0 ;  /* 0x00000000bb007221 */ /* 0x000fea0000010000 */
[----:B------:R2:W-:Y:S01]  /*1ac00*/  STL [R1+0x54], R0 ;  /* 0x0000540001007387 */ /* 0x0005e20000100800 */
[----:B-1----:R-:W-:Y:S01]  /*1ac10*/  IMAD.MOV.U32 R3, RZ, RZ, R105 ;  /* 0x000000ffff037224 */ /* 0x002fe200078e0069 */
[----:B--2--5:R-:W-:-:S05]  /*1ac20*/  @P0 BRA `(.L_x_398) ;  /* 0xffffa31000000947 */ /* 0x024fca000383ffff */
.L_x_397:
[----:B------:R-:W2:Y:S01]  /*1ac30*/  LDL.LU R5, [R1+0x48] ;  /* 0x0000480001057983 */ /* 0x000ea20000300800 */
[----:B------:R-:W3:Y:S01]  /*1ac40*/  S2UR UR7, SR_CTAID.Y ;  /* 0x00000000000779c3 */ /* 0x000ee20000002600 */
[----:B------:R-:W-:-:S02]  /*1ac50*/  UISETP.NE.AND UP4, UPT, UR26, -0x1, UPT ;  /* 0xffffffff1a00788c */ /* 0x000fc4000bf85270 */
[----:B-1----:R-:W4:Y:S01]  /*1ac60*/  LDL.LU R4, [R1+0x4c] ;  /* 0x00004c0001047983 */ /* 0x002f220000300800 */
[----:B------:R-:W-:-:S03]  /*1ac70*/  ULDC.64 UR4, c[0x0][0x1e8] ;  /* 0x00007a0000047ab9 */ /* 0x000fc60000000a00 */
[----:B------:R-:W4:Y:S04]  /*1ac80*/  LDL.LU R8, [R1+0x50] ;  /* 0x0000500001087983 */ /* 0x000f280000300800 */
[----:B------:R-:W4:Y:S01]  /*1ac90*/  LDL.LU R7, [R1+0x54] ;  /* 0x0000540001077983 */ /* 0x000f220000300800 */
[----:B------:R-:W-:Y:S01]  /*1aca0*/  ULDC.U8 UR11, c[0x0][0x329] ;  /* 0x0000ca40000b7ab9 */ /* 0x000fe20000000000 */
[----:B------:R-:W-:Y:S01]  /*1acb0*/  BSSY B0, `(.L_x_401) ;  /* 0x0000177000007945 */ /* 0x000fe20003800000 */
[----:B------:R-:W-:Y:S02]  /*1acc0*/  UISETP.NE.AND UP3, UPT, UR11, URZ, UPT ;  /* 0x0000003f0b00728c */ /* 0x000fe4000bf65270 */
[----:B------:R-:W-:Y:S02]  /*1acd0*/  ULDC.U8 UR10, c[0x0][0x328] ;  /* 0x0000ca00000a7ab9 */ /* 0x000fe40000000000 */
[----:B------:R-:W-:-:S02]  /*1ace0*/  @UP4 UIMAD.WIDE.U32 UR14, UR26, UR4, URZ ;  /* 0x000000041a0e42a5 */ /* 0x000fc4000f8e003f */
[----:B------:R-:W-:Y:S02]  /*1acf0*/  UISETP.NE.AND UP2, UPT, UR10, URZ, UPT ;  /* 0x0000003f0a00728c */ /* 0x000fe4000bf45270 */
[----:B------:R-:W-:Y:S02]  /*1ad00*/  @UP4 UIMAD UR8, UR26, UR5, UR15 ;  /* 0x000000051a0842a4 */ /* 0x000fe4000f8e020f */
[----:B---3--:R-:W-:Y:S02]  /*1ad10*/  @!UP4 USHF.R.S32.HI UR12, URZ, 0x1f, UR7 ;  /* 0x0000001f3f0cc899 */ /* 0x008fe40008011407 */
[----:B------:R-:W-:Y:S01]  /*1ad20*/  @!UP3 UISETP.NE.AND UP1, UPT, UR10, URZ, UPT ;  /* 0x0000003f0a00b28c */ /* 0x000fe2000bf25270 */
[----:B------:R-:W1:Y:S01]  /*1ad30*/  S2UR UR10, SR_CTAID.X ;  /* 0x00000000000a79c3 */ /* 0x000e620000002500 */
[----:B------:R-:W-:Y:S02]  /*1ad40*/  ULDC.64 UR4, c[0x0][0x1e0] ;  /* 0x0000780000047ab9 */ /* 0x000fe40000000a00 */
[----:B------:R-:W-:-:S02]  /*1ad50*/  UISETP.EQ.AND UP2, UPT, UR11, URZ, UP2 ;  /* 0x0000003f0b00728c */ /* 0x000fc40009742270 */
[----:B------:R-:W-:Y:S02]  /*1ad60*/  @!UP4 UIMAD UR12, UR12, UR4, URZ ;  /* 0x000000040c0cc2a4 */ /* 0x000fe4000f8e023f */
[----:B------:R-:W-:Y:S01]  /*1ad70*/  ULDC UR9, c[0x0][0x214] ;  /* 0x0000850000097ab9 */ /* 0x000fe20000000800 */
[----:B------:R-:W3:Y:S01]  /*1ad80*/  S2UR UR11, SR_CTAID.Z ;  /* 0x00000000000b79c3 */ /* 0x000ee20000002700 */
[----:B------:R-:W-:Y:S02]  /*1ad90*/  @!UP4 UIMAD UR12, UR7, UR5, UR12 ;  /* 0x00000005070cc2a4 */ /* 0x000fe4000f8e020c */
[----:B------:R-:W-:Y:S02]  /*1ada0*/  @UP3 ULDC UR15, c[0x0][0x210] ;  /* 0x00008400000f3ab9 */ /* 0x000fe40000000800 */
[----:B------:R-:W-:Y:S02]  /*1adb0*/  ULDC UR5, c[0x0][0x234] ;  /* 0x00008d0000057ab9 */ /* 0x000fe40000000800 */
[----:B------:R-:W-:-:S02]  /*1adc0*/  @UP3 UIMAD UR15, UR15, UR9, URZ ;  /* 0x000000090f0f32a4 */ /* 0x000fc4000f8e023f */
[----:B------:R-:W-:Y:S02]  /*1add0*/  UISETP.NE.OR UP0, UPT, UR26, -0x1, !UP2 ;  /* 0xffffffff1a00788c */ /* 0x000fe4000d705670 */
[----:B------:R-:W-:Y:S02]  /*1ade0*/  @!UP3 USEL UR15, UR9, UR5, !UP1 ;  /* 0x00000005090fb287 */ /* 0x000fe4000c800000 */
[----:B------:R-:W-:Y:S02]  /*1adf0*/  @!UP4 UIMAD.WIDE.U32 UR18, UR7, UR4, URZ ;  /* 0x000000040712c2a5 */ /* 0x000fe4000f8e003f */
[----:B------:R-:W-:Y:S02]  /*1ae00*/  @UP3 UMOV UR13, 0x1 ;  /* 0x00000001000d3882 */ /* 0x000fe40000000000 */
[----:B------:R-:W-:Y:S02]  /*1ae10*/  ULDC UR4, c[0x0][0x1c0] ;  /* 0x0000700000047ab9 */ /* 0x000fe40000000800 */
[----:B------:R-:W-:-:S02]  /*1ae20*/  @!UP3 UIMAD UR13, UR15, UR4, URZ ;  /* 0x000000040f0db2a4 */ /* 0x000fc4000f8e023f */
[----:B------:R-:W-:Y:S02]  /*1ae30*/  @UP3 ULDC UR16, c[0x0][0x210] ;  /* 0x0000840000103ab9 */ /* 0x000fe40000000800 */
[----:B------:R-:W-:Y:S02]  /*1ae40*/  UIMAD UR5, UR7, UR13, URZ ;  /* 0x0000000d070572a4 */ /* 0x000fe4000f8e023f */
[----:B------:R-:W-:Y:S02]  /*1ae50*/  @!UP3 UMOV UR16, 0x1 ;  /* 0x000000010010b882 */ /* 0x000fe40000000000 */
[----:B------:R-:W-:Y:S02]  /*1ae60*/  @!UP0 UIMAD UR26, UR7, UR9, URZ ;  /* 0x00000009071a82a4 */ /* 0x000fe4000f8e023f */
[----:B-1----:R-:W-:Y:S02]  /*1ae70*/  UIMAD UR4, UR10, UR16, URZ ;  /* 0x000000100a0472a4 */ /* 0x002fe4000f8e023f */
[----:B------:R-:W-:-:S02]  /*1ae80*/  USEL UR5, UR5, URZ, !UP2 ;  /* 0x0000003f05057287 */ /* 0x000fc4000d000000 */
[----:B------:R-:W-:Y:S02]  /*1ae90*/  USHF.L.U32 UR4, UR4, 0x7, URZ ;  /* 0x0000000704047899 */ /* 0x000fe4000800063f */
[----:B---3--:R-:W-:Y:S02]  /*1aea0*/  UIMAD UR15, UR11, UR15, UR5 ;  /* 0x0000000f0b0f72a4 */ /* 0x008fe4000f8e0205 */
[----:B------:R-:W-:Y:S02]  /*1aeb0*/  @!UP2 UMOV UR20, URZ ;  /* 0x0000003f0014ac82 */ /* 0x000fe40008000000 */
[----:B------:R-:W-:Y:S02]  /*1aec0*/  @UP2 UMOV UR20, UR26 ;  /* 0x0000001a00142c82 */ /* 0x000fe40008000000 */
[----:B------:R-:W-:Y:S02]  /*1aed0*/  @!UP2 UMOV UR21, URZ ;  /* 0x0000003f0015ac82 */ /* 0x000fe40008000000 */
[----:B------:R-:W-:-:S02]  /*1aee0*/  USHF.R.S32.HI UR5, URZ, 0x1f, UR4 ;  /* 0x0000001f3f057899 */ /* 0x000fc40008011404 */
[----:B------:R-:W-:Y:S02]  /*1aef0*/  @UP2 USHF.R.S32.HI UR21, URZ, 0x1f, UR26 ;  /* 0x0000001f3f152899 */ /* 0x000fe4000801141a */
[----:B------:R-:W-:Y:S02]  /*1af00*/  USHF.R.S32.HI UR7, URZ, 0x1f, UR15 ;  /* 0x0000001f3f077899 */ /* 0x000fe4000801140f */
[----:B------:R-:W-:Y:S02]  /*1af10*/  UIADD3 UR4, UP1, UP0, UR4, UR20, UR15 ;  /* 0x0000001404047290 */ /* 0x000fe4000f83e00f */
[----:B------:R-:W-:Y:S02]  /*1af20*/  @!UP4 UIADD3 UR8, UR19, UR12, URZ ;  /* 0x0000000c1308c290 */ /* 0x000fe4000fffe03f */
[----:B------:R-:W-:Y:S02]  /*1af30*/  UIADD3.X UR5, UR5, UR21, UR7, UP1, UP0 ;  /* 0x0000001505057290 */ /* 0x000fe40008fe0407 */
[----:B------:R-:W-:Y:S01]  /*1af40*/  @!UP4 UMOV UR14, UR18 ;  /* 0x00000012000ecc82 */ /* 0x000fe20008000000 */
[----:B--2---:R-:W1:Y:S04]  /*1af50*/  SHFL.BFLY PT, R2, R5, 0x2, 0x1f ;  /* 0x0c401f0005027f89 */ /* 0x004e6800000e0000 */
[----:B----4-:R-:W2:Y:S01]  /*1af60*/  SHFL.BFLY PT, R0, R4, 0x2, 0x1f ;  /* 0x0c401f0004007f89 */ /* 0x010ea200000e0000 */
[----:B-1----:R-:W-:-:S03]  /*1af70*/  FADD.FTZ R2, R2, R5 ;  /* 0x0000000502027221 */ /* 0x002fc60000010000 */
[----:B------:R-:W-:Y:S01]  /*1af80*/  SHFL.BFLY PT, R5, R7, 0x2, 0x1f ;  /* 0x0c401f0007057f89 */ /* 0x000fe200000e0000 */
[----:B--2---:R-:W-:-:S03]  /*1af90*/  FADD.FTZ R0, R0, R4 ;  /* 0x0000000400007221 */ /* 0x004fc60000010000 */
[----:B------:R-:W1:Y:S04]  /*1afa0*/  SHFL.BFLY PT, R4, R8, 0x2, 0x1f ;  /* 0x0c401f0008047f89 */ /* 0x000e6800000e0000 */
[----:B------:R-:W2:Y:S04]  /*1afb0*/  SHFL.BFLY PT, R6, R0, 0x1, 0x1f ;  /* 0x0c201f0000067f89 */ /* 0x000ea800000e0000 */
[----:B------:R-:W3:Y:S01]  /*1afc0*/  SHFL.BFLY PT, R3, R2, 0x1, 0x1f ;  /* 0x0c201f0002037f89 */ /* 0x000ee200000e0000 */
[----:B-1----:R-:W-:Y:S02]  /*1afd0*/  FADD.FTZ R4, R4, R8 ;  /* 0x0000000804047221 */ /* 0x002fe40000010000 */
[----:B--2---:R-:W-:Y:S01]  /*1afe0*/  FADD.FTZ R47, R0, R6 ;  /* 0x00000006002f7221 */ /* 0x004fe20000010000 */
[----:B------:R-:W-:Y:S01]  /*1aff0*/  MOV R0, 0x3f800000 ;  /* 0x3f80000000007802 */ /* 0x000fe20000000f00 */
[----:B---3--:R-:W-:-:S03]  /*1b000*/  FADD.FTZ R48, R2, R3 ;  /* 0x0000000302307221 */ /* 0x008fc60000010000 */
[----:B------:R-:W-:Y:S01]  /*1b010*/  FSETP.NE.FTZ.AND P4, PT, R47, RZ, PT ;  /* 0x000000ff2f00720b */ /* 0x000fe20003f95000 */
[----:B------:R-:W-:Y:S01]  /*1b020*/  FADD.FTZ R2, R5, R7 ;  /* 0x0000000705027221 */ /* 0x000fe20000010000 */
[----:B------:R-:W-:Y:S01]  /*1b030*/  MOV R3, 0x3f800000 ;  /* 0x3f80000000037802 */ /* 0x000fe20000000f00 */
[----:B------:R-:W1:Y:S01]  /*1b040*/  SHFL.BFLY PT, R5, R4, 0x1, 0x1f ;  /* 0x0c201f0004057f89 */ /* 0x000e6200000e0000 */
[----:B------:R-:W-:-:S03]  /*1b050*/  FSETP.NE.FTZ.AND P5, PT, R48, RZ, PT ;  /* 0x000000ff3000720b */ /* 0x000fc60003fb5000 */
[----:B------:R-:W2:Y:S06]  /*1b060*/  SHFL.BFLY PT, R6, R2, 0x1, 0x1f ;  /* 0x0c201f0002067f89 */ /* 0x000eac00000e0000 */
[----:B------:R-:W3:Y:S08]  /*1b070*/  @P4 MUFU.RCP R3, R47 ;  /* 0x0000002f00034308 */ /* 0x000ef00000001000 */
[----:B------:R-:W4:Y:S01]  /*1b080*/  @P5 MUFU.RCP R0, R48 ;  /* 0x0000003000005308 */ /* 0x000f220000001000 */
[----:B-1----:R-:W-:-:S02]  /*1b090*/  FADD.FTZ R101, R4, R5 ;  /* 0x0000000504657221 */ /* 0x002fc40000010000 */
[----:B---3--:R-:W-:Y:S02]  /*1b0a0*/  FMUL.FTZ R3, R3, c[0x0][0x2dc] ;  /* 0x0000b70003037a20 */ /* 0x008fe40000410000 */
[----:B--2---:R-:W-:Y:S01]  /*1b0b0*/  FADD.FTZ R100, R2, R6 ;  /* 0x0000000602647221 */ /* 0x004fe20000010000 */
[----:B------:R-:W-:Y:S01]  /*1b0c0*/  FSETP.NE.FTZ.AND P3, PT, R101, RZ, PT ;  /* 0x000000ff6500720b */ /* 0x000fe20003f75000 */
[C---:B------:R-:W-:Y:S01]  /*1b0d0*/  FMUL.FTZ R19, R3.reuse, R71 ;  /* 0x0000004703137220 */ /* 0x040fe20000410000 */
[----:B------:R-:W-:Y:S01]  /*1b0e0*/  MOV R2, 0x3f800000 ;  /* 0x3f80000000027802 */ /* 0x000fe20000000f00 */
[----:B------:R-:W1:Y:S01]  /*1b0f0*/  S2R R71, SR_TID.X ;  /* 0x0000000000477919 */ /* 0x000e620000002100 */
[----:B------:R-:W-:Y:S01]  /*1b100*/  FSETP.NE.FTZ.AND P2, PT, R100, RZ, PT ;  /* 0x000000ff6400720b */ /* 0x000fe20003f55000 */
[----:B----4-:R-:W-:Y:S02]  /*1b110*/  FMUL.FTZ R0, R0, c[0x0][0x2dc] ;  /* 0x0000b70000007a20 */ /* 0x010fe40000410000 */
[----:B------:R-:W-:-:S02]  /*1b120*/  FMUL.FTZ R114, R3, R114 ;  /* 0x0000007203727220 */ /* 0x000fc40000410000 */
[C---:B------:R-:W-:Y:S02]  /*1b130*/  FMUL.FTZ R20, R0.reuse, R69 ;  /* 0x0000004500147220 */ /* 0x040fe40000410000 */
[C---:B------:R-:W-:Y:S02]  /*1b140*/  FMUL.FTZ R112, R0.reuse, R112 ;  /* 0x0000007000707220 */ /* 0x040fe40000410000 */
[----:B------:R-:W2:Y:S01]  /*1b150*/  @P3 MUFU.RCP R2, R101 ;  /* 0x0000006500023308 */ /* 0x000ea20000001000 */
[C---:B------:R-:W-:Y:S02]  /*1b160*/  FMUL.FTZ R44, R0.reuse, R113 ;  /* 0x00000071002c7220 */ /* 0x040fe40000410000 */
        /* <DEDUP_REMOVED lines=8> */
[----:B-1----:R-:W-:Y:S01]  /*1b1f0*/  SHF.R.S32.HI R69, RZ, 0x1f, R71 ;  /* 0x0000001fff457819 */ /* 0x002fe20000011447 */
[----:B------:R-:W-:Y:S01]  /*1b200*/  FMUL.FTZ R144, R0, R144 ;  /* 0x0000009000907220 */ /* 0x000fe20000410000 */
        /* <DEDUP_REMOVED lines=23> */
[C---:B------:R-:W-:Y:S01]  /*1b380*/  FMUL.FTZ R43, R3.reuse, R115 ;  /* 0x00000073032b7220 */ /* 0x040fe20000410000 */
[----:B------:R-:W-:Y:S01]  /*1b390*/  F2FP.PACK_AB R12, R12, R84 ;  /* 0x000000540c0c723e */ /* 0x000fe200000000ff */
[C---:B------:R-:W-:Y:S01]  /*1b3a0*/  FMUL.FTZ R126, R3.reuse, R126 ;  /* 0x0000007e037e7220 */ /* 0x040fe20000410000 */
[----:B------:R-:W-:Y:S01]  /*1b3b0*/  F2FP.PACK_AB R8, R8, R96 ;  /* 0x000000600808723e */ /* 0x000fe200000000ff */
[C---:B------:R-:W-:Y:S01]  /*1b3c0*/  FMUL.FTZ R41, R3.reuse, R127 ;  /* 0x0000007f03297220 */ /* 0x040fe20000410000 */
[----:B------:R-:W1:Y:S01]  /*1b3d0*/  @P2 MUFU.RCP R0, R100 ;  /* 0x0000006400002308 */ /* 0x000e620000001000 */
        /* <DEDUP_REMOVED lines=29> */
[CC--:B------:R-:W-:Y:S01]  /*1b5b0*/  LEA.HI R3, R69.reuse, R71.reuse, RZ, 0x2 ;  /* 0x0000004745037211 */ /* 0x0c0fe200078f10ff */
[----:B--2---:R-:W-:Y:S01]  /*1b5c0*/  FMUL.FTZ R2, R2, c[0x0][0x2dc] ;  /* 0x0000b70002027a20 */ /* 0x004fe20000410000 */
[----:B------:R-:W-:Y:S01]  /*1b5d0*/  LEA.HI R69, R69, R71, RZ, 0x5 ;  /* 0x0000004745457211 */ /* 0x000fe200078f28ff */
[----:B-1----:R-:W-:Y:S01]  /*1b5e0*/  FMUL.FTZ R0, R0, c[0x0][0x2dc] ;  /* 0x0000b70000007a20 */ /* 0x002fe20000410000 */
[----:B------:R-:W-:Y:S01]  /*1b5f0*/  SHF.R.S32.HI R68, RZ, 0x2, R3 ;  /* 0x00000002ff447819 */ /* 0x000fe20000011403 */
[C---:B------:R-:W-:Y:S01]  /*1b600*/  FMUL.FTZ R116, R2.reuse, R116 ;  /* 0x0000007402747220 */ /* 0x040fe20000410000 */
[----:B------:R-:W-:Y:S01]  /*1b610*/  LOP3.LUT R3, R3, 0xfffffffc, RZ, 0xc0, !PT ;  /* 0xfffffffc03037812 */ /* 0x000fe200078ec0ff */
[C---:B------:R-:W-:Y:S01]  /*1b620*/  FMUL.FTZ R46, R2.reuse, R117 ;  /* 0x00000075022e7220 */ /* 0x040fe20000410000 */
[----:B------:R-:W-:Y:S01]  /*1b630*/  SHF.R.S32.HI R21, RZ, 0x5, R69 ;  /* 0x00000005ff157819 */ /* 0x000fe20000011445 */
[C---:B------:R-:W-:Y:S01]  /*1b640*/  FMUL.FTZ R120, R2.reuse, R120 ;  /* 0x0000007802787220 */ /* 0x040fe20000410000 */
[----:B------:R-:W-:Y:S01]  /*1b650*/  F2FP.PACK_AB R11, R11, R86 ;  /* 0x000000560b0b723e */ /* 0x000fe200000000ff */
[----:B------:R-:W-:Y:S01]  /*1b660*/  FMUL.FTZ R45, R2, R121 ;  /* 0x00000079022d7220 */ /* 0x000fe20000410000 */
        /* <DEDUP_REMOVED lines=36> */
[----:B------:R-:W-:Y:S01]  /*1b8b0*/  FMUL.FTZ R122, R0, R122 ;  /* 0x0000007a007a7220 */ /* 0x000fe20000410000 */
        /* <DEDUP_REMOVED lines=34> */
[----:B------:R-:W-:Y:S02]  /*1bae0*/  LEA.HI R0, R2, R2, RZ, 0x1 ;  /* 0x0000000202007211 */ /* 0x000fe400078f08ff */
[----:B------:R-:W-:Y:S02]  /*1baf0*/  F2FP.PACK_AB R9, R9, R90 ;  /* 0x0000005a0909723e */ /* 0x000fe400000000ff */
[----:B------:R-:W-:Y:S02]  /*1bb00*/  SHF.R.S32.HI R5, RZ, 0x1, R0 ;  /* 0x00000001ff057819 */ /* 0x000fe40000011400 */
[----:B------:R-:W-:-:S02]  /*1bb10*/  LOP3.LUT R4, R0, 0x3fffffe, RZ, 0xc0, !PT ;  /* 0x03fffffe00047812 */ /* 0x000fc400078ec0ff */
[----:B------:R-:W-:Y:S02]  /*1bb20*/  IADD3 R0, -R3, R71, RZ ;  /* 0x0000004703007210 */ /* 0x000fe40007ffe1ff */
        /* <DEDUP_REMOVED lines=12> */
[C---:B------:R-:W-:Y:S01]  /*1bbf0*/  IADD3 R2, R0.reuse, -0x10, RZ ;  /* 0xfffffff000027810 */ /* 0x040fe20007ffe0ff */
[----:B------:R-:W-:Y:S01]  /*1bc00*/  STS [R0], R44 ;  /* 0x0000002c00007388 */ /* 0x000fe20000000800 */
[----:B------:R-:W-:Y:S02]  /*1bc10*/  SEL R3, R3, 0xffffffe0, !P0 ;  /* 0xffffffe003037807 */ /* 0x000fe40004000000 */
[C---:B------:R-:W-:Y:S01]  /*1bc20*/  @P1 IADD3 R2, R0.reuse, 0x10, RZ ;  /* 0x0000001000021810 */ /* 0x040fe20007ffe0ff */
[----:B------:R-:W-:Y:S01]  /*1bc30*/  STS [R0+0x200], R43 ;  /* 0x0002002b00007388 */ /* 0x000fe20000000800 */
[----:B------:R-:W-:Y:S02]  /*1bc40*/  IADD3 R4, R0, R3, RZ ;  /* 0x0000000300047210 */ /* 0x000fe40007ffe0ff */
        /* <DEDUP_REMOVED lines=8> */
[----:B------:R-:W-:Y:S04]  /*1bcd0*/  STS [R4], R40 ;  /* 0x0000002804007388 */ /* 0x000fe80000000800 */
[----:B------:R-:W-:Y:S04]  /*1bce0*/  STS [R4+0x200], R39 ;  /* 0x0002002704007388 */ /* 0x000fe80000000800 */
[----:B------:R-:W-:Y:S04]  /*1bcf0*/  STS [R3], R37 ;  /* 0x0000002503007388 */ /* 0x000fe80000000800 */
        /* <DEDUP_REMOVED lines=27> */
[----:B------:R2:W-:Y:S04]  /*1beb0*/  STS [R2+0x5000], R14 ;  /* 0x0050000e02007388 */ /* 0x0005e80000000800 */
[----:B------:R3:W-:Y:S04]  /*1bec0*/  STS [R2+0x5200], R13 ;  /* 0x0052000d02007388 */ /* 0x0007e80000000800 */
[----:B------:R4:W-:Y:S04]  /*1bed0*/  STS [R4+0x4000], R12 ;  /* 0x0040000c04007388 */ /* 0x0009e80000000800 */
[----:B------:R-:W-:Y:S04]  /*1bee0*/  STS [R4+0x4200], R11 ;  /* 0x0042000b04007388 */ /* 0x000fe80000000800 */
[----:B------:R-:W-:Y:S04]  /*1bef0*/  STS [R3+0x4000], R8 ;  /* 0x0040000803007388 */ /* 0x000fe80000000800 */
[----:B------:R-:W-:Y:S01]  /*1bf00*/  STS [R3+0x4200], R7 ;  /* 0x0042000703007388 */ /* 0x000fe20000000800 */
[----:B-1----:R-:W-:-:S03]  /*1bf10*/  LOP3.LUT R0, R69, 0xffffffe0, RZ, 0xc0, !PT ;  /* 0xffffffe045007812 */ /* 0x002fc600078ec0ff */
[----:B------:R-:W-:Y:S01]  /*1bf20*/  STS [R4+0x5000], R10 ;  /* 0x0050000a04007388 */ /* 0x000fe20000000800 */
[----:B------:R-:W-:Y:S02]  /*1bf30*/  IADD3 R0, -R0, R71, RZ ;  /* 0x0000004700007210 */ /* 0x000fe40007ffe1ff */
[----:B--2---:R-:W-:Y:S01]  /*1bf40*/  MOV R14, 0x7f800000 ;  /* 0x7f800000000e7802 */ /* 0x004fe20000000f00 */
[----:B------:R1:W-:Y:S01]  /*1bf50*/  STS [R4+0x5200], R9 ;  /* 0x0052000904007388 */ /* 0x0003e20000000800 */
[----:B------:R-:W-:Y:S01]  /*1bf60*/  LOP3.LUT P0, RZ, R0, 0x3, RZ, 0xc0, !PT ;  /* 0x0000000300ff7812 */ /* 0x000fe2000780c0ff */
[----:B---3--:R-:W2:Y:S01]  /*1bf70*/  @P3 MUFU.LG2 R2, R101 ;  /* 0x0000006500023308 */ /* 0x008ea20000000c00 */
[----:B------:R-:W-:Y:S01]  /*1bf80*/  MOV R13, 0x7f800000 ;  /* 0x7f800000000d7802 */ /* 0x000fe20000000f00 */
[----:B------:R-:W-:Y:S01]  /*1bf90*/  STS [R3+0x5000], R6 ;  /* 0x0050000603007388 */ /* 0x000fe20000000800 */
[----:B----4-:R-:W-:-:S03]  /*1bfa0*/  MOV R12, 0x7f800000 ;  /* 0x7f800000000c7802 */ /* 0x010fc60000000f00 */
[----:B------:R3:W-:Y:S02]  /*1bfb0*/  STS [R3+0x5200], R5 ;  /* 0x0052000503007388 */ /* 0x0007e40000000800 */
[----:B------:R-:W4:Y:S02]  /*1bfc0*/  @P2 MUFU.LG2 R0, R100 ;  /* 0x0000006400002308 */ /* 0x000f240000000c00 */
[----:B------:R-:W-:Y:S01]  /*1bfd0*/  BAR.SYNC.DEFER_BLOCKING 0x0 ;  /* 0x0000000000007b1d */ /* 0x000fe20000010000 */
[----:B--2---:R-:W-:-:S05]  /*1bfe0*/  @P3 FMUL.FTZ R2, R2, 0.69314718246459960938 ;  /* 0x3f31721802023820 */ /* 0x004fca0000410000 */
[----:B-1----:R-:W1:Y:S01]  /*1bff0*/  @P5 MUFU.LG2 R4, R48 ;  /* 0x0000003000045308 */ /* 0x002e620000000c00 */
[----:B----4-:R-:W-:Y:S01]  /*1c000*/  @P2 FMUL.FTZ R0, R0, 0.69314718246459960938 ;  /* 0x3f31721800002820 */ /* 0x010fe20000410000 */
[----:B------:R-:W-:Y:S01]  /*1c010*/  MOV R9, 0x7f800000 ;  /* 0x7f80000000097802 */ /* 0x000fe20000000f00 */
[----:B------:R-:W-:Y:S02]  /*1c020*/  @P3 FFMA.FTZ R9, R103, c[0x0][0x238], R2 ;  /* 0x00008e0067093a23 */ /* 0x000fe40000010002 */
[----:B------:R-:W-:-:S03]  /*1c030*/  @P2 FFMA.FTZ R12, R102, c[0x0][0x238], R0 ;  /* 0x00008e00660c2a23 */ /* 0x000fc60000010000 */
[----:B---3--:R-:W2:Y:S01]  /*1c040*/  @P4 MUFU.LG2 R3, R47 ;  /* 0x0000002f00034308 */ /* 0x008ea20000000c00 */
[----:B-----5:R3:W4:Y:S04]  /*1c050*/  LDS.128 R28, [R222] ;  /* 0x00000000de1c7984 */ /* 0x0207280000000c00 */
[----:B------:R3:W3:Y:S01]  /*1c060*/  LDS.128 R40, [R222+0x800] ;  /* 0x00080000de287984 */ /* 0x0006e20000000c00 */
[----:B-1----:R-:W-:-:S03]  /*1c070*/  @P5 FMUL.FTZ R4, R4, 0.69314718246459960938 ;  /* 0x3f31721804045820 */ /* 0x002fc60000410000 */
[----:B------:R1:W1:Y:S01]  /*1c080*/  LDS.128 R52, [R222+0x1000] ;  /* 0x00100000de347984 */ /* 0x0002620000000c00 */
[----:B------:R-:W-:-:S03]  /*1c090*/  @P5 FFMA.FTZ R13, R105, c[0x0][0x238], R4 ;  /* 0x00008e00690d5a23 */ /* 0x000fc60000010004 */
[----:B------:R1:W1:Y:S01]  /*1c0a0*/  LDS.128 R64, [R222+0x1800] ;  /* 0x00180000de407984 */ /* 0x0002620000000c00 */
[----:B--2---:R-:W-:-:S03]  /*1c0b0*/  @P4 FMUL.FTZ R3, R3, 0.69314718246459960938 ;  /* 0x3f31721803034820 */ /* 0x004fc60000410000 */
[----:B------:R2:W1:Y:S01]  /*1c0c0*/  LDS.128 R24, [R222+0x2000] ;  /* 0x00200000de187984 */ /* 0x0004620000000c00 */
[----:B------:R-:W-:-:S03]  /*1c0d0*/  @P4 FFMA.FTZ R14, R104, c[0x0][0x238], R3 ;  /* 0x00008e00680e4a23 */ /* 0x000fc60000010003 */
[----:B------:R2:W1:Y:S04]  /*1c0e0*/  LDS.128 R36, [R222+0x2800] ;  /* 0x00280000de247984 */ /* 0x0004680000000c00 */
[----:B------:R2:W1:Y:S04]  /*1c0f0*/  LDS.128 R48, [R222+0x3000] ;  /* 0x00300000de307984 */ /* 0x0004680000000c00 */
[----:B------:R2:W1:Y:S04]  /*1c100*/  LDS.128 R60, [R222+0x3800] ;  /* 0x00380000de3c7984 */ /* 0x0004680000000c00 */
[----:B------:R2:W1:Y:S04]  /*1c110*/  LDS.128 R16, [R222+0x4000] ;  /* 0x00400000de107984 */ /* 0x0004680000000c00 */
[----:B------:R2:W1:Y:S04]  /*1c120*/  LDS.128 R32, [R222+0x4800] ;  /* 0x00480000de207984 */ /* 0x0004680000000c00 */
[----:B------:R2:W1:Y:S04]  /*1c130*/  LDS.128 R44, [R222+0x5000] ;  /* 0x00500000de2c7984 */ /* 0x0004680000000c00 */
[----:B------:R2:W1:Y:S01]  /*1c140*/  LDS.128 R56, [R222+0x5800] ;  /* 0x00580000de387984 */ /* 0x0004620000000c00 */
[----:B------:R-:W-:Y:S05]  /*1c150*/  @P0 BRA `(.L_x_402) ;  /* 0x000002c000000947 */ /* 0x000fea0003800000 */
[----:B---34-:R-:W3:Y:S01]  /*1c160*/  S2R R3, SR_TID.X ;  /* 0x0000000000037919 */ /* 0x018ee20000002100 */
[----:B------:R-:W-:-:S04]  /*1c170*/  SHF.R.S32.HI R2, RZ, 0x1f, R21 ;  /* 0x0000001fff027819 */ /* 0x000fc80000011415 */
[----:B------:R-:W-:-:S04]  /*1c180*/  LEA.HI R2, R2, R21, RZ, 0x2 ;  /* 0x0000001502027211 */ /* 0x000fc800078f10ff */
[----:B------:R-:W-:-:S05]  /*1c190*/  LOP3.LUT R2, R2, 0xffffffc, RZ, 0xc0, !PT ;  /* 0x0ffffffc02027812 */ /* 0x000fca00078ec0ff */
[----:B------:R-:W-:Y:S01]  /*1c1a0*/  IMAD.IADD R2, R21, 0x1, -R2 ;  /* 0x0000000115027824 */ /* 0x000fe200078e0a02 */
[----:B---3--:R-:W-:-:S04]  /*1c1b0*/  SHF.R.S32.HI R0, RZ, 0x1f, R3 ;  /* 0x0000001fff007819 */ /* 0x008fc80000011403 */
[----:B------:R-:W-:-:S04]  /*1c1c0*/  LEA.HI R0, R0, R3, RZ, 0x5 ;  /* 0x0000000300007211 */ /* 0x000fc800078f28ff */
[----:B------:R-:W-:-:S05]  /*1c1d0*/  LOP3.LUT R0, R0, 0xffffffe0, RZ, 0xc0, !PT ;  /* 0xffffffe000007812 */ /* 0x000fca00078ec0ff */
[----:B------:R-:W-:-:S05]  /*1c1e0*/  IMAD.IADD R0, R3, 0x1, -R0 ;  /* 0x0000000103007824 */ /* 0x000fca00078e0a00 */
[----:B------:R-:W-:-:S04]  /*1c1f0*/  SHF.R.S32.HI R3, RZ, 0x1f, R0 ;  /* 0x0000001fff037819 */ /* 0x000fc80000011400 */
[----:B------:R-:W-:-:S04]  /*1c200*/  LEA.HI R0, R3, R0, RZ, 0x2 ;  /* 0x0000000003007211 */ /* 0x000fc800078f10ff */
[----:B------:R-:W-:-:S05]  /*1c210*/  SHF.R.S32.HI R0, RZ, 0x2, R0 ;  /* 0x00000002ff007819 */ /* 0x000fca0000011400 */
[----:B------:R-:W-:-:S05]  /*1c220*/  IMAD R0, R2, 0x10, R0 ;  /* 0x0000001002007824 */ /* 0x000fca00078e0200 */
[C---:B------:R-:W-:Y:S02]  /*1c230*/  ISETP.GE.AND P6, PT, R0.reuse, UR6, PT ;  /* 0x0000000600007c0c */ /* 0x040fe4000bfc6270 */
[C---:B------:R-:W-:Y:S02]  /*1c240*/  IADD3 R2, R0.reuse, 0x8, RZ ;  /* 0x0000000800027810 */ /* 0x040fe40007ffe0ff */
[----:B------:R-:W-:Y:S02]  /*1c250*/  IADD3 R5, R0, 0x40, RZ ;  /* 0x0000004000057810 */ /* 0x000fe40007ffe0ff */
[----:B------:R-:W-:Y:S02]  /*1c260*/  ISETP.GE.AND P5, PT, R2, UR6, PT ;  /* 0x0000000602007c0c */ /* 0x000fe4000bfa6270 */
[----:B------:R-:W-:Y:S02]  /*1c270*/  IADD3 R4, R0, 0x48, RZ ;  /* 0x0000004800047810 */ /* 0x000fe40007ffe0ff */
[----:B------:R-:W-:-:S02]  /*1c280*/  ISETP.GE.AND P4, PT, R5, UR6, PT ;  /* 0x0000000605007c0c */ /* 0x000fc4000bf86270 */
[----:B------:R-:W-:Y:S01]  /*1c290*/  ISETP.GE.AND P3, PT, R4, UR6, PT ;  /* 0x0000000604007c0c */ /* 0x000fe2000bf66270 */
[----:B------:R-:W-:-:S05]  /*1c2a0*/  @!P6 IMAD R3, R0, UR16, RZ ;  /* 0x000000100003ec24 */ /* 0x000fca000f8e02ff */
[----:B------:R-:W-:Y:S01]  /*1c2b0*/  @!P6 IADD3 R0, P0, R3, UR4, RZ ;  /* 0x000000040300ec10 */ /* 0x000fe2000ff1e0ff */
[----:B------:R-:W-:-:S03]  /*1c2c0*/  @!P5 IMAD R2, R2, UR16, RZ ;  /* 0x000000100202dc24 */ /* 0x000fc6000f8e02ff */
[----:B------:R-:W-:Y:S01]  /*1c2d0*/  @!P6 LEA.HI.X.SX32 R6, R3, UR5, 0x1, P0 ;  /* 0x000000050306ec11 */ /* 0x000fe200080f0eff */
[----:B------:R-:W-:Y:S01]  /*1c2e0*/  @!P4 IMAD R5, R5, UR16, RZ ;  /* 0x000000100505cc24 */ /* 0x000fe2000f8e02ff */
[----:B------:R-:W-:Y:S01]  /*1c2f0*/  @!P6 LEA R10, P1, R0, c[0x0][0x200], 0x2 ;  /* 0x00008000000aea11 */ /* 0x000fe200078210ff */
[----:B------:R-:W-:Y:S01]  /*1c300*/  @!P3 IMAD R3, R4, UR16, RZ ;  /* 0x000000100403bc24 */ /* 0x000fe2000f8e02ff */
[----:B------:R-:W-:Y:S02]  /*1c310*/  @!P5 IADD3 R7, P0, R2, UR4, RZ ;  /* 0x000000040207dc10 */ /* 0x000fe4000ff1e0ff */
[----:B------:R-:W-:Y:S02]  /*1c320*/  @!P6 LEA.HI.X R11, R0, c[0x0][0x204], R6, 0x2, P1 ;  /* 0x00008100000bea11 */ /* 0x000fe400008f1406 */
[----:B------:R-:W-:Y:S02]  /*1c330*/  @!P5 LEA.HI.X.SX32 R2, R2, UR5, 0x1, P0 ;  /* 0x000000050202dc11 */ /* 0x000fe400080f0eff */
[----:B------:R-:W-:Y:S01]  /*1c340*/  @!P4 IADD3 R0, P1, R5, UR4, RZ ;  /* 0x000000040500cc10 */ /* 0x000fe2000ff3e0ff */
[----:B------:R3:W-:Y:S01]  /*1c350*/  @!P6 STG.E [R10.64], R13 ;  /* 0x0000000d0a00e986 */ /* 0x0007e2000c10191e */
[----:B------:R-:W-:-:S02]  /*1c360*/  @!P5 LEA R6, P2, R7, c[0x0][0x200], 0x2 ;  /* 0x000080000706da11 */ /* 0x000fc400078410ff */
[----:B------:R-:W-:Y:S02]  /*1c370*/  @!P3 IADD3 R8, P0, R3, UR4, RZ ;  /* 0x000000040308bc10 */ /* 0x000fe4000ff1e0ff */
[----:B------:R-:W-:Y:S02]  /*1c380*/  @!P4 LEA.HI.X.SX32 R5, R5, UR5, 0x1, P1 ;  /* 0x000000050505cc11 */ /* 0x000fe400088f0eff */
[----:B------:R-:W-:Y:S02]  /*1c390*/  @!P5 LEA.HI.X R7, R7, c[0x0][0x204], R2, 0x2, P2 ;  /* 0x000081000707da11 */ /* 0x000fe400010f1402 */
[----:B------:R-:W-:Y:S02]  /*1c3a0*/  @!P3 LEA.HI.X.SX32 R3, R3, UR5, 0x1, P0 ;  /* 0x000000050303bc11 */ /* 0x000fe400080f0eff */
[----:B------:R-:W-:Y:S01]  /*1c3b0*/  @!P4 LEA R4, P1, R0, c[0x0][0x200], 0x2 ;  /* 0x000080000004ca11 */ /* 0x000fe200078210ff */
[----:B------:R3:W-:Y:S01]  /*1c3c0*/  @!P5 STG.E [R6.64], R14 ;  /* 0x0000000e0600d986 */ /* 0x0007e2000c10191e */
[----:B------:R-:W-:-:S02]  /*1c3d0*/  @!P3 LEA R2, P0, R8, c[0x0][0x200], 0x2 ;  /* 0x000080000802ba11 */ /* 0x000fc400078010ff */
[----:B------:R-:W-:Y:S02]  /*1c3e0*/  @!P4 LEA.HI.X R5, R0, c[0x0][0x204], R5, 0x2, P1 ;  /* 0x000081000005ca11 */ /* 0x000fe400008f1405 */
[----:B------:R-:W-:-:S03]  /*1c3f0*/  @!P3 LEA.HI.X R3, R8, c[0x0][0x204], R3, 0x2, P0 ;  /* 0x000081000803ba11 */ /* 0x000fc600000f1403 */
[----:B------:R3:W-:Y:S04]  /*1c400*/  @!P4 STG.E [R4.64], R9 ;  /* 0x000000090400c986 */ /* 0x0007e8000c10191e */
[----:B------:R3:W-:Y:S02]  /*1c410*/  @!P3 STG.E [R2.64], R12 ;  /* 0x0000000c0200b986 */ /* 0x0007e4000c10191e */
.L_x_402:
[----:B---34-:R-:W-:Y:S05]  /*1c420*/  BSYNC B0 ;  /* 0x0000000000007941 */ /* 0x018fea0003800000 */
.L_x_401:
[----:B------:R-:W3:Y:S04]  /*1c430*/  LDL.64 R20, [R1+0x60] ;  /* 0x0000600001147983 */ /* 0x000ee80000100a00 */
[----:B------:R4:W5:Y:S04]  /*1c440*/  LDL R15, [R1+0x78] ;  /* 0x00007800010f7983 */ /* 0x0009680000100800 */
[----:B------:R4:W5:Y:S01]  /*1c450*/  LDL R14, [R1+0x7c] ;  /* 0x00007c00010e7983 */ /* 0x0009620000100800 */
[----:B------:R-:W-:Y:S01]  /*1c460*/  UIMAD UR10, UR10, -0x80, UR28 ;  /* 0xffffff800a0a78a4 */ /* 0x000fe2000f8e021c */
[----:B------:R-:W-:Y:S01]  /*1c470*/  BSSY B0, `(.L_x_403) ;  /* 0x0000021000007945 */ /* 0x000fe20003800000 */
[----:B------:R-:W-:Y:S01]  /*1c480*/  USHF.R.S32.HI UR7, URZ, 0x1f, UR11 ;  /* 0x0000001f3f077899 */ /* 0x000fe2000801140b */
[----:B------:R-:W2:Y:S01]  /*1c490*/  S2R R4, SR_TID.X ;  /* 0x0000000000047919 */ /* 0x000ea20000002100 */
[----:B------:R-:W-:-:S02]  /*1c4a0*/  ULDC.64 UR4, c[0x0][0x1f0] ;  /* 0x00007c0000047ab9 */ /* 0x000fc40000000a00 */
[----:B------:R-:W-:Y:S01]  /*1c4b0*/  UIMAD UR4, UR7, UR4, URZ ;  /* 0x00000004070472a4 */ /* 0x000fe2000f8e023f */
[----:B------:R-:W1:Y:S03]  /*1c4c0*/  S2R R12, SR_CTAID.Z ;  /* 0x00000000000c7919 */ /* 0x000e660000002700 */
[----:B------:R-:W-:Y:S01]  /*1c4d0*/  UIMAD UR4, UR11, UR5, UR4 ;  /* 0x000000050b0472a4 */ /* 0x000fe2000f8e0204 */
[----:B--2---:R-:W-:-:S04]  /*1c4e0*/  SHF.R.S32.HI R0, RZ, 0x1f, R4 ;  /* 0x0000001fff007819 */ /* 0x004fc80000011404 */
[----:B------:R-:W-:-:S04]  /*1c4f0*/  LEA.HI R0, R0, R4, RZ, 0x2 ;  /* 0x0000000400007211 */ /* 0x000fc800078f10ff */
[----:B------:R-:W-:-:S04]  /*1c500*/  SHF.R.S32.HI R10, RZ, 0x2, R0 ;  /* 0x00000002ff0a7819 */ /* 0x000fc80000011400 */
[----:B------:R-:W-:Y:S02]  /*1c510*/  SHF.R.S32.HI R11, RZ, 0x1f, R10 ;  /* 0x0000001fff0b7819 */ /* 0x000fe4000001140a */
[----:B---3--:R-:W-:Y:S02]  /*1c520*/  SHF.R.S32.HI R3, RZ, 0x1f, R20 ;  /* 0x0000001fff037819 */ /* 0x008fe40000011414 */
[----:B------:R-:W-:-:S04]  /*1c530*/  IADD3 R2, P0, R20, UR14, RZ ;  /* 0x0000000e14027c10 */ /* 0x000fc8000ff1e0ff */
[----:B------:R-:W-:Y:S02]  /*1c540*/  IADD3.X R3, R3, UR8, RZ, P0, !PT ;  /* 0x0000000803037c10 */ /* 0x000fe400087fe4ff */
[----:B------:R-:W-:-:S03]  /*1c550*/  ISETP.GE.AND P0, PT, R68, UR10, PT ;  /* 0x0000000a44007c0c */ /* 0x000fc6000bf06270 */
[----:B-1----:R-:W-:-:S04]  /*1c560*/  IMAD.WIDE.U32 R12, R12, c[0x0][0x1f0], R2 ;  /* 0x00007c000c0c7a25 */ /* 0x002fc800078e0002 */
[----:B------:R-:W-:Y:S01]  /*1c570*/  IMAD.U32 R2, RZ, RZ, UR27 ;  /* 0x0000001bff027e24 */ /* 0x000fe2000f8e00ff */
[----:B------:R-:W-:-:S03]  /*1c580*/  IADD3 R9, R13, UR4, RZ ;  /* 0x000000040d097c10 */ /* 0x000fc6000fffe0ff */
[----:B------:R-:W-:Y:S02]  /*1c590*/  IMAD.WIDE R2, R2, 0x80, R10 ;  /* 0x0000008002027825 */ /* 0x000fe400078e020a */
[----:B------:R-:W-:Y:S05]  /*1c5a0*/  @P0 BRA `(.L_x_404) ;  /* 0x000000d000000947 */ /* 0x000fea0003800000 */
[----:B----4-:R-:W-:Y:S01]  /*1c5b0*/  IMAD R0, R3, c[0x0][0x1e8], RZ ;  /* 0x00007a0003007a24 */ /* 0x010fe200078e02ff */
[----:B------:R-:W-:Y:S01]  /*1c5c0*/  ISETP.GE.AND P2, PT, R20, c[0x0][0x220], PT ;  /* 0x0000880014007a0c */ /* 0x000fe20003f46270 */
[----:B------:R-:W-:Y:S01]  /*1c5d0*/  IMAD.MOV.U32 R8, RZ, RZ, R12 ;  /* 0x000000ffff087224 */ /* 0x000fe200078e000c */
[----:B-----5:R-:W-:Y:S01]  /*1c5e0*/  ISETP.GE.AND P1, PT, R15, c[0x0][0x220], PT ;  /* 0x000088000f007a0c */ /* 0x020fe20003f26270 */
[----:B------:R-:W-:Y:S01]  /*1c5f0*/  IMAD R0, R2, c[0x0][0x1ec], R0 ;  /* 0x00007b0002007a24 */ /* 0x000fe200078e0200 */
        /* <DEDUP_REMOVED lines=8> */
.L_x_404:
[----:B----4-:R-:W-:Y:S05]  /*1c680*/  BSYNC B0 ;  /* 0x0000000000007941 */ /* 0x010fea0003800000 */
.L_x_403:
[----:B------:R-:W-:Y:S01]  /*1c690*/  IADD3 R0, R10, 0x20, RZ ;  /* 0x000000200a007810 */ /* 0x000fe20007ffe0ff */
[----:B------:R-:W-:Y:S03]  /*1c6a0*/  BSSY B0, `(.L_x_405) ;  /* 0x0000013000007945 */ /* 0x000fe60003800000 */
[----:B------:R-:W-:-:S13]  /*1c6b0*/  ISETP.GE.AND P0, PT, R0, UR6, PT ;  /* 0x0000000600007c0c */ /* 0x000fda000bf06270 */
[----:B------:R-:W-:Y:S05]  /*1c6c0*/  @P0 BRA `(.L_x_406) ;  /* 0x0000010000000947 */ /* 0x000fea0003800000 */
[----:B------:R-:W-:Y:S01]  /*1c6d0*/  IADD3 R0, P0, R2, 0x20, RZ ;  /* 0x0000002002007810 */ /* 0x000fe20007f1e0ff */
[----:B------:R-:W-:Y:S01]  /*1c6e0*/  IMAD.MOV.U32 R6, RZ, RZ, R12 ;  /* 0x000000ffff067224 */ /* 0x000fe200078e000c */
[----:B------:R-:W-:Y:S02]  /*1c6f0*/  MOV R7, R9 ;  /* 0x0000000900077202 */ /* 0x000fe40000000f00 */
[----:B------:R-:W-:Y:S01]  /*1c700*/  ISETP.GE.AND P2, PT, R20, c[0x0][0x220], PT ;  /* 0x0000880014007a0c */ /* 0x000fe20003f46270 */
[----:B-1----:R-:W-:Y:S01]  /*1c710*/  IMAD.X R4, RZ, RZ, R3, P0 ;  /* 0x000000ffff047224 */ /* 0x002fe200000e0603 */
        /* <DEDUP_REMOVED lines=11> */
.L_x_406:
[----:B------:R-:W-:Y:S05]  /*1c7d0*/  BSYNC B0 ;  /* 0x0000000000007941 */ /* 0x000fea0003800000 */
.L_x_405:
        /* <DEDUP_REMOVED lines=20> */
.L_x_408:
[----:B------:R-:W-:Y:S05]  /*1c920*/  BSYNC B0 ;  /* 0x0000000000007941 */ /* 0x000fea0003800000 */
.L_x_407:
[----:B------:R-:W-:-:S04]  /*1c930*/  IADD3 R0, R10, 0x60, RZ ;  /* 0x000000600a007810 */ /* 0x000fc80007ffe0ff */
[----:B------:R-:W-:-:S13]  /*1c940*/  ISETP.GE.AND P0, PT, R0, UR6, PT ;  /* 0x0000000600007c0c */ /* 0x000fda000bf06270 */
        /* <DEDUP_REMOVED lines=19> */
.L_x_409:
        /* <DEDUP_REMOVED lines=16> */
.L_x_1035:


//--------------------- .text._ZN5flash16flash_fwd_kernelI23Flash_fwd_kernel_traitsILi96ELi128ELi64ELi4ELb0ELb0EN7cutlass6half_tE19Flash_kernel_traitsILi96ELi128ELi64ELi4ES3_EELb1ELb0ELb0ELb0ELb1ELb1ELb0ELb0EEEvNS_16Flash_fwd_paramsE --------------------------
	.section	.text._ZN5flash16flash_fwd_kernelI23Flash_fwd_kernel_traitsILi96ELi128ELi64ELi4ELb0ELb0EN7cutlass6half_tE19Flash_kernel_traitsILi96ELi128ELi64ELi4ES3_EELb1ELb0ELb0ELb0ELb1ELb1ELb0ELb0EEEvNS_16Flash_fwd_paramsE,"ax",@progbits
	.sectioninfo	@"SHI_REGISTERS=255"
	.align	128
        .global         _ZN5flash16flash_fwd_kernelI23Flash_fwd_kernel_traitsILi96ELi128ELi64ELi4ELb0ELb0EN7cutlass6half_tE19Flash_kernel_traitsILi96ELi128ELi64ELi4ES3_EELb1ELb0ELb0ELb0ELb1ELb1ELb0ELb0EEEvNS_16Flash_fwd_paramsE
        .type           _ZN5flash16flash_fwd_kernelI23Flash_fwd_kernel_traitsILi96ELi128ELi64ELi4ELb0ELb0EN7cutlass6half_tE19Flash_kernel_traitsILi96ELi128ELi64ELi4ES3_EELb1ELb0ELb0ELb0ELb1ELb1ELb0ELb0EEEvNS_16Flash_fwd_paramsE,@function
        .size           _ZN5flash16flash_fwd_kernelI23Flash_fwd_kernel_traitsILi96ELi128ELi64ELi4ELb0ELb0EN7cutlass6half_tE19Flash_kernel_traitsILi96ELi128ELi64ELi4ES3_EELb1ELb0ELb0ELb0ELb1ELb1ELb0ELb0EEEvNS_16Flash_fwd_paramsE,(.L_x_1036 - _ZN5flash16flash_fwd_kernelI23Flash_fwd_kernel_traitsILi96ELi128ELi64ELi4ELb0ELb0EN7cutlass6half_tE19Flash_kernel_traitsILi96ELi128ELi64ELi4ES3_EELb1ELb0ELb0ELb0ELb1ELb1ELb0ELb0EEEvNS_16Flash_fwd_paramsE)
        .other          _ZN5flash16flash_fwd_kernelI23Flash_fwd_kernel_traitsILi96ELi128ELi64ELi4ELb0ELb0EN7cutlass6half_tE19Flash_kernel_traitsILi96ELi128ELi64ELi4ES3_EELb1ELb0ELb0ELb0ELb1ELb1ELb0ELb0EEEvNS_16Flash_fwd_paramsE,@"STO_CUDA_ENTRY STV_DEFAULT"
_ZN5flash16flash_fwd_kernelI23Flash_fwd_kernel_traitsILi96ELi128ELi64ELi4ELb0ELb0EN7cutlass6half_tE19Flash_kernel_traitsILi96ELi128ELi64ELi4ES3_EELb1ELb0ELb0ELb0ELb1ELb1ELb0ELb0EEEvNS_16Flash_fwd_paramsE:
.text._ZN5flash16flash_fwd_kernelI23Flash_fwd_kernel_traitsILi96ELi128ELi64ELi4ELb0ELb0EN7cutlass6half_tE19Flash_kernel_traitsILi96ELi128ELi64ELi4ES3_EELb1ELb0ELb0ELb0ELb1ELb1ELb0ELb0EEEvNS_16Flash_fwd_paramsE:
[----:B------:R-:W-:Y:S02]  /*0000*/  MOV R1, c[0x0][0x28] ;  /* 0x00000a0000017a02 */ /* 0x000fe40000000f00 */
[----:B------:R-:W-:Y:S02]  /*0010*/  ULDC.U8 UR4, c[0x0][0x304] ;  /* 0x0000c10000047ab9 */ /* 0x000fe40000000000 */
[----:B------:R-:W-:Y:S01]  /*0020*/  ISETP.NE.AND P2, PT, RZ, UR4, PT ;  /* 0x00000004ff007c0c */ /* 0x000fe2000bf45270 */
[----:B------:R-:W-:Y:S02]  /*0030*/  ULDC.64 UR22, c[0x0][0x2f0] ;  /* 0x0000bc0000167ab9 */ /* 0x000fe40000000a00 */
[----:B------:R-:W-:Y:S01]  /*0040*/  IMAD.U32 R2, RZ, RZ, UR22 ;  /* 0x00000016ff027e24 */ /* 0x000fe2000f8e00ff */
[----:B------:R-:W-:Y:S01]  /*0050*/  ULDC.64 UR20, c[0x0][0x118] ;  /* 0x0000460000147ab9 */ /* 0x000fe20000000a00 */
[----:B------:R-:W-:-:S08]  /*0060*/  IMAD.U32 R3, RZ, RZ, UR23 ;  /* 0x00000017ff037e24 */ /* 0x000fd0000f8e00ff */
[----:B------:R-:W2:Y:S01]  /*0070*/  @P2 LDG.E.64 R2, [R2.64] ;  /* 0x0000001402022981 */ /* 0x000ea2000c1e1b00 */
[----:B------:R-:W-:Y:S02]  /*0080*/  IMAD.MOV.U32 R169, RZ, RZ, c[0x0][0x2f8] ;  /* 0x0000be00ffa97624 */ /* 0x000fe400078e00ff */
[----:B------:R-:W-:Y:S02]  /*0090*/  IMAD.MOV.U32 R116, RZ, RZ, c[0x0][0x2fc] ;  /* 0x0000bf00ff747624 */ /* 0x000fe400078e00ff */
[----:B------:R-:W-:Y:S02]  /*00a0*/  @P2 IMAD.MOV.U32 R4, RZ, RZ, R169 ;  /* 0x000000ffff042224 */ /* 0x000fe400078e00a9 */
[----:B------:R-:W-:-:S05]  /*00b0*/  @P2 IMAD.MOV.U32 R5, RZ, RZ, R116 ;  /* 0x000000ffff052224 */ /* 0x000fca00078e0074 */
[----:B------:R-:W3:Y:S01]  /*00c0*/  @P2 LDG.E.64 R12, [R4.64] ;  /* 0x00000014040c2981 */ /* 0x000ee2000c1e1b00 */
[----:B------:R-:W-:Y:S02]  /*00d0*/  ISETP.NE.U32.AND P1, PT, RZ, c[0x0][0x250], PT ;  /* 0x00009400ff007a0c */ /* 0x000fe40003f25070 */
[----:B------:R-:W-:Y:S01]  /*00e0*/  ISETP.NE.U32.AND P4, PT, RZ, c[0x0][0x258], PT ;  /* 0x00009600ff007a0c */ /* 0x000fe20003f85070 */
[----:B------:R-:W1:Y:S01]  /*00f0*/  S2R R117, SR_CTAID.X ;  /* 0x0000000000757919 */ /* 0x000e620000002500 */
[----:B------:R-:W-:Y:S02]  /*0100*/  ISETP.NE.AND.EX P1, PT, RZ, c[0x0][0x254], PT, P1 ;  /* 0x00009500ff007a0c */ /* 0x000fe40003f25310 */
[----:B------:R-:W-:Y:S01]  /*0110*/  ISETP.NE.AND.EX P4, PT, RZ, c[0x0][0x25c], PT, P4 ;  /* 0x00009700ff007a0c */ /* 0x000fe20003f85340 */
[----:B------:R-:W1:Y:S04]  /*0120*/  S2R R9, SR_CTAID.Y ;  /* 0x0000000000097919 */ /* 0x000e680000002600 */
[----:B------:R-:W1:Y:S04]  /*0130*/  S2R R8, SR_CTAID.Z ;  /* 0x0000000000087919 */ /* 0x000e680000002700 */
[----:B------:R-:W4:Y:S01]  /*0140*/  S2R R7, SR_TID.X ;  /* 0x0000000000077919 */ /* 0x000f220000002100 */
[----:B-1----:R-:W-:-:S04]  /*0150*/  LOP3.LUT R0, R8, R117, R9, 0xfe, !PT ;  /* 0x0000007508007212 */ /* 0x002fc800078efe09 */
[----:B----4-:R-:W-:Y:S01]  /*0160*/  LOP3.LUT P3, RZ, R0, R7, RZ, 0xfc, !PT ;  /* 0x0000000700ff7212 */ /* 0x010fe2000786fcff */
[----:B------:R-:W-:-:S04]  /*0170*/  @P4 IMAD.MOV.U32 R0, RZ, RZ, 0x4 ;  /* 0x00000004ff004424 */ /* 0x000fc800078e00ff */
[----:B------:R-:W-:-:S08]  /*0180*/  @P4 IMAD.WIDE R122, R9, R0, c[0x0][0x258] ;  /* 0x00009600097a4625 */ /* 0x000fd000078e0200 */
[----:B------:R-:W-:Y:S02]  /*0190*/  @!P3 IMAD.MOV.U32 R10, RZ, RZ, c[0x0][0x308] ;  /* 0x0000c200ff0ab624 */ /* 0x000fe400078e00ff */
[----:B------:R-:W-:Y:S01]  /*01a0*/  @!P3 IMAD.MOV.U32 R11, RZ, RZ, c[0x0][0x30c] ;  /* 0x0000c300ff0bb624 */ /* 0x000fe200078e00ff */
[----:B--2---:R1:W2:Y:S08]  /*01b0*/  @P2 R2UR UR22, R2 ;  /* 0x00000000021623c2 */ /* 0x0042b000000e0000 */
[----:B------:R4:W5:Y:S01]  /*01c0*/  @P2 R2UR UR23, R3 ;  /* 0x00000000031723c2 */ /* 0x00096200000e0000 */
[----:B---3--:R-:W-:-:S05]  /*01d0*/  @P2 IADD3 R169, P0, R12, c[0x0][0x300], RZ ;  /* 0x0000c0000ca92a10 */ /* 0x008fca0007f1e0ff */
[----:B------:R-:W-:Y:S02]  /*01e0*/  @P2 IMAD.X R116, RZ, RZ, R13, P0 ;  /* 0x000000ffff742224 */ /* 0x000fe400000e060d */
[----:B------:R-:W-:Y:S01]  /*01f0*/  IMAD.MOV.U32 R13, RZ, RZ, RZ ;  /* 0x000000ffff0d7224 */ /* 0x000fe200078e00ff */
[----:B-1----:R-:W-:Y:S01]  /*0200*/  @P1 MOV R2, 0x4 ;  /* 0x0000000400021802 */ /* 0x002fe20000000f00 */
[----:B--2---:R-:W-:-:S04]  /*0210*/  IMAD.U32 R4, RZ, RZ, UR22 ;  /* 0x00000016ff047e24 */ /* 0x004fc8000f8e00ff */
[----:B----4-:R-:W-:Y:S01]  /*0220*/  @P1 IMAD.WIDE R2, R9, R2, c[0x0][0x250] ;  /* 0x0000940009021625 */ /* 0x010fe200078e0202 */
[----:B-----5:R-:W-:-:S05]  /*0230*/  MOV R5, UR23 ;  /* 0x0000001700057c02 */ /* 0x020fca0008000f00 */
[----:B------:R1:W-:Y:S02]  /*0240*/  @!P3 STG.E.64 [R10.64], R4 ;  /* 0x000000040a00b986 */ /* 0x0003e4000c101b14 */
[----:B-1----:R-:W-:Y:S02]  /*0250*/  @!P3 IMAD.MOV.U32 R4, RZ, RZ, R169 ;  /* 0x000000ffff04b224 */ /* 0x002fe400078e00a9 */
[----:B------:R-:W-:-:S05]  /*0260*/  @!P3 IMAD.MOV.U32 R5, RZ, RZ, R116 ;  /* 0x000000ffff05b224 */ /* 0x000fca00078e0074 */
[----:B------:R1:W-:Y:S04]  /*0270*/  @!P3 STG.E.64 [R10.64+0x8], R4 ;  /* 0x000008040a00b986 */ /* 0x0003e8000c101b14 */
[----:B------:R2:W3:Y:S04]  /*0280*/  @P1 LDG.E R13, [R2.64] ;  /* 0x00000014020d1981 */ /* 0x0004e8000c1e1900 */
[----:B------:R-:W3:Y:S01]  /*0290*/  @P4 LDG.E R122, [R122.64] ;  /* 0x000000147a7a4981 */ /* 0x000ee2000c1e1900 */
[----:B------:R-:W-:Y:S02]  /*02a0*/  SHF.R.S32.HI R6, RZ, 0x1f, R7 ;  /* 0x0000001fff067819 */ /* 0x000fe40000011407 */
[----:B------:R-:W-:-:S02]  /*02b0*/  SHF.L.U32 R0, R117, 0x7, RZ ;  /* 0x0000000775007819 */ /* 0x000fc400000006ff */
[----:B------:R-:W-:Y:S02]  /*02c0*/  LEA.HI R118, R6, R7, RZ, 0x5 ;  /* 0x0000000706767211 */ /* 0x000fe400078f28ff */
[----:B------:R-:W-:Y:S02]  /*02d0*/  ISETP.GE.AND P2, PT, R0, c[0x0][0x214], PT ;  /* 0x0000850000007a0c */ /* 0x000fe40003f46270 */
[----:B------:R-:W-:-:S04]  /*02e0*/  @!P4 ISETP.NE.U32.AND P3, PT, RZ, c[0x0][0x268], PT ;  /* 0x00009a00ff00ca0c */ /* 0x000fc80003f65070 */
[----:B------:R-:W-:-:S04]  /*02f0*/  @!P4 ISETP.NE.AND.EX P3, PT, RZ, c[0x0][0x26c], PT, P3 ;  /* 0x00009b00ff00ca0c */ /* 0x000fc80003f65330 */
[----:B------:R-:W-:Y:S02]  /*0300*/  @!P4 SEL R0, RZ, c[0x0][0x21c], !P3 ;  /* 0x00008700ff00ca07 */ /* 0x000fe40005800000 */
[----:B--2---:R-:W-:Y:S01]  /*0310*/  LOP3.LUT R3, R118, 0xffffffe0, RZ, 0xc0, !PT ;  /* 0xffffffe076037812 */ /* 0x004fe200078ec0ff */
[----:B------:R-:W-:-:S04]  /*0320*/  IMAD R2, R9, c[0x0][0x1c0], R8 ;  /* 0x0000700009027a24 */ /* 0x000fc800078e0208 */
[----:B------:R-:W-:Y:S02]  /*0330*/  IMAD.SHL.U32 R2, R2, 0x20, RZ ;  /* 0x0000002002027824 */ /* 0x000fe400078e00ff */
[----:B------:R-:W-:-:S05]  /*0340*/  IMAD.IADD R3, R7, 0x1, -R3 ;  /* 0x0000000107037824 */ /* 0x000fca00078e0a03 */
[--C-:B------:R-:W-:Y:S02]  /*0350*/  IADD3 R169, P1, P0, R2, R169, R3.reuse ;  /* 0x000000a902a97210 */ /* 0x100fe4000783e003 */
[----:B------:R-:W-:Y:S02]  /*0360*/  SHF.R.S32.HI R2, RZ, 0x1f, R2 ;  /* 0x0000001fff027819 */ /* 0x000fe40000011402 */
[----:B------:R-:W-:-:S04]  /*0370*/  SHF.R.S32.HI R3, RZ, 0x1f, R3 ;  /* 0x0000001fff037819 */ /* 0x000fc80000011403 */
[----:B------:R-:W-:Y:S01]  /*0380*/  IADD3.X R116, R2, R116, R3, P1, P0 ;  /* 0x0000007402747210 */ /* 0x000fe20000fe0403 */
[--C-:B---3--:R-:W-:Y:S01]  /*0390*/  @P4 IMAD.IADD R122, R122, 0x1, -R13.reuse ;  /* 0x000000017a7a4824 */ /* 0x108fe200078e0a0d */
[----:B------:R-:W-:Y:S01]  /*03a0*/  @!P4 IADD3 R122, R0, c[0x0][0x218], -R13 ;  /* 0x00008600007aca10 */ /* 0x000fe20007ffe80d */
[----:B------:R-:W-:Y:S06]  /*03b0*/  @P2 EXIT ;  /* 0x000000000000294d */ /* 0x000fec0003800000 */
[----:B-1----:R-:W-:Y:S01]  /*03c0*/  IABS R3, c[0x0][0x1c8] ;  /* 0x0000720000037a13 */ /* 0x002fe20000000000 */
[----:B------:R-:W-:Y:S01]  /*03d0*/  UMOV UR18, 0x6 ;  /* 0x0000000600127882 */ /* 0x000fe20000000000 */
[----:B------:R-:W-:Y:S01]  /*03e0*/  LOP3.LUT R0, R8, c[0x0][0x1c8], RZ, 0x3c, !PT ;  /* 0x0000720008007a12 */ /* 0x000fe200078e3cff */
[----:B------:R-:W-:Y:S01]  /*03f0*/  ULDC.64 UR4, c[0x0][0x190] ;  /* 0x0000640000047ab9 */ /* 0x000fe20000000a00 */
[----:B------:R-:W1:Y:S01]  /*0400*/  I2F.RP R22, R3 ;  /* 0x0000000300167306 */ /* 0x000e620000209400 */
[----:B------:R-:W-:Y:S01]  /*0410*/  IADD3 R10, R122, 0x3f, RZ ;  /* 0x0000003f7a0a7810 */ /* 0x000fe20007ffe0ff */
[----:B------:R-:W-:Y:S01]  /*0420*/  USHF.L.U64.HI UR5, UR4, UR18, UR5 ;  /* 0x0000001204057299 */ /* 0x000fe20008010205 */
[----:B------:R-:W-:Y:S01]  /*0430*/  ISETP.GE.AND P1, PT, R0, RZ, PT ;  /* 0x000000ff0000720c */ /* 0x000fe20003f26270 */
[----:B------:R-:W-:Y:S01]  /*0440*/  USHF.L.U32 UR4, UR4, 0x6, URZ ;  /* 0x0000000604047899 */ /* 0x000fe2000800063f */
[----:B------:R-:W-:Y:S01]  /*0450*/  SHF.R.S32.HI R0, RZ, 0x1f, R10 ;  /* 0x0000001fff007819 */ /* 0x000fe2000001140a */
[----:B------:R-:W-:Y:S01]  /*0460*/  ULDC.64 UR6, c[0x0][0x198] ;  /* 0x0000660000067ab9 */ /* 0x000fe20000000a00 */
[CC--:B------:R-:W-:Y:S01]  /*0470*/  LEA.HI R2, R6.reuse, R7.reuse, RZ, 0x2 ;  /* 0x0000000706027211 */ /* 0x0c0fe200078f10ff */
[----:B------:R-:W-:Y:S01]  /*0480*/  USHF.L.U64.HI UR16, UR6, UR18, UR7 ;  /* 0x0000001206107299 */ /* 0x000fe20008010207 */
[----:B------:R-:W-:Y:S01]  /*0490*/  LEA.HI R15, R6, R7, RZ, 0x3 ;  /* 0x00000007060f7211 */ /* 0x000fe200078f18ff */
[----:B------:R-:W-:Y:S01]  /*04a0*/  USHF.L.U32 UR17, UR6, 0x6, URZ ;  /* 0x0000000606117899 */ /* 0x000fe2000800063f */
[----:B------:R-:W-:Y:S01]  /*04b0*/  LEA.HI R10, R0, R10, RZ, 0x6 ;  /* 0x0000000a000a7211 */ /* 0x000fe200078f30ff */
[----:B------:R-:W2:Y:S01]  /*04c0*/  LDC.U8 R171, c[0x0][0x2d8] ;  /* 0x0000b600ffab7b82 */ /* 0x000ea20000000000 */
[----:B------:R-:W-:-:S02]  /*04d0*/  LOP3.LUT R26, R2, 0xfffffffc, RZ, 0xc0, !PT ;  /* 0xfffffffc021a7812 */ /* 0x000fc400078ec0ff */
[----:B------:R-:W-:Y:S01]  /*04e0*/  SHF.R.S32.HI R0, RZ, 0x3, R15 ;  /* 0x00000003ff007819 */ /* 0x000fe2000001140f */
[----:B-1----:R-:W1:Y:S01]  /*04f0*/  MUFU.RCP R22, R22 ;  /* 0x0000001600167308 */ /* 0x002e620000001000 */
[----:B------:R-:W-:Y:S01]  /*0500*/  LEA.HI R6, R6, R7, RZ, 0x4 ;  /* 0x0000000706067211 */ /* 0x000fe200078f20ff */
[----:B------:R-:W-:Y:S01]  /*0510*/  IMAD.IADD R26, R7, 0x1, -R26 ;  /* 0x00000001071a7824 */ /* 0x000fe200078e0a1a */
[----:B------:R-:W-:Y:S01]  /*0520*/  SHF.R.S32.HI R18, RZ, 0x2, R2 ;  /* 0x00000002ff127819 */ /* 0x000fe20000011402 */
[----:B------:R-:W-:Y:S01]  /*0530*/  IMAD.SHL.U32 R0, R0, 0x40, RZ ;  /* 0x0000004000007824 */ /* 0x000fe200078e00ff */
[----:B------:R-:W-:Y:S01]  /*0540*/  LOP3.LUT R12, R6, 0xfffffff0, RZ, 0xc0, !PT ;  /* 0xfffffff0060c7812 */ /* 0x000fe200078ec0ff */
[----:B------:R-:W-:Y:S01]  /*0550*/  IMAD.SHL.U32 R26, R26, 0x8, RZ ;  /* 0x000000081a1a7824 */ /* 0x000fe200078e00ff */
[----:B------:R-:W-:Y:S02]  /*0560*/  LEA.HI R2, R2, R18, RZ, 0x1 ;  /* 0x0000001202027211 */ /* 0x000fe400078f08ff */
[----:B------:R-:W-:Y:S01]  /*0570*/  LOP3.LUT R11, R15, 0xfffffff8, RZ, 0xc0, !PT ;  /* 0xfffffff80f0b7812 */ /* 0x000fe200078ec0ff */
[----:B------:R-:W-:Y:S01]  /*0580*/  IMAD.IADD R12, R7, 0x1, -R12 ;  /* 0x00000001070c7824 */ /* 0x000fe200078e0a0c */
[----:B------:R-:W-:-:S02]  /*0590*/  LOP3.LUT R0, R0, 0xc0, RZ, 0xc0, !PT ;  /* 0x000000c000007812 */ /* 0x000fc400078ec0ff */
[----:B------:R-:W-:Y:S01]  /*05a0*/  LOP3.LUT R219, R2, 0x7fffffe, RZ, 0xc0, !PT ;  /* 0x07fffffe02db7812 */ /* 0x000fe200078ec0ff */
[----:B------:R-:W-:Y:S01]  /*05b0*/  IMAD.IADD R7, R7, 0x1, -R11 ;  /* 0x0000000107077824 */ /* 0x000fe200078e0a0b */
[----:B------:R-:W-:Y:S02]  /*05c0*/  LOP3.LUT R4, R0, 0x18, R26, 0xf8, !PT ;  /* 0x0000001800047812 */ /* 0x000fe400078ef81a */
[----:B-1----:R-:W-:Y:S01]  /*05d0*/  IADD3 R22, R22, 0xffffffe, RZ ;  /* 0x0ffffffe16167810 */ /* 0x002fe20007ffe0ff */
[----:B------:R-:W-:Y:S01]  /*05e0*/  IMAD.IADD R219, R18, 0x1, -R219 ;  /* 0x0000000112db7824 */ /* 0x000fe200078e0adb */
[----:B------:R-:W-:Y:S02]  /*05f0*/  SHF.R.U32.HI R0, RZ, 0x3, R0 ;  /* 0x00000003ff007819 */ /* 0x000fe40000011600 */
[----:B------:R-:W1:Y:S01]  /*0600*/  F2I.FTZ.U32.TRUNC.NTZ R23, R22 ;  /* 0x0000001600177305 */ /* 0x000e62000021f000 */
[----:B------:R-:W-:Y:S02]  /*0610*/  SHF.R.S32.HI R118, RZ, 0x5, R118 ;  /* 0x00000005ff767819 */ /* 0x000fe40000011476 */
[----:B------:R-:W-:-:S02]  /*0620*/  LEA.HI R2, R12, R12, RZ, 0x1 ;  /* 0x0000000c0c027211 */ /* 0x000fc400078f08ff */
[----:B------:R-:W-:Y:S01]  /*0630*/  SHF.R.S32.HI R19, RZ, 0x1f, R18 ;  /* 0x0000001fff137819 */ /* 0x000fe20000011412 */
[----:B------:R-:W-:Y:S01]  /*0640*/  IMAD R219, R118, 0x8, R219 ;  /* 0x0000000876db7824 */ /* 0x000fe200078e02db */
[----:B------:R-:W-:Y:S02]  /*0650*/  IADD3 R20, P0, R18, R13, RZ ;  /* 0x0000000d12147210 */ /* 0x000fe40007f1e0ff */
[----:B------:R-:W-:Y:S02]  /*0660*/  LOP3.LUT R0, R4, R0, RZ, 0x3c, !PT ;  /* 0x0000000004007212 */ /* 0x000fe400078e3cff */
[----:B------:R-:W-:Y:S02]  /*0670*/  LOP3.LUT R121, R2, 0x7fffffe, RZ, 0xc0, !PT ;  /* 0x07fffffe02797812 */ /* 0x000fe400078ec0ff */
[----:B------:R-:W-:Y:S01]  /*0680*/  SHF.R.S32.HI R4, RZ, 0x1f, R12 ;  /* 0x0000001fff047819 */ /* 0x000fe2000001140c */
[----:B------:R-:W-:Y:S01]  /*0690*/  IMAD.U32 R219, R219, 0x20, R0 ;  /* 0x00000020dbdb7824 */ /* 0x000fe200078e0000 */
[----:B------:R-:W-:Y:S01]  /*06a0*/  LEA.HI.X.SX32 R13, R13, R19, 0x1, P0 ;  /* 0x000000130d0d7211 */ /* 0x000fe200000f0eff */
[----:B-1----:R-:W-:Y:S01]  /*06b0*/  IMAD.MOV R11, RZ, RZ, -R23 ;  /* 0x000000ffff0b7224 */ /* 0x002fe200078e0a17 */
[----:B------:R-:W-:Y:S01]  /*06c0*/  LEA.HI R4, R4, R12, RZ, 0x3 ;  /* 0x0000000c04047211 */ /* 0x000fe200078f18ff */
[----:B------:R-:W-:Y:S01]  /*06d0*/  IMAD.MOV.U32 R22, RZ, RZ, RZ ;  /* 0x000000ffff167224 */ /* 0x000fe200078e00ff */
[----:B------:R-:W-:Y:S01]  /*06e0*/  SHF.R.S32.HI R27, RZ, 0x1f, R26 ;  /* 0x0000001fff1b7819 */ /* 0x000fe2000001141a */
[----:B------:R-:W-:Y:S01]  /*06f0*/  IMAD R11, R11, R3, RZ ;  /* 0x000000030b0b7224 */ /* 0x000fe200078e02ff */
[----:B------:R-:W-:Y:S01]  /*0700*/  SHF.R.S32.HI R5, RZ, 0x4, R6 ;  /* 0x00000004ff057819 */ /* 0x000fe20000011406 */
[----:B------:R-:W-:Y:S01]  /*0710*/  IMAD.IADD R121, R12, 0x1, -R121 ;  /* 0x000000010c797824 */ /* 0x000fe200078e0a79 */
[----:B------:R-:W-:Y:S01]  /*0720*/  IABS R12, R8 ;  /* 0x00000008000c7213 */ /* 0x000fe20000000000 */
[----:B------:R-:W-:Y:S01]  /*0730*/  IMAD.HI.U32 R11, R23, R11, R22 ;  /* 0x0000000b170b7227 */ /* 0x000fe200078e0016 */
[----:B------:R-:W-:-:S02]  /*0740*/  LEA.HI R6, R6, R5, RZ, 0x1 ;  /* 0x0000000506067211 */ /* 0x000fc400078f08ff */
[----:B------:R-:W-:Y:S01]  /*0750*/  LEA.HI R16, R7, R7, RZ, 0x1 ;  /* 0x0000000707107211 */ /* 0x000fe200078f08ff */
[----:B------:R-:W-:Y:S01]  /*0760*/  IMAD R0, R13, c[0x0][0x198], RZ ;  /* 0x000066000d007a24 */ /* 0x000fe200078e02ff */
[----:B------:R-:W-:Y:S01]  /*0770*/  LOP3.LUT R6, R6, 0xfffffffe, RZ, 0xc0, !PT ;  /* 0xfffffffe06067812 */ /* 0x000fe200078ec0ff */
[C---:B------:R-:W-:Y:S01]  /*0780*/  IMAD.WIDE.U32 R22, R20.reuse, c[0x0][0x198], R26 ;  /* 0x0000660014167a25 */ /* 0x040fe200078e001a */
[----:B------:R-:W-:Y:S02]  /*0790*/  ISETP.NE.AND P2, PT, RZ, c[0x0][0x1c8], PT ;  /* 0x00007200ff007a0c */ /* 0x000fe40003f45270 */
[----:B------:R-:W-:Y:S01]  /*07a0*/  SHF.R.S32.HI R17, RZ, 0x1, R2 ;  /* 0x00000001ff117819 */ /* 0x000fe20000011402 */
[----:B------:R-:W-:Y:S01]  /*07b0*/  IMAD R0, R20, c[0x0][0x19c], R0 ;  /* 0x0000670014007a24 */ /* 0x000fe200078e0200 */
[----:B------:R-:W-:Y:S01]  /*07c0*/  SHF.R.S32.HI R2, RZ, 0x1f, R2 ;  /* 0x0000001fff027819 */ /* 0x000fe20000011402 */
[----:B------:R-:W-:-:S03]  /*07d0*/  IMAD.HI.U32 R11, R11, R12, RZ ;  /* 0x0000000c0b0b7227 */ /* 0x000fc600078e00ff */
[----:B------:R-:W-:Y:S01]  /*07e0*/  LEA.HI R2, R2, R17, RZ, 0x2 ;  /* 0x0000001102027211 */ /* 0x000fe200078f10ff */
[----:B------:R-:W-:Y:S02]  /*07f0*/  IMAD.IADD R23, R23, 0x1, R0 ;  /* 0x0000000117177824 */ /* 0x000fe400078e0200 */
[----:B------:R-:W-:Y:S01]  /*0800*/  IMAD.MOV R0, RZ, RZ, -R11 ;  /* 0x000000ffff007224 */ /* 0x000fe200078e0a0b */
[----:B------:R-:W-:Y:S01]  /*0810*/  LOP3.LUT R2, R2, 0xfffffffc, RZ, 0xc0, !PT ;  /* 0xfffffffc02027812 */ /* 0x000fe200078ec0ff */
[----:B------:R-:W-:Y:S01]  /*0820*/  IMAD.IADD R6, R5, 0x1, -R6 ;  /* 0x0000000105067824 */ /* 0x000fe200078e0a06 */
[----:B------:R-:W-:Y:S01]  /*0830*/  LOP3.LUT R5, R16, 0x3fffffe, RZ, 0xc0, !PT ;  /* 0x03fffffe10057812 */ /* 0x000fe200078ec0ff */
[----:B------:R-:W-:Y:S01]  /*0840*/  IMAD R12, R3, R0, R12 ;  /* 0x00000000030c7224 */ /* 0x000fe200078e020c */
[----:B------:R-:W-:Y:S01]  /*0850*/  SHF.R.S32.HI R0, RZ, 0x1f, R8 ;  /* 0x0000001fff007819 */ /* 0x000fe20000011408 */
[----:B------:R-:W-:Y:S01]  /*0860*/  IMAD R13, R13, c[0x0][0x1a0], RZ ;  /* 0x000068000d0d7a24 */ /* 0x000fe200078e02ff */
[----:B------:R-:W-:Y:S01]  /*0870*/  SHF.R.S32.HI R16, RZ, 0x1, R16 ;  /* 0x00000001ff107819 */ /* 0x000fe20000011410 */
[----:B------:R-:W-:Y:S01]  /*0880*/  IMAD.IADD R5, R7, 0x1, -R5 ;  /* 0x0000000107057824 */ /* 0x000fe200078e0a05 */
[----:B------:R-:W-:Y:S01]  /*0890*/  ISETP.GT.U32.AND P0, PT, R3, R12, PT ;  /* 0x0000000c0300720c */ /* 0x000fe20003f04070 */
[C---:B------:R-:W-:Y:S01]  /*08a0*/  IMAD R13, R20.reuse, c[0x0][0x1a4], R13 ;  /* 0x00006900140d7a24 */ /* 0x040fe200078e020d */
[----:B------:R-:W-:Y:S01]  /*08b0*/  SHF.R.S32.HI R7, RZ, 0x1f, R9 ;  /* 0x0000001fff077819 */ /* 0x000fe20000011409 */
[----:B------:R-:W-:-:S04]  /*08c0*/  IMAD.WIDE.U32 R20, R20, c[0x0][0x1a0], R26 ;  /* 0x0000680014147a25 */ /* 0x000fc800078e001a */
[----:B------:R-:W-:Y:S02]  /*08d0*/  IMAD R14, R7, c[0x0][0x178], RZ ;  /* 0x00005e00070e7a24 */ /* 0x000fe400078e02ff */
[----:B------:R-:W-:-:S04]  /*08e0*/  IMAD.WIDE.U32 R24, R9, c[0x0][0x178], R26 ;  /* 0x00005e0009187a25 */ /* 0x000fc800078e001a */
[----:B------:R-:W-:Y:S01]  /*08f0*/  IMAD R14, R9, c[0x0][0x17c], R14 ;  /* 0x00005f00090e7a24 */ /* 0x000fe200078e020e */
[----:B------:R-:W-:Y:S01]  /*0900*/  @!P0 IADD3 R11, R11, 0x1, RZ ;  /* 0x000000010b0b8810 */ /* 0x000fe20007ffe0ff */
[----:B------:R-:W-:Y:S02]  /*0910*/  @!P0 IMAD.IADD R12, R12, 0x1, -R3 ;  /* 0x000000010c0c8824 */ /* 0x000fe400078e0a03 */
[----:B------:R-:W-:Y:S02]  /*0920*/  IMAD.IADD R21, R21, 0x1, R13 ;  /* 0x0000000115157824 */ /* 0x000fe400078e020d */
[----:B------:R-:W-:Y:S01]  /*0930*/  IMAD.IADD R25, R25, 0x1, R14 ;  /* 0x0000000119197824 */ /* 0x000fe200078e020e */
[----:B------:R-:W-:Y:S01]  /*0940*/  ISETP.GE.U32.AND P3, PT, R12, R3, PT ;  /* 0x000000030c00720c */ /* 0x000fe20003f66070 */
[----:B------:R-:W-:Y:S02]  /*0950*/  IMAD R13, R0, c[0x0][0x1a8], RZ ;  /* 0x00006a00000d7a24 */ /* 0x000fe400078e02ff */
[----:B------:R-:W-:-:S04]  /*0960*/  IMAD.WIDE R18, R117, 0x80, R18 ;  /* 0x0000008075127825 */ /* 0x000fc800078e0212 */
[C---:B------:R-:W-:Y:S02]  /*0970*/  IMAD R13, R8.reuse, c[0x0][0x1ac], R13 ;  /* 0x00006b00080d7a24 */ /* 0x040fe400078e020d */
[----:B------:R-:W-:-:S04]  /*0980*/  IMAD.WIDE.U32 R24, R8, c[0x0][0x1a8], R24 ;  /* 0x00006a0008187a25 */ /* 0x000fc800078e0018 */
[----:B------:R-:W-:Y:S01]  /*0990*/  IMAD.SHL.U32 R14, R16, 0x40, RZ ;  /* 0x00000040100e7824 */ /* 0x000fe200078e00ff */
[----:B------:R-:W-:Y:S01]  /*09a0*/  @P3 IADD3 R11, R11, 0x1, RZ ;  /* 0x000000010b0b3810 */ /* 0x000fe20007ffe0ff */
[----:B------:R-:W-:Y:S02]  /*09b0*/  IMAD R3, R19, c[0x0][0x190], RZ ;  /* 0x0000640013037a24 */ /* 0x000fe400078e02ff */
[----:B------:R-:W-:Y:S01]  /*09c0*/  IMAD.IADD R25, R25, 0x1, R13 ;  /* 0x0000000119197824 */ /* 0x000fe200078e020d */
[----:B------:R-:W-:Y:S01]  /*09d0*/  LOP3.LUT R14, R14, 0xc0, RZ, 0xc0, !PT ;  /* 0x000000c00e0e7812 */ /* 0x000fe200078ec0ff */
[C---:B------:R-:W-:Y:S02]  /*09e0*/  IMAD R3, R18.reuse, c[0x0][0x194], R3 ;  /* 0x0000650012037a24 */ /* 0x040fe400078e0203 */
[----:B------:R-:W-:Y:S01]  /*09f0*/  IMAD.WIDE.U32 R18, R18, c[0x0][0x190], R24 ;  /* 0x0000640012127a25 */ /* 0x000fe200078e0018 */
[----:B------:R-:W-:Y:S02]  /*0a00*/  LOP3.LUT R15, R14, 0x8, R15, 0xf8, !PT ;  /* 0x000000080e0f7812 */ /* 0x000fe400078ef80f */
[----:B------:R-:W-:Y:S01]  /*0a10*/  SHF.R.U32.HI R14, RZ, 0x3, R14 ;  /* 0x00000003ff0e7819 */ /* 0x000fe2000001160e */
[----:B------:R-:W-:Y:S01]  /*0a20*/  IMAD.IADD R3, R19, 0x1, R3 ;  /* 0x0000000113037824 */ /* 0x000fe200078e0203 */
[C---:B------:R-:W-:Y:S01]  /*0a30*/  LEA R12, P0, R18.reuse, c[0x0][0x160], 0x1 ;  /* 0x00005800120c7a11 */ /* 0x040fe200078008ff */
[----:B------:R-:W-:Y:S01]  /*0a40*/  @!P1 IMAD.MOV R11, RZ, RZ, -R11 ;  /* 0x000000ffff0b9224 */ /* 0x000fe200078e0a0b */
[----:B------:R-:W-:Y:S01]  /*0a50*/  LOP3.LUT R0, R15, R14, RZ, 0x3c, !PT ;  /* 0x0000000e0f007212 */ /* 0x000fe200078e3cff */
[----:B------:R-:W-:Y:S01]  /*0a60*/  IMAD R14, R7, c[0x0][0x180], RZ ;  /* 0x00006000070e7a24 */ /* 0x000fe200078e02ff */
[----:B------:R-:W-:Y:S01]  /*0a70*/  @!P2 LOP3.LUT R11, RZ, c[0x0][0x1c8], RZ, 0x33, !PT ;  /* 0x00007200ff0baa12 */ /* 0x000fe200078e33ff */
[----:B------:R-:W-:Y:S01]  /*0a80*/  IMAD.SHL.U32 R219, R219, 0x2, RZ ;  /* 0x00000002dbdb7824 */ /* 0x000fe200078e00ff */
[----:B------:R-:W-:Y:S01]  /*0a90*/  LEA.HI.X R13, R18, c[0x0][0x164], R3, 0x1, P0 ;  /* 0x00005900120d7a11 */ /* 0x000fe200000f0c03 */
[C---:B------:R-:W-:Y:S01]  /*0aa0*/  IMAD R14, R9.reuse, c[0x0][0x184], R14 ;  /* 0x00006100090e7a24 */ /* 0x040fe200078e020e */
[----:B------:R-:W-:Y:S01]  /*0ab0*/  SHF.R.S32.HI R8, RZ, 0x1f, R11 ;  /* 0x0000001fff087819 */ /* 0x000fe2000001140b */
[----:B------:R-:W-:Y:S01]  /*0ac0*/  IMAD.WIDE.U32 R22, R9, c[0x0][0x180], R22 ;  /* 0x0000600009167a25 */ /* 0x000fe200078e0016 */
[----:B------:R-:W-:Y:S01]  /*0ad0*/  SHF.R.S32.HI R3, RZ, 0x6, R10 ;  /* 0x00000006ff037819 */ /* 0x000fe2000001140a */
[----:B------:R1:W-:Y:S01]  /*0ae0*/  LDGSTS.E.BYPASS.LTC128B.128 [R219], [R12.64] ;  /* 0x000000000cdb7fae */ /* 0x0003e2000b901d54 */
[----:B------:R-:W-:Y:S01]  /*0af0*/  IADD3 R18, P0, R12, UR4, RZ ;  /* 0x000000040c127c10 */ /* 0x000fe2000ff1e0ff */
[----:B------:R-:W-:Y:S01]  /*0b00*/  IMAD R7, R7, c[0x0][0x188], RZ ;  /* 0x0000620007077a24 */ /* 0x000fe200078e02ff */
[----:B------:R-:W-:Y:S01]  /*0b10*/  IADD3 R10, R3, -0x1, RZ ;  /* 0xffffffff030a7810 */ /* 0x000fe20007ffe0ff */
[----:B------:R1:W-:Y:S01]  /*0b20*/  LDGSTS.E.BYPASS.LTC128B.128 [R219+0x2000], [R12.64+0x40] ;  /* 0x020000400cdb7fae */ /* 0x0003e2000b901d54 */
[----:B------:R-:W-:Y:S01]  /*0b30*/  IMAD.IADD R223, R23, 0x1, R14 ;  /* 0x0000000117df7824 */ /* 0x000fe200078e020e */
[----:B------:R-:W-:Y:S01]  /*0b40*/  IADD3.X R19, R13, UR5, RZ, P0, !PT ;  /* 0x000000050d137c10 */ /* 0x000fe200087fe4ff */
[----:B------:R-:W-:Y:S01]  /*0b50*/  IMAD.MOV.U32 R222, RZ, RZ, R22 ;  /* 0x000000ffffde7224 */ /* 0x000fe200078e0016 */
[----:B------:R1:W-:Y:S01]  /*0b60*/  LDGSTS.E.BYPASS.LTC128B.128 [R219+0x4000], [R12.64+0x80] ;  /* 0x040000800cdb7fae */ /* 0x0003e2000b901d54 */
[C---:B------:R-:W-:Y:S01]  /*0b70*/  IMAD R7, R9.reuse, c[0x0][0x18c], R7 ;  /* 0x0000630009077a24 */ /* 0x040fe200078e0207 */
[----:B------:R-:W-:Y:S01]  /*0b80*/  IADD3 R14, P0, R18, UR4, RZ ;  /* 0x00000004120e7c10 */ /* 0x000fe2000ff1e0ff */
[----:B------:R-:W-:Y:S01]  /*0b90*/  IMAD.WIDE.U32 R20, R9, c[0x0][0x188], R20 ;  /* 0x0000620009147a25 */ /* 0x000fe200078e0014 */
[----:B------:R-:W-:Y:S01]  /*0ba0*/  SHF.R.S32.HI R9, RZ, 0x1f, R10 ;  /* 0x0000001fff097819 */ /* 0x000fe2000001140a */
[----:B------:R3:W-:Y:S01]  /*0bb0*/  LDGSTS.E.BYPASS.LTC128B.128 [R219+0x800], [R18.64] ;  /* 0x0080000012db7fae */ /* 0x0007e2000b901d54 */
[----:B------:R-:W-:Y:S01]  /*0bc0*/  IADD3.X R15, R19, UR5, RZ, P0, !PT ;  /* 0x00000005130f7c10 */ /* 0x000fe200087fe4ff */
[----:B------:R-:W-:-:S02]  /*0bd0*/  IMAD.WIDE.U32 R222, R11, c[0x0][0x1b0], R222 ;  /* 0x00006c000bde7a25 */ /* 0x000fc400078e00de */
[----:B------:R3:W-:Y:S02]  /*0be0*/  LDGSTS.E.BYPASS.LTC128B.128 [R219+0x2800], [R18.64+0x40] ;  /* 0x0280004012db7fae */ /* 0x0007e4000b901d54 */
[----:B------:R-:W-:Y:S02]  /*0bf0*/  IMAD.IADD R221, R21, 0x1, R7 ;  /* 0x0000000115dd7824 */ /* 0x000fe400078e0207 */
[----:B------:R-:W-:Y:S01]  /*0c00*/  IMAD R7, R10, UR16, RZ ;  /* 0x000000100a077c24 */ /* 0x000fe2000f8e02ff */
[----:B------:R3:W-:Y:S01]  /*0c10*/  LDGSTS.E.BYPASS.LTC128B.128 [R219+0x4800], [R18.64+0x80] ;  /* 0x0480008012db7fae */ /* 0x0007e2000b901d54 */
[----:B------:R-:W-:Y:S02]  /*0c20*/  IMAD.MOV.U32 R224, RZ, RZ, R222 ;  /* 0x000000ffffe07224 */ /* 0x000fe400078e00de */
[----:B------:R-:W-:Y:S01]  /*0c30*/  IMAD R7, R9, UR17, R7 ;  /* 0x0000001109077c24 */ /* 0x000fe2000f8e0207 */
[----:B------:R4:W-:Y:S01]  /*0c40*/  LDGSTS.E.BYPASS.LTC128B.128 [R219+0x1000], [R14.64] ;  /* 0x010000000edb7fae */ /* 0x0009e2000b901d54 */
[----:B------:R-:W-:-:S02]  /*0c50*/  IMAD.MOV.U32 R220, RZ, RZ, R20 ;  /* 0x000000ffffdc7224 */ /* 0x000fc400078e0014 */
[----:B------:R-:W-:Y:S01]  /*0c60*/  IMAD.IADD R2, R17, 0x1, -R2 ;  /* 0x0000000111027824 */ /* 0x000fe200078e0a02 */
[----:B------:R4:W-:Y:S01]  /*0c70*/  LDGSTS.E.BYPASS.LTC128B.128 [R219+0x3000], [R14.64+0x40] ;  /* 0x030000400edb7fae */ /* 0x0009e2000b901d54 */
[----:B------:R-:W-:-:S03]  /*0c80*/  IMAD.WIDE.U32 R220, R11, c[0x0][0x1b8], R220 ;  /* 0x00006e000bdc7a25 */ /* 0x000fc600078e00dc */
[----:B------:R4:W-:Y:S01]  /*0c90*/  LDGSTS.E.BYPASS.LTC128B.128 [R219+0x5000], [R14.64+0x80] ;  /* 0x050000800edb7fae */ /* 0x0009e2000b901d54 */
[----:B-1----:R-:W-:Y:S01]  /*0ca0*/  IMAD R12, R8, c[0x0][0x1b0], RZ ;  /* 0x00006c00080c7a24 */ /* 0x002fe200078e02ff */
[----:B------:R-:W-:Y:S01]  /*0cb0*/  LOP3.LUT P1, RZ, R2, 0x2, RZ, 0xc0, !PT ;  /* 0x0000000202ff7812 */ /* 0x000fe2000782c0ff */
[----:B------:R-:W-:Y:S02]  /*0cc0*/  IMAD R8, R8, c[0x0][0x1b8], RZ ;  /* 0x00006e0008087a24 */ /* 0x000fe400078e02ff */
[C---:B------:R-:W-:Y:S02]  /*0cd0*/  IMAD R12, R11.reuse, c[0x0][0x1b4], R12 ;  /* 0x00006d000b0c7a24 */ /* 0x040fe400078e020c */
[----:B------:R-:W-:Y:S02]  /*0ce0*/  IMAD R8, R11, c[0x0][0x1bc], R8 ;  /* 0x00006f000b087a24 */ /* 0x000fe400078e0208 */
[----:B------:R-:W-:Y:S01]  /*0cf0*/  IMAD.IADD R225, R223, 0x1, R12 ;  /* 0x00000001dfe17824 */ /* 0x000fe200078e020c */
[----:B------:R-:W-:Y:S01]  /*0d00*/  IADD3 R12, P0, R14, UR4, RZ ;  /* 0x000000040e0c7c10 */ /* 0x000fe2000ff1e0ff */
[----:B------:R-:W-:-:S02]  /*0d10*/  IMAD.SHL.U32 R4, R4, 0x20, RZ ;  /* 0x0000002004047824 */ /* 0x000fc400078e00ff */
[----:B------:R-:W-:Y:S01]  /*0d20*/  IMAD R5, R6, 0x8, R5 ;  /* 0x0000000806057824 */ /* 0x000fe200078e0205 */
[----:B------:R-:W-:Y:S01]  /*0d30*/  IADD3.X R13, R15, UR5, RZ, P0, !PT ;  /* 0x000000050f0d7c10 */ /* 0x000fe200087fe4ff */
[----:B---3--:R-:W-:Y:S01]  /*0d40*/  IMAD.WIDE.U32 R18, R10, UR17, R224 ;  /* 0x000000110a127c25 */ /* 0x008fe2000f8e00e0 */
[----:B------:R-:W-:Y:S01]  /*0d50*/  LOP3.LUT R120, R4, 0xffffff00, RZ, 0xc0, !PT ;  /* 0xffffff0004787812 */ /* 0x000fe200078ec0ff */
[----:B------:R-:W-:Y:S02]  /*0d60*/  ULDC.64 UR4, c[0x0][0x1a0] ;  /* 0x0000680000047ab9 */ /* 0x000fe40000000a00 */
[----:B------:R-:W-:Y:S01]  /*0d70*/  IMAD.IADD R7, R19, 0x1, R7 ;  /* 0x0000000113077824 */ /* 0x000fe200078e0207 */
[C---:B------:R-:W-:Y:S01]  /*0d80*/  LEA R20, P0, R18.reuse, c[0x0][0x168], 0x1 ;  /* 0x00005a0012147a11 */ /* 0x040fe200078008ff */
[----:B------:R1:W-:Y:S01]  /*0d90*/  LDGSTS.E.BYPASS.LTC128B.128 [R219+0x1800], [R12.64] ;  /* 0x018000000cdb7fae */ /* 0x0003e2000b901d54 */
[----:B------:R-:W-:Y:S01]  /*0da0*/  IMAD.IADD R218, R221, 0x1, R8 ;  /* 0x00000001ddda7824 */ /* 0x000fe200078e0208 */
[----:B------:R-:W-:Y:S01]  /*0db0*/  USHF.L.U32 UR19, UR4, 0x6, URZ ;  /* 0x0000000604137899 */ /* 0x000fe2000800063f */
[----:B------:R-:W-:Y:S01]  /*0dc0*/  LEA.HI.X R21, R18, c[0x0][0x16c], R7, 0x1, P0 ;  /* 0x00005b0012157a11 */ /* 0x000fe200000f0c07 */
[----:B------:R1:W-:Y:S01]  /*0dd0*/  LDGSTS.E.BYPASS.LTC128B.128 [R219+0x3800], [R12.64+0x40] ;  /* 0x038000400cdb7fae */ /* 0x0003e2000b901d54 */
[----:B------:R-:W-:Y:S01]  /*0de0*/  IMAD R7, R9, c[0x0][0x1a0], RZ ;  /* 0x0000680009077a24 */ /* 0x000fe200078e02ff */
[----:B----4-:R-:W-:Y:S01]  /*0df0*/  IADD3 R14, P0, R20, UR17, RZ ;  /* 0x00000011140e7c10 */ /* 0x010fe2000ff1e0ff */
[----:B------:R-:W-:Y:S01]  /*0e00*/  IMAD.SHL.U32 R9, R6, 0x8, RZ ;  /* 0x0000000806097824 */ /* 0x000fe200078e00ff */
[----:B------:R1:W-:Y:S01]  /*0e10*/  LDGSTS.E.BYPASS.LTC128B.128 [R219+0x5800], [R12.64+0x80] ;  /* 0x058000800cdb7fae */ /* 0x0003e2000b901d54 */
[----:B------:R-:W-:Y:S01]  /*0e20*/  IMAD R7, R10, c[0x0][0x1a4], R7 ;  /* 0x000069000a077a24 */ /* 0x000fe200078e0207 */
[----:B------:R-:W-:Y:S01]  /*0e30*/  IADD3.X R15, R21, UR16, RZ, P0, !PT ;  /* 0x00000010150f7c10 */ /* 0x000fe200087fe4ff */
[----:B------:R-:W-:Y:S01]  /*0e40*/  IMAD R4, R118, 0x200, R120 ;  /* 0x0000020076047824 */ /* 0x000fe200078e0278 */
[----:B------:R3:W-:Y:S01]  /*0e50*/  LDGSTS.E.BYPASS.LTC128B.128 [R219+0x6000], [R20.64] ;  /* 0x0600000014db7fae */ /* 0x0007e2000b901d54 */
[----:B------:R-:W-:Y:S01]  /*0e60*/  USHF.L.U64.HI UR18, UR4, UR18, UR5 ;  /* 0x0000001204127299 */ /* 0x000fe20008010205 */
[----:B------:R-:W-:-:S02]  /*0e70*/  IMAD.U32 R0, R5, 0x20, R0 ;  /* 0x0000002005007824 */ /* 0x000fc400078e0000 */
[----:B------:R3:W-:Y:S01]  /*0e80*/  LDGSTS.E.BYPASS.LTC128B.128 [R219+0x7000], [R20.64+0x40] ;  /* 0x0700004014db7fae */ /* 0x0007e2000b901d54 */
[----:B------:R-:W-:Y:S02]  /*0e90*/  IMAD R4, R121, 0x20, R4 ;  /* 0x0000002079047824 */ /* 0x000fe400078e0204 */
[C---:B------:R-:W-:Y:S01]  /*0ea0*/  IMAD.SHL.U32 R123, R0.reuse, 0x2, RZ ;  /* 0x00000002007b7824 */ /* 0x040fe200078e00ff */
[----:B------:R3:W-:Y:S01]  /*0eb0*/  LDGSTS.E.BYPASS.LTC128B.128 [R219+0x8000], [R20.64+0x80] ;  /* 0x0800008014db7fae */ /* 0x0007e2000b901d54 */
[----:B------:R-:W-:-:S03]  /*0ec0*/  LEA R216, R0, 0x6000, 0x1 ;  /* 0x0000600000d87811 */ /* 0x000fc600078e08ff */
[----:B------:R4:W-:Y:S04]  /*0ed0*/  LDGSTS.E.BYPASS.LTC128B.128 [R219+0x6800], [R14.64] ;  /* 0x068000000edb7fae */ /* 0x0009e8000b901d54 */
[----:B------:R4:W-:Y:S04]  /*0ee0*/  LDGSTS.E.BYPASS.LTC128B.128 [R219+0x7800], [R14.64+0x40] ;  /* 0x078000400edb7fae */ /* 0x0009e8000b901d54 */
[----:B------:R4:W-:Y:S01]  /*0ef0*/  LDGSTS.E.BYPASS.LTC128B.128 [R219+0x8800], [R14.64+0x80] ;  /* 0x088000800edb7fae */ /* 0x0009e2000b901d54 */
[----:B-1----:R-:W-:-:S03]  /*0f00*/  IMAD.WIDE.U32 R12, R10, c[0x0][0x1a0], RZ ;  /* 0x000068000a0c7a25 */ /* 0x002fc600078e00ff */
[----:B------:R-:W0:Y:S01]  /*0f10*/  LDGDEPBAR ;  /* 0x00000000000079af */ /* 0x000e220000000000 */
[----:B------:R-:W-:Y:S01]  /*0f20*/  IMAD.SHL.U32 R10, R2, 0x40, RZ ;  /* 0x00000040020a7824 */ /* 0x000fe200078e00ff */
[----:B------:R-:W-:Y:S01]  /*0f30*/  LEA R6, P0, R12, R220, 0x6 ;  /* 0x000000dc0c067211 */ /* 0x000fe200078030ff */
[----:B------:R-:W-:-:S03]  /*0f40*/  IMAD.IADD R7, R13, 0x1, R7 ;  /* 0x000000010d077824 */ /* 0x000fc600078e0207 */
[----:B------:R-:W-:Y:S02]  /*0f50*/  LOP3.LUT R10, R10, 0xc0, RZ, 0xc0, !PT ;  /* 0x000000c00a0a7812 */ /* 0x000fe400078ec0ff */
[----:B------:R-:W-:Y:S02]  /*0f60*/  LEA.HI.X R7, R12, R218, R7, 0x6, P0 ;  /* 0x000000da0c077211 */ /* 0x000fe400000f3407 */
[----:B------:R-:W-:Y:S02]  /*0f70*/  LOP3.LUT R9, R10, 0x8, R9, 0xf8, !PT ;  /* 0x000000080a097812 */ /* 0x000fe400078ef809 */
[----:B------:R-:W-:Y:S02]  /*0f80*/  SHF.R.U32.HI R119, RZ, 0x3, R10 ;  /* 0x00000003ff777819 */ /* 0x000fe4000001160a */
[----:B------:R-:W-:Y:S02]  /*0f90*/  LEA R8, P0, R6, c[0x0][0x170], 0x1 ;  /* 0x00005c0006087a11 */ /* 0x000fe400078008ff */
[----:B------:R-:W-:-:S02]  /*0fa0*/  LOP3.LUT R119, R9, R119, RZ, 0x3c, !PT ;  /* 0x0000007709777212 */ /* 0x000fc400078e3cff */
[----:B------:R-:W-:Y:S02]  /*0fb0*/  LEA.HI.X R9, R6, c[0x0][0x174], R7, 0x1, P0 ;  /* 0x00005d0006097a11 */ /* 0x000fe400000f0c07 */
[----:B------:R-:W-:Y:S01]  /*0fc0*/  IADD3 R6, P0, R8, UR19, RZ ;  /* 0x0000001308067c10 */ /* 0x000fe2000ff1e0ff */
[----:B------:R-:W-:Y:S01]  /*0fd0*/  IMAD.IADD R217, R119, 0x1, R4 ;  /* 0x0000000177d97824 */ /* 0x000fe200078e0204 */
[----:B------:R-:W-:-:S04]  /*0fe0*/  DEPBAR.LE SB0, 0x0 ;  /* 0x000080000000791a */ /* 0x000fc80000000000 */
[----:B------:R-:W-:Y:S01]  /*0ff0*/  BAR.SYNC.DEFER_BLOCKING 0x0 ;  /* 0x0000000000007b1d */ /* 0x000fe20000010000 */
[----:B------:R-:W-:Y:S01]  /*1000*/  IADD3.X R7, R9, UR18, RZ, P0, !PT ;  /* 0x0000001209077c10 */ /* 0x000fe200087fe4ff */
[----:B------:R-:W-:Y:S01]  /*1010*/  IMAD.SHL.U32 R217, R217, 0x2, RZ ;  /* 0x00000002d9d97824 */ /* 0x000fe200078e00ff */
[----:B------:R-:W-:Y:S01]  /*1020*/  LOP3.LUT P0, RZ, R16, 0x2, RZ, 0xc0, !PT ;  /* 0x0000000210ff7812 */ /* 0x000fe2000780c0ff */
[----:B------:R-:W-:-:S05]  /*1030*/  IMAD.MOV.U32 R16, RZ, RZ, 0x20 ;  /* 0x00000020ff107424 */ /* 0x000fca00078e00ff */
[C---:B------:R-:W-:Y:S02]  /*1040*/  SEL R2, R16.reuse, 0xffffffe0, !P0 ;  /* 0xffffffe010027807 */ /* 0x040fe40004000000 */
[----:B------:R-:W-:Y:S02]  /*1050*/  SEL R0, R16, 0xffffffe0, !P1 ;  /* 0xffffffe010007807 */ /* 0x000fe40004800000 */
[----:B------:R-:W-:Y:S01]  /*1060*/  ISETP.GE.AND P0, PT, R122, 0x41, PT ;  /* 0x000000417a00780c */ /* 0x000fe20003f06270 */
[----:B------:R-:W-:Y:S02]  /*1070*/  IMAD.IADD R214, R216, 0x1, R2 ;  /* 0x00000001d8d67824 */ /* 0x000fe400078e0202 */
[----:B------:R-:W-:Y:S02]  /*1080*/  IMAD.IADD R215, R217, 0x1, R0 ;  /* 0x00000001d9d77824 */ /* 0x000fe400078e0200 */
[----:B------:R-:W-:-:S04]  /*1090*/  IMAD R2, R121, 0x20, R120 ;  /* 0x0000002079027824 */ /* 0x000fc800078e0278 */
[----:B------:R-:W-:Y:S01]  /*10a0*/  IMAD.IADD R2, R119, 0x1, R2 ;  /* 0x0000000177027824 */ /* 0x000fe200078e0202 */
        /* <DEDUP_REMOVED lines=9> */
[----:B------:R-:W-:Y:S04]  /*1140*/  LDSM.16.M88.4 R84, [R123+0x6000] ;  /* 0x006000007b54783b */ /* 0x000fe80000000200 */
[----:B---3--:R-:W3:Y:S04]  /*1150*/  LDSM.16.M88.4 R20, [R217+0x1000] ;  /* 0x00100000d914783b */ /* 0x008ee80000000200 */
[----:B----4-:R-:W4:Y:S04]  /*1160*/  LDSM.16.M88.4 R12, [R123+0x6400] ;  /* 0x006400007b0c783b */ /* 0x010f280000000200 */
[----:B-1----:R-:W-:Y:S04]  /*1170*/  LDSM.16.M88.4 R8, [R123+0x6800] ;  /* 0x006800007b08783b */ /* 0x002fe80000000200 */
[----:B------:R-:W-:Y:S04]  /*1180*/  LDSM.16.M88.4 R80, [R123+0x6c00] ;  /* 0x006c00007b50783b */ /* 0x000fe80000000200 */
[----:B------:R-:W-:Y:S04]  /*1190*/  LDSM.16.M88.4 R72, [R214] ;  /* 0x00000000d648783b */ /* 0x000fe80000000200 */
[----:B-----5:R-:W1:Y:S04]  /*11a0*/  LDSM.16.M88.4 R4, [R217] ;  /* 0x00000000d904783b */ /* 0x020e680000000200 */
[----:B------:R-:W5:Y:S04]  /*11b0*/  LDSM.16.M88.4 R76, [R215+0x1000] ;  /* 0x00100000d74c783b */ /* 0x000f680000000200 */
[----:B------:R-:W2:Y:S04]  /*11c0*/  LDSM.16.M88.4 R68, [R214+0x400] ;  /* 0x00040000d644783b */ /* 0x000ea80000000200 */
[----:B------:R-:W2:Y:S04]  /*11d0*/  LDSM.16.M88.4 R64, [R214+0x800] ;  /* 0x00080000d640783b */ /* 0x000ea80000000200 */
[----:B------:R-:W2:Y:S04]  /*11e0*/  LDSM.16.M88.4 R60, [R214+0xc00] ;  /* 0x000c0000d63c783b */ /* 0x000ea80000000200 */
[----:B------:R-:W2:Y:S01]  /*11f0*/  LDSM.16.M88.4 R56, [R215] ;  /* 0x00000000d738783b */ /* 0x000ea20000000200 */
[C---:B---3--:R-:W-:Y:S03]  /*1200*/  HMMA.16816.F32 R48, R20.reuse, R84, RZ ;  /* 0x000000541430723c */ /* 0x048fe600000018ff */
[----:B------:R-:W-:Y:S04]  /*1210*/  LDSM.16.M88.4 R108, [R217+0x3000] ;  /* 0x00300000d96c783b */ /* 0x000fe80000000200 */
[----:B------:R-:W3:Y:S01]  /*1220*/  LDSM.16.M88.4 R104, [R123+0x7000] ;  /* 0x007000007b68783b */ /* 0x000ee20000000200 */
[C---:B------:R-:W-:Y:S03]  /*1230*/  HMMA.16816.F32 R44, R20.reuse, R86, RZ ;  /* 0x00000056142c723c */ /* 0x040fe600000018ff */
[----:B------:R-:W2:Y:S04]  /*1240*/  LDSM.16.M88.4 R96, [R123+0x7400] ;  /* 0x007400007b60783b */ /* 0x000ea80000000200 */
[----:B------:R-:W2:Y:S01]  /*1250*/  LDSM.16.M88.4 R92, [R123+0x7800] ;  /* 0x007800007b5c783b */ /* 0x000ea20000000200 */
[----:B----4-:R-:W-:Y:S03]  /*1260*/  HMMA.16816.F32 R32, R20, R12, RZ ;  /* 0x0000000c1420723c */ /* 0x010fe600000018ff */
[----:B------:R-:W4:Y:S04]  /*1270*/  LDSM.16.M88.4 R88, [R123+0x7c00] ;  /* 0x007c00007b58783b */ /* 0x000f280000000200 */
[----:B------:R-:W0:Y:S01]  /*1280*/  LDGDEPBAR ;  /* 0x00000000000079af */ /* 0x000e220000000000 */
[----:B-1----:R-:W-:Y:S08]  /*1290*/  HMMA.16816.F32 R100, R4, R84, RZ ;  /* 0x000000540464723c */ /* 0x002ff000000018ff */
[C---:B------:R-:W-:Y:S08]  /*12a0*/  HMMA.16816.F32 R40, R20.reuse, R8, RZ ;  /* 0x000000081428723c */ /* 0x040ff000000018ff */
[C---:B------:R-:W-:Y:S08]  /*12b0*/  HMMA.16816.F32 R16, R20.reuse, R14, RZ ;  /* 0x0000000e1410723c */ /* 0x040ff000000018ff */
[----:B------:R-:W-:Y:S08]  /*12c0*/  HMMA.16816.F32 R28, R20, R10, RZ ;  /* 0x0000000a141c723c */ /* 0x000ff000000018ff */
        /* <DEDUP_REMOVED lines=9> */
[----:B------:R-:W1:Y:S07]  /*1360*/  LDSM.16.M88.4 R80, [R217+0x2000] ;  /* 0x00200000d950783b */ /* 0x000e6e0000000200 */
[C---:B-----5:R-:W-:Y:S08]  /*1370*/  HMMA.16816.F32 R48, R76.reuse, R72, R48 ;  /* 0x000000484c30723c */ /* 0x060ff00000001830 */
[C---:B--2---:R-:W-:Y:S08]  /*1380*/  HMMA.16816.F32 R32, R76.reuse, R68, R32 ;  /* 0x000000444c20723c */ /* 0x044ff00000001820 */
        /* <DEDUP_REMOVED lines=12> */
[----:B------:R-:W2:Y:S07]  /*1450*/  LDSM.16.M88.4 R72, [R214+0x1000] ;  /* 0x00100000d648783b */ /* 0x000eae0000000200 */
[C---:B------:R-:W-:Y:S01]  /*1460*/  HMMA.16816.F32 R12, R56.reuse, R70, R12 ;  /* 0x00000046380c723c */ /* 0x040fe2000000180c */
[----:B------:R-:W5:Y:S07]  /*1470*/  LDSM.16.M88.4 R68, [R214+0x1400] ;  /* 0x00140000d644783b */ /* 0x000f6e0000000200 */
[C---:B------:R-:W-:Y:S01]  /*1480*/  HMMA.16816.F32 R8, R56.reuse, R66, R8 ;  /* 0x000000423808723c */ /* 0x040fe20000001808 */
[----:B------:R-:W1:Y:S07]  /*1490*/  LDSM.16.M88.4 R64, [R214+0x1800] ;  /* 0x00180000d640783b */ /* 0x000e6e0000000200 */
[----:B------:R-:W-:Y:S01]  /*14a0*/  HMMA.16816.F32 R4, R56, R62, R4 ;  /* 0x0000003e3804723c */ /* 0x000fe20000001804 */
[----:B------:R-:W1:Y:S04]  /*14b0*/  LDSM.16.M88.4 R60, [R214+0x1c00] ;  /* 0x001c0000d63c783b */ /* 0x000e680000000200 */
[----:B------:R-:W1:Y:S03]  /*14c0*/  LDSM.16.M88.4 R56, [R215+0x2000] ;  /* 0x00200000d738783b */ /* 0x000e660000000200 */
[C---:B---3--:R-:W-:Y:S08]  /*14d0*/  HMMA.16816.F32 R48, R108.reuse, R104, R48 ;  /* 0x000000686c30723c */ /* 0x048ff00000001830 */
[C---:B------:R-:W-:Y:S08]  /*14e0*/  HMMA.16816.F32 R32, R108.reuse, R96, R32 ;  /* 0x000000606c20723c */ /* 0x040ff00000001820 */
[C---:B------:R-:W-:Y:S08]  /*14f0*/  HMMA.16816.F32 R40, R108.reuse, R92, R40 ;  /* 0x0000005c6c28723c */ /* 0x040ff00000001828 */
[C---:B----4-:R-:W-:Y:S08]  /*1500*/  HMMA.16816.F32 R24, R108.reuse, R88, R24 ;  /* 0x000000586c18723c */ /* 0x050ff00000001818 */
[C---:B------:R-:W-:Y:S08]  /*1510*/  HMMA.16816.F32 R44, R108.reuse, R106, R44 ;  /* 0x0000006a6c2c723c */ /* 0x040ff0000000182c */
[C---:B------:R-:W-:Y:S08]  /*1520*/  HMMA.16816.F32 R16, R108.reuse, R98, R16 ;  /* 0x000000626c10723c */ /* 0x040ff00000001810 */
[C---:B------:R-:W-:Y:S08]  /*1530*/  HMMA.16816.F32 R28, R108.reuse, R94, R28 ;  /* 0x0000005e6c1c723c */ /* 0x040ff0000000181c */
[----:B------:R-:W-:Y:S01]  /*1540*/  HMMA.16816.F32 R20, R108, R90, R20 ;  /* 0x0000005a6c14723c */ /* 0x000fe20000001814 */
[----:B------:R-:W-:Y:S07]  /*1550*/  LDSM.16.M88.4 R108, [R217+0x5000] ;  /* 0x00500000d96c783b */ /* 0x000fee0000000200 */
[C---:B-1----:R-:W-:Y:S08]  /*1560*/  HMMA.16816.F32 R100, R80.reuse, R104, R100 ;  /* 0x000000685064723c */ /* 0x042ff00000001864 */
[C---:B------:R-:W-:Y:S01]  /*1570*/  HMMA.16816.F32 R84, R80.reuse, R106, R84 ;  /* 0x0000006a5054723c */ /* 0x040fe20000001854 */
[----:B------:R-:W1:Y:S07]  /*1580*/  LDSM.16.M88.4 R104, [R123+0x8000] ;  /* 0x008000007b68783b */ /* 0x000e6e0000000200 */
[C---:B------:R-:W-:Y:S08]  /*1590*/  HMMA.16816.F32 R112, R80.reuse, R96, R112 ;  /* 0x000000605070723c */ /* 0x040ff00000001870 */
[C---:B------:R-:W-:Y:S01]  /*15a0*/  HMMA.16816.F32 R12, R80.reuse, R98, R12 ;  /* 0x00000062500c723c */ /* 0x040fe2000000180c */
[----:B------:R-:W3:Y:S07]  /*15b0*/  LDSM.16.M88.4 R96, [R123+0x8400] ;  /* 0x008400007b60783b */ /* 0x000eee0000000200 */
[C---:B------:R-:W-:Y:S08]  /*15c0*/  HMMA.16816.F32 R52, R80.reuse, R92, R52 ;  /* 0x0000005c5034723c */ /* 0x040ff00000001834 */
[C---:B------:R-:W-:Y:S01]  /*15d0*/  HMMA.16816.F32 R8, R80.reuse, R94, R8 ;  /* 0x0000005e5008723c */ /* 0x040fe20000001808 */
[----:B------:R-:W4:Y:S07]  /*15e0*/  LDSM.16.M88.4 R92, [R123+0x8800] ;  /* 0x008800007b5c783b */ /* 0x000f2e0000000200 */
[C---:B------:R-:W-:Y:S08]  /*15f0*/  HMMA.16816.F32 R36, R80.reuse, R88, R36 ;  /* 0x000000585024723c */ /* 0x040ff00000001824 */
[----:B------:R-:W-:Y:S01]  /*1600*/  HMMA.16816.F32 R4, R80, R90, R4 ;  /* 0x0000005a5004723c */ /* 0x000fe20000001804 */
[----:B------:R-:W1:Y:S04]  /*1610*/  LDSM.16.M88.4 R88, [R123+0x8c00] ;  /* 0x008c00007b58783b */ /* 0x000e680000000200 */
[----:B------:R-:W1:Y:S03]  /*1620*/  LDSM.16.M88.4 R80, [R217+0x4000] ;  /* 0x00400000d950783b */ /* 0x000e660000000200 */
[C---:B--2---:R-:W-:Y:S08]  /*1630*/  HMMA.16816.F32 R48, R76.reuse, R72, R48 ;  /* 0x000000484c30723c */ /* 0x044ff00000001830 */
[C---:B------:R-:W-:Y:S08]  /*1640*/  HMMA.16816.F32 R44, R76.reuse, R74, R44 ;  /* 0x0000004a4c2c723c */ /* 0x040ff0000000182c */
[C---:B-----5:R-:W-:Y:S08]  /*1650*/  HMMA.16816.F32 R32, R76.reuse, R68, R32 ;  /* 0x000000444c20723c */ /* 0x060ff00000001820 */
        /* <DEDUP_REMOVED lines=8> */
[----:B------:R-:W2:Y:S07]  /*16e0*/  LDSM.16.M88.4 R72, [R214+0x2000] ;  /* 0x00200000d648783b */ /* 0x000eae0000000200 */
[C---:B------:R-:W-:Y:S08]  /*16f0*/  HMMA.16816.F32 R112, R56.reuse, R68, R112 ;  /* 0x000000443870723c */ /* 0x040ff00000001870 */
[C---:B------:R-:W-:Y:S01]  /*1700*/  HMMA.16816.F32 R12, R56.reuse, R70, R12 ;  /* 0x00000046380c723c */ /* 0x040fe2000000180c */
[----:B------:R-:W5:Y:S07]  /*1710*/  LDSM.16.M88.4 R68, [R214+0x2400] ;  /* 0x00240000d644783b */ /* 0x000f6e0000000200 */
[C---:B------:R-:W-:Y:S08]  /*1720*/  HMMA.16816.F32 R52, R56.reuse, R64, R52 ;  /* 0x000000403834723c */ /* 0x040ff00000001834 */
[C---:B------:R-:W-:Y:S01]  /*1730*/  HMMA.16816.F32 R8, R56.reuse, R66, R8 ;  /* 0x000000423808723c */ /* 0x040fe20000001808 */
[----:B------:R-:W2:Y:S07]  /*1740*/  LDSM.16.M88.4 R64, [R214+0x2800] ;  /* 0x00280000d640783b */ /* 0x000eae0000000200 */
[C---:B------:R-:W-:Y:S08]  /*1750*/  HMMA.16816.F32 R36, R56.reuse, R60, R36 ;  /* 0x0000003c3824723c */ /* 0x040ff00000001824 */
[----:B------:R-:W-:Y:S01]  /*1760*/  HMMA.16816.F32 R4, R56, R62, R4 ;  /* 0x0000003e3804723c */ /* 0x000fe20000001804 */
[----:B------:R-:W2:Y:S04]  /*1770*/  LDSM.16.M88.4 R60, [R214+0x2c00] ;  /* 0x002c0000d63c783b */ /* 0x000ea80000000200 */
[----:B------:R-:W2:Y:S01]  /*1780*/  LDSM.16.M88.4 R56, [R215+0x4000] ;  /* 0x00400000d738783b */ /* 0x000ea20000000200 */
[----:B------:R-:W-:-:S04]  /*1790*/  DEPBAR.LE SB0, 0x0 ;  /* 0x000080000000791a */ /* 0x000fc80000000000 */
[C---:B-1----:R-:W-:Y:S08]  /*17a0*/  HMMA.16816.F32 R48, R108.reuse, R104, R48 ;  /* 0x000000686c30723c */ /* 0x042ff00000001830 */
[C---:B------:R-:W-:Y:S08]  /*17b0*/  HMMA.16816.F32 R44, R108.reuse, R106, R44 ;  /* 0x0000006a6c2c723c */ /* 0x040ff0000000182c */
[C---:B---3--:R-:W-:Y:S08]  /*17c0*/  HMMA.16816.F32 R32, R108.reuse, R96, R32 ;  /* 0x000000606c20723c */ /* 0x048ff00000001820 */
[C---:B------:R-:W-:Y:S08]  /*17d0*/  HMMA.16816.F32 R16, R108.reuse, R98, R16 ;  /* 0x000000626c10723c */ /* 0x040ff00000001810 */
[C---:B----4-:R-:W-:Y:S08]  /*17e0*/  HMMA.16816.F32 R40, R108.reuse, R92, R40 ;  /* 0x0000005c6c28723c */ /* 0x050ff00000001828 */
        /* <DEDUP_REMOVED lines=11> */
[C---:B--2---:R-:W-:Y:S08]  /*18a0*/  HMMA.16816.F32 R48, R76.reuse, R72, R48 ;  /* 0x000000484c30723c */ /* 0x044ff00000001830 */
[C---:B------:R-:W-:Y:S08]  /*18b0*/  HMMA.16816.F32 R44, R76.reuse, R74, R44 ;  /* 0x0000004a4c2c723c */ /* 0x040ff0000000182c */
[C---:B-----5:R-:W-:Y:S08]  /*18c0*/  HMMA.16816.F32 R32, R76.reuse, R68, R32 ;  /* 0x000000444c20723c */ /* 0x060ff00000001820 */
        /* <DEDUP_REMOVED lines=15> */
[----:B------:R-:W-:Y:S01]  /*19c0*/  IADD3 R60, R3, -0x2, RZ ;  /* 0xfffffffe033c7810 */ /* 0x000fe20007ffe0ff */
[----:B------:R-:W-:-:S02]  /*19d0*/  USHF.L.U32 UR7, UR6, 0x5, URZ ;  /* 0x0000000506077899 */ /* 0x000fc4000800063f */
[----:B------:R-:W-:Y:S01]  /*19e0*/  UMOV UR5, 0x5 ;  /* 0x0000000500057882 */ /* 0x000fe20000000000 */
[----:B------:R-:W-:Y:S01]  /*19f0*/  SHF.R.S32.HI R56, RZ, 0x1f, R60 ;  /* 0x0000001fff387819 */ /* 0x000fe2000001143c */
[C---:B------:R-:W-:Y:S01]  /*1a00*/  IMAD R58, R60.reuse, UR16, RZ ;  /* 0x000000103c3a7c24 */ /* 0x040fe2000f8e02ff */
[----:B------:R-:W-:Y:S01]  /*1a10*/  ULDC UR4, c[0x0][0x19c] ;  /* 0x0000670000047ab9 */ /* 0x000fe20000000800 */
[----:B------:R-:W-:Y:S01]  /*1a20*/  IMAD.WIDE.U32 R60, R60, UR17, R224 ;  /* 0x000000113c3c7c25 */ /* 0x000fe2000f8e00e0 */
[----:B------:R-:W-:-:S03]  /*1a30*/  USHF.L.U64.HI UR4, UR6, UR5, UR4 ;  /* 0x0000000506047299 */ /* 0x000fc60008010204 */
[----:B------:R-:W-:Y:S01]  /*1a40*/  IMAD R58, R56, UR17, R58 ;  /* 0x00000011383a7c24 */ /* 0x000fe2000f8e023a */
[C---:B------:R-:W-:Y:S01]  /*1a50*/  LEA R62, P2, R60.reuse, c[0x0][0x168], 0x1 ;  /* 0x00005a003c3e7a11 */ /* 0x040fe200078408ff */
[----:B------:R-:W-:Y:S02]  /*1a60*/  IMAD.U32 R57, RZ, RZ, UR7 ;  /* 0x00000007ff397e24 */ /* 0x000fe4000f8e00ff */
[----:B------:R-:W-:Y:S02]  /*1a70*/  IMAD.IADD R58, R61, 0x1, R58 ;  /* 0x000000013d3a7824 */ /* 0x000fe400078e023a */
[----:B------:R-:W-:Y:S01]  /*1a80*/  IMAD.U32 R56, RZ, RZ, UR4 ;  /* 0x00000004ff387e24 */ /* 0x000fe2000f8e00ff */
[----:B------:R-:W-:Y:S02]  /*1a90*/  LEA R64, P1, R57, R62, 0x1 ;  /* 0x0000003e39407211 */ /* 0x000fe400078208ff */
        /* <DEDUP_REMOVED lines=12> */
.L_x_410:
[----:B------:R-:W-:Y:S01]  /*1b60*/  FMNMX.FTZ R56, R48, R49, !PT ;  /* 0x0000003130387209 */ /* 0x000fe20007810000 */
[----:B------:R-:W-:Y:S01]  /*1b70*/  IMAD R173, R117, 0x8, R118 ;  /* 0x0000000875ad7824 */ /* 0x000fe200078e0276 */
[----:B------:R-:W-:Y:S01]  /*1b80*/  FMNMX.FTZ R58, R50, R51, !PT ;  /* 0x00000033323a7209 */ /* 0x000fe20007810000 */
[----:B------:R-:W-:Y:S01]  /*1b90*/  IMAD.SHL.U32 R213, R2, 0x2, RZ ;  /* 0x0000000202d57824 */ /* 0x000fe200078e00ff */
[----:B------:R-:W-:Y:S01]  /*1ba0*/  FMNMX.FTZ R56, R44, R56, !PT ;  /* 0x000000382c387209 */ /* 0x000fe20007810000 */
[----:B------:R-:W-:Y:S01]  /*1bb0*/  UIADD3 UR12, UR23, -0x4498517b, URZ ;  /* 0xbb67ae85170c7890 */ /* 0x000fe2000fffe03f */
[----:B------:R-:W-:Y:S01]  /*1bc0*/  FMNMX.FTZ R58, R46, R58, !PT ;  /* 0x0000003a2e3a7209 */ /* 0x000fe20007810000 */
[----:B------:R-:W-:Y:S01]  /*1bd0*/  IMAD.WIDE.U32 R234, R169, -0x2daee0ad, RZ ;  /* 0xd2511f53a9ea7825 */ /* 0x000fe200078e00ff */
[----:B------:R-:W-:Y:S01]  /*1be0*/  FMNMX.FTZ R56, R45, R56, !PT ;  /* 0x000000382d387209 */ /* 0x000fe20007810000 */
[----:B------:R-:W-:Y:S01]  /*1bf0*/  UIADD3 UR13, UR22, -0x61c88647, URZ ;  /* 0x9e3779b9160d7890 */ /* 0x000fe2000fffe03f */
[----:B------:R-:W-:Y:S01]  /*1c00*/  FMNMX.FTZ R58, R47, R58, !PT ;  /* 0x0000003a2f3a7209 */ /* 0x000fe20007810000 */
[----:B------:R-:W-:Y:S01]  /*1c10*/  UIADD3 UR11, UR22, 0x3c6ef372, URZ ;  /* 0x3c6ef372160b7890 */ /* 0x000fe2000fffe03f */
[----:B------:R-:W-:Y:S01]  /*1c20*/  FMNMX.FTZ R56, R32, R56, !PT ;  /* 0x0000003820387209 */ /* 0x000fe20007810000 */
[----:B------:R-:W-:Y:S01]  /*1c30*/  UIADD3 UR10, UR23, 0x76cf5d0a, URZ ;  /* 0x76cf5d0a170a7890 */ /* 0x000fe2000fffe03f */
[----:B------:R-:W-:Y:S01]  /*1c40*/  FMNMX.FTZ R58, R34, R58, !PT ;  /* 0x0000003a223a7209 */ /* 0x000fe20007810000 */
[----:B------:R-:W-:Y:S01]  /*1c50*/  UIADD3 UR8, UR23, 0x32370b8f, URZ ;  /* 0x32370b8f17087890 */ /* 0x000fe2000fffe03f */
[----:B------:R-:W-:Y:S01]  /*1c60*/  FMNMX.FTZ R56, R33, R56, !PT ;  /* 0x0000003821387209 */ /* 0x000fe20007810000 */
[----:B------:R-:W-:Y:S01]  /*1c70*/  UIADD3 UR9, UR22, -0x255992d5, URZ ;  /* 0xdaa66d2b16097890 */ /* 0x000fe2000fffe03f */
[----:B------:R-:W-:Y:S01]  /*1c80*/  FMNMX.FTZ R58, R35, R58, !PT ;  /* 0x0000003a233a7209 */ /* 0x000fe20007810000 */
[----:B------:R-:W-:Y:S01]  /*1c90*/  UIADD3 UR7, UR22, 0x78dde6e4, URZ ;  /* 0x78dde6e416077890 */ /* 0x000fe2000fffe03f */
[----:B------:R-:W-:Y:S01]  /*1ca0*/  FMNMX.FTZ R56, R16, R56, !PT ;  /* 0x0000003810387209 */ /* 0x000fe20007810000 */
[----:B------:R-:W-:Y:S01]  /*1cb0*/  UIADD3 UR6, UR23, -0x126145ec, URZ ;  /* 0xed9eba1417067890 */ /* 0x000fe2000fffe03f */
[----:B------:R-:W-:Y:S01]  /*1cc0*/  FMNMX.FTZ R58, R18, R58, !PT ;  /* 0x0000003a123a7209 */ /* 0x000fe20007810000 */
[----:B------:R-:W-:Y:S01]  /*1cd0*/  UIADD3 UR4, UR23, -0x56f99767, URZ ;  /* 0xa906689917047890 */ /* 0x000fe2000fffe03f */
[----:B------:R-:W-:Y:S01]  /*1ce0*/  FMNMX.FTZ R56, R17, R56, !PT ;  /* 0x0000003811387209 */ /* 0x000fe20007810000 */
[----:B------:R-:W-:Y:S01]  /*1cf0*/  UIADD3 UR15, UR22, -0x4ab325aa, URZ ;  /* 0xb54cda56160f7890 */ /* 0x000fe2000fffe03f */
[----:B------:R-:W-:Y:S01]  /*1d00*/  FMNMX.FTZ R58, R19, R58, !PT ;  /* 0x0000003a133a7209 */ /* 0x000fe20007810000 */
[----:B------:R-:W-:Y:S01]  /*1d10*/  IMAD R194, R171, 0x10000, R171 ;  /* 0x00010000abc27824 */ /* 0x000fe200078e02ab */
[----:B------:R-:W-:Y:S01]  /*1d20*/  FMNMX.FTZ R56, R40, R56, !PT ;  /* 0x0000003828387209 */ /* 0x000fe20007810000 */
[----:B------:R-:W-:Y:S01]  /*1d30*/  UIADD3 UR5, UR22, 0x1715609d, URZ ;  /* 0x1715609d16057890 */ /* 0x000fe2000fffe03f */
[----:B------:R-:W-:Y:S01]  /*1d40*/  FMNMX.FTZ R58, R42, R58, !PT ;  /* 0x0000003a2a3a7209 */ /* 0x000fe20007810000 */
[----:B------:R-:W-:Y:S01]  /*1d50*/  IMAD.IADD R212, R0, 0x1, R213 ;  /* 0x0000000100d47824 */ /* 0x000fe200078e02d5 */
[----:B------:R-:W-:Y:S01]  /*1d60*/  FMNMX.FTZ R56, R41, R56, !PT ;  /* 0x0000003829387209 */ /* 0x000fe20007810000 */
[----:B------:R-:W-:Y:S01]  /*1d70*/  UIADD3 UR14, UR23, 0x646e171e, URZ ;  /* 0x646e171e170e7890 */ /* 0x000fe2000fffe03f */
        /* <DEDUP_REMOVED lines=19> */
[----:B------:R-:W-:Y:S01]  /*1eb0*/  IADD3 R172, R173, 0x4, RZ ;  /* 0x00000004adac7810 */ /* 0x000fe20007ffe0ff */
[----:B------:R-:W2:Y:S01]  /*1ec0*/  SHFL.BFLY PT, R57, R56, 0x2, 0x1f ;  /* 0x0c401f0038397f89 */ /* 0x000ea200000e0000 */
[----:B------:R-:W-:-:S02]  /*1ed0*/  LOP3.LUT R170, R116, UR22, RZ, 0x3c, !PT ;  /* 0x0000001674aa7c12 */ /* 0x000fc4000f8e3cff */
[----:B------:R-:W-:Y:S01]  /*1ee0*/  FMNMX.FTZ R2, R100, R101, !PT ;  /* 0x0000006564027209 */ /* 0x000fe20007810000 */
[----:B-1----:R-:W1:Y:S01]  /*1ef0*/  SHFL.BFLY PT, R62, R59, 0x2, 0x1f ;  /* 0x0c401f003b3e7f89 */ /* 0x002e6200000e0000 */
[----:B------:R-:W-:Y:S01]  /*1f00*/  IMAD.WIDE.U32 R232, R172, -0x326172a9, RZ ;  /* 0xcd9e8d57ace87825 */ /* 0x000fe200078e00ff */
[----:B------:R-:W-:Y:S02]  /*1f10*/  FMNMX.FTZ R167, R102, R103, !PT ;  /* 0x0000006766a77209 */ /* 0x000fe40007810000 */
[----:B------:R-:W-:Y:S02]  /*1f20*/  FMNMX.FTZ R2, R84, R2, !PT ;  /* 0x0000000254027209 */ /* 0x000fe40007810000 */
[----:B------:R-:W-:Y:S02]  /*1f30*/  LOP3.LUT R230, R233, R170, RZ, 0x3c, !PT ;  /* 0x000000aae9e67212 */ /* 0x000fe400078e3cff */
[----:B------:R-:W-:Y:S02]  /*1f40*/  LEA R233, R3, 0xfffffffe, 0x1 ;  /* 0xfffffffe03e97811 */ /* 0x000fe400078e08ff */
[----:B------:R-:W-:Y:S01]  /*1f50*/  FMNMX.FTZ R2, R85, R2, !PT ;  /* 0x0000000255027209 */ /* 0x000fe20007810000 */
[----:B------:R-:W-:Y:S01]  /*1f60*/  IMAD.WIDE.U32 R230, R230, -0x2daee0ad, RZ ;  /* 0xd2511f53e6e67825 */ /* 0x000fe200078e00ff */
[----:B------:R-:W-:-:S02]  /*1f70*/  LOP3.LUT R134, R235, UR23, R233, 0x96, !PT ;  /* 0x00000017eb867c12 */ /* 0x000fc4000f8e96e9 */
[----:B------:R-:W-:Y:S02]  /*1f80*/  FMNMX.FTZ R2, R112, R2, !PT ;  /* 0x0000000270027209 */ /* 0x000fe40007810000 */
[----:B------:R-:W-:Y:S01]  /*1f90*/  LOP3.LUT R228, R231, UR12, R234, 0x96, !PT ;  /* 0x0000000ce7e47c12 */ /* 0x000fe2000f8e96ea */
[----:B------:R-:W-:Y:S01]  /*1fa0*/  IMAD.WIDE.U32 R134, R134, -0x326172a9, RZ ;  /* 0xcd9e8d5786867825 */ /* 0x000fe200078e00ff */
[----:B------:R-:W-:Y:S02]  /*1fb0*/  FMNMX.FTZ R2, R113, R2, !PT ;  /* 0x0000000271027209 */ /* 0x000fe40007810000 */
[----:B--2---:R-:W-:Y:S01]  /*1fc0*/  FMNMX.FTZ R57, R56, R57, !PT ;  /* 0x0000003938397209 */ /* 0x004fe20007810000 */
[----:B------:R-:W-:Y:S01]  /*1fd0*/  IMAD.WIDE.U32 R228, R228, -0x326172a9, RZ ;  /* 0xcd9e8d57e4e47825 */ /* 0x000fe200078e00ff */
[----:B------:R-:W-:Y:S02]  /*1fe0*/  LOP3.LUT R56, R135, UR13, R232, 0x96, !PT ;  /* 0x0000000d87387c12 */ /* 0x000fe4000f8e96e8 */
[----:B-1----:R-:W-:Y:S01]  /*1ff0*/  FMNMX.FTZ R62, R59, R62, !PT ;  /* 0x0000003e3b3e7209 */ /* 0x002fe20007810000 */
[----:B------:R-:W1:Y:S01]  /*2000*/  SHFL.BFLY PT, R166, R57, 0x1, 0x1f ;  /* 0x0c201f0039a67f89 */ /* 0x000e6200000e0000 */
[----:B------:R-:W-:Y:S01]  /*2010*/  LOP3.LUT R60, R229, UR11, R134, 0x96, !PT ;  /* 0x0000000be53c7c12 */ /* 0x000fe2000f8e9686 */
[----:B------:R-:W-:Y:S01]  /*2020*/  IMAD.WIDE.U32 R64, R56, -0x2daee0ad, RZ ;  /* 0xd2511f5338407825 */ /* 0x000fe200078e00ff */
[----:B------:R-:W-:Y:S01]  /*2030*/  FMNMX.FTZ R2, R12, R2, !PT ;  /* 0x000000020c027209 */ /* 0x000fe20007810000 */
[----:B------:R-:W2:Y:S01]  /*2040*/  SHFL.BFLY PT, R165, R62, 0x1, 0x1f ;  /* 0x0c201f003ea57f89 */ /* 0x000ea200000e0000 */
[----:B------:R-:W-:Y:S01]  /*2050*/  FMNMX.FTZ R167, R86, R167, !PT ;  /* 0x000000a756a77209 */ /* 0x000fe20007810000 */
[----:B------:R-:W-:Y:S01]  /*2060*/  IMAD.WIDE.U32 R60, R60, -0x2daee0ad, RZ ;  /* 0xd2511f533c3c7825 */ /* 0x000fe200078e00ff */
[----:B------:R-:W-:-:S02]  /*2070*/  FMNMX.FTZ R2, R13, R2, !PT ;  /* 0x000000020d027209 */ /* 0x000fc40007810000 */
[----:B------:R-:W-:Y:S02]  /*2080*/  LOP3.LUT R56, R65, UR10, R230, 0x96, !PT ;  /* 0x0000000a41387c12 */ /* 0x000fe4000f8e96e6 */
[----:B------:R-:W-:Y:S02]  /*2090*/  LOP3.LUT R58, R61, UR8, R64, 0x96, !PT ;  /* 0x000000083d3a7c12 */ /* 0x000fe4000f8e9640 */
[----:B------:R-:W-:Y:S01]  /*20a0*/  FMNMX.FTZ R2, R52, R2, !PT ;  /* 0x0000000234027209 */ /* 0x000fe20007810000 */
[----:B------:R-:W-:Y:S01]  /*20b0*/  IMAD.WIDE.U32 R64, R56, -0x326172a9, RZ ;  /* 0xcd9e8d5738407825 */ /* 0x000fe200078e00ff */
[----:B------:R-:W-:Y:S02]  /*20c0*/  FMNMX.FTZ R167, R87, R167, !PT ;  /* 0x000000a757a77209 */ /* 0x000fe40007810000 */
[----:B------:R-:W-:Y:S01]  /*20d0*/  FMNMX.FTZ R2, R53, R2, !PT ;  /* 0x0000000235027209 */ /* 0x000fe20007810000 */
[----:B------:R-:W-:Y:S01]  /*20e0*/  IMAD.WIDE.U32 R58, R58, -0x326172a9, RZ ;  /* 0xcd9e8d573a3a7825 */ /* 0x000fe200078e00ff */
[----:B------:R-:W-:-:S02]  /*20f0*/  FMNMX.FTZ R167, R114, R167, !PT ;  /* 0x000000a772a77209 */ /* 0x000fc40007810000 */
[----:B------:R-:W-:Y:S02]  /*2100*/  FMNMX.FTZ R2, R8, R2, !PT ;  /* 0x0000000208027209 */ /* 0x000fe40007810000 */
[----:B------:R-:W-:Y:S02]  /*2110*/  LOP3.LUT R56, R59, UR7, R64, 0x96, !PT ;  /* 0x000000073b387c12 */ /* 0x000fe4000f8e9640 */
[----:B-1----:R-:W-:Y:S02]  /*2120*/  FMNMX.FTZ R166, R57, R166, !PT ;  /* 0x000000a639a67209 */ /* 0x002fe40007810000 */
[----:B------:R-:W-:Y:S02]  /*2130*/  LOP3.LUT R57, R65, UR9, R228, 0x96, !PT ;  /* 0x0000000941397c12 */ /* 0x000fe4000f8e96e4 */
[C---:B------:R-:W-:Y:S01]  /*2140*/  FSETP.NEU.FTZ.AND P1, PT, R166.reuse, -INF , PT ;  /* 0xff800000a600780b */ /* 0x040fe20003f3d000 */
[----:B------:R-:W-:Y:S01]  /*2150*/  FMUL.FTZ R207, R166, c[0x0][0x23c] ;  /* 0x00008f00a6cf7a20 */ /* 0x000fe20000410000 */
[----:B--2---:R-:W-:Y:S01]  /*2160*/  FMNMX.FTZ R165, R62, R165, !PT ;  /* 0x000000a53ea57209 */ /* 0x004fe20007810000 */
[----:B------:R-:W-:Y:S01]  /*2170*/  IMAD.WIDE.U32 R64, R57, -0x2daee0ad, RZ ;  /* 0xd2511f5339407825 */ /* 0x000fe200078e00ff */
[----:B------:R-:W-:-:S02]  /*2180*/  FMNMX.FTZ R2, R9, R2, !PT ;  /* 0x0000000209027209 */ /* 0x000fc40007810000 */
[----:B------:R-:W-:Y:S01]  /*2190*/  FSEL R207, R207, RZ, P1 ;  /* 0x000000ffcfcf7208 */ /* 0x000fe20000800000 */
[----:B------:R-:W-:Y:S01]  /*21a0*/  IMAD.WIDE.U32 R56, R56, -0x2daee0ad, RZ ;  /* 0xd2511f5338387825 */ /* 0x000fe200078e00ff */
[C---:B------:R-:W-:Y:S02]  /*21b0*/  FSETP.NEU.FTZ.AND P1, PT, R165.reuse, -INF , PT ;  /* 0xff800000a500780b */ /* 0x040fe40003f3d000 */
[----:B------:R-:W-:Y:S01]  /*21c0*/  FMNMX.FTZ R2, R36, R2, !PT ;  /* 0x0000000224027209 */ /* 0x000fe20007810000 */
[----:B------:R-:W-:Y:S01]  /*21d0*/  FMUL.FTZ R206, R165, c[0x0][0x23c] ;  /* 0x00008f00a5ce7a20 */ /* 0x000fe20000410000 */
[----:B------:R-:W-:Y:S01]  /*21e0*/  LOP3.LUT R60, R65, UR6, R60, 0x96, !PT ;  /* 0x00000006413c7c12 */ /* 0x000fe2000f8e963c */
[--C-:B------:R-:W-:Y:S01]  /*21f0*/  FFMA.FTZ R184, R48, c[0x0][0x23c], -R207.reuse ;  /* 0x00008f0030b87a23 */ /* 0x100fe200000108cf */
[----:B------:R-:W-:Y:S01]  /*2200*/  LOP3.LUT R48, R57, UR4, R64, 0x96, !PT ;  /* 0x0000000439307c12 */ /* 0x000fe2000f8e9640 */
[----:B------:R-:W-:Y:S01]  /*2210*/  FFMA.FTZ R183, R49, c[0x0][0x23c], -R207 ;  /* 0x00008f0031b77a23 */ /* 0x000fe200000108cf */
[----:B------:R-:W-:Y:S01]  /*2220*/  FMNMX.FTZ R167, R115, R167, !PT ;  /* 0x000000a773a77209 */ /* 0x000fe20007810000 */
[----:B------:R-:W-:Y:S01]  /*2230*/  IMAD.WIDE.U32 R60, R60, -0x326172a9, RZ ;  /* 0xcd9e8d573c3c7825 */ /* 0x000fe200078e00ff */
[----:B------:R-:W-:Y:S01]  /*2240*/  FSEL R206, R206, RZ, P1 ;  /* 0x000000ffcece7208 */ /* 0x000fe20000800000 */
[----:B------:R-:W-:Y:S01]  /*2250*/  MUFU.EX2 R184, R184 ;  /* 0x000000b800b87308 */ /* 0x000fe20000000800 */
[----:B------:R-:W-:Y:S01]  /*2260*/  FMNMX.FTZ R2, R37, R2, !PT ;  /* 0x0000000225027209 */ /* 0x000fe20007810000 */
[----:B------:R-:W-:Y:S01]  /*2270*/  IMAD.WIDE.U32 R64, R48, -0x326172a9, RZ ;  /* 0xcd9e8d5730407825 */ /* 0x000fe200078e00ff */
[----:B------:R-:W-:-:S02]  /*2280*/  FMNMX.FTZ R167, R14, R167, !PT ;  /* 0x000000a70ea77209 */ /* 0x000fc40007810000 */
[----:B------:R-:W-:Y:S01]  /*2290*/  FMNMX.FTZ R2, R4, R2, !PT ;  /* 0x0000000204027209 */ /* 0x000fe20007810000 */
[--C-:B------:R-:W-:Y:S01]  /*22a0*/  FFMA.FTZ R186, R50, c[0x0][0x23c], -R206.reuse ;  /* 0x00008f0032ba7a23 */ /* 0x100fe200000108ce */
[----:B------:R-:W-:Y:S01]  /*22b0*/  FMNMX.FTZ R167, R15, R167, !PT ;  /* 0x000000a70fa77209 */ /* 0x000fe20007810000 */
[----:B------:R-:W-:Y:S01]  /*22c0*/  FFMA.FTZ R185, R51, c[0x0][0x23c], -R206 ;  /* 0x00008f0033b97a23 */ /* 0x000fe200000108ce */
[----:B------:R-:W-:Y:S01]  /*22d0*/  LOP3.LUT R60, R65, UR15, R60, 0x96, !PT ;  /* 0x0000000f413c7c12 */ /* 0x000fe2000f8e963c */
[--C-:B------:R-:W-:Y:S01]  /*22e0*/  FFMA.FTZ R181, R44, c[0x0][0x23c], -R207.reuse ;  /* 0x00008f002cb57a23 */ /* 0x100fe200000108cf */
[----:B------:R-:W-:Y:S01]  /*22f0*/  FMNMX.FTZ R2, R5, R2, !PT ;  /* 0x0000000205027209 */ /* 0x000fe20007810000 */
[--C-:B------:R-:W-:Y:S01]  /*2300*/  FFMA.FTZ R180, R45, c[0x0][0x23c], -R207.reuse ;  /* 0x00008f002db47a23 */ /* 0x100fe200000108cf */
[----:B------:R-:W-:Y:S01]  /*2310*/  MUFU.EX2 R186, R186 ;  /* 0x000000ba00ba7308 */ /* 0x000fe20000000800 */
[----:B------:R-:W-:Y:S01]  /*2320*/  FMNMX.FTZ R167, R54, R167, !PT ;  /* 0x000000a736a77209 */ /* 0x000fe20007810000 */
[----:B------:R-:W-:Y:S01]  /*2330*/  FFMA.FTZ R179, R46, c[0x0][0x23c], -R206 ;  /* 0x00008f002eb37a23 */ /* 0x000fe200000108ce */
[----:B------:R-:W-:Y:S01]  /*2340*/  SHF.R.U32.HI R59, RZ, 0x10, R60 ;  /* 0x00000010ff3b7819 */ /* 0x000fe2000001163c */
[----:B------:R-:W1:Y:S01]  /*2350*/  SHFL.BFLY PT, R168, R2, 0x2, 0x1f ;  /* 0x0c401f0002a87f89 */ /* 0x000e6200000e0000 */
[----:B------:R-:W-:Y:S01]  /*2360*/  FMNMX.FTZ R167, R55, R167, !PT ;  /* 0x000000a737a77209 */ /* 0x000fe20007810000 */
[----:B------:R-:W-:Y:S01]  /*2370*/  FFMA.FTZ R182, R47, c[0x0][0x23c], -R206 ;  /* 0x00008f002fb67a23 */ /* 0x000fe200000108ce */
[----:B------:R-:W-:Y:S01]  /*2380*/  SHF.R.U32.HI R44, RZ, 0x18, R60 ;  /* 0x00000018ff2c7819 */ /* 0x000fe2000001163c */
[----:B------:R-:W2:Y:S01]  /*2390*/  MUFU.EX2 R185, R185 ;  /* 0x000000b900b97308 */ /* 0x000ea20000000800 */
[----:B------:R-:W-:Y:S01]  /*23a0*/  LOP3.LUT R46, R59, 0xff, RZ, 0xc0, !PT ;  /* 0x000000ff3b2e7812 */ /* 0x000fe200078ec0ff */
[--C-:B------:R-:W-:Y:S01]  /*23b0*/  FFMA.FTZ R164, R17, c[0x0][0x23c], -R207.reuse ;  /* 0x00008f0011a47a23 */ /* 0x100fe200000108cf */
[----:B------:R-:W-:Y:S01]  /*23c0*/  LOP3.LUT R49, R60, 0xffff, RZ, 0xc0, !PT ;  /* 0x0000ffff3c317812 */ /* 0x000fe200078ec0ff */
[--C-:B------:R-:W-:Y:S01]  /*23d0*/  FFMA.FTZ R174, R16, c[0x0][0x23c], -R207.reuse ;  /* 0x00008f0010ae7a23 */ /* 0x100fe200000108cf */
[----:B------:R-:W-:Y:S01]  /*23e0*/  LOP3.LUT R57, R64, 0xffff, RZ, 0xc0, !PT ;  /* 0x0000ffff40397812 */ /* 0x000fe200078ec0ff */
[--C-:B------:R-:W-:Y:S01]  /*23f0*/  FFMA.FTZ R178, R32, c[0x0][0x23c], -R207.reuse ;  /* 0x00008f0020b27a23 */ /* 0x100fe200000108cf */
[----:B------:R-:W-:Y:S01]  /*2400*/  FMNMX.FTZ R167, R10, R167, !PT ;  /* 0x000000a70aa77209 */ /* 0x000fe20007810000 */
[----:B------:R-:W3:Y:S01]  /*2410*/  MUFU.EX2 R183, R183 ;  /* 0x000000b700b77308 */ /* 0x000ee20000000800 */
[----:B------:R-:W-:Y:S01]  /*2420*/  PRMT R44, R46, 0x5410, R44 ;  /* 0x000054102e2c7816 */ /* 0x000fe2000000002c */
[----:B------:R-:W-:Y:S01]  /*2430*/  FFMA.FTZ R177, R33, c[0x0][0x23c], -R207 ;  /* 0x00008f0021b17a23 */ /* 0x000fe200000108cf */
[----:B------:R-:W-:Y:S01]  /*2440*/  LOP3.LUT R45, R60, 0xff, RZ, 0xc0, !PT ;  /* 0x000000ff3c2d7812 */ /* 0x000fe200078ec0ff */
[--C-:B------:R-:W-:Y:S01]  /*2450*/  FFMA.FTZ R176, R34, c[0x0][0x23c], -R206.reuse ;  /* 0x00008f0022b07a23 */ /* 0x100fe200000108ce */
[----:B------:R-:W-:Y:S01]  /*2460*/  SHF.R.U32.HI R49, RZ, 0x8, R49 ;  /* 0x00000008ff317819 */ /* 0x000fe20000011631 */
[--C-:B------:R-:W-:Y:S01]  /*2470*/  HSET2.LE.AND R44, R44, R194.reuse, PT ;  /* 0x000000c22c2c7233 */ /* 0x100fe20003803000 */
[----:B------:R-:W-:Y:S01]  /*2480*/  LOP3.LUT R130, R64, 0xff, RZ, 0xc0, !PT ;  /* 0x000000ff40827812 */ /* 0x000fe200078ec0ff */
[----:B------:R-:W-:Y:S01]  /*2490*/  MUFU.EX2 R181, R181 ;  /* 0x000000b500b57308 */ /* 0x000fe20000000800 */
[----:B------:R-:W-:Y:S01]  /*24a0*/  SHF.R.U32.HI R57, RZ, 0x8, R57 ;  /* 0x00000008ff397819 */ /* 0x000fe20000011639 */
[--C-:B------:R-:W-:Y:S01]  /*24b0*/  FFMA.FTZ R175, R35, c[0x0][0x23c], -R206.reuse ;  /* 0x00008f0023af7a23 */ /* 0x100fe200000108ce */
[----:B------:R-:W-:Y:S01]  /*24c0*/  FMNMX.FTZ R167, R11, R167, !PT ;  /* 0x000000a70ba77209 */ /* 0x000fe20007810000 */
[----:B------:R-:W-:Y:S01]  /*24d0*/  FFMA.FTZ R18, R18, c[0x0][0x23c], -R206 ;  /* 0x00008f0012127a23 */ /* 0x000fe200000108ce */
[----:B------:R-:W-:Y:S01]  /*24e0*/  SHF.R.U32.HI R48, RZ, 0x10, R64 ;  /* 0x00000010ff307819 */ /* 0x000fe20000011640 */
[----:B------:R-:W-:Y:S01]  /*24f0*/  FFMA.FTZ R41, R41, c[0x0][0x23c], -R207 ;  /* 0x00008f0029297a23 */ /* 0x000fe200000108cf */
[----:B------:R-:W-:Y:S01]  /*2500*/  PRMT R45, R45, 0x5410, R49 ;  /* 0x000054102d2d7816 */ /* 0x000fe20000000031 */
[----:B------:R-:W4:Y:S01]  /*2510*/  MUFU.EX2 R180, R180 ;  /* 0x000000b400b47308 */ /* 0x000f220000000800 */
[----:B------:R-:W-:Y:S01]  /*2520*/  PRMT R130, R130, 0x5410, R57 ;  /* 0x0000541082827816 */ /* 0x000fe20000000039 */
[----:B------:R-:W-:Y:S01]  /*2530*/  FFMA.FTZ R23, R23, c[0x0][0x23c], -R206 ;  /* 0x00008f0017177a23 */ /* 0x000fe200000108ce */
[----:B--2---:R-:W-:Y:S01]  /*2540*/  F2FP.PACK_AB R129, R185, R186 ;  /* 0x000000bab981723e */ /* 0x004fe200000000ff */
[--C-:B------:R-:W-:Y:S01]  /*2550*/  HSET2.LE.AND R45, R45, R194.reuse, PT ;  /* 0x000000c22d2d7233 */ /* 0x100fe20003803000 */
[----:B------:R-:W-:Y:S01]  /*2560*/  FMNMX.FTZ R167, R38, R167, !PT ;  /* 0x000000a726a77209 */ /* 0x000fe20007810000 */
[----:B------:R-:W-:Y:S01]  /*2570*/  HSET2.LE.AND R130, R130, R194, PT ;  /* 0x000000c282827233 */ /* 0x000fe20003803000 */
[----:B------:R-:W-:Y:S01]  /*2580*/  SHF.R.U32.HI R131, RZ, 0x18, R64 ;  /* 0x00000018ff837819 */ /* 0x000fe20000011640 */
[----:B------:R-:W2:Y:S01]  /*2590*/  MUFU.EX2 R179, R179 ;  /* 0x000000b300b37308 */ /* 0x000ea20000000800 */
[----:B------:R-:W-:Y:S01]  /*25a0*/  LOP3.LUT R48, R48, 0xff, RZ, 0xc0, !PT ;  /* 0x000000ff30307812 */ /* 0x000fe200078ec0ff */
[----:B------:R-:W-:Y:S01]  /*25b0*/  LDSM.16.MT88.4 R64, [R212+0xb000] ;  /* 0x00b00000d440783b */ /* 0x000fe20000004200 */
[----:B------:R-:W-:Y:S01]  /*25c0*/  LOP3.LUT R129, R44, R129, RZ, 0xc0, !PT ;  /* 0x000000812c817212 */ /* 0x000fe200078ec0ff */
[----:B------:R-:W-:Y:S01]  /*25d0*/  FADD.FTZ R185, R186, R185 ;  /* 0x000000b9bab97221 */ /* 0x000fe20000010000 */
[----:B------:R-:W-:-:S02]  /*25e0*/  FMNMX.FTZ R167, R39, R167, !PT ;  /* 0x000000a727a77209 */ /* 0x000fc40007810000 */
[----:B---3--:R-:W-:Y:S01]  /*25f0*/  F2FP.PACK_AB R128, R183, R184 ;  /* 0x000000b8b780723e */ /* 0x008fe200000000ff */
[----:B------:R-:W3:Y:S01]  /*2600*/  MUFU.EX2 R182, R182 ;  /* 0x000000b600b67308 */ /* 0x000ee20000000800 */
[----:B------:R-:W-:Y:S01]  /*2610*/  LOP3.LUT R44, R61, UR5, R58, 0x96, !PT ;  /* 0x000000053d2c7c12 */ /* 0x000fe2000f8e963a */
[----:B------:R-:W-:Y:S01]  /*2620*/  FADD.FTZ R183, R184, R183 ;  /* 0x000000b7b8b77221 */ /* 0x000fe20000010000 */
[----:B------:R-:W-:Y:S01]  /*2630*/  PRMT R131, R48, 0x5410, R131 ;  /* 0x0000541030837816 */ /* 0x000fe20000000083 */
[----:B------:R-:W-:Y:S01]  /*2640*/  LDSM.16.MT88.4 R60, [R213+0x9400] ;  /* 0x00940000d53c783b */ /* 0x000fe20000004200 */
[----:B----4-:R-:W-:Y:S01]  /*2650*/  F2FP.PACK_AB R0, R180, R181 ;  /* 0x000000b5b400723e */ /* 0x010fe200000000ff */
[----:B------:R-:W-:Y:S01]  /*2660*/  FADD.FTZ R183, R181, R183 ;  /* 0x000000b7b5b77221 */ /* 0x000fe20000010000 */
[----:B------:R-:W-:Y:S01]  /*2670*/  FMNMX.FTZ R167, R6, R167, !PT ;  /* 0x000000a706a77209 */ /* 0x000fe20007810000 */
[----:B------:R-:W-:Y:S01]  /*2680*/  HSET2.LE.AND R131, R131, R194, PT ;  /* 0x000000c283837233 */ /* 0x000fe20003803000 */
[----:B------:R-:W-:Y:S01]  /*2690*/  LOP3.LUT R128, R45, R128, RZ, 0xc0, !PT ;  /* 0x000000802d807212 */ /* 0x000fe200078ec0ff */
[----:B------:R-:W-:Y:S01]  /*26a0*/  IMAD.WIDE.U32 R44, R44, -0x2daee0ad, RZ ;  /* 0xd2511f532c2c7825 */ /* 0x000fe200078e00ff */
[----:B------:R-:W-:Y:S01]  /*26b0*/  LOP3.LUT R130, R130, R0, RZ, 0xc0, !PT ;  /* 0x0000000082827212 */ /* 0x000fe200078ec0ff */
[----:B------:R-:W-:Y:S01]  /*26c0*/  MUFU.EX2 R174, R174 ;  /* 0x000000ae00ae7308 */ /* 0x000fe20000000800 */
[----:B-1----:R-:W-:Y:S01]  /*26d0*/  FMNMX.FTZ R168, R2, R168, !PT ;  /* 0x000000a802a87209 */ /* 0x002fe20007810000 */
[----:B------:R-:W-:Y:S01]  /*26e0*/  LDSM.16.MT88.4 R48, [R212+0x9400] ;  /* 0x00940000d430783b */ /* 0x000fe20000004200 */
[----:B------:R-:W-:Y:S01]  /*26f0*/  FMNMX.FTZ R167, R7, R167, !PT ;  /* 0x000000a707a77209 */ /* 0x000fe20007810000 */
[----:B--2---:R-:W-:Y:S01]  /*2700*/  FADD.FTZ R185, R179, R185 ;  /* 0x000000b9b3b97221 */ /* 0x004fe20000010000 */
[----:B---3--:R-:W-:Y:S01]  /*2710*/  F2FP.PACK_AB R0, R182, R179 ;  /* 0x000000b3b600723e */ /* 0x008fe200000000ff */
[----:B------:R-:W-:Y:S01]  /*2720*/  FADD.FTZ R183, R180, R183 ;  /* 0x000000b7b4b77221 */ /* 0x000fe20000010000 */
[----:B------:R-:W-:Y:S01]  /*2730*/  LOP3.LUT R17, R45, UR14, R56, 0x96, !PT ;  /* 0x0000000e2d117c12 */ /* 0x000fe2000f8e9638 */
[----:B------:R-:W1:Y:S01]  /*2740*/  MUFU.EX2 R164, R164 ;  /* 0x000000a400a47308 */ /* 0x000e620000000800 */
[----:B------:R-:W-:Y:S01]  /*2750*/  LOP3.LUT R131, R131, R0, RZ, 0xc0, !PT ;  /* 0x0000000083837212 */ /* 0x000fe200078ec0ff */
[----:B------:R-:W2:Y:S01]  /*2760*/  SHFL.BFLY PT, R56, R168, 0x1, 0x1f ;  /* 0x0c201f00a8387f89 */ /* 0x000ea200000e0000 */
[----:B------:R-:W-:Y:S01]  /*2770*/  LOP3.LUT R210, R227, R170, RZ, 0x3c, !PT ;  /* 0x000000aae3d27212 */ /* 0x000fe200078e3cff */
[----:B------:R-:W-:Y:S01]  /*2780*/  FADD.FTZ R185, R182, R185 ;  /* 0x000000b9b6b97221 */ /* 0x000fe20000010000 */
[----:B------:R-:W-:Y:S01]  /*2790*/  LOP3.LUT R133, R135, UR13, R226, 0x96, !PT ;  /* 0x0000000d87857c12 */ /* 0x000fe2000f8e96e2 */
[----:B------:R-:W3:Y:S01]  /*27a0*/  SHFL.BFLY PT, R0, R167, 0x2, 0x1f ;  /* 0x0c401f00a7007f89 */ /* 0x000ee200000e0000 */
[--C-:B------:R-:W-:Y:S01]  /*27b0*/  SHF.R.U32.HI R71, RZ, 0x10, R44.reuse ;  /* 0x00000010ff477819 */ /* 0x100fe2000001162c */
[----:B------:R-:W-:Y:S01]  /*27c0*/  IMAD.WIDE.U32 R210, R210, -0x2daee0ad, RZ ;  /* 0xd2511f53d2d27825 */ /* 0x000fe200078e00ff */
[----:B------:R-:W-:Y:S01]  /*27d0*/  LOP3.LUT R32, R44, 0xffff, RZ, 0xc0, !PT ;  /* 0x0000ffff2c207812 */ /* 0x000fe200078ec0ff */
[----:B------:R-:W-:Y:S01]  /*27e0*/  MUFU.EX2 R178, R178 ;  /* 0x000000b200b27308 */ /* 0x000fe20000000800 */
[----:B------:R-:W-:Y:S01]  /*27f0*/  SHF.R.U32.HI R16, RZ, 0x18, R44 ;  /* 0x00000018ff107819 */ /* 0x000fe2000001162c */
[----:B------:R-:W-:Y:S01]  /*2800*/  IMAD.WIDE.U32 R136, R133, -0x2daee0ad, RZ ;  /* 0xd2511f5385887825 */ /* 0x000fe200078e00ff */
[----:B------:R-:W-:Y:S01]  /*2810*/  LOP3.LUT R208, R211, UR12, R234, 0x96, !PT ;  /* 0x0000000cd3d07c12 */ /* 0x000fe2000f8e96ea */
[----:B------:R-:W-:Y:S01]  /*2820*/  HMMA.16816.F32 R156, R128, R148, RZ ;  /* 0x00000094809c723c */ /* 0x000fe200000018ff */
[----:B------:R-:W-:-:S02]  /*2830*/  LOP3.LUT R71, R71, 0xff, RZ, 0xc0, !PT ;  /* 0x000000ff47477812 */ /* 0x000fc400078ec0ff */
[----:B------:R-:W-:Y:S01]  /*2840*/  LOP3.LUT R133, R137, UR10, R210, 0x96, !PT ;  /* 0x0000000a89857c12 */ /* 0x000fe2000f8e96d2 */
[----:B------:R-:W-:Y:S01]  /*2850*/  IMAD.WIDE.U32 R208, R208, -0x326172a9, RZ ;  /* 0xcd9e8d57d0d07825 */ /* 0x000fe200078e00ff */
[----:B------:R-:W-:Y:S01]  /*2860*/  MUFU.EX2 R177, R177 ;  /* 0x000000b100b17308 */ /* 0x000fe20000000800 */
[----:B------:R-:W-:Y:S02]  /*2870*/  LOP3.LUT R70, R44, 0xff, RZ, 0xc0, !PT ;  /* 0x000000ff2c467812 */ /* 0x000fe400078ec0ff */
[----:B------:R-:W-:Y:S01]  /*2880*/  SHF.R.U32.HI R32, RZ, 0x8, R32 ;  /* 0x00000008ff207819 */ /* 0x000fe20000011620 */
[----:B------:R-:W-:Y:S01]  /*2890*/  LDSM.16.MT88.4 R44, [R213+0xa400] ;  /* 0x00a40000d52c783b */ /* 0x000fe20000004200 */
[----:B------:R-:W-:Y:S01]  /*28a0*/  LOP3.LUT R134, R209, UR11, R134, 0x96, !PT ;  /* 0x0000000bd1867c12 */ /* 0x000fe2000f8e9686 */
[----:B------:R-:W-:Y:S01]  /*28b0*/  HMMA.16816.F32 R72, R128, R80, RZ ;  /* 0x000000508048723c */ /* 0x000fe200000018ff */
[----:B--2---:R-:W-:Y:S01]  /*28c0*/  FMNMX.FTZ R168, R168, R56, !PT ;  /* 0x00000038a8a87209 */ /* 0x004fe20007810000 */
[----:B------:R-:W-:Y:S01]  /*28d0*/  MUFU.EX2 R176, R176 ;  /* 0x000000b000b07308 */ /* 0x000fe20000000800 */
[----:B------:R-:W-:Y:S01]  /*28e0*/  PRMT R71, R71, 0x5410, R16 ;  /* 0x0000541047477816 */ /* 0x000fe20000000010 */
[----:B------:R-:W-:Y:S01]  /*28f0*/  IMAD.WIDE.U32 R134, R134, -0x2daee0ad, RZ ;  /* 0xd2511f5386867825 */ /* 0x000fe200078e00ff */
[----:B---3--:R-:W-:-:S02]  /*2900*/  FMNMX.FTZ R167, R167, R0, !PT ;  /* 0x00000000a7a77209 */ /* 0x008fc40007810000 */
[C---:B------:R-:W-:Y:S01]  /*2910*/  FSETP.NEU.FTZ.AND P1, PT, R168.reuse, -INF , PT ;  /* 0xff800000a800780b */ /* 0x040fe20003f3d000 */
[----:B------:R-:W-:Y:S01]  /*2920*/  FMUL.FTZ R203, R168, c[0x0][0x23c] ;  /* 0x00008f00a8cb7a20 */ /* 0x000fe20000410000 */
[----:B------:R-:W-:Y:S01]  /*2930*/  LOP3.LUT R16, R17, 0xffff, RZ, 0xc0, !PT ;  /* 0x0000ffff11107812 */ /* 0x000fe200078ec0ff */
[----:B------:R-:W2:Y:S01]  /*2940*/  SHFL.BFLY PT, R132, R167, 0x1, 0x1f ;  /* 0x0c201f00a7847f89 */ /* 0x000ea200000e0000 */
[----:B------:R-:W-:Y:S01]  /*2950*/  FFMA.FTZ R0, R19, c[0x0][0x23c], -R206 ;  /* 0x00008f0013007a23 */ /* 0x000fe200000108ce */
[----:B------:R-:W-:Y:S01]  /*2960*/  MUFU.EX2 R2, R18 ;  /* 0x0000001200027308 */ /* 0x000fe20000000800 */
[----:B------:R-:W-:Y:S01]  /*2970*/  FSEL R203, R203, RZ, P1 ;  /* 0x000000ffcbcb7208 */ /* 0x000fe20000800000 */
[--C-:B------:R-:W-:Y:S01]  /*2980*/  HSET2.LE.AND R71, R71, R194.reuse, PT ;  /* 0x000000c247477233 */ /* 0x100fe20003803000 */
[----:B------:R-:W-:Y:S01]  /*2990*/  SHF.R.U32.HI R69, RZ, 0x10, R17 ;  /* 0x00000010ff457819 */ /* 0x000fe20000011611 */
[C---:B------:R-:W-:Y:S01]  /*29a0*/  HMMA.16816.F32 R88, R128.reuse, R96, RZ ;  /* 0x000000608058723c */ /* 0x040fe200000018ff */
[----:B------:R-:W-:Y:S01]  /*29b0*/  PRMT R70, R70, 0x5410, R32 ;  /* 0x0000541046467816 */ /* 0x000fe20000000020 */
[--C-:B------:R-:W-:Y:S01]  /*29c0*/  FFMA.FTZ R187, R100, c[0x0][0x23c], -R203.reuse ;  /* 0x00008f0064bb7a23 */ /* 0x100fe200000108cb */
[----:B------:R-:W-:Y:S01]  /*29d0*/  LOP3.LUT R100, R135, UR8, R136, 0x96, !PT ;  /* 0x0000000887647c12 */ /* 0x000fe2000f8e9688 */
[----:B------:R-:W3:Y:S01]  /*29e0*/  MUFU.EX2 R0, R0 ;  /* 0x0000000000007308 */ /* 0x000ee20000000800 */
[----:B------:R-:W-:Y:S01]  /*29f0*/  FFMA.FTZ R188, R101, c[0x0][0x23c], -R203 ;  /* 0x00008f0065bc7a23 */ /* 0x000fe200000108cb */
[----:B------:R-:W-:Y:S01]  /*2a00*/  LOP3.LUT R68, R17, 0xff, RZ, 0xc0, !PT ;  /* 0x000000ff11447812 */ /* 0x000fe200078ec0ff */
[----:B------:R-:W-:Y:S01]  /*2a10*/  IMAD.WIDE.U32 R136, R133, -0x326172a9, RZ ;  /* 0xcd9e8d5785887825 */ /* 0x000fe200078e00ff */
[----:B------:R-:W-:Y:S01]  /*2a20*/  SHF.R.U32.HI R16, RZ, 0x8, R16 ;  /* 0x00000008ff107819 */ /* 0x000fe20000011610 */
[--C-:B------:R-:W-:Y:S01]  /*2a30*/  HSET2.LE.AND R70, R70, R194.reuse, PT ;  /* 0x000000c246467233 */ /* 0x100fe20003803000 */
[----:B------:R-:W-:Y:S01]  /*2a40*/  SHF.R.U32.HI R17, RZ, 0x18, R17 ;  /* 0x00000018ff117819 */ /* 0x000fe20000011611 */
[----:B------:R-:W-:Y:S01]  /*2a50*/  IMAD.WIDE.U32 R100, R100, -0x326172a9, RZ ;  /* 0xcd9e8d5764647825 */ /* 0x000fe200078e00ff */
[----:B------:R-:W4:Y:S01]  /*2a60*/  MUFU.EX2 R175, R175 ;  /* 0x000000af00af7308 */ /* 0x000f220000000800 */
[----:B------:R-:W-:Y:S01]  /*2a70*/  LOP3.LUT R133, R137, UR9, R208, 0x96, !PT ;  /* 0x0000000989857c12 */ /* 0x000fe2000f8e96d0 */
[----:B------:R-:W5:Y:S01]  /*2a80*/  LDSM.16.MT88.4 R32, [R212+0xa400] ;  /* 0x00a40000d420783b */ /* 0x000f620000004200 */
[----:B------:R-:W-:Y:S01]  /*2a90*/  LOP3.LUT R69, R69, 0xff, RZ, 0xc0, !PT ;  /* 0x000000ff45457812 */ /* 0x000fe200078ec0ff */
[----:B------:R-:W-:Y:S01]  /*2aa0*/  FFMA.FTZ R189, R84, c[0x0][0x23c], -R203 ;  /* 0x00008f0054bd7a23 */ /* 0x000fe200000108cb */
[----:B------:R-:W-:Y:S01]  /*2ab0*/  LOP3.LUT R136, R101, UR7, R136, 0x96, !PT ;  /* 0x0000000765887c12 */ /* 0x000fe2000f8e9688 */
[----:B------:R-:W-:Y:S01]  /*2ac0*/  IMAD.WIDE.U32 R138, R133, -0x2daee0ad, RZ ;  /* 0xd2511f53858a7825 */ /* 0x000fe200078e00ff */
[----:B------:R-:W-:Y:S01]  /*2ad0*/  PRMT R68, R68, 0x5410, R16 ;  /* 0x0000541044447816 */ /* 0x000fe20000000010 */
[----:B------:R-:W-:Y:S01]  /*2ae0*/  MUFU.EX2 R187, R187 ;  /* 0x000000bb00bb7308 */ /* 0x000fe20000000800 */
[----:B--2---:R-:W-:Y:S01]  /*2af0*/  FMNMX.FTZ R167, R167, R132, !PT ;  /* 0x00000084a7a77209 */ /* 0x004fe20007810000 */
[----:B------:R-:W-:Y:S01]  /*2b00*/  IMAD.WIDE.U32 R136, R136, -0x2daee0ad, RZ ;  /* 0xd2511f5388887825 */ /* 0x000fe200078e00ff */
[----:B-1----:R-:W-:Y:S01]  /*2b10*/  F2FP.PACK_AB R16, R164, R174 ;  /* 0x000000aea410723e */ /* 0x002fe200000000ff */
[--C-:B------:R-:W-:Y:S01]  /*2b20*/  HSET2.LE.AND R68, R68, R194.reuse, PT ;  /* 0x000000c244447233 */ /* 0x100fe20003803000 */
[----:B------:R-:W-:Y:S01]  /*2b30*/  PRMT R69, R69, 0x5410, R17 ;  /* 0x0000541045457816 */ /* 0x000fe20000000011 */
[----:B------:R-:W-:Y:S01]  /*2b40*/  FMUL.FTZ R205, R167, c[0x0][0x23c] ;  /* 0x00008f00a7cd7a20 */ /* 0x000fe20000410000 */
[----:B------:R-:W-:Y:S01]  /*2b50*/  LOP3.LUT R70, R70, R16, RZ, 0xc0, !PT ;  /* 0x0000001046467212 */ /* 0x000fe200078ec0ff */
[--C-:B------:R-:W-:Y:S01]  /*2b60*/  FFMA.FTZ R190, R85, c[0x0][0x23c], -R203.reuse ;  /* 0x00008f0055be7a23 */ /* 0x100fe200000108cb */
[----:B---3--:R-:W-:Y:S01]  /*2b70*/  F2FP.PACK_AB R17, R0, R2 ;  /* 0x000000020011723e */ /* 0x008fe200000000ff */
[--C-:B------:R-:W-:Y:S01]  /*2b80*/  HSET2.LE.AND R69, R69, R194.reuse, PT ;  /* 0x000000c245457233 */ /* 0x100fe20003803000 */
[----:B------:R-:W-:Y:S01]  /*2b90*/  F2FP.PACK_AB R16, R177, R178 ;  /* 0x000000b2b110723e */ /* 0x000fe200000000ff */
[----:B------:R-:W-:Y:S01]  /*2ba0*/  MUFU.EX2 R188, R188 ;  /* 0x000000bc00bc7308 */ /* 0x000fe20000000800 */
[----:B----4-:R-:W-:Y:S01]  /*2bb0*/  F2FP.PACK_AB R57, R175, R176 ;  /* 0x000000b0af39723e */ /* 0x010fe200000000ff */
[C---:B------:R-:W-:Y:S01]  /*2bc0*/  HMMA.16816.F32 R104, R128.reuse, R108, RZ ;  /* 0x0000006c8068723c */ /* 0x040fe200000018ff */
[----:B------:R-:W-:Y:S01]  /*2bd0*/  FSETP.NEU.FTZ.AND P1, PT, R167, -INF , PT ;  /* 0xff800000a700780b */ /* 0x000fe20003f3d000 */
[--C-:B------:R-:W-:Y:S01]  /*2be0*/  FFMA.FTZ R196, R12, c[0x0][0x23c], -R203.reuse ;  /* 0x00008f000cc47a23 */ /* 0x100fe200000108cb */
[----:B------:R-:W-:Y:S01]  /*2bf0*/  LOP3.LUT R84, R137, UR4, R138, 0x96, !PT ;  /* 0x0000000489547c12 */ /* 0x000fe2000f8e968a */
[----:B------:R-:W-:Y:S01]  /*2c00*/  FFMA.FTZ R199, R13, c[0x0][0x23c], -R203 ;  /* 0x00008f000dc77a23 */ /* 0x000fe200000108cb */
[----:B------:R-:W-:Y:S01]  /*2c10*/  FSEL R205, R205, RZ, P1 ;  /* 0x000000ffcdcd7208 */ /* 0x000fe20000800000 */
[----:B------:R-:W-:Y:S01]  /*2c20*/  MUFU.EX2 R189, R189 ;  /* 0x000000bd00bd7308 */ /* 0x000fe20000000800 */
[----:B------:R-:W-:Y:S01]  /*2c30*/  LOP3.LUT R71, R71, R17, RZ, 0xc0, !PT ;  /* 0x0000001147477212 */ /* 0x000fe200078ec0ff */
[----:B------:R-:W-:Y:S01]  /*2c40*/  IMAD.WIDE.U32 R132, R84, -0x326172a9, RZ ;  /* 0xcd9e8d5754847825 */ /* 0x000fe200078e00ff */
[----:B------:R-:W-:Y:S01]  /*2c50*/  LOP3.LUT R68, R68, R16, RZ, 0xc0, !PT ;  /* 0x0000001044447212 */ /* 0x000fe200078ec0ff */
[C---:B------:R-:W-:Y:S01]  /*2c60*/  HMMA.16816.F32 R140, R128.reuse, R120, RZ ;  /* 0x00000078808c723c */ /* 0x040fe200000018ff */
[----:B------:R-:W-:Y:S01]  /*2c70*/  LOP3.LUT R69, R69, R57, RZ, 0xc0, !PT ;  /* 0x0000003945457212 */ /* 0x000fe200078ec0ff */
[----:B------:R-:W1:Y:S01]  /*2c80*/  LDSM.16.MT88.4 R16, [R213+0xb400] ;  /* 0x00b40000d510783b */ /* 0x000e620000004200 */
[----:B------:R-:W-:Y:S01]  /*2c90*/  LOP3.LUT R138, R139, UR6, R134, 0x96, !PT ;  /* 0x000000068b8a7c12 */ /* 0x000fe2000f8e9686 */
[--C-:B------:R-:W-:Y:S01]  /*2ca0*/  FFMA.FTZ R193, R86, c[0x0][0x23c], -R205.reuse ;  /* 0x00008f0056c17a23 */ /* 0x100fe200000108cd */
[----:B------:R-:W-:Y:S01]  /*2cb0*/  LOP3.LUT R86, R132, 0xffff, RZ, 0xc0, !PT ;  /* 0x0000ffff84567812 */ /* 0x000fe200078ec0ff */
[----:B------:R-:W2:Y:S01]  /*2cc0*/  LDSM.16.MT88.4 R56, [R212+0xb400] ;  /* 0x00b40000d438783b */ /* 0x000ea20000004200 */
[--C-:B------:R-:W-:Y:S01]  /*2cd0*/  FFMA.FTZ R191, R102, c[0x0][0x23c], -R205.reuse ;  /* 0x00008f0066bf7a23 */ /* 0x100fe200000108cd */
[----:B------:R-:W-:Y:S01]  /*2ce0*/  LOP3.LUT R84, R132, 0xff, RZ, 0xc0, !PT ;  /* 0x000000ff84547812 */ /* 0x000fe200078ec0ff */
[----:B------:R-:W-:Y:S01]  /*2cf0*/  IMAD.WIDE.U32 R138, R138, -0x326172a9, RZ ;  /* 0xcd9e8d578a8a7825 */ /* 0x000fe200078e00ff */
[----:B------:R-:W-:Y:S01]  /*2d00*/  SHF.R.U32.HI R86, RZ, 0x8, R86 ;  /* 0x00000008ff567819 */ /* 0x000fe20000011656 */
[----:B------:R-:W3:Y:S01]  /*2d10*/  MUFU.EX2 R190, R190 ;  /* 0x000000be00be7308 */ /* 0x000ee20000000800 */
[C---:B------:R-:W-:Y:S01]  /*2d20*/  HMMA.16816.F32 R124, R128.reuse, R64, RZ ;  /* 0x00000040807c723c */ /* 0x040fe200000018ff */
[--C-:B------:R-:W-:Y:S01]  /*2d30*/  FFMA.FTZ R192, R87, c[0x0][0x23c], -R205.reuse ;  /* 0x00008f0057c07a23 */ /* 0x100fe200000108cd */
[----:B------:R-:W-:Y:S01]  /*2d40*/  SHF.R.U32.HI R87, RZ, 0x10, R132 ;  /* 0x00000010ff577819 */ /* 0x000fe20000011684 */
[----:B------:R-:W-:Y:S01]  /*2d50*/  FFMA.FTZ R195, R103, c[0x0][0x23c], -R205 ;  /* 0x00008f0067c37a23 */ /* 0x000fe200000108cd */
[----:B------:R-:W-:Y:S01]  /*2d60*/  LOP3.LUT R101, R133, UR15, R138, 0x96, !PT ;  /* 0x0000000f85657c12 */ /* 0x000fe2000f8e968a */
[--C-:B------:R-:W-:Y:S01]  /*2d70*/  FFMA.FTZ R198, R112, c[0x0][0x23c], -R203.reuse ;  /* 0x00008f0070c67a23 */ /* 0x100fe200000108cb */
[----:B------:R-:W-:Y:S01]  /*2d80*/  PRMT R84, R84, 0x5410, R86 ;  /* 0x0000541054547816 */ /* 0x000fe20000000056 */
[----:B------:R-:W-:Y:S01]  /*2d90*/  MUFU.EX2 R191, R191 ;  /* 0x000000bf00bf7308 */ /* 0x000fe20000000800 */
[----:B------:R-:W-:Y:S01]  /*2da0*/  LOP3.LUT R86, R87, 0xff, RZ, 0xc0, !PT ;  /* 0x000000ff57567812 */ /* 0x000fe200078ec0ff */
[C---:B------:R-:W-:Y:S01]  /*2db0*/  HMMA.16816.F32 R152, R128.reuse, R150, RZ ;  /* 0x000000968098723c */ /* 0x040fe200000018ff */
[----:B------:R-:W-:Y:S01]  /*2dc0*/  LOP3.LUT R103, R101, 0xffff, RZ, 0xc0, !PT ;  /* 0x0000ffff65677812 */ /* 0x000fe200078ec0ff */
[----:B------:R-:W-:Y:S01]  /*2dd0*/  FFMA.FTZ R197, R113, c[0x0][0x23c], -R203 ;  /* 0x00008f0071c57a23 */ /* 0x000fe200000108cb */
[--C-:B------:R-:W-:Y:S01]  /*2de0*/  SHF.R.U32.HI R87, RZ, 0x10, R101.reuse ;  /* 0x00000010ff577819 */ /* 0x100fe20000011665 */
[----:B------:R-:W-:Y:S01]  /*2df0*/  HSET2.LE.AND R84, R84, R194, PT ;  /* 0x000000c254547233 */ /* 0x000fe20003803000 */
[----:B------:R-:W-:Y:S01]  /*2e00*/  LOP3.LUT R236, R139, UR5, R100, 0x96, !PT ;  /* 0x000000058bec7c12 */ /* 0x000fe2000f8e9664 */
[----:B------:R-:W-:Y:S01]  /*2e10*/  MUFU.EX2 R193, R193 ;  /* 0x000000c100c17308 */ /* 0x000fe20000000800 */
[----:B------:R-:W-:Y:S01]  /*2e20*/  LOP3.LUT R102, R101, 0xff, RZ, 0xc0, !PT ;  /* 0x000000ff65667812 */ /* 0x000fe200078ec0ff */
[----:B------:R-:W-:Y:S01]  /*2e30*/  HMMA.16816.F32 R76, R128, R82, RZ ;  /* 0x00000052804c723c */ /* 0x000fe200000018ff */
[----:B------:R-:W-:Y:S01]  /*2e40*/  SHF.R.U32.HI R85, RZ, 0x18, R132 ;  /* 0x00000018ff557819 */ /* 0x000fe20000011684 */
[----:B------:R-:W-:Y:S01]  /*2e50*/  IMAD.WIDE.U32 R236, R236, -0x2daee0ad, RZ ;  /* 0xd2511f53ecec7825 */ /* 0x000fe200078e00ff */
[----:B------:R-:W-:-:S02]  /*2e60*/  SHF.R.U32.HI R101, RZ, 0x18, R101 ;  /* 0x00000018ff657819 */ /* 0x000fc40000011665 */
[----:B------:R-:W-:Y:S01]  /*2e70*/  SHF.R.U32.HI R103, RZ, 0x8, R103 ;  /* 0x00000008ff677819 */ /* 0x000fe20000011667 */
[----:B------:R-:W4:Y:S01]  /*2e80*/  MUFU.EX2 R192, R192 ;  /* 0x000000c000c07308 */ /* 0x000f220000000800 */
[----:B------:R-:W-:Y:S01]  /*2e90*/  LOP3.LUT R87, R87, 0xff, RZ, 0xc0, !PT ;  /* 0x000000ff57577812 */ /* 0x000fe200078ec0ff */
[C---:B------:R-:W-:Y:S01]  /*2ea0*/  HMMA.16816.F32 R92, R128.reuse, R98, RZ ;  /* 0x00000062805c723c */ /* 0x040fe200000018ff */
[----:B------:R-:W-:Y:S01]  /*2eb0*/  PRMT R85, R86, 0x5410, R85 ;  /* 0x0000541056557816 */ /* 0x000fe20000000055 */
[----:B------:R-:W-:Y:S01]  /*2ec0*/  FFMA.FTZ R200, R14, c[0x0][0x23c], -R205 ;  /* 0x00008f000ec87a23 */ /* 0x000fe200000108cd */
[----:B------:R-:W-:Y:S01]  /*2ed0*/  PRMT R102, R102, 0x5410, R103 ;  /* 0x0000541066667816 */ /* 0x000fe20000000067 */
[----:B------:R-:W-:Y:S01]  /*2ee0*/  FFMA.FTZ R202, R15, c[0x0][0x23c], -R205 ;  /* 0x00008f000fca7a23 */ /* 0x000fe200000108cd */
[----:B------:R-:W-:Y:S01]  /*2ef0*/  PRMT R87, R87, 0x5410, R101 ;  /* 0x0000541057577816 */ /* 0x000fe20000000065 */
[----:B------:R-:W1:Y:S01]  /*2f00*/  MUFU.EX2 R195, R195 ;  /* 0x000000c300c37308 */ /* 0x000e620000000800 */
[----:B------:R-:W-:Y:S01]  /*2f10*/  LOP3.LUT R112, R236, 0xffff, RZ, 0xc0, !PT ;  /* 0x0000ffffec707812 */ /* 0x000fe200078ec0ff */
[C---:B------:R-:W-:Y:S01]  /*2f20*/  HMMA.16816.F32 R144, R128.reuse, R110, RZ ;  /* 0x0000006e8090723c */ /* 0x040fe200000018ff */
[----:B------:R-:W-:Y:S01]  /*2f30*/  LOP3.LUT R138, R237, UR14, R136, 0x96, !PT ;  /* 0x0000000eed8a7c12 */ /* 0x000fe2000f8e9688 */
[--C-:B------:R-:W-:Y:S01]  /*2f40*/  HSET2.LE.AND R85, R85, R194.reuse, PT ;  /* 0x000000c255557233 */ /* 0x100fe20003803000 */
[----:B---3--:R-:W-:Y:S01]  /*2f50*/  F2FP.PACK_AB R134, R190, R189 ;  /* 0x000000bdbe86723e */ /* 0x008fe200000000ff */
[--C-:B------:R-:W-:Y:S01]  /*2f60*/  HSET2.LE.AND R102, R102, R194.reuse, PT ;  /* 0x000000c266667233 */ /* 0x100fe20003803000 */
[----:B------:R-:W-:Y:S01]  /*2f70*/  F2FP.PACK_AB R132, R188, R187 ;  /* 0x000000bbbc84723e */ /* 0x000fe200000000ff */
[----:B------:R-:W-:Y:S01]  /*2f80*/  MUFU.EX2 R196, R196 ;  /* 0x000000c400c47308 */ /* 0x000fe20000000800 */
[--C-:B------:R-:W-:Y:S01]  /*2f90*/  HSET2.LE.AND R87, R87, R194.reuse, PT ;  /* 0x000000c257577233 */ /* 0x100fe20003803000 */
[C---:B------:R-:W-:Y:S01]  /*2fa0*/  HMMA.16816.F32 R116, R128.reuse, R122, RZ ;  /* 0x0000007a8074723c */ /* 0x040fe200000018ff */
[----:B----4-:R-:W-:Y:S01]  /*2fb0*/  F2FP.PACK_AB R135, R192, R193 ;  /* 0x000000c1c087723e */ /* 0x010fe200000000ff */
[--C-:B------:R-:W-:Y:S01]  /*2fc0*/  FFMA.FTZ R201, R114, c[0x0][0x23c], -R205.reuse ;  /* 0x00008f0072c97a23 */ /* 0x100fe200000108cd */
[----:B------:R-:W-:Y:S01]  /*2fd0*/  LOP3.LUT R12, R236, 0xff, RZ, 0xc0, !PT ;  /* 0x000000ffec0c7812 */ /* 0x000fe200078ec0ff */
[----:B------:R-:W-:Y:S01]  /*2fe0*/  FFMA.FTZ R204, R115, c[0x0][0x23c], -R205 ;  /* 0x00008f0073cc7a23 */ /* 0x000fe200000108cd */
[----:B------:R-:W-:Y:S01]  /*2ff0*/  SHF.R.U32.HI R112, RZ, 0x8, R112 ;  /* 0x00000008ff707819 */ /* 0x000fe20000011670 */
[----:B------:R-:W3:Y:S01]  /*3000*/  MUFU.EX2 R199, R199 ;  /* 0x000000c700c77308 */ /* 0x000ee20000000800 */
[----:B-1----:R-:W-:Y:S01]  /*3010*/  F2FP.PACK_AB R133, R195, R191 ;  /* 0x000000bfc385723e */ /* 0x002fe200000000ff */
[----:B------:R-:W-:Y:S01]  /*3020*/  HMMA.16816.F32 R128, R128, R66, RZ ;  /* 0x000000428080723c */ /* 0x000fe200000018ff */
[----:B------:R-:W-:Y:S01]  /*3030*/  SHF.R.U32.HI R14, RZ, 0x10, R138 ;  /* 0x00000010ff0e7819 */ /* 0x000fe2000001168a */
[--C-:B------:R-:W-:Y:S01]  /*3040*/  FFMA.FTZ R52, R52, c[0x0][0x23c], -R203.reuse ;  /* 0x00008f0034347a23 */ /* 0x100fe200000108cb */
[----:B------:R-:W-:Y:S01]  /*3050*/  LOP3.LUT R137, R138, 0xffff, RZ, 0xc0, !PT ;  /* 0x0000ffff8a897812 */ /* 0x000fe200078ec0ff */
[----:B------:R-:W-:Y:S01]  /*3060*/  FFMA.FTZ R53, R53, c[0x0][0x23c], -R203 ;  /* 0x00008f0035357a23 */ /* 0x000fe200000108cb */
[----:B------:R-:W-:Y:S01]  /*3070*/  LOP3.LUT R134, R84, R134, RZ, 0xc0, !PT ;  /* 0x0000008654867212 */ /* 0x000fe200078ec0ff */
[----:B------:R-:W1:Y:S01]  /*3080*/  MUFU.EX2 R198, R198 ;  /* 0x000000c600c67308 */ /* 0x000e620000000800 */
[----:B------:R-:W-:Y:S01]  /*3090*/  LOP3.LUT R135, R85, R135, RZ, 0xc0, !PT ;  /* 0x0000008755877212 */ /* 0x000fe200078ec0ff */
[C---:B------:R-:W-:Y:S01]  /*30a0*/  HMMA.16816.F32 R156, R68.reuse, R60, R156 ;  /* 0x0000003c449c723c */ /* 0x040fe2000000189c */
[----:B------:R-:W-:Y:S01]  /*30b0*/  LOP3.LUT R132, R102, R132, RZ, 0xc0, !PT ;  /* 0x0000008466847212 */ /* 0x000fe200078ec0ff */
[--C-:B------:R-:W-:Y:S01]  /*30c0*/  FFMA.FTZ R54, R54, c[0x0][0x23c], -R205.reuse ;  /* 0x00008f0036367a23 */ /* 0x100fe200000108cd */
[----:B------:R-:W-:Y:S01]  /*30d0*/  LOP3.LUT R133, R87, R133, RZ, 0xc0, !PT ;  /* 0x0000008557857212 */ /* 0x000fe200078ec0ff */
[----:B------:R-:W-:Y:S01]  /*30e0*/  FFMA.FTZ R55, R55, c[0x0][0x23c], -R205 ;  /* 0x00008f0037377a23 */ /* 0x000fe200000108cd */
[----:B------:R-:W-:Y:S01]  /*30f0*/  PRMT R12, R12, 0x5410, R112 ;  /* 0x000054100c0c7816 */ /* 0x000fe20000000070 */
[----:B------:R-:W4:Y:S01]  /*3100*/  MUFU.EX2 R197, R197 ;  /* 0x000000c500c57308 */ /* 0x000f220000000800 */
[----:B------:R-:W-:Y:S01]  /*3110*/  SHF.R.U32.HI R136, RZ, 0x10, R236 ;  /* 0x00000010ff887819 */ /* 0x000fe200000116ec */
[----:B------:R-:W-:Y:S01]  /*3120*/  HMMA.16816.F32 R72, R68, R48, R72 ;  /* 0x000000304448723c */ /* 0x000fe20000001848 */
[----:B------:R-:W-:Y:S01]  /*3130*/  SHF.R.U32.HI R15, RZ, 0x18, R138 ;  /* 0x00000018ff0f7819 */ /* 0x000fe2000001168a */
[--C-:B------:R-:W-:Y:S01]  /*3140*/  HSET2.LE.AND R12, R12, R194.reuse, PT ;  /* 0x000000c20c0c7233 */ /* 0x100fe20003803000 */
[----:B------:R-:W-:Y:S01]  /*3150*/  LOP3.LUT R14, R14, 0xff, RZ, 0xc0, !PT ;  /* 0x000000ff0e0e7812 */ /* 0x000fe200078ec0ff */
[----:B------:R-:W-:Y:S01]  /*3160*/  FADD.FTZ R187, R187, R188 ;  /* 0x000000bcbbbb7221 */ /* 0x000fe20000010000 */
[----:B------:R-:W-:Y:S01]  /*3170*/  LOP3.LUT R211, R138, 0xff, RZ, 0xc0, !PT ;  /* 0x000000ff8ad37812 */ /* 0x000fe200078ec0ff */
[----:B------:R-:W-:Y:S01]  /*3180*/  MUFU.EX2 R200, R200 ;  /* 0x000000c800c87308 */ /* 0x000fe20000000800 */
[----:B------:R-:W-:Y:S01]  /*3190*/  SHF.R.U32.HI R137, RZ, 0x8, R137 ;  /* 0x00000008ff897819 */ /* 0x000fe20000011689 */
[----:B------:R-:W-:Y:S01]  /*31a0*/  HMMA.16816.F32 R100, R132, R108, RZ ;  /* 0x0000006c8464723c */ /* 0x000fe200000018ff */
[----:B------:R-:W-:Y:S01]  /*31b0*/  SHF.R.U32.HI R13, RZ, 0x18, R236 ;  /* 0x00000018ff0d7819 */ /* 0x000fe200000116ec */
[----:B------:R-:W-:Y:S01]  /*31c0*/  FADD.FTZ R191, R191, R195 ;  /* 0x000000c3bfbf7221 */ /* 0x000fe20000010000 */
[----:B------:R-:W-:Y:S01]  /*31d0*/  LOP3.LUT R136, R136, 0xff, RZ, 0xc0, !PT ;  /* 0x000000ff88887812 */ /* 0x000fe200078ec0ff */
[----:B------:R-:W-:Y:S01]  /*31e0*/  FADD.FTZ R187, R189, R187 ;  /* 0x000000bbbdbb7221 */ /* 0x000fe20000010000 */
[----:B------:R-:W-:Y:S01]  /*31f0*/  PRMT R15, R14, 0x5410, R15 ;  /* 0x000054100e0f7816 */ /* 0x000fe2000000000f */
[----:B------:R-:W-:Y:S01]  /*3200*/  MUFU.EX2 R202, R202 ;  /* 0x000000ca00ca7308 */ /* 0x000fe20000000800 */
[----:B------:R-:W-:Y:S01]  /*3210*/  PRMT R211, R211, 0x5410, R137 ;  /* 0x00005410d3d37816 */ /* 0x000fe20000000089 */
[C---:B------:R-:W-:Y:S01]  /*3220*/  HMMA.16816.F32 R88, R68.reuse, R44, R88 ;  /* 0x0000002c4458723c */ /* 0x040fe20000001858 */
[----:B---3--:R-:W-:Y:S01]  /*3230*/  F2FP.PACK_AB R14, R199, R196 ;  /* 0x000000c4c70e723e */ /* 0x008fe200000000ff */
[----:B------:R-:W-:Y:S01]  /*3240*/  FADD.FTZ R191, R193, R191 ;  /* 0x000000bfc1bf7221 */ /* 0x000fe20000010000 */
[----:B------:R-:W-:Y:S01]  /*3250*/  PRMT R13, R136, 0x5410, R13 ;  /* 0x00005410880d7816 */ /* 0x000fe2000000000d */
[----:B------:R-:W-:Y:S01]  /*3260*/  FADD.FTZ R187, R190, R187 ;  /* 0x000000bbbebb7221 */ /* 0x000fe20000010000 */
[----:B------:R-:W-:Y:S01]  /*3270*/  LOP3.LUT R14, R12, R14, RZ, 0xc0, !PT ;  /* 0x0000000e0c0e7212 */ /* 0x000fe200078ec0ff */
[----:B------:R-:W3:Y:S01]  /*3280*/  MUFU.EX2 R201, R201 ;  /* 0x000000c900c97308 */ /* 0x000ee20000000800 */
[--C-:B------:R-:W-:Y:S01]  /*3290*/  HSET2.LE.AND R12, R211, R194.reuse, PT ;  /* 0x000000c2d30c7233 */ /* 0x100fe20003803000 */
[----:B-----5:R-:W-:Y:S01]  /*32a0*/  HMMA.16816.F32 R104, R68, R32, R104 ;  /* 0x000000204468723c */ /* 0x020fe20000001868 */
[----:B------:R-:W-:Y:S01]  /*32b0*/  HSET2.LE.AND R13, R13, R194, PT ;  /* 0x000000c20d0d7233 */ /* 0x000fe20003803000 */
[----:B------:R-:W-:-:S02]  /*32c0*/  FADD.FTZ R191, R192, R191 ;  /* 0x000000bfc0bf7221 */ /* 0x000fc40000010000 */
[----:B-1----:R-:W-:Y:S02]  /*32d0*/  FADD.FTZ R187, R198, R187 ;  /* 0x000000bbc6bb7221 */ /* 0x002fe40000010000 */
[----:B------:R-:W1:Y:S01]  /*32e0*/  MUFU.EX2 R204, R204 ;  /* 0x000000cc00cc7308 */ /* 0x000e620000000800 */
[----:B------:R-:W-:Y:S01]  /*32f0*/  FADD.FTZ R183, R178, R183 ;  /* 0x000000b7b2b77221 */ /* 0x000fe20000010000 */
[C---:B------:R-:W-:Y:S01]  /*3300*/  HMMA.16816.F32 R140, R68.reuse, R16, R140 ;  /* 0x00000010448c723c */ /* 0x040fe2000000188c */
[----:B------:R-:W-:Y:S02]  /*3310*/  FADD.FTZ R185, R176, R185 ;  /* 0x000000b9b0b97221 */ /* 0x000fe40000010000 */
[----:B----4-:R-:W-:Y:S02]  /*3320*/  FADD.FTZ R187, R197, R187 ;  /* 0x000000bbc5bb7221 */ /* 0x010fe40000010000 */
[----:B------:R-:W-:Y:S01]  /*3330*/  FADD.FTZ R183, R177, R183 ;  /* 0x000000b7b1b77221 */ /* 0x000fe20000010000 */
[----:B------:R-:W4:Y:S01]  /*3340*/  MUFU.EX2 R52, R52 ;  /* 0x0000003400347308 */ /* 0x000f220000000800 */
[----:B---3--:R-:W-:Y:S01]  /*3350*/  FADD.FTZ R191, R201, R191 ;  /* 0x000000bfc9bf7221 */ /* 0x008fe20000010000 */
[----:B--2---:R-:W-:Y:S01]  /*3360*/  HMMA.16816.F32 R124, R68, R56, R124 ;  /* 0x00000038447c723c */ /* 0x004fe2000000187c */
[----:B------:R-:W-:-:S02]  /*3370*/  FADD.FTZ R185, R175, R185 ;  /* 0x000000b9afb97221 */ /* 0x000fc40000010000 */
[--C-:B------:R-:W-:Y:S02]  /*3380*/  FFMA.FTZ R36, R36, c[0x0][0x23c], -R203.reuse ;  /* 0x00008f0024247a23 */ /* 0x100fe400000108cb */
[----:B------:R-:W-:Y:S01]  /*3390*/  FFMA.FTZ R37, R37, c[0x0][0x23c], -R203 ;  /* 0x00008f0025257a23 */ /* 0x000fe200000108cb */
[----:B------:R-:W-:Y:S01]  /*33a0*/  MUFU.EX2 R53, R53 ;  /* 0x0000003500357308 */ /* 0x000fe20000000800 */
[----:B-1----:R-:W-:Y:S01]  /*33b0*/  FADD.FTZ R191, R204, R191 ;  /* 0x000000bfccbf7221 */ /* 0x002fe20000010000 */
[C---:B------:R-:W-:Y:S01]  /*33c0*/  HMMA.16816.F32 R152, R68.reuse, R62, R152 ;  /* 0x0000003e4498723c */ /* 0x040fe20000001898 */
[--C-:B------:R-:W-:Y:S02]  /*33d0*/  FFMA.FTZ R38, R38, c[0x0][0x23c], -R205.reuse ;  /* 0x00008f0026267a23 */ /* 0x100fe400000108cd */
[----:B------:R-:W-:Y:S02]  /*33e0*/  FFMA.FTZ R39, R39, c[0x0][0x23c], -R205 ;  /* 0x00008f0027277a23 */ /* 0x000fe400000108cd */
[----:B------:R-:W-:Y:S01]  /*33f0*/  FADD.FTZ R187, R196, R187 ;  /* 0x000000bbc4bb7221 */ /* 0x000fe20000010000 */
[----:B------:R-:W1:Y:S01]  /*3400*/  MUFU.EX2 R54, R54 ;  /* 0x0000003600367308 */ /* 0x000e620000000800 */
[----:B------:R-:W-:Y:S01]  /*3410*/  FADD.FTZ R191, R200, R191 ;  /* 0x000000bfc8bf7221 */ /* 0x000fe20000010000 */
[----:B------:R-:W-:Y:S01]  /*3420*/  HMMA.16816.F32 R76, R68, R50, R76 ;  /* 0x00000032444c723c */ /* 0x000fe2000000184c */
[----:B------:R-:W-:-:S02]  /*3430*/  FADD.FTZ R183, R174, R183 ;  /* 0x000000b7aeb77221 */ /* 0x000fc40000010000 */
[----:B------:R-:W-:Y:S02]  /*3440*/  FADD.FTZ R185, R2, R185 ;  /* 0x000000b902b97221 */ /* 0x000fe40000010000 */
[----:B------:R-:W-:Y:S01]  /*3450*/  FADD.FTZ R187, R199, R187 ;  /* 0x000000bbc7bb7221 */ /* 0x000fe20000010000 */
[----:B------:R-:W2:Y:S01]  /*3460*/  MUFU.EX2 R55, R55 ;  /* 0x0000003700377308 */ /* 0x000ea20000000800 */
[----:B------:R-:W-:Y:S01]  /*3470*/  FADD.FTZ R191, R202, R191 ;  /* 0x000000bfcabf7221 */ /* 0x000fe20000010000 */
[C---:B------:R-:W-:Y:S01]  /*3480*/  HMMA.16816.F32 R92, R68.reuse, R46, R92 ;  /* 0x0000002e445c723c */ /* 0x040fe2000000185c */
[----:B------:R-:W-:Y:S02]  /*3490*/  FADD.FTZ R183, R164, R183 ;  /* 0x000000b7a4b77221 */ /* 0x000fe40000010000 */
[----:B------:R-:W-:Y:S02]  /*34a0*/  FADD.FTZ R185, R0, R185 ;  /* 0x000000b900b97221 */ /* 0x000fe40000010000 */
[----:B----4-:R-:W-:Y:S01]  /*34b0*/  FADD.FTZ R187, R52, R187 ;  /* 0x000000bb34bb7221 */ /* 0x010fe20000010000 */
[----:B------:R-:W-:Y:S01]  /*34c0*/  MUFU.EX2 R36, R36 ;  /* 0x0000002400247308 */ /* 0x000fe20000000800 */
[----:B-1----:R-:W-:Y:S01]  /*34d0*/  FADD.FTZ R191, R54, R191 ;  /* 0x000000bf36bf7221 */ /* 0x002fe20000010000 */
[----:B------:R-:W-:Y:S01]  /*34e0*/  HMMA.16816.F32 R144, R68, R34, R144 ;  /* 0x000000224490723c */ /* 0x000fe20000001890 */
[----:B------:R-:W-:-:S05]  /*34f0*/  FADD.FTZ R187, R53, R187 ;  /* 0x000000bb35bb7221 */ /* 0x000fca0000010000 */
[----:B------:R-:W-:Y:S01]  /*3500*/  MUFU.EX2 R37, R37 ;  /* 0x0000002500257308 */ /* 0x000fe20000000800 */
[----:B--2---:R-:W-:Y:S01]  /*3510*/  FADD.FTZ R191, R55, R191 ;  /* 0x000000bf37bf7221 */ /* 0x004fe20000010000 */
[C---:B------:R-:W-:Y:S06]  /*3520*/  HMMA.16816.F32 R116, R68.reuse, R18, R116 ;  /* 0x000000124474723c */ /* 0x040fec0000001874 */
[----:B------:R-:W-:Y:S02]  /*3530*/  MUFU.EX2 R38, R38 ;  /* 0x0000002600267308 */ /* 0x000fe40000000800 */
[----:B------:R-:W-:Y:S06]  /*3540*/  HMMA.16816.F32 R128, R68, R58, R128 ;  /* 0x0000003a4480723c */ /* 0x000fec0000001880 */
[----:B------:R-:W-:Y:S02]  /*3550*/  MUFU.EX2 R39, R39 ;  /* 0x0000002700277308 */ /* 0x000fe40000000800 */
        /* <DEDUP_REMOVED lines=9> */
[C---:B------:R-:W-:Y:S07]  /*35f0*/  HMMA.16816.F32 R136, R132.reuse, R64, RZ ;  /* 0x000000408488723c */ /* 0x040fee00000018ff */
[----:B------:R-:W-:Y:S01]  /*3600*/  HSET2.LE.AND R64, R15, R194, PT ;  /* 0x000000c20f407233 */ /* 0x000fe20003803000 */
[----:B------:R-:W-:Y:S01]  /*3610*/  HMMA.16816.F32 R132, R132, R66, RZ ;  /* 0x000000428484723c */ /* 0x000fe200000018ff */
[----:B------:R-:W-:-:S02]  /*3620*/  F2FP.PACK_AB R15, R202, R200 ;  /* 0x000000c8ca0f723e */ /* 0x000fc400000000ff */
[----:B------:R-:W-:Y:S02]  /*3630*/  F2FP.PACK_AB R65, R204, R201 ;  /* 0x000000c9cc41723e */ /* 0x000fe400000000ff */
[----:B------:R-:W-:Y:S02]  /*3640*/  LOP3.LUT R15, R13, R15, RZ, 0xc0, !PT ;  /* 0x0000000f0d0f7212 */ /* 0x000fe400078ec0ff */
[----:B------:R-:W-:Y:S02]  /*3650*/  F2FP.PACK_AB R66, R197, R198 ;  /* 0x000000c6c542723e */ /* 0x000fe400000000ff */
[----:B------:R-:W-:Y:S01]  /*3660*/  LOP3.LUT R13, R64, R65, RZ, 0xc0, !PT ;  /* 0x00000041400d7212 */ /* 0x000fe200078ec0ff */
[--C-:B------:R-:W-:Y:S01]  /*3670*/  FFMA.FTZ R64, R30, c[0x0][0x23c], -R206.reuse ;  /* 0x00008f001e407a23 */ /* 0x100fe200000108ce */
[----:B------:R-:W-:Y:S01]  /*3680*/  LOP3.LUT R12, R12, R66, RZ, 0xc0, !PT ;  /* 0x000000420c0c7212 */ /* 0x000fe200078ec0ff */
[----:B------:R-:W-:Y:S01]  /*3690*/  FFMA.FTZ R65, R31, c[0x0][0x23c], -R206 ;  /* 0x00008f001f417a23 */ /* 0x000fe200000108ce */
[----:B------:R-:W-:-:S03]  /*36a0*/  IADD3 R66, R233, 0x1, RZ ;  /* 0x00000001e9427810 */ /* 0x000fc60007ffe0ff */
[----:B------:R-:W-:Y:S01]  /*36b0*/  MUFU.EX2 R64, R64 ;  /* 0x0000004000407308 */ /* 0x000fe20000000800 */
[----:B------:R-:W-:Y:S01]  /*36c0*/  LOP3.LUT R66, R235, UR23, R66, 0x96, !PT ;  /* 0x00000017eb427c12 */ /* 0x000fe2000f8e9642 */
[C---:B------:R-:W-:Y:S04]  /*36d0*/  HMMA.16816.F32 R100, R12.reuse, R32, R100 ;  /* 0x000000200c64723c */ /* 0x040fe80000001864 */
[----:B------:R-:W-:Y:S02]  /*36e0*/  IMAD.WIDE.U32 R66, R66, -0x326172a9, RZ ;  /* 0xcd9e8d5742427825 */ /* 0x000fe400078e00ff */
[----:B------:R-:W1:Y:S02]  /*36f0*/  MUFU.EX2 R65, R65 ;  /* 0x0000004100417308 */ /* 0x000e640000000800 */
[----:B------:R-:W-:Y:S01]  /*3700*/  HMMA.16816.F32 R112, R12, R16, R112 ;  /* 0x000000100c70723c */ /* 0x000fe20000001870 */
[----:B------:R-:W-:-:S02]  /*3710*/  LOP3.LUT R232, R67, UR13, R232, 0x96, !PT ;  /* 0x0000000d43e87c12 */ /* 0x000fc4000f8e96e8 */
[----:B------:R-:W-:Y:S02]  /*3720*/  LOP3.LUT R32, R229, UR11, R66, 0x96, !PT ;  /* 0x0000000be5207c12 */ /* 0x000fe4000f8e9642 */
[----:B------:R-:W-:Y:S01]  /*3730*/  LOP3.LUT R226, R67, UR13, R226, 0x96, !PT ;  /* 0x0000000d43e27c12 */ /* 0x000fe2000f8e96e2 */
[----:B------:R-:W-:Y:S01]  /*3740*/  IMAD.WIDE.U32 R232, R232, -0x2daee0ad, RZ ;  /* 0xd2511f53e8e87825 */ /* 0x000fe200078e00ff */
[----:B------:R-:W-:Y:S01]  /*3750*/  LOP3.LUT R66, R209, UR11, R66, 0x96, !PT ;  /* 0x0000000bd1427c12 */ /* 0x000fe2000f8e9642 */
[----:B------:R-:W-:Y:S02]  /*3760*/  HMMA.16816.F32 R160, R12, R60, R160 ;  /* 0x0000003c0ca0723c */ /* 0x000fe400000018a0 */
[----:B------:R-:W-:Y:S01]  /*3770*/  IMAD.WIDE.U32 R32, R32, -0x2daee0ad, RZ ;  /* 0xd2511f5320207825 */ /* 0x000fe200078e00ff */
[----:B------:R-:W-:Y:S02]  /*3780*/  LOP3.LUT R231, R233, UR10, R230, 0x96, !PT ;  /* 0x0000000ae9e77c12 */ /* 0x000fe4000f8e96e6 */
[----:B-1----:R-:W-:-:S02]  /*3790*/  F2FP.PACK_AB R211, R65, R64 ;  /* 0x0000004041d3723e */ /* 0x002fc400000000ff */
[----:B------:R-:W-:Y:S01]  /*37a0*/  FFMA.FTZ R61, R29, c[0x0][0x23c], -R207 ;  /* 0x00008f001d3d7a23 */ /* 0x000fe200000108cf */
[----:B------:R-:W-:Y:S01]  /*37b0*/  LOP3.LUT R230, R33, UR8, R232, 0x96, !PT ;  /* 0x0000000821e67c12 */ /* 0x000fe2000f8e96e8 */
[----:B------:R-:W-:Y:S01]  /*37c0*/  IMAD.WIDE.U32 R16, R231, -0x326172a9, RZ ;  /* 0xcd9e8d57e7107825 */ /* 0x000fe200078e00ff */
[----:B------:R-:W-:Y:S01]  /*37d0*/  HMMA.16816.F32 R136, R12, R56, R136 ;  /* 0x000000380c88723c */ /* 0x000fe20000001888 */
[----:B------:R1:W-:Y:S02]  /*37e0*/  MUFU.EX2 R56, R41 ;  /* 0x0000002900387308 */ /* 0x0003e40000000800 */
[----:B------:R-:W-:Y:S01]  /*37f0*/  IMAD.WIDE.U32 R230, R230, -0x326172a9, RZ ;  /* 0xcd9e8d57e6e67825 */ /* 0x000fe200078e00ff */
[----:B------:R-:W-:-:S03]  /*3800*/  LOP3.LUT R229, R17, UR9, R228, 0x96, !PT ;  /* 0x0000000911e57c12 */ /* 0x000fc6000f8e96e4 */
[----:B------:R-:W-:Y:S01]  /*3810*/  FFMA.FTZ R57, R28, c[0x0][0x23c], -R207 ;  /* 0x00008f001c397a23 */ /* 0x000fe200000108cf */
[----:B------:R-:W-:Y:S01]  /*3820*/  LOP3.LUT R228, R231, UR7, R16, 0x96, !PT ;  /* 0x00000007e7e47c12 */ /* 0x000fe2000f8e9610 */
[----:B------:R-:W-:Y:S01]  /*3830*/  IMAD.WIDE.U32 R16, R229, -0x2daee0ad, RZ ;  /* 0xd2511f53e5107825 */ /* 0x000fe200078e00ff */
[----:B------:R-:W-:Y:S01]  /*3840*/  HMMA.16816.F32 R80, R12, R50, R80 ;  /* 0x000000320c50723c */ /* 0x000fe20000001850 */
[----:B------:R-:W-:Y:S02]  /*3850*/  MUFU.EX2 R61, R61 ;  /* 0x0000003d003d7308 */ /* 0x000fe40000000800 */
[----:B------:R-:W-:Y:S01]  /*3860*/  IMAD.WIDE.U32 R228, R228, -0x2daee0ad, RZ ;  /* 0xd2511f53e4e47825 */ /* 0x000fe200078e00ff */
[----:B------:R-:W-:-:S03]  /*3870*/  LOP3.LUT R232, R17, UR6, R32, 0x96, !PT ;  /* 0x0000000611e87c12 */ /* 0x000fc6000f8e9620 */
[----:B------:R-:W-:Y:S01]  /*3880*/  IMAD.WIDE.U32 R66, R66, -0x2daee0ad, RZ ;  /* 0xd2511f5342427825 */ /* 0x000fe200078e00ff */
[----:B------:R-:W-:Y:S01]  /*3890*/  LOP3.LUT R16, R229, UR4, R16, 0x96, !PT ;  /* 0x00000004e5107c12 */ /* 0x000fe2000f8e9610 */
[----:B------:R-:W2:Y:S01]  /*38a0*/  MUFU.EX2 R57, R57 ;  /* 0x0000003900397308 */ /* 0x000ea20000000800 */
[----:B------:R-:W-:Y:S01]  /*38b0*/  HMMA.16816.F32 R132, R12, R58, R132 ;  /* 0x0000003a0c84723c */ /* 0x000fe20000001884 */
[----:B------:R-:W-:-:S04]  /*38c0*/  IMAD.WIDE.U32 R232, R232, -0x326172a9, RZ ;  /* 0xcd9e8d57e8e87825 */ /* 0x000fc800078e00ff */
[----:B------:R-:W-:-:S03]  /*38d0*/  IMAD.WIDE.U32 R50, R16, -0x326172a9, RZ ;  /* 0xcd9e8d5710327825 */ /* 0x000fc600078e00ff */
[C---:B------:R-:W-:Y:S01]  /*38e0*/  HMMA.16816.F32 R148, R12.reuse, R62, R148 ;  /* 0x0000003e0c94723c */ /* 0x040fe20000001894 */
[----:B------:R-:W-:Y:S01]  /*38f0*/  FFMA.FTZ R60, R40, c[0x0][0x23c], -R207 ;  /* 0x00008f00283c7a23 */ /* 0x000fe200000108cf */
[C---:B------:R-:W-:Y:S01]  /*3900*/  LOP3.LUT R29, R50.reuse, 0xffff, RZ, 0xc0, !PT ;  /* 0x0000ffff321d7812 */ /* 0x040fe200078ec0ff */
[----:B------:R-:W-:Y:S01]  /*3910*/  FFMA.FTZ R231, R5, c[0x0][0x23c], -R203 ;  /* 0x00008f0005e77a23 */ /* 0x000fe200000108cb */
[----:B------:R-:W-:Y:S02]  /*3920*/  LOP3.LUT R33, R51, UR15, R232, 0x96, !PT ;  /* 0x0000000f33217c12 */ /* 0x000fe4000f8e96e8 */
[----:B------:R-:W-:Y:S01]  /*3930*/  LOP3.LUT R51, R50, 0xff, RZ, 0xc0, !PT ;  /* 0x000000ff32337812 */ /* 0x000fe200078ec0ff */
[----:B------:R-:W-:Y:S01]  /*3940*/  FFMA.FTZ R62, R42, c[0x0][0x23c], -R206 ;  /* 0x00008f002a3e7a23 */ /* 0x000fe200000108ce */
[----:B------:R-:W-:Y:S01]  /*3950*/  SHF.R.U32.HI R16, RZ, 0x10, R50 ;  /* 0x00000010ff107819 */ /* 0x000fe20000011632 */
[----:B------:R-:W-:Y:S01]  /*3960*/  FFMA.FTZ R63, R43, c[0x0][0x23c], -R206 ;  /* 0x00008f002b3f7a23 */ /* 0x000fe200000108ce */
[----:B------:R-:W-:Y:S01]  /*3970*/  SHF.R.U32.HI R29, RZ, 0x8, R29 ;  /* 0x00000008ff1d7819 */ /* 0x000fe2000001161d */
[----:B-1----:R-:W1:Y:S01]  /*3980*/  LDSM.16.MT88.4 R40, [R212+0x9800] ;  /* 0x00980000d428783b */ /* 0x002e620000004200 */
[----:B------:R-:W-:Y:S01]  /*3990*/  SHF.R.U32.HI R50, RZ, 0x18, R50 ;  /* 0x00000018ff327819 */ /* 0x000fe20000011632 */
[----:B------:R-:W-:Y:S01]  /*39a0*/  MUFU.EX2 R62, R62 ;  /* 0x0000003e003e7308 */ /* 0x000fe20000000800 */
[----:B------:R-:W-:Y:S01]  /*39b0*/  LOP3.LUT R16, R16, 0xff, RZ, 0xc0, !PT ;  /* 0x000000ff10107812 */ /* 0x000fe200078ec0ff */
[----:B------:R-:W-:Y:S01]  /*39c0*/  HMMA.16816.F32 R68, R12, R48, R68 ;  /* 0x000000300c44723c */ /* 0x000fe20000001844 */
[----:B------:R-:W-:-:S02]  /*39d0*/  PRMT R51, R51, 0x5410, R29 ;  /* 0x0000541033337816 */ /* 0x000fc4000000001d */
[----:B------:R-:W-:Y:S02]  /*39e0*/  PRMT R50, R16, 0x5410, R50 ;  /* 0x0000541010327816 */ /* 0x000fe40000000032 */
[----:B--2---:R-:W-:Y:S01]  /*39f0*/  F2FP.PACK_AB R229, R61, R57 ;  /* 0x000000393de5723e */ /* 0x004fe200000000ff */
[--C-:B------:R-:W-:Y:S01]  /*3a00*/  HSET2.LE.AND R227, R51, R194.reuse, PT ;  /* 0x000000c233e37233 */ /* 0x100fe20003803000 */
[----:B------:R-:W2:Y:S01]  /*3a10*/  MUFU.EX2 R63, R63 ;  /* 0x0000003f003f7308 */ /* 0x000ea20000000800 */
[----:B------:R-:W-:Y:S01]  /*3a20*/  HSET2.LE.AND R51, R50, R194, PT ;  /* 0x000000c232337233 */ /* 0x000fe20003803000 */
[----:B------:R-:W-:Y:S01]  /*3a30*/  SHF.R.U32.HI R17, RZ, 0x10, R33 ;  /* 0x00000010ff117819 */ /* 0x000fe20000011621 */
[----:B------:R-:W-:Y:S01]  /*3a40*/  HMMA.16816.F32 R84, R12, R44, R84 ;  /* 0x0000002c0c54723c */ /* 0x000fe20000001854 */
[----:B------:R-:W-:Y:S01]  /*3a50*/  LOP3.LUT R50, R227, R229, RZ, 0xc0, !PT ;  /* 0x000000e5e3327212 */ /* 0x000fe200078ec0ff */
[----:B------:R-:W-:Y:S01]  /*3a60*/  IMAD.WIDE.U32 R226, R226, -0x2daee0ad, RZ ;  /* 0xd2511f53e2e27825 */ /* 0x000fe200078e00ff */
[----:B------:R-:W-:-:S02]  /*3a70*/  LOP3.LUT R51, R51, R211, RZ, 0xc0, !PT ;  /* 0x000000d333337212 */ /* 0x000fc400078ec0ff */
[----:B------:R-:W-:Y:S01]  /*3a80*/  SHF.R.U32.HI R30, RZ, 0x18, R33 ;  /* 0x00000018ff1e7819 */ /* 0x000fe20000011621 */
[----:B------:R-:W3:Y:S01]  /*3a90*/  MUFU.EX2 R60, R60 ;  /* 0x0000003c003c7308 */ /* 0x000ee20000000800 */
[----:B------:R-:W-:Y:S01]  /*3aa0*/  LOP3.LUT R210, R227, UR10, R210, 0x96, !PT ;  /* 0x0000000ae3d27c12 */ /* 0x000fe2000f8e96d2 */
[C---:B------:R-:W-:Y:S01]  /*3ab0*/  HMMA.16816.F32 R96, R12.reuse, R46, R96 ;  /* 0x0000002e0c60723c */ /* 0x040fe20000001860 */
[----:B------:R-:W-:Y:S01]  /*3ac0*/  LOP3.LUT R211, R67, UR8, R226, 0x96, !PT ;  /* 0x0000000843d37c12 */ /* 0x000fe2000f8e96e2 */
[----:B------:R-:W4:Y:S01]  /*3ad0*/  LDSM.16.MT88.4 R44, [R213+0x9800] ;  /* 0x00980000d52c783b */ /* 0x000f220000004200 */
[----:B------:R-:W-:Y:S01]  /*3ae0*/  LOP3.LUT R17, R17, 0xff, RZ, 0xc0, !PT ;  /* 0x000000ff11117812 */ /* 0x000fe200078ec0ff */
[----:B------:R-:W-:Y:S01]  /*3af0*/  IMAD.WIDE.U32 R58, R210, -0x326172a9, RZ ;  /* 0xcd9e8d57d23a7825 */ /* 0x000fe200078e00ff */
[----:B--2---:R-:W-:Y:S01]  /*3b00*/  F2FP.PACK_AB R49, R63, R62 ;  /* 0x0000003e3f31723e */ /* 0x004fe200000000ff */
[----:B------:R-:W-:Y:S01]  /*3b10*/  MUFU.EX2 R231, R231 ;  /* 0x000000e700e77308 */ /* 0x000fe20000000800 */
[----:B------:R-:W-:Y:S01]  /*3b20*/  PRMT R17, R17, 0x5410, R30 ;  /* 0x0000541011117816 */ /* 0x000fe2000000001e */
[----:B------:R-:W-:Y:S01]  /*3b30*/  IMAD.WIDE.U32 R210, R211, -0x326172a9, RZ ;  /* 0xcd9e8d57d3d27825 */ /* 0x000fe200078e00ff */
[----:B------:R-:W-:Y:S01]  /*3b40*/  LOP3.LUT R209, R59, UR9, R208, 0x96, !PT ;  /* 0x000000093bd17c12 */ /* 0x000fe2000f8e96d0 */
[----:B------:R-:W-:Y:S01]  /*3b50*/  HMMA.16816.F32 R120, R12, R18, R120 ;  /* 0x000000120c78723c */ /* 0x000fe20000001878 */
[----:B------:R-:W-:Y:S01]  /*3b60*/  LOP3.LUT R32, R33, 0xffff, RZ, 0xc0, !PT ;  /* 0x0000ffff21207812 */ /* 0x000fe200078ec0ff */
[----:B------:R-:W-:Y:S01]  /*3b70*/  FFMA.FTZ R59, R9, c[0x0][0x23c], -R203 ;  /* 0x00008f00093b7a23 */ /* 0x000fe200000108cb */
[----:B------:R-:W-:Y:S01]  /*3b80*/  LOP3.LUT R208, R211, UR7, R58, 0x96, !PT ;  /* 0x00000007d3d07c12 */ /* 0x000fe2000f8e963a */
[----:B------:R-:W-:Y:S01]  /*3b90*/  IMAD.WIDE.U32 R226, R209, -0x2daee0ad, RZ ;  /* 0xd2511f53d1e27825 */ /* 0x000fe200078e00ff */
[----:B------:R-:W-:Y:S01]  /*3ba0*/  HSET2.LE.AND R17, R17, R194, PT ;  /* 0x000000c211117233 */ /* 0x000fe20003803000 */
[----:B------:R-:W-:-:S02]  /*3bb0*/  LOP3.LUT R28, R33, 0xff, RZ, 0xc0, !PT ;  /* 0x000000ff211c7812 */ /* 0x000fc400078ec0ff */
[----:B------:R-:W-:Y:S01]  /*3bc0*/  IMAD.WIDE.U32 R208, R208, -0x2daee0ad, RZ ;  /* 0xd2511f53d0d07825 */ /* 0x000fe200078e00ff */
[----:B------:R-:W-:Y:S01]  /*3bd0*/  MUFU.EX2 R59, R59 ;  /* 0x0000003b003b7308 */ /* 0x000fe20000000800 */
[----:B------:R-:W-:Y:S01]  /*3be0*/  LOP3.LUT R49, R17, R49, RZ, 0xc0, !PT ;  /* 0x0000003111317212 */ /* 0x000fe200078ec0ff */
[----:B------:R-:W-:Y:S01]  /*3bf0*/  HMMA.16816.F32 R108, R12, R34, R108 ;  /* 0x000000220c6c723c */ /* 0x000fe2000000186c */
[----:B------:R-:W-:Y:S01]  /*3c00*/  FFMA.FTZ R58, R8, c[0x0][0x23c], -R203 ;  /* 0x00008f00083a7a23 */ /* 0x000fe200000108cb */
[----:B------:R-:W-:Y:S01]  /*3c10*/  LOP3.LUT R234, R209, UR4, R226, 0x96, !PT ;  /* 0x00000004d1ea7c12 */ /* 0x000fe2000f8e96e2 */
[--C-:B------:R-:W-:Y:S01]  /*3c20*/  FFMA.FTZ R211, R11, c[0x0][0x23c], -R205.reuse ;  /* 0x00008f000bd37a23 */ /* 0x100fe200000108cd */
[----:B------:R-:W-:Y:S01]  /*3c30*/  LOP3.LUT R226, R227, UR6, R66, 0x96, !PT ;  /* 0x00000006e3e27c12 */ /* 0x000fe2000f8e9642 */
[----:B------:R-:W-:Y:S01]  /*3c40*/  FFMA.FTZ R66, R10, c[0x0][0x23c], -R205 ;  /* 0x00008f000a427a23 */ /* 0x000fe200000108cd */
[----:B------:R-:W-:Y:S01]  /*3c50*/  SHF.R.U32.HI R32, RZ, 0x8, R32 ;  /* 0x00000008ff207819 */ /* 0x000fe20000011620 */
[----:B------:R-:W-:Y:S01]  /*3c60*/  IMAD.WIDE.U32 R234, R234, -0x326172a9, RZ ;  /* 0xcd9e8d57eaea7825 */ /* 0x000fe200078e00ff */
[----:B------:R-:W2:Y:S01]  /*3c70*/  MUFU.EX2 R58, R58 ;  /* 0x0000003a003a7308 */ /* 0x000ea20000000800 */
[----:B------:R-:W5:Y:S01]  /*3c80*/  LDSM.16.MT88.4 R16, [R213+0xb800] ;  /* 0x00b80000d510783b */ /* 0x000f620000004200 */
[----:B------:R-:W-:Y:S01]  /*3c90*/  PRMT R28, R28, 0x5410, R32 ;  /* 0x000054101c1c7816 */ /* 0x000fe20000000020 */
[----:B------:R-:W-:Y:S01]  /*3ca0*/  IMAD.WIDE.U32 R226, R226, -0x326172a9, RZ ;  /* 0xcd9e8d57e2e27825 */ /* 0x000fe200078e00ff */
[--C-:B------:R-:W-:Y:S01]  /*3cb0*/  SHF.R.U32.HI R9, RZ, 0x10, R234.reuse ;  /* 0x00000010ff097819 */ /* 0x100fe200000116ea */
[----:B------:R-:W1:Y:S01]  /*3cc0*/  LDSM.16.MT88.4 R32, [R213+0xa800] ;  /* 0x00a80000d520783b */ /* 0x000e620000004200 */
[----:B------:R-:W-:Y:S01]  /*3cd0*/  SHF.R.U32.HI R67, RZ, 0x18, R234 ;  /* 0x00000018ff437819 */ /* 0x000fe200000116ea */
[--C-:B------:R-:W-:Y:S01]  /*3ce0*/  HSET2.LE.AND R28, R28, R194.reuse, PT ;  /* 0x000000c21c1c7233 */ /* 0x100fe20003803000 */
[----:B------:R-:W-:Y:S01]  /*3cf0*/  LOP3.LUT R9, R9, 0xff, RZ, 0xc0, !PT ;  /* 0x000000ff09097812 */ /* 0x000fe200078ec0ff */
[----:B------:R-:W2:Y:S01]  /*3d00*/  MUFU.EX2 R66, R66 ;  /* 0x0000004200427308 */ /* 0x000ea20000000800 */
[C---:B------:R-:W-:Y:S01]  /*3d10*/  LOP3.LUT R209, R234.reuse, 0xffff, RZ, 0xc0, !PT ;  /* 0x0000ffffead17812 */ /* 0x040fe200078ec0ff */
[----:B------:R-:W-:Y:S01]  /*3d20*/  LDSM.16.MT88.4 R12, [R212+0xb800] ;  /* 0x00b80000d40c783b */ /* 0x000fe20000004200 */
[----:B------:R-:W-:Y:S01]  /*3d30*/  PRMT R9, R9, 0x5410, R67 ;  /* 0x0000541009097816 */ /* 0x000fe20000000043 */
[----:B------:R-:W-:Y:S01]  /*3d40*/  FFMA.FTZ R229, R21, c[0x0][0x23c], -R207 ;  /* 0x00008f0015e57a23 */ /* 0x000fe200000108cf */
[----:B------:R-:W-:Y:S01]  /*3d50*/  LOP3.LUT R10, R234, 0xff, RZ, 0xc0, !PT ;  /* 0x000000ffea0a7812 */ /* 0x000fe200078ec0ff */
[----:B---3--:R-:W-:Y:S01]  /*3d60*/  FADD.FTZ R183, R60, R183 ;  /* 0x000000b73cb77221 */ /* 0x008fe20000010000 */
[----:B------:R-:W-:Y:S01]  /*3d70*/  SHF.R.U32.HI R209, RZ, 0x8, R209 ;  /* 0x00000008ffd17819 */ /* 0x000fe200000116d1 */
[----:B------:R3:W3:Y:S01]  /*3d80*/  MUFU.EX2 R67, R211 ;  /* 0x000000d300437308 */ /* 0x0006e20000000800 */
[----:B------:R-:W-:Y:S01]  /*3d90*/  LOP3.LUT R8, R235, UR15, R226, 0x96, !PT ;  /* 0x0000000feb087c12 */ /* 0x000fe2000f8e96e2 */
[--C-:B------:R-:W-:Y:S01]  /*3da0*/  HSET2.LE.AND R9, R9, R194.reuse, PT ;  /* 0x000000c209097233 */ /* 0x100fe20003803000 */
[----:B------:R-:W-:Y:S01]  /*3db0*/  PRMT R10, R10, 0x5410, R209 ;  /* 0x000054100a0a7816 */ /* 0x000fe200000000d1 */
[----:B------:R-:W-:Y:S01]  /*3dc0*/  FADD.FTZ R185, R62, R185 ;  /* 0x000000b93eb97221 */ /* 0x000fe20000010000 */
[----:B------:R-:W-:Y:S01]  /*3dd0*/  LOP3.LUT R11, R8, 0xffff, RZ, 0xc0, !PT ;  /* 0x0000ffff080b7812 */ /* 0x000fe200078ec0ff */
[----:B------:R-:W-:Y:S01]  /*3de0*/  FADD.FTZ R183, R56, R183 ;  /* 0x000000b738b77221 */ /* 0x000fe20000010000 */
[--C-:B------:R-:W-:Y:S01]  /*3df0*/  SHF.R.U32.HI R209, RZ, 0x10, R8.reuse ;  /* 0x00000010ffd17819 */ /* 0x100fe20000011608 */
[--C-:B------:R-:W-:Y:S01]  /*3e00*/  HSET2.LE.AND R10, R10, R194.reuse, PT ;  /* 0x000000c20a0a7233 */ /* 0x100fe20003803000 */
[----:B------:R-:W-:Y:S01]  /*3e10*/  SHF.R.U32.HI R226, RZ, 0x8, R11 ;  /* 0x00000008ffe27819 */ /* 0x000fe2000001160b */
[----:B------:R-:W-:Y:S01]  /*3e20*/  MUFU.EX2 R229, R229 ;  /* 0x000000e500e57308 */ /* 0x000fe20000000800 */
[----:B------:R-:W-:Y:S01]  /*3e30*/  SHF.R.U32.HI R11, RZ, 0x18, R8 ;  /* 0x00000018ff0b7819 */ /* 0x000fe20000011608 */
[----:B------:R-:W-:Y:S01]  /*3e40*/  FADD.FTZ R185, R63, R185 ;  /* 0x000000b93fb97221 */ /* 0x000fe20000010000 */
[----:B------:R-:W-:Y:S01]  /*3e50*/  LOP3.LUT R209, R209, 0xff, RZ, 0xc0, !PT ;  /* 0x000000ffd1d17812 */ /* 0x000fe200078ec0ff */
[----:B--2---:R-:W-:Y:S01]  /*3e60*/  FADD.FTZ R187, R58, R187 ;  /* 0x000000bb3abb7221 */ /* 0x004fe20000010000 */
[----:B------:R-:W-:Y:S01]  /*3e70*/  F2FP.PACK_AB R48, R56, R60 ;  /* 0x0000003c3830723e */ /* 0x000fe200000000ff */
[----:B------:R-:W-:Y:S01]  /*3e80*/  FADD.FTZ R191, R66, R191 ;  /* 0x000000bf42bf7221 */ /* 0x000fe20000010000 */
[----:B---3--:R-:W-:Y:S01]  /*3e90*/  LOP3.LUT R211, R8, 0xff, RZ, 0xc0, !PT ;  /* 0x000000ff08d37812 */ /* 0x008fe200078ec0ff */
[----:B------:R-:W-:Y:S01]  /*3ea0*/  FADD.FTZ R183, R57, R183 ;  /* 0x000000b739b77221 */ /* 0x000fe20000010000 */
[----:B------:R-:W-:Y:S01]  /*3eb0*/  PRMT R209, R209, 0x5410, R11 ;  /* 0x00005410d1d17816 */ /* 0x000fe2000000000b */
[----:B------:R-:W-:Y:S01]  /*3ec0*/  FADD.FTZ R185, R64, R185 ;  /* 0x000000b940b97221 */ /* 0x000fe20000010000 */
[----:B------:R-:W-:Y:S01]  /*3ed0*/  PRMT R8, R211, 0x5410, R226 ;  /* 0x00005410d3087816 */ /* 0x000fe200000000e2 */
[----:B------:R-:W-:Y:S01]  /*3ee0*/  FADD.FTZ R187, R59, R187 ;  /* 0x000000bb3bbb7221 */ /* 0x000fe20000010000 */
[C---:B------:R-:W-:Y:S01]  /*3ef0*/  F2FP.PACK_AB R11, R67.reuse, R66 ;  /* 0x00000042430b723e */ /* 0x040fe200000000ff */
[----:B------:R-:W-:Y:S01]  /*3f00*/  FADD.FTZ R191, R67, R191 ;  /* 0x000000bf43bf7221 */ /* 0x000fe20000010000 */
[----:B------:R-:W-:Y:S01]  /*3f10*/  F2FP.PACK_AB R211, R59, R58 ;  /* 0x0000003a3bd3723e */ /* 0x000fe200000000ff */
[--C-:B------:R-:W-:Y:S01]  /*3f20*/  HSET2.LE.AND R8, R8, R194.reuse, PT ;  /* 0x000000c208087233 */ /* 0x100fe20003803000 */
[----:B------:R-:W-:Y:S01]  /*3f30*/  LOP3.LUT R11, R9, R11, RZ, 0xc0, !PT ;  /* 0x0000000b090b7212 */ /* 0x000fe200078ec0ff */
[----:B------:R-:W-:Y:S01]  /*3f40*/  HSET2.LE.AND R9, R209, R194, PT ;  /* 0x000000c2d1097233 */ /* 0x000fe20003803000 */
[----:B------:R-:W-:Y:S01]  /*3f50*/  LOP3.LUT R10, R10, R211, RZ, 0xc0, !PT ;  /* 0x000000d30a0a7212 */ /* 0x000fe200078ec0ff */
[----:B------:R-:W-:Y:S01]  /*3f60*/  FADD.FTZ R183, R61, R183 ;  /* 0x000000b73db77221 */ /* 0x000fe20000010000 */
[----:B------:R-:W-:Y:S01]  /*3f70*/  F2FP.PACK_AB R211, R53, R52 ;  /* 0x0000003435d3723e */ /* 0x000fe200000000ff */
[----:B------:R-:W-:Y:S01]  /*3f80*/  FADD.FTZ R185, R65, R185 ;  /* 0x000000b941b97221 */ /* 0x000fe20000010000 */
[----:B------:R-:W-:Y:S01]  /*3f90*/  F2FP.PACK_AB R209, R55, R54 ;  /* 0x0000003637d1723e */ /* 0x000fe200000000ff */
[----:B------:R-:W-:Y:S01]  /*3fa0*/  FADD.FTZ R187, R36, R187 ;  /* 0x000000bb24bb7221 */ /* 0x000fe20000010000 */
[----:B------:R-:W-:Y:S01]  /*3fb0*/  LOP3.LUT R48, R28, R48, RZ, 0xc0, !PT ;  /* 0x000000301c307212 */ /* 0x000fe200078ec0ff */
[----:B------:R-:W-:Y:S01]  /*3fc0*/  FADD.FTZ R191, R38, R191 ;  /* 0x000000bf26bf7221 */ /* 0x000fe20000010000 */
[----:B------:R-:W-:Y:S01]  /*3fd0*/  LOP3.LUT R8, R8, R211, RZ, 0xc0, !PT ;  /* 0x000000d308087212 */ /* 0x000fe200078ec0ff */
[----:B------:R-:W2:Y:S01]  /*3fe0*/  LDSM.16.MT88.4 R28, [R212+0xa800] ;  /* 0x00a80000d41c783b */ /* 0x000ea20000004200 */
[----:B------:R-:W-:Y:S01]  /*3ff0*/  LOP3.LUT R9, R9, R209, RZ, 0xc0, !PT ;  /* 0x000000d109097212 */ /* 0x000fe200078ec0ff */
[----:B------:R-:W-:-:S02]  /*4000*/  FADD.FTZ R187, R37, R187 ;  /* 0x000000bb25bb7221 */ /* 0x000fc40000010000 */
[----:B-1----:R-:W-:Y:S01]  /*4010*/  HMMA.16816.F32 R76, R48, R42, R76 ;  /* 0x0000002a304c723c */ /* 0x002fe2000000184c */
[----:B------:R-:W-:-:S07]  /*4020*/  FADD.FTZ R191, R39, R191 ;  /* 0x000000bf27bf7221 */ /* 0x000fce0000010000 */
[----:B------:R-:W-:Y:S07]  /*4030*/  HMMA.16816.F32 R80, R8, R42, R80 ;  /* 0x0000002a0850723c */ /* 0x000fee0000001850 */
[----:B------:R-:W-:Y:S01]  /*4040*/  FFMA.FTZ R42, R20, c[0x0][0x23c], -R207 ;  /* 0x00008f00142a7a23 */ /* 0x000fe200000108cf */
[----:B------:R-:W-:Y:S01]  /*4050*/  LOP3.LUT R20, R233, UR5, R230, 0x96, !PT ;  /* 0x00000005e9147c12 */ /* 0x000fe2000f8e96e6 */
[----:B------:R-:W-:Y:S01]  /*4060*/  HMMA.16816.F32 R72, R48, R40, R72 ;  /* 0x000000283048723c */ /* 0x000fe20000001848 */
[----:B------:R-:W-:-:S02]  /*4070*/  FFMA.FTZ R43, R26, c[0x0][0x23c], -R206 ;  /* 0x00008f001a2b7a23 */ /* 0x000fc400000108ce */
[----:B------:R-:W-:Y:S01]  /*4080*/  FFMA.FTZ R230, R7, c[0x0][0x23c], -R205 ;  /* 0x00008f0007e67a23 */ /* 0x000fe200000108cd */
[----:B------:R-:W-:Y:S01]  /*4090*/  MUFU.EX2 R42, R42 ;  /* 0x0000002a002a7308 */ /* 0x000fe20000000800 */
[----:B------:R-:W-:-:S03]  /*40a0*/  IMAD.WIDE.U32 R20, R20, -0x2daee0ad, RZ ;  /* 0xd2511f5314147825 */ /* 0x000fc600078e00ff */
[----:B------:R-:W-:Y:S02]  /*40b0*/  HMMA.16816.F32 R68, R8, R40, R68 ;  /* 0x000000280844723c */ /* 0x000fe40000001844 */
[----:B------:R-:W-:Y:S02]  /*40c0*/  LOP3.LUT R228, R21, UR14, R228, 0x96, !PT ;  /* 0x0000000e15e47c12 */ /* 0x000fe4000f8e96e4 */
[----:B------:R-:W1:Y:S03]  /*40d0*/  MUFU.EX2 R43, R43 ;  /* 0x0000002b002b7308 */ /* 0x000e660000000800 */
[--C-:B------:R-:W-:Y:S01]  /*40e0*/  FFMA.FTZ R40, R24, c[0x0][0x23c], -R207.reuse ;  /* 0x00008f0018287a23 */ /* 0x100fe200000108cf */
[----:B----4-:R-:W-:Y:S01]  /*40f0*/  HMMA.16816.F32 R156, R48, R44, R156 ;  /* 0x0000002c309c723c */ /* 0x010fe2000000189c */
[----:B------:R-:W-:Y:S01]  /*4100*/  FFMA.FTZ R41, R25, c[0x0][0x23c], -R207 ;  /* 0x00008f0019297a23 */ /* 0x000fe200000108cf */
[----:B------:R-:W-:-:S02]  /*4110*/  LOP3.LUT R24, R228, 0xffff, RZ, 0xc0, !PT ;  /* 0x0000ffffe4187812 */ /* 0x000fc400078ec0ff */
[----:B------:R-:W-:Y:S02]  /*4120*/  MUFU.EX2 R230, R230 ;  /* 0x000000e600e67308 */ /* 0x000fe40000000800 */
[----:B------:R-:W-:Y:S02]  /*4130*/  SHF.R.U32.HI R24, RZ, 0x8, R24 ;  /* 0x00000008ff187819 */ /* 0x000fe40000011618 */
[----:B------:R-:W-:Y:S04]  /*4140*/  HMMA.16816.F32 R160, R8, R44, R160 ;  /* 0x0000002c08a0723c */ /* 0x000fe800000018a0 */
[----:B------:R-:W3:Y:S01]  /*4150*/  MUFU.EX2 R40, R40 ;  /* 0x0000002800287308 */ /* 0x000ee20000000800 */
[----:B-1----:R-:W-:Y:S02]  /*4160*/  FADD.FTZ R185, R43, R185 ;  /* 0x000000b92bb97221 */ /* 0x002fe40000010000 */
[--C-:B------:R-:W-:Y:S01]  /*4170*/  FFMA.FTZ R44, R27, c[0x0][0x23c], -R206.reuse ;  /* 0x00008f001b2c7a23 */ /* 0x100fe200000108ce */
[----:B-----5:R-:W-:Y:S01]  /*4180*/  HMMA.16816.F32 R140, R48, R16, R140 ;  /* 0x00000010308c723c */ /* 0x020fe2000000188c */
[----:B------:R-:W-:Y:S01]  /*4190*/  FFMA.FTZ R45, R22, c[0x0][0x23c], -R206 ;  /* 0x00008f00162d7a23 */ /* 0x000fe200000108ce */
[----:B------:R-:W-:-:S02]  /*41a0*/  LOP3.LUT R22, R20, 0xff, RZ, 0xc0, !PT ;  /* 0x000000ff14167812 */ /* 0x000fc400078ec0ff */
[----:B------:R-:W1:Y:S04]  /*41b0*/  MUFU.EX2 R41, R41 ;  /* 0x0000002900297308 */ /* 0x000e680000000800 */
[----:B------:R-:W-:Y:S04]  /*41c0*/  HMMA.16816.F32 R116, R48, R18, R116 ;  /* 0x000000123074723c */ /* 0x000fe80000001874 */
[----:B------:R-:W4:Y:S01]  /*41d0*/  MUFU.EX2 R44, R44 ;  /* 0x0000002c002c7308 */ /* 0x000f220000000800 */
[----:B---3--:R-:W-:-:S03]  /*41e0*/  FADD.FTZ R183, R40, R183 ;  /* 0x000000b728b77221 */ /* 0x008fc60000010000 */
[C---:B------:R-:W-:Y:S04]  /*41f0*/  HMMA.16816.F32 R112, R8.reuse, R16, R112 ;  /* 0x000000100870723c */ /* 0x040fe80000001870 */
[----:B------:R-:W3:Y:S01]  /*4200*/  MUFU.EX2 R45, R45 ;  /* 0x0000002d002d7308 */ /* 0x000ee20000000800 */
[----:B-1----:R-:W-:Y:S02]  /*4210*/  FADD.FTZ R183, R41, R183 ;  /* 0x000000b729b77221 */ /* 0x002fe40000010000 */
[----:B------:R-:W-:Y:S01]  /*4220*/  LOP3.LUT R16, R228, 0xff, RZ, 0xc0, !PT ;  /* 0x000000ffe4107812 */ /* 0x000fe200078ec0ff */
[----:B------:R-:W-:Y:S01]  /*4230*/  HMMA.16816.F32 R120, R8, R18, R120 ;  /* 0x000000120878723c */ /* 0x000fe20000001878 */
[----:B------:R-:W-:Y:S01]  /*4240*/  LOP3.LUT R17, R20, 0xffff, RZ, 0xc0, !PT ;  /* 0x0000ffff14117812 */ /* 0x000fe200078ec0ff */
[----:B------:R-:W-:Y:S01]  /*4250*/  FADD.FTZ R183, R42, R183 ;  /* 0x000000b72ab77221 */ /* 0x000fe20000010000 */
[----:B------:R-:W-:Y:S01]  /*4260*/  SHF.R.U32.HI R21, RZ, 0x10, R20 ;  /* 0x00000010ff157819 */ /* 0x000fe20000011614 */
[----:B----4-:R-:W-:Y:S01]  /*4270*/  FADD.FTZ R185, R44, R185 ;  /* 0x000000b92cb97221 */ /* 0x010fe20000010000 */
[----:B------:R-:W-:-:S02]  /*4280*/  PRMT R16, R16, 0x5410, R24 ;  /* 0x0000541010107816 */ /* 0x000fc40000000018 */
[--C-:B------:R-:W-:Y:S01]  /*4290*/  SHF.R.U32.HI R19, RZ, 0x10, R228.reuse ;  /* 0x00000010ff137819 */ /* 0x100fe200000116e4 */
[-C--:B------:R-:W-:Y:S01]  /*42a0*/  HMMA.16816.F32 R88, R48, R32.reuse, R88 ;  /* 0x000000203058723c */ /* 0x080fe20000001858 */
[----:B------:R-:W-:Y:S01]  /*42b0*/  SHF.R.U32.HI R18, RZ, 0x18, R228 ;  /* 0x00000018ff127819 */ /* 0x000fe200000116e4 */
[----:B------:R-:W1:Y:S01]  /*42c0*/  LDSM.16.MT88.4 R24, [R212+0x9c00] ;  /* 0x009c0000d418783b */ /* 0x000e620000004200 */
[----:B------:R4:W5:Y:S01]  /*42d0*/  MUFU.EX2 R228, R23 ;  /* 0x0000001700e47308 */ /* 0x0009620000000800 */
[----:B------:R-:W-:Y:S01]  /*42e0*/  SHF.R.U32.HI R17, RZ, 0x8, R17 ;  /* 0x00000008ff117819 */ /* 0x000fe20000011611 */
[----:B---3--:R-:W-:Y:S01]  /*42f0*/  FADD.FTZ R185, R45, R185 ;  /* 0x000000b92db97221 */ /* 0x008fe20000010000 */
[----:B------:R-:W-:Y:S02]  /*4300*/  SHF.R.U32.HI R20, RZ, 0x18, R20 ;  /* 0x00000018ff147819 */ /* 0x000fe40000011614 */
[----:B------:R-:W-:Y:S01]  /*4310*/  LOP3.LUT R21, R21, 0xff, RZ, 0xc0, !PT ;  /* 0x000000ff15157812 */ /* 0x000fe200078ec0ff */
[----:B------:R-:W-:Y:S01]  /*4320*/  HMMA.16816.F32 R84, R8, R32, R84 ;  /* 0x000000200854723c */ /* 0x000fe20000001854 */
[----:B------:R-:W-:-:S04]  /*4330*/  LOP3.LUT R19, R19, 0xff, RZ, 0xc0, !PT ;  /* 0x000000ff13137812 */ /* 0x000fc800078ec0ff */
[----:B------:R-:W-:Y:S02]  /*4340*/  PRMT R18, R19, 0x5410, R18 ;  /* 0x0000541013127816 */ /* 0x000fe40000000012 */
[--C-:B------:R-:W-:Y:S01]  /*4350*/  HSET2.LE.AND R32, R16, R194.reuse, PT ;  /* 0x000000c210207233 */ /* 0x100fe20003803000 */
[----:B------:R-:W-:Y:S01]  /*4360*/  PRMT R16, R22, 0x5410, R17 ;  /* 0x0000541016107816 */ /* 0x000fe20000000011 */
[C---:B------:R-:W-:Y:S01]  /*4370*/  HMMA.16816.F32 R152, R48.reuse, R46, R152 ;  /* 0x0000002e3098723c */ /* 0x040fe20000001898 */
[----:B------:R-:W-:Y:S01]  /*4380*/  PRMT R17, R21, 0x5410, R20 ;  /* 0x0000541015117816 */ /* 0x000fe20000000014 */
[--C-:B------:R-:W-:Y:S01]  /*4390*/  HSET2.LE.AND R18, R18, R194.reuse, PT ;  /* 0x000000c212127233 */ /* 0x100fe20003803000 */
[----:B----4-:R-:W-:Y:S01]  /*43a0*/  F2FP.PACK_AB R23, R41, R40 ;  /* 0x000000282917723e */ /* 0x010fe200000000ff */
[--C-:B------:R-:W-:Y:S01]  /*43b0*/  HSET2.LE.AND R16, R16, R194.reuse, PT ;  /* 0x000000c210107233 */ /* 0x100fe20003803000 */
[----:B------:R-:W-:Y:S01]  /*43c0*/  F2FP.PACK_AB R33, R44, R43 ;  /* 0x0000002b2c21723e */ /* 0x000fe200000000ff */
[----:B------:R-:W-:Y:S01]  /*43d0*/  HSET2.LE.AND R17, R17, R194, PT ;  /* 0x000000c211117233 */ /* 0x000fe20003803000 */
[----:B------:R-:W-:Y:S01]  /*43e0*/  LOP3.LUT R32, R32, R23, RZ, 0xc0, !PT ;  /* 0x0000001720207212 */ /* 0x000fe200078ec0ff */
[----:B------:R-:W-:Y:S01]  /*43f0*/  HMMA.16816.F32 R92, R48, R34, R92 ;  /* 0x00000022305c723c */ /* 0x000fe2000000185c */
[----:B------:R-:W-:Y:S01]  /*4400*/  LOP3.LUT R33, R18, R33, RZ, 0xc0, !PT ;  /* 0x0000002112217212 */ /* 0x000fe200078ec0ff */
[----:B------:R-:W-:Y:S06]  /*4410*/  LDSM.16.MT88.4 R20, [R213+0xac00] ;  /* 0x00ac0000d514783b */ /* 0x000fec0000004200 */
[C---:B------:R-:W-:Y:S07]  /*4420*/  HMMA.16816.F32 R148, R8.reuse, R46, R148 ;  /* 0x0000002e0894723c */ /* 0x040fee0000001894 */
[----:B------:R-:W-:Y:S01]  /*4430*/  FFMA.FTZ R46, R4, c[0x0][0x23c], -R203 ;  /* 0x00008f00042e7a23 */ /* 0x000fe200000108cb */
[----:B------:R-:W-:Y:S01]  /*4440*/  HMMA.16816.F32 R96, R8, R34, R96 ;  /* 0x000000220860723c */ /* 0x000fe20000001860 */
[----:B------:R-:W-:Y:S01]  /*4450*/  LOP3.LUT R4, R227, UR5, R210, 0x96, !PT ;  /* 0x00000005e3047c12 */ /* 0x000fe2000f8e96d2 */
[----:B------:R-:W-:-:S03]  /*4460*/  FFMA.FTZ R47, R6, c[0x0][0x23c], -R205 ;  /* 0x00008f00062f7a23 */ /* 0x000fc600000108cd */
[----:B------:R-:W3:Y:S01]  /*4470*/  MUFU.EX2 R46, R46 ;  /* 0x0000002e002e7308 */ /* 0x000ee20000000800 */
[----:B------:R-:W-:Y:S01]  /*4480*/  IMAD.WIDE.U32 R4, R4, -0x2daee0ad, RZ ;  /* 0xd2511f5304047825 */ /* 0x000fe200078e00ff */
[C---:B------:R-:W-:Y:S01]  /*4490*/  F2FP.PACK_AB R34, R229.reuse, R42 ;  /* 0x0000002ae522723e */ /* 0x040fe200000000ff */
[C---:B--2---:R-:W-:Y:S01]  /*44a0*/  HMMA.16816.F32 R104, R48.reuse, R28, R104 ;  /* 0x0000001c3068723c */ /* 0x044fe20000001868 */
[----:B-----5:R-:W-:Y:S01]  /*44b0*/  F2FP.PACK_AB R35, R228, R45 ;  /* 0x0000002de423723e */ /* 0x020fe200000000ff */
[----:B------:R-:W-:Y:S01]  /*44c0*/  FADD.FTZ R229, R229, R183 ;  /* 0x000000b7e5e57221 */ /* 0x000fe20000010000 */
[----:B------:R-:W-:Y:S01]  /*44d0*/  LOP3.LUT R34, R16, R34, RZ, 0xc0, !PT ;  /* 0x0000002210227212 */ /* 0x000fe200078ec0ff */
[----:B------:R-:W-:Y:S01]  /*44e0*/  FADD.FTZ R228, R228, R185 ;  /* 0x000000b9e4e47221 */ /* 0x000fe20000010000 */
[----:B------:R-:W-:Y:S01]  /*44f0*/  LOP3.LUT R35, R17, R35, RZ, 0xc0, !PT ;  /* 0x0000002311237212 */ /* 0x000fe200078ec0ff */
[----:B------:R-:W2:Y:S01]  /*4500*/  MUFU.EX2 R47, R47 ;  /* 0x0000002f002f7308 */ /* 0x000ea20000000800 */
[----:B------:R-:W-:Y:S01]  /*4510*/  LDSM.16.MT88.4 R16, [R212+0xac00] ;  /* 0x00ac0000d410783b */ /* 0x000fe20000004200 */
[----:B------:R-:W-:Y:S01]  /*4520*/  HMMA.16816.F32 R124, R48, R12, R124 ;  /* 0x0000000c307c723c */ /* 0x000fe2000000187c */
[----:B------:R-:W-:-:S02]  /*4530*/  LOP3.LUT R208, R5, UR14, R208, 0x96, !PT ;  /* 0x0000000e05d07c12 */ /* 0x000fc4000f8e96d0 */
[C---:B------:R-:W-:Y:S02]  /*4540*/  LOP3.LUT R6, R4.reuse, 0xffff, RZ, 0xc0, !PT ;  /* 0x0000ffff04067812 */ /* 0x040fe400078ec0ff */
[----:B------:R-:W-:Y:S01]  /*4550*/  LOP3.LUT R5, R4, 0xff, RZ, 0xc0, !PT ;  /* 0x000000ff04057812 */ /* 0x000fe200078ec0ff */
[----:B---3--:R-:W-:Y:S01]  /*4560*/  FADD.FTZ R187, R46, R187 ;  /* 0x000000bb2ebb7221 */ /* 0x008fe20000010000 */
[----:B------:R-:W-:Y:S01]  /*4570*/  SHF.R.U32.HI R7, RZ, 0x8, R6 ;  /* 0x00000008ff077819 */ /* 0x000fe20000011606 */
[----:B------:R-:W-:Y:S03]  /*4580*/  HMMA.16816.F32 R144, R48, R30, R144 ;  /* 0x0000001e3090723c */ /* 0x000fe60000001890 */
[----:B------:R-:W-:Y:S01]  /*4590*/  PRMT R5, R5, 0x5410, R7 ;  /* 0x0000541005057816 */ /* 0x000fe20000000007 */
[----:B--2---:R-:W-:-:S04]  /*45a0*/  FADD.FTZ R191, R47, R191 ;  /* 0x000000bf2fbf7221 */ /* 0x004fc80000010000 */
[----:B------:R-:W-:Y:S07]  /*45b0*/  HMMA.16816.F32 R128, R48, R14, R128 ;  /* 0x0000000e3080723c */ /* 0x000fee0000001880 */
[--C-:B------:R-:W-:Y:S01]  /*45c0*/  SHF.R.U32.HI R48, RZ, 0x10, R4.reuse ;  /* 0x00000010ff307819 */ /* 0x100fe20000011604 */
[----:B------:R-:W-:Y:S01]  /*45d0*/  HMMA.16816.F32 R100, R8, R28, R100 ;  /* 0x0000001c0864723c */ /* 0x000fe20000001864 */
[----:B------:R-:W-:Y:S02]  /*45e0*/  LOP3.LUT R49, R208, 0xffff, RZ, 0xc0, !PT ;  /* 0x0000ffffd0317812 */ /* 0x000fe400078ec0ff */
[----:B------:R-:W-:-:S02]  /*45f0*/  SHF.R.U32.HI R4, RZ, 0x18, R4 ;  /* 0x00000018ff047819 */ /* 0x000fc40000011604 */
[----:B------:R-:W-:Y:S02]  /*4600*/  LOP3.LUT R6, R48, 0xff, RZ, 0xc0, !PT ;  /* 0x000000ff30067812 */ /* 0x000fe400078ec0ff */
[----:B------:R-:W-:Y:S01]  /*4610*/  LOP3.LUT R48, R208, 0xff, RZ, 0xc0, !PT ;  /* 0x000000ffd0307812 */ /* 0x000fe200078ec0ff */
[C---:B------:R-:W-:Y:S01]  /*4620*/  HMMA.16816.F32 R108, R8.reuse, R30, R108 ;  /* 0x0000001e086c723c */ /* 0x040fe2000000186c */
[----:B------:R-:W2:Y:S01]  /*4630*/  LDSM.16.MT88.4 R28, [R213+0x9c00] ;  /* 0x009c0000d51c783b */ /* 0x000ea20000004200 */
[----:B------:R-:W-:Y:S02]  /*4640*/  SHF.R.U32.HI R49, RZ, 0x8, R49 ;  /* 0x00000008ff317819 */ /* 0x000fe40000011631 */
[----:B------:R-:W-:Y:S02]  /*4650*/  SHF.R.U32.HI R50, RZ, 0x10, R208 ;  /* 0x00000010ff327819 */ /* 0x000fe400000116d0 */
[----:B------:R-:W-:Y:S01]  /*4660*/  PRMT R4, R6, 0x5410, R4 ;  /* 0x0000541006047816 */ /* 0x000fe20000000004 */
[----:B------:R-:W-:Y:S01]  /*4670*/  HSET2.LE.AND R6, R5, R194, PT ;  /* 0x000000c205067233 */ /* 0x000fe20003803000 */
[----:B------:R-:W-:Y:S01]  /*4680*/  HMMA.16816.F32 R136, R8, R12, R136 ;  /* 0x0000000c0888723c */ /* 0x000fe20000001888 */
[----:B------:R-:W-:-:S02]  /*4690*/  PRMT R48, R48, 0x5410, R49 ;  /* 0x0000541030307816 */ /* 0x000fc40000000031 */
[----:B------:R-:W-:Y:S01]  /*46a0*/  SHF.R.U32.HI R208, RZ, 0x18, R208 ;  /* 0x00000018ffd07819 */ /* 0x000fe200000116d0 */
[--C-:B------:R-:W-:Y:S01]  /*46b0*/  HSET2.LE.AND R7, R4, R194.reuse, PT ;  /* 0x000000c204077233 */ /* 0x100fe20003803000 */
[----:B------:R-:W-:Y:S01]  /*46c0*/  LOP3.LUT R50, R50, 0xff, RZ, 0xc0, !PT ;  /* 0x000000ff32327812 */ /* 0x000fe200078ec0ff */
[--C-:B------:R-:W-:Y:S01]  /*46d0*/  HSET2.LE.AND R4, R48, R194.reuse, PT ;  /* 0x000000c230047233 */ /* 0x100fe20003803000 */
[C---:B------:R-:W-:Y:S01]  /*46e0*/  F2FP.PACK_AB R48, R231.reuse, R46 ;  /* 0x0000002ee730723e */ /* 0x040fe200000000ff */
[----:B------:R-:W-:Y:S01]  /*46f0*/  HMMA.16816.F32 R132, R8, R14, R132 ;  /* 0x0000000e0884723c */ /* 0x000fe20000001884 */
[----:B------:R-:W3:Y:S01]  /*4700*/  LDSM.16.MT88.4 R12, [R213+0xbc00] ;  /* 0x00bc0000d50c783b */ /* 0x000ee20000004200 */
[----:B------:R-:W-:Y:S01]  /*4710*/  PRMT R50, R50, 0x5410, R208 ;  /* 0x0000541032327816 */ /* 0x000fe200000000d0 */
[----:B------:R-:W-:Y:S01]  /*4720*/  FADD.FTZ R231, R231, R187 ;  /* 0x000000bbe7e77221 */ /* 0x000fe20000010000 */
[----:B------:R-:W-:Y:S01]  /*4730*/  LOP3.LUT R6, R6, R48, RZ, 0xc0, !PT ;  /* 0x0000003006067212 */ /* 0x000fe200078ec0ff */
[----:B------:R-:W4:Y:S01]  /*4740*/  LDSM.16.MT88.4 R8, [R212+0xbc00] ;  /* 0x00bc0000d408783b */ /* 0x000f220000004200 */
[----:B------:R-:W-:Y:S01]  /*4750*/  F2FP.PACK_AB R49, R37, R36 ;  /* 0x000000242531723e */ /* 0x000fe200000000ff */
[----:B------:R-:W-:Y:S01]  /*4760*/  HSET2.LE.AND R5, R50, R194, PT ;  /* 0x000000c232057233 */ /* 0x000fe20003803000 */
[C---:B------:R-:W-:Y:S01]  /*4770*/  F2FP.PACK_AB R50, R230.reuse, R47 ;  /* 0x0000002fe632723e */ /* 0x040fe200000000ff */
[----:B-1----:R-:W-:Y:S01]  /*4780*/  HMMA.16816.F32 R72, R32, R24, R72 ;  /* 0x000000182048723c */ /* 0x002fe20000001848 */
[----:B------:R-:W-:Y:S01]  /*4790*/  F2FP.PACK_AB R48, R39, R38 ;  /* 0x000000262730723e */ /* 0x000fe200000000ff */
[----:B------:R-:W-:Y:S01]  /*47a0*/  FADD.FTZ R230, R230, R191 ;  /* 0x000000bfe6e67221 */ /* 0x000fe20000010000 */
[----:B------:R-:W-:-:S02]  /*47b0*/  LOP3.LUT R7, R7, R50, RZ, 0xc0, !PT ;  /* 0x0000003207077212 */ /* 0x000fc400078ec0ff */
[----:B------:R-:W-:Y:S02]  /*47c0*/  LOP3.LUT R4, R4, R49, RZ, 0xc0, !PT ;  /* 0x0000003104047212 */ /* 0x000fe400078ec0ff */
[----:B------:R-:W-:Y:S01]  /*47d0*/  LOP3.LUT R5, R5, R48, RZ, 0xc0, !PT ;  /* 0x0000003005057212 */ /* 0x000fe200078ec0ff */
[C---:B------:R-:W-:Y:S08]  /*47e0*/  HMMA.16816.F32 R76, R32.reuse, R26, R76 ;  /* 0x0000001a204c723c */ /* 0x040ff0000000184c */
[C---:B--2---:R-:W-:Y:S08]  /*47f0*/  HMMA.16816.F32 R156, R32.reuse, R28, R156 ;  /* 0x0000001c209c723c */ /* 0x044ff0000000189c */
[C---:B------:R-:W-:Y:S08]  /*4800*/  HMMA.16816.F32 R152, R32.reuse, R30, R152 ;  /* 0x0000001e2098723c */ /* 0x040ff00000001898 */
[C---:B------:R-:W-:Y:S08]  /*4810*/  HMMA.16816.F32 R88, R32.reuse, R20, R88 ;  /* 0x000000142058723c */ /* 0x040ff00000001858 */
[C---:B------:R-:W-:Y:S08]  /*4820*/  HMMA.16816.F32 R92, R32.reuse, R22, R92 ;  /* 0x00000016205c723c */ /* 0x040ff0000000185c */
[C---:B------:R-:W-:Y:S08]  /*4830*/  HMMA.16816.F32 R104, R32.reuse, R16, R104 ;  /* 0x000000102068723c */ /* 0x040ff00000001868 */
[C---:B------:R-:W-:Y:S08]  /*4840*/  HMMA.16816.F32 R144, R32.reuse, R18, R144 ;  /* 0x000000122090723c */ /* 0x040ff00000001890 */
[C---:B---3--:R-:W-:Y:S08]  /*4850*/  HMMA.16816.F32 R140, R32.reuse, R12, R140 ;  /* 0x0000000c208c723c */ /* 0x048ff0000000188c */
[C---:B------:R-:W-:Y:S08]  /*4860*/  HMMA.16816.F32 R116, R32.reuse, R14, R116 ;  /* 0x0000000e2074723c */ /* 0x040ff00000001874 */
[C---:B----4-:R-:W-:Y:S08]  /*4870*/  HMMA.16816.F32 R124, R32.reuse, R8, R124 ;  /* 0x00000008207c723c */ /* 0x050ff0000000187c */
        /* <DEDUP_REMOVED lines=14> */
[----:B------:R-:W-:Y:S01]  /*4960*/  IMAD.WIDE.U32 R238, R173, -0x326172a9, RZ ;  /* 0xcd9e8d57adee7825 */ /* 0x000fe200078e00ff */
[----:B------:R-:W-:-:S02]  /*4970*/  IADD3 R227, R3, -0x2, RZ ;  /* 0xfffffffe03e37810 */ /* 0x000fc40007ffe0ff */
[----:B------:R-:W-:Y:S01]  /*4980*/  MOV R3, R167 ;  /* 0x000000a700037202 */ /* 0x000fe20000000f00 */
[----:B------:R-:W-:Y:S01]  /*4990*/  IMAD.WIDE.U32 R234, R172, -0x326172a9, RZ ;  /* 0xcd9e8d57acea7825 */ /* 0x000fe200078e00ff */
[----:B------:R-:W-:Y:S02]  /*49a0*/  LOP3.LUT R236, R239, R170, RZ, 0x3c, !PT ;  /* 0x000000aaefec7212 */ /* 0x000fe400078e3cff */
[----:B------:R-:W-:Y:S01]  /*49b0*/  MOV R164, R168 ;  /* 0x000000a800a47202 */ /* 0x000fe20000000f00 */
[----:B------:R-:W-:Y:S01]  /*49c0*/  IMAD.WIDE.U32 R240, R169, -0x2daee0ad, RZ ;  /* 0xd2511f53a9f07825 */ /* 0x000fe200078e00ff */
[----:B------:R-:W-:Y:S02]  /*49d0*/  LOP3.LUT R232, R235, R170, RZ, 0x3c, !PT ;  /* 0x000000aaebe87212 */ /* 0x000fe400078e3cff */
[----:B------:R-:W-:Y:S01]  /*49e0*/  MOV R0, R165 ;  /* 0x000000a500007202 */ /* 0x000fe20000000f00 */
[----:B------:R-:W-:Y:S01]  /*49f0*/  IMAD.WIDE.U32 R236, R236, -0x2daee0ad, RZ ;  /* 0xd2511f53ecec7825 */ /* 0x000fe200078e00ff */
[----:B------:R-:W-:-:S02]  /*4a00*/  MOV R2, R166 ;  /* 0x000000a600027202 */ /* 0x000fc40000000f00 */
[----:B------:R-:W-:Y:S01]  /*4a10*/  PRMT R226, R171, 0x7054, R171 ;  /* 0x00007054abe27816 */ /* 0x000fe200000000ab */
[----:B------:R-:W-:Y:S01]  /*4a20*/  IMAD.WIDE.U32 R232, R232, -0x2daee0ad, RZ ;  /* 0xd2511f53e8e87825 */ /* 0x000fe200078e00ff */
[----:B------:R-:W-:Y:S05]  /*4a30*/  BRA `(.L_x_412) ;  /* 0x0000017000007947 */ /* 0x000fea0003800000 */
.L_x_414:
[----:B------:R-:W-:Y:S04]  /*4a40*/  IADD3 R166, R227, -0x1, RZ ;  /* 0xffffffffe3a67810 */ /* 0x000fe80007ffe0ff */
[----:B------:R-:W-:Y:S01]  /*4a50*/  SHF.R.S32.HI R165, RZ, 0x1f, R166 ;  /* 0x0000001fffa57819 */ /* 0x000fe200000114a6 */
[C---:B------:R-:W-:Y:S04]  /*4a60*/  IMAD.WIDE.U32 R168, R166.reuse, c[0x0][0x198], RZ ;  /* 0x00006600a6a87a25 */ /* 0x040fe800078e00ff */
[----:B------:R-:W-:Y:S04]  /*4a70*/  IMAD R165, R165, c[0x0][0x198], RZ ;  /* 0x00006600a5a57a24 */ /* 0x000fe800078e02ff */
        /* <DEDUP_REMOVED lines=19> */
.L_x_412:
[----:B------:R-:W-:Y:S01]  /*4bb0*/  SHF.R.S32.HI R4, RZ, 0x1f, R227 ;  /* 0x0000001fff047819 */ /* 0x000fe200000114e3 */
[----:B------:R-:W-:Y:S04]  /*4bc0*/  DEPBAR.LE SB0, 0x0 ;  /* 0x000080000000791a */ /* 0x000fe80000000000 */
[----:B------:R-:W-:Y:S01]  /*4bd0*/  BAR.SYNC.DEFER_BLOCKING 0x0 ;  /* 0x0000000000007b1d */ /* 0x000fe20000010000 */
[----:B------:R-:W-:Y:S02]  /*4be0*/  IMAD R4, R4, c[0x0][0x1a0], RZ ;  /* 0x0000680004047a24 */ /* 0x000fe400078e02ff */
[C---:B------:R-:W-:Y:S04]  /*4bf0*/  IMAD.WIDE.U32 R6, R227.reuse, c[0x0][0x1a0], RZ ;  /* 0x00006800e3067a25 */ /* 0x040fe800078e00ff */
[----:B------:R-:W-:Y:S01]  /*4c00*/  IMAD R4, R227, c[0x0][0x1a4], R4 ;  /* 0x00006900e3047a24 */ /* 0x000fe200078e0204 */
[C---:B------:R-:W-:Y:S03]  /*4c10*/  LEA R5, P0, R6.reuse, R220, 0x6 ;  /* 0x000000dc06057211 */ /* 0x040fe600078030ff */
[----:B------:R-:W-:Y:S01]  /*4c20*/  IMAD.IADD R4, R7, 0x1, R4 ;  /* 0x0000000107047824 */ /* 0x000fe200078e0204 */
[C---:B------:R-:W-:Y:S04]  /*4c30*/  LEA R8, P1, R5.reuse, c[0x0][0x170], 0x1 ;  /* 0x00005c0005087a11 */ /* 0x040fe800078208ff */
        /* <DEDUP_REMOVED lines=15> */
[----:B------:R-:W2:Y:S07]  /*4d30*/  LDSM.16.M88.4 R16, [R216] ;  /* 0x00000000d810783b */ /* 0x000eae0000000200 */
[----:B------:R-:W1:Y:S07]  /*4d40*/  LDSM.16.M88.4 R60, [R217+0x1000] ;  /* 0x00100000d93c783b */ /* 0x000e6e0000000200 */
[----:B------:R-:W3:Y:S07]  /*4d50*/  LDSM.16.M88.4 R32, [R216+0x400] ;  /* 0x00040000d820783b */ /* 0x000eee0000000200 */
[----:B------:R-:W0:Y:S07]  /*4d60*/  LDGDEPBAR ;  /* 0x00000000000079af */ /* 0x000e2e0000000000 */
[----:B------:R-:W4:Y:S07]  /*4d70*/  LDSM.16.M88.4 R48, [R216+0x800] ;  /* 0x00080000d830783b */ /* 0x000f2e0000000200 */
[----:B------:R-:W5:Y:S01]  /*4d80*/  LDSM.16.M88.4 R168, [R216+0xc00] ;  /* 0x000c0000d8a8783b */ /* 0x000f620000000200 */
[-C--:B--2---:R-:W-:Y:S06]  /*4d90*/  HMMA.16816.F32 R4, R64, R16.reuse, RZ ;  /* 0x000000104004723c */ /* 0x084fec00000018ff */
[----:B------:R-:W-:Y:S02]  /*4da0*/  LDSM.16.M88.4 R172, [R215] ;  /* 0x00000000d7ac783b */ /* 0x000fe40000000200 */
[C---:B-1----:R-:W-:Y:S05]  /*4db0*/  HMMA.16816.F32 R8, R60.reuse, R16, RZ ;  /* 0x000000103c08723c */ /* 0x042fea00000018ff */
[----:B------:R-:W1:Y:S03]  /*4dc0*/  LDSM.16.M88.4 R176, [R214] ;  /* 0x00000000d6b0783b */ /* 0x000e660000000200 */
[-C--:B------:R-:W-:Y:S04]  /*4dd0*/  HMMA.16816.F32 R12, R60, R18.reuse, RZ ;  /* 0x000000123c0c723c */ /* 0x080fe800000018ff */
[----:B------:R-:W2:Y:S04]  /*4de0*/  LDSM.16.M88.4 R180, [R215+0x1000] ;  /* 0x00100000d7b4783b */ /* 0x000ea80000000200 */
[C---:B------:R-:W-:Y:S03]  /*4df0*/  HMMA.16816.F32 R16, R64.reuse, R18, RZ ;  /* 0x000000124010723c */ /* 0x040fe600000018ff */
[----:B------:R-:W1:Y:S05]  /*4e00*/  LDSM.16.M88.4 R184, [R214+0x400] ;  /* 0x00040000d6b8783b */ /* 0x000e6a0000000200 */
[-C--:B---3--:R-:W-:Y:S02]  /*4e10*/  HMMA.16816.F32 R20, R64, R32.reuse, RZ ;  /* 0x000000204014723c */ /* 0x088fe400000018ff */
[----:B------:R-:W3:Y:S06]  /*4e20*/  LDSM.16.M88.4 R188, [R214+0x800] ;  /* 0x00080000d6bc783b */ /* 0x000eec0000000200 */
[C---:B------:R-:W-:Y:S01]  /*4e30*/  HMMA.16816.F32 R24, R60.reuse, R32, RZ ;  /* 0x000000203c18723c */ /* 0x040fe200000018ff */
[----:B------:R-:W1:Y:S07]  /*4e40*/  LDSM.16.M88.4 R192, [R214+0xc00] ;  /* 0x000c0000d6c0783b */ /* 0x000e6e0000000200 */
[-C--:B------:R-:W-:Y:S01]  /*4e50*/  HMMA.16816.F32 R28, R60, R34.reuse, RZ ;  /* 0x000000223c1c723c */ /* 0x080fe200000018ff */
[----:B------:R-:W-:Y:S07]  /*4e60*/  LDSM.16.M88.4 R196, [R216+0x1000] ;  /* 0x00100000d8c4783b */ /* 0x000fee0000000200 */
[C---:B------:R-:W-:Y:S01]  /*4e70*/  HMMA.16816.F32 R32, R64.reuse, R34, RZ ;  /* 0x000000224020723c */ /* 0x040fe200000018ff */
[----:B------:R-:W-:Y:S07]  /*4e80*/  LDSM.16.M88.4 R200, [R217+0x3000] ;  /* 0x00300000d9c8783b */ /* 0x000fee0000000200 */
[-C--:B----4-:R-:W-:Y:S01]  /*4e90*/  HMMA.16816.F32 R36, R64, R48.reuse, RZ ;  /* 0x000000304024723c */ /* 0x090fe200000018ff */
[----:B------:R-:W-:Y:S07]  /*4ea0*/  LDSM.16.M88.4 R204, [R214+0x1800] ;  /* 0x00180000d6cc783b */ /* 0x000fee0000000200 */
[C---:B------:R-:W-:Y:S01]  /*4eb0*/  HMMA.16816.F32 R40, R60.reuse, R48, RZ ;  /* 0x000000303c28723c */ /* 0x040fe200000018ff */
[----:B------:R-:W-:Y:S07]  /*4ec0*/  LDSM.16.M88.4 R208, [R214+0x1c00] ;  /* 0x001c0000d6d0783b */ /* 0x000fee0000000200 */
[-C--:B------:R-:W-:Y:S08]  /*4ed0*/  HMMA.16816.F32 R44, R60, R50.reuse, RZ ;  /* 0x000000323c2c723c */ /* 0x080ff000000018ff */
[C---:B------:R-:W-:Y:S08]  /*4ee0*/  HMMA.16816.F32 R48, R64.reuse, R50, RZ ;  /* 0x000000324030723c */ /* 0x040ff000000018ff */
[-C--:B-----5:R-:W-:Y:S08]  /*4ef0*/  HMMA.16816.F32 R52, R64, R168.reuse, RZ ;  /* 0x000000a84034723c */ /* 0x0a0ff000000018ff */
[C---:B------:R-:W-:Y:S08]  /*4f00*/  HMMA.16816.F32 R56, R60.reuse, R168, RZ ;  /* 0x000000a83c38723c */ /* 0x040ff000000018ff */
[-C--:B------:R-:W-:Y:S08]  /*4f10*/  HMMA.16816.F32 R60, R60, R170.reuse, RZ ;  /* 0x000000aa3c3c723c */ /* 0x080ff000000018ff */
[----:B------:R-:W-:Y:S01]  /*4f20*/  HMMA.16816.F32 R64, R64, R170, RZ ;  /* 0x000000aa4040723c */ /* 0x000fe200000018ff */
[----:B------:R-:W4:Y:S07]  /*4f30*/  LDSM.16.M88.4 R168, [R217+0x2000] ;  /* 0x00200000d9a8783b */ /* 0x000f2e0000000200 */
        /* <DEDUP_REMOVED lines=20> */
[----:B------:R-:W3:Y:S07]  /*5080*/  LDSM.16.M88.4 R172, [R215+0x2000] ;  /* 0x00200000d7ac783b */ /* 0x000eee0000000200 */
[-C--:B----4-:R-:W-:Y:S01]  /*5090*/  HMMA.16816.F32 R4, R168, R196.reuse, R4 ;  /* 0x000000c4a804723c */ /* 0x090fe20000001804 */
[----:B------:R-:W4:Y:S07]  /*50a0*/  LDSM.16.M88.4 R192, [R215+0x3000] ;  /* 0x00300000d7c0783b */ /* 0x000f2e0000000200 */
[C---:B------:R-:W-:Y:S08]  /*50b0*/  HMMA.16816.F32 R8, R200.reuse, R196, R8 ;  /* 0x000000c4c808723c */ /* 0x040ff00000001808 */
[-C--:B------:R-:W-:Y:S08]  /*50c0*/  HMMA.16816.F32 R12, R200, R198.reuse, R12 ;  /* 0x000000c6c80c723c */ /* 0x080ff0000000180c */
[C---:B------:R-:W-:Y:S01]  /*50d0*/  HMMA.16816.F32 R16, R168.reuse, R198, R16 ;  /* 0x000000c6a810723c */ /* 0x040fe20000001810 */
[----:B------:R-:W5:Y:S07]  /*50e0*/  LDSM.16.M88.4 R196, [R214+0x1400] ;  /* 0x00140000d6c4783b */ /* 0x000f6e0000000200 */
        /* <DEDUP_REMOVED lines=16> */
[-C--:B---3--:R-:W-:Y:S01]  /*51f0*/  HMMA.16816.F32 R4, R172, R188.reuse, R4 ;  /* 0x000000bcac04723c */ /* 0x088fe20000001804 */
        /* <DEDUP_REMOVED lines=21> */
[-C--:B-1----:R-:W-:Y:S01]  /*5350*/  HMMA.16816.F32 R4, R168, R176.reuse, R4 ;  /* 0x000000b0a804723c */ /* 0x082fe20000001804 */
[----:B------:R-:W1:Y:S07]  /*5360*/  LDSM.16.M88.4 R208, [R214+0x2800] ;  /* 0x00280000d6d0783b */ /* 0x000e6e0000000200 */
[C---:B------:R-:W-:Y:S08]  /*5370*/  HMMA.16816.F32 R8, R180.reuse, R176, R8 ;  /* 0x000000b0b408723c */ /* 0x040ff00000001808 */
[-C--:B------:R-:W-:Y:S08]  /*5380*/  HMMA.16816.F32 R12, R180, R178.reuse, R12 ;  /* 0x000000b2b40c723c */ /* 0x080ff0000000180c */
[C---:B------:R-:W-:Y:S01]  /*5390*/  HMMA.16816.F32 R16, R168.reuse, R178, R16 ;  /* 0x000000b2a810723c */ /* 0x040fe20000001810 */
[----:B------:R-:W1:Y:S01]  /*53a0*/  LDSM.16.M88.4 R176, [R214+0x2c00] ;  /* 0x002c0000d6b0783b */ /* 0x000e620000000200 */
[----:B------:R-:W-:Y:S06]  /*53b0*/  DEPBAR.LE SB0, 0x0 ;  /* 0x000080000000791a */ /* 0x000fec0000000000 */
[-C--:B--2---:R-:W-:Y:S01]  /*53c0*/  HMMA.16816.F32 R20, R168, R184.reuse, R20 ;  /* 0x000000b8a814723c */ /* 0x084fe20000001814 */
[----:B------:R-:W-:Y:S07]  /*53d0*/  BAR.SYNC.DEFER_BLOCKING 0x0 ;  /* 0x0000000000007b1d */ /* 0x000fee0000010000 */
[C---:B------:R-:W-:Y:S08]  /*53e0*/  HMMA.16816.F32 R24, R180.reuse, R184, R24 ;  /* 0x000000b8b418723c */ /* 0x040ff00000001818 */
[-C--:B------:R-:W-:Y:S08]  /*53f0*/  HMMA.16816.F32 R28, R180, R186.reuse, R28 ;  /* 0x000000bab41c723c */ /* 0x080ff0000000181c */
[C---:B------:R-:W-:Y:S08]  /*5400*/  HMMA.16816.F32 R32, R168.reuse, R186, R32 ;  /* 0x000000baa820723c */ /* 0x040ff00000001820 */
[-C--:B---3--:R-:W-:Y:S08]  /*5410*/  HMMA.16816.F32 R36, R168, R188.reuse, R36 ;  /* 0x000000bca824723c */ /* 0x088ff00000001824 */
        /* <DEDUP_REMOVED lines=24> */
.L_x_413:
[----:B------:R-:W-:Y:S01]  /*55a0*/  FMNMX.FTZ R166, R8, R2, !PT ;  /* 0x0000000208a67209 */ /* 0x000fe20007810000 */
[----:B------:R-:W-:Y:S01]  /*55b0*/  IMAD.SHL.U32 R246, R227, 0x2, RZ ;  /* 0x00000002e3f67824 */ /* 0x000fe200078e00ff */
[----:B-1----:R-:W-:Y:S01]  /*55c0*/  FMNMX.FTZ R168, R4, R164, !PT ;  /* 0x000000a404a87209 */ /* 0x002fe20007810000 */
        /* <DEDUP_REMOVED lines=53> */
[----:B--2---:R-:W-:Y:S02]  /*5920*/  FMNMX.FTZ R171, R168, R171, !PT ;  /* 0x000000aba8ab7209 */ /* 0x004fe40007810000 */
[----:B------:R-:W-:Y:S01]  /*5930*/  FMNMX.FTZ R167, R54, R167, !PT ;  /* 0x000000a736a77209 */ /* 0x000fe20007810000 */
[----:B------:R-:W1:Y:S01]  /*5940*/  SHFL.BFLY PT, R166, R165, 0x1, 0x1f ;  /* 0x0c201f00a5a67f89 */ /* 0x000e6200000e0000 */
[----:B------:R-:W-:Y:S02]  /*5950*/  FMNMX.FTZ R169, R31, R169, !PT ;  /* 0x000000a91fa97209 */ /* 0x000fe40007810000 */
[----:B------:R-:W-:Y:S02]  /*5960*/  FMNMX.FTZ R167, R55, R167, !PT ;  /* 0x000000a737a77209 */ /* 0x000fe40007810000 */
[----:B------:R-:W-:Y:S02]  /*5970*/  FMNMX.FTZ R169, R42, R169, !PT ;  /* 0x000000a92aa97209 */ /* 0x000fe40007810000 */
[----:B------:R-:W-:Y:S01]  /*5980*/  FMNMX.FTZ R167, R66, R167, !PT ;  /* 0x000000a742a77209 */ /* 0x000fe20007810000 */
[----:B------:R-:W2:Y:S01]  /*5990*/  SHFL.BFLY PT, R168, R171, 0x1, 0x1f ;  /* 0x0c201f00aba87f89 */ /* 0x000ea200000e0000 */
[--C-:B------:R-:W-:Y:S02]  /*59a0*/  LOP3.LUT R244, R237, UR12, R240.reuse, 0x96, !PT ;  /* 0x0000000cedf47c12 */ /* 0x100fe4000f8e96f0 */
[----:B------:R-:W-:Y:S02]  /*59b0*/  FMNMX.FTZ R167, R67, R167, !PT ;  /* 0x000000a743a77209 */ /* 0x000fe40007810000 */
[----:B------:R-:W-:Y:S01]  /*59c0*/  LOP3.LUT R242, R233, UR12, R240, 0x96, !PT ;  /* 0x0000000ce9f27c12 */ /* 0x000fe2000f8e96f0 */
[----:B------:R-:W-:Y:S01]  /*59d0*/  IMAD.WIDE.U32 R244, R244, -0x326172a9, RZ ;  /* 0xcd9e8d57f4f47825 */ /* 0x000fe200078e00ff */
[----:B------:R-:W-:Y:S01]  /*59e0*/  IADD3 R227, R227, -0x1, RZ ;  /* 0xffffffffe3e37810 */ /* 0x000fe20007ffe0ff */
[----:B------:R-:W3:Y:S02]  /*59f0*/  SHFL.BFLY PT, R170, R167, 0x2, 0x1f ;  /* 0x0c401f00a7aa7f89 */ /* 0x000ee400000e0000 */
[----:B------:R-:W-:Y:S01]  /*5a00*/  IMAD.WIDE.U32 R242, R242, -0x326172a9, RZ ;  /* 0xcd9e8d57f2f27825 */ /* 0x000fe200078e00ff */
[----:B-1----:R-:W-:Y:S02]  /*5a10*/  FMNMX.FTZ R166, R165, R166, !PT ;  /* 0x000000a6a5a67209 */ /* 0x002fe40007810000 */
[----:B------:R-:W-:Y:S03]  /*5a20*/  FMNMX.FTZ R165, R43, R169, !PT ;  /* 0x000000a92ba57209 */ /* 0x000fe60007810000 */
[----:B------:R-:W-:Y:S01]  /*5a30*/  FMUL.FTZ R198, R166, c[0x0][0x23c] ;  /* 0x00008f00a6c67a20 */ /* 0x000fe20000410000 */
[----:B------:R-:W-:Y:S01]  /*5a40*/  FMNMX.FTZ R165, R46, R165, !PT ;  /* 0x000000a52ea57209 */ /* 0x000fe20007810000 */
[----:B------:R-:W-:Y:S01]  /*5a50*/  FADD.FTZ R2, -R166, R2 ;  /* 0x00000002a6027221 */ /* 0x000fe20000010100 */
[----:B--2---:R-:W-:Y:S02]  /*5a60*/  FMNMX.FTZ R168, R171, R168, !PT ;  /* 0x000000a8aba87209 */ /* 0x004fe40007810000 */
[----:B------:R-:W-:Y:S01]  /*5a70*/  FMNMX.FTZ R165, R47, R165, !PT ;  /* 0x000000a52fa57209 */ /* 0x000fe20007810000 */
[----:B------:R-:W-:Y:S01]  /*5a80*/  FMUL.FTZ R2, R2, c[0x0][0x23c] ;  /* 0x00008f0002027a20 */ /* 0x000fe20000410000 */
[C---:B------:R-:W-:Y:S01]  /*5a90*/  FSETP.NEU.FTZ.AND P1, PT, R168.reuse, -INF , PT ;  /* 0xff800000a800780b */ /* 0x040fe20003f3d000 */
[----:B------:R-:W-:Y:S01]  /*5aa0*/  FMUL.FTZ R200, R168, c[0x0][0x23c] ;  /* 0x00008f00a8c87a20 */ /* 0x000fe20000410000 */
[----:B------:R-:W-:Y:S01]  /*5ab0*/  FMNMX.FTZ R165, R58, R165, !PT ;  /* 0x000000a53aa57209 */ /* 0x000fe20007810000 */
[----:B------:R-:W-:Y:S01]  /*5ac0*/  FADD.FTZ R164, -R168, R164 ;  /* 0x000000a4a8a47221 */ /* 0x000fe20000010100 */
[----:B---3--:R-:W-:Y:S01]  /*5ad0*/  FMNMX.FTZ R170, R167, R170, !PT ;  /* 0x000000aaa7aa7209 */ /* 0x008fe20007810000 */
[----:B------:R-:W1:Y:S01]  /*5ae0*/  MUFU.EX2 R2, R2 ;  /* 0x0000000200027308 */ /* 0x000e620000000800 */
[----:B------:R-:W-:Y:S01]  /*5af0*/  FMNMX.FTZ R165, R59, R165, !PT ;  /* 0x000000a53ba57209 */ /* 0x000fe20007810000 */
[----:B------:R-:W-:Y:S01]  /*5b00*/  FMUL.FTZ R164, R164, c[0x0][0x23c] ;  /* 0x00008f00a4a47a20 */ /* 0x000fe20000410000 */
[----:B------:R-:W-:Y:S01]  /*5b10*/  FSEL R200, R200, RZ, P1 ;  /* 0x000000ffc8c87208 */ /* 0x000fe20000800000 */
[----:B------:R-:W2:Y:S01]  /*5b20*/  SHFL.BFLY PT, R167, R170, 0x1, 0x1f ;  /* 0x0c201f00aaa77f89 */ /* 0x000ea200000e0000 */
[----:B------:R-:W-:Y:S03]  /*5b30*/  FMNMX.FTZ R165, R62, R165, !PT ;  /* 0x000000a53ea57209 */ /* 0x000fe60007810000 */
[--C-:B------:R-:W-:Y:S01]  /*5b40*/  FFMA.FTZ R169, R16, c[0x0][0x23c], -R200.reuse ;  /* 0x00008f0010a97a23 */ /* 0x100fe200000108c8 */
[----:B------:R-:W-:Y:S01]  /*5b50*/  FMNMX.FTZ R165, R63, R165, !PT ;  /* 0x000000a53fa57209 */ /* 0x000fe20007810000 */
[--C-:B------:R-:W-:Y:S01]  /*5b60*/  FFMA.FTZ R185, R4, c[0x0][0x23c], -R200.reuse ;  /* 0x00008f0004b97a23 */ /* 0x100fe200000108c8 */
[----:B------:R-:W3:Y:S01]  /*5b70*/  MUFU.EX2 R164, R164 ;  /* 0x000000a400a47308 */ /* 0x000ee20000000800 */
[--C-:B------:R-:W-:Y:S02]  /*5b80*/  FFMA.FTZ R186, R5, c[0x0][0x23c], -R200.reuse ;  /* 0x00008f0005ba7a23 */ /* 0x100fe400000108c8 */
[----:B------:R-:W4:Y:S01]  /*5b90*/  SHFL.BFLY PT, R16, R165, 0x2, 0x1f ;  /* 0x0c401f00a5107f89 */ /* 0x000f2200000e0000 */
[--C-:B------:R-:W-:Y:S02]  /*5ba0*/  FFMA.FTZ R201, R20, c[0x0][0x23c], -R200.reuse ;  /* 0x00008f0014c97a23 */ /* 0x100fe400000108c8 */
[--C-:B------:R-:W-:Y:S02]  /*5bb0*/  FFMA.FTZ R251, R52, c[0x0][0x23c], -R200.reuse ;  /* 0x00008f0034fb7a23 */ /* 0x100fe400000108c8 */
[--C-:B------:R-:W-:Y:S02]  /*5bc0*/  FFMA.FTZ R64, R64, c[0x0][0x23c], -R200.reuse ;  /* 0x00008f0040407a23 */ /* 0x100fe400000108c8 */
[----:B------:R-:W-:Y:S01]  /*5bd0*/  MUFU.EX2 R169, R169 ;  /* 0x000000a900a97308 */ /* 0x000fe20000000800 */
[--C-:B------:R-:W-:Y:S02]  /*5be0*/  FFMA.FTZ R65, R65, c[0x0][0x23c], -R200.reuse ;  /* 0x00008f0041417a23 */ /* 0x100fe400000108c8 */
[C---:B-1----:R-:W-:Y:S02]  /*5bf0*/  FMUL.FTZ R72, R2.reuse, R72 ;  /* 0x0000004802487220 */ /* 0x042fe40000410000 */
[----:B------:R-:W-:Y:S01]  /*5c00*/  FMUL.FTZ R73, R2, R73 ;  /* 0x0000004902497220 */ /* 0x000fe20000410000 */
[----:B--2---:R-:W-:Y:S01]  /*5c10*/  FMNMX.FTZ R167, R170, R167, !PT ;  /* 0x000000a7aaa77209 */ /* 0x004fe20007810000 */
[----:B------:R-:W-:Y:S01]  /*5c20*/  FFMA.FTZ R170, R17, c[0x0][0x23c], -R200 ;  /* 0x00008f0011aa7a23 */ /* 0x000fe200000108c8 */
[----:B------:R-:W-:Y:S02]  /*5c30*/  LOP3.LUT R17, R241, UR23, R246, 0x96, !PT ;  /* 0x00000017f1117c12 */ /* 0x000fe4000f8e96f6 */
[----:B------:R-:W-:Y:S01]  /*5c40*/  MUFU.EX2 R185, R185 ;  /* 0x000000b900b97308 */ /* 0x000fe20000000800 */
[C---:B------:R-:W-:Y:S01]  /*5c50*/  FSETP.NEU.FTZ.AND P1, PT, R167.reuse, -INF , PT ;  /* 0xff800000a700780b */ /* 0x040fe20003f3d000 */
[----:B------:R-:W-:Y:S01]  /*5c60*/  FMUL.FTZ R199, R167, c[0x0][0x23c] ;  /* 0x00008f00a7c77a20 */ /* 0x000fe20000410000 */
[----:B------:R-:W-:Y:S01]  /*5c70*/  IADD3 R246, R246, 0x1, RZ ;  /* 0x00000001f6f67810 */ /* 0x000fe20007ffe0ff */
[----:B------:R-:W-:Y:S01]  /*5c80*/  IMAD.WIDE.U32 R202, R17, -0x326172a9, RZ ;  /* 0xcd9e8d5711ca7825 */ /* 0x000fe200078e00ff */
[----:B----4-:R-:W-:Y:S03]  /*5c90*/  FMNMX.FTZ R4, R165, R16, !PT ;  /* 0x00000010a5047209 */ /* 0x010fe60007810000 */
[----:B------:R-:W-:Y:S01]  /*5ca0*/  FADD.FTZ R3, -R167, R3 ;  /* 0x00000003a7037221 */ /* 0x000fe20000010100 */
[----:B------:R-:W-:Y:S01]  /*5cb0*/  LOP3.LUT R16, R203, UR13, R238, 0x96, !PT ;  /* 0x0000000dcb107c12 */ /* 0x000fe2000f8e96ee */
[----:B------:R-:W1:Y:S01]  /*5cc0*/  MUFU.EX2 R170, R170 ;  /* 0x000000aa00aa7308 */ /* 0x000e620000000800 */
[----:B------:R-:W-:Y:S01]  /*5cd0*/  LOP3.LUT R248, R245, UR11, R202, 0x96, !PT ;  /* 0x0000000bf5f87c12 */ /* 0x000fe2000f8e96ca */
[----:B------:R-:W2:Y:S01]  /*5ce0*/  SHFL.BFLY PT, R165, R4, 0x1, 0x1f ;  /* 0x0c201f0004a57f89 */ /* 0x000ea200000e0000 */
[----:B------:R-:W-:Y:S01]  /*5cf0*/  LOP3.LUT R5, R203, UR13, R234, 0x96, !PT ;  /* 0x0000000dcb057c12 */ /* 0x000fe2000f8e96ea */
[----:B------:R-:W-:Y:S01]  /*5d00*/  IMAD.WIDE.U32 R16, R16, -0x2daee0ad, RZ ;  /* 0xd2511f5310107825 */ /* 0x000fe200078e00ff */
[----:B------:R-:W-:Y:S02]  /*5d10*/  LOP3.LUT R202, R243, UR11, R202, 0x96, !PT ;  /* 0x0000000bf3ca7c12 */ /* 0x000fe4000f8e96ca */
[----:B------:R-:W-:Y:S01]  /*5d20*/  FSEL R199, R199, RZ, P1 ;  /* 0x000000ffc7c77208 */ /* 0x000fe20000800000 */
[----:B------:R-:W-:Y:S01]  /*5d30*/  IMAD.WIDE.U32 R248, R248, -0x2daee0ad, RZ ;  /* 0xd2511f53f8f87825 */ /* 0x000fe200078e00ff */
[----:B------:R-:W-:Y:S01]  /*5d40*/  FSETP.NEU.FTZ.AND P1, PT, R166, -INF , PT ;  /* 0xff800000a600780b */ /* 0x000fe20003f3d000 */
[----:B------:R-:W-:Y:S02]  /*5d50*/  MUFU.EX2 R186, R186 ;  /* 0x000000ba00ba7308 */ /* 0x000fe40000000800 */
[----:B------:R-:W-:Y:S01]  /*5d60*/  IMAD.WIDE.U32 R202, R202, -0x2daee0ad, RZ ;  /* 0xd2511f53caca7825 */ /* 0x000fe200078e00ff */
[----:B------:R-:W-:Y:S02]  /*5d70*/  LOP3.LUT R210, R249, UR8, R16, 0x96, !PT ;  /* 0x00000008f9d27c12 */ /* 0x000fe4000f8e9610 */
[----:B------:R-:W-:Y:S01]  /*5d80*/  FSEL R198, R198, RZ, P1 ;  /* 0x000000ffc6c67208 */ /* 0x000fe20000800000 */
[----:B------:R-:W-:Y:S04]  /*5d90*/  IMAD.WIDE.U32 R204, R5, -0x2daee0ad, RZ ;  /* 0xd2511f5305cc7825 */ /* 0x000fe800078e00ff */
[--C-:B------:R-:W-:Y:S01]  /*5da0*/  FFMA.FTZ R187, R6, c[0x0][0x23c], -R199.reuse ;  /* 0x00008f0006bb7a23 */ /* 0x100fe200000108c7 */
[----:B------:R-:W-:Y:S01]  /*5db0*/  LOP3.LUT R6, R17, UR10, R236, 0x96, !PT ;  /* 0x0000000a11067c12 */ /* 0x000fe2000f8e96ec */
[----:B------:R-:W-:Y:S01]  /*5dc0*/  IMAD.WIDE.U32 R210, R210, -0x326172a9, RZ ;  /* 0xcd9e8d57d2d27825 */ /* 0x000fe200078e00ff */
[----:B------:R-:W-:Y:S01]  /*5dd0*/  LOP3.LUT R5, R205, UR10, R232, 0x96, !PT ;  /* 0x0000000acd057c12 */ /* 0x000fe2000f8e96e8 */
[----:B------:R-:W-:Y:S01]  /*5de0*/  MUFU.EX2 R201, R201 ;  /* 0x000000c900c97308 */ /* 0x000fe20000000800 */
[----:B------:R-:W-:Y:S01]  /*5df0*/  LOP3.LUT R204, R203, UR8, R204, 0x96, !PT ;  /* 0x00000008cbcc7c12 */ /* 0x000fe2000f8e96cc */
[--C-:B------:R-:W-:Y:S01]  /*5e00*/  FFMA.FTZ R188, R7, c[0x0][0x23c], -R199.reuse ;  /* 0x00008f0007bc7a23 */ /* 0x100fe200000108c7 */
[----:B--2---:R-:W-:Y:S01]  /*5e10*/  FMNMX.FTZ R165, R4, R165, !PT ;  /* 0x000000a504a57209 */ /* 0x004fe20007810000 */
[----:B------:R-:W-:Y:S03]  /*5e20*/  IMAD.WIDE.U32 R6, R6, -0x326172a9, RZ ;  /* 0xcd9e8d5706067825 */ /* 0x000fe600078e00ff */
[----:B------:R-:W-:Y:S01]  /*5e30*/  FSETP.NEU.FTZ.AND P1, PT, R165, -INF , PT ;  /* 0xff800000a500780b */ /* 0x000fe20003f3d000 */
[----:B------:R-:W-:Y:S01]  /*5e40*/  IMAD.WIDE.U32 R204, R204, -0x326172a9, RZ ;  /* 0xcd9e8d57cccc7825 */ /* 0x000fe200078e00ff */
[----:B------:R-:W-:Y:S01]  /*5e50*/  LOP3.LUT R208, R211, UR7, R6, 0x96, !PT ;  /* 0x00000007d3d07c12 */ /* 0x000fe2000f8e9606 */
[----:B------:R-:W-:Y:S02]  /*5e60*/  MUFU.EX2 R187, R187 ;  /* 0x000000bb00bb7308 */ /* 0x000fe40000000800 */
[----:B------:R-:W-:Y:S01]  /*5e70*/  IMAD.WIDE.U32 R206, R5, -0x326172a9, RZ ;  /* 0xcd9e8d5705ce7825 */ /* 0x000fe200078e00ff */
[----:B------:R-:W-:Y:S03]  /*5e80*/  LOP3.LUT R5, R7, UR9, R244, 0x96, !PT ;  /* 0x0000000907057c12 */ /* 0x000fe6000f8e96f4 */
[----:B------:R-:W-:Y:S01]  /*5e90*/  FMUL.FTZ R197, R165, c[0x0][0x23c] ;  /* 0x00008f00a5c57a20 */ /* 0x000fe20000410000 */
[----:B------:R-:W-:Y:S01]  /*5ea0*/  LOP3.LUT R4, R207, UR9, R242, 0x96, !PT ;  /* 0x00000009cf047c12 */ /* 0x000fe2000f8e96f2 */
[----:B------:R-:W-:Y:S01]  /*5eb0*/  IMAD.WIDE.U32 R6, R5, -0x2daee0ad, RZ ;  /* 0xd2511f5305067825 */ /* 0x000fe200078e00ff */
[----:B------:R-:W-:Y:S01]  /*5ec0*/  LOP3.LUT R206, R205, UR7, R206, 0x96, !PT ;  /* 0x00000007cdce7c12 */ /* 0x000fe2000f8e96ce */
[----:B------:R-:W-:Y:S01]  /*5ed0*/  MUFU.EX2 R188, R188 ;  /* 0x000000bc00bc7308 */ /* 0x000fe20000000800 */
[----:B------:R-:W-:Y:S01]  /*5ee0*/  FSEL R197, R197, RZ, P1 ;  /* 0x000000ffc5c57208 */ /* 0x000fe20000800000 */
[----:B------:R-:W-:Y:S01]  /*5ef0*/  IMAD.WIDE.U32 R208, R208, -0x2daee0ad, RZ ;  /* 0xd2511f53d0d07825 */ /* 0x000fe200078e00ff */
[----:B------:R-:W-:Y:S03]  /*5f00*/  LOP3.LUT R248, R7, UR6, R248, 0x96, !PT ;  /* 0x0000000607f87c12 */ /* 0x000fe6000f8e96f8 */
[--C-:B------:R-:W-:Y:S02]  /*5f10*/  FFMA.FTZ R189, R12, c[0x0][0x23c], -R198.reuse ;  /* 0x00008f000cbd7a23 */ /* 0x100fe400000108c6 */
[----:B------:R-:W-:Y:S02]  /*5f20*/  FFMA.FTZ R190, R13, c[0x0][0x23c], -R198 ;  /* 0x00008f000dbe7a23 */ /* 0x000fe400000108c6 */
[----:B------:R-:W-:Y:S01]  /*5f30*/  IMAD.WIDE.U32 R12, R4, -0x2daee0ad, RZ ;  /* 0xd2511f53040c7825 */ /* 0x000fe200078e00ff */
[----:B------:R-:W-:Y:S01]  /*5f40*/  LOP3.LUT R4, R209, UR4, R6, 0x96, !PT ;  /* 0x00000004d1047c12 */ /* 0x000fe2000f8e9606 */
[----:B------:R-:W-:Y:S02]  /*5f50*/  MUFU.EX2 R189, R189 ;  /* 0x000000bd00bd7308 */ /* 0x000fe40000000800 */
[----:B------:R-:W-:Y:S01]  /*5f60*/  IMAD.WIDE.U32 R206, R206, -0x2daee0ad, RZ ;  /* 0xd2511f53cece7825 */ /* 0x000fe200078e00ff */
[----:B------:R-:W-:Y:S03]  /*5f70*/  LOP3.LUT R202, R13, UR6, R202, 0x96, !PT ;  /* 0x000000060dca7c12 */ /* 0x000fe6000f8e96ca */
[--C-:B------:R-:W-:Y:S02]  /*5f80*/  FFMA.FTZ R171, R18, c[0x0][0x23c], -R199.reuse ;  /* 0x00008f0012ab7a23 */ /* 0x100fe400000108c7 */
[----:B------:R-:W-:Y:S02]  /*5f90*/  FFMA.FTZ R184, R19, c[0x0][0x23c], -R199 ;  /* 0x00008f0013b87a23 */ /* 0x000fe400000108c7 */
[--C-:B------:R-:W-:Y:S01]  /*5fa0*/  FFMA.FTZ R191, R14, c[0x0][0x23c], -R197.reuse ;  /* 0x00008f000ebf7a23 */ /* 0x100fe200000108c5 */
[----:B------:R-:W-:Y:S01]  /*5fb0*/  LOP3.LUT R14, R207, UR4, R12, 0x96, !PT ;  /* 0x00000004cf0e7c12 */ /* 0x000fe2000f8e960c */
[--C-:B------:R-:W-:Y:S01]  /*5fc0*/  FFMA.FTZ R192, R15, c[0x0][0x23c], -R197.reuse ;  /* 0x00008f000fc07a23 */ /* 0x100fe200000108c5 */
[----:B------:R-:W-:Y:S01]  /*5fd0*/  MUFU.EX2 R171, R171 ;  /* 0x000000ab00ab7308 */ /* 0x000fe20000000800 */
[----:B------:R-:W-:Y:S04]  /*5fe0*/  IMAD.WIDE.U32 R4, R4, -0x326172a9, RZ ;  /* 0xcd9e8d5704047825 */ /* 0x000fe800078e00ff */
[----:B------:R-:W-:Y:S01]  /*5ff0*/  FMUL.FTZ R3, R3, c[0x0][0x23c] ;  /* 0x00008f0003037a20 */ /* 0x000fe20000410000 */
[--C-:B------:R-:W-:Y:S01]  /*6000*/  SHF.R.U32.HI R7, RZ, 0x10, R4.reuse ;  /* 0x00000010ff077819 */ /* 0x100fe20000011604 */
[----:B------:R-:W-:Y:S01]  /*6010*/  IMAD.WIDE.U32 R14, R14, -0x326172a9, RZ ;  /* 0xcd9e8d570e0e7825 */ /* 0x000fe200078e00ff */
[----:B------:R-:W-:Y:S02]  /*6020*/  LOP3.LUT R12, R4, 0xffff, RZ, 0xc0, !PT ;  /* 0x0000ffff040c7812 */ /* 0x000fe400078ec0ff */
[----:B------:R-:W-:Y:S01]  /*6030*/  MUFU.EX2 R184, R184 ;  /* 0x000000b800b87308 */ /* 0x000fe20000000800 */
[----:B------:R-:W-:Y:S01]  /*6040*/  IMAD.WIDE.U32 R248, R248, -0x326172a9, RZ ;  /* 0xcd9e8d57f8f87825 */ /* 0x000fe200078e00ff */
[----:B------:R-:W-:Y:S02]  /*6050*/  LOP3.LUT R174, R4, 0xff, RZ, 0xc0, !PT ;  /* 0x000000ff04ae7812 */ /* 0x000fe400078ec0ff */
[----:B------:R-:W-:Y:S01]  /*6060*/  SHF.R.U32.HI R175, RZ, 0x18, R4 ;  /* 0x00000018ffaf7819 */ /* 0x000fe20000011604 */
[----:B------:R-:W-:Y:S01]  /*6070*/  IMAD.WIDE.U32 R202, R202, -0x326172a9, RZ ;  /* 0xcd9e8d57caca7825 */ /* 0x000fe200078e00ff */
[----:B------:R-:W-:Y:S02]  /*6080*/  LOP3.LUT R4, R14, 0xffff, RZ, 0xc0, !PT ;  /* 0x0000ffff0e047812 */ /* 0x000fe400078ec0ff */
[----:B------:R-:W-:Y:S01]  /*6090*/  LOP3.LUT R5, R5, UR15, R248, 0x96, !PT ;  /* 0x0000000f05057c12 */ /* 0x000fe2000f8e96f8 */
[--C-:B------:R-:W-:Y:S01]  /*60a0*/  FFMA.FTZ R193, R8, c[0x0][0x23c], -R198.reuse ;  /* 0x00008f0008c17a23 */ /* 0x100fe200000108c6 */
[----:B------:R-:W-:Y:S01]  /*60b0*/  MUFU.EX2 R190, R190 ;  /* 0x000000be00be7308 */ /* 0x000fe20000000800 */
[----:B------:R-:W-:Y:S01]  /*60c0*/  FFMA.FTZ R194, R9, c[0x0][0x23c], -R198 ;  /* 0x00008f0009c27a23 */ /* 0x000fe200000108c6 */
[----:B------:R-:W-:Y:S01]  /*60d0*/  LOP3.LUT R8, R7, 0xff, RZ, 0xc0, !PT ;  /* 0x000000ff07087812 */ /* 0x000fe200078ec0ff */
[--C-:B------:R-:W-:Y:S01]  /*60e0*/  FFMA.FTZ R195, R10, c[0x0][0x23c], -R197.reuse ;  /* 0x00008f000ac37a23 */ /* 0x100fe200000108c5 */
[----:B------:R-:W-:Y:S01]  /*60f0*/  LOP3.LUT R182, R14, 0xff, RZ, 0xc0, !PT ;  /* 0x000000ff0eb67812 */ /* 0x000fe200078ec0ff */
[----:B------:R-:W-:Y:S01]  /*6100*/  FFMA.FTZ R196, R11, c[0x0][0x23c], -R197 ;  /* 0x00008f000bc47a23 */ /* 0x000fe200000108c5 */
[----:B------:R-:W-:Y:S01]  /*6110*/  LOP3.LUT R6, R15, UR15, R202, 0x96, !PT ;  /* 0x0000000f0f067c12 */ /* 0x000fe2000f8e96ca */
[----:B------:R-:W-:Y:S01]  /*6120*/  FADD.FTZ R0, -R165, R0 ;  /* 0x00000000a5007221 */ /* 0x000fe20000010100 */
[----:B------:R-:W-:Y:S01]  /*6130*/  SHF.R.U32.HI R4, RZ, 0x8, R4 ;  /* 0x00000008ff047819 */ /* 0x000fe20000011604 */
[----:B------:R-:W-:Y:S01]  /*6140*/  FMUL.FTZ R13, R2, R153 ;  /* 0x00000099020d7220 */ /* 0x000fe20000410000 */
[----:B------:R-:W-:Y:S01]  /*6150*/  MUFU.EX2 R191, R191 ;  /* 0x000000bf00bf7308 */ /* 0x000fe20000000800 */
[----:B------:R-:W-:Y:S01]  /*6160*/  FMUL.FTZ R0, R0, c[0x0][0x23c] ;  /* 0x00008f0000007a20 */ /* 0x000fe20000410000 */
[----:B------:R-:W-:Y:S01]  /*6170*/  SHF.R.U32.HI R183, RZ, 0x10, R14 ;  /* 0x00000010ffb77819 */ /* 0x000fe2000001160e */
[C---:B---3--:R-:W-:Y:S01]  /*6180*/  FMUL.FTZ R16, R164.reuse, R148 ;  /* 0x00000094a4107220 */ /* 0x048fe20000410000 */
[----:B------:R-:W-:Y:S01]  /*6190*/  SHF.R.U32.HI R12, RZ, 0x8, R12 ;  /* 0x00000008ff0c7819 */ /* 0x000fe2000001160c */
[----:B------:R-:W-:Y:S01]  /*61a0*/  FMUL.FTZ R17, R164, R149 ;  /* 0x00000095a4117220 */ /* 0x000fe20000410000 */
[----:B------:R-:W-:Y:S01]  /*61b0*/  PRMT R175, R8, 0x5410, R175 ;  /* 0x0000541008af7816 */ /* 0x000fe200000000af */
[C---:B------:R-:W-:Y:S01]  /*61c0*/  FMUL.FTZ R68, R164.reuse, R68 ;  /* 0x00000044a4447220 */ /* 0x040fe20000410000 */
[----:B------:R-:W-:Y:S01]  /*61d0*/  LOP3.LUT R8, R5, 0xffff, RZ, 0xc0, !PT ;  /* 0x0000ffff05087812 */ /* 0x000fe200078ec0ff */
[----:B------:R-:W-:Y:S01]  /*61e0*/  FMUL.FTZ R69, R164, R69 ;  /* 0x00000045a4457220 */ /* 0x000fe20000410000 */
[----:B------:R-:W-:Y:S01]  /*61f0*/  MUFU.EX2 R192, R192 ;  /* 0x000000c000c07308 */ /* 0x000fe20000000800 */
[--C-:B------:R-:W-:Y:S01]  /*6200*/  SHF.R.U32.HI R173, RZ, 0x10, R5.reuse ;  /* 0x00000010ffad7819 */ /* 0x100fe20000011605 */
[--C-:B------:R-:W-:Y:S01]  /*6210*/  HSET2.LE.AND R175, R175, R226.reuse, PT ;  /* 0x000000e2afaf7233 */ /* 0x100fe20003803000 */
[----:B------:R-:W-:Y:S01]  /*6220*/  PRMT R182, R182, 0x5410, R4 ;  /* 0x00005410b6b67816 */ /* 0x000fe20000000004 */
[----:B------:R-:W-:Y:S01]  /*6230*/  FMUL.FTZ R76, R2, R76 ;  /* 0x0000004c024c7220 */ /* 0x000fe20000410000 */
[----:B------:R-:W-:Y:S01]  /*6240*/  LOP3.LUT R4, R6, 0xffff, RZ, 0xc0, !PT ;  /* 0x0000ffff06047812 */ /* 0x000fe200078ec0ff */
[----:B------:R-:W-:Y:S01]  /*6250*/  FMUL.FTZ R77, R2, R77 ;  /* 0x0000004d024d7220 */ /* 0x000fe20000410000 */
[----:B------:R-:W-:Y:S01]  /*6260*/  SHF.R.U32.HI R7, RZ, 0x18, R14 ;  /* 0x00000018ff077819 */ /* 0x000fe2000001160e */
[--C-:B------:R-:W-:Y:S01]  /*6270*/  HSET2.LE.AND R182, R182, R226.reuse, PT ;  /* 0x000000e2b6b67233 */ /* 0x100fe20003803000 */
[----:B------:R-:W-:Y:S01]  /*6280*/  PRMT R174, R174, 0x5410, R12 ;  /* 0x00005410aeae7816 */ /* 0x000fe2000000000c */
[----:B------:R-:W2:Y:S01]  /*6290*/  MUFU.EX2 R3, R3 ;  /* 0x0000000300037308 */ /* 0x000ea20000000800 */
[----:B------:R-:W-:Y:S01]  /*62a0*/  LOP3.LUT R183, R183, 0xff, RZ, 0xc0, !PT ;  /* 0x000000ffb7b77812 */ /* 0x000fe200078ec0ff */
[----:B------:R-:W-:Y:S01]  /*62b0*/  FMUL.FTZ R12, R2, R152 ;  /* 0x00000098020c7220 */ /* 0x000fe20000410000 */
[----:B------:R-:W-:Y:S01]  /*62c0*/  SHF.R.U32.HI R8, RZ, 0x8, R8 ;  /* 0x00000008ff087819 */ /* 0x000fe20000011608 */
[--C-:B------:R-:W-:Y:S01]  /*62d0*/  HSET2.LE.AND R174, R174, R226.reuse, PT ;  /* 0x000000e2aeae7233 */ /* 0x100fe20003803000 */
[----:B------:R-:W-:Y:S01]  /*62e0*/  LOP3.LUT R172, R5, 0xff, RZ, 0xc0, !PT ;  /* 0x000000ff05ac7812 */ /* 0x000fe200078ec0ff */
[C---:B------:R-:W-:Y:S01]  /*62f0*/  FMUL.FTZ R80, R164.reuse, R80 ;  /* 0x00000050a4507220 */ /* 0x040fe20000410000 */
[----:B------:R-:W-:Y:S01]  /*6300*/  SHF.R.U32.HI R5, RZ, 0x18, R5 ;  /* 0x00000018ff057819 */ /* 0x000fe20000011605 */
[----:B------:R-:W-:Y:S01]  /*6310*/  FMUL.FTZ R81, R164, R81 ;  /* 0x00000051a4517220 */ /* 0x000fe20000410000 */
[----:B------:R-:W-:Y:S01]  /*6320*/  LOP3.LUT R173, R173, 0xff, RZ, 0xc0, !PT ;  /* 0x000000ffadad7812 */ /* 0x000fe200078ec0ff */
[----:B------:R-:W-:Y:S01]  /*6330*/  MUFU.EX2 R193, R193 ;  /* 0x000000c100c17308 */ /* 0x000fe20000000800 */
[----:B------:R-:W-:Y:S01]  /*6340*/  LOP3.LUT R180, R6, 0xff, RZ, 0xc0, !PT ;  /* 0x000000ff06b47812 */ /* 0x000fe200078ec0ff */
[C---:B------:R-:W-:Y:S01]  /*6350*/  FMUL.FTZ R84, R164.reuse, R84 ;  /* 0x00000054a4547220 */ /* 0x040fe20000410000 */
[----:B------:R-:W-:Y:S01]  /*6360*/  SHF.R.U32.HI R4, RZ, 0x8, R4 ;  /* 0x00000008ff047819 */ /* 0x000fe20000011604 */
[----:B------:R-:W-:Y:S01]  /*6370*/  FMUL.FTZ R85, R164, R85 ;  /* 0x00000055a4557220 */ /* 0x000fe20000410000 */
[----:B------:R-:W-:Y:S01]  /*6380*/  SHF.R.U32.HI R181, RZ, 0x10, R6 ;  /* 0x00000010ffb57819 */ /* 0x000fe20000011606 */
[C---:B------:R-:W-:Y:S01]  /*6390*/  FMUL.FTZ R88, R2.reuse, R88 ;  /* 0x0000005802587220 */ /* 0x040fe20000410000 */
[----:B------:R-:W-:Y:S01]  /*63a0*/  PRMT R183, R183, 0x5410, R7 ;  /* 0x00005410b7b77816 */ /* 0x000fe20000000007 */
[----:B------:R-:W-:Y:S01]  /*63b0*/  FMUL.FTZ R89, R2, R89 ;  /* 0x0000005902597220 */ /* 0x000fe20000410000 */
[----:B------:R-:W-:Y:S01]  /*63c0*/  PRMT R172, R172, 0x5410, R8 ;  /* 0x00005410acac7816 */ /* 0x000fe20000000008 */
[----:B------:R-:W3:Y:S01]  /*63d0*/  MUFU.EX2 R194, R194 ;  /* 0x000000c200c27308 */ /* 0x000ee20000000800 */
[----:B------:R-:W-:Y:S01]  /*63e0*/  PRMT R173, R173, 0x5410, R5 ;  /* 0x00005410adad7816 */ /* 0x000fe20000000005 */
[--C-:B------:R-:W-:Y:S01]  /*63f0*/  HSET2.LE.AND R183, R183, R226.reuse, PT ;  /* 0x000000e2b7b77233 */ /* 0x100fe20003803000 */
[----:B------:R-:W-:Y:S01]  /*6400*/  SHF.R.U32.HI R6, RZ, 0x18, R6 ;  /* 0x00000018ff067819 */ /* 0x000fe20000011606 */
[--C-:B------:R-:W-:Y:S01]  /*6410*/  HSET2.LE.AND R172, R172, R226.reuse, PT ;  /* 0x000000e2acac7233 */ /* 0x100fe20003803000 */
[----:B-1----:R-:W-:Y:S01]  /*6420*/  F2FP.PACK_AB R5, R170, R169 ;  /* 0x000000a9aa05723e */ /* 0x002fe200000000ff */
[--C-:B------:R-:W-:Y:S01]  /*6430*/  HSET2.LE.AND R173, R173, R226.reuse, PT ;  /* 0x000000e2adad7233 */ /* 0x100fe20003803000 */
[----:B------:R-:W-:Y:S01]  /*6440*/  PRMT R180, R180, 0x5410, R4 ;  /* 0x00005410b4b47816 */ /* 0x000fe20000000004 */
[----:B--2---:R-:W-:Y:S01]  /*6450*/  FMUL.FTZ R18, R3, R150 ;  /* 0x0000009603127220 */ /* 0x004fe20000410000 */
[----:B------:R-:W-:Y:S01]  /*6460*/  F2FP.PACK_AB R4, R184, R171 ;  /* 0x000000abb804723e */ /* 0x000fe200000000ff */
[----:B------:R-:W-:Y:S01]  /*6470*/  MUFU.EX2 R195, R195 ;  /* 0x000000c300c37308 */ /* 0x000fe20000000800 */
[----:B------:R-:W-:Y:S01]  /*6480*/  LOP3.LUT R181, R181, 0xff, RZ, 0xc0, !PT ;  /* 0x000000ffb5b57812 */ /* 0x000fe200078ec0ff */
[--C-:B------:R-:W-:Y:S01]  /*6490*/  HSET2.LE.AND R180, R180, R226.reuse, PT ;  /* 0x000000e2b4b47233 */ /* 0x100fe20003803000 */
[----:B------:R-:W-:Y:S01]  /*64a0*/  LOP3.LUT R174, R174, R5, RZ, 0xc0, !PT ;  /* 0x00000005aeae7212 */ /* 0x000fe200078ec0ff */
[----:B------:R-:W-:Y:S01]  /*64b0*/  FMUL.FTZ R19, R3, R151 ;  /* 0x0000009703137220 */ /* 0x000fe20000410000 */
[----:B------:R-:W-:Y:S01]  /*64c0*/  LOP3.LUT R175, R175, R4, RZ, 0xc0, !PT ;  /* 0x00000004afaf7212 */ /* 0x000fe200078ec0ff */
[----:B------:R-:W-:Y:S01]  /*64d0*/  LDSM.16.MT88.4 R148, [R213+0xa000] ;  /* 0x00a00000d594783b */ /* 0x000fe20000004200 */
[----:B------:R-:W-:Y:S01]  /*64e0*/  F2FP.PACK_AB R7, R186, R185 ;  /* 0x000000b9ba07723e */ /* 0x000fe200000000ff */
[C---:B------:R-:W-:Y:S01]  /*64f0*/  FMUL.FTZ R70, R3.reuse, R70 ;  /* 0x0000004603467220 */ /* 0x040fe20000410000 */
[----:B------:R-:W-:Y:S01]  /*6500*/  F2FP.PACK_AB R5, R190, R189 ;  /* 0x000000bdbe05723e */ /* 0x000fe200000000ff */
[----:B------:R-:W1:Y:S01]  /*6510*/  MUFU.EX2 R196, R196 ;  /* 0x000000c400c47308 */ /* 0x000e620000000800 */
[----:B------:R-:W-:Y:S01]  /*6520*/  F2FP.PACK_AB R4, R192, R191 ;  /* 0x000000bfc004723e */ /* 0x000fe200000000ff */
[----:B------:R-:W-:Y:S01]  /*6530*/  FMUL.FTZ R71, R3, R71 ;  /* 0x0000004703477220 */ /* 0x000fe20000410000 */
[----:B------:R-:W-:Y:S01]  /*6540*/  PRMT R181, R181, 0x5410, R6 ;  /* 0x00005410b5b57816 */ /* 0x000fe20000000006 */
[C---:B------:R-:W-:Y:S01]  /*6550*/  FMUL.FTZ R82, R3.reuse, R82 ;  /* 0x0000005203527220 */ /* 0x040fe20000410000 */
[----:B------:R-:W-:Y:S01]  /*6560*/  F2FP.PACK_AB R6, R188, R187 ;  /* 0x000000bbbc06723e */ /* 0x000fe200000000ff */
[C---:B------:R-:W-:Y:S01]  /*6570*/  FMUL.FTZ R83, R3.reuse, R83 ;  /* 0x0000005303537220 */ /* 0x040fe20000410000 */
[----:B------:R-:W-:Y:S01]  /*6580*/  LOP3.LUT R172, R172, R7, RZ, 0xc0, !PT ;  /* 0x00000007acac7212 */ /* 0x000fe200078ec0ff */
[----:B------:R-:W-:Y:S01]  /*6590*/  FMUL.FTZ R7, R3, R163 ;  /* 0x000000a303077220 */ /* 0x000fe20000410000 */
[----:B------:R-:W-:Y:S01]  /*65a0*/  LOP3.LUT R173, R173, R6, RZ, 0xc0, !PT ;  /* 0x00000006adad7212 */ /* 0x000fe200078ec0ff */
[----:B------:R-:W2:Y:S01]  /*65b0*/  MUFU.EX2 R0, R0 ;  /* 0x0000000000007308 */ /* 0x000ea20000000800 */
[----:B------:R-:W-:Y:S01]  /*65c0*/  FMUL.FTZ R6, R3, R162 ;  /* 0x000000a203067220 */ /* 0x000fe20000410000 */
[----:B------:R-:W-:Y:S01]  /*65d0*/  LOP3.LUT R182, R182, R5, RZ, 0xc0, !PT ;  /* 0x00000005b6b67212 */ /* 0x000fe200078ec0ff */
[C---:B------:R-:W-:Y:S01]  /*65e0*/  FMUL.FTZ R5, R164.reuse, R161 ;  /* 0x000000a1a4057220 */ /* 0x040fe20000410000 */
[----:B------:R-:W-:Y:S01]  /*65f0*/  LOP3.LUT R183, R183, R4, RZ, 0xc0, !PT ;  /* 0x00000004b7b77212 */ /* 0x000fe200078ec0ff */
[----:B------:R-:W-:Y:S01]  /*6600*/  FMUL.FTZ R4, R164, R160 ;  /* 0x000000a0a4047220 */ /* 0x000fe20000410000 */
[--C-:B------:R-:W-:Y:S01]  /*6610*/  HSET2.LE.AND R181, R181, R226.reuse, PT ;  /* 0x000000e2b5b57233 */ /* 0x100fe20003803000 */
[----:B------:R-:W4:Y:S01]  /*6620*/  LDSM.16.MT88.4 R160, [R212+0x9000] ;  /* 0x00900000d4a0783b */ /* 0x000f220000004200 */
[----:B---3--:R-:W-:Y:S01]  /*6630*/  F2FP.PACK_AB R9, R194, R193 ;  /* 0x000000c1c209723e */ /* 0x008fe200000000ff */
[----:B------:R-:W-:Y:S01]  /*6640*/  FMUL.FTZ R20, R2, R140 ;  /* 0x0000008c02147220 */ /* 0x000fe20000410000 */
[----:B------:R-:W-:Y:S01]  /*6650*/  LOP3.LUT R210, R249, UR5, R210, 0x96, !PT ;  /* 0x00000005f9d27c12 */ /* 0x000fe2000f8e96d2 */
[--C-:B------:R-:W-:Y:S01]  /*6660*/  FFMA.FTZ R250, R46, c[0x0][0x23c], -R197.reuse ;  /* 0x00008f002efa7a23 */ /* 0x100fe200000108c5 */
[-C--:B------:R-:W-:Y:S01]  /*6670*/  HMMA.16816.F32 R4, R172, R176.reuse, R4 ;  /* 0x000000b0ac04723c */ /* 0x080fe20000001804 */
[----:B------:R-:W-:Y:S01]  /*6680*/  LOP3.LUT R180, R180, R9, RZ, 0xc0, !PT ;  /* 0x00000009b4b47212 */ /* 0x000fe200078ec0ff */
[----:B------:R-:W-:Y:S01]  /*6690*/  FMUL.FTZ R9, R2, R157 ;  /* 0x0000009d02097220 */ /* 0x000fe20000410000 */
[----:B-1----:R-:W-:Y:S01]  /*66a0*/  F2FP.PACK_AB R8, R196, R195 ;  /* 0x000000c3c408723e */ /* 0x002fe200000000ff */
[C---:B------:R-:W-:Y:S01]  /*66b0*/  FMUL.FTZ R86, R3.reuse, R86 ;  /* 0x0000005603567220 */ /* 0x040fe20000410000 */
[----:B------:R-:W-:Y:S01]  /*66c0*/  MUFU.EX2 R250, R250 ;  /* 0x000000fa00fa7308 */ /* 0x000fe20000000800 */
[----:B------:R-:W-:Y:S01]  /*66d0*/  FMUL.FTZ R87, R3, R87 ;  /* 0x0000005703577220 */ /* 0x000fe20000410000 */
[----:B------:R-:W-:Y:S01]  /*66e0*/  LOP3.LUT R181, R181, R8, RZ, 0xc0, !PT ;  /* 0x00000008b5b57212 */ /* 0x000fe200078ec0ff */
[----:B------:R-:W-:Y:S04]  /*66f0*/  FMUL.FTZ R8, R2, R156 ;  /* 0x0000009c02087220 */ /* 0x000fe80000410000 */
[C---:B--2---:R-:W-:Y:S02]  /*6700*/  FMUL.FTZ R10, R0.reuse, R158 ;  /* 0x0000009e000a7220 */ /* 0x044fe40000410000 */
[C---:B------:R-:W-:Y:S01]  /*6710*/  FMUL.FTZ R11, R0.reuse, R159 ;  /* 0x0000009f000b7220 */ /* 0x040fe20000410000 */
[----:B------:R-:W-:Y:S01]  /*6720*/  MUFU.EX2 R64, R64 ;  /* 0x0000004000407308 */ /* 0x000fe20000000800 */
[C---:B------:R-:W-:Y:S02]  /*6730*/  FMUL.FTZ R14, R0.reuse, R154 ;  /* 0x0000009a000e7220 */ /* 0x040fe40000410000 */
[----:B------:R-:W-:Y:S02]  /*6740*/  FMUL.FTZ R15, R0, R155 ;  /* 0x0000009b000f7220 */ /* 0x000fe40000410000 */
[----:B------:R-:W1:Y:S01]  /*6750*/  LDSM.16.MT88.4 R152, [R212+0xa000] ;  /* 0x00a00000d498783b */ /* 0x000e620000004200 */
[C---:B------:R-:W-:Y:S01]  /*6760*/  HMMA.16816.F32 R8, R180.reuse, R176, R8 ;  /* 0x000000b0b408723c */ /* 0x040fe20000001808 */
[--C-:B------:R-:W-:Y:S02]  /*6770*/  FFMA.FTZ R249, R47, c[0x0][0x23c], -R197.reuse ;  /* 0x00008f002ff97a23 */ /* 0x100fe400000108c5 */
[----:B------:R-:W-:Y:S01]  /*6780*/  FFMA.FTZ R57, R57, c[0x0][0x23c], -R198 ;  /* 0x00008f0039397a23 */ /* 0x000fe200000108c6 */
[----:B------:R-:W-:Y:S01]  /*6790*/  MUFU.EX2 R65, R65 ;  /* 0x0000004100417308 */ /* 0x000fe20000000800 */
[--C-:B------:R-:W-:Y:S02]  /*67a0*/  FFMA.FTZ R58, R58, c[0x0][0x23c], -R197.reuse ;  /* 0x00008f003a3a7a23 */ /* 0x100fe400000108c5 */
[--C-:B------:R-:W-:Y:S01]  /*67b0*/  FFMA.FTZ R59, R59, c[0x0][0x23c], -R197.reuse ;  /* 0x00008f003b3b7a23 */ /* 0x100fe200000108c5 */
[-C--:B------:R-:W-:Y:S01]  /*67c0*/  HMMA.16816.F32 R12, R180, R178.reuse, R12 ;  /* 0x000000b2b40c723c */ /* 0x080fe2000000180c */
[--C-:B------:R-:W-:Y:S03]  /*67d0*/  FFMA.FTZ R62, R62, c[0x0][0x23c], -R197.reuse ;  /* 0x00008f003e3e7a23 */ /* 0x100fe600000108c5 */
[C---:B------:R-:W-:Y:S02]  /*67e0*/  FMUL.FTZ R90, R0.reuse, R90 ;  /* 0x0000005a005a7220 */ /* 0x040fe40000410000 */
[----:B------:R-:W-:Y:S01]  /*67f0*/  MUFU.EX2 R158, R57 ;  /* 0x00000039009e7308 */ /* 0x000fe20000000800 */
[----:B------:R-:W-:Y:S01]  /*6800*/  FMUL.FTZ R91, R0, R91 ;  /* 0x0000005b005b7220 */ /* 0x000fe20000410000 */
[C---:B------:R-:W-:Y:S01]  /*6810*/  HMMA.16816.F32 R16, R172.reuse, R178, R16 ;  /* 0x000000b2ac10723c */ /* 0x040fe20000001810 */
[C---:B------:R-:W-:Y:S03]  /*6820*/  FMUL.FTZ R92, R2.reuse, R92 ;  /* 0x0000005c025c7220 */ /* 0x040fe60000410000 */
[----:B------:R-:W-:Y:S02]  /*6830*/  FMUL.FTZ R93, R2, R93 ;  /* 0x0000005d025d7220 */ /* 0x000fe40000410000 */
[C---:B------:R-:W-:Y:S02]  /*6840*/  FMUL.FTZ R94, R0.reuse, R94 ;  /* 0x0000005e005e7220 */ /* 0x040fe40000410000 */
[-C--:B----4-:R-:W-:Y:S01]  /*6850*/  HMMA.16816.F32 R68, R172, R160.reuse, R68 ;  /* 0x000000a0ac44723c */ /* 0x090fe20000001844 */
[C---:B------:R-:W-:Y:S01]  /*6860*/  FMUL.FTZ R74, R0.reuse, R74 ;  /* 0x0000004a004a7220 */ /* 0x040fe20000410000 */
[----:B------:R-:W-:Y:S02]  /*6870*/  MUFU.EX2 R157, R58 ;  /* 0x0000003a009d7308 */ /* 0x000fe40000000800 */
[C---:B------:R-:W-:Y:S02]  /*6880*/  FMUL.FTZ R75, R0.reuse, R75 ;  /* 0x0000004b004b7220 */ /* 0x040fe40000410000 */
[----:B------:R-:W-:Y:S02]  /*6890*/  FMUL.FTZ R95, R0, R95 ;  /* 0x0000005f005f7220 */ /* 0x000fe40000410000 */
[----:B------:R-:W-:Y:S03]  /*68a0*/  FMUL.FTZ R96, R164, R96 ;  /* 0x00000060a4607220 */ /* 0x000fe60000410000 */
[C---:B------:R-:W-:Y:S01]  /*68b0*/  HMMA.16816.F32 R72, R180.reuse, R160, R72 ;  /* 0x000000a0b448723c */ /* 0x040fe20000001848 */
[C---:B------:R-:W-:Y:S01]  /*68c0*/  FMUL.FTZ R78, R0.reuse, R78 ;  /* 0x0000004e004e7220 */ /* 0x040fe20000410000 */
[----:B------:R-:W-:Y:S01]  /*68d0*/  MUFU.EX2 R161, R59 ;  /* 0x0000003b00a17308 */ /* 0x000fe20000000800 */
[----:B------:R-:W-:Y:S02]  /*68e0*/  FMUL.FTZ R79, R0, R79 ;  /* 0x0000004f004f7220 */ /* 0x000fe40000410000 */
[----:B------:R-:W-:Y:S02]  /*68f0*/  FMUL.FTZ R97, R164, R97 ;  /* 0x00000061a4617220 */ /* 0x000fe40000410000 */
[C---:B------:R-:W-:Y:S02]  /*6900*/  FMUL.FTZ R98, R3.reuse, R98 ;  /* 0x0000006203627220 */ /* 0x040fe40000410000 */
[----:B------:R-:W-:Y:S01]  /*6910*/  FMUL.FTZ R99, R3, R99 ;  /* 0x0000006303637220 */ /* 0x000fe20000410000 */
[-C--:B------:R-:W-:Y:S02]  /*6920*/  HMMA.16816.F32 R76, R180, R162.reuse, R76 ;  /* 0x000000a2b44c723c */ /* 0x080fe4000000184c */
[----:B------:R-:W-:Y:S01]  /*6930*/  MUFU.EX2 R160, R62 ;  /* 0x0000003e00a07308 */ /* 0x000fe20000000800 */
[----:B------:R-:W-:Y:S02]  /*6940*/  FFMA.FTZ R202, R21, c[0x0][0x23c], -R200 ;  /* 0x00008f0015ca7a23 */ /* 0x000fe400000108c8 */
[----:B------:R-:W-:Y:S02]  /*6950*/  FMUL.FTZ R21, R2, R141 ;  /* 0x0000008d02157220 */ /* 0x000fe40000410000 */
[--C-:B------:R-:W-:Y:S01]  /*6960*/  FFMA.FTZ R27, R27, c[0x0][0x23c], -R197.reuse ;  /* 0x00008f001b1b7a23 */ /* 0x100fe200000108c5 */
[C---:B------:R-:W-:Y:S01]  /*6970*/  HMMA.16816.F32 R80, R172.reuse, R162, R80 ;  /* 0x000000a2ac50723c */ /* 0x040fe20000001850 */
[--C-:B------:R-:W-:Y:S03]  /*6980*/  FFMA.FTZ R205, R24, c[0x0][0x23c], -R198.reuse ;  /* 0x00008f0018cd7a23 */ /* 0x100fe600000108c6 */
[--C-:B------:R-:W-:Y:S01]  /*6990*/  FFMA.FTZ R207, R26, c[0x0][0x23c], -R197.reuse ;  /* 0x00008f001acf7a23 */ /* 0x100fe200000108c5 */
[----:B------:R-:W2:Y:S01]  /*69a0*/  MUFU.EX2 R202, R202 ;  /* 0x000000ca00ca7308 */ /* 0x000ea20000000800 */
[----:B------:R-:W-:Y:S02]  /*69b0*/  FMUL.FTZ R26, R3, R138 ;  /* 0x0000008a031a7220 */ /* 0x000fe40000410000 */
[-C--:B------:R-:W-:Y:S01]  /*69c0*/  HMMA.16816.F32 R84, R172, R148.reuse, R84 ;  /* 0x00000094ac54723c */ /* 0x080fe20000001854 */
[C---:B------:R-:W-:Y:S03]  /*69d0*/  FMUL.FTZ R128, R2.reuse, R128 ;  /* 0x0000008002807220 */ /* 0x040fe60000410000 */
[----:B------:R-:W-:Y:S02]  /*69e0*/  FMUL.FTZ R129, R2, R129 ;  /* 0x0000008102817220 */ /* 0x000fe40000410000 */
[C---:B------:R-:W-:Y:S01]  /*69f0*/  FMUL.FTZ R130, R0.reuse, R130 ;  /* 0x0000008200827220 */ /* 0x040fe20000410000 */
[----:B------:R-:W-:Y:S01]  /*6a00*/  MUFU.EX2 R205, R205 ;  /* 0x000000cd00cd7308 */ /* 0x000fe20000000800 */
[C---:B------:R-:W-:Y:S01]  /*6a10*/  HMMA.16816.F32 R88, R180.reuse, R148, R88 ;  /* 0x00000094b458723c */ /* 0x040fe20000001858 */
[----:B------:R-:W-:Y:S03]  /*6a20*/  FMUL.FTZ R131, R0, R131 ;  /* 0x0000008300837220 */ /* 0x000fe60000410000 */
[--C-:B------:R-:W-:Y:S02]  /*6a30*/  FFMA.FTZ R31, R31, c[0x0][0x23c], -R197.reuse ;  /* 0x00008f001f1f7a23 */ /* 0x100fe400000108c5 */
[--C-:B------:R-:W-:Y:S02]  /*6a40*/  FFMA.FTZ R209, R28, c[0x0][0x23c], -R198.reuse ;  /* 0x00008f001cd17a23 */ /* 0x100fe400000108c6 */
[-C--:B------:R-:W-:Y:S01]  /*6a50*/  HMMA.16816.F32 R92, R180, R150.reuse, R92 ;  /* 0x00000096b45c723c */ /* 0x080fe2000000185c */
[----:B------:R-:W-:Y:S01]  /*6a60*/  FFMA.FTZ R211, R30, c[0x0][0x23c], -R197 ;  /* 0x00008f001ed37a23 */ /* 0x000fe200000108c5 */
[----:B------:R-:W-:Y:S02]  /*6a70*/  MUFU.EX2 R207, R207 ;  /* 0x000000cf00cf7308 */ /* 0x000fe40000000800 */
[C---:B------:R-:W-:Y:S01]  /*6a80*/  FMUL.FTZ R30, R3.reuse, R134 ;  /* 0x00000086031e7220 */ /* 0x040fe20000410000 */
[----:B--2---:R-:W-:Y:S01]  /*6a90*/  F2FP.PACK_AB R134, R202, R201 ;  /* 0x000000c9ca86723e */ /* 0x004fe200000000ff */
[--C-:B------:R-:W-:Y:S02]  /*6aa0*/  FFMA.FTZ R40, R40, c[0x0][0x23c], -R198.reuse ;  /* 0x00008f0028287a23 */ /* 0x100fe400000108c6 */
[C---:B------:R-:W-:Y:S01]  /*6ab0*/  HMMA.16816.F32 R96, R172.reuse, R150, R96 ;  /* 0x00000096ac60723c */ /* 0x040fe20000001860 */
[----:B------:R-:W2:Y:S03]  /*6ac0*/  LDSM.16.MT88.4 R148, [R213+0xb000] ;  /* 0x00b00000d594783b */ /* 0x000ea60000004200 */
[C---:B------:R-:W-:Y:S01]  /*6ad0*/  FMUL.FTZ R100, R164.reuse, R100 ;  /* 0x00000064a4647220 */ /* 0x040fe20000410000 */
[----:B------:R-:W-:Y:S01]  /*6ae0*/  MUFU.EX2 R209, R209 ;  /* 0x000000d100d17308 */ /* 0x000fe20000000800 */
[----:B------:R-:W-:Y:S02]  /*6af0*/  FMUL.FTZ R101, R164, R101 ;  /* 0x00000065a4657220 */ /* 0x000fe40000410000 */
[C---:B------:R-:W-:Y:S04]  /*6b00*/  FMUL.FTZ R102, R3.reuse, R102 ;  /* 0x0000006603667220 */ /* 0x040fe80000410000 */
[----:B------:R-:W-:Y:S02]  /*6b10*/  FMUL.FTZ R103, R3, R103 ;  /* 0x0000006703677220 */ /* 0x000fe40000410000 */
[--C-:B------:R-:W-:Y:S01]  /*6b20*/  FFMA.FTZ R247, R44, c[0x0][0x23c], -R198.reuse ;  /* 0x00008f002cf77a23 */ /* 0x100fe200000108c6 */
[----:B------:R-:W-:Y:S01]  /*6b30*/  MUFU.EX2 R211, R211 ;  /* 0x000000d300d37308 */ /* 0x000fe20000000800 */
[--C-:B------:R-:W-:Y:S02]  /*6b40*/  FFMA.FTZ R248, R45, c[0x0][0x23c], -R198.reuse ;  /* 0x00008f002df87a23 */ /* 0x100fe400000108c6 */
[--C-:B------:R-:W-:Y:S01]  /*6b50*/  FFMA.FTZ R56, R56, c[0x0][0x23c], -R198.reuse ;  /* 0x00008f0038387a23 */ /* 0x100fe200000108c6 */
[-C--:B-1----:R-:W-:Y:S01]  /*6b60*/  HMMA.16816.F32 R100, R172, R152.reuse, R100 ;  /* 0x00000098ac64723c */ /* 0x082fe20000001864 */
[C---:B------:R-:W-:Y:S02]  /*6b70*/  FMUL.FTZ R104, R2.reuse, R104 ;  /* 0x0000006802687220 */ /* 0x040fe40000410000 */
[----:B------:R-:W-:Y:S02]  /*6b80*/  FMUL.FTZ R105, R2, R105 ;  /* 0x0000006902697220 */ /* 0x000fe40000410000 */
[C---:B------:R-:W-:Y:S01]  /*6b90*/  FMUL.FTZ R106, R0.reuse, R106 ;  /* 0x0000006a006a7220 */ /* 0x040fe20000410000 */
[----:B------:R-:W-:Y:S01]  /*6ba0*/  MUFU.EX2 R156, R56 ;  /* 0x00000038009c7308 */ /* 0x000fe20000000800 */
[----:B------:R-:W-:Y:S02]  /*6bb0*/  FMUL.FTZ R107, R0, R107 ;  /* 0x0000006b006b7220 */ /* 0x000fe40000410000 */
[----:B------:R-:W-:Y:S03]  /*6bc0*/  FFMA.FTZ R60, R60, c[0x0][0x23c], -R198 ;  /* 0x00008f003c3c7a23 */ /* 0x000fe600000108c6 */
[--C-:B------:R-:W-:Y:S02]  /*6bd0*/  FFMA.FTZ R252, R54, c[0x0][0x23c], -R199.reuse ;  /* 0x00008f0036fc7a23 */ /* 0x100fe400000108c7 */
[C---:B------:R-:W-:Y:S01]  /*6be0*/  HMMA.16816.F32 R104, R180.reuse, R152, R104 ;  /* 0x00000098b468723c */ /* 0x040fe20000001868 */
[--C-:B------:R-:W-:Y:S01]  /*6bf0*/  FFMA.FTZ R176, R32, c[0x0][0x23c], -R200.reuse ;  /* 0x00008f0020b07a23 */ /* 0x100fe200000108c8 */
[----:B------:R-:W-:Y:S01]  /*6c00*/  MUFU.EX2 R159, R60 ;  /* 0x0000003c009f7308 */ /* 0x000fe20000000800 */
[C---:B------:R-:W-:Y:S02]  /*6c10*/  FMUL.FTZ R32, R2.reuse, R144 ;  /* 0x0000009002207220 */ /* 0x040fe40000410000 */
[----:B------:R-:W-:Y:S02]  /*6c20*/  FFMA.FTZ R177, R33, c[0x0][0x23c], -R200 ;  /* 0x00008f0021b17a23 */ /* 0x000fe400000108c8 */
[----:B------:R-:W-:Y:S01]  /*6c30*/  FMUL.FTZ R33, R2, R145 ;  /* 0x0000009102217220 */ /* 0x000fe20000410000 */
[----:B------:R-:W-:Y:S01]  /*6c40*/  LOP3.LUT R152, R203, UR5, R204, 0x96, !PT ;  /* 0x00000005cb987c12 */ /* 0x000fe2000f8e96cc */
[--C-:B------:R-:W-:Y:S03]  /*6c50*/  FFMA.FTZ R178, R34, c[0x0][0x23c], -R199.reuse ;  /* 0x00008f0022b27a23 */ /* 0x100fe600000108c7 */
[C---:B------:R-:W-:Y:S01]  /*6c60*/  FMUL.FTZ R34, R0.reuse, R146 ;  /* 0x0000009200227220 */ /* 0x040fe20000410000 */
[----:B------:R-:W-:Y:S01]  /*6c70*/  MUFU.EX2 R176, R176 ;  /* 0x000000b000b07308 */ /* 0x000fe20000000800 */
[--C-:B------:R-:W-:Y:S02]  /*6c80*/  FFMA.FTZ R179, R35, c[0x0][0x23c], -R199.reuse ;  /* 0x00008f0023b37a23 */ /* 0x100fe400000108c7 */
[----:B------:R-:W-:Y:S02]  /*6c90*/  FMUL.FTZ R35, R0, R147 ;  /* 0x0000009300237220 */ /* 0x000fe40000410000 */
[--C-:B------:R-:W-:Y:S02]  /*6ca0*/  FFMA.FTZ R203, R22, c[0x0][0x23c], -R199.reuse ;  /* 0x00008f0016cb7a23 */ /* 0x100fe400000108c7 */
[----:B------:R-:W-:Y:S02]  /*6cb0*/  FMUL.FTZ R22, R0, R142 ;  /* 0x0000008e00167220 */ /* 0x000fe40000410000 */
[----:B------:R-:W-:Y:S01]  /*6cc0*/  FFMA.FTZ R204, R23, c[0x0][0x23c], -R199 ;  /* 0x00008f0017cc7a23 */ /* 0x000fe200000108c7 */
[-C--:B------:R-:W-:Y:S01]  /*6cd0*/  HMMA.16816.F32 R32, R180, R154.reuse, R32 ;  /* 0x0000009ab420723c */ /* 0x080fe20000001820 */
[C---:B------:R-:W-:Y:S01]  /*6ce0*/  FMUL.FTZ R108, R164.reuse, R108 ;  /* 0x0000006ca46c7220 */ /* 0x040fe20000410000 */
[----:B------:R-:W-:Y:S01]  /*6cf0*/  MUFU.EX2 R177, R177 ;  /* 0x000000b100b17308 */ /* 0x000fe20000000800 */
[----:B------:R-:W-:Y:S02]  /*6d00*/  FMUL.FTZ R109, R164, R109 ;  /* 0x0000006da46d7220 */ /* 0x000fe40000410000 */
[C---:B------:R-:W-:Y:S02]  /*6d10*/  FMUL.FTZ R110, R3.reuse, R110 ;  /* 0x0000006e036e7220 */ /* 0x040fe40000410000 */
[----:B------:R-:W-:Y:S02]  /*6d20*/  FMUL.FTZ R111, R3, R111 ;  /* 0x0000006f036f7220 */ /* 0x000fe40000410000 */
[----:B------:R-:W-:Y:S02]  /*6d30*/  FMUL.FTZ R23, R0, R143 ;  /* 0x0000008f00177220 */ /* 0x000fe40000410000 */
[----:B------:R-:W1:Y:S01]  /*6d40*/  LDSM.16.MT88.4 R140, [R212+0xb000] ;  /* 0x00b00000d48c783b */ /* 0x000e620000004200 */
[----:B------:R-:W-:Y:S01]  /*6d50*/  IMAD.WIDE.U32 R144, R210, -0x2daee0ad, RZ ;  /* 0xd2511f53d2907825 */ /* 0x000fe200078e00ff */
[----:B------:R-:W-:Y:S01]  /*6d60*/  MUFU.EX2 R178, R178 ;  /* 0x000000b200b27308 */ /* 0x000fe20000000800 */
[C---:B------:R-:W-:Y:S02]  /*6d70*/  HMMA.16816.F32 R108, R172.reuse, R154, R108 ;  /* 0x0000009aac6c723c */ /* 0x040fe4000000186c */
[----:B------:R-:W-:Y:S01]  /*6d80*/  FMUL.FTZ R112, R164, R112 ;  /* 0x00000070a4707220 */ /* 0x000fe20000410000 */
[----:B------:R-:W-:Y:S01]  /*6d90*/  LOP3.LUT R147, R144, 0xffff, RZ, 0xc0, !PT ;  /* 0x0000ffff90937812 */ /* 0x000fe200078ec0ff */
[----:B------:R-:W-:Y:S01]  /*6da0*/  FMUL.FTZ R113, R164, R113 ;  /* 0x00000071a4717220 */ /* 0x000fe20000410000 */
[----:B------:R-:W-:Y:S01]  /*6db0*/  LOP3.LUT R208, R145, UR14, R208, 0x96, !PT ;  /* 0x0000000e91d07c12 */ /* 0x000fe2000f8e96d0 */
[C---:B------:R-:W-:Y:S01]  /*6dc0*/  FMUL.FTZ R114, R3.reuse, R114 ;  /* 0x0000007203727220 */ /* 0x040fe20000410000 */
[----:B------:R-:W-:Y:S01]  /*6dd0*/  LOP3.LUT R146, R144, 0xff, RZ, 0xc0, !PT ;  /* 0x000000ff90927812 */ /* 0x000fe200078ec0ff */
[----:B------:R-:W-:Y:S01]  /*6de0*/  FMUL.FTZ R115, R3, R115 ;  /* 0x0000007303737220 */ /* 0x000fe20000410000 */
[--C-:B------:R-:W-:Y:S01]  /*6df0*/  SHF.R.U32.HI R145, RZ, 0x10, R144.reuse ;  /* 0x00000010ff917819 */ /* 0x100fe20000011690 */
[----:B------:R-:W-:Y:S02]  /*6e00*/  MUFU.EX2 R179, R179 ;  /* 0x000000b300b37308 */ /* 0x000fe40000000800 */
[----:B------:R-:W-:Y:S01]  /*6e10*/  SHF.R.U32.HI R144, RZ, 0x18, R144 ;  /* 0x00000018ff907819 */ /* 0x000fe20000011690 */
[----:B------:R-:W-:Y:S01]  /*6e20*/  FFMA.FTZ R210, R29, c[0x0][0x23c], -R198 ;  /* 0x00008f001dd27a23 */ /* 0x000fe200000108c6 */
[----:B------:R-:W-:Y:S01]  /*6e30*/  SHF.R.U32.HI R147, RZ, 0x8, R147 ;  /* 0x00000008ff937819 */ /* 0x000fe20000011693 */
[-C--:B--2---:R-:W-:Y:S01]  /*6e40*/  HMMA.16816.F32 R112, R172, R148.reuse, R112 ;  /* 0x00000094ac70723c */ /* 0x084fe20000001870 */
[C---:B------:R-:W-:Y:S01]  /*6e50*/  FMUL.FTZ R116, R2.reuse, R116 ;  /* 0x0000007402747220 */ /* 0x040fe20000410000 */
[----:B------:R-:W-:Y:S01]  /*6e60*/  SHF.R.U32.HI R155, RZ, 0x10, R208 ;  /* 0x00000010ff9b7819 */ /* 0x000fe200000116d0 */
[----:B------:R-:W-:Y:S02]  /*6e70*/  FMUL.FTZ R117, R2, R117 ;  /* 0x0000007502757220 */ /* 0x000fe40000410000 */
[C---:B------:R-:W-:Y:S01]  /*6e80*/  FMUL.FTZ R118, R0.reuse, R118 ;  /* 0x0000007600767220 */ /* 0x040fe20000410000 */
[----:B------:R-:W2:Y:S01]  /*6e90*/  MUFU.EX2 R210, R210 ;  /* 0x000000d200d27308 */ /* 0x000ea20000000800 */
[----:B------:R-:W-:Y:S01]  /*6ea0*/  FMUL.FTZ R119, R0, R119 ;  /* 0x0000007700777220 */ /* 0x000fe20000410000 */
[C---:B------:R-:W-:Y:S01]  /*6eb0*/  HMMA.16816.F32 R20, R180.reuse, R148, R20 ;  /* 0x00000094b414723c */ /* 0x040fe20000001814 */
[C---:B------:R-:W-:Y:S03]  /*6ec0*/  FMUL.FTZ R120, R164.reuse, R120 ;  /* 0x00000078a4787220 */ /* 0x040fe60000410000 */
[----:B------:R-:W-:Y:S02]  /*6ed0*/  FMUL.FTZ R121, R164, R121 ;  /* 0x00000079a4797220 */ /* 0x000fe40000410000 */
[C---:B------:R-:W-:Y:S01]  /*6ee0*/  FMUL.FTZ R122, R3.reuse, R122 ;  /* 0x0000007a037a7220 */ /* 0x040fe20000410000 */
[----:B------:R-:W-:Y:S01]  /*6ef0*/  PRMT R148, R146, 0x5410, R147 ;  /* 0x0000541092947816 */ /* 0x000fe20000000093 */
[-C--:B------:R-:W-:Y:S01]  /*6f00*/  HMMA.16816.F32 R116, R180, R150.reuse, R116 ;  /* 0x00000096b474723c */ /* 0x080fe20000001874 */
[----:B------:R-:W-:Y:S01]  /*6f10*/  FMUL.FTZ R123, R3, R123 ;  /* 0x0000007b037b7220 */ /* 0x000fe20000410000 */
[----:B------:R-:W-:Y:S02]  /*6f20*/  MUFU.EX2 R203, R203 ;  /* 0x000000cb00cb7308 */ /* 0x000fe40000000800 */
[C---:B------:R-:W-:Y:S01]  /*6f30*/  LOP3.LUT R146, R208.reuse, 0xff, RZ, 0xc0, !PT ;  /* 0x000000ffd0927812 */ /* 0x040fe200078ec0ff */
[--C-:B------:R-:W-:Y:S01]  /*6f40*/  HSET2.LE.AND R138, R148, R226.reuse, PT ;  /* 0x000000e2948a7233 */ /* 0x100fe20003803000 */
[----:B------:R-:W-:Y:S01]  /*6f50*/  LOP3.LUT R149, R208, 0xffff, RZ, 0xc0, !PT ;  /* 0x0000ffffd0957812 */ /* 0x000fe200078ec0ff */
[----:B------:R-:W-:Y:S01]  /*6f60*/  IMAD.WIDE.U32 R152, R152, -0x2daee0ad, RZ ;  /* 0xd2511f5398987825 */ /* 0x000fe200078e00ff */
[C---:B------:R-:W-:Y:S04]  /*6f70*/  HMMA.16816.F32 R120, R172.reuse, R150, R120 ;  /* 0x00000096ac78723c */ /* 0x040fe80000001878 */
[----:B------:R-:W-:Y:S01]  /*6f80*/  LOP3.LUT R24, R152, 0xffff, RZ, 0xc0, !PT ;  /* 0x0000ffff98187812 */ /* 0x000fe200078ec0ff */
[C---:B------:R-:W-:Y:S01]  /*6f90*/  FMUL.FTZ R124, R2.reuse, R124 ;  /* 0x0000007c027c7220 */ /* 0x040fe20000410000 */
[----:B------:R-:W-:Y:S01]  /*6fa0*/  LOP3.LUT R154, R153, UR14, R206, 0x96, !PT ;  /* 0x0000000e999a7c12 */ /* 0x000fe2000f8e96ce */
[----:B------:R-:W-:Y:S01]  /*6fb0*/  FFMA.FTZ R206, R25, c[0x0][0x23c], -R198 ;  /* 0x00008f0019ce7a23 */ /* 0x000fe200000108c6 */
[----:B------:R-:W-:Y:S01]  /*6fc0*/  LOP3.LUT R151, R145, 0xff, RZ, 0xc0, !PT ;  /* 0x000000ff91977812 */ /* 0x000fe200078ec0ff */
[----:B------:R-:W-:Y:S01]  /*6fd0*/  FMUL.FTZ R125, R2, R125 ;  /* 0x0000007d027d7220 */ /* 0x000fe20000410000 */
[----:B------:R-:W3:Y:S02]  /*6fe0*/  MUFU.EX2 R204, R204 ;  /* 0x000000cc00cc7308 */ /* 0x000ee40000000800 */
[----:B------:R-:W-:Y:S01]  /*6ff0*/  SHF.R.U32.HI R145, RZ, 0x18, R208 ;  /* 0x00000018ff917819 */ /* 0x000fe200000116d0 */
[C---:B------:R-:W-:Y:S01]  /*7000*/  FMUL.FTZ R126, R0.reuse, R126 ;  /* 0x0000007e007e7220 */ /* 0x040fe20000410000 */
[----:B------:R-:W-:Y:S01]  /*7010*/  SHF.R.U32.HI R25, RZ, 0x10, R152 ;  /* 0x00000010ff197819 */ /* 0x000fe20000011698 */
[----:B------:R-:W-:Y:S01]  /*7020*/  FMUL.FTZ R127, R0, R127 ;  /* 0x0000007f007f7220 */ /* 0x000fe20000410000 */
[----:B------:R-:W-:Y:S01]  /*7030*/  SHF.R.U32.HI R150, RZ, 0x8, R24 ;  /* 0x00000008ff967819 */ /* 0x000fe20000011618 */
[C---:B------:R-:W-:Y:S01]  /*7040*/  FMUL.FTZ R24, R164.reuse, R136 ;  /* 0x00000088a4187220 */ /* 0x040fe20000410000 */
[----:B------:R-:W-:Y:S01]  /*7050*/  LOP3.LUT R147, R25, 0xff, RZ, 0xc0, !PT ;  /* 0x000000ff19937812 */ /* 0x000fe200078ec0ff */
[----:B------:R-:W-:Y:S01]  /*7060*/  FMUL.FTZ R25, R164, R137 ;  /* 0x00000089a4197220 */ /* 0x000fe20000410000 */
[----:B------:R4:W-:Y:S01]  /*7070*/  MUFU.EX2 R208, R27 ;  /* 0x0000001b00d07308 */ /* 0x0009e20000000800 */
[----:B------:R-:W-:Y:S01]  /*7080*/  SHF.R.U32.HI R149, RZ, 0x8, R149 ;  /* 0x00000008ff957819 */ /* 0x000fe20000011695 */
[--C-:B------:R-:W-:Y:S01]  /*7090*/  FFMA.FTZ R66, R66, c[0x0][0x23c], -R199.reuse ;  /* 0x00008f0042427a23 */ /* 0x100fe200000108c7 */
[----:B------:R-:W-:Y:S01]  /*70a0*/  LOP3.LUT R153, R152, 0xff, RZ, 0xc0, !PT ;  /* 0x000000ff98997812 */ /* 0x000fe200078ec0ff */
[----:B------:R-:W-:Y:S01]  /*70b0*/  FFMA.FTZ R67, R67, c[0x0][0x23c], -R199 ;  /* 0x00008f0043437a23 */ /* 0x000fe200000108c7 */
[----:B------:R-:W-:Y:S01]  /*70c0*/  SHF.R.U32.HI R152, RZ, 0x18, R152 ;  /* 0x00000018ff987819 */ /* 0x000fe20000011698 */
[----:B------:R-:W-:Y:S01]  /*70d0*/  FFMA.FTZ R185, R164, R231, R185 ;  /* 0x000000e7a4b97223 */ /* 0x000fe200000100b9 */
[----:B------:R-:W-:Y:S01]  /*70e0*/  LOP3.LUT R137, R155, 0xff, RZ, 0xc0, !PT ;  /* 0x000000ff9b897812 */ /* 0x000fe200078ec0ff */
[----:B------:R-:W-:Y:S01]  /*70f0*/  FFMA.FTZ R187, R3, R230, R187 ;  /* 0x000000e603bb7223 */ /* 0x000fe200000100bb */
[----:B------:R-:W-:Y:S01]  /*7100*/  PRMT R152, R147, 0x5410, R152 ;  /* 0x0000541093987816 */ /* 0x000fe20000000098 */
[----:B------:R-:W5:Y:S01]  /*7110*/  MUFU.EX2 R206, R206 ;  /* 0x000000ce00ce7308 */ /* 0x000f620000000800 */
[----:B------:R-:W-:Y:S01]  /*7120*/  PRMT R136, R146, 0x5410, R149 ;  /* 0x0000541092887816 */ /* 0x000fe20000000095 */
[----:B------:R-:W-:Y:S01]  /*7130*/  FFMA.FTZ R193, R2, R229, R193 ;  /* 0x000000e502c17223 */ /* 0x000fe200000100c1 */
[----:B------:R-:W-:Y:S01]  /*7140*/  PRMT R137, R137, 0x5410, R145 ;  /* 0x0000541089897816 */ /* 0x000fe20000000091 */
[----:B------:R-:W-:Y:S01]  /*7150*/  FFMA.FTZ R195, R0, R228, R195 ;  /* 0x000000e400c37223 */ /* 0x000fe200000100c3 */
[--C-:B------:R-:W-:Y:S01]  /*7160*/  SHF.R.U32.HI R28, RZ, 0x10, R154.reuse ;  /* 0x00000010ff1c7819 */ /* 0x100fe2000001169a */
[--C-:B------:R-:W-:Y:S01]  /*7170*/  HSET2.LE.AND R136, R136, R226.reuse, PT ;  /* 0x000000e288887233 */ /* 0x100fe20003803000 */
[----:B------:R-:W-:Y:S01]  /*7180*/  SHF.R.U32.HI R29, RZ, 0x18, R154 ;  /* 0x00000018ff1d7819 */ /* 0x000fe2000001169a */
[--C-:B------:R-:W-:Y:S01]  /*7190*/  HSET2.LE.AND R137, R137, R226.reuse, PT ;  /* 0x000000e289897233 */ /* 0x100fe20003803000 */
[----:B------:R-:W-:Y:S01]  /*71a0*/  PRMT R153, R153, 0x5410, R150 ;  /* 0x0000541099997816 */ /* 0x000fe20000000096 */
[----:B------:R-:W-:Y:S01]  /*71b0*/  MUFU.EX2 R247, R247 ;  /* 0x000000f700f77308 */ /* 0x000fe20000000800 */
[----:B------:R-:W-:Y:S01]  /*71c0*/  LOP3.LUT R136, R136, R134, RZ, 0xc0, !PT ;  /* 0x0000008688887212 */ /* 0x000fe200078ec0ff */
[----:B------:R-:W-:Y:S02]  /*71d0*/  FADD.FTZ R185, R186, R185 ;  /* 0x000000b9bab97221 */ /* 0x000fe40000010000 */
[----:B----4-:R-:W-:Y:S01]  /*71e0*/  FMUL.FTZ R27, R3, R139 ;  /* 0x0000008b031b7220 */ /* 0x010fe20000410000 */
[----:B------:R-:W-:Y:S01]  /*71f0*/  PRMT R139, R151, 0x5410, R144 ;  /* 0x00005410978b7816 */ /* 0x000fe20000000090 */
[--C-:B------:R-:W-:Y:S01]  /*7200*/  HSET2.LE.AND R134, R153, R226.reuse, PT ;  /* 0x000000e299867233 */ /* 0x100fe20003803000 */
[----:B------:R-:W4:Y:S01]  /*7210*/  LDSM.16.MT88.4 R144, [R213+0x9400] ;  /* 0x00940000d590783b */ /* 0x000f220000004200 */
[----:B--2---:R-:W-:Y:S01]  /*7220*/  F2FP.PACK_AB R153, R210, R209 ;  /* 0x000000d1d299723e */ /* 0x004fe200000000ff */
[----:B------:R-:W-:Y:S01]  /*7230*/  FADD.FTZ R187, R188, R187 ;  /* 0x000000bbbcbb7221 */ /* 0x000fe20000010000 */
[--C-:B------:R-:W-:Y:S01]  /*7240*/  HSET2.LE.AND R139, R139, R226.reuse, PT ;  /* 0x000000e28b8b7233 */ /* 0x100fe20003803000 */
[-C--:B-1----:R-:W-:Y:S01]  /*7250*/  HMMA.16816.F32 R24, R172, R140.reuse, R24 ;  /* 0x0000008cac18723c */ /* 0x082fe20000001818 */
[----:B------:R-:W-:Y:S01]  /*7260*/  LOP3.LUT R134, R134, R153, RZ, 0xc0, !PT ;  /* 0x0000009986867212 */ /* 0x000fe200078ec0ff */
[----:B------:R-:W-:Y:S01]  /*7270*/  MUFU.EX2 R248, R248 ;  /* 0x000000f800f87308 */ /* 0x000fe20000000800 */
[----:B------:R-:W-:Y:S01]  /*7280*/  FADD.FTZ R193, R194, R193 ;  /* 0x000000c1c2c17221 */ /* 0x000fe20000010000 */
[----:B------:R-:W1:Y:S01]  /*7290*/  LDSM.16.MT88.4 R148, [R212+0x9400] ;  /* 0x00940000d494783b */ /* 0x000e620000004200 */
[----:B------:R-:W-:Y:S02]  /*72a0*/  FADD.FTZ R195, R196, R195 ;  /* 0x000000c3c4c37221 */ /* 0x000fe40000010000 */
[----:B------:R-:W-:Y:S01]  /*72b0*/  FADD.FTZ R185, R169, R185 ;  /* 0x000000b9a9b97221 */ /* 0x000fe20000010000 */
[C---:B------:R-:W-:Y:S01]  /*72c0*/  HMMA.16816.F32 R124, R180.reuse, R140, R124 ;  /* 0x0000008cb47c723c */ /* 0x040fe2000000187c */
[----:B------:R-:W-:Y:S03]  /*72d0*/  FADD.FTZ R187, R171, R187 ;  /* 0x000000bbabbb7221 */ /* 0x000fe60000010000 */
[----:B------:R-:W-:Y:S01]  /*72e0*/  MUFU.EX2 R249, R249 ;  /* 0x000000f900f97308 */ /* 0x000fe20000000800 */
[----:B------:R-:W-:Y:S02]  /*72f0*/  FADD.FTZ R193, R189, R193 ;  /* 0x000000c1bdc17221 */ /* 0x000fe40000010000 */
[C---:B------:R-:W-:Y:S01]  /*7300*/  LOP3.LUT R141, R154.reuse, 0xffff, RZ, 0xc0, !PT ;  /* 0x0000ffff9a8d7812 */ /* 0x040fe200078ec0ff */
[-C--:B------:R-:W-:Y:S01]  /*7310*/  HMMA.16816.F32 R128, R180, R142.reuse, R128 ;  /* 0x0000008eb480723c */ /* 0x080fe20000001880 */
[----:B------:R-:W-:Y:S03]  /*7320*/  LOP3.LUT R140, R154, 0xff, RZ, 0xc0, !PT ;  /* 0x000000ff9a8c7812 */ /* 0x000fe600078ec0ff */
[----:B------:R-:W-:Y:S01]  /*7330*/  LOP3.LUT R154, R28, 0xff, RZ, 0xc0, !PT ;  /* 0x000000ff1c9a7812 */ /* 0x000fe200078ec0ff */
[----:B------:R-:W-:Y:S01]  /*7340*/  FADD.FTZ R195, R191, R195 ;  /* 0x000000c3bfc37221 */ /* 0x000fe20000010000 */
[----:B------:R2:W1:Y:S01]  /*7350*/  MUFU.EX2 R180, R31 ;  /* 0x0000001f00b47308 */ /* 0x0004620000000800 */
[----:B------:R-:W-:Y:S01]  /*7360*/  F2FP.PACK_AB R28, R177, R176 ;  /* 0x000000b0b11c723e */ /* 0x000fe200000000ff */
[--C-:B------:R-:W-:Y:S01]  /*7370*/  FFMA.FTZ R182, R37, c[0x0][0x23c], -R200.reuse ;  /* 0x00008f0025b67a23 */ /* 0x100fe200000108c8 */
[----:B------:R-:W-:Y:S03]  /*7380*/  PRMT R154, R154, 0x5410, R29 ;  /* 0x000054109a9a7816 */ /* 0x000fe6000000001d */
[----:B------:R-:W-:Y:S01]  /*7390*/  LOP3.LUT R138, R138, R28, RZ, 0xc0, !PT ;  /* 0x0000001c8a8a7212 */ /* 0x000fe200078ec0ff */
[C---:B------:R-:W-:Y:S01]  /*73a0*/  FMUL.FTZ R28, R164.reuse, R132 ;  /* 0x00000084a41c7220 */ /* 0x040fe20000410000 */
[----:B------:R-:W-:Y:S01]  /*73b0*/  SHF.R.U32.HI R141, RZ, 0x8, R141 ;  /* 0x00000008ff8d7819 */ /* 0x000fe2000001168d */
[----:B------:R-:W-:Y:S01]  /*73c0*/  FMUL.FTZ R29, R164, R133 ;  /* 0x00000085a41d7220 */ /* 0x000fe20000410000 */
[----:B---3--:R-:W-:Y:S01]  /*73d0*/  F2FP.PACK_AB R133, R204, R203 ;  /* 0x000000cbcc85723e */ /* 0x008fe200000000ff */
[----:B------:R-:W-:Y:S01]  /*73e0*/  MUFU.EX2 R182, R182 ;  /* 0x000000b600b67308 */ /* 0x000fe20000000800 */
[----:B------:R-:W-:Y:S01]  /*73f0*/  PRMT R140, R140, 0x5410, R141 ;  /* 0x000054108c8c7816 */ /* 0x000fe2000000008d */
[--C-:B------:R-:W-:Y:S01]  /*7400*/  FFMA.FTZ R181, R36, c[0x0][0x23c], -R200.reuse ;  /* 0x00008f0024b57a23 */ /* 0x100fe200000108c8 */
[----:B------:R-:W-:Y:S01]  /*7410*/  LOP3.LUT R137, R137, R133, RZ, 0xc0, !PT ;  /* 0x0000008589897212 */ /* 0x000fe200078ec0ff */
[--C-:B------:R-:W-:Y:S01]  /*7420*/  HSET2.LE.AND R133, R154, R226.reuse, PT ;  /* 0x000000e29a857233 */ /* 0x100fe20003803000 */
[----:B-----5:R-:W-:Y:S01]  /*7430*/  F2FP.PACK_AB R132, R206, R205 ;  /* 0x000000cdce84723e */ /* 0x020fe200000000ff */
[--C-:B------:R-:W-:Y:S01]  /*7440*/  HSET2.LE.AND R140, R140, R226.reuse, PT ;  /* 0x000000e28c8c7233 */ /* 0x100fe20003803000 */
[----:B------:R-:W-:Y:S01]  /*7450*/  F2FP.PACK_AB R154, R208, R207 ;  /* 0x000000cfd09a723e */ /* 0x000fe200000000ff */
[----:B------:R-:W-:Y:S02]  /*7460*/  FFMA.FTZ R183, R38, c[0x0][0x23c], -R199 ;  /* 0x00008f0026b77a23 */ /* 0x000fe400000108c7 */
[----:B------:R-:W3:Y:S01]  /*7470*/  MUFU.EX2 R181, R181 ;  /* 0x000000b500b57308 */ /* 0x000ee20000000800 */
[----:B------:R-:W-:Y:S01]  /*7480*/  LOP3.LUT R132, R140, R132, RZ, 0xc0, !PT ;  /* 0x000000848c847212 */ /* 0x000fe200078ec0ff */
[----:B------:R-:W-:Y:S01]  /*7490*/  FADD.FTZ R185, R170, R185 ;  /* 0x000000b9aab97221 */ /* 0x000fe20000010000 */
[----:B------:R-:W-:Y:S01]  /*74a0*/  LOP3.LUT R133, R133, R154, RZ, 0xc0, !PT ;  /* 0x0000009a85857212 */ /* 0x000fe200078ec0ff */
[----:B--2---:R-:W-:Y:S01]  /*74b0*/  FMUL.FTZ R31, R3, R135 ;  /* 0x00000087031f7220 */ /* 0x004fe20000410000 */
[----:B------:R-:W-:Y:S01]  /*74c0*/  F2FP.PACK_AB R135, R179, R178 ;  /* 0x000000b2b387723e */ /* 0x000fe200000000ff */
[----:B------:R-:W-:Y:S02]  /*74d0*/  FADD.FTZ R187, R184, R187 ;  /* 0x000000bbb8bb7221 */ /* 0x000fe40000010000 */
[----:B------:R-:W-:Y:S01]  /*74e0*/  FADD.FTZ R193, R190, R193 ;  /* 0x000000c1bec17221 */ /* 0x000fe20000010000 */
[----:B------:R-:W-:Y:S01]  /*74f0*/  LOP3.LUT R139, R139, R135, RZ, 0xc0, !PT ;  /* 0x000000878b8b7212 */ /* 0x000fe200078ec0ff */
[--C-:B------:R-:W-:Y:S01]  /*7500*/  HSET2.LE.AND R135, R152, R226.reuse, PT ;  /* 0x000000e298877233 */ /* 0x100fe20003803000 */
[----:B------:R-:W-:Y:S01]  /*7510*/  HMMA.16816.F32 R28, R172, R142, R28 ;  /* 0x0000008eac1c723c */ /* 0x000fe2000000181c */
[----:B-1----:R-:W-:Y:S01]  /*7520*/  F2FP.PACK_AB R152, R180, R211 ;  /* 0x000000d3b498723e */ /* 0x002fe200000000ff */
[----:B------:R-:W1:Y:S01]  /*7530*/  LDSM.16.MT88.4 R140, [R213+0xa400] ;  /* 0x00a40000d58c783b */ /* 0x000e620000004200 */
[----:B------:R-:W2:Y:S01]  /*7540*/  MUFU.EX2 R183, R183 ;  /* 0x000000b700b77308 */ /* 0x000ea20000000800 */
[----:B------:R-:W-:Y:S01]  /*7550*/  FADD.FTZ R195, R192, R195 ;  /* 0x000000c3c0c37221 */ /* 0x000fe20000010000 */
[----:B------:R-:W-:Y:S01]  /*7560*/  LOP3.LUT R135, R135, R152, RZ, 0xc0, !PT ;  /* 0x0000009887877212 */ /* 0x000fe200078ec0ff */
[----:B------:R-:W-:Y:S02]  /*7570*/  FADD.FTZ R185, R201, R185 ;  /* 0x000000b9c9b97221 */ /* 0x000fe40000010000 */
[-C--:B----4-:R-:W-:Y:S01]  /*7580*/  HMMA.16816.F32 R4, R136, R144.reuse, R4 ;  /* 0x000000908804723c */ /* 0x090fe20000001804 */
[--C-:B------:R-:W-:Y:S03]  /*7590*/  FFMA.FTZ R172, R48, c[0x0][0x23c], -R200.reuse ;  /* 0x00008f0030ac7a23 */ /* 0x100fe600000108c8 */
[--C-:B------:R-:W-:Y:S01]  /*75a0*/  FFMA.FTZ R173, R49, c[0x0][0x23c], -R200.reuse ;  /* 0x00008f0031ad7a23 */ /* 0x100fe200000108c8 */
[----:B------:R-:W-:Y:S01]  /*75b0*/  MUFU.EX2 R66, R66 ;  /* 0x0000004200427308 */ /* 0x000fe20000000800 */
[--C-:B------:R-:W-:Y:S02]  /*75c0*/  FFMA.FTZ R174, R50, c[0x0][0x23c], -R199.reuse ;  /* 0x00008f0032ae7a23 */ /* 0x100fe400000108c7 */
[C---:B------:R-:W-:Y:S01]  /*75d0*/  HMMA.16816.F32 R8, R132.reuse, R144, R8 ;  /* 0x000000908408723c */ /* 0x040fe20000001808 */
[----:B------:R-:W-:Y:S02]  /*75e0*/  FFMA.FTZ R175, R51, c[0x0][0x23c], -R199 ;  /* 0x00008f0033af7a23 */ /* 0x000fe400000108c7 */
[----:B------:R-:W-:Y:S01]  /*75f0*/  LDSM.16.MT88.4 R48, [R213+0xb400] ;  /* 0x00b40000d530783b */ /* 0x000fe20000004200 */
[----:B------:R-:W-:Y:S02]  /*7600*/  FFMA.FTZ R200, R53, c[0x0][0x23c], -R200 ;  /* 0x00008f0035c87a23 */ /* 0x000fe400000108c8 */
[----:B------:R-:W-:Y:S01]  /*7610*/  FADD.FTZ R187, R203, R187 ;  /* 0x000000bbcbbb7221 */ /* 0x000fe20000010000 */
[----:B------:R-:W-:Y:S01]  /*7620*/  MUFU.EX2 R174, R174 ;  /* 0x000000ae00ae7308 */ /* 0x000fe20000000800 */
[-C--:B------:R-:W-:Y:S01]  /*7630*/  HMMA.16816.F32 R12, R132, R146.reuse, R12 ;  /* 0x00000092840c723c */ /* 0x080fe2000000180c */
[----:B------:R-:W-:Y:S03]  /*7640*/  FADD.FTZ R193, R205, R193 ;  /* 0x000000c1cdc17221 */ /* 0x000fe60000010000 */
[----:B------:R-:W-:Y:S02]  /*7650*/  FADD.FTZ R195, R207, R195 ;  /* 0x000000c3cfc37221 */ /* 0x000fe40000010000 */
[----:B------:R-:W-:Y:S02]  /*7660*/  FADD.FTZ R185, R202, R185 ;  /* 0x000000b9cab97221 */ /* 0x000fe40000010000 */
[C---:B------:R-:W-:Y:S01]  /*7670*/  HMMA.16816.F32 R16, R136.reuse, R146, R16 ;  /* 0x000000928810723c */ /* 0x040fe20000001810 */
[----:B------:R-:W4:Y:S01]  /*7680*/  LDSM.16.MT88.4 R144, [R212+0xa400] ;  /* 0x00a40000d490783b */ /* 0x000f220000004200 */
[----:B------:R-:W-:Y:S02]  /*7690*/  MUFU.EX2 R175, R175 ;  /* 0x000000af00af7308 */ /* 0x000fe40000000800 */
[----:B------:R-:W-:Y:S02]  /*76a0*/  FADD.FTZ R187, R204, R187 ;  /* 0x000000bbccbb7221 */ /* 0x000fe40000010000 */
[----:B------:R-:W-:Y:S02]  /*76b0*/  FADD.FTZ R193, R206, R193 ;  /* 0x000000c1cec17221 */ /* 0x000fe40000010000 */
[-C--:B------:R-:W-:Y:S01]  /*76c0*/  HMMA.16816.F32 R68, R136, R148.reuse, R68 ;  /* 0x000000948844723c */ /* 0x080fe20000001844 */
[----:B------:R-:W-:Y:S03]  /*76d0*/  FADD.FTZ R195, R208, R195 ;  /* 0x000000c3d0c37221 */ /* 0x000fe60000010000 */
[----:B------:R-:W-:Y:S01]  /*76e0*/  MUFU.EX2 R172, R172 ;  /* 0x000000ac00ac7308 */ /* 0x000fe20000000800 */
[----:B------:R-:W-:Y:S02]  /*76f0*/  FADD.FTZ R185, R176, R185 ;  /* 0x000000b9b0b97221 */ /* 0x000fe40000010000 */
[----:B------:R-:W-:Y:S01]  /*7700*/  FADD.FTZ R187, R178, R187 ;  /* 0x000000bbb2bb7221 */ /* 0x000fe20000010000 */
[C---:B------:R-:W-:Y:S01]  /*7710*/  HMMA.16816.F32 R72, R132.reuse, R148, R72 ;  /* 0x000000948448723c */ /* 0x040fe20000001848 */
[----:B------:R-:W-:Y:S03]  /*7720*/  FADD.FTZ R193, R209, R193 ;  /* 0x000000c1d1c17221 */ /* 0x000fe60000010000 */
[----:B------:R-:W-:Y:S02]  /*7730*/  FADD.FTZ R195, R211, R195 ;  /* 0x000000c3d3c37221 */ /* 0x000fe40000010000 */
[----:B------:R-:W-:Y:S01]  /*7740*/  MUFU.EX2 R173, R173 ;  /* 0x000000ad00ad7308 */ /* 0x000fe20000000800 */
[----:B------:R-:W-:Y:S01]  /*7750*/  LOP3.LUT R148, R241, UR23, R246, 0x96, !PT ;  /* 0x00000017f1947c12 */ /* 0x000fe2000f8e96f6 */
[-C--:B------:R-:W-:Y:S01]  /*7760*/  HMMA.16816.F32 R76, R132, R150.reuse, R76 ;  /* 0x00000096844c723c */ /* 0x080fe2000000184c */
[----:B------:R-:W-:Y:S03]  /*7770*/  FFMA.FTZ R246, R43, c[0x0][0x23c], -R197 ;  /* 0x00008f002bf67a23 */ /* 0x000fe600000108c5 */
[----:B------:R-:W-:Y:S04]  /*7780*/  IMAD.WIDE.U32 R148, R148, -0x326172a9, RZ ;  /* 0xcd9e8d5794947825 */ /* 0x000fe800078e00ff */
[C---:B------:R-:W-:Y:S01]  /*7790*/  HMMA.16816.F32 R80, R136.reuse, R150, R80 ;  /* 0x000000968850723c */ /* 0x040fe20000001850 */
[C---:B------:R-:W-:Y:S01]  /*77a0*/  LOP3.LUT R37, R149.reuse, UR13, R238, 0x96, !PT ;  /* 0x0000000d95257c12 */ /* 0x040fe2000f8e96ee */
[----:B------:R-:W-:Y:S02]  /*77b0*/  MUFU.EX2 R246, R246 ;  /* 0x000000f600f67308 */ /* 0x000fe40000000800 */
[----:B------:R-:W-:Y:S01]  /*77c0*/  LOP3.LUT R36, R149, UR13, R234, 0x96, !PT ;  /* 0x0000000d95247c12 */ /* 0x000fe2000f8e96ea */
[----:B------:R-:W-:Y:S02]  /*77d0*/  FADD.FTZ R185, R177, R185 ;  /* 0x000000b9b1b97221 */ /* 0x000fe40000010000 */
[--C-:B------:R-:W-:Y:S01]  /*77e0*/  LOP3.LUT R150, R245, UR11, R148.reuse, 0x96, !PT ;  /* 0x0000000bf5967c12 */ /* 0x100fe2000f8e9694 */
[-C--:B-1----:R-:W-:Y:S01]  /*77f0*/  HMMA.16816.F32 R84, R136, R140.reuse, R84 ;  /* 0x0000008c8854723c */ /* 0x082fe20000001854 */
[--C-:B------:R-:W-:Y:S03]  /*7800*/  FFMA.FTZ R245, R42, c[0x0][0x23c], -R197.reuse ;  /* 0x00008f002af57a23 */ /* 0x100fe600000108c5 */
[----:B------:R-:W-:Y:S01]  /*7810*/  FFMA.FTZ R197, R63, c[0x0][0x23c], -R197 ;  /* 0x00008f003fc57a23 */ /* 0x000fe200000108c5 */
[----:B------:R-:W-:Y:S01]  /*7820*/  LOP3.LUT R148, R243, UR11, R148, 0x96, !PT ;  /* 0x0000000bf3947c12 */ /* 0x000fe2000f8e9694 */
[----:B------:R-:W-:Y:S01]  /*7830*/  IMAD.WIDE.U32 R150, R150, -0x2daee0ad, RZ ;  /* 0xd2511f5396967825 */ /* 0x000fe200078e00ff */
[----:B------:R-:W-:Y:S01]  /*7840*/  MUFU.EX2 R245, R245 ;  /* 0x000000f500f57308 */ /* 0x000fe20000000800 */
[C---:B------:R-:W-:Y:S04]  /*7850*/  HMMA.16816.F32 R88, R132.reuse, R140, R88 ;  /* 0x0000008c8458723c */ /* 0x040fe80000001858 */
[----:B------:R-:W-:Y:S04]  /*7860*/  IMAD.WIDE.U32 R148, R148, -0x2daee0ad, RZ ;  /* 0xd2511f5394947825 */ /* 0x000fe800078e00ff */
[-C--:B------:R-:W-:Y:S01]  /*7870*/  HMMA.16816.F32 R92, R132, R142.reuse, R92 ;  /* 0x0000008e845c723c */ /* 0x080fe2000000185c */
[----:B------:R-:W-:Y:S01]  /*7880*/  IMAD.WIDE.U32 R140, R37, -0x2daee0ad, RZ ;  /* 0xd2511f53258c7825 */ /* 0x000fe200078e00ff */
[----:B------:R-:W-:Y:S03]  /*7890*/  MUFU.EX2 R67, R67 ;  /* 0x0000004300437308 */ /* 0x000fe60000000800 */
[--C-:B------:R-:W-:Y:S01]  /*78a0*/  FFMA.FTZ R243, R39, c[0x0][0x23c], -R199.reuse ;  /* 0x00008f0027f37a23 */ /* 0x100fe200000108c7 */
[----:B------:R-:W-:Y:S01]  /*78b0*/  LOP3.LUT R38, R141, UR10, R236, 0x96, !PT ;  /* 0x0000000a8d267c12 */ /* 0x000fe2000f8e96ec */
[----:B------:R-:W-:Y:S01]  /*78c0*/  FFMA.FTZ R199, R55, c[0x0][0x23c], -R199 ;  /* 0x00008f0037c77a23 */ /* 0x000fe200000108c7 */
[C---:B------:R-:W-:Y:S01]  /*78d0*/  HMMA.16816.F32 R96, R136.reuse, R142, R96 ;  /* 0x0000008e8860723c */ /* 0x040fe20000001860 */
[----:B------:R-:W-:Y:S03]  /*78e0*/  FADD.FTZ R187, R179, R187 ;  /* 0x000000bbb3bb7221 */ /* 0x000fe60000010000 */
[----:B------:R-:W-:Y:S01]  /*78f0*/  IMAD.WIDE.U32 R38, R38, -0x326172a9, RZ ;  /* 0xcd9e8d5726267825 */ /* 0x000fe200078e00ff */
[----:B------:R-:W-:Y:S03]  /*7900*/  MUFU.EX2 R243, R243 ;  /* 0x000000f300f37308 */ /* 0x000fe60000000800 */
[-C--:B----4-:R-:W-:Y:S01]  /*7910*/  HMMA.16816.F32 R100, R136, R144.reuse, R100 ;  /* 0x000000908864723c */ /* 0x090fe20000001864 */
[----:B------:R-:W-:Y:S03]  /*7920*/  LOP3.LUT R244, R39, UR9, R244, 0x96, !PT ;  /* 0x0000000927f47c12 */ /* 0x000fe6000f8e96f4 */
[----:B------:R-:W-:Y:S01]  /*7930*/  IMAD.WIDE.U32 R142, R36, -0x2daee0ad, RZ ;  /* 0xd2511f53248e7825 */ /* 0x000fe200078e00ff */
[----:B------:R-:W-:Y:S02]  /*7940*/  LOP3.LUT R36, R151, UR8, R140, 0x96, !PT ;  /* 0x0000000897247c12 */ /* 0x000fe4000f8e968c */
[----:B------:R-:W-:Y:S01]  /*7950*/  MUFU.EX2 R251, R251 ;  /* 0x000000fb00fb7308 */ /* 0x000fe20000000800 */
[C---:B------:R-:W-:Y:S01]  /*7960*/  HMMA.16816.F32 R104, R132.reuse, R144, R104 ;  /* 0x000000908468723c */ /* 0x040fe20000001868 */
[----:B------:R-:W-:Y:S03]  /*7970*/  LOP3.LUT R37, R143, UR10, R232, 0x96, !PT ;  /* 0x0000000a8f257c12 */ /* 0x000fe6000f8e96e8 */
[----:B------:R-:W-:Y:S01]  /*7980*/  LOP3.LUT R142, R149, UR8, R142, 0x96, !PT ;  /* 0x00000008958e7c12 */ /* 0x000fe2000f8e968e */
[----:B------:R-:W-:Y:S02]  /*7990*/  FADD.FTZ R193, R210, R193 ;  /* 0x000000c1d2c17221 */ /* 0x000fe40000010000 */
[----:B------:R-:W-:Y:S01]  /*79a0*/  IMAD.WIDE.U32 R144, R36, -0x326172a9, RZ ;  /* 0xcd9e8d5724907825 */ /* 0x000fe200078e00ff */
[-C--:B------:R-:W-:Y:S01]  /*79b0*/  HMMA.16816.F32 R32, R132, R146.reuse, R32 ;  /* 0x000000928420723c */ /* 0x080fe20000001820 */
[----:B------:R-:W-:Y:S03]  /*79c0*/  MUFU.EX2 R200, R200 ;  /* 0x000000c800c87308 */ /* 0x000fe60000000800 */
[----:B------:R-:W-:Y:S01]  /*79d0*/  IMAD.WIDE.U32 R140, R37, -0x326172a9, RZ ;  /* 0xcd9e8d57258c7825 */ /* 0x000fe200078e00ff */
[----:B------:R-:W-:Y:S03]  /*79e0*/  LOP3.LUT R36, R145, UR7, R38, 0x96, !PT ;  /* 0x0000000791247c12 */ /* 0x000fe6000f8e9626 */
[C---:B------:R-:W-:Y:S01]  /*79f0*/  HMMA.16816.F32 R108, R136.reuse, R146, R108 ;  /* 0x00000092886c723c */ /* 0x040fe2000000186c */
[----:B------:R-:W-:Y:S02]  /*7a00*/  LOP3.LUT R37, R141, UR9, R242, 0x96, !PT ;  /* 0x000000098d257c12 */ /* 0x000fe4000f8e96f2 */
[----:B------:R1:W4:Y:S01]  /*7a10*/  MUFU.EX2 R242, R40 ;  /* 0x0000002800f27308 */ /* 0x0003220000000800 */
[----:B------:R-:W-:Y:S04]  /*7a20*/  IMAD.WIDE.U32 R38, R244, -0x2daee0ad, RZ ;  /* 0xd2511f53f4267825 */ /* 0x000fe800078e00ff */
[-C--:B------:R-:W-:Y:S01]  /*7a30*/  HMMA.16816.F32 R112, R136, R48.reuse, R112 ;  /* 0x000000308870723c */ /* 0x080fe20000001870 */
[----:B------:R-:W-:Y:S03]  /*7a40*/  IMAD.WIDE.U32 R146, R36, -0x2daee0ad, RZ ;  /* 0xd2511f5324927825 */ /* 0x000fe600078e00ff */
[----:B------:R-:W-:Y:S01]  /*7a50*/  LOP3.LUT R150, R39, UR6, R150, 0x96, !PT ;  /* 0x0000000627967c12 */ /* 0x000fe2000f8e9696 */
[----:B------:R-:W-:Y:S01]  /*7a60*/  IMAD.WIDE.U32 R152, R37, -0x2daee0ad, RZ ;  /* 0xd2511f5325987825 */ /* 0x000fe200078e00ff */
[----:B------:R-:W-:Y:S02]  /*7a70*/  MUFU.EX2 R252, R252 ;  /* 0x000000fc00fc7308 */ /* 0x000fe40000000800 */
[C---:B------:R-:W-:Y:S01]  /*7a80*/  HMMA.16816.F32 R20, R132.reuse, R48, R20 ;  /* 0x000000308414723c */ /* 0x040fe20000001814 */
[----:B------:R-:W-:Y:S03]  /*7a90*/  FFMA.FTZ R244, R41, c[0x0][0x23c], -R198 ;  /* 0x00008f0029f47a23 */ /* 0x000fe600000108c6 */
[----:B------:R-:W-:Y:S01]  /*7aa0*/  LOP3.LUT R41, R147, UR4, R38, 0x96, !PT ;  /* 0x0000000493297c12 */ /* 0x000fe2000f8e9626 */
[----:B------:R-:W-:Y:S01]  /*7ab0*/  IMAD.WIDE.U32 R142, R142, -0x326172a9, RZ ;  /* 0xcd9e8d578e8e7825 */ /* 0x000fe200078e00ff */
[----:B------:R-:W5:Y:S01]  /*7ac0*/  LDSM.16.MT88.4 R36, [R212+0xb400] ;  /* 0x00b40000d424783b */ /* 0x000f620000004200 */
[----:B------:R-:W-:Y:S01]  /*7ad0*/  LOP3.LUT R148, R153, UR6, R148, 0x96, !PT ;  /* 0x0000000699947c12 */ /* 0x000fe2000f8e9694 */
[-C--:B------:R-:W-:Y:S01]  /*7ae0*/  HMMA.16816.F32 R116, R132, R50.reuse, R116 ;  /* 0x000000328474723c */ /* 0x080fe20000001874 */
[----:B------:R-:W-:Y:S01]  /*7af0*/  IMAD.WIDE.U32 R150, R150, -0x326172a9, RZ ;  /* 0xcd9e8d5796967825 */ /* 0x000fe200078e00ff */
[----:B------:R-:W2:Y:S02]  /*7b00*/  MUFU.EX2 R244, R244 ;  /* 0x000000f400f47308 */ /* 0x000ea40000000800 */
[----:B------:R-:W-:Y:S01]  /*7b10*/  LOP3.LUT R140, R143, UR7, R140, 0x96, !PT ;  /* 0x000000078f8c7c12 */ /* 0x000fe2000f8e968c */
[----:B------:R-:W-:Y:S01]  /*7b20*/  IMAD.WIDE.U32 R154, R41, -0x326172a9, RZ ;  /* 0xcd9e8d57299a7825 */ /* 0x000fe200078e00ff */
[----:B------:R-:W-:Y:S02]  /*7b30*/  LOP3.LUT R54, R151, UR5, R144, 0x96, !PT ;  /* 0x0000000597367c12 */ /* 0x000fe4000f8e9690 */
[C---:B------:R-:W-:Y:S01]  /*7b40*/  HMMA.16816.F32 R120, R136.reuse, R50, R120 ;  /* 0x000000328878723c */ /* 0x040fe20000001878 */
[----:B------:R-:W-:Y:S03]  /*7b50*/  IMAD.WIDE.U32 R140, R140, -0x2daee0ad, RZ ;  /* 0xd2511f538c8c7825 */ /* 0x000fe600078e00ff */
[----:B------:R-:W-:Y:S01]  /*7b60*/  LOP3.LUT R41, R155, UR15, R150, 0x96, !PT ;  /* 0x0000000f9b297c12 */ /* 0x000fe2000f8e9696 */
[----:B------:R-:W-:Y:S01]  /*7b70*/  IMAD.WIDE.U32 R148, R148, -0x326172a9, RZ ;  /* 0xcd9e8d5794947825 */ /* 0x000fe200078e00ff */
[----:B-1----:R-:W-:Y:S01]  /*7b80*/  LOP3.LUT R40, R141, UR4, R152, 0x96, !PT ;  /* 0x000000048d287c12 */ /* 0x002fe2000f8e9698 */
[----:B------:R-:W1:Y:S01]  /*7b90*/  MUFU.EX2 R199, R199 ;  /* 0x000000c700c77308 */ /* 0x000e620000000800 */
[----:B------:R-:W-:Y:S01]  /*7ba0*/  SHF.R.U32.HI R141, RZ, 0x10, R154 ;  /* 0x00000010ff8d7819 */ /* 0x000fe2000001169a */
[----:B------:R-:W-:Y:S03]  /*7bb0*/  FFMA.FTZ R198, R61, c[0x0][0x23c], -R198 ;  /* 0x00008f003dc67a23 */ /* 0x000fe600000108c6 */
[----:B------:R-:W-:Y:S01]  /*7bc0*/  IMAD.WIDE.U32 R152, R40, -0x326172a9, RZ ;  /* 0xcd9e8d5728987825 */ /* 0x000fe200078e00ff */
[----:B------:R-:W-:Y:S02]  /*7bd0*/  LOP3.LUT R40, R154, 0xffff, RZ, 0xc0, !PT ;  /* 0x0000ffff9a287812 */ /* 0x000fe400078ec0ff */
[----:B------:R-:W-:Y:S01]  /*7be0*/  LOP3.LUT R51, R41, 0xffff, RZ, 0xc0, !PT ;  /* 0x0000ffff29337812 */ /* 0x000fe200078ec0ff */
[----:B------:R-:W-:Y:S01]  /*7bf0*/  IMAD.WIDE.U32 R54, R54, -0x2daee0ad, RZ ;  /* 0xd2511f5336367825 */ /* 0x000fe200078e00ff */
[----:B------:R-:W-:Y:S01]  /*7c00*/  LOP3.LUT R48, R152, 0xffff, RZ, 0xc0, !PT ;  /* 0x0000ffff98307812 */ /* 0x000fe200078ec0ff */
[----:B------:R-:W1:Y:S01]  /*7c10*/  MUFU.EX2 R198, R198 ;  /* 0x000000c600c67308 */ /* 0x000e620000000800 */
[----:B------:R-:W-:Y:S01]  /*7c20*/  SHF.R.U32.HI R49, RZ, 0x10, R152 ;  /* 0x00000010ff317819 */ /* 0x000fe20000011698 */
[----:B------:R-:W-:Y:S01]  /*7c30*/  FADD.FTZ R195, R180, R195 ;  /* 0x000000c3b4c37221 */ /* 0x000fe20000010000 */
[----:B------:R-:W-:Y:S01]  /*7c40*/  SHF.R.U32.HI R48, RZ, 0x8, R48 ;  /* 0x00000008ff307819 */ /* 0x000fe20000011630 */
[----:B---3--:R-:W-:Y:S01]  /*7c50*/  FADD.FTZ R185, R181, R185 ;  /* 0x000000b9b5b97221 */ /* 0x008fe20000010000 */
[----:B------:R-:W-:Y:S01]  /*7c60*/  LOP3.LUT R49, R49, 0xff, RZ, 0xc0, !PT ;  /* 0x000000ff31317812 */ /* 0x000fe200078ec0ff */
[----:B--2---:R-:W-:Y:S01]  /*7c70*/  FADD.FTZ R187, R183, R187 ;  /* 0x000000bbb7bb7221 */ /* 0x004fe20000010000 */
[----:B------:R-:W-:Y:S01]  /*7c80*/  SHF.R.U32.HI R50, RZ, 0x10, R41 ;  /* 0x00000010ff327819 */ /* 0x000fe20000011629 */
[----:B----4-:R-:W-:Y:S01]  /*7c90*/  FADD.FTZ R193, R242, R193 ;  /* 0x000000c1f2c17221 */ /* 0x010fe20000010000 */
[----:B------:R-:W-:Y:S01]  /*7ca0*/  LOP3.LUT R143, R152, 0xff, RZ, 0xc0, !PT ;  /* 0x000000ff988f7812 */ /* 0x000fe200078ec0ff */
[----:B------:R-:W2:Y:S01]  /*7cb0*/  MUFU.EX2 R197, R197 ;  /* 0x000000c500c57308 */ /* 0x000ea20000000800 */
[----:B------:R-:W-:Y:S01]  /*7cc0*/  SHF.R.U32.HI R147, RZ, 0x8, R40 ;  /* 0x00000008ff937819 */ /* 0x000fe20000011628 */
[-C--:B-----5:R-:W-:Y:S01]  /*7cd0*/  HMMA.16816.F32 R24, R136, R36.reuse, R24 ;  /* 0x000000248818723c */ /* 0x0a0fe20000001818 */
[----:B------:R-:W-:Y:S01]  /*7ce0*/  LOP3.LUT R43, R141, 0xff, RZ, 0xc0, !PT ;  /* 0x000000ff8d2b7812 */ /* 0x000fe200078ec0ff */
[----:B------:R-:W-:Y:S01]  /*7cf0*/  FADD.FTZ R195, R245, R195 ;  /* 0x000000c3f5c37221 */ /* 0x000fe20000010000 */
[----:B------:R-:W-:Y:S01]  /*7d00*/  SHF.R.U32.HI R141, RZ, 0x18, R152 ;  /* 0x00000018ff8d7819 */ /* 0x000fe20000011698 */
[----:B------:R-:W-:Y:S01]  /*7d10*/  FADD.FTZ R185, R182, R185 ;  /* 0x000000b9b6b97221 */ /* 0x000fe20000010000 */
[----:B------:R-:W-:Y:S01]  /*7d20*/  LOP3.LUT R42, R154, 0xff, RZ, 0xc0, !PT ;  /* 0x000000ff9a2a7812 */ /* 0x000fe200078ec0ff */
[----:B------:R-:W-:Y:S01]  /*7d30*/  FADD.FTZ R187, R243, R187 ;  /* 0x000000bbf3bb7221 */ /* 0x000fe20000010000 */
[----:B------:R-:W-:Y:S01]  /*7d40*/  SHF.R.U32.HI R44, RZ, 0x18, R41 ;  /* 0x00000018ff2c7819 */ /* 0x000fe20000011629 */
[C---:B------:R-:W-:Y:S01]  /*7d50*/  HMMA.16816.F32 R124, R132.reuse, R36, R124 ;  /* 0x00000024847c723c */ /* 0x040fe2000000187c */
[----:B------:R-:W-:Y:S03]  /*7d60*/  SHF.R.U32.HI R45, RZ, 0x8, R51 ;  /* 0x00000008ff2d7819 */ /* 0x000fe60000011633 */
[----:B------:R-:W-:Y:S01]  /*7d70*/  PRMT R143, R143, 0x5410, R48 ;  /* 0x000054108f8f7816 */ /* 0x000fe20000000030 */
[----:B------:R-:W-:Y:S01]  /*7d80*/  FADD.FTZ R193, R244, R193 ;  /* 0x000000c1f4c17221 */ /* 0x000fe20000010000 */
[----:B------:R-:W-:Y:S01]  /*7d90*/  PRMT R141, R49, 0x5410, R141 ;  /* 0x00005410318d7816 */ /* 0x000fe2000000008d */
[----:B------:R-:W-:Y:S01]  /*7da0*/  FADD.FTZ R195, R246, R195 ;  /* 0x000000c3f6c37221 */ /* 0x000fe20000010000 */
[-C--:B------:R-:W-:Y:S01]  /*7db0*/  HMMA.16816.F32 R128, R132, R38.reuse, R128 ;  /* 0x000000268480723c */ /* 0x080fe20000001880 */
[----:B------:R-:W-:Y:S03]  /*7dc0*/  PRMT R42, R42, 0x5410, R147 ;  /* 0x000054102a2a7816 */ /* 0x000fe60000000093 */
[----:B------:R-:W-:Y:S01]  /*7dd0*/  LOP3.LUT R147, R41, 0xff, RZ, 0xc0, !PT ;  /* 0x000000ff29937812 */ /* 0x000fe200078ec0ff */
[----:B------:R-:W-:Y:S01]  /*7de0*/  FADD.FTZ R185, R172, R185 ;  /* 0x000000b9acb97221 */ /* 0x000fe20000010000 */
[----:B------:R-:W-:Y:S01]  /*7df0*/  LOP3.LUT R41, R50, 0xff, RZ, 0xc0, !PT ;  /* 0x000000ff32297812 */ /* 0x000fe200078ec0ff */
[--C-:B------:R-:W-:Y:S01]  /*7e00*/  HSET2.LE.AND R42, R42, R226.reuse, PT ;  /* 0x000000e22a2a7233 */ /* 0x100fe20003803000 */
[----:B------:R-:W-:Y:S01]  /*7e10*/  HMMA.16816.F32 R28, R136, R38, R28 ;  /* 0x00000026881c723c */ /* 0x000fe2000000181c */
[----:B------:R-:W3:Y:S03]  /*7e20*/  LDSM.16.MT88.4 R48, [R213+0x9800] ;  /* 0x00980000d530783b */ /* 0x000ee60000004200 */
[----:B------:R-:W-:Y:S01]  /*7e30*/  LOP3.LUT R40, R153, UR15, R148, 0x96, !PT ;  /* 0x0000000f99287c12 */ /* 0x000fe2000f8e9694 */
[----:B------:R-:W-:Y:S01]  /*7e40*/  FADD.FTZ R187, R174, R187 ;  /* 0x000000bbaebb7221 */ /* 0x000fe20000010000 */
[----:B------:R-:W-:Y:S01]  /*7e50*/  SHF.R.U32.HI R145, RZ, 0x18, R154 ;  /* 0x00000018ff917819 */ /* 0x000fe2000001169a */
[--C-:B------:R-:W-:Y:S01]  /*7e60*/  HSET2.LE.AND R38, R143, R226.reuse, PT ;  /* 0x000000e28f267233 */ /* 0x100fe20003803000 */
[----:B------:R-:W-:Y:S01]  /*7e70*/  LOP3.LUT R148, R40, 0xffff, RZ, 0xc0, !PT ;  /* 0x0000ffff28947812 */ /* 0x000fe200078ec0ff */
[--C-:B------:R-:W-:Y:S03]  /*7e80*/  HSET2.LE.AND R39, R141, R226.reuse, PT ;  /* 0x000000e28d277233 */ /* 0x100fe60003803000 */
[----:B------:R-:W-:Y:S01]  /*7e90*/  PRMT R43, R43, 0x5410, R145 ;  /* 0x000054102b2b7816 */ /* 0x000fe20000000091 */
[----:B------:R-:W-:Y:S01]  /*7ea0*/  FADD.FTZ R193, R247, R193 ;  /* 0x000000c1f7c17221 */ /* 0x000fe20000010000 */
[----:B------:R-:W-:Y:S01]  /*7eb0*/  SHF.R.U32.HI R145, RZ, 0x10, R40 ;  /* 0x00000010ff917819 */ /* 0x000fe20000011628 */
[----:B------:R-:W-:Y:S01]  /*7ec0*/  FADD.FTZ R195, R250, R195 ;  /* 0x000000c3fac37221 */ /* 0x000fe20000010000 */
[----:B------:R-:W-:Y:S01]  /*7ed0*/  SHF.R.U32.HI R148, RZ, 0x8, R148 ;  /* 0x00000008ff947819 */ /* 0x000fe20000011694 */
[--C-:B------:R-:W-:Y:S01]  /*7ee0*/  HSET2.LE.AND R43, R43, R226.reuse, PT ;  /* 0x000000e22b2b7233 */ /* 0x100fe20003803000 */
[----:B------:R-:W-:Y:S01]  /*7ef0*/  LOP3.LUT R37, R40, 0xff, RZ, 0xc0, !PT ;  /* 0x000000ff28257812 */ /* 0x000fe200078ec0ff */
[----:B------:R-:W-:Y:S01]  /*7f00*/  FADD.FTZ R185, R173, R185 ;  /* 0x000000b9adb97221 */ /* 0x000fe20000010000 */
[----:B------:R-:W-:Y:S01]  /*7f10*/  PRMT R147, R147, 0x5410, R45 ;  /* 0x0000541093937816 */ /* 0x000fe2000000002d */
[----:B------:R-:W-:Y:S01]  /*7f20*/  FADD.FTZ R187, R175, R187 ;  /* 0x000000bbafbb7221 */ /* 0x000fe20000010000 */
[----:B------:R-:W-:Y:S01]  /*7f30*/  PRMT R41, R41, 0x5410, R44 ;  /* 0x0000541029297816 */ /* 0x000fe2000000002c */
[----:B------:R-:W-:Y:S01]  /*7f40*/  FADD.FTZ R193, R248, R193 ;  /* 0x000000c1f8c17221 */ /* 0x000fe20000010000 */
[----:B------:R-:W-:Y:S01]  /*7f50*/  SHF.R.U32.HI R40, RZ, 0x18, R40 ;  /* 0x00000018ff287819 */ /* 0x000fe20000011628 */
[----:B------:R-:W4:Y:S01]  /*7f60*/  LDSM.16.MT88.4 R44, [R212+0x9800] ;  /* 0x00980000d42c783b */ /* 0x000f220000004200 */
[----:B------:R-:W-:Y:S01]  /*7f70*/  LOP3.LUT R145, R145, 0xff, RZ, 0xc0, !PT ;  /* 0x000000ff91917812 */ /* 0x000fe200078ec0ff */
[--C-:B------:R-:W-:Y:S01]  /*7f80*/  HSET2.LE.AND R41, R41, R226.reuse, PT ;  /* 0x000000e229297233 */ /* 0x100fe20003803000 */
[----:B------:R-:W-:Y:S01]  /*7f90*/  PRMT R37, R37, 0x5410, R148 ;  /* 0x0000541025257816 */ /* 0x000fe20000000094 */
[----:B------:R-:W-:Y:S01]  /*7fa0*/  FADD.FTZ R195, R249, R195 ;  /* 0x000000c3f9c37221 */ /* 0x000fe20000010000 */
[----:B------:R-:W-:Y:S01]  /*7fb0*/  F2FP.PACK_AB R36, R173, R172 ;  /* 0x000000acad24723e */ /* 0x000fe200000000ff */
[----:B------:R-:W-:Y:S01]  /*7fc0*/  FADD.FTZ R185, R251, R185 ;  /* 0x000000b9fbb97221 */ /* 0x000fe20000010000 */
[----:B------:R-:W-:Y:S01]  /*7fd0*/  PRMT R145, R145, 0x5410, R40 ;  /* 0x0000541091917816 */ /* 0x000fe20000000028 */
[--C-:B------:R-:W-:Y:S01]  /*7fe0*/  HSET2.LE.AND R40, R147, R226.reuse, PT ;  /* 0x000000e293287233 */ /* 0x100fe20003803000 */
[----:B------:R-:W-:Y:S01]  /*7ff0*/  F2FP.PACK_AB R134, R175, R174 ;  /* 0x000000aeaf86723e */ /* 0x000fe200000000ff */
[----:B------:R-:W-:Y:S01]  /*8000*/  FADD.FTZ R187, R252, R187 ;  /* 0x000000bbfcbb7221 */ /* 0x000fe20000010000 */
[----:B------:R-:W-:Y:S01]  /*8010*/  F2FP.PACK_AB R133, R182, R181 ;  /* 0x000000b5b685723e */ /* 0x000fe200000000ff */
[----:B------:R-:W-:Y:S01]  /*8020*/  FADD.FTZ R185, R200, R185 ;  /* 0x000000b9c8b97221 */ /* 0x000fe20000010000 */
[----:B------:R-:W-:Y:S01]  /*8030*/  F2FP.PACK_AB R132, R243, R183 ;  /* 0x000000b7f384723e */ /* 0x000fe200000000ff */
[----:B-1----:R-:W-:Y:S01]  /*8040*/  FADD.FTZ R187, R199, R187 ;  /* 0x000000bbc7bb7221 */ /* 0x002fe20000010000 */
[----:B------:R-:W-:Y:S01]  /*8050*/  LOP3.LUT R42, R42, R36, RZ, 0xc0, !PT ;  /* 0x000000242a2a7212 */ /* 0x000fe200078ec0ff */
[--C-:B------:R-:W-:Y:S01]  /*8060*/  HSET2.LE.AND R36, R37, R226.reuse, PT ;  /* 0x000000e225247233 */ /* 0x100fe20003803000 */
[----:B------:R-:W-:Y:S01]  /*8070*/  F2FP.PACK_AB R37, R244, R242 ;  /* 0x000000f2f425723e */ /* 0x000fe200000000ff */
[----:B------:R-:W-:Y:S01]  /*8080*/  FADD.FTZ R185, R64, R185 ;  /* 0x000000b940b97221 */ /* 0x000fe20000010000 */
[----:B------:R-:W-:Y:S01]  /*8090*/  LOP3.LUT R43, R43, R134, RZ, 0xc0, !PT ;  /* 0x000000862b2b7212 */ /* 0x000fe200078ec0ff */
[----:B------:R-:W-:Y:S01]  /*80a0*/  FADD.FTZ R187, R66, R187 ;  /* 0x000000bb42bb7221 */ /* 0x000fe20000010000 */
[----:B------:R-:W-:Y:S01]  /*80b0*/  LOP3.LUT R40, R40, R133, RZ, 0xc0, !PT ;  /* 0x0000008528287212 */ /* 0x000fe200078ec0ff */
[----:B------:R-:W-:Y:S01]  /*80c0*/  FADD.FTZ R231, R65, R185 ;  /* 0x000000b941e77221 */ /* 0x000fe20000010000 */
[----:B------:R-:W-:Y:S01]  /*80d0*/  LOP3.LUT R41, R41, R132, RZ, 0xc0, !PT ;  /* 0x0000008429297212 */ /* 0x000fe200078ec0ff */
[----:B------:R-:W-:Y:S01]  /*80e0*/  FADD.FTZ R230, R67, R187 ;  /* 0x000000bb43e67221 */ /* 0x000fe20000010000 */
[----:B------:R-:W-:Y:S01]  /*80f0*/  LOP3.LUT R36, R36, R37, RZ, 0xc0, !PT ;  /* 0x0000002524247212 */ /* 0x000fe200078ec0ff */
[--C-:B------:R-:W-:Y:S01]  /*8100*/  HSET2.LE.AND R37, R145, R226.reuse, PT ;  /* 0x000000e291257233 */ /* 0x100fe20003803000 */
[----:B------:R-:W-:Y:S01]  /*8110*/  F2FP.PACK_AB R138, R246, R245 ;  /* 0x000000f5f68a723e */ /* 0x000fe200000000ff */
[----:B------:R-:W1:Y:S01]  /*8120*/  LDSM.16.MT88.4 R132, [R213+0xa800] ;  /* 0x00a80000d584783b */ /* 0x000e620000004200 */
[----:B------:R-:W-:Y:S01]  /*8130*/  F2FP.PACK_AB R137, R248, R247 ;  /* 0x000000f7f889723e */ /* 0x000fe200000000ff */
[-C--:B---3--:R-:W-:Y:S01]  /*8140*/  HMMA.16816.F32 R4, R40, R48.reuse, R4 ;  /* 0x000000302804723c */ /* 0x088fe20000001804 */
[----:B------:R-:W-:Y:S01]  /*8150*/  F2FP.PACK_AB R136, R249, R250 ;  /* 0x000000faf988723e */ /* 0x000fe200000000ff */
[----:B------:R-:W-:Y:S01]  /*8160*/  IMAD.MOV.U32 R0, RZ, RZ, R165 ;  /* 0x000000ffff007224 */ /* 0x000fe200078e00a5 */
[----:B------:R-:W-:Y:S01]  /*8170*/  LOP3.LUT R37, R37, R138, RZ, 0xc0, !PT ;  /* 0x0000008a25257212 */ /* 0x000fe200078ec0ff */
[----:B------:R-:W-:Y:S01]  /*8180*/  IMAD.MOV.U32 R3, RZ, RZ, R167 ;  /* 0x000000ffff037224 */ /* 0x000fe200078e00a7 */
[----:B------:R-:W-:Y:S01]  /*8190*/  LOP3.LUT R38, R38, R137, RZ, 0xc0, !PT ;  /* 0x0000008926267212 */ /* 0x000fe200078ec0ff */
[----:B------:R-:W-:Y:S01]  /*81a0*/  IMAD.MOV.U32 R164, RZ, RZ, R168 ;  /* 0x000000ffffa47224 */ /* 0x000fe200078e00a8 */
[----:B------:R-:W-:Y:S01]  /*81b0*/  LOP3.LUT R39, R39, R136, RZ, 0xc0, !PT ;  /* 0x0000008827277212 */ /* 0x000fe200078ec0ff */
[----:B------:R-:W-:Y:S01]  /*81c0*/  IMAD.MOV.U32 R2, RZ, RZ, R166 ;  /* 0x000000ffff027224 */ /* 0x000fe200078e00a6 */
[----:B------:R-:W-:Y:S02]  /*81d0*/  LOP3.LUT R142, R149, UR5, R142, 0x96, !PT ;  /* 0x00000005958e7c12 */ /* 0x000fe4000f8e968e */
[----:B------:R-:W-:Y:S01]  /*81e0*/  LDSM.16.MT88.4 R148, [R213+0x9c00] ;  /* 0x009c0000d594783b */ /* 0x000fe20000004200 */
[----:B------:R-:W-:Y:S02]  /*81f0*/  LOP3.LUT R146, R55, UR14, R146, 0x96, !PT ;  /* 0x0000000e37927c12 */ /* 0x000fe4000f8e9692 */
[C---:B------:R-:W-:Y:S01]  /*8200*/  HMMA.16816.F32 R8, R36.reuse, R48, R8 ;  /* 0x000000302408723c */ /* 0x040fe20000001808 */
[----:B------:R-:W-:Y:S01]  /*8210*/  IMAD.WIDE.U32 R142, R142, -0x2daee0ad, RZ ;  /* 0xd2511f538e8e7825 */ /* 0x000fe200078e00ff */
[----:B------:R-:W-:Y:S02]  /*8220*/  LOP3.LUT R52, R54, 0xffff, RZ, 0xc0, !PT ;  /* 0x0000ffff36347812 */ /* 0x000fe400078ec0ff */
[----:B------:R-:W-:Y:S02]  /*8230*/  SHF.R.U32.HI R53, RZ, 0x10, R54 ;  /* 0x00000010ff357819 */ /* 0x000fe40000011636 */
[----:B------:R-:W-:Y:S02]  /*8240*/  SHF.R.U32.HI R55, RZ, 0x10, R142 ;  /* 0x00000010ff377819 */ /* 0x000fe4000001168e */
[-C--:B------:R-:W-:Y:S01]  /*8250*/  HMMA.16816.F32 R12, R36, R50.reuse, R12 ;  /* 0x00000032240c723c */ /* 0x080fe2000000180c */
[----:B------:R-:W-:Y:S03]  /*8260*/  LOP3.LUT R56, R142, 0xffff, RZ, 0xc0, !PT ;  /* 0x0000ffff8e387812 */ /* 0x000fe600078ec0ff */
[----:B------:R-:W-:Y:S02]  /*8270*/  LOP3.LUT R53, R53, 0xff, RZ, 0xc0, !PT ;  /* 0x000000ff35357812 */ /* 0x000fe400078ec0ff */
[----:B------:R-:W-:Y:S02]  /*8280*/  LOP3.LUT R140, R143, UR14, R140, 0x96, !PT ;  /* 0x0000000e8f8c7c12 */ /* 0x000fe4000f8e968c */
[C---:B------:R-:W-:Y:S01]  /*8290*/  HMMA.16816.F32 R16, R40.reuse, R50, R16 ;  /* 0x000000322810723c */ /* 0x040fe20000001810 */
[----:B------:R-:W3:Y:S03]  /*82a0*/  LDSM.16.MT88.4 R48, [R212+0xa800] ;  /* 0x00a80000d430783b */ /* 0x000ee60000004200 */
[----:B------:R-:W-:Y:S02]  /*82b0*/  LOP3.LUT R60, R140, 0xff, RZ, 0xc0, !PT ;  /* 0x000000ff8c3c7812 */ /* 0x000fe400078ec0ff */
[----:B------:R-:W-:Y:S02]  /*82c0*/  SHF.R.U32.HI R136, RZ, 0x18, R142 ;  /* 0x00000018ff887819 */ /* 0x000fe4000001168e */
[-C--:B----4-:R-:W-:Y:S01]  /*82d0*/  HMMA.16816.F32 R68, R40, R44.reuse, R68 ;  /* 0x0000002c2844723c */ /* 0x090fe20000001844 */
[----:B------:R-:W-:Y:S07]  /*82e0*/  LOP3.LUT R137, R142, 0xff, RZ, 0xc0, !PT ;  /* 0x000000ff8e897812 */ /* 0x000fee00078ec0ff */
[C---:B------:R-:W-:Y:S08]  /*82f0*/  HMMA.16816.F32 R72, R36.reuse, R44, R72 ;  /* 0x0000002c2448723c */ /* 0x040ff00000001848 */
[-C--:B------:R-:W-:Y:S08]  /*8300*/  HMMA.16816.F32 R76, R36, R46.reuse, R76 ;  /* 0x0000002e244c723c */ /* 0x080ff0000000184c */
[C---:B------:R-:W-:Y:S01]  /*8310*/  HMMA.16816.F32 R80, R40.reuse, R46, R80 ;  /* 0x0000002e2850723c */ /* 0x040fe20000001850 */
[----:B------:R-:W4:Y:S07]  /*8320*/  LDSM.16.MT88.4 R44, [R213+0xb800] ;  /* 0x00b80000d52c783b */ /* 0x000f2e0000004200 */
[-C--:B-1----:R-:W-:Y:S08]  /*8330*/  HMMA.16816.F32 R84, R40, R132.reuse, R84 ;  /* 0x000000842854723c */ /* 0x082ff00000001854 */
[C---:B------:R-:W-:Y:S07]  /*8340*/  HMMA.16816.F32 R88, R36.reuse, R132, R88 ;  /* 0x000000842458723c */ /* 0x040fee0000001858 */
[----:B------:R-:W-:Y:S01]  /*8350*/  LOP3.LUT R132, R146, 0xff, RZ, 0xc0, !PT ;  /* 0x000000ff92847812 */ /* 0x000fe200078ec0ff */
[-C--:B------:R-:W-:Y:S01]  /*8360*/  HMMA.16816.F32 R92, R36, R134.reuse, R92 ;  /* 0x00000086245c723c */ /* 0x080fe2000000185c */
[----:B------:R-:W-:Y:S04]  /*8370*/  SHF.R.U32.HI R133, RZ, 0x10, R146 ;  /* 0x00000010ff857819 */ /* 0x000fe80000011692 */
[----:B------:R-:W-:Y:S03]  /*8380*/  LOP3.LUT R133, R133, 0xff, RZ, 0xc0, !PT ;  /* 0x000000ff85857812 */ /* 0x000fe600078ec0ff */
[C---:B------:R-:W-:Y:S07]  /*8390*/  HMMA.16816.F32 R96, R40.reuse, R134, R96 ;  /* 0x000000862860723c */ /* 0x040fee0000001860 */
[----:B------:R-:W-:Y:S01]  /*83a0*/  LOP3.LUT R134, R54, 0xff, RZ, 0xc0, !PT ;  /* 0x000000ff36867812 */ /* 0x000fe200078ec0ff */
[-C--:B---3--:R-:W-:Y:S01]  /*83b0*/  HMMA.16816.F32 R100, R40, R48.reuse, R100 ;  /* 0x000000302864723c */ /* 0x088fe20000001864 */
[----:B------:R-:W-:Y:S03]  /*83c0*/  SHF.R.U32.HI R135, RZ, 0x18, R54 ;  /* 0x00000018ff877819 */ /* 0x000fe60000011636 */
[----:B------:R-:W-:Y:S02]  /*83d0*/  SHF.R.U32.HI R54, RZ, 0x8, R52 ;  /* 0x00000008ff367819 */ /* 0x000fe40000011634 */
[----:B------:R-:W-:Y:S02]  /*83e0*/  SHF.R.U32.HI R52, RZ, 0x8, R56 ;  /* 0x00000008ff347819 */ /* 0x000fe40000011638 */
[C---:B------:R-:W-:Y:S01]  /*83f0*/  HMMA.16816.F32 R104, R36.reuse, R48, R104 ;  /* 0x000000302468723c */ /* 0x040fe20000001868 */
[----:B------:R-:W-:Y:S03]  /*8400*/  LDSM.16.MT88.4 R56, [R212+0xac00] ;  /* 0x00ac0000d438783b */ /* 0x000fe60000004200 */
[----:B------:R-:W-:Y:S02]  /*8410*/  PRMT R134, R134, 0x5410, R54 ;  /* 0x0000541086867816 */ /* 0x000fe40000000036 */
[----:B------:R-:W-:Y:S02]  /*8420*/  PRMT R135, R53, 0x5410, R135 ;  /* 0x0000541035877816 */ /* 0x000fe40000000087 */
[-C--:B------:R-:W-:Y:S01]  /*8430*/  HMMA.16816.F32 R32, R36, R50.reuse, R32 ;  /* 0x000000322420723c */ /* 0x080fe20000001820 */
[----:B------:R-:W-:Y:S03]  /*8440*/  PRMT R137, R137, 0x5410, R52 ;  /* 0x0000541089897816 */ /* 0x000fe60000000034 */
[----:B------:R-:W-:Y:S01]  /*8450*/  SHF.R.U32.HI R52, RZ, 0x10, R140 ;  /* 0x00000010ff347819 */ /* 0x000fe2000001168c */
[--C-:B------:R-:W-:Y:S02]  /*8460*/  HSET2.LE.AND R134, R134, R226.reuse, PT ;  /* 0x000000e286867233 */ /* 0x100fe40003803000 */
[--C-:B------:R-:W-:Y:S01]  /*8470*/  HSET2.LE.AND R135, R135, R226.reuse, PT ;  /* 0x000000e287877233 */ /* 0x100fe20003803000 */
[C---:B------:R-:W-:Y:S01]  /*8480*/  HMMA.16816.F32 R108, R40.reuse, R50, R108 ;  /* 0x00000032286c723c */ /* 0x040fe2000000186c */
[----:B------:R-:W1:Y:S03]  /*8490*/  LDSM.16.MT88.4 R48, [R212+0xb800] ;  /* 0x00b80000d430783b */ /* 0x000e660000004200 */
[----:B------:R-:W-:Y:S04]  /*84a0*/  LOP3.LUT R52, R52, 0xff, RZ, 0xc0, !PT ;  /* 0x000000ff34347812 */ /* 0x000fe800078ec0ff */
[-C--:B----4-:R-:W-:Y:S08]  /*84b0*/  HMMA.16816.F32 R112, R40, R44.reuse, R112 ;  /* 0x0000002c2870723c */ /* 0x090ff00000001870 */
[C---:B------:R-:W-:Y:S07]  /*84c0*/  HMMA.16816.F32 R20, R36.reuse, R44, R20 ;  /* 0x0000002c2414723c */ /* 0x040fee0000001814 */
[----:B------:R-:W-:Y:S01]  /*84d0*/  LOP3.LUT R44, R55, 0xff, RZ, 0xc0, !PT ;  /* 0x000000ff372c7812 */ /* 0x000fe200078ec0ff */
[-C--:B------:R-:W-:Y:S01]  /*84e0*/  HMMA.16816.F32 R116, R36, R46.reuse, R116 ;  /* 0x0000002e2474723c */ /* 0x080fe20000001874 */
[----:B------:R-:W-:Y:S03]  /*84f0*/  LOP3.LUT R45, R146, 0xffff, RZ, 0xc0, !PT ;  /* 0x0000ffff922d7812 */ /* 0x000fe600078ec0ff */
[----:B------:R-:W-:Y:S02]  /*8500*/  PRMT R136, R44, 0x5410, R136 ;  /* 0x000054102c887816 */ /* 0x000fe40000000088 */
[----:B------:R-:W-:Y:S02]  /*8510*/  SHF.R.U32.HI R45, RZ, 0x8, R45 ;  /* 0x00000008ff2d7819 */ /* 0x000fe4000001162d */
[C---:B------:R-:W-:Y:S01]  /*8520*/  HMMA.16816.F32 R120, R40.reuse, R46, R120 ;  /* 0x0000002e2878723c */ /* 0x040fe20000001878 */
[----:B------:R-:W-:Y:S03]  /*8530*/  LOP3.LUT R44, R140, 0xffff, RZ, 0xc0, !PT ;  /* 0x0000ffff8c2c7812 */ /* 0x000fe600078ec0ff */
[----:B------:R-:W-:Y:S02]  /*8540*/  PRMT R132, R132, 0x5410, R45 ;  /* 0x0000541084847816 */ /* 0x000fe4000000002d */
[----:B------:R-:W-:Y:S02]  /*8550*/  SHF.R.U32.HI R44, RZ, 0x8, R44 ;  /* 0x00000008ff2c7819 */ /* 0x000fe4000001162c */
[----:B------:R-:W-:Y:S01]  /*8560*/  SHF.R.U32.HI R140, RZ, 0x18, R140 ;  /* 0x00000018ff8c7819 */ /* 0x000fe2000001168c */
[-C--:B-1----:R-:W-:Y:S03]  /*8570*/  HMMA.16816.F32 R24, R40, R48.reuse, R24 ;  /* 0x000000302818723c */ /* 0x082fe60000001818 */
[----:B------:R-:W-:Y:S01]  /*8580*/  PRMT R60, R60, 0x5410, R44 ;  /* 0x000054103c3c7816 */ /* 0x000fe2000000002c */
[--C-:B------:R-:W-:Y:S01]  /*8590*/  HSET2.LE.AND R132, R132, R226.reuse, PT ;  /* 0x000000e284847233 */ /* 0x100fe20003803000 */
[----:B------:R-:W1:Y:S01]  /*85a0*/  LDSM.16.MT88.4 R44, [R212+0x9c00] ;  /* 0x009c0000d42c783b */ /* 0x000e620000004200 */
[----:B------:R-:W-:Y:S02]  /*85b0*/  SHF.R.U32.HI R146, RZ, 0x18, R146 ;  /* 0x00000018ff927819 */ /* 0x000fe40000011692 */
[C---:B------:R-:W-:Y:S04]  /*85c0*/  HMMA.16816.F32 R124, R36.reuse, R48, R124 ;  /* 0x00000030247c723c */ /* 0x040fe8000000187c */
[----:B------:R-:W-:Y:S03]  /*85d0*/  PRMT R133, R133, 0x5410, R146 ;  /* 0x0000541085857816 */ /* 0x000fe60000000092 */
[----:B------:R-:W-:Y:S01]  /*85e0*/  PRMT R49, R52, 0x5410, R140 ;  /* 0x0000541034317816 */ /* 0x000fe2000000008c */
[-C--:B------:R-:W-:Y:S01]  /*85f0*/  HMMA.16816.F32 R128, R36, R50.reuse, R128 ;  /* 0x000000322480723c */ /* 0x080fe20000001880 */
[----:B------:R-:W-:Y:S01]  /*8600*/  F2FP.PACK_AB R48, R65, R64 ;  /* 0x000000404130723e */ /* 0x000fe200000000ff */
[----:B------:R-:W3:Y:S02]  /*8610*/  LDSM.16.MT88.4 R52, [R213+0xac00] ;  /* 0x00ac0000d534783b */ /* 0x000ee40000004200 */
[--C-:B------:R-:W-:Y:S01]  /*8620*/  HSET2.LE.AND R133, R133, R226.reuse, PT ;  /* 0x000000e285857233 */ /* 0x100fe20003803000 */
[----:B------:R-:W-:Y:S02]  /*8630*/  LOP3.LUT R134, R134, R48, RZ, 0xc0, !PT ;  /* 0x0000003086867212 */ /* 0x000fe400078ec0ff */
[--C-:B------:R-:W-:Y:S01]  /*8640*/  HSET2.LE.AND R36, R60, R226.reuse, PT ;  /* 0x000000e23c247233 */ /* 0x100fe20003803000 */
[----:B------:R-:W-:Y:S01]  /*8650*/  HMMA.16816.F32 R28, R40, R50, R28 ;  /* 0x00000032281c723c */ /* 0x000fe2000000181c */
[----:B------:R-:W-:Y:S01]  /*8660*/  F2FP.PACK_AB R48, R67, R66 ;  /* 0x000000424330723e */ /* 0x000fe200000000ff */
[----:B------:R-:W4:Y:S02]  /*8670*/  LDSM.16.MT88.4 R60, [R213+0xbc00] ;  /* 0x00bc0000d53c783b */ /* 0x000f240000004200 */
[----:B------:R-:W-:Y:S02]  /*8680*/  F2FP.PACK_AB R37, R158, R156 ;  /* 0x0000009c9e25723e */ /* 0x000fe400000000ff */
[----:B------:R-:W-:Y:S01]  /*8690*/  F2FP.PACK_AB R39, R200, R251 ;  /* 0x000000fbc827723e */ /* 0x000fe200000000ff */
[----:B------:R-:W-:Y:S01]  /*86a0*/  IMAD.MOV.U32 R50, RZ, RZ, R161 ;  /* 0x000000ffff327224 */ /* 0x000fe200078e00a1 */
[----:B------:R-:W-:Y:S01]  /*86b0*/  F2FP.PACK_AB R38, R199, R252 ;  /* 0x000000fcc726723e */ /* 0x000fe200000000ff */
[----:B------:R-:W-:Y:S03]  /*86c0*/  IMAD.MOV.U32 R51, RZ, RZ, R159 ;  /* 0x000000ffff337224 */ /* 0x000fe600078e009f */
[----:B------:R-:W-:Y:S01]  /*86d0*/  LOP3.LUT R135, R135, R48, RZ, 0xc0, !PT ;  /* 0x0000003087877212 */ /* 0x000fe200078ec0ff */
[----:B------:R-:W-:Y:S01]  /*86e0*/  IMAD.MOV.U32 R48, RZ, RZ, R160 ;  /* 0x000000ffff307224 */ /* 0x000fe200078e00a0 */
[----:B------:R-:W-:Y:S01]  /*86f0*/  LOP3.LUT R36, R36, R37, RZ, 0xc0, !PT ;  /* 0x0000002524247212 */ /* 0x000fe200078ec0ff */
[--C-:B------:R-:W-:Y:S01]  /*8700*/  HSET2.LE.AND R37, R49, R226.reuse, PT ;  /* 0x000000e231257233 */ /* 0x100fe20003803000 */
[----:B------:R-:W-:Y:S01]  /*8710*/  IMAD.MOV.U32 R49, RZ, RZ, R157 ;  /* 0x000000ffff317224 */ /* 0x000fe200078e009d */
[----:B------:R-:W-:Y:S01]  /*8720*/  LOP3.LUT R132, R132, R39, RZ, 0xc0, !PT ;  /* 0x0000002784847212 */ /* 0x000fe200078ec0ff */
[--C-:B------:R-:W-:Y:S01]  /*8730*/  HSET2.LE.AND R39, R136, R226.reuse, PT ;  /* 0x000000e288277233 */ /* 0x100fe20003803000 */
[----:B------:R-:W-:Y:S01]  /*8740*/  LOP3.LUT R133, R133, R38, RZ, 0xc0, !PT ;  /* 0x0000002685857212 */ /* 0x000fe200078ec0ff */
[----:B------:R-:W-:Y:S01]  /*8750*/  HSET2.LE.AND R38, R137, R226, PT ;  /* 0x000000e289267233 */ /* 0x000fe20003803000 */
[----:B------:R-:W-:Y:S01]  /*8760*/  F2FP.PACK_AB R42, R50, R49 ;  /* 0x00000031322a723e */ /* 0x000fe200000000ff */
[----:B------:R-:W-:Y:S01]  /*8770*/  IMAD.MOV.U32 R43, RZ, RZ, R158 ;  /* 0x000000ffff2b7224 */ /* 0x000fe200078e009e */
[----:B------:R-:W-:Y:S01]  /*8780*/  F2FP.PACK_AB R41, R198, R51 ;  /* 0x00000033c629723e */ /* 0x000fe200000000ff */
[----:B------:R-:W-:Y:S01]  /*8790*/  FADD.FTZ R195, R49, R195 ;  /* 0x000000c331c37221 */ /* 0x000fe20000010000 */
[----:B--2---:R-:W-:Y:S01]  /*87a0*/  F2FP.PACK_AB R40, R197, R48 ;  /* 0x00000030c528723e */ /* 0x004fe200000000ff */
[-C--:B------:R-:W-:Y:S01]  /*87b0*/  HMMA.16816.F32 R160, R132, R148.reuse, R4 ;  /* 0x0000009484a0723c */ /* 0x080fe20000001804 */
[----:B------:R-:W-:Y:S01]  /*87c0*/  LOP3.LUT R37, R37, R42, RZ, 0xc0, !PT ;  /* 0x0000002a25257212 */ /* 0x000fe200078ec0ff */
[----:B------:R-:W-:Y:S01]  /*87d0*/  IMAD.MOV.U32 R42, RZ, RZ, R156 ;  /* 0x000000ffff2a7224 */ /* 0x000fe200078e009c */
[----:B------:R-:W-:Y:S01]  /*87e0*/  LOP3.LUT R38, R38, R41, RZ, 0xc0, !PT ;  /* 0x0000002926267212 */ /* 0x000fe200078ec0ff */
[----:B------:R-:W2:Y:S01]  /*87f0*/  LDSM.16.MT88.4 R4, [R212+0xbc00] ;  /* 0x00bc0000d404783b */ /* 0x000ea20000004200 */
[----:B------:R-:W-:Y:S01]  /*8800*/  LOP3.LUT R39, R39, R40, RZ, 0xc0, !PT ;  /* 0x0000002827277212 */ /* 0x000fe200078ec0ff */
[----:B------:R-:W-:Y:S02]  /*8810*/  FADD.FTZ R193, R42, R193 ;  /* 0x000000c12ac17221 */ /* 0x000fe40000010000 */
[----:B------:R-:W-:Y:S04]  /*8820*/  FADD.FTZ R195, R50, R195 ;  /* 0x000000c332c37221 */ /* 0x000fe80000010000 */
[C---:B------:R-:W-:Y:S01]  /*8830*/  HMMA.16816.F32 R156, R36.reuse, R148, R8 ;  /* 0x00000094249c723c */ /* 0x040fe20000001808 */
[----:B------:R-:W-:Y:S02]  /*8840*/  FADD.FTZ R193, R43, R193 ;  /* 0x000000c12bc17221 */ /* 0x000fe40000010000 */
[----:B------:R-:W-:Y:S02]  /*8850*/  FADD.FTZ R195, R48, R195 ;  /* 0x000000c330c37221 */ /* 0x000fe40000010000 */
[----:B------:R-:W-:Y:S02]  /*8860*/  FADD.FTZ R193, R51, R193 ;  /* 0x000000c133c17221 */ /* 0x000fe40000010000 */
[----:B------:R-:W-:Y:S01]  /*8870*/  FADD.FTZ R228, R197, R195 ;  /* 0x000000c3c5e47221 */ /* 0x000fe20000010000 */
[-C--:B------:R-:W-:Y:S01]  /*8880*/  HMMA.16816.F32 R152, R36, R150.reuse, R12 ;  /* 0x000000962498723c */ /* 0x080fe2000000180c */
[----:B------:R-:W-:Y:S07]  /*8890*/  FADD.FTZ R229, R198, R193 ;  /* 0x000000c1c6e57221 */ /* 0x000fee0000010000 */
[C---:B------:R-:W-:Y:S08]  /*88a0*/  HMMA.16816.F32 R148, R132.reuse, R150, R16 ;  /* 0x000000968494723c */ /* 0x040ff00000001810 */
[-C--:B-1----:R-:W-:Y:S08]  /*88b0*/  HMMA.16816.F32 R68, R132, R44.reuse, R68 ;  /* 0x0000002c8444723c */ /* 0x082ff00000001844 */
[C---:B------:R-:W-:Y:S08]  /*88c0*/  HMMA.16816.F32 R72, R36.reuse, R44, R72 ;  /* 0x0000002c2448723c */ /* 0x040ff00000001848 */
[-C--:B------:R-:W-:Y:S08]  /*88d0*/  HMMA.16816.F32 R76, R36, R46.reuse, R76 ;  /* 0x0000002e244c723c */ /* 0x080ff0000000184c */
[C---:B------:R-:W-:Y:S08]  /*88e0*/  HMMA.16816.F32 R80, R132.reuse, R46, R80 ;  /* 0x0000002e8450723c */ /* 0x040ff00000001850 */
        /* <DEDUP_REMOVED lines=17> */
.L_x_411:
        /* <DEDUP_REMOVED lines=8> */
[----:B------:R-:W3:Y:S01]  /*8a80*/  SHFL.BFLY PT, R6, R229, 0x2, 0x1f ;  /* 0x0c401f00e5067f89 */ /* 0x000ee200000e0000 */
[----:B------:R-:W-:-:S03]  /*8a90*/  MOV R12, 0x3f800000 ;  /* 0x3f800000000c7802 */ /* 0x000fc60000000f00 */
[----:B------:R-:W4:Y:S06]  /*8aa0*/  SHFL.BFLY PT, R3, R228, 0x2, 0x1f ;  /* 0x0c401f00e4037f89 */ /* 0x000f2c00000e0000 */
[----:B------:R-:W-:Y:S02]  /*8ab0*/  @P0 MOV R10, c[0x0][0x210] ;  /* 0x00008400000a0a02 */ /* 0x000fe40000000f00 */
[----:B------:R-:W-:-:S03]  /*8ac0*/  @!P0 MOV R9, c[0x0][0x214] ;  /* 0x0000850000098a02 */ /* 0x000fc60000000f00 */
[----:B------:R-:W-:Y:S01]  /*8ad0*/  @P0 IMAD R10, R10, c[0x0][0x214], RZ ;  /* 0x000085000a0a0a24 */ /* 0x000fe200078e02ff */
[----:B------:R-:W-:Y:S01]  /*8ae0*/  @!P0 SEL R10, R9, c[0x0][0x234], !P1 ;  /* 0x00008d00090a8a07 */ /* 0x000fe20004800000 */
[----:B-1----:R-:W-:Y:S01]  /*8af0*/  FADD.FTZ R8, R8, R231 ;  /* 0x000000e708087221 */ /* 0x002fe20000010000 */
[----:B------:R-:W-:Y:S01]  /*8b00*/  MOV R9, 0x3f800000 ;  /* 0x3f80000000097802 */ /* 0x000fe20000000f00 */
[----:B--2---:R-:W-:Y:S01]  /*8b10*/  FADD.FTZ R230, R0, R230 ;  /* 0x000000e600e67221 */ /* 0x004fe20000010000 */
[----:B------:R-:W-:Y:S02]  /*8b20*/  ISETP.NE.OR P1, PT, RZ, UR4, !P1 ;  /* 0x00000004ff007c0c */ /* 0x000fe4000cf25670 */
[----:B------:R-:W1:Y:S01]  /*8b30*/  SHFL.BFLY PT, R2, R8, 0x1, 0x1f ;  /* 0x0c201f0008027f89 */ /* 0x000e6200000e0000 */
[----:B---3--:R-:W-:-:S03]  /*8b40*/  FADD.FTZ R6, R6, R229 ;  /* 0x000000e506067221 */ /* 0x008fc60000010000 */
[----:B------:R-:W2:Y:S01]  /*8b50*/  S2R R0, SR_TID.X ;  /* 0x0000000000007919 */ /* 0x000ea20000002100 */
[----:B----4-:R-:W-:-:S03]  /*8b60*/  FADD.FTZ R228, R3, R228 ;  /* 0x000000e403e47221 */ /* 0x010fc60000010000 */
[----:B------:R-:W3:Y:S04]  /*8b70*/  SHFL.BFLY PT, R7, R230, 0x1, 0x1f ;  /* 0x0c201f00e6077f89 */ /* 0x000ee800000e0000 */
[----:B------:R-:W4:Y:S01]  /*8b80*/  SHFL.BFLY PT, R5, R228, 0x1, 0x1f ;  /* 0x0c201f00e4057f89 */ /* 0x000f2200000e0000 */
[----:B-1----:R-:W-:-:S03]  /*8b90*/  FADD.FTZ R8, R8, R2 ;  /* 0x0000000208087221 */ /* 0x002fc60000010000 */
[----:B------:R-:W1:Y:S01]  /*8ba0*/  SHFL.BFLY PT, R2, R6, 0x1, 0x1f ;  /* 0x0c201f0006027f89 */ /* 0x000e6200000e0000 */
[----:B--2---:R-:W-:Y:S02]  /*8bb0*/  SHF.R.S32.HI R4, RZ, 0x1f, R0 ;  /* 0x0000001fff047819 */ /* 0x004fe40000011400 */
[----:B------:R-:W-:Y:S02]  /*8bc0*/  FSETP.NE.FTZ.AND P6, PT, R8, RZ, PT ;  /* 0x000000ff0800720b */ /* 0x000fe40003fd5000 */
[-C--:B------:R-:W-:Y:S01]  /*8bd0*/  LEA.HI R3, R4, R0.reuse, RZ, 0x2 ;  /* 0x0000000004037211 */ /* 0x080fe200078f10ff */
[----:B---3--:R-:W-:Y:S01]  /*8be0*/  FADD.FTZ R7, R230, R7 ;  /* 0x00000007e6077221 */ /* 0x008fe20000010000 */
[----:B------:R-:W-:Y:S02]  /*8bf0*/  LEA.HI R4, R4, R0, RZ, 0x5 ;  /* 0x0000000004047211 */ /* 0x000fe400078f28ff */
[----:B------:R-:W-:Y:S01]  /*8c00*/  SHF.R.S32.HI R14, RZ, 0x2, R3 ;  /* 0x00000002ff0e7819 */ /* 0x000fe20000011403 */
[----:B----4-:R-:W-:Y:S01]  /*8c10*/  FADD.FTZ R5, R228, R5 ;  /* 0x00000005e4057221 */ /* 0x010fe20000010000 */
[----:B------:R-:W-:-:S02]  /*8c20*/  FSETP.NE.FTZ.AND P5, PT, R7, RZ, PT ;  /* 0x000000ff0700720b */ /* 0x000fc40003fb5000 */
[----:B------:R-:W-:Y:S02]  /*8c30*/  SHF.R.S32.HI R4, RZ, 0x5, R4 ;  /* 0x00000005ff047819 */ /* 0x000fe40000011404 */
[----:B------:R-:W-:Y:S01]  /*8c40*/  FSETP.NE.FTZ.AND P3, PT, R5, RZ, PT ;  /* 0x000000ff0500720b */ /* 0x000fe20003f75000 */
[----:B------:R-:W2:Y:S01]  /*8c50*/  @P6 MUFU.RCP R11, R8 ;  /* 0x00000008000b6308 */ /* 0x000ea20000001000 */
[----:B-1----:R-:W-:Y:S01]  /*8c60*/  FADD.FTZ R6, R6, R2 ;  /* 0x0000000206067221 */ /* 0x002fe20000010000 */
[----:B------:R-:W-:-:S06]  /*8c70*/  LOP3.LUT R2, R3, 0xfffffffc, RZ, 0xc0, !PT ;  /* 0xfffffffc03027812 */ /* 0x000fcc00078ec0ff */
[----:B------:R-:W1:Y:S01]  /*8c80*/  @P5 MUFU.RCP R12, R7 ;  /* 0x00000007000c5308 */ /* 0x000e620000001000 */
[----:B------:R-:W-:Y:S02]  /*8c90*/  SHF.R.S32.HI R3, RZ, 0x1f, R14 ;  /* 0x0000001fff037819 */ /* 0x000fe4000001140e */
[----:B------:R-:W-:Y:S02]  /*8ca0*/  FSETP.NE.FTZ.AND P4, PT, R6, RZ, PT ;  /* 0x000000ff0600720b */ /* 0x000fe40003f95000 */
[----:B------:R-:W-:Y:S02]  /*8cb0*/  LEA.HI R3, R3, R14, RZ, 0x3 ;  /* 0x0000000e03037211 */ /* 0x000fe400078f18ff */
[----:B------:R-:W-:Y:S01]  /*8cc0*/  IADD3 R2, -R2, R0, RZ ;  /* 0x0000000002027210 */ /* 0x000fe20007ffe1ff */
[----:B------:R-:W3:Y:S01]  /*8cd0*/  @P3 MUFU.RCP R9, R5 ;  /* 0x0000000500093308 */ /* 0x000ee20000001000 */
[----:B------:R-:W-:Y:S01]  /*8ce0*/  LOP3.LUT R3, R3, 0xfffffff8, RZ, 0xc0, !PT ;  /* 0xfffffff803037812 */ /* 0x000fe200078ec0ff */
[----:B--2---:R-:W-:Y:S01]  /*8cf0*/  FMUL.FTZ R11, R11, c[0x0][0x2dc] ;  /* 0x0000b7000b0b7a20 */ /* 0x004fe20000410000 */
[----:B------:R-:W-:-:S02]  /*8d00*/  MOV R0, 0x3f800000 ;  /* 0x3f80000000007802 */ /* 0x000fc40000000f00 */
[----:B------:R-:W-:Y:S01]  /*8d10*/  IADD3 R3, R14, -R3, RZ ;  /* 0x800000030e037210 */ /* 0x000fe20007ffe0ff */
[----:B------:R-:W-:Y:S02]  /*8d20*/  FMUL.FTZ R160, R11, R160 ;  /* 0x000000a00ba07220 */ /* 0x000fe40000410000 */
[----:B-1----:R-:W-:Y:S01]  /*8d30*/  FMUL.FTZ R12, R12, c[0x0][0x2dc] ;  /* 0x0000b7000c0c7a20 */ /* 0x002fe20000410000 */
[----:B------:R-:W-:Y:S01]  /*8d40*/  LEA.HI R13, R3, R3, RZ, 0x1 ;  /* 0x00000003030d7211 */ /* 0x000fe200078f08ff */
[----:B------:R-:W1:Y:S01]  /*8d50*/  @P4 MUFU.RCP R0, R6 ;  /* 0x0000000600004308 */ /* 0x000e620000001000 */
[----:B------:R-:W-:Y:S02]  /*8d60*/  FMUL.FTZ R161, R11, R161 ;  /* 0x000000a10ba17220 */ /* 0x000fe40000410000 */
[----:B------:R-:W-:Y:S01]  /*8d70*/  SHF.R.S32.HI R16, RZ, 0x1, R13 ;  /* 0x00000001ff107819 */ /* 0x000fe2000001140d */
[----:B------:R-:W-:Y:S01]  /*8d80*/  FMUL.FTZ R162, R12, R162 ;  /* 0x000000a20ca27220 */ /* 0x000fe20000410000 */
[----:B------:R-:W-:Y:S01]  /*8d90*/  LOP3.LUT R13, R13, 0x3fffffe, RZ, 0xc0, !PT ;  /* 0x03fffffe0d0d7812 */ /* 0x000fe200078ec0ff */
[----:B---3--:R-:W-:Y:S01]  /*8da0*/  FMUL.FTZ R9, R9, c[0x0][0x2dc] ;  /* 0x0000b70009097a20 */ /* 0x008fe20000410000 */
[----:B------:R-:W-:Y:S01]  /*8db0*/  SHF.L.U32 R17, R16, 0x6, RZ ;  /* 0x0000000610117819 */ /* 0x000fe200000006ff */
[----:B------:R-:W-:Y:S01]  /*8dc0*/  FMUL.FTZ R163, R12, R163 ;  /* 0x000000a30ca37220 */ /* 0x000fe20000410000 */
[----:B------:R-:W-:Y:S01]  /*8dd0*/  IADD3 R13, R3, -R13, RZ ;  /* 0x8000000d030d7210 */ /* 0x000fe20007ffe0ff */
[C---:B------:R-:W-:Y:S01]  /*8de0*/  FMUL.FTZ R148, R11.reuse, R148 ;  /* 0x000000940b947220 */ /* 0x040fe20000410000 */
[----:B------:R-:W-:Y:S01]  /*8df0*/  LEA R3, R4, R2, 0x8 ;  /* 0x0000000204037211 */ /* 0x000fe200078e40ff */
[----:B------:R-:W-:Y:S01]  /*8e00*/  FMUL.FTZ R149, R11, R149 ;  /* 0x000000950b957220 */ /* 0x000fe20000410000 */
[----:B------:R-:W-:Y:S01]  /*8e10*/  LOP3.LUT R17, R17, 0xc0, RZ, 0xc0, !PT ;  /* 0x000000c011117812 */ /* 0x000fe200078ec0ff */
[----:B------:R-:W-:Y:S01]  /*8e20*/  FMUL.FTZ R150, R12, R150 ;  /* 0x000000960c967220 */ /* 0x000fe20000410000 */
[----:B------:R-:W-:Y:S01]  /*8e30*/  LEA R3, R13, R3, 0x4 ;  /* 0x000000030d037211 */ /* 0x000fe200078e20ff */
[----:B-1----:R-:W-:Y:S01]  /*8e40*/  FMUL.FTZ R0, R0, c[0x0][0x2dc] ;  /* 0x0000b70000007a20 */ /* 0x002fe20000410000 */
[----:B------:R-:W-:Y:S01]  /*8e50*/  LOP3.LUT R13, R16, 0x1, RZ, 0xc0, !PT ;  /* 0x00000001100d7812 */ /* 0x000fe200078ec0ff */
[----:B------:R-:W-:Y:S01]  /*8e60*/  FMUL.FTZ R151, R12, R151 ;  /* 0x000000970c977220 */ /* 0x000fe20000410000 */
[----:B------:R-:W-:Y:S01]  /*8e70*/  LEA.HI R17, R17, R17, RZ, 0x1d ;  /* 0x0000001111117211 */ /* 0x000fe200078fe8ff */
[C---:B------:R-:W-:Y:S01]  /*8e80*/  FMUL.FTZ R156, R0.reuse, R156 ;  /* 0x0000009c009c7220 */ /* 0x040fe20000410000 */
[----:B------:R-:W-:Y:S01]  /*8e90*/  ISETP.NE.U32.AND P2, PT, R13, 0x1, PT ;  /* 0x000000010d00780c */ /* 0x000fe20003f45070 */
[C---:B------:R-:W-:Y:S01]  /*8ea0*/  FMUL.FTZ R157, R0.reuse, R157 ;  /* 0x0000009d009d7220 */ /* 0x040fe20000410000 */
[----:B------:R-:W-:Y:S01]  /*8eb0*/  LEA R3, R3, R17, 0x1 ;  /* 0x0000001103037211 */ /* 0x000fe200078e08ff */
[C---:B------:R-:W-:Y:S01]  /*8ec0*/  FMUL.FTZ R152, R0.reuse, R152 ;  /* 0x0000009800987220 */ /* 0x040fe20000410000 */
[----:B------:R-:W-:Y:S01]  /*8ed0*/  F2FP.PACK_AB R160, R161, R160 ;  /* 0x000000a0a1a0723e */ /* 0x000fe200000000ff */
[C---:B------:R-:W-:Y:S01]  /*8ee0*/  FMUL.FTZ R153, R0.reuse, R153 ;  /* 0x0000009900997220 */ /* 0x040fe20000410000 */
[----:B------:R-:W-:Y:S01]  /*8ef0*/  SHF.L.U32 R3, R3, 0x1, RZ ;  /* 0x0000000103037819 */ /* 0x000fe200000006ff */
[C---:B------:R-:W-:Y:S01]  /*8f00*/  FMUL.FTZ R72, R0.reuse, R72 ;  /* 0x0000004800487220 */ /* 0x040fe20000410000 */
[----:B------:R-:W-:Y:S01]  /*8f10*/  F2FP.PACK_AB R162, R163, R162 ;  /* 0x000000a2a3a2723e */ /* 0x000fe200000000ff */
[C---:B------:R-:W-:Y:S01]  /*8f20*/  FMUL.FTZ R73, R0.reuse, R73 ;  /* 0x0000004900497220 */ /* 0x040fe20000410000 */
[----:B------:R-:W-:Y:S01]  /*8f30*/  IADD3 R13, R3, -0x10, RZ ;  /* 0xfffffff0030d7810 */ /* 0x000fe20007ffe0ff */
[C---:B------:R-:W-:Y:S01]  /*8f40*/  FMUL.FTZ R76, R0.reuse, R76 ;  /* 0x0000004c004c7220 */ /* 0x040fe20000410000 */
[----:B------:R-:W-:Y:S01]  /*8f50*/  F2FP.PACK_AB R148, R149, R148 ;  /* 0x000000949594723e */ /* 0x000fe200000000ff */
[C---:B------:R-:W-:Y:S01]  /*8f60*/  FMUL.FTZ R77, R0.reuse, R77 ;  /* 0x0000004d004d7220 */ /* 0x040fe20000410000 */
[----:B------:R-:W-:Y:S01]  /*8f70*/  @P2 IADD3 R13, R3, 0x10, RZ ;  /* 0x00000010030d2810 */ /* 0x000fe20007ffe0ff */
[----:B------:R-:W-:Y:S01]  /*8f80*/  FMUL.FTZ R88, R0, R88 ;  /* 0x0000005800587220 */ /* 0x000fe20000410000 */
[----:B------:R-:W-:Y:S01]  /*8f90*/  LOP3.LUT P2, RZ, R16, 0x2, RZ, 0xc0, !PT ;  /* 0x0000000210ff7812 */ /* 0x000fe2000784c0ff */
[C---:B------:R-:W-:Y:S01]  /*8fa0*/  FMUL.FTZ R89, R0.reuse, R89 ;  /* 0x0000005900597220 */ /* 0x040fe20000410000 */
[----:B------:R-:W-:Y:S01]  /*8fb0*/  F2FP.PACK_AB R150, R151, R150 ;  /* 0x000000969796723e */ /* 0x000fe200000000ff */
[C---:B------:R-:W-:Y:S01]  /*8fc0*/  FMUL.FTZ R92, R0.reuse, R92 ;  /* 0x0000005c005c7220 */ /* 0x040fe20000410000 */
[----:B------:R-:W-:Y:S01]  /*8fd0*/  F2FP.PACK_AB R156, R157, R156 ;  /* 0x0000009c9d9c723e */ /* 0x000fe200000000ff */
[C---:B------:R-:W-:Y:S01]  /*8fe0*/  FMUL.FTZ R93, R0.reuse, R93 ;  /* 0x0000005d005d7220 */ /* 0x040fe20000410000 */
[----:B------:R-:W-:Y:S01]  /*8ff0*/  F2FP.PACK_AB R152, R153, R152 ;  /* 0x000000989998723e */ /* 0x000fe200000000ff */
[C---:B------:R-:W-:Y:S01]  /*9000*/  FMUL.FTZ R104, R0.reuse, R104 ;  /* 0x0000006800687220 */ /* 0x040fe20000410000 */
[----:B------:R-:W-:Y:S01]  /*9010*/  STS [R3], R160 ;  /* 0x000000a003007388 */ /* 0x000fe20000000800 */
[C---:B------:R-:W-:Y:S01]  /*9020*/  FMUL.FTZ R105, R0.reuse, R105 ;  /* 0x0000006900697220 */ /* 0x040fe20000410000 */
[----:B------:R-:W-:Y:S01]  /*9030*/  F2FP.PACK_AB R72, R73, R72 ;  /* 0x000000484948723e */ /* 0x000fe200000000ff */
[C---:B------:R-:W-:Y:S01]  /*9040*/  FMUL.FTZ R144, R0.reuse, R144 ;  /* 0x0000009000907220 */ /* 0x040fe20000410000 */
[----:B------:R-:W-:Y:S01]  /*9050*/  STS [R3+0x200], R162 ;  /* 0x000200a203007388 */ /* 0x000fe20000000800 */
        /* <DEDUP_REMOVED lines=11> */
[----:B------:R-:W-:Y:S01]  /*9110*/  STS [R3+0x1000], R156 ;  /* 0x0010009c03007388 */ /* 0x000fe20000000800 */
[C---:B------:R-:W-:Y:S01]  /*9120*/  FMUL.FTZ R125, R0.reuse, R125 ;  /* 0x0000007d007d7220 */ /* 0x040fe20000410000 */
[----:B------:R-:W-:Y:S01]  /*9130*/  F2FP.PACK_AB R104, R105, R104 ;  /* 0x000000686968723e */ /* 0x000fe200000000ff */
[C---:B------:R-:W-:Y:S01]  /*9140*/  FMUL.FTZ R128, R0.reuse, R128 ;  /* 0x0000008000807220 */ /* 0x040fe20000410000 */
[----:B------:R-:W-:Y:S01]  /*9150*/  F2FP.PACK_AB R144, R145, R144 ;  /* 0x000000909190723e */ /* 0x000fe200000000ff */
[----:B------:R-:W-:Y:S01]  /*9160*/  FMUL.FTZ R0, R0, R129 ;  /* 0x0000008100007220 */ /* 0x000fe20000410000 */
[----:B------:R-:W-:Y:S01]  /*9170*/  F2FP.PACK_AB R140, R141, R140 ;  /* 0x0000008c8d8c723e */ /* 0x000fe200000000ff */
[----:B------:R-:W-:Y:S01]  /*9180*/  FMUL.FTZ R158, R9, R158 ;  /* 0x0000009e099e7220 */ /* 0x000fe20000410000 */
[----:B------:R-:W-:Y:S01]  /*9190*/  F2FP.PACK_AB R116, R117, R116 ;  /* 0x000000747574723e */ /* 0x000fe200000000ff */
[C---:B------:R-:W-:Y:S01]  /*91a0*/  FMUL.FTZ R159, R9.reuse, R159 ;  /* 0x0000009f099f7220 */ /* 0x040fe20000410000 */
[----:B------:R-:W-:Y:S01]  /*91b0*/  F2FP.PACK_AB R128, R0, R128 ;  /* 0x000000800080723e */ /* 0x000fe200000000ff */
[C---:B------:R-:W-:Y:S01]  /*91c0*/  FMUL.FTZ R154, R9.reuse, R154 ;  /* 0x0000009a099a7220 */ /* 0x040fe20000410000 */
[----:B------:R-:W-:Y:S01]  /*91d0*/  MOV R0, 0x20 ;  /* 0x0000002000007802 */ /* 0x000fe20000000f00 */
[----:B------:R-:W-:Y:S01]  /*91e0*/  FMUL.FTZ R155, R9, R155 ;  /* 0x0000009b099b7220 */ /* 0x000fe20000410000 */
[----:B------:R-:W-:Y:S01]  /*91f0*/  F2FP.PACK_AB R158, R159, R158 ;  /* 0x0000009e9f9e723e */ /* 0x000fe200000000ff */
[C---:B------:R-:W-:Y:S01]  /*9200*/  FMUL.FTZ R68, R11.reuse, R68 ;  /* 0x000000440b447220 */ /* 0x040fe20000410000 */
[----:B------:R-:W-:Y:S01]  /*9210*/  SEL R0, R0, 0xffffffe0, !P2 ;  /* 0xffffffe000007807 */ /* 0x000fe20005000000 */
[----:B------:R-:W-:Y:S01]  /*9220*/  FMUL.FTZ R69, R11, R69 ;  /* 0x000000450b457220 */ /* 0x000fe20000410000 */
[----:B------:R-:W-:Y:S01]  /*9230*/  F2FP.PACK_AB R154, R155, R154 ;  /* 0x0000009a9b9a723e */ /* 0x000fe200000000ff */
[C---:B------:R-:W-:Y:S01]  /*9240*/  FMUL.FTZ R70, R12.reuse, R70 ;  /* 0x000000460c467220 */ /* 0x040fe20000410000 */
[----:B------:R-:W-:Y:S01]  /*9250*/  IADD3 R17, R3, R0, RZ ;  /* 0x0000000003117210 */ /* 0x000fe20007ffe0ff */
[----:B------:R-:W-:Y:S01]  /*9260*/  FMUL.FTZ R71, R12, R71 ;  /* 0x000000470c477220 */ /* 0x000fe20000410000 */
[----:B------:R-:W-:Y:S01]  /*9270*/  F2FP.PACK_AB R68, R69, R68 ;  /* 0x000000444544723e */ /* 0x000fe200000000ff */
[C---:B------:R-:W-:Y:S01]  /*9280*/  FMUL.FTZ R80, R11.reuse, R80 ;  /* 0x000000500b507220 */ /* 0x040fe20000410000 */
[----:B------:R-:W-:Y:S01]  /*9290*/  IADD3 R16, R0, R13, RZ ;  /* 0x0000000d00107210 */ /* 0x000fe20007ffe0ff */
[----:B------:R-:W-:Y:S01]  /*92a0*/  FMUL.FTZ R81, R11, R81 ;  /* 0x000000510b517220 */ /* 0x000fe20000410000 */
[----:B------:R-:W-:Y:S01]  /*92b0*/  F2FP.PACK_AB R70, R71, R70 ;  /* 0x000000464746723e */ /* 0x000fe200000000ff */
[C---:B------:R-:W-:Y:S01]  /*92c0*/  FMUL.FTZ R82, R12.reuse, R82 ;  /* 0x000000520c527220 */ /* 0x040fe20000410000 */
[----:B------:R-:W-:Y:S01]  /*92d0*/  STS [R3+0x1200], R158 ;  /* 0x0012009e03007388 */ /* 0x000fe20000000800 */
[C---:B------:R-:W-:Y:S01]  /*92e0*/  FMUL.FTZ R83, R12.reuse, R83 ;  /* 0x000000530c537220 */ /* 0x040fe20000410000 */
        /* <DEDUP_REMOVED lines=10> */
[----:B------:R1:W-:Y:S01]  /*9390*/  STS [R17], R68 ;  /* 0x0000004411007388 */ /* 0x0003e20000000800 */
[----:B------:R-:W-:Y:S01]  /*93a0*/  FMUL.FTZ R85, R11, R85 ;  /* 0x000000550b557220 */ /* 0x000fe20000410000 */
[----:B------:R-:W-:Y:S01]  /*93b0*/  F2FP.PACK_AB R78, R79, R78 ;  /* 0x0000004e4f4e723e */ /* 0x000fe200000000ff */
[C---:B------:R-:W-:Y:S01]  /*93c0*/  FMUL.FTZ R86, R12.reuse, R86 ;  /* 0x000000560c567220 */ /* 0x040fe20000410000 */
[----:B------:R-:W-:Y:S01]  /*93d0*/  STS [R17+0x200], R70 ;  /* 0x0002004611007388 */ /* 0x000fe20000000800 */
[C---:B------:R-:W-:Y:S01]  /*93e0*/  FMUL.FTZ R87, R12.reuse, R87 ;  /* 0x000000570c577220 */ /* 0x040fe20000410000 */
[----:B------:R-:W-:Y:S01]  /*93f0*/  F2FP.PACK_AB R84, R85, R84 ;  /* 0x000000545554723e */ /* 0x000fe200000000ff */
[C---:B------:R-:W-:Y:S01]  /*9400*/  FMUL.FTZ R96, R11.reuse, R96 ;  /* 0x000000600b607220 */ /* 0x040fe20000410000 */
[----:B------:R-:W-:Y:S01]  /*9410*/  STS [R16], R80 ;  /* 0x0000005010007388 */ /* 0x000fe20000000800 */
        /* <DEDUP_REMOVED lines=67> */
[----:B------:R-:W-:Y:S01]  /*9850*/  STS [R16+0x2200], R110 ;  /* 0x0022006e10007388 */ /* 0x000fe20000000800 */
[C---:B------:R-:W-:Y:S01]  /*9860*/  FMUL.FTZ R138, R12.reuse, R138 ;  /* 0x0000008a0c8a7220 */ /* 0x040fe20000410000 */
[----:B------:R-:W-:Y:S01]  /*9870*/  F2FP.PACK_AB R136, R137, R136 ;  /* 0x000000888988723e */ /* 0x000fe200000000ff */
[C---:B------:R-:W-:Y:S01]  /*9880*/  FMUL.FTZ R139, R12.reuse, R139 ;  /* 0x0000008b0c8b7220 */ /* 0x040fe20000410000 */
[----:B------:R-:W-:Y:S01]  /*9890*/  STS [R17+0x3000], R104 ;  /* 0x0030006811007388 */ /* 0x000fe20000000800 */
[C---:B------:R-:W-:Y:S01]  /*98a0*/  FMUL.FTZ R134, R12.reuse, R134 ;  /* 0x000000860c867220 */ /* 0x040fe20000410000 */
[----:B------:R-:W-:Y:S01]  /*98b0*/  F2FP.PACK_AB R124, R125, R124 ;  /* 0x0000007c7d7c723e */ /* 0x000fe200000000ff */
[----:B------:R-:W-:Y:S01]  /*98c0*/  FMUL.FTZ R11, R11, R133 ;  /* 0x000000850b0b7220 */ /* 0x000fe20000410000 */
        /* <DEDUP_REMOVED lines=11> */
[----:B------:R-:W2:Y:S01]  /*9980*/  @P3 MUFU.LG2 R5, R5 ;  /* 0x0000000500053308 */ /* 0x000ea20000000c00 */
[----:B------:R-:W-:Y:S01]  /*9990*/  STS [R3+0x4000], R112 ;  /* 0x0040007003007388 */ /* 0x000fe20000000800 */
[----:B------:R-:W-:Y:S01]  /*99a0*/  F2FP.PACK_AB R126, R127, R126 ;  /* 0x0000007e7f7e723e */ /* 0x000fe200000000ff */
[----:B-1----:R-:W-:Y:S01]  /*99b0*/  CS2R R68, SRZ ;  /* 0x0000000000447805 */ /* 0x002fe2000001ff00 */
[----:B------:R-:W-:Y:S01]  /*99c0*/  F2FP.PACK_AB R9, R9, R130 ;  /* 0x000000820909723e */ /* 0x000fe200000000ff */
[----:B------:R-:W-:Y:S03]  /*99d0*/  STS [R3+0x4200], R114 ;  /* 0x0042007203007388 */ /* 0x000fe60000000800 */
[----:B------:R1:W3:Y:S01]  /*99e0*/  @P4 MUFU.LG2 R66, R6 ;  /* 0x0000000600424308 */ /* 0x0002e20000000c00 */
[----:B------:R-:W-:Y:S04]  /*99f0*/  STS [R13+0x4000], R120 ;  /* 0x004000780d007388 */ /* 0x000fe80000000800 */
[----:B------:R-:W-:Y:S03]  /*9a00*/  STS [R13+0x4200], R122 ;  /* 0x0042007a0d007388 */ /* 0x000fe60000000800 */
[----:B------:R-:W4:Y:S01]  /*9a10*/  @P5 MUFU.LG2 R7, R7 ;  /* 0x0000000700075308 */ /* 0x000f220000000c00 */
[----:B------:R-:W-:Y:S01]  /*9a20*/  STS [R3+0x5000], R140 ;  /* 0x0050008c03007388 */ /* 0x000fe20000000800 */
[----:B--2---:R-:W-:-:S03]  /*9a30*/  @P3 FMUL.FTZ R67, R5, 0.69314718246459960938 ;  /* 0x3f31721805433820 */ /* 0x004fc60000410000 */
[----:B------:R-:W-:Y:S01]  /*9a40*/  STS [R3+0x5200], R142 ;  /* 0x0052008e03007388 */ /* 0x000fe20000000800 */
[----:B-1----:R-:W-:-:S03]  /*9a50*/  @P0 MOV R6, c[0x0][0x210] ;  /* 0x0000840000060a02 */ /* 0x002fc60000000f00 */
[----:B------:R-:W-:Y:S01]  /*9a60*/  STS [R13+0x5000], R116 ;  /* 0x005000740d007388 */ /* 0x000fe20000000800 */
[----:B------:R-:W-:Y:S01]  /*9a70*/  @!P0 MOV R6, 0x1 ;  /* 0x0000000100068802 */ /* 0x000fe20000000f00 */
[----:B---3--:R-:W-:Y:S02]  /*9a80*/  @P4 FMUL.FTZ R66, R66, 0.69314718246459960938 ;  /* 0x3f31721842424820 */ /* 0x008fe40000410000 */
[----:B------:R1:W-:Y:S01]  /*9a90*/  STS [R13+0x5200], R118 ;  /* 0x005200760d007388 */ /* 0x0003e20000000800 */
[----:B----4-:R-:W-:-:S03]  /*9aa0*/  @P5 FMUL.FTZ R7, R7, 0.69314718246459960938 ;  /* 0x3f31721807075820 */ /* 0x010fc60000410000 */
[----:B------:R-:W-:Y:S04]  /*9ab0*/  STS [R17+0x4000], R136 ;  /* 0x0040008811007388 */ /* 0x000fe80000000800 */
[----:B------:R-:W-:Y:S04]  /*9ac0*/  STS [R17+0x4200], R138 ;  /* 0x0042008a11007388 */ /* 0x000fe80000000800 */
[----:B------:R2:W-:Y:S04]  /*9ad0*/  STS [R16+0x4000], R11 ;  /* 0x0040000b10007388 */ /* 0x0005e80000000800 */
[----:B------:R3:W-:Y:S04]  /*9ae0*/  STS [R16+0x4200], R12 ;  /* 0x0042000c10007388 */ /* 0x0007e80000000800 */
[----:B------:R-:W-:Y:S04]  /*9af0*/  STS [R17+0x5000], R124 ;  /* 0x0050007c11007388 */ /* 0x000fe80000000800 */
[----:B------:R-:W-:Y:S01]  /*9b00*/  STS [R17+0x5200], R126 ;  /* 0x0052007e11007388 */ /* 0x000fe20000000800 */
[----:B-1----:R-:W-:-:S03]  /*9b10*/  MOV R13, 0x7f800000 ;  /* 0x7f800000000d7802 */ /* 0x002fc60000000f00 */
[----:B------:R-:W-:Y:S04]  /*9b20*/  STS [R16+0x5000], R128 ;  /* 0x0050008010007388 */ /* 0x000fe80000000800 */
[----:B------:R1:W-:Y:S04]  /*9b30*/  STS [R16+0x5200], R9 ;  /* 0x0052000910007388 */ /* 0x0003e80000000800 */
[----:B------:R-:W-:Y:S01]  /*9b40*/  BAR.SYNC.DEFER_BLOCKING 0x0 ;  /* 0x0000000000007b1d */ /* 0x000fe20000010000 */
[----:B--2---:R-:W-:Y:S01]  /*9b50*/  @P0 MOV R11, 0x1 ;  /* 0x00000001000b0802 */ /* 0x004fe20000000f00 */
[----:B------:R-:W-:-:S04]  /*9b60*/  @!P0 IMAD R11, R10, c[0x0][0x1c0], RZ ;  /* 0x000070000a0b8a24 */ /* 0x000fc800078e02ff */
[----:B------:R-:W2:Y:S01]  /*9b70*/  S2R R0, SR_TID.X ;  /* 0x0000000000007919 */ /* 0x000ea20000002100 */
[----:B---3--:R-:W3:Y:S03]  /*9b80*/  @P6 MUFU.LG2 R12, R8 ;  /* 0x00000008000c6308 */ /* 0x008ee60000000c00 */
[----:B------:R-:W4:Y:S04]  /*9b90*/  S2R R3, SR_CTAID.Y ;  /* 0x0000000000037919 */ /* 0x000f280000002600 */
[----:B-1----:R-:W1:Y:S01]  /*9ba0*/  S2R R9, SR_CTAID.Z ;  /* 0x0000000000097919 */ /* 0x002e620000002700 */
[----:B---3--:R-:W-:-:S03]  /*9bb0*/  @P6 FMUL.FTZ R12, R12, 0.69314718246459960938 ;  /* 0x3f3172180c0c6820 */ /* 0x008fc60000410000 */
[----:B------:R-:W3:Y:S01]  /*9bc0*/  S2R R8, SR_CTAID.X ;  /* 0x0000000000087919 */ /* 0x000ee20000002500 */
[----:B------:R-:W-:Y:S01]  /*9bd0*/  @P6 FFMA.FTZ R13, R168, c[0x0][0x238], R12 ;  /* 0x00008e00a80d6a23 */ /* 0x000fe2000001000c */
[----:B------:R-:W-:Y:S02]  /*9be0*/  MOV R12, 0x7f800000 ;  /* 0x7f800000000c7802 */ /* 0x000fe40000000f00 */
[----:B------:R3:W3:Y:S01]  /*9bf0*/  LDS.128 R56, [R219] ;  /* 0x00000000db387984 */ /* 0x0006e20000000c00 */
[----:B--2---:R-:W-:Y:S01]  /*9c00*/  SHF.R.S32.HI R64, RZ, 0x1f, R0 ;  /* 0x0000001fff407819 */ /* 0x004fe20000011400 */
[----:B------:R-:W-:Y:S02]  /*9c10*/  @P3 FFMA.FTZ R12, R165, c[0x0][0x238], R67 ;  /* 0x00008e00a50c3a23 */ /* 0x000fe40000010043 */
[----:B------:R2:W2:Y:S01]  /*9c20*/  LDS.128 R52, [R219+0x800] ;  /* 0x00080000db347984 */ /* 0x0004a20000000c00 */
[----:B------:R-:W-:Y:S01]  /*9c30*/  LEA.HI R64, R64, R0, RZ, 0x5 ;  /* 0x0000000040407211 */ /* 0x000fe200078f28ff */
[----:B----4-:R-:W-:-:S02]  /*9c40*/  IMAD R11, R3, R11, RZ ;  /* 0x0000000b030b7224 */ /* 0x010fc400078e02ff */
[----:B------:R4:W2:Y:S01]  /*9c50*/  LDS.128 R48, [R219+0x1000] ;  /* 0x00100000db307984 */ /* 0x0008a20000000c00 */
[----:B------:R-:W-:Y:S01]  /*9c60*/  LOP3.LUT R64, R64, 0xffffffe0, RZ, 0xc0, !PT ;  /* 0xffffffe040407812 */ /* 0x000fe200078ec0ff */
[----:B------:R-:W-:Y:S01]  /*9c70*/  @!P1 IMAD R65, R3, c[0x0][0x214], RZ ;  /* 0x0000850003419a24 */ /* 0x000fe200078e02ff */
[----:B------:R-:W-:Y:S01]  /*9c80*/  SEL R11, R11, RZ, P1 ;  /* 0x000000ff0b0b7207 */ /* 0x000fe20000800000 */
[----:B------:R4:W2:Y:S01]  /*9c90*/  LDS.128 R44, [R219+0x1800] ;  /* 0x00180000db2c7984 */ /* 0x0008a20000000c00 */
[----:B------:R-:W-:Y:S02]  /*9ca0*/  IADD3 R64, -R64, R0, RZ ;  /* 0x0000000040407210 */ /* 0x000fe40007ffe1ff */
[----:B------:R-:W-:Y:S01]  /*9cb0*/  @!P1 MOV R68, R65 ;  /* 0x0000004100449202 */ /* 0x000fe20000000f00 */
[----:B------:R4:W2:Y:S01]  /*9cc0*/  LDS.128 R40, [R219+0x2000] ;  /* 0x00200000db287984 */ /* 0x0008a20000000c00 */
[----:B------:R-:W-:Y:S01]  /*9cd0*/  LOP3.LUT P2, RZ, R64, 0x3, RZ, 0xc0, !PT ;  /* 0x0000000340ff7812 */ /* 0x000fe2000784c0ff */
[----:B-1----:R-:W-:Y:S01]  /*9ce0*/  IMAD R11, R9, R10, R11 ;  /* 0x0000000a090b7224 */ /* 0x002fe200078e020b */
[----:B------:R-:W-:Y:S01]  /*9cf0*/  @!P1 SHF.R.S32.HI R69, RZ, 0x1f, R65 ;  /* 0x0000001fff459819 */ /* 0x000fe20000011441 */
[----:B------:R4:W1:Y:S01]  /*9d00*/  LDS.128 R36, [R219+0x2800] ;  /* 0x00280000db247984 */ /* 0x0008620000000c00 */
[----:B---3--:R-:W-:Y:S01]  /*9d10*/  IMAD R0, R8, R6, RZ ;  /* 0x0000000608007224 */ /* 0x008fe200078e02ff */
[----:B------:R-:W-:Y:S01]  /*9d20*/  MOV R65, 0x7f800000 ;  /* 0x7f80000000417802 */ /* 0x000fe20000000f00 */
[----:B------:R-:W-:Y:S01]  /*9d30*/  @P5 FFMA.FTZ R65, R167, c[0x0][0x238], R7 ;  /* 0x00008e00a7415a23 */ /* 0x000fe20000010007 */
[----:B------:R4:W3:Y:S01]  /*9d40*/  LDS.128 R32, [R219+0x3000] ;  /* 0x00300000db207984 */ /* 0x0008e20000000c00 */
[----:B------:R-:W-:Y:S01]  /*9d50*/  MOV R10, 0x7f800000 ;  /* 0x7f800000000a7802 */ /* 0x000fe20000000f00 */
[----:B------:R-:W-:Y:S01]  /*9d60*/  @P4 FFMA.FTZ R10, R166, c[0x0][0x238], R66 ;  /* 0x00008e00a60a4a23 */ /* 0x000fe20000010042 */
[----:B------:R-:W-:Y:S01]  /*9d70*/  SHF.L.U32 R0, R0, 0x7, RZ ;  /* 0x0000000700007819 */ /* 0x000fe200000006ff */
[----:B------:R4:W1:Y:S03]  /*9d80*/  LDS.128 R28, [R219+0x3800] ;  /* 0x00380000db1c7984 */ /* 0x0008660000000c00 */
[----:B------:R-:W-:Y:S01]  /*9d90*/  IADD3 R5, P1, P0, R0, R68, R11 ;  /* 0x0000004400057210 */ /* 0x000fe2000783e00b */
[----:B------:R4:W1:Y:S01]  /*9da0*/  LDS.128 R24, [R219+0x4000] ;  /* 0x00400000db187984 */ /* 0x0008620000000c00 */
[----:B------:R-:W-:-:S02]  /*9db0*/  SHF.R.S32.HI R0, RZ, 0x1f, R0 ;  /* 0x0000001fff007819 */ /* 0x000fc40000011400 */
[----:B------:R-:W-:Y:S01]  /*9dc0*/  SHF.R.S32.HI R11, RZ, 0x1f, R11 ;  /* 0x0000001fff0b7819 */ /* 0x000fe2000001140b */
[----:B------:R4:W1:Y:S03]  /*9dd0*/  LDS.128 R20, [R219+0x4800] ;  /* 0x00480000db147984 */ /* 0x0008660000000c00 */
[----:B------:R-:W-:Y:S01]  /*9de0*/  IADD3.X R0, R0, R69, R11, P1, P0 ;  /* 0x0000004500007210 */ /* 0x000fe20000fe040b */
[----:B------:R4:W1:Y:S04]  /*9df0*/  LDS.128 R16, [R219+0x5000] ;  /* 0x00500000db107984 */ /* 0x0008680000000c00 */
[----:B------:R4:W1:Y:S01]  /*9e00*/  LDS.128 R60, [R219+0x5800] ;  /* 0x00580000db3c7984 */ /* 0x0008620000000c00 */
[----:B------:R-:W-:Y:S05]  /*9e10*/  @P2 BRA `(.L_x_416) ;  /* 0x0000029000002947 */ /* 0x000fea0003800000 */
[----:B------:R-:W-:Y:S02]  /*9e20*/  SHF.R.S32.HI R11, RZ, 0x1f, R4 ;  /* 0x0000001fff0b7819 */ /* 0x000fe40000011404 */
[----:B------:R-:W-:-:S02]  /*9e30*/  SHF.R.S32.HI R7, RZ, 0x1f, R64 ;  /* 0x0000001fff077819 */ /* 0x000fc40000011440 */
[----:B------:R-:W-:Y:S02]  /*9e40*/  LEA.HI R11, R11, R4, RZ, 0x2 ;  /* 0x000000040b0b7211 */ /* 0x000fe400078f10ff */
[----:B------:R-:W-:Y:S02]  /*9e50*/  LEA.HI R7, R7, R64, RZ, 0x2 ;  /* 0x0000004007077211 */ /* 0x000fe400078f10ff */
[----:B------:R-:W-:Y:S01]  /*9e60*/  LOP3.LUT R64, R11, 0xffffffc, RZ, 0xc0, !PT ;  /* 0x0ffffffc0b407812 */ /* 0x000fe200078ec0ff */
[----:B------:R-:W-:Y:S01]  /*9e70*/  IMAD.MOV.U32 R11, RZ, RZ, c[0x0][0x214] ;  /* 0x00008500ff0b7624 */ /* 0x000fe200078e00ff */
[----:B------:R-:W-:-:S03]  /*9e80*/  SHF.R.S32.HI R7, RZ, 0x2, R7 ;  /* 0x00000002ff077819 */ /* 0x000fc60000011407 */
[----:B------:R-:W-:Y:S02]  /*9e90*/  IMAD.IADD R64, R4, 0x1, -R64 ;  /* 0x0000000104407824 */ /* 0x000fe400078e0a40 */
[----:B------:R-:W-:Y:S02]  /*9ea0*/  IMAD R4, R8, -0x80, R11 ;  /* 0xffffff8008047824 */ /* 0x000fe400078e020b */
        /* <DEDUP_REMOVED lines=13> */
[C---:B------:R-:W-:Y:S01]  /*9f80*/  @!P6 LEA R68, P0, R7.reuse, c[0x0][0x200], 0x2 ;  /* 0x000080000744ea11 */ /* 0x040fe200078010ff */
        /* <DEDUP_REMOVED lines=10> */
[----:B------:R-:W-:Y:S02]  /*a030*/  @!P5 LEA.HI.X R71, R6, c[0x0][0x204], R64, 0x2, P2 ;  /* 0x000081000647da11 */ /* 0x000fe400010f1440 */
[C---:B------:R-:W-:Y:S02]  /*a040*/  @!P4 LEA R66, P1, R4.reuse, c[0x0][0x200], 0x2 ;  /* 0x000080000442ca11 */ /* 0x040fe400078210ff */
[----:B------:R-:W-:Y:S01]  /*a050*/  @!P3 LEA R6, P0, R5, c[0x0][0x200], 0x2 ;  /* 0x000080000506ba11 */ /* 0x000fe200078010ff */
[----:B------:R4:W-:Y:S01]  /*a060*/  @!P5 STG.E [R70.64], R65 ;  /* 0x000000414600d986 */ /* 0x0009e2000c101914 */
[----:B------:R-:W-:-:S02]  /*a070*/  @!P4 LEA.HI.X R67, R4, c[0x0][0x204], R11, 0x2, P1 ;  /* 0x000081000443ca11 */ /* 0x000fc400008f140b */
[----:B------:R-:W-:-:S03]  /*a080*/  @!P3 LEA.HI.X R7, R5, c[0x0][0x204], R0, 0x2, P0 ;  /* 0x000081000507ba11 */ /* 0x000fc600000f1400 */
[----:B------:R4:W-:Y:S04]  /*a090*/  @!P4 STG.E [R66.64], R10 ;  /* 0x0000000a4200c986 */ /* 0x0009e8000c101914 */
[----:B------:R4:W-:Y:S02]  /*a0a0*/  @!P3 STG.E [R6.64], R12 ;  /* 0x0000000c0600b986 */ /* 0x0009e4000c101914 */
.L_x_416:
[----:B------:R-:W-:Y:S05]  /*a0b0*/  BSYNC B0 ;  /* 0x0000000000007941 */ /* 0x000fea0003800000 */
.L_x_415:
        /* <DEDUP_REMOVED lines=13> */
[----:B------:R-:W-:Y:S01]  /*a190*/  IMAD R0, R9, c[0x0][0x1f4], R0 ;  /* 0x00007d0009007a24 */ /* 0x000fe200078e0200 */
[----:B------:R-:W-:Y:S01]  /*a1a0*/  IADD3 R3, R5, R2, RZ ;  /* 0x0000000205037210 */ /* 0x000fe20007ffe0ff */
[----:B------:R-:W-:Y:S02]  /*a1b0*/  IMAD.MOV.U32 R2, RZ, RZ, R4 ;  /* 0x000000ffff027224 */ /* 0x000fe400078e0004 */
[----:B------:R-:W-:-:S04]  /*a1c0*/  IMAD.WIDE R14, R8, 0x80, R14 ;  /* 0x00000080080e7825 */ /* 0x000fc800078e020e */
[----:B------:R-:W-:-:S04]  /*a1d0*/  IMAD.WIDE.U32 R4, R9, c[0x0][0x1f0], R2 ;  /* 0x00007c0009047a25 */ /* 0x000fc800078e0002 */
[----:B------:R-:W-:Y:S01]  /*a1e0*/  IMAD R2, R15, c[0x0][0x1e8], RZ ;  /* 0x00007a000f027a24 */ /* 0x000fe200078e02ff */
[----:B------:R-:W-:-:S03]  /*a1f0*/  IADD3 R5, R5, R0, RZ ;  /* 0x0000000005057210 */ /* 0x000fc60007ffe0ff */
[C---:B------:R-:W-:Y:S02]  /*a200*/  IMAD R2, R14.reuse, c[0x0][0x1ec], R2 ;  /* 0x00007b000e027a24 */ /* 0x040fe400078e0202 */
[----:B------:R-:W-:-:S04]  /*a210*/  IMAD.WIDE.U32 R4, R14, c[0x0][0x1e8], R4 ;  /* 0x00007a000e047a25 */ /* 0x000fc800078e0004 */
[----:B------:R-:W-:Y:S01]  /*a220*/  IMAD.IADD R2, R5, 0x1, R2 ;  /* 0x0000000105027824 */ /* 0x000fe200078e0202 */
[----:B----4-:R-:W-:-:S04]  /*a230*/  LEA R6, P0, R4, c[0x0][0x1d0], 0x1 ;  /* 0x0000740004067a11 */ /* 0x010fc800078008ff */
[----:B------:R-:W-:Y:S02]  /*a240*/  LEA.HI.X R7, R4, c[0x0][0x1d4], R2, 0x1, P0 ;  /* 0x0000750004077a11 */ /* 0x000fe400000f0c02 */
[----:B------:R-:W-:-:S03]  /*a250*/  IADD3 R4, P0, R6, UR7, RZ ;  /* 0x0000000706047c10 */ /* 0x000fc6000ff1e0ff */
[----:B------:R-:W-:Y:S01]  /*a260*/  STG.E.128 [R6.64], R56 ;  /* 0x0000003806007986 */ /* 0x000fe2000c101d14 */
[----:B------:R-:W-:Y:S02]  /*a270*/  IADD3.X R5, R7, UR5, RZ, P0, !PT ;  /* 0x0000000507057c10 */ /* 0x000fe400087fe4ff */
[----:B------:R-:W-:Y:S01]  /*a280*/  IADD3 R2, P0, R4, UR7, RZ ;  /* 0x0000000704027c10 */ /* 0x000fe2000ff1e0ff */
[----:B--2---:R-:W-:Y:S03]  /*a290*/  STG.E.128 [R6.64+0x40], R40 ;  /* 0x0000402806007986 */ /* 0x004fe6000c101d14 */
[----:B------:R-:W-:Y:S01]  /*a2a0*/  IADD3.X R3, R5, UR5, RZ, P0, !PT ;  /* 0x0000000505037c10 */ /* 0x000fe200087fe4ff */
[----:B-1----:R1:W-:Y:S04]  /*a2b0*/  STG.E.128 [R6.64+0x80], R24 ;  /* 0x0000801806007986 */ /* 0x0023e8000c101d14 */
[----:B------:R-:W-:Y:S04]  /*a2c0*/  STG.E.128 [R4.64], R52 ;  /* 0x0000003404007986 */ /* 0x000fe8000c101d14 */
[----:B------:R-:W-:Y:S04]  /*a2d0*/  STG.E.128 [R4.64+0x40], R36 ;  /* 0x0000402404007986 */ /* 0x000fe8000c101d14 */
[----:B------:R-:W-:Y:S04]  /*a2e0*/  STG.E.128 [R4.64+0x80], R20 ;  /* 0x0000801404007986 */ /* 0x000fe8000c101d14 */
[----:B------:R-:W-:Y:S04]  /*a2f0*/  STG.E.128 [R2.64], R48 ;  /* 0x0000003002007986 */ /* 0x000fe8000c101d14 */
[----:B---3--:R-:W-:Y:S04]  /*a300*/  STG.E.128 [R2.64+0x40], R32 ;  /* 0x0000402002007986 */ /* 0x008fe8000c101d14 */
[----:B------:R-:W-:Y:S01]  /*a310*/  STG.E.128 [R2.64+0x80], R16 ;  /* 0x0000801002007986 */ /* 0x000fe2000c101d14 */
[----:B-1----:R-:W-:-:S04]  /*a320*/  IADD3 R6, P0, R2, UR7, RZ ;  /* 0x0000000702067c10 */ /* 0x002fc8000ff1e0ff */
[----:B------:R-:W-:-:S05]  /*a330*/  IADD3.X R7, R3, UR5, RZ, P0, !PT ;  /* 0x0000000503077c10 */ /* 0x000fca00087fe4ff */
[----:B------:R-:W-:Y:S04]  /*a340*/  STG.E.128 [R6.64], R44 ;  /* 0x0000002c06007986 */ /* 0x000fe8000c101d14 */
[----:B------:R-:W-:Y:S04]  /*a350*/  STG.E.128 [R6.64+0x40], R28 ;  /* 0x0000401c06007986 */ /* 0x000fe8000c101d14 */
[----:B------:R-:W-:Y:S01]  /*a360*/  STG.E.128 [R6.64+0x80], R60 ;  /* 0x0000803c06007986 */ /* 0x000fe2000c101d14 */
[----:B------:R-:W-:Y:S05]  /*a370*/  EXIT ;  /* 0x000000000000794d */ /* 0x000fea0003800000 */
.L_x_417:
        /* <DEDUP_REMOVED lines=16> */
.L_x_1036:


//--------------------- .text._ZN5flash16flash_fwd_kernelI23Flash_fwd_kernel_traitsILi96ELi128ELi64ELi4ELb0ELb0EN7cutlass6half_tE19Flash_kernel_traitsILi96ELi128ELi64ELi4ES3_EELb0ELb0ELb0ELb0ELb1ELb1ELb1ELb0EEEvNS_16Flash_fwd_paramsE --------------------------
	.section	.text._ZN5flash16flash_fwd_kernelI23Flash_fwd_kernel_traitsILi96ELi128ELi64ELi4ELb0ELb0EN7cutlass6half_tE19Flash_kernel_traitsILi96ELi128ELi64ELi4ES3_EELb0ELb0ELb0ELb0ELb1ELb1ELb1ELb0EEEvNS_16Flash_fwd_paramsE,"ax",@progbits
	.sectioninfo	@"SHI_REGISTERS=255"
	.align	128
        .global         _ZN5flash16flash_fwd_kernelI23Flash_fwd_kernel_traitsILi96ELi128ELi64ELi4ELb0ELb0EN7cutlass6half_tE19Flash_kernel_traitsILi96ELi128ELi64ELi4ES3_EELb0ELb0ELb0ELb0ELb1ELb1ELb1ELb0EEEvNS_16Flash_fwd_paramsE
        .type           _ZN5flash16flash_fwd_kernelI23Flash_fwd_kernel_traitsILi96ELi128ELi64ELi4ELb0ELb0EN7cutlass6half_tE19Flash_kernel_traitsILi96ELi128ELi64ELi4ES3_EELb0ELb0ELb0ELb0ELb1ELb1ELb1ELb0EEEvNS_16Flash_fwd_paramsE,@function
        .size           _ZN5flash16flash_fwd_kernelI23Flash_fwd_kernel_traitsILi96ELi128ELi64ELi4ELb0ELb0EN7cutlass6half_tE19Flash_kernel_traitsILi96ELi128ELi64ELi4ES3_EELb0ELb0ELb0ELb0ELb1ELb1ELb1ELb0EEEvNS_16Flash_fwd_paramsE,(.L_x_1037 - _ZN5flash16flash_fwd_kernelI23Flash_fwd_kernel_traitsILi96ELi128ELi64ELi4ELb0ELb0EN7cutlass6half_tE19Flash_kernel_traitsILi96ELi128ELi64ELi4ES3_EELb0ELb0ELb0ELb0ELb1ELb1ELb1ELb0EEEvNS_16Flash_fwd_paramsE)
        .other          _ZN5flash16flash_fwd_kernelI23Flash_fwd_kernel_traitsILi96ELi128ELi64ELi4ELb0ELb0EN7cutlass6half_tE19Flash_kernel_traitsILi96ELi128ELi64ELi4ES3_EELb0ELb0ELb0ELb0ELb1ELb1ELb1ELb0EEEvNS_16Flash_fwd_paramsE,@"STO_CUDA_ENTRY STV_DEFAULT"
_ZN5flash16flash_fwd_kernelI23Flash_fwd_kernel_traitsILi96ELi128ELi64ELi4ELb0ELb0EN7cutlass6half_tE19Flash_kernel_traitsILi96ELi128ELi64ELi4ES3_EELb0ELb0ELb0ELb0ELb1ELb1ELb1ELb0EEEvNS_16Flash_fwd_paramsE:
.text._ZN5flash16flash_fwd_kernelI23Flash_fwd_kernel_traitsILi96ELi128ELi64ELi4ELb0ELb0EN7cutlass6half_tE19Flash_kernel_traitsILi96ELi128ELi64ELi4ES3_EELb0ELb0ELb0ELb0ELb1ELb1ELb1ELb0EEEvNS_16Flash_fwd_paramsE:
[----:B------:R-:W-:Y:S02]  /*0000*/  MOV R1, c[0x0][0x28] ;  /* 0x00000a0000017a02 */ /* 0x000fe40000000f00 */
[----:B------:R-:W1:Y:S01]  /*0010*/  S2R R27, SR_CTAID.Y ;  /* 0x00000000001b7919 */ /* 0x000e620000002600 */
[----:B------:R-:W-:Y:S01]  /*0020*/  ISETP.NE.U32.AND P2, PT, RZ, c[0x0][0x258], PT ;  /* 0x00009600ff007a0c */ /* 0x000fe20003f45070 */
[----:B------:R-:W-:Y:S01]  /*0030*/  IMAD.MOV.U32 R6, RZ, RZ, RZ ;  /* 0x000000ffff067224 */ /* 0x000fe200078e00ff */
[----:B------:R-:W-:Y:S01]  /*0040*/  ISETP.NE.U32.AND P0, PT, RZ, c[0x0][0x250], PT ;  /* 0x00009400ff007a0c */ /* 0x000fe20003f05070 */
[----:B------:R-:W-:Y:S01]  /*0050*/  ULDC.64 UR8, c[0x0][0x118] ;  /* 0x0000460000087ab9 */ /* 0x000fe20000000a00 */
[----:B------:R-:W-:Y:S02]  /*0060*/  ISETP.NE.AND.EX P2, PT, RZ, c[0x0][0x25c], PT, P2 ;  /* 0x00009700ff007a0c */ /* 0x000fe40003f45320 */
[----:B------:R-:W-:Y:S02]  /*0070*/  ISETP.NE.AND.EX P0, PT, RZ, c[0x0][0x254], PT, P0 ;  /* 0x00009500ff007a0c */ /* 0x000fe40003f05300 */
[----:B------:R-:W-:-:S09]  /*0080*/  IADD3 R1, R1, -0x38, RZ ;  /* 0xffffffc801017810 */ /* 0x000fd20007ffe0ff */
        /* <DEDUP_REMOVED lines=15> */
[----:B------:R-:W1:Y:S01]  /*0180*/  S2R R157, SR_TID.X ;  /* 0x00000000009d7919 */ /* 0x000e620000002100 */
[----:B------:R-:W-:Y:S02]  /*0190*/  IABS R0, c[0x0][0x1c8] ;  /* 0x0000720000007a13 */ /* 0x000fe40000000000 */
[----:B------:R-:W-:Y:S01]  /*01a0*/  SHF.R.S32.HI R26, RZ, 0x1f, R27 ;  /* 0x0000001fff1a7819 */ /* 0x000fe2000001141b */
[----:B------:R-:W2:Y:S01]  /*01b0*/  S2R R28, SR_CTAID.Z ;  /* 0x00000000001c7919 */ /* 0x000ea20000002700 */
[----:B------:R-:W-:Y:S02]  /*01c0*/  MOV R25, R0 ;  /* 0x0000000000197202 */ /* 0x000fe40000000f00 */
[----:B------:R-:W-:Y:S02]  /*01d0*/  IADD3 R0, R144, 0x3f, RZ ;  /* 0x0000003f90007810 */ /* 0x000fe40007ffe0ff */
[----:B------:R-:W3:Y:S01]  /*01e0*/  I2F.RP R4, R25 ;  /* 0x0000001900047306 */ /* 0x000ee20000209400 */
[----:B------:R-:W-:-:S02]  /*01f0*/  MOV R159, c[0x0][0x198] ;  /* 0x00006600009f7a02 */ /* 0x000fc40000000f00 */
[----:B------:R-:W-:-:S03]  /*0200*/  SHF.R.S32.HI R2, RZ, 0x1f, R0 ;  /* 0x0000001fff027819 */ /* 0x000fc60000011400 */
[----:B------:R-:W-:Y:S01]  /*0210*/  IMAD.SHL.U32 R175, R159, 0x40, RZ ;  /* 0x000000409faf7824 */ /* 0x000fe200078e00ff */
[----:B------:R-:W-:Y:S02]  /*0220*/  LEA.HI R227, R2, R0, RZ, 0x6 ;  /* 0x0000000002e37211 */ /* 0x000fe400078f30ff */
[----:B-1----:R-:W-:Y:S01]  /*0230*/  SHF.R.S32.HI R13, RZ, 0x1f, R157 ;  /* 0x0000001fff0d7819 */ /* 0x002fe2000001149d */
[----:B---3--:R-:W1:Y:S03]  /*0240*/  MUFU.RCP R4, R4 ;  /* 0x0000000400047308 */ /* 0x008e660000001000 */
[----:B------:R-:W-:Y:S02]  /*0250*/  LEA.HI R5, R13, R157, RZ, 0x2 ;  /* 0x0000009d0d057211 */ /* 0x000fe400078f10ff */
[----:B--2---:R-:W-:Y:S02]  /*0260*/  LOP3.LUT R3, R28, c[0x0][0x1c8], RZ, 0x3c, !PT ;  /* 0x000072001c037a12 */ /* 0x004fe400078e3cff */
[----:B------:R-:W-:-:S02]  /*0270*/  SHF.R.S32.HI R2, RZ, 0x2, R5 ;  /* 0x00000002ff027819 */ /* 0x000fc40000011405 */
[----:B------:R-:W-:Y:S02]  /*0280*/  ISETP.GE.AND P1, PT, R3, RZ, PT ;  /* 0x000000ff0300720c */ /* 0x000fe40003f26270 */
[----:B------:R-:W-:Y:S02]  /*0290*/  LEA.HI R22, R13, R157, RZ, 0x3 ;  /* 0x0000009d0d167211 */ /* 0x000fe400078f18ff */
[C---:B------:R-:W-:Y:S02]  /*02a0*/  LOP3.LUT R3, R5.reuse, 0xfffffffc, RZ, 0xc0, !PT ;  /* 0xfffffffc05037812 */ /* 0x040fe400078ec0ff */
[----:B------:R-:W-:Y:S02]  /*02b0*/  LEA.HI R0, R5, R2, RZ, 0x1 ;  /* 0x0000000205007211 */ /* 0x000fe400078f08ff */
[----:B------:R-:W-:Y:S01]  /*02c0*/  SHF.R.S32.HI R8, RZ, 0x3, R22 ;  /* 0x00000003ff087819 */ /* 0x000fe20000011416 */
[----:B------:R-:W-:Y:S01]  /*02d0*/  IMAD.IADD R7, R157, 0x1, -R3 ;  /* 0x000000019d077824 */ /* 0x000fe200078e0a03 */
[----:B------:R-:W-:-:S02]  /*02e0*/  SHF.R.S32.HI R3, RZ, 0x1f, R2 ;  /* 0x0000001fff037819 */ /* 0x000fc40000011402 */
[----:B------:R-:W-:Y:S02]  /*02f0*/  LOP3.LUT R0, R0, 0x7fffffe, RZ, 0xc0, !PT ;  /* 0x07fffffe00007812 */ /* 0x000fe400078ec0ff */
[----:B-1----:R-:W-:Y:S01]  /*0300*/  IADD3 R4, R4, 0xffffffe, RZ ;  /* 0x0ffffffe04047810 */ /* 0x002fe20007ffe0ff */
[----:B------:R-:W-:Y:S01]  /*0310*/  IMAD.WIDE R16, R16, 0x80, R2 ;  /* 0x0000008010107825 */ /* 0x000fe200078e0202 */
[----:B------:R-:W-:Y:S02]  /*0320*/  LEA.HI R11, R13, R157, RZ, 0x4 ;  /* 0x0000009d0d0b7211 */ /* 0x000fe400078f20ff */
[----:B------:R-:W-:Y:S01]  /*0330*/  SHF.L.U32 R8, R8, 0x6, RZ ;  /* 0x0000000608087819 */ /* 0x000fe200000006ff */
[----:B------:R1:W2:Y:S01]  /*0340*/  F2I.FTZ.U32.TRUNC.NTZ R5, R4 ;  /* 0x0000000400057305 */ /* 0x0002a2000021f000 */
[C---:B------:R-:W-:Y:S01]  /*0350*/  IADD3 R12, P0, R2.reuse, R6, RZ ;  /* 0x00000006020c7210 */ /* 0x040fe20007f1e0ff */
[----:B------:R-:W-:Y:S01]  /*0360*/  IMAD.IADD R18, R2, 0x1, -R0 ;  /* 0x0000000102127824 */ /* 0x000fe200078e0a00 */
[----:B------:R-:W-:-:S02]  /*0370*/  SHF.R.S32.HI R10, RZ, 0x4, R11 ;  /* 0x00000004ff0a7819 */ /* 0x000fc4000001140b */
[----:B------:R-:W-:Y:S02]  /*0380*/  SHF.L.U32 R2, R7, 0x3, RZ ;  /* 0x0000000307027819 */ /* 0x000fe400000006ff */
[----:B------:R-:W-:Y:S02]  /*0390*/  LOP3.LUT R0, R8, 0xc0, RZ, 0xc0, !PT ;  /* 0x000000c008007812 */ /* 0x000fe400078ec0ff */
[----:B------:R-:W-:Y:S02]  /*03a0*/  LEA.HI.X.SX32 R9, R6, R3, 0x1, P0 ;  /* 0x0000000306097211 */ /* 0x000fe400000f0eff */
[----:B------:R-:W-:Y:S02]  /*03b0*/  LEA.HI R3, R11, R10, RZ, 0x1 ;  /* 0x0000000a0b037211 */ /* 0x000fe400078f08ff */
[----:B------:R-:W-:Y:S02]  /*03c0*/  LOP3.LUT R8, R0, 0x18, R2, 0xf8, !PT ;  /* 0x0000001800087812 */ /* 0x000fe400078ef802 */
[----:B------:R-:W-:-:S02]  /*03d0*/  SHF.R.U32.HI R6, RZ, 0x3, R0 ;  /* 0x00000003ff067819 */ /* 0x000fc40000011600 */
[----:B-1----:R-:W-:Y:S02]  /*03e0*/  LOP3.LUT R4, R11, 0xfffffff0, RZ, 0xc0, !PT ;  /* 0xfffffff00b047812 */ /* 0x002fe400078ec0ff */
[----:B------:R-:W-:Y:S02]  /*03f0*/  LOP3.LUT R7, R3, 0xfffffffe, RZ, 0xc0, !PT ;  /* 0xfffffffe03077812 */ /* 0x000fe400078ec0ff */
[----:B------:R-:W-:Y:S01]  /*0400*/  LOP3.LUT R226, R8, R6, RZ, 0x3c, !PT ;  /* 0x0000000608e27212 */ /* 0x000fe200078e3cff */
[----:B------:R-:W-:Y:S01]  /*0410*/  IMAD.IADD R0, R157, 0x1, -R4 ;  /* 0x000000019d007824 */ /* 0x000fe200078e0a04 */
[----:B--2---:R-:W-:Y:S01]  /*0420*/  IADD3 R4, RZ, -R5, RZ ;  /* 0x80000005ff047210 */ /* 0x004fe20007ffe0ff */
[----:B------:R-:W-:Y:S01]  /*0430*/  IMAD.IADD R19, R10, 0x1, -R7 ;  /* 0x000000010a137824 */ /* 0x000fe200078e0a07 */
[----:B------:R-:W-:Y:S02]  /*0440*/  LOP3.LUT R11, R22, 0xfffffff8, RZ, 0xc0, !PT ;  /* 0xfffffff8160b7812 */ /* 0x000fe400078ec0ff */
[----:B------:R-:W-:-:S02]  /*0450*/  LEA.HI R14, R0, R0, RZ, 0x1 ;  /* 0x00000000000e7211 */ /* 0x000fc400078f08ff */
[----:B------:R-:W-:Y:S02]  /*0460*/  SHF.R.S32.HI R8, RZ, 0x1f, R0 ;  /* 0x0000001fff087819 */ /* 0x000fe40000011400 */
[----:B------:R-:W-:Y:S02]  /*0470*/  LOP3.LUT R7, R14, 0x7fffffe, RZ, 0xc0, !PT ;  /* 0x07fffffe0e077812 */ /* 0x000fe400078ec0ff */
[----:B------:R-:W-:Y:S02]  /*0480*/  LEA.HI R21, R8, R0, RZ, 0x3 ;  /* 0x0000000008157211 */ /* 0x000fe400078f18ff */
[----:B------:R-:W-:Y:S01]  /*0490*/  IADD3 R3, -R11, R157, RZ ;  /* 0x0000009d0b037210 */ /* 0x000fe20007ffe1ff */
[----:B------:R-:W-:Y:S01]  /*04a0*/  IMAD.IADD R147, R0, 0x1, -R7 ;  /* 0x0000000100937824 */ /* 0x000fe200078e0a07 */
[----:B------:R-:W-:Y:S01]  /*04b0*/  IABS R23, R28 ;  /* 0x0000001c00177213 */ /* 0x000fe20000000000 */
[----:B------:R-:W-:Y:S01]  /*04c0*/  IMAD R0, R4, R25, RZ ;  /* 0x0000001904007224 */ /* 0x000fe200078e02ff */
[----:B------:R-:W-:Y:S01]  /*04d0*/  LEA.HI R24, R3, R3, RZ, 0x1 ;  /* 0x0000000303187211 */ /* 0x000fe200078f08ff */
[----:B------:R-:W-:Y:S01]  /*04e0*/  IMAD.MOV.U32 R4, RZ, RZ, RZ ;  /* 0x000000ffff047224 */ /* 0x000fe200078e00ff */
[----:B------:R-:W-:Y:S01]  /*04f0*/  SHF.R.S32.HI R29, RZ, 0x1f, R28 ;  /* 0x0000001fff1d7819 */ /* 0x000fe2000001141c */
[----:B------:R-:W-:Y:S01]  /*0500*/  IMAD R7, R26, c[0x0][0x178], RZ ;  /* 0x00005e001a077a24 */ /* 0x000fe200078e02ff */
[----:B------:R-:W-:Y:S01]  /*0510*/  LOP3.LUT R6, R24, 0x3fffffe, RZ, 0xc0, !PT ;  /* 0x03fffffe18067812 */ /* 0x000fe200078ec0ff */
[----:B------:R-:W-:Y:S01]  /*0520*/  IMAD.HI.U32 R4, R5, R0, R4 ;  /* 0x0000000005047227 */ /* 0x000fe200078e0004 */
[----:B------:R-:W-:-:S02]  /*0530*/  LEA.HI R158, R13, R157, RZ, 0x5 ;  /* 0x0000009d0d9e7211 */ /* 0x000fc400078f28ff */
[----:B------:R-:W-:Y:S01]  /*0540*/  IADD3 R20, R3, -R6, RZ ;  /* 0x8000000603147210 */ /* 0x000fe20007ffe0ff */
[----:B------:R-:W-:Y:S01]  /*0550*/  IMAD R0, R9, c[0x0][0x1a0], RZ ;  /* 0x0000680009007a24 */ /* 0x000fe200078e02ff */
[----:B------:R-:W-:Y:S01]  /*0560*/  SHF.R.S32.HI R3, RZ, 0x1f, R2 ;  /* 0x0000001fff037819 */ /* 0x000fe20000011402 */
[----:B------:R-:W-:Y:S01]  /*0570*/  IMAD.HI.U32 R11, R4, R23, RZ ;  /* 0x00000017040b7227 */ /* 0x000fe200078e00ff */
[----:B------:R-:W-:-:S03]  /*0580*/  SHF.R.S32.HI R24, RZ, 0x1, R24 ;  /* 0x00000001ff187819 */ /* 0x000fc60000011418 */
[----:B------:R-:W-:Y:S01]  /*0590*/  IMAD R7, R27, c[0x0][0x17c], R7 ;  /* 0x00005f001b077a24 */ /* 0x000fe200078e0207 */
[----:B------:R-:W-:Y:S01]  /*05a0*/  IADD3 R10, -R11, RZ, RZ ;  /* 0x000000ff0b0a7210 */ /* 0x000fe20007ffe1ff */
[----:B------:R-:W-:-:S04]  /*05b0*/  IMAD.WIDE.U32 R4, R27, c[0x0][0x178], R2 ;  /* 0x00005e001b047a25 */ /* 0x000fc800078e0002 */
[----:B------:R-:W-:Y:S01]  /*05c0*/  IMAD R10, R25, R10, R23 ;  /* 0x0000000a190a7224 */ /* 0x000fe200078e0217 */
[----:B------:R-:W-:Y:S01]  /*05d0*/  SHF.R.S32.HI R23, RZ, 0x5, R158 ;  /* 0x00000005ff177819 */ /* 0x000fe2000001149e */
[----:B------:R-:W-:Y:S02]  /*05e0*/  IMAD R6, R9, c[0x0][0x198], RZ ;  /* 0x0000660009067a24 */ /* 0x000fe400078e02ff */
[C---:B------:R-:W-:Y:S01]  /*05f0*/  IMAD R15, R12.reuse, c[0x0][0x1a4], R0 ;  /* 0x000069000c0f7a24 */ /* 0x040fe200078e0200 */
[----:B------:R-:W-:Y:S01]  /*0600*/  ISETP.GT.U32.AND P2, PT, R25, R10, PT ;  /* 0x0000000a1900720c */ /* 0x000fe20003f44070 */
[----:B------:R-:W-:Y:S02]  /*0610*/  IMAD.IADD R5, R5, 0x1, R7 ;  /* 0x0000000105057824 */ /* 0x000fe400078e0207 */
[----:B------:R-:W-:Y:S02]  /*0620*/  IMAD R0, R29, c[0x0][0x1a8], RZ ;  /* 0x00006a001d007a24 */ /* 0x000fe400078e02ff */
[----:B------:R-:W-:-:S02]  /*0630*/  IMAD R13, R12, c[0x0][0x19c], R6 ;  /* 0x000067000c0d7a24 */ /* 0x000fc400078e0206 */
[----:B------:R-:W-:-:S04]  /*0640*/  IMAD.WIDE.U32 R8, R12, c[0x0][0x198], R2 ;  /* 0x000066000c087a25 */ /* 0x000fc800078e0002 */
[----:B------:R-:W-:Y:S02]  /*0650*/  IMAD.WIDE.U32 R6, R12, c[0x0][0x1a0], R2 ;  /* 0x000068000c067a25 */ /* 0x000fe400078e0002 */
[-C--:B------:R-:W-:Y:S02]  /*0660*/  @!P2 IADD3 R10, R10, -R25.reuse, RZ ;  /* 0x800000190a0aa210 */ /* 0x080fe40007ffe0ff */
[C---:B------:R-:W-:Y:S01]  /*0670*/  IMAD R0, R28.reuse, c[0x0][0x1ac], R0 ;  /* 0x00006b001c007a24 */ /* 0x040fe200078e0200 */
[----:B------:R-:W-:Y:S01]  /*0680*/  @!P2 IADD3 R11, R11, 0x1, RZ ;  /* 0x000000010b0ba810 */ /* 0x000fe20007ffe0ff */
[----:B------:R-:W-:Y:S01]  /*0690*/  IMAD.WIDE.U32 R2, R28, c[0x0][0x1a8], R4 ;  /* 0x00006a001c027a25 */ /* 0x000fe200078e0004 */
[----:B------:R-:W-:Y:S02]  /*06a0*/  LEA R4, R23, R18, 0x3 ;  /* 0x0000001217047211 */ /* 0x000fe400078e18ff */
[----:B------:R-:W-:Y:S01]  /*06b0*/  ISETP.GE.U32.AND P3, PT, R10, R25, PT ;  /* 0x000000190a00720c */ /* 0x000fe20003f66070 */
[----:B------:R-:W-:Y:S01]  /*06c0*/  IMAD.IADD R3, R3, 0x1, R0 ;  /* 0x0000000103037824 */ /* 0x000fe200078e0200 */
[----:B------:R-:W-:Y:S01]  /*06d0*/  LEA R226, R4, R226, 0x5 ;  /* 0x000000e204e27211 */ /* 0x000fe200078e28ff */
[----:B------:R-:W-:Y:S01]  /*06e0*/  IMAD R12, R17, c[0x0][0x190], RZ ;  /* 0x00006400110c7a24 */ /* 0x000fe200078e02ff */
[----:B------:R-:W-:Y:S01]  /*06f0*/  SHF.R.S32.HI R0, RZ, 0x1f, R14 ;  /* 0x0000001fff007819 */ /* 0x000fe2000001140e */
[----:B------:R-:W-:Y:S01]  /*0700*/  IMAD.WIDE.U32 R4, R16, c[0x0][0x190], R2 ;  /* 0x0000640010047a25 */ /* 0x000fe200078e0002 */
[----:B------:R-:W-:-:S02]  /*0710*/  SHF.R.S32.HI R3, RZ, 0x1, R14 ;  /* 0x00000001ff037819 */ /* 0x000fc4000001140e */
[----:B------:R-:W-:Y:S01]  /*0720*/  IADD3 R7, R7, R15, RZ ;  /* 0x0000000f07077210 */ /* 0x000fe20007ffe0ff */
[----:B------:R-:W-:Y:S01]  /*0730*/  IMAD R12, R16, c[0x0][0x194], R12 ;  /* 0x00006500100c7a24 */ /* 0x000fe200078e020c */
[----:B------:R-:W-:Y:S01]  /*0740*/  LEA.HI R0, R0, R3, RZ, 0x2 ;  /* 0x0000000300007211 */ /* 0x000fe200078f10ff */
[----:B------:R-:W-:Y:S01]  /*0750*/  IMAD R2, R26, c[0x0][0x180], RZ ;  /* 0x000060001a027a24 */ /* 0x000fe200078e02ff */
[----:B------:R-:W-:Y:S01]  /*0760*/  SHF.L.U32 R226, R226, 0x1, RZ ;  /* 0x00000001e2e27819 */ /* 0x000fe200000006ff */
[----:B------:R-:W-:Y:S01]  /*0770*/  IMAD.IADD R12, R5, 0x1, R12 ;  /* 0x00000001050c7824 */ /* 0x000fe200078e020c */
[----:B------:R-:W-:Y:S01]  /*0780*/  LOP3.LUT R0, R0, 0xfffffffc, RZ, 0xc0, !PT ;  /* 0xfffffffc00007812 */ /* 0x000fe200078ec0ff */
[C---:B------:R-:W-:Y:S01]  /*0790*/  IMAD R10, R27.reuse, c[0x0][0x184], R2 ;  /* 0x000061001b0a7a24 */ /* 0x040fe200078e0202 */
[----:B------:R-:W-:Y:S01]  /*07a0*/  LEA R2, P0, R4, c[0x0][0x160], 0x1 ;  /* 0x0000580004027a11 */ /* 0x000fe200078008ff */
[----:B------:R-:W-:Y:S01]  /*07b0*/  IMAD.WIDE.U32 R6, R27, c[0x0][0x188], R6 ;  /* 0x000062001b067a25 */ /* 0x000fe200078e0006 */
[----:B------:R-:W-:-:S02]  /*07c0*/  IADD3 R36, R3, -R0, RZ ;  /* 0x8000000003247210 */ /* 0x000fc40007ffe0ff */
[----:B------:R-:W-:Y:S01]  /*07d0*/  LEA.HI.X R3, R4, c[0x0][0x164], R12, 0x1, P0 ;  /* 0x0000590004037a11 */ /* 0x000fe200000f0c0c */
[----:B------:R-:W-:Y:S01]  /*07e0*/  IMAD.IADD R9, R9, 0x1, R13 ;  /* 0x0000000109097824 */ /* 0x000fe200078e020d */
[----:B------:R-:W-:Y:S01]  /*07f0*/  ISETP.NE.AND P0, PT, RZ, c[0x0][0x1c8], PT ;  /* 0x00007200ff007a0c */ /* 0x000fe20003f05270 */
[----:B------:R-:W-:Y:S01]  /*0800*/  IMAD R13, R26, c[0x0][0x188], RZ ;  /* 0x000062001a0d7a24 */ /* 0x000fe200078e02ff */
[----:B------:R-:W-:Y:S01]  /*0810*/  @P3 IADD3 R11, R11, 0x1, RZ ;  /* 0x000000010b0b3810 */ /* 0x000fe20007ffe0ff */
[----:B------:R-:W-:Y:S01]  /*0820*/  IMAD.WIDE.U32 R8, R27, c[0x0][0x180], R8 ;  /* 0x000060001b087a25 */ /* 0x000fe200078e0008 */
[----:B------:R-:W-:Y:S01]  /*0830*/  MOV R4, R6 ;  /* 0x0000000600047202 */ /* 0x000fe20000000f00 */
[----:B------:R1:W-:Y:S01]  /*0840*/  LDGSTS.E.BYPASS.LTC128B.128 [R226], [R2.64] ;  /* 0x0000000002e27fae */ /* 0x0003e2000b901d48 */
[----:B------:R-:W-:Y:S01]  /*0850*/  MOV R14, c[0x0][0x190] ;  /* 0x00006400000e7a02 */ /* 0x000fe20000000f00 */
[----:B------:R-:W-:Y:S01]  /*0860*/  IMAD.MOV.U32 R0, RZ, RZ, R11 ;  /* 0x000000ffff007224 */ /* 0x000fe200078e000b */
[----:B------:R-:W-:Y:S01]  /*0870*/  IADD3 R9, R9, R10, RZ ;  /* 0x0000000a09097210 */ /* 0x000fe20007ffe0ff */
[----:B------:R-:W-:Y:S01]  /*0880*/  IMAD R13, R27, c[0x0][0x18c], R13 ;  /* 0x000063001b0d7a24 */ /* 0x000fe200078e020d */
[----:B------:R-:W-:Y:S01]  /*0890*/  SHF.L.U32 R16, R14, 0x6, RZ ;  /* 0x000000060e107819 */ /* 0x000fe200000006ff */
[----:B------:R-:W-:Y:S01]  /*08a0*/  IMAD.MOV.U32 R15, RZ, RZ, 0x6 ;  /* 0x00000006ff0f7424 */ /* 0x000fe200078e00ff */
[----:B------:R-:W-:Y:S01]  /*08b0*/  @!P1 IADD3 R0, -R0, RZ, RZ ;  /* 0x000000ff00009210 */ /* 0x000fe20007ffe1ff */
[----:B------:R-:W-:Y:S01]  /*08c0*/  IMAD.IADD R5, R7, 0x1, R13 ;  /* 0x0000000107057824 */ /* 0x000fe200078e020d */
[----:B------:R-:W-:Y:S01]  /*08d0*/  @!P0 LOP3.LUT R0, RZ, c[0x0][0x1c8], RZ, 0x33, !PT ;  /* 0x00007200ff008a12 */ /* 0x000fe200078e33ff */
[----:B------:R1:W-:Y:S01]  /*08e0*/  LDGSTS.E.BYPASS.LTC128B.128 [R226+0x2000], [R2.64+0x40] ;  /* 0x0200004002e27fae */ /* 0x0003e2000b901d48 */
[----:B------:R-:W-:-:S02]  /*08f0*/  SHF.L.U64.HI R14, R14, R15, c[0x0][0x194] ;  /* 0x000065000e0e7619 */ /* 0x000fc4000001020f */
[----:B------:R-:W-:Y:S01]  /*0900*/  SHF.R.S32.HI R6, RZ, 0x1f, R0 ;  /* 0x0000001fff067819 */ /* 0x000fe20000011400 */
[----:B------:R1:W-:Y:S01]  /*0910*/  LDGSTS.E.BYPASS.LTC128B.128 [R226+0x4000], [R2.64+0x80] ;  /* 0x0400008002e27fae */ /* 0x0003e2000b901d48 */
[----:B------:R-:W-:Y:S01]  /*0920*/  IMAD.WIDE.U32 R32, R0, c[0x0][0x1b0], R8 ;  /* 0x00006c0000207a25 */ /* 0x000fe200078e0008 */
[----:B------:R-:W-:Y:S02]  /*0930*/  SHF.L.U64.HI R202, R159, R15, c[0x0][0x19c] ;  /* 0x000067009fca7619 */ /* 0x000fe4000001020f */
[----:B------:R-:W-:Y:S01]  /*0940*/  LEA.HI.SX32 R11, R227, 0xffffffff, 0x1a ;  /* 0xffffffffe30b7811 */ /* 0x000fe200078fd2ff */
[----:B------:R-:W-:Y:S01]  /*0950*/  IMAD R7, R6, c[0x0][0x1b0], RZ ;  /* 0x00006c0006077a24 */ /* 0x000fe200078e02ff */
[----:B------:R-:W-:Y:S01]  /*0960*/  MOV R200, R32 ;  /* 0x0000002000c87202 */ /* 0x000fe20000000f00 */
[----:B------:R-:W-:Y:S01]  /*0970*/  IMAD.WIDE.U32 R30, R0, c[0x0][0x1b8], R4 ;  /* 0x00006e00001e7a25 */ /* 0x000fe200078e0004 */
[----:B------:R-:W-:Y:S01]  /*0980*/  SHF.R.S32.HI R13, RZ, 0x1f, R11 ;  /* 0x0000001fff0d7819 */ /* 0x000fe2000001140b */
[----:B------:R-:W-:Y:S01]  /*0990*/  STL.64 [R1+0x28], R32 ;  /* 0x0000282001007387 */ /* 0x000fe20000100a00 */
[----:B------:R-:W-:Y:S01]  /*09a0*/  LOP3.LUT P1, RZ, R36, 0x2, RZ, 0xc0, !PT ;  /* 0x0000000224ff7812 */ /* 0x000fe2000782c0ff */
[----:B------:R-:W-:-:S02]  /*09b0*/  IMAD R7, R0, c[0x0][0x1b4], R7 ;  /* 0x00006d0000077a24 */ /* 0x000fc400078e0207 */
[----:B------:R-:W-:Y:S01]  /*09c0*/  IMAD R6, R6, c[0x0][0x1b8], RZ ;  /* 0x00006e0006067a24 */ /* 0x000fe200078e02ff */
[----:B------:R-:W-:Y:S01]  /*09d0*/  STL.64 [R1+0x20], R30 ;  /* 0x0000201e01007387 */ /* 0x000fe20000100a00 */
[----:B------:R-:W-:Y:S01]  /*09e0*/  IMAD R10, R202, R11, RZ ;  /* 0x0000000bca0a7224 */ /* 0x000fe200078e02ff */
[----:B------:R-:W-:Y:S01]  /*09f0*/  IADD3 R201, R33, R7, RZ ;  /* 0x0000000721c97210 */ /* 0x000fe20007ffe0ff */
[----:B------:R-:W-:Y:S02]  /*0a00*/  IMAD R12, R0, c[0x0][0x1bc], R6 ;  /* 0x00006f00000c7a24 */ /* 0x000fe400078e0206 */
[-C--:B------:R-:W-:Y:S01]  /*0a10*/  IMAD R0, R13, R175.reuse, R10 ;  /* 0x000000af0d007224 */ /* 0x080fe200078e020a */
[----:B------:R-:W-:Y:S01]  /*0a20*/  LEA R10, R19, R20, 0x3 ;  /* 0x00000014130a7211 */ /* 0x000fe200078e18ff */
[----:B------:R-:W-:Y:S01]  /*0a30*/  IMAD.WIDE.U32 R8, R11, R175, R200 ;  /* 0x000000af0b087225 */ /* 0x000fe200078e00c8 */
[----:B------:R-:W-:Y:S03]  /*0a40*/  STL.64 [R1+0x18], R200 ;  /* 0x000018c801007387 */ /* 0x000fe60000100a00 */
[----:B------:R-:W-:Y:S01]  /*0a50*/  IMAD.IADD R0, R9, 0x1, R0 ;  /* 0x0000000109007824 */ /* 0x000fe200078e0200 */
[----:B-1----:R-:W-:-:S04]  /*0a60*/  IADD3 R2, P0, R16, R2, RZ ;  /* 0x0000000210027210 */ /* 0x002fc80007f1e0ff */
[----:B------:R-:W-:Y:S02]  /*0a70*/  IADD3.X R3, R14, R3, RZ, P0, !PT ;  /* 0x000000030e037210 */ /* 0x000fe400007fe4ff */
[----:B------:R-:W-:-:S03]  /*0a80*/  IADD3 R4, P0, R16, R2, RZ ;  /* 0x0000000210047210 */ /* 0x000fc60007f1e0ff */
[----:B------:R1:W-:Y:S02]  /*0a90*/  LDGSTS.E.BYPASS.LTC128B.128 [R226+0x800], [R2.64] ;  /* 0x0080000002e27fae */ /* 0x0003e4000b901d48 */
[----:B------:R-:W-:Y:S01]  /*0aa0*/  IMAD.X R5, R14, 0x1, R3, P0 ;  /* 0x000000010e057824 */ /* 0x000fe200000e0603 */
[----:B------:R-:W-:Y:S01]  /*0ab0*/  IADD3 R6, P0, R16, R4, RZ ;  /* 0x0000000410067210 */ /* 0x000fe20007f1e0ff */
[----:B------:R1:W-:Y:S03]  /*0ac0*/  LDGSTS.E.BYPASS.LTC128B.128 [R226+0x2800], [R2.64+0x40] ;  /* 0x0280004002e27fae */ /* 0x0003e6000b901d48 */
[----:B------:R-:W-:Y:S01]  /*0ad0*/  IADD3.X R7, R14, R5, RZ, P0, !PT ;  /* 0x000000050e077210 */ /* 0x000fe200007fe4ff */
[----:B------:R1:W-:Y:S04]  /*0ae0*/  LDGSTS.E.BYPASS.LTC128B.128 [R226+0x4800], [R2.64+0x80] ;  /* 0x0480008002e27fae */ /* 0x0003e8000b901d48 */
[----:B------:R2:W-:Y:S04]  /*0af0*/  LDGSTS.E.BYPASS.LTC128B.128 [R226+0x1000], [R4.64] ;  /* 0x0100000004e27fae */ /* 0x0005e8000b901d48 */
[----:B------:R2:W-:Y:S04]  /*0b00*/  LDGSTS.E.BYPASS.LTC128B.128 [R226+0x3000], [R4.64+0x40] ;  /* 0x0300004004e27fae */ /* 0x0005e8000b901d48 */
[----:B------:R2:W-:Y:S04]  /*0b10*/  LDGSTS.E.BYPASS.LTC128B.128 [R226+0x5000], [R4.64+0x80] ;  /* 0x0500008004e27fae */ /* 0x0005e8000b901d48 */
[----:B------:R3:W-:Y:S04]  /*0b20*/  LDGSTS.E.BYPASS.LTC128B.128 [R226+0x1800], [R6.64] ;  /* 0x0180000006e27fae */ /* 0x0007e8000b901d48 */
[----:B------:R3:W-:Y:S04]  /*0b30*/  LDGSTS.E.BYPASS.LTC128B.128 [R226+0x3800], [R6.64+0x40] ;  /* 0x0380004006e27fae */ /* 0x0007e8000b901d48 */
[----:B------:R3:W-:Y:S01]  /*0b40*/  LDGSTS.E.BYPASS.LTC128B.128 [R226+0x5800], [R6.64+0x80] ;  /* 0x0580008006e27fae */ /* 0x0007e2000b901d48 */
[----:B-1----:R-:W-:-:S04]  /*0b50*/  LEA R2, P0, R8, c[0x0][0x168], 0x1 ;  /* 0x00005a0008027a11 */ /* 0x002fc800078008ff */
[----:B------:R-:W-:Y:S01]  /*0b60*/  LEA.HI.X R3, R8, c[0x0][0x16c], R0, 0x1, P0 ;  /* 0x00005b0008037a11 */ /* 0x000fe200000f0c00 */
[----:B------:R-:W-:Y:S02]  /*0b70*/  IMAD R0, R13, c[0x0][0x1a0], RZ ;  /* 0x000068000d007a24 */ /* 0x000fe400078e02ff */
[----:B------:R-:W-:Y:S02]  /*0b80*/  IMAD.WIDE.U32 R8, R11, c[0x0][0x1a0], RZ ;  /* 0x000068000b087a25 */ /* 0x000fe400078e00ff */
[----:B------:R1:W-:Y:S01]  /*0b90*/  LDGSTS.E.BYPASS.LTC128B.128 [R226+0x6000], [R2.64] ;  /* 0x0600000002e27fae */ /* 0x0003e2000b901d48 */
[----:B--2---:R-:W-:-:S03]  /*0ba0*/  IADD3 R4, P0, R175, R2, RZ ;  /* 0x00000002af047210 */ /* 0x004fc60007f1e0ff */
[----:B------:R1:W-:Y:S01]  /*0bb0*/  LDGSTS.E.BYPASS.LTC128B.128 [R226+0x7000], [R2.64+0x40] ;  /* 0x0700004002e27fae */ /* 0x0003e2000b901d48 */
[----:B------:R-:W-:-:S03]  /*0bc0*/  IADD3.X R5, R202, R3, RZ, P0, !PT ;  /* 0x00000003ca057210 */ /* 0x000fc600007fe4ff */
[----:B------:R1:W-:Y:S04]  /*0bd0*/  LDGSTS.E.BYPASS.LTC128B.128 [R226+0x8000], [R2.64+0x80] ;  /* 0x0800008002e27fae */ /* 0x0003e8000b901d48 */
[----:B------:R2:W-:Y:S01]  /*0be0*/  LDGSTS.E.BYPASS.LTC128B.128 [R226+0x6800], [R4.64] ;  /* 0x0680000004e27fae */ /* 0x0005e2000b901d48 */
[----:B---3--:R-:W-:-:S03]  /*0bf0*/  IMAD.SHL.U32 R7, R21, 0x20, RZ ;  /* 0x0000002015077824 */ /* 0x008fc600078e00ff */
[----:B------:R2:W-:Y:S04]  /*0c00*/  LDGSTS.E.BYPASS.LTC128B.128 [R226+0x7800], [R4.64+0x40] ;  /* 0x0780004004e27fae */ /* 0x0005e8000b901d48 */
[----:B------:R2:W-:Y:S01]  /*0c10*/  LDGSTS.E.BYPASS.LTC128B.128 [R226+0x8800], [R4.64+0x80] ;  /* 0x0880008004e27fae */ /* 0x0005e2000b901d48 */
[----:B------:R-:W-:Y:S01]  /*0c20*/  LOP3.LUT R146, R7, 0xffffff00, RZ, 0xc0, !PT ;  /* 0xffffff0007927812 */ /* 0x000fe200078ec0ff */
[----:B------:R-:W-:Y:S02]  /*0c30*/  IMAD.MOV.U32 R7, RZ, RZ, c[0x0][0x1a0] ;  /* 0x00006800ff077624 */ /* 0x000fe400078e00ff */
[----:B------:R-:W0:Y:S01]  /*0c40*/  LDGDEPBAR ;  /* 0x00000000000079af */ /* 0x000e220000000000 */
[----:B-1----:R-:W-:Y:S01]  /*0c50*/  IMAD R2, R11, c[0x0][0x1a4], R0 ;  /* 0x000069000b027a24 */ /* 0x002fe200078e0200 */
[----:B------:R-:W-:-:S02]  /*0c60*/  SHF.L.U32 R0, R24, 0x6, RZ ;  /* 0x0000000618007819 */ /* 0x000fc400000006ff */
[----:B------:R-:W-:Y:S02]  /*0c70*/  SHF.L.U32 R3, R19, 0x3, RZ ;  /* 0x0000000313037819 */ /* 0x000fe400000006ff */
[----:B------:R-:W-:Y:S02]  /*0c80*/  LOP3.LUT R0, R0, 0xc0, RZ, 0xc0, !PT ;  /* 0x000000c000007812 */ /* 0x000fe400078ec0ff */
[----:B------:R-:W-:Y:S02]  /*0c90*/  IADD3 R11, R31, R12, RZ ;  /* 0x0000000c1f0b7210 */ /* 0x000fe40007ffe0ff */
[----:B------:R-:W-:Y:S02]  /*0ca0*/  LOP3.LUT R6, R0, 0x8, R22, 0xf8, !PT ;  /* 0x0000000800067812 */ /* 0x000fe400078ef816 */
[----:B------:R-:W-:Y:S01]  /*0cb0*/  SHF.L.U32 R12, R7, 0x6, RZ ;  /* 0x00000006070c7819 */ /* 0x000fe200000006ff */
[----:B------:R1:W-:Y:S01]  /*0cc0*/  STL [R1+0x10], R11 ;  /* 0x0000100b01007387 */ /* 0x0003e20000100800 */
[----:B--2---:R-:W-:Y:S01]  /*0cd0*/  IADD3 R4, R9, R2, RZ ;  /* 0x0000000209047210 */ /* 0x004fe20007ffe0ff */
[----:B------:R-:W-:-:S04]  /*0ce0*/  DEPBAR.LE SB0, 0x0 ;  /* 0x000080000000791a */ /* 0x000fc80000000000 */
[----:B------:R-:W-:Y:S01]  /*0cf0*/  SHF.R.U32.HI R2, RZ, 0x3, R0 ;  /* 0x00000003ff027819 */ /* 0x000fe20000011600 */
[----:B------:R-:W-:Y:S01]  /*0d00*/  IMAD.SHL.U32 R0, R36, 0x40, RZ ;  /* 0x0000004024007824 */ /* 0x000fe200078e00ff */
[----:B------:R-:W-:Y:S01]  /*0d10*/  BAR.SYNC.DEFER_BLOCKING 0x0 ;  /* 0x0000000000007b1d */ /* 0x000fe20000010000 */
[----:B------:R-:W-:Y:S02]  /*0d20*/  LEA R5, P0, R8, R30, 0x6 ;  /* 0x0000001e08057211 */ /* 0x000fe400078030ff */
[----:B------:R-:W-:Y:S02]  /*0d30*/  LOP3.LUT R9, R6, R2, RZ, 0x3c, !PT ;  /* 0x0000000206097212 */ /* 0x000fe400078e3cff */
[----:B------:R-:W-:Y:S02]  /*0d40*/  LOP3.LUT R0, R0, 0xc0, RZ, 0xc0, !PT ;  /* 0x000000c000007812 */ /* 0x000fe400078ec0ff */
[----:B------:R-:W-:Y:S02]  /*0d50*/  LEA.HI.X R6, R8, R11, R4, 0x6, P0 ;  /* 0x0000000b08067211 */ /* 0x000fe400000f3404 */
[----:B------:R-:W-:-:S02]  /*0d60*/  LOP3.LUT R3, R0, 0x8, R3, 0xf8, !PT ;  /* 0x0000000800037812 */ /* 0x000fc400078ef803 */
[----:B------:R-:W-:Y:S02]  /*0d70*/  SHF.R.U32.HI R2, RZ, 0x3, R0 ;  /* 0x00000003ff027819 */ /* 0x000fe40000011600 */
[----:B------:R-:W-:Y:S02]  /*0d80*/  LEA R0, R23, R146, 0x9 ;  /* 0x0000009217007211 */ /* 0x000fe400078e48ff */
[----:B------:R-:W-:Y:S02]  /*0d90*/  LEA R4, P0, R5, c[0x0][0x170], 0x1 ;  /* 0x00005c0005047a11 */ /* 0x000fe400078008ff */
[----:B------:R-:W-:Y:S01]  /*0da0*/  LOP3.LUT R145, R3, R2, RZ, 0x3c, !PT ;  /* 0x0000000203917212 */ /* 0x000fe200078e3cff */
[----:B------:R-:W-:Y:S01]  /*0db0*/  IMAD R2, R147, 0x20, R0 ;  /* 0x0000002093027824 */ /* 0x000fe200078e0200 */
[----:B------:R-:W-:Y:S02]  /*0dc0*/  LEA.HI.X R5, R5, c[0x0][0x174], R6, 0x1, P0 ;  /* 0x00005d0005057a11 */ /* 0x000fe400000f0c06 */
[----:B-1----:R-:W-:-:S02]  /*0dd0*/  SHF.L.U64.HI R11, R7, R15, c[0x0][0x1a4] ;  /* 0x00006900070b7619 */ /* 0x002fc4000001020f */
[----:B------:R-:W-:Y:S01]  /*0de0*/  IADD3 R6, P0, R12, R4, RZ ;  /* 0x000000040c067210 */ /* 0x000fe20007f1e0ff */
[----:B------:R-:W-:Y:S01]  /*0df0*/  @!PT LDS RZ, [RZ] ;  /* 0x00000000fffff984 */ /* 0x000fe20000000800 */
[----:B------:R-:W-:Y:S01]  /*0e00*/  @!PT LDS RZ, [RZ] ;  /* 0x00000000fffff984 */ /* 0x000fe20000000800 */
[----:B------:R-:W-:Y:S01]  /*0e10*/  @!PT LDS RZ, [RZ] ;  /* 0x00000000fffff984 */ /* 0x000fe20000000800 */
[----:B------:R1:W-:Y:S01]  /*0e20*/  LDGSTS.E.BYPASS.LTC128B.128 [R226+0x9000], [R4.64] ;  /* 0x0900000004e27fae */ /* 0x0003e2000b901d48 */
[----:B------:R-:W-:Y:S02]  /*0e30*/  LEA R0, R10, R9, 0x5 ;  /* 0x000000090a007211 */ /* 0x000fe400078e28ff */
[----:B------:R-:W-:Y:S01]  /*0e40*/  IADD3 R2, R145, R2, RZ ;  /* 0x0000000291027210 */ /* 0x000fe20007ffe0ff */
[----:B------:R-:W-:Y:S01]  /*0e50*/  IMAD.X R7, R11, 0x1, R5, P0 ;  /* 0x000000010b077824 */ /* 0x000fe200000e0605 */
[----:B------:R1:W-:Y:S01]  /*0e60*/  LDGSTS.E.BYPASS.LTC128B.128 [R226+0xa000], [R4.64+0x40] ;  /* 0x0a00004004e27fae */ /* 0x0003e2000b901d48 */
[----:B------:R-:W-:Y:S02]  /*0e70*/  SHF.L.U32 R3, R0, 0x1, RZ ;  /* 0x0000000100037819 */ /* 0x000fe400000006ff */
[----:B------:R-:W-:Y:S01]  /*0e80*/  SHF.L.U32 R224, R2, 0x1, RZ ;  /* 0x0000000102e07819 */ /* 0x000fe200000006ff */
[----:B------:R1:W-:Y:S01]  /*0e90*/  LDGSTS.E.BYPASS.LTC128B.128 [R226+0xb000], [R4.64+0x80] ;  /* 0x0b00008004e27fae */ /* 0x0003e2000b901d48 */
[----:B------:R-:W-:-:S02]  /*0ea0*/  LOP3.LUT P0, RZ, R24, 0x2, RZ, 0xc0, !PT ;  /* 0x0000000218ff7812 */ /* 0x000fc4000780c0ff */
[----:B------:R-:W-:Y:S01]  /*0eb0*/  LEA R223, R0, 0x6000, 0x1 ;  /* 0x0000600000df7811 */ /* 0x000fe200078e08ff */
[----:B------:R2:W-:Y:S04]  /*0ec0*/  LDGSTS.E.BYPASS.LTC128B.128 [R226+0x9800], [R6.64] ;  /* 0x0980000006e27fae */ /* 0x0005e8000b901d48 */
[----:B------:R2:W-:Y:S04]  /*0ed0*/  LDGSTS.E.BYPASS.LTC128B.128 [R226+0xa800], [R6.64+0x40] ;  /* 0x0a80004006e27fae */ /* 0x0005e8000b901d48 */
[----:B------:R2:W-:Y:S04]  /*0ee0*/  LDGSTS.E.BYPASS.LTC128B.128 [R226+0xb800], [R6.64+0x80] ;  /* 0x0b80008006e27fae */ /* 0x0005e8000b901d48 */
[----:B------:R-:W-:Y:S04]  /*0ef0*/  LDSM.16.M88.4 R16, [R224] ;  /* 0x00000000e010783b */ /* 0x000fe80000000200 */
[----:B------:R-:W3:Y:S04]  /*0f00*/  LDSM.16.M88.4 R20, [R3+0x6000] ;  /* 0x006000000314783b */ /* 0x000ee80000000200 */
[----:B------:R-:W4:Y:S01]  /*0f10*/  LDSM.16.M88.4 R12, [R224+0x1000] ;  /* 0x00100000e00c783b */ /* 0x000f220000000200 */
[----:B-1----:R-:W-:-:S03]  /*0f20*/  IMAD.MOV.U32 R4, RZ, RZ, 0x20 ;  /* 0x00000020ff047424 */ /* 0x002fc600078e00ff */
[----:B------:R-:W1:Y:S02]  /*0f30*/  LDSM.16.M88.4 R32, [R3+0x6400] ;  /* 0x006400000320783b */ /* 0x000e640000000200 */
[C---:B------:R-:W-:Y:S02]  /*0f40*/  SEL R2, R4.reuse, 0xffffffe0, !P0 ;  /* 0xffffffe004027807 */ /* 0x040fe40004000000 */
[----:B------:R-:W5:Y:S01]  /*0f50*/  LDSM.16.M88.4 R28, [R3+0x6800] ;  /* 0x00680000031c783b */ /* 0x000f620000000200 */
[----:B------:R-:W-:Y:S02]  /*0f60*/  SEL R4, R4, 0xffffffe0, !P1 ;  /* 0xffffffe004047807 */ /* 0x000fe40004800000 */
[----:B------:R-:W-:Y:S01]  /*0f70*/  IADD3 R222, R223, R2, RZ ;  /* 0x00000002dfde7210 */ /* 0x000fe20007ffe0ff */
[----:B------:R-:W1:Y:S01]  /*0f80*/  LDSM.16.M88.4 R24, [R3+0x6c00] ;  /* 0x006c00000318783b */ /* 0x000e620000000200 */
[----:B------:R-:W-:Y:S01]  /*0f90*/  IADD3 R225, R224, R4, RZ ;  /* 0x00000004e0e17210 */ /* 0x000fe20007ffe0ff */
[----:B------:R-:W-:Y:S01]  /*0fa0*/  IMAD R2, R147, 0x20, R146 ;  /* 0x0000002093027824 */ /* 0x000fe200078e0292 */
[----:B------:R-:W-:Y:S01]  /*0fb0*/  ISETP.GE.AND P0, PT, R144, 0x41, PT ;  /* 0x000000419000780c */ /* 0x000fe20003f06270 */
[----:B------:R-:W-:Y:S04]  /*0fc0*/  LDSM.16.M88.4 R44, [R222] ;  /* 0x00000000de2c783b */ /* 0x000fe80000000200 */
[----:B------:R-:W2:Y:S04]  /*0fd0*/  LDSM.16.M88.4 R40, [R225] ;  /* 0x00000000e128783b */ /* 0x000ea80000000200 */
[----:B------:R-:W2:Y:S04]  /*0fe0*/  LDSM.16.M88.4 R8, [R225+0x1000] ;  /* 0x00100000e108783b */ /* 0x000ea80000000200 */
[----:B------:R-:W-:Y:S04]  /*0ff0*/  LDSM.16.M88.4 R76, [R3+0x7000] ;  /* 0x00700000034c783b */ /* 0x000fe80000000200 */
[----:B------:R-:W2:Y:S01]  /*1000*/  LDSM.16.M88.4 R36, [R224+0x2000] ;  /* 0x00200000e024783b */ /* 0x000ea20000000200 */
[-C--:B---3--:R-:W-:Y:S03]  /*1010*/  HMMA.16816.F32 R48, R16, R20.reuse, RZ ;  /* 0x000000141030723c */ /* 0x088fe600000018ff */
[----:B------:R-:W3:Y:S04]  /*1020*/  LDSM.16.M88.4 R64, [R222+0x400] ;  /* 0x00040000de40783b */ /* 0x000ee80000000200 */
[----:B------:R-:W2:Y:S01]  /*1030*/  LDSM.16.M88.4 R92, [R222+0x800] ;  /* 0x00080000de5c783b */ /* 0x000ea20000000200 */
[C---:B----4-:R-:W-:Y:S03]  /*1040*/  HMMA.16816.F32 R52, R12.reuse, R20, RZ ;  /* 0x000000140c34723c */ /* 0x050fe600000018ff */
[----:B------:R-:W4:Y:S04]  /*1050*/  LDSM.16.M88.4 R100, [R222+0xc00] ;  /* 0x000c0000de64783b */ /* 0x000f280000000200 */
[----:B------:R-:W-:Y:S01]  /*1060*/  LDSM.16.M88.4 R56, [R222+0x1000] ;  /* 0x00100000de38783b */ /* 0x000fe20000000200 */
[C---:B------:R-:W-:Y:S03]  /*1070*/  HMMA.16816.F32 R96, R12.reuse, R22, RZ ;  /* 0x000000160c60723c */ /* 0x040fe600000018ff */
[----:B------:R-:W0:Y:S05]  /*1080*/  LDGDEPBAR ;  /* 0x00000000000079af */ /* 0x000e2a0000000000 */
[C---:B-1----:R-:W-:Y:S08]  /*1090*/  HMMA.16816.F32 R88, R12.reuse, R32, RZ ;  /* 0x000000200c58723c */ /* 0x042ff000000018ff */
[C---:B-----5:R-:W-:Y:S08]  /*10a0*/  HMMA.16816.F32 R80, R12.reuse, R28, RZ ;  /* 0x0000001c0c50723c */ /* 0x060ff000000018ff */
[C---:B------:R-:W-:Y:S08]  /*10b0*/  HMMA.16816.F32 R68, R12.reuse, R24, RZ ;  /* 0x000000180c44723c */ /* 0x040ff000000018ff */
[C---:B------:R-:W-:Y:S08]  /*10c0*/  HMMA.16816.F32 R84, R12.reuse, R34, RZ ;  /* 0x000000220c54723c */ /* 0x040ff000000018ff */
[C---:B------:R-:W-:Y:S08]  /*10d0*/  HMMA.16816.F32 R72, R12.reuse, R30, RZ ;  /* 0x0000001e0c48723c */ /* 0x040ff000000018ff */
[----:B------:R-:W-:Y:S08]  /*10e0*/  HMMA.16816.F32 R60, R12, R26, RZ ;  /* 0x0000001a0c3c723c */ /* 0x000ff000000018ff */
[----:B--2---:R-:W-:Y:S01]  /*10f0*/  HMMA.16816.F32 R12, R40, R44, R48 ;  /* 0x0000002c280c723c */ /* 0x004fe20000001830 */
[----:B------:R-:W-:Y:S07]  /*1100*/  LDSM.16.M88.4 R48, [R3+0x8000] ;  /* 0x008000000330783b */ /* 0x000fee0000000200 */
[C---:B------:R-:W-:Y:S08]  /*1110*/  HMMA.16816.F32 R104, R16.reuse, R22, RZ ;  /* 0x000000161068723c */ /* 0x040ff000000018ff */
[C---:B------:R-:W-:Y:S08]  /*1120*/  HMMA.16816.F32 R20, R16.reuse, R32, RZ ;  /* 0x000000201014723c */ /* 0x040ff000000018ff */
[C---:B------:R-:W-:Y:S01]  /*1130*/  HMMA.16816.F32 R116, R16.reuse, R34, RZ ;  /* 0x000000221074723c */ /* 0x040fe200000018ff */
[----:B------:R-:W1:Y:S07]  /*1140*/  LDSM.16.M88.4 R32, [R224+0x3000] ;  /* 0x00300000e020783b */ /* 0x000e6e0000000200 */
[C---:B------:R-:W-:Y:S08]  /*1150*/  HMMA.16816.F32 R108, R16.reuse, R28, RZ ;  /* 0x0000001c106c723c */ /* 0x040ff000000018ff */
[C---:B------:R-:W-:Y:S01]  /*1160*/  HMMA.16816.F32 R128, R16.reuse, R30, RZ ;  /* 0x0000001e1080723c */ /* 0x040fe200000018ff */
[----:B------:R-:W2:Y:S07]  /*1170*/  LDSM.16.M88.4 R28, [R225+0x2000] ;  /* 0x00200000e11c783b */ /* 0x000eae0000000200 */
[C---:B------:R-:W-:Y:S08]  /*1180*/  HMMA.16816.F32 R112, R16.reuse, R24, RZ ;  /* 0x000000181070723c */ /* 0x040ff000000018ff */
[----:B------:R-:W-:Y:S01]  /*1190*/  HMMA.16816.F32 R120, R16, R26, RZ ;  /* 0x0000001a1078723c */ /* 0x000fe200000018ff */
[----:B------:R-:W5:Y:S07]  /*11a0*/  LDSM.16.M88.4 R24, [R225+0x3000] ;  /* 0x00300000e118783b */ /* 0x000f6e0000000200 */
[----:B------:R-:W-:Y:S01]  /*11b0*/  HMMA.16816.F32 R16, R8, R44, R52 ;  /* 0x0000002c0810723c */ /* 0x000fe20000001834 */
[----:B------:R-:W-:Y:S07]  /*11c0*/  LDSM.16.M88.4 R52, [R222+0x2000] ;  /* 0x00200000de34783b */ /* 0x000fee0000000200 */
[----:B------:R-:W-:Y:S08]  /*11d0*/  HMMA.16816.F32 R12, R36, R76, R12 ;  /* 0x0000004c240c723c */ /* 0x000ff0000000180c */
[-C--:B---3--:R-:W-:Y:S08]  /*11e0*/  HMMA.16816.F32 R124, R8, R64.reuse, R88 ;  /* 0x00000040087c723c */ /* 0x088ff00000001858 */
[----:B------:R-:W-:Y:S01]  /*11f0*/  HMMA.16816.F32 R88, R40, R64, R20 ;  /* 0x000000402858723c */ /* 0x000fe20000001814 */
[----:B------:R-:W3:Y:S07]  /*1200*/  LDSM.16.M88.4 R20, [R224+0x4000] ;  /* 0x00400000e014783b */ /* 0x000eee0000000200 */
[C---:B------:R-:W-:Y:S08]  /*1210*/  HMMA.16816.F32 R136, R8.reuse, R92, R80 ;  /* 0x0000005c0888723c */ /* 0x040ff00000001850 */
[C---:B----4-:R-:W-:Y:S08]  /*1220*/  HMMA.16816.F32 R160, R8.reuse, R100, R68 ;  /* 0x0000006408a0723c */ /* 0x050ff00000001844 */
[C---:B------:R-:W-:Y:S08]  /*1230*/  HMMA.16816.F32 R96, R8.reuse, R46, R96 ;  /* 0x0000002e0860723c */ /* 0x040ff00000001860 */
[C---:B------:R-:W-:Y:S08]  /*1240*/  HMMA.16816.F32 R132, R8.reuse, R66, R84 ;  /* 0x000000420884723c */ /* 0x040ff00000001854 */
[C---:B------:R-:W-:Y:S08]  /*1250*/  HMMA.16816.F32 R148, R8.reuse, R94, R72 ;  /* 0x0000005e0894723c */ /* 0x040ff00000001848 */
[----:B------:R-:W-:Y:S08]  /*1260*/  HMMA.16816.F32 R164, R8, R102, R60 ;  /* 0x0000006608a4723c */ /* 0x000ff0000000183c */
[----:B-1----:R-:W-:Y:S01]  /*1270*/  HMMA.16816.F32 R8, R32, R76, R16 ;  /* 0x0000004c2008723c */ /* 0x002fe20000001810 */
[----:B------:R-:W1:Y:S07]  /*1280*/  LDSM.16.M88.4 R16, [R224+0x5000] ;  /* 0x00500000e010783b */ /* 0x000e6e0000000200 */
[----:B--2---:R-:W-:Y:S01]  /*1290*/  HMMA.16816.F32 R60, R28, R56, R12 ;  /* 0x000000381c3c723c */ /* 0x004fe2000000180c */
[----:B------:R-:W2:Y:S07]  /*12a0*/  LDSM.16.M88.4 R12, [R225+0x4000] ;  /* 0x00400000e10c783b */ /* 0x000eae0000000200 */
[----:B------:R-:W-:Y:S08]  /*12b0*/  HMMA.16816.F32 R68, R40, R46, R104 ;  /* 0x0000002e2844723c */ /* 0x000ff00000001868 */
[----:B-----5:R-:W-:Y:S01]  /*12c0*/  HMMA.16816.F32 R44, R24, R56, R8 ;  /* 0x00000038182c723c */ /* 0x020fe20000001808 */
[----:B------:R-:W-:Y:S07]  /*12d0*/  LDSM.16.M88.4 R8, [R225+0x5000] ;  /* 0x00500000e108783b */ /* 0x000fee0000000200 */
[----:B---3--:R-:W-:Y:S01]  /*12e0*/  HMMA.16816.F32 R72, R20, R48, R60 ;  /* 0x000000301448723c */ /* 0x008fe2000000183c */
[----:B------:R-:W3:Y:S07]  /*12f0*/  LDSM.16.M88.4 R60, [R3+0x7400] ;  /* 0x00740000033c783b */ /* 0x000eee0000000200 */
[-C--:B------:R-:W-:Y:S08]  /*1300*/  HMMA.16816.F32 R68, R36, R78.reuse, R68 ;  /* 0x0000004e2444723c */ /* 0x080ff00000001844 */
[----:B------:R-:W-:Y:S08]  /*1310*/  HMMA.16816.F32 R76, R32, R78, R96 ;  /* 0x0000004e204c723c */ /* 0x000ff00000001860 */
[----:B------:R-:W-:Y:S01]  /*1320*/  HMMA.16816.F32 R104, R40, R66, R116 ;  /* 0x000000422868723c */ /* 0x000fe20000001874 */
[----:B------:R-:W4:Y:S07]  /*1330*/  LDSM.16.M88.4 R64, [R222+0x1400] ;  /* 0x00140000de40783b */ /* 0x000f2e0000000200 */
[----:B-1----:R-:W-:Y:S08]  /*1340*/  HMMA.16816.F32 R44, R16, R48, R44 ;  /* 0x00000030102c723c */ /* 0x002ff0000000182c */
[----:B------:R-:W-:Y:S08]  /*1350*/  HMMA.16816.F32 R68, R28, R58, R68 ;  /* 0x0000003a1c44723c */ /* 0x000ff00000001844 */
[----:B--2---:R-:W-:Y:S08]  /*1360*/  HMMA.16816.F32 R80, R12, R52, R72 ;  /* 0x000000340c50723c */ /* 0x004ff00000001848 */
[----:B------:R-:W-:Y:S08]  /*1370*/  HMMA.16816.F32 R76, R24, R58, R76 ;  /* 0x0000003a184c723c */ /* 0x000ff0000000184c */
[----:B---3--:R-:W-:Y:S08]  /*1380*/  HMMA.16816.F32 R72, R36, R60, R88 ;  /* 0x0000003c2448723c */ /* 0x008ff00000001858 */
[----:B------:R-:W-:Y:S01]  /*1390*/  HMMA.16816.F32 R108, R40, R92, R108 ;  /* 0x0000005c286c723c */ /* 0x000fe2000000186c */
[----:B------:R-:W-:-:S07]  /*13a0*/  FMUL.FTZ R0, R80, c[0x0][0x2ec] ;  /* 0x0000bb0050007a20 */ /* 0x000fce0000410000 */
[C---:B------:R-:W-:Y:S01]  /*13b0*/  HMMA.16816.F32 R140, R40.reuse, R100, R112 ;  /* 0x00000064288c723c */ /* 0x040fe20000001870 */
[----:B------:R1:W2:Y:S07]  /*13c0*/  MUFU.TANH R114, R0 ;  /* 0x0000000000727308 */ /* 0x0002ae0000002400 */
[C---:B------:R-:W-:Y:S08]  /*13d0*/  HMMA.16816.F32 R128, R40.reuse, R94, R128 ;  /* 0x0000005e2880723c */ /* 0x040ff00000001880 */
[----:B------:R-:W-:Y:S01]  /*13e0*/  HMMA.16816.F32 R120, R40, R102, R120 ;  /* 0x000000662878723c */ /* 0x000fe20000001878 */
[----:B-1----:R-:W-:-:S04]  /*13f0*/  FMUL.FTZ R0, R81, c[0x0][0x2ec] ;  /* 0x0000bb0051007a20 */ /* 0x002fc80000410000 */
[----:B------:R1:W3:Y:S03]  /*1400*/  MUFU.TANH R103, R0 ;  /* 0x0000000000677308 */ /* 0x0002e60000002400 */
[----:B------:R-:W-:Y:S01]  /*1410*/  HMMA.16816.F32 R84, R8, R52, R44 ;  /* 0x000000340854723c */ /* 0x000fe2000000182c */
[----:B------:R-:W5:Y:S07]  /*1420*/  LDSM.16.M88.4 R44, [R3+0x8400] ;  /* 0x00840000032c783b */ /* 0x000f6e0000000200 */
[----:B------:R-:W-:Y:S01]  /*1430*/  HMMA.16816.F32 R40, R32, R60, R124 ;  /* 0x0000003c2028723c */ /* 0x000fe2000000187c */
[----:B-1----:R-:W-:-:S07]  /*1440*/  FMUL.FTZ R0, R82, c[0x0][0x2ec] ;  /* 0x0000bb0052007a20 */ /* 0x002fce0000410000 */
[-C--:B------:R-:W-:Y:S01]  /*1450*/  HMMA.16816.F32 R56, R20, R50.reuse, R68 ;  /* 0x000000321438723c */ /* 0x080fe20000001844 */
[----:B------:R1:W1:Y:S07]  /*1460*/  MUFU.TANH R115, R0 ;  /* 0x0000000000737308 */ /* 0x00026e0000002400 */
[----:B------:R-:W-:Y:S08]  /*1470*/  HMMA.16816.F32 R68, R16, R50, R76 ;  /* 0x000000321044723c */ /* 0x000ff0000000184c */
[----:B----4-:R-:W-:Y:S01]  /*1480*/  HMMA.16816.F32 R72, R28, R64, R72 ;  /* 0x000000401c48723c */ /* 0x010fe20000001848 */
[----:B-1----:R-:W-:-:S04]  /*1490*/  FMUL.FTZ R0, R83, c[0x0][0x2ec] ;  /* 0x0000bb0053007a20 */ /* 0x002fc80000410000 */
[----:B------:R1:W4:Y:S03]  /*14a0*/  MUFU.TANH R126, R0 ;  /* 0x00000000007e7308 */ /* 0x0003260000002400 */
[----:B------:R-:W-:Y:S01]  /*14b0*/  HMMA.16816.F32 R48, R24, R64, R40 ;  /* 0x000000401830723c */ /* 0x000fe20000001828 */
[----:B------:R-:W2:Y:S07]  /*14c0*/  LDSM.16.M88.4 R40, [R222+0x2400] ;  /* 0x00240000de28783b */ /* 0x000eae0000000200 */
[----:B------:R-:W-:Y:S01]  /*14d0*/  HMMA.16816.F32 R76, R12, R54, R56 ;  /* 0x000000360c4c723c */ /* 0x000fe20000001838 */
[----:B------:R-:W2:Y:S01]  /*14e0*/  LDSM.16.M88.4 R56, [R3+0x7800] ;  /* 0x007800000338783b */ /* 0x000ea20000000200 */
[----:B-1----:R-:W-:-:S06]  /*14f0*/  FMUL.FTZ R0, R84, c[0x0][0x2ec] ;  /* 0x0000bb0054007a20 */ /* 0x002fcc0000410000 */
[----:B------:R-:W-:Y:S01]  /*1500*/  HMMA.16816.F32 R88, R8, R54, R68 ;  /* 0x000000360858723c */ /* 0x000fe20000001844 */
[----:B------:R1:W1:Y:S07]  /*1510*/  MUFU.TANH R99, R0 ;  /* 0x0000000000637308 */ /* 0x00026e0000002400 */
[----:B------:R-:W-:Y:S08]  /*1520*/  HMMA.16816.F32 R52, R36, R62, R104 ;  /* 0x0000003e2434723c */ /* 0x000ff00000001868 */
[----:B-----5:R-:W-:Y:S01]  /*1530*/  HMMA.16816.F32 R68, R20, R44, R72 ;  /* 0x0000002c1444723c */ /* 0x020fe20000001848 */
[----:B-1----:R-:W-:-:S04]  /*1540*/  FMUL.FTZ R0, R85, c[0x0][0x2ec] ;  /* 0x0000bb0055007a20 */ /* 0x002fc80000410000 */
[----:B------:R1:W1:Y:S03]  /*1550*/  MUFU.TANH R98, R0 ;  /* 0x0000000000627308 */ /* 0x0002660000002400 */
[----:B------:R-:W-:Y:S08]  /*1560*/  HMMA.16816.F32 R72, R32, R62, R132 ;  /* 0x0000003e2048723c */ /* 0x000ff00000001884 */
[----:B------:R-:W-:Y:S01]  /*1570*/  HMMA.16816.F32 R60, R28, R66, R52 ;  /* 0x000000421c3c723c */ /* 0x000fe20000001834 */
[----:B------:R-:W5:Y:S01]  /*1580*/  LDSM.16.M88.4 R52, [R222+0x1800] ;  /* 0x00180000de34783b */ /* 0x000f620000000200 */
[----:B-1----:R-:W-:-:S06]  /*1590*/  FMUL.FTZ R0, R86, c[0x0][0x2ec] ;  /* 0x0000bb0056007a20 */ /* 0x002fcc0000410000 */
[----:B------:R-:W-:Y:S01]  /*15a0*/  HMMA.16816.F32 R48, R16, R44, R48 ;  /* 0x0000002c1030723c */ /* 0x000fe20000001830 */
[----:B------:R1:W1:Y:S02]  /*15b0*/  MUFU.TANH R97, R0 ;  /* 0x0000000000617308 */ /* 0x0002640000002400 */
[----:B-1----:R-:W-:-:S06]  /*15c0*/  FMUL.FTZ R0, R87, c[0x0][0x2ec] ;  /* 0x0000bb0057007a20 */ /* 0x002fcc0000410000 */
[----:B------:R1:W1:Y:S11]  /*15d0*/  MUFU.TANH R96, R0 ;  /* 0x0000000000607308 */ /* 0x0002760000002400 */
[----:B------:R-:W-:Y:S04]  /*15e0*/  @!UPT UIADD3 URZ, URZ, URZ, URZ ;  /* 0x0000003f3f3ff290 */ /* 0x000fe8000fffe03f */
[----:B--2---:R-:W-:Y:S08]  /*15f0*/  HMMA.16816.F32 R80, R8, R40, R48 ;  /* 0x000000280850723c */ /* 0x004ff00000001830 */
[----:B------:R-:W-:Y:S01]  /*1600*/  HMMA.16816.F32 R48, R32, R56, R136 ;  /* 0x000000382030723c */ /* 0x000fe20000001888 */
[----:B-1----:R-:W-:-:S04]  /*1610*/  FMUL.FTZ R0, R76, c[0x0][0x2ec] ;  /* 0x0000bb004c007a20 */ /* 0x002fc80000410000 */
[----:B------:R1:W2:Y:S02]  /*1620*/  MUFU.TANH R113, R0 ;  /* 0x0000000000717308 */ /* 0x0002a40000002400 */
[----:B-1----:R-:W-:-:S06]  /*1630*/  FMUL.FTZ R0, R77, c[0x0][0x2ec] ;  /* 0x0000bb004d007a20 */ /* 0x002fcc0000410000 */
[----:B------:R1:W1:Y:S02]  /*1640*/  MUFU.TANH R112, R0 ;  /* 0x0000000000707308 */ /* 0x0002640000002400 */
[----:B-1----:R-:W-:-:S06]  /*1650*/  FMUL.FTZ R0, R78, c[0x0][0x2ec] ;  /* 0x0000bb004e007a20 */ /* 0x002fcc0000410000 */
[----:B------:R1:W1:Y:S02]  /*1660*/  MUFU.TANH R125, R0 ;  /* 0x00000000007d7308 */ /* 0x0002640000002400 */
[----:B-1----:R-:W-:Y:S02]  /*1670*/  FMUL.FTZ R0, R79, c[0x0][0x2ec] ;  /* 0x0000bb004f007a20 */ /* 0x002fe40000410000 */
[----:B------:R-:W-:Y:S04]  /*1680*/  HMMA.16816.F32 R76, R12, R40, R68 ;  /* 0x000000280c4c723c */ /* 0x000fe80000001844 */
[----:B------:R1:W1:Y:S04]  /*1690*/  MUFU.TANH R124, R0 ;  /* 0x00000000007c7308 */ /* 0x0002680000002400 */
[----:B------:R-:W-:Y:S08]  /*16a0*/  HMMA.16816.F32 R68, R24, R66, R72 ;  /* 0x000000421844723c */ /* 0x000ff00000001848 */
[----:B------:R-:W-:Y:S01]  /*16b0*/  HMMA.16816.F32 R72, R36, R56, R108 ;  /* 0x000000382448723c */ /* 0x000fe2000000186c */
[----:B-1----:R-:W-:-:S04]  /*16c0*/  FMUL.FTZ R0, R88, c[0x0][0x2ec] ;  /* 0x0000bb0058007a20 */ /* 0x002fc80000410000 */
[----:B------:R1:W1:Y:S03]  /*16d0*/  MUFU.TANH R94, R0 ;  /* 0x00000000005e7308 */ /* 0x0002660000002400 */
[-C--:B------:R-:W-:Y:S01]  /*16e0*/  HMMA.16816.F32 R64, R20, R46.reuse, R60 ;  /* 0x0000002e1440723c */ /* 0x080fe2000000183c */
[----:B------:R-:W2:Y:S07]  /*16f0*/  LDSM.16.M88.4 R60, [R3+0x8800] ;  /* 0x00880000033c783b */ /* 0x000eae0000000200 */
[----:B------:R-:W-:Y:S01]  /*1700*/  HMMA.16816.F32 R68, R16, R46, R68 ;  /* 0x0000002e1044723c */ /* 0x000fe20000001844 */
[----:B-1----:R-:W-:-:S07]  /*1710*/  FMUL.FTZ R0, R89, c[0x0][0x2ec] ;  /* 0x0000bb0059007a20 */ /* 0x002fce0000410000 */
[-C--:B-----5:R-:W-:Y:S01]  /*1720*/  HMMA.16816.F32 R72, R28, R52.reuse, R72 ;  /* 0x000000341c48723c */ /* 0x0a0fe20000001848 */
[----:B------:R1:W1:Y:S07]  /*1730*/  MUFU.TANH R92, R0 ;  /* 0x00000000005c7308 */ /* 0x00026e0000002400 */
[----:B------:R-:W-:Y:S01]  /*1740*/  HMMA.16816.F32 R44, R24, R52, R48 ;  /* 0x00000034182c723c */ /* 0x000fe20000001830 */
[----:B------:R-:W5:Y:S01]  /*1750*/  LDSM.16.M88.4 R48, [R222+0x2800] ;  /* 0x00280000de30783b */ /* 0x000f620000000200 */
[----:B-1----:R-:W-:-:S04]  /*1760*/  FMUL.FTZ R0, R90, c[0x0][0x2ec] ;  /* 0x0000bb005a007a20 */ /* 0x002fc80000410000 */
[----:B------:R1:W1:Y:S11]  /*1770*/  MUFU.TANH R93, R0 ;  /* 0x00000000005d7308 */ /* 0x0002760000002400 */
[----:B------:R-:W-:Y:S07]  /*1780*/  @!UPT UIADD3 URZ, URZ, URZ, URZ ;  /* 0x0000003f3f3ff290 */ /* 0x000fee000fffe03f */
[----:B--2---:R-:W-:Y:S01]  /*1790*/  HMMA.16816.F32 R44, R16, R60, R44 ;  /* 0x0000003c102c723c */ /* 0x004fe2000000182c */
[----:B-1----:R-:W-:-:S07]  /*17a0*/  FMUL.FTZ R0, R91, c[0x0][0x2ec] ;  /* 0x0000bb005b007a20 */ /* 0x002fce0000410000 */
[----:B------:R-:W-:Y:S01]  /*17b0*/  HMMA.16816.F32 R88, R8, R42, R68 ;  /* 0x0000002a0858723c */ /* 0x000fe20000001844 */
[----:B------:R1:W2:Y:S07]  /*17c0*/  MUFU.TANH R95, R0 ;  /* 0x00000000005f7308 */ /* 0x0002ae0000002400 */
[----:B------:R-:W-:Y:S08]  /*17d0*/  HMMA.16816.F32 R68, R20, R60, R72 ;  /* 0x0000003c1444723c */ /* 0x000ff00000001848 */
[----:B------:R-:W-:Y:S01]  /*17e0*/  HMMA.16816.F32 R72, R32, R58, R148 ;  /* 0x0000003a2048723c */ /* 0x000fe20000001894 */
[----:B-1----:R-:W-:-:S04]  /*17f0*/  FMUL.FTZ R0, R76, c[0x0][0x2ec] ;  /* 0x0000bb004c007a20 */ /* 0x002fc80000410000 */
[----:B------:R1:W1:Y:S03]  /*1800*/  MUFU.TANH R154, R0 ;  /* 0x00000000009a7308 */ /* 0x0002660000002400 */
[----:B-----5:R-:W-:Y:S01]  /*1810*/  HMMA.16816.F32 R84, R8, R48, R44 ;  /* 0x000000300854723c */ /* 0x020fe2000000182c */
[----:B------:R-:W-:Y:S01]  /*1820*/  LDSM.16.M88.4 R44, [R3+0x8c00] ;  /* 0x008c0000032c783b */ /* 0x000fe20000000200 */
[----:B-1----:R-:W-:-:S04]  /*1830*/  FMUL.FTZ R0, R77, c[0x0][0x2ec] ;  /* 0x0000bb004d007a20 */ /* 0x002fc80000410000 */
[----:B------:R1:W1:Y:S02]  /*1840*/  MUFU.TANH R155, R0 ;  /* 0x00000000009b7308 */ /* 0x0002640000002400 */
[----:B-1----:R-:W-:-:S06]  /*1850*/  FMUL.FTZ R0, R78, c[0x0][0x2ec] ;  /* 0x0000bb004e007a20 */ /* 0x002fcc0000410000 */
[----:B------:R1:W1:Y:S02]  /*1860*/  MUFU.TANH R156, R0 ;  /* 0x00000000009c7308 */ /* 0x0002640000002400 */
[----:B-1----:R-:W-:Y:S02]  /*1870*/  FMUL.FTZ R0, R79, c[0x0][0x2ec] ;  /* 0x0000bb004f007a20 */ /* 0x002fe40000410000 */
[----:B------:R-:W-:Y:S01]  /*1880*/  HMMA.16816.F32 R76, R12, R42, R64 ;  /* 0x0000002a0c4c723c */ /* 0x000fe20000001840 */
[----:B------:R-:W1:Y:S03]  /*1890*/  LDSM.16.M88.4 R40, [R3+0x7c00] ;  /* 0x007c00000328783b */ /* 0x000e660000000200 */
[----:B------:R5:W1:Y:S04]  /*18a0*/  MUFU.TANH R174, R0 ;  /* 0x0000000000ae7308 */ /* 0x000a680000002400 */
[----:B------:R-:W-:Y:S01]  /*18b0*/  HMMA.16816.F32 R64, R36, R58, R128 ;  /* 0x0000003a2440723c */ /* 0x000fe20000001880 */
[----:B------:R-:W1:Y:S01]  /*18c0*/  LDSM.16.M88.4 R56, [R222+0x1c00] ;  /* 0x001c0000de38783b */ /* 0x000e620000000200 */
[----:B-----5:R-:W-:-:S04]  /*18d0*/  FMUL.FTZ R0, R80, c[0x0][0x2ec] ;  /* 0x0000bb0050007a20 */ /* 0x020fc80000410000 */
[----:B------:R5:W1:Y:S11]  /*18e0*/  MUFU.TANH R107, R0 ;  /* 0x00000000006b7308 */ /* 0x000a760000002400 */
[----:B------:R-:W-:Y:S07]  /*18f0*/  @!UPT UIADD3 URZ, URZ, URZ, URZ ;  /* 0x0000003f3f3ff290 */ /* 0x000fee000fffe03f */
[----:B------:R-:W-:Y:S01]  /*1900*/  HMMA.16816.F32 R64, R28, R54, R64 ;  /* 0x000000361c40723c */ /* 0x000fe20000001840 */
[----:B-----5:R-:W-:-:S04]  /*1910*/  FMUL.FTZ R0, R81, c[0x0][0x2ec] ;  /* 0x0000bb0051007a20 */ /* 0x020fc80000410000 */
[----:B------:R5:W1:Y:S11]  /*1920*/  MUFU.TANH R106, R0 ;  /* 0x00000000006a7308 */ /* 0x000a760000002400 */
[----:B------:R-:W-:Y:S08]  /*1930*/  @!UPT UIADD3 URZ, URZ, URZ, URZ ;  /* 0x0000003f3f3ff290 */ /* 0x000ff0000fffe03f */
[----:B------:R-:W-:Y:S01]  /*1940*/  HMMA.16816.F32 R64, R20, R62, R64 ;  /* 0x0000003e1440723c */ /* 0x000fe20000001840 */
[----:B-----5:R-:W-:-:S04]  /*1950*/  FMUL.FTZ R0, R82, c[0x0][0x2ec] ;  /* 0x0000bb0052007a20 */ /* 0x020fc80000410000 */
[----:B------:R5:W1:Y:S02]  /*1960*/  MUFU.TANH R137, R0 ;  /* 0x0000000000897308 */ /* 0x000a640000002400 */
[----:B-----5:R-:W-:Y:S02]  /*1970*/  FMUL.FTZ R0, R83, c[0x0][0x2ec] ;  /* 0x0000bb0053007a20 */ /* 0x020fe40000410000 */
[C---:B-1----:R-:W-:Y:S04]  /*1980*/  HMMA.16816.F32 R80, R32.reuse, R40, R160 ;  /* 0x000000282050723c */ /* 0x042fe800000018a0 */
[----:B------:R1:W1:Y:S04]  /*1990*/  MUFU.TANH R136, R0 ;  /* 0x0000000000887308 */ /* 0x0002680000002400 */
[----:B------:R-:W-:Y:S01]  /*19a0*/  HMMA.16816.F32 R32, R32, R42, R164 ;  /* 0x0000002a2020723c */ /* 0x000fe200000018a4 */
[----:B-1----:R-:W-:-:S04]  /*19b0*/  FMUL.FTZ R0, R76, c[0x0][0x2ec] ;  /* 0x0000bb004c007a20 */ /* 0x002fc80000410000 */
[----:B------:R1:W1:Y:S02]  /*19c0*/  MUFU.TANH R138, R0 ;  /* 0x00000000008a7308 */ /* 0x0002640000002400 */
        /* <DEDUP_REMOVED lines=11> */
[----:B------:R-:W-:Y:S08]  /*1a80*/  HMMA.16816.F32 R72, R12, R50, R64 ;  /* 0x000000320c48723c */ /* 0x000ff00000001840 */
[----:B------:R-:W-:Y:S01]  /*1a90*/  HMMA.16816.F32 R68, R16, R62, R68 ;  /* 0x0000003e1044723c */ /* 0x000fe20000001844 */
[----:B-1----:R-:W-:-:S07]  /*1aa0*/  FMUL.FTZ R0, R89, c[0x0][0x2ec] ;  /* 0x0000bb0059007a20 */ /* 0x002fce0000410000 */
[----:B------:R-:W-:Y:S01]  /*1ab0*/  HMMA.16816.F32 R52, R28, R56, R52 ;  /* 0x000000381c34723c */ /* 0x000fe20000001834 */
[----:B------:R1:W1:Y:S07]  /*1ac0*/  MUFU.TANH R100, R0 ;  /* 0x0000000000647308 */ /* 0x00026e0000002400 */
[----:B------:R-:W-:Y:S01]  /*1ad0*/  HMMA.16816.F32 R60, R36, R42, R120 ;  /* 0x0000002a243c723c */ /* 0x000fe20000001878 */
[----:B------:R-:W5:Y:S01]  /*1ae0*/  LDSM.16.M88.4 R36, [R222+0x2c00] ;  /* 0x002c0000de24783b */ /* 0x000f620000000200 */
[----:B------:R-:W-:Y:S01]  /*1af0*/  FMUL.FTZ R73, R73, c[0x0][0x2ec] ;  /* 0x0000bb0049497a20 */ /* 0x000fe20000410000 */
[----:B------:R-:W-:-:S04]  /*1b00*/  DEPBAR.LE SB0, 0x0 ;  /* 0x000080000000791a */ /* 0x000fc80000000000 */
[----:B------:R-:W-:Y:S01]  /*1b10*/  FMUL.FTZ R74, R74, c[0x0][0x2ec] ;  /* 0x0000bb004a4a7a20 */ /* 0x000fe20000410000 */
[----:B------:R-:W-:Y:S01]  /*1b20*/  HMMA.16816.F32 R64, R24, R56, R80 ;  /* 0x000000381840723c */ /* 0x000fe20000001850 */
[----:B------:R-:W-:Y:S01]  /*1b30*/  FMUL.FTZ R75, R75, c[0x0][0x2ec] ;  /* 0x0000bb004b4b7a20 */ /* 0x000fe20000410000 */
[----:B------:R-:W2:Y:S01]  /*1b40*/  MUFU.TANH R182, R73 ;  /* 0x0000004900b67308 */ /* 0x000ea20000002400 */
[----:B-1----:R-:W-:-:S05]  /*1b50*/  FMUL.FTZ R0, R90, c[0x0][0x2ec] ;  /* 0x0000bb005a007a20 */ /* 0x002fca0000410000 */
[----:B------:R-:W-:Y:S02]  /*1b60*/  HMMA.16816.F32 R52, R20, R44, R52 ;  /* 0x0000002c1434723c */ /* 0x000fe40000001834 */
[----:B------:R1:W1:Y:S06]  /*1b70*/  MUFU.TANH R48, R0 ;  /* 0x0000000000307308 */ /* 0x00026c0000002400 */
[----:B------:R-:W-:Y:S02]  /*1b80*/  HMMA.16816.F32 R28, R28, R58, R60 ;  /* 0x0000003a1c1c723c */ /* 0x000fe4000000183c */
[----:B------:R-:W2:Y:S06]  /*1b90*/  MUFU.TANH R186, R74 ;  /* 0x0000004a00ba7308 */ /* 0x000eac0000002400 */
[----:B------:R-:W-:Y:S01]  /*1ba0*/  HMMA.16816.F32 R40, R16, R44, R64 ;  /* 0x0000002c1028723c */ /* 0x000fe20000001840 */
[----:B-1----:R-:W-:Y:S01]  /*1bb0*/  FMUL.FTZ R0, R91, c[0x0][0x2ec] ;  /* 0x0000bb005b007a20 */ /* 0x002fe20000410000 */
[----:B------:R-:W1:Y:S06]  /*1bc0*/  MUFU.TANH R183, R75 ;  /* 0x0000004b00b77308 */ /* 0x000e6c0000002400 */
[----:B------:R-:W-:Y:S02]  /*1bd0*/  HMMA.16816.F32 R68, R8, R50, R68 ;  /* 0x000000320844723c */ /* 0x000fe40000001844 */
[----:B------:R1:W1:Y:S06]  /*1be0*/  MUFU.TANH R105, R0 ;  /* 0x0000000000697308 */ /* 0x00026c0000002400 */
[----:B------:R-:W-:Y:S08]  /*1bf0*/  HMMA.16816.F32 R24, R24, R58, R32 ;  /* 0x0000003a1818723c */ /* 0x000ff00000001820 */
[----:B-----5:R-:W-:Y:S01]  /*1c00*/  HMMA.16816.F32 R52, R12, R36, R52 ;  /* 0x000000240c34723c */ /* 0x020fe20000001834 */
[----:B-1----:R-:W-:-:S04]  /*1c10*/  FMUL.FTZ R0, R76, c[0x0][0x2ec] ;  /* 0x0000bb004c007a20 */ /* 0x002fc80000410000 */
[----:B------:R1:W1:Y:S03]  /*1c20*/  MUFU.TANH R190, R0 ;  /* 0x0000000000be7308 */ /* 0x0002660000002400 */
[----:B------:R-:W-:Y:S01]  /*1c30*/  HMMA.16816.F32 R20, R20, R46, R28 ;  /* 0x0000002e1414723c */ /* 0x000fe2000000181c */
[----:B------:R-:W-:Y:S02]  /*1c40*/  FMUL.FTZ R68, R68, c[0x0][0x2ec] ;  /* 0x0000bb0044447a20 */ /* 0x000fe40000410000 */
[----:B------:R-:W-:Y:S02]  /*1c50*/  FMUL.FTZ R69, R69, c[0x0][0x2ec] ;  /* 0x0000bb0045457a20 */ /* 0x000fe40000410000 */
[----:B------:R-:W2:Y:S03]  /*1c60*/  MUFU.TANH R168, R68 ;  /* 0x0000004400a87308 */ /* 0x000ea60000002400 */
[----:B------:R-:W-:Y:S01]  /*1c70*/  HMMA.16816.F32 R28, R8, R36, R40 ;  /* 0x00000024081c723c */ /* 0x000fe20000001828 */
[----:B-1----:R-:W-:-:S07]  /*1c80*/  FMUL.FTZ R0, R77, c[0x0][0x2ec] ;  /* 0x0000bb004d007a20 */ /* 0x002fce0000410000 */
[----:B------:R-:W-:Y:S01]  /*1c90*/  HMMA.16816.F32 R16, R16, R46, R24 ;  /* 0x0000002e1010723c */ /* 0x000fe20000001818 */
[----:B------:R-:W-:Y:S01]  /*1ca0*/  FMUL.FTZ R52, R52, c[0x0][0x2ec] ;  /* 0x0000bb0034347a20 */ /* 0x000fe20000410000 */
[----:B------:R-:W1:Y:S01]  /*1cb0*/  MUFU.TANH R169, R69 ;  /* 0x0000004500a97308 */ /* 0x000e620000002400 */
[----:B------:R-:W-:Y:S02]  /*1cc0*/  FMUL.FTZ R53, R53, c[0x0][0x2ec] ;  /* 0x0000bb0035357a20 */ /* 0x000fe40000410000 */
[----:B------:R-:W-:-:S03]  /*1cd0*/  FMUL.FTZ R54, R54, c[0x0][0x2ec] ;  /* 0x0000bb0036367a20 */ /* 0x000fc60000410000 */
[-C--:B------:R-:W-:Y:S02]  /*1ce0*/  HMMA.16816.F32 R12, R12, R38.reuse, R20 ;  /* 0x000000260c0c723c */ /* 0x080fe40000001814 */
[----:B------:R5:W1:Y:S08]  /*1cf0*/  MUFU.TANH R191, R0 ;  /* 0x0000000000bf7308 */ /* 0x000a700000002400 */
[----:B------:R-:W1:Y:S06]  /*1d00*/  MUFU.TANH R197, R52 ;  /* 0x0000003400c57308 */ /* 0x000e6c0000002400 */
[----:B------:R-:W-:Y:S01]  /*1d10*/  HMMA.16816.F32 R8, R8, R38, R16 ;  /* 0x000000260808723c */ /* 0x000fe20000001810 */
[----:B-----5:R-:W-:Y:S01]  /*1d20*/  FMUL.FTZ R0, R78, c[0x0][0x2ec] ;  /* 0x0000bb004e007a20 */ /* 0x020fe20000410000 */
[----:B------:R-:W1:Y:S06]  /*1d30*/  MUFU.TANH R195, R53 ;  /* 0x0000003500c37308 */ /* 0x000e6c0000002400 */
[----:B------:R-:W-:-:S02]  /*1d40*/  FMUL.FTZ R14, R14, c[0x0][0x2ec] ;  /* 0x0000bb000e0e7a20 */ /* 0x000fc40000410000 */
[----:B------:R-:W-:Y:S01]  /*1d50*/  FMUL.FTZ R15, R15, c[0x0][0x2ec] ;  /* 0x0000bb000f0f7a20 */ /* 0x000fe20000410000 */
[----:B------:R5:W1:Y:S01]  /*1d60*/  MUFU.TANH R194, R0 ;  /* 0x0000000000c27308 */ /* 0x000a620000002400 */
[----:B------:R-:W-:Y:S02]  /*1d70*/  FMUL.FTZ R12, R12, c[0x0][0x2ec] ;  /* 0x0000bb000c0c7a20 */ /* 0x000fe40000410000 */
[----:B------:R-:W-:-:S05]  /*1d80*/  FMUL.FTZ R13, R13, c[0x0][0x2ec] ;  /* 0x0000bb000d0d7a20 */ /* 0x000fca0000410000 */
[----:B------:R-:W1:Y:S05]  /*1d90*/  MUFU.TANH R193, R14 ;  /* 0x0000000e00c17308 */ /* 0x000e6a0000002400 */
[----:B------:R-:W-:Y:S02]  /*1da0*/  FMUL.FTZ R8, R8, c[0x0][0x2ec] ;  /* 0x0000bb0008087a20 */ /* 0x000fe40000410000 */
[----:B------:R-:W-:Y:S01]  /*1db0*/  FMUL.FTZ R9, R9, c[0x0][0x2ec] ;  /* 0x0000bb0009097a20 */ /* 0x000fe20000410000 */
[----:B------:R-:W1:Y:S01]  /*1dc0*/  MUFU.TANH R196, R15 ;  /* 0x0000000f00c47308 */ /* 0x000e620000002400 */
[----:B-----5:R-:W-:Y:S02]  /*1dd0*/  FMUL.FTZ R0, R79, c[0x0][0x2ec] ;  /* 0x0000bb004f007a20 */ /* 0x020fe40000410000 */
[----:B------:R-:W-:-:S02]  /*1de0*/  FMUL.FTZ R10, R10, c[0x0][0x2ec] ;  /* 0x0000bb000a0a7a20 */ /* 0x000fc40000410000 */
[----:B------:R-:W-:-:S03]  /*1df0*/  FMUL.FTZ R11, R11, c[0x0][0x2ec] ;  /* 0x0000bb000b0b7a20 */ /* 0x000fc60000410000 */
[----:B------:R5:W1:Y:S08]  /*1e00*/  MUFU.TANH R192, R0 ;  /* 0x0000000000c07308 */ /* 0x000a700000002400 */
[----:B------:R-:W1:Y:S01]  /*1e10*/  MUFU.TANH R199, R54 ;  /* 0x0000003600c77308 */ /* 0x000e620000002400 */
[----:B-----5:R-:W-:-:S07]  /*1e20*/  FMUL.FTZ R0, R84, c[0x0][0x2ec] ;  /* 0x0000bb0054007a20 */ /* 0x020fce0000410000 */
[----:B------:R-:W1:Y:S08]  /*1e30*/  MUFU.TANH R188, R12 ;  /* 0x0000000c00bc7308 */ /* 0x000e700000002400 */
        /* <DEDUP_REMOVED lines=11> */
[----:B------:R5:W1:Y:S02]  /*1ef0*/  MUFU.TANH R176, R0 ;  /* 0x0000000000b07308 */ /* 0x000a640000002400 */
[----:B-----5:R-:W-:-:S06]  /*1f00*/  FMUL.FTZ R0, R72, c[0x0][0x2ec] ;  /* 0x0000bb0048007a20 */ /* 0x020fcc0000410000 */
        /* <DEDUP_REMOVED lines=15> */
[----:B-----5:R-:W-:-:S04]  /*2000*/  LOP3.LUT R0, R158, 0xffffffe0, RZ, 0xc0, !PT ;  /* 0xffffffe09e007812 */ /* 0x020fc800078ec0ff */
[----:B------:R-:W-:Y:S02]  /*2010*/  IADD3 R3, -R0, R157, RZ ;  /* 0x0000009d00037210 */ /* 0x000fe40007ffe1ff */
[----:B------:R-:W-:-:S03]  /*2020*/  IADD3 R0, R145, R2, RZ ;  /* 0x0000000291007210 */ /* 0x000fc60007ffe0ff */
[----:B------:R1:W-:Y:S04]  /*2030*/  STL [R1+0x30], R3 ;  /* 0x0000300301007387 */ /* 0x0003e80000100800 */
[----:B------:R-:W-:Y:S06]  /*2040*/  BAR.SYNC.DEFER_BLOCKING 0x0 ;  /* 0x0000000000007b1d */ /* 0x000fec0000010000 */
[----:B------:R-:W-:Y:S05]  /*2050*/  @!P0 BRA `(.L_x_418) ;  /* 0x0000017000008947 */ /* 0x000fea0003800000 */
[----:B--234-:R-:W-:Y:S01]  /*2060*/  LEA.HI.SX32 R8, R227, 0xfffffffe, 0x1a ;  /* 0xfffffffee3087811 */ /* 0x01cfe200078fd2ff */
[----:B------:R-:W-:-:S02]  /*2070*/  IMAD.MOV.U32 R6, RZ, RZ, 0x5 ;  /* 0x00000005ff067424 */ /* 0x000fc400078e00ff */
[C---:B------:R-:W-:Y:S01]  /*2080*/  IMAD.SHL.U32 R7, R159.reuse, 0x20, RZ ;  /* 0x000000209f077824 */ /* 0x040fe200078e00ff */
[----:B------:R-:W-:Y:S01]  /*2090*/  SHF.R.S32.HI R2, RZ, 0x1f, R8 ;  /* 0x0000001fff027819 */ /* 0x000fe20000011408 */
[----:B-1----:R-:W-:Y:S01]  /*20a0*/  IMAD R3, R202, R8, RZ ;  /* 0x00000008ca037224 */ /* 0x002fe200078e02ff */
[----:B------:R-:W-:Y:S01]  /*20b0*/  SHF.L.U64.HI R5, R159, R6, c[0x0][0x19c] ;  /* 0x000067009f057619 */ /* 0x000fe20000010206 */
        /* <DEDUP_REMOVED lines=17> */
.L_x_418:
[----:B-1234-:R-:W-:Y:S02]  /*21d0*/  FMNMX.FTZ R2, R99, R98, !PT ;  /* 0x0000006263027209 */ /* 0x01efe40007810000 */
[----:B------:R-:W-:-:S02]  /*21e0*/  FMNMX.FTZ R5, R114, R103, !PT ;  /* 0x0000006772057209 */ /* 0x000fc40007810000 */
[----:B------:R-:W-:Y:S02]  /*21f0*/  FMNMX.FTZ R2, R94, R2, !PT ;  /* 0x000000025e027209 */ /* 0x000fe40007810000 */
[----:B------:R-:W-:Y:S02]  /*2200*/  FMNMX.FTZ R5, R113, R5, !PT ;  /* 0x0000000571057209 */ /* 0x000fe40007810000 */
        /* <DEDUP_REMOVED lines=105> */
[----:B------:R-:W-:-:S05]  /*28a0*/  FSEL R0, R0, RZ, P1 ;  /* 0x000000ff00007208 */ /* 0x000fca0000800000 */
[--C-:B------:R-:W-:Y:S02]  /*28b0*/  FFMA.FTZ R4, R114, c[0x0][0x23c], -R0.reuse ;  /* 0x00008f0072047a23 */ /* 0x100fe40000010800 */
[--C-:B------:R-:W-:Y:S02]  /*28c0*/  FFMA.FTZ R9, R113, c[0x0][0x23c], -R0.reuse ;  /* 0x00008f0071097a23 */ /* 0x100fe40000010800 */
[----:B------:R2:W-:Y:S08]  /*28d0*/  MUFU.EX2 R237, R4 ;  /* 0x0000000400ed7308 */ /* 0x0005f00000000800 */
[----:B------:R-:W-:Y:S01]  /*28e0*/  MUFU.EX2 R238, R9 ;  /* 0x0000000900ee7308 */ /* 0x000fe20000000800 */
[----:B--2---:R-:W-:Y:S01]  /*28f0*/  FFMA.FTZ R4, R103, c[0x0][0x23c], -R0 ;  /* 0x00008f0067047a23 */ /* 0x004fe20000010800 */
[----:B-1----:R-:W-:-:S02]  /*2900*/  FMNMX.FTZ R103, R5, R6, !PT ;  /* 0x0000000605677209 */ /* 0x002fc40007810000 */
[----:B------:R-:W-:-:S04]  /*2910*/  F2FP.PACK_AB R6, R246, R245 ;  /* 0x000000f5f606723e */ /* 0x000fc800000000ff */
[----:B------:R1:W-:Y:S01]  /*2920*/  MUFU.EX2 R232, R4 ;  /* 0x0000000400e87308 */ /* 0x0003e20000000800 */
[C---:B------:R-:W-:Y:S01]  /*2930*/  FSETP.NEU.FTZ.AND P1, PT, R103.reuse, -INF , PT ;  /* 0xff8000006700780b */ /* 0x040fe20003f3d000 */
[----:B------:R-:W-:Y:S01]  /*2940*/  FMUL.FTZ R8, R103, c[0x0][0x23c] ;  /* 0x00008f0067087a20 */ /* 0x000fe20000410000 */
[----:B------:R-:W-:-:S04]  /*2950*/  F2FP.PACK_AB R5, R241, R243 ;  /* 0x000000f3f105723e */ /* 0x000fc800000000ff */
[----:B------:R-:W-:Y:S01]  /*2960*/  FSEL R13, R8, RZ, P1 ;  /* 0x000000ff080d7208 */ /* 0x000fe20000800000 */
[----:B------:R-:W-:-:S04]  /*2970*/  FFMA.FTZ R8, R112, c[0x0][0x23c], -R0 ;  /* 0x00008f0070087a23 */ /* 0x000fc80000010800 */
[----:B------:R2:W3:Y:S01]  /*2980*/  MUFU.EX2 R239, R8 ;  /* 0x0000000800ef7308 */ /* 0x0004e20000000800 */
[----:B-1----:R-:W-:-:S07]  /*2990*/  F2FP.PACK_AB R4, R244, R247 ;  /* 0x000000f7f404723e */ /* 0x002fce00000000ff */
[----:B------:R-:W-:Y:S01]  /*29a0*/  HMMA.16816.F32 R120, R4, R24, RZ ;  /* 0x000000180478723c */ /* 0x000fe200000018ff */
[----:B--2---:R-:W-:Y:S01]  /*29b0*/  FFMA.FTZ R8, R115, c[0x0][0x23c], -R13 ;  /* 0x00008f0073087a23 */ /* 0x004fe2000001080d */
[----:B---3--:R-:W-:-:S06]  /*29c0*/  F2FP.PACK_AB R10, R239, R238 ;  /* 0x000000eeef0a723e */ /* 0x008fcc00000000ff */
        /* <DEDUP_REMOVED lines=20> */
[----:B------:R-:W-:Y:S07]  /*2b10*/  HMMA.16816.F32 R64, R4, R38, RZ ;  /* 0x000000260440723c */ /* 0x000fee00000018ff */
[--C-:B------:R-:W-:Y:S01]  /*2b20*/  FFMA.FTZ R4, R107, c[0x0][0x23c], -R12.reuse ;  /* 0x00008f006b047a23 */ /* 0x100fe2000001080c */
[C---:B------:R-:W-:Y:S03]  /*2b30*/  HMMA.16816.F32 R68, R8.reuse, R24, RZ ;  /* 0x000000180844723c */ /* 0x040fe600000018ff */
[----:B------:R1:W-:Y:S05]  /*2b40*/  MUFU.EX2 R230, R4 ;  /* 0x0000000400e67308 */ /* 0x0003ea0000000800 */
        /* <DEDUP_REMOVED lines=11> */
[----:B------:R2:W-:Y:S06]  /*2c00*/  MUFU.EX2 R234, R4 ;  /* 0x0000000400ea7308 */ /* 0x0005ec0000000800 */
[C---:B------:R-:W-:Y:S08]  /*2c10*/  HMMA.16816.F32 R52, R8.reuse, R28, RZ ;  /* 0x0000001c0834723c */ /* 0x040ff000000018ff */
[----:B------:R-:W-:Y:S01]  /*2c20*/  HMMA.16816.F32 R140, R8, R30, RZ ;  /* 0x0000001e088c723c */ /* 0x000fe200000018ff */
[----:B------:R-:W3:Y:S01]  /*2c30*/  LDSM.16.MT88.4 R28, [R221+0xa400] ;  /* 0x00a40000dd1c783b */ /* 0x000ee20000004200 */
[----:B--2---:R-:W-:-:S04]  /*2c40*/  FFMA.FTZ R4, R100, c[0x0][0x23c], -R12 ;  /* 0x00008f0064047a23 */ /* 0x004fc8000001080c */
[----:B------:R2:W4:Y:S02]  /*2c50*/  MUFU.EX2 R233, R4 ;  /* 0x0000000400e97308 */ /* 0x0005240000000800 */
[C---:B------:R-:W-:Y:S08]  /*2c60*/  HMMA.16816.F32 R144, R8.reuse, R34, RZ ;  /* 0x000000220890723c */ /* 0x040ff000000018ff */
[----:B------:R-:W-:Y:S01]  /*2c70*/  HMMA.16816.F32 R44, R8, R36, RZ ;  /* 0x00000024082c723c */ /* 0x000fe200000018ff */
[----:B--2---:R-:W-:-:S07]  /*2c80*/  FFMA.FTZ R4, R137, c[0x0][0x23c], -R2 ;  /* 0x00008f0089047a23 */ /* 0x004fce0000010802 */
[----:B------:R-:W-:Y:S01]  /*2c90*/  HMMA.16816.F32 R148, R8, R38, RZ ;  /* 0x000000260894723c */ /* 0x000fe200000018ff */
[----:B----4-:R-:W-:Y:S01]  /*2ca0*/  F2FP.PACK_AB R6, R233, R234 ;  /* 0x000000eae906723e */ /* 0x010fe200000000ff */
[----:B------:R-:W-:Y:S01]  /*2cb0*/  LDSM.16.MT88.4 R36, [R221+0xb800] ;  /* 0x00b80000dd24783b */ /* 0x000fe20000004200 */
[----:B------:R2:W-:Y:S02]  /*2cc0*/  MUFU.EX2 R216, R4 ;  /* 0x0000000400d87308 */ /* 0x0005e40000000800 */
[----:B--2---:R-:W-:-:S06]  /*2cd0*/  FFMA.FTZ R4, R136, c[0x0][0x23c], -R2 ;  /* 0x00008f0088047a23 */ /* 0x004fcc0000010802 */
[----:B------:R2:W4:Y:S02]  /*2ce0*/  MUFU.EX2 R219, R4 ;  /* 0x0000000400db7308 */ /* 0x0005240000000800 */
[----:B--2---:R-:W-:Y:S01]  /*2cf0*/  FFMA.FTZ R4, R48, c[0x0][0x23c], -R2 ;  /* 0x00008f0030047a23 */ /* 0x004fe20000010802 */
[----:B----4-:R-:W-:Y:S01]  /*2d00*/  F2FP.PACK_AB R5, R219, R216 ;  /* 0x000000d8db05723e */ /* 0x010fe200000000ff */
[----:B------:R-:W-:Y:S01]  /*2d10*/  HMMA.16816.F32 R48, R8, R32, RZ ;  /* 0x000000200830723c */ /* 0x000fe200000018ff */
[----:B------:R-:W2:Y:S03]  /*2d20*/  LDSM.16.MT88.4 R32, [R220+0xb400] ;  /* 0x00b40000dc20783b */ /* 0x000ea60000004200 */
[----:B------:R4:W-:Y:S03]  /*2d30*/  MUFU.EX2 R218, R4 ;  /* 0x0000000400da7308 */ /* 0x0009e60000000800 */
[----:B------:R-:W-:-:S02]  /*2d40*/  FFMA.FTZ R8, R138, c[0x0][0x23c], -R0 ;  /* 0x00008f008a087a23 */ /* 0x000fc40000010800 */
[----:B------:R-:W-:-:S03]  /*2d50*/  FADD.FTZ R9, R243, R241 ;  /* 0x000000f1f3097221 */ /* 0x000fc60000010000 */
[----:B------:R5:W-:Y:S01]  /*2d60*/  MUFU.EX2 R213, R8 ;  /* 0x0000000800d57308 */ /* 0x000be20000000800 */
[----:B------:R-:W-:Y:S02]  /*2d70*/  FADD.FTZ R9, R240, R9 ;  /* 0x00000009f0097221 */ /* 0x000fe40000010000 */
[----:B----4-:R-:W-:-:S05]  /*2d80*/  FFMA.FTZ R4, R105, c[0x0][0x23c], -R2 ;  /* 0x00008f0069047a23 */ /* 0x010fca0000010802 */
[----:B------:R4:W1:Y:S01]  /*2d90*/  MUFU.EX2 R217, R4 ;  /* 0x0000000400d97308 */ /* 0x0008620000000800 */
[----:B-----5:R-:W-:-:S07]  /*2da0*/  FFMA.FTZ R8, R139, c[0x0][0x23c], -R0 ;  /* 0x00008f008b087a23 */ /* 0x020fce0000010800 */
[----:B------:R5:W-:Y:S01]  /*2db0*/  MUFU.EX2 R212, R8 ;  /* 0x0000000800d47308 */ /* 0x000be20000000800 */
[----:B----4-:R-:W-:Y:S01]  /*2dc0*/  FFMA.FTZ R4, R154, c[0x0][0x23c], -R0 ;  /* 0x00008f009a047a23 */ /* 0x010fe20000010800 */
[----:B-1----:R-:W-:-:S06]  /*2dd0*/  F2FP.PACK_AB R7, R217, R218 ;  /* 0x000000dad907723e */ /* 0x002fcc00000000ff */
[----:B------:R1:W-:Y:S01]  /*2de0*/  MUFU.EX2 R215, R4 ;  /* 0x0000000400d77308 */ /* 0x0003e20000000800 */
[----:B-----5:R-:W-:-:S07]  /*2df0*/  FFMA.FTZ R8, R156, c[0x0][0x23c], -R13 ;  /* 0x00008f009c087a23 */ /* 0x020fce000001080d */
[----:B------:R4:W-:Y:S01]  /*2e00*/  MUFU.EX2 R210, R8 ;  /* 0x0000000800d27308 */ /* 0x0009e20000000800 */
[----:B-1----:R-:W-:-:S07]  /*2e10*/  FFMA.FTZ R4, R155, c[0x0][0x23c], -R0 ;  /* 0x00008f009b047a23 */ /* 0x002fce0000010800 */
[----:B------:R1:W5:Y:S01]  /*2e20*/  MUFU.EX2 R214, R4 ;  /* 0x0000000400d67308 */ /* 0x0003620000000800 */
[----:B----4-:R-:W-:-:S07]  /*2e30*/  FFMA.FTZ R8, R174, c[0x0][0x23c], -R13 ;  /* 0x00008f00ae087a23 */ /* 0x010fce000001080d */
[----:B------:R4:W2:Y:S01]  /*2e40*/  MUFU.EX2 R211, R8 ;  /* 0x0000000800d37308 */ /* 0x0008a20000000800 */
[----:B-1----:R-:W-:-:S07]  /*2e50*/  F2FP.PACK_AB R4, R235, R230 ;  /* 0x000000e6eb04723e */ /* 0x002fce00000000ff */
[----:B------:R-:W-:Y:S01]  /*2e60*/  HMMA.16816.F32 R160, R4, R20, R116 ;  /* 0x0000001404a0723c */ /* 0x000fe20000001874 */
[----:B----4-:R-:W-:-:S04]  /*2e70*/  FFMA.FTZ R8, R153, c[0x0][0x23c], -R13 ;  /* 0x00008f0099087a23 */ /* 0x010fc8000001080d */
[----:B------:R1:W-:Y:S03]  /*2e80*/  MUFU.EX2 R209, R8 ;  /* 0x0000000800d17308 */ /* 0x0003e60000000800 */
[C---:B---3--:R-:W-:Y:S08]  /*2e90*/  HMMA.16816.F32 R116, R4.reuse, R28, R108 ;  /* 0x0000001c0474723c */ /* 0x048ff0000000186c */
[----:B------:R-:W-:Y:S01]  /*2ea0*/  HMMA.16816.F32 R164, R4, R24, R120 ;  /* 0x0000001804a4723c */ /* 0x000fe20000001878 */
[----:B-1----:R-:W-:-:S07]  /*2eb0*/  FFMA.FTZ R8, R152, c[0x0][0x23c], -R13 ;  /* 0x00008f0098087a23 */ /* 0x002fce000001080d */
[C---:B--2---:R-:W-:Y:S01]  /*2ec0*/  HMMA.16816.F32 R108, R4.reuse, R32, R96 ;  /* 0x00000020046c723c */ /* 0x044fe20000001860 */
        /* <DEDUP_REMOVED lines=9> */
[----:B------:R1:W3:Y:S07]  /*2f60*/  MUFU.EX2 R206, R8 ;  /* 0x0000000800ce7308 */ /* 0x0002ee0000000800 */
[C---:B------:R-:W-:Y:S08]  /*2f70*/  HMMA.16816.F32 R92, R4.reuse, R30, R76 ;  /* 0x0000001e045c723c */ /* 0x040ff0000000184c */
[----:B------:R-:W-:Y:S01]  /*2f80*/  HMMA.16816.F32 R88, R4, R34, R72 ;  /* 0x000000220458723c */ /* 0x000fe20000001848 */
[----:B-1----:R-:W-:-:S04]  /*2f90*/  FFMA.FTZ R8, R168, c[0x0][0x23c], -R12 ;  /* 0x00008f00a8087a23 */ /* 0x002fc8000001080c */
[----:B------:R1:W-:Y:S03]  /*2fa0*/  MUFU.EX2 R205, R8 ;  /* 0x0000000800cd7308 */ /* 0x0003e60000000800 */
[----:B------:R-:W-:Y:S07]  /*2fb0*/  HMMA.16816.F32 R84, R4, R42, R64 ;  /* 0x0000002a0454723c */ /* 0x000fee0000001840 */
[----:B-----5:R-:W-:-:S02]  /*2fc0*/  F2FP.PACK_AB R4, R214, R215 ;  /* 0x000000d7d604723e */ /* 0x020fc400000000ff */
[----:B------:R-:W-:Y:S02]  /*2fd0*/  F2FP.PACK_AB R5, R211, R210 ;  /* 0x000000d2d305723e */ /* 0x000fe400000000ff */
[----:B------:R-:W-:Y:S02]  /*2fe0*/  F2FP.PACK_AB R6, R212, R213 ;  /* 0x000000d5d406723e */ /* 0x000fe400000000ff */
[----:B--2---:R-:W-:Y:S01]  /*2ff0*/  F2FP.PACK_AB R7, R208, R209 ;  /* 0x000000d1d007723e */ /* 0x004fe200000000ff */
[----:B-1----:R-:W-:-:S04]  /*3000*/  FFMA.FTZ R8, R169, c[0x0][0x23c], -R12 ;  /* 0x00008f00a9087a23 */ /* 0x002fc8000001080c */
[----:B------:R1:W-:Y:S02]  /*3010*/  MUFU.EX2 R204, R8 ;  /* 0x0000000800cc7308 */ /* 0x0003e40000000800 */
[C---:B------:R-:W-:Y:S08]  /*3020*/  HMMA.16816.F32 R64, R4.reuse, R32, R48 ;  /* 0x000000200440723c */ /* 0x040ff00000001830 */
[----:B------:R-:W-:Y:S01]  /*3030*/  HMMA.16816.F32 R80, R4, R24, R68 ;  /* 0x000000180450723c */ /* 0x000fe20000001844 */
[----:B-1----:R-:W-:-:S07]  /*3040*/  FFMA.FTZ R8, R177, c[0x0][0x23c], -R2 ;  /* 0x00008f00b1087a23 */ /* 0x002fce0000010802 */
[C---:B------:R-:W-:Y:S01]  /*3050*/  HMMA.16816.F32 R76, R4.reuse, R20, R60 ;  /* 0x00000014044c723c */ /* 0x040fe2000000183c */
[----:B------:R1:W-:Y:S07]  /*3060*/  MUFU.EX2 R203, R8 ;  /* 0x0000000800cb7308 */ /* 0x0003ee0000000800 */
[C---:B------:R-:W-:Y:S08]  /*3070*/  HMMA.16816.F32 R72, R4.reuse, R16, R56 ;  /* 0x000000100448723c */ /* 0x040ff00000001838 */
[----:B------:R-:W-:Y:S01]  /*3080*/  HMMA.16816.F32 R48, R4, R18, R124 ;  /* 0x000000120430723c */ /* 0x000fe2000000187c */
[----:B------:R-:W2:Y:S01]  /*3090*/  LDSM.16.MT88.4 R16, [R221+0x9800] ;  /* 0x00980000dd10783b */ /* 0x000ea20000004200 */
[----:B-1----:R-:W-:-:S03]  /*30a0*/  FFMA.FTZ R8, R176, c[0x0][0x23c], -R2 ;  /* 0x00008f00b0087a23 */ /* 0x002fc60000010802 */
[----:B------:R-:W-:Y:S01]  /*30b0*/  LDSM.16.MT88.4 R124, [R220+0x9c00] ;  /* 0x009c0000dc7c783b */ /* 0x000fe20000004200 */
[----:B------:R1:W4:Y:S02]  /*30c0*/  MUFU.EX2 R202, R8 ;  /* 0x0000000800ca7308 */ /* 0x0003240000000800 */
[C---:B------:R-:W-:Y:S08]  /*30d0*/  HMMA.16816.F32 R68, R4.reuse, R28, R52 ;  /* 0x0000001c0444723c */ /* 0x040ff00000001834 */
[----:B------:R-:W-:Y:S01]  /*30e0*/  HMMA.16816.F32 R172, R4, R40, R44 ;  /* 0x0000002804ac723c */ /* 0x000fe2000000182c */
[----:B-1----:R-:W-:-:S07]  /*30f0*/  FFMA.FTZ R8, R171, c[0x0][0x23c], -R2 ;  /* 0x00008f00ab087a23 */ /* 0x002fce0000010802 */
[C---:B------:R-:W-:Y:S01]  /*3100*/  HMMA.16816.F32 R60, R4.reuse, R26, R132 ;  /* 0x0000001a043c723c */ /* 0x040fe20000001884 */
[----:B------:R-:W1:Y:S01]  /*3110*/  LDSM.16.MT88.4 R24, [R220+0x9800] ;  /* 0x00980000dc18783b */ /* 0x000e620000004200 */
[----:B------:R5:W-:Y:S06]  /*3120*/  MUFU.EX2 R200, R8 ;  /* 0x0000000800c87308 */ /* 0x000bec0000000800 */
[C---:B------:R-:W-:Y:S01]  /*3130*/  HMMA.16816.F32 R52, R4.reuse, R22, R128 ;  /* 0x000000160434723c */ /* 0x040fe20000001880 */
[----:B------:R-:W1:Y:S07]  /*3140*/  LDSM.16.MT88.4 R20, [R220+0xa800] ;  /* 0x00a80000dc14783b */ /* 0x000e6e0000004200 */
[----:B------:R-:W-:Y:S01]  /*3150*/  HMMA.16816.F32 R44, R4, R30, R140 ;  /* 0x0000001e042c723c */ /* 0x000fe2000000188c */
[----:B------:R-:W1:Y:S01]  /*3160*/  LDSM.16.MT88.4 R28, [R221+0xa800] ;  /* 0x00a80000dd1c783b */ /* 0x000e620000004200 */
[----:B-----5:R-:W-:-:S03]  /*3170*/  FFMA.FTZ R8, R170, c[0x0][0x23c], -R2 ;  /* 0x00008f00aa087a23 */ /* 0x020fc60000010802 */
[----:B------:R-:W-:Y:S01]  /*3180*/  LDSM.16.MT88.4 R140, [R221+0x9c00] ;  /* 0x009c0000dd8c783b */ /* 0x000fe20000004200 */
[----:B------:R5:W2:Y:S02]  /*3190*/  MUFU.EX2 R201, R8 ;  /* 0x0000000800c97308 */ /* 0x000aa40000000800 */
[C---:B------:R-:W-:Y:S01]  /*31a0*/  HMMA.16816.F32 R56, R4.reuse, R34, R144 ;  /* 0x000000220438723c */ /* 0x040fe20000001890 */
[----:B------:R-:W1:Y:S07]  /*31b0*/  LDSM.16.MT88.4 R32, [R220+0xb800] ;  /* 0x00b80000dc20783b */ /* 0x000e6e0000004200 */
[----:B------:R-:W-:Y:S01]  /*31c0*/  HMMA.16816.F32 R40, R4, R42, R148 ;  /* 0x0000002a0428723c */ /* 0x000fe20000001894 */
[----:B-----5:R-:W-:-:S06]  /*31d0*/  FFMA.FTZ R8, R190, c[0x0][0x23c], -R0 ;  /* 0x00008f00be087a23 */ /* 0x020fcc0000010800 */
[----:B---3--:R-:W-:Y:S02]  /*31e0*/  F2FP.PACK_AB R4, R206, R207 ;  /* 0x000000cfce04723e */ /* 0x008fe400000000ff */
[----:B----4-:R-:W-:Y:S01]  /*31f0*/  F2FP.PACK_AB R5, R202, R203 ;  /* 0x000000cbca05723e */ /* 0x010fe200000000ff */
[----:B------:R3:W-:Y:S01]  /*3200*/  MUFU.EX2 R190, R8 ;  /* 0x0000000800be7308 */ /* 0x0007e20000000800 */
[----:B------:R-:W-:Y:S02]  /*3210*/  F2FP.PACK_AB R6, R204, R205 ;  /* 0x000000cdcc06723e */ /* 0x000fe400000000ff */
[----:B--2---:R-:W-:-:S07]  /*3220*/  F2FP.PACK_AB R7, R201, R200 ;  /* 0x000000c8c907723e */ /* 0x004fce00000000ff */
[----:B------:R-:W-:Y:S01]  /*3230*/  HMMA.16816.F32 R132, R4, R16, R160 ;  /* 0x000000100484723c */ /* 0x000fe200000018a0 */
[----:B---3--:R-:W-:-:S07]  /*3240*/  FFMA.FTZ R8, R191, c[0x0][0x23c], -R0 ;  /* 0x00008f00bf087a23 */ /* 0x008fce0000010800 */
[C---:B-1----:R-:W-:Y:S01]  /*3250*/  HMMA.16816.F32 R112, R4.reuse, R24, R164 ;  /* 0x000000180470723c */ /* 0x042fe200000018a4 */
[----:B------:R1:W2:Y:S07]  /*3260*/  MUFU.EX2 R177, R8 ;  /* 0x0000000800b17308 */ /* 0x0002ae0000000800 */
[C---:B------:R-:W-:Y:S08]  /*3270*/  HMMA.16816.F32 R160, R4.reuse, R36, R96 ;  /* 0x0000002404a0723c */ /* 0x040ff00000001860 */
[----:B------:R-:W-:Y:S01]  /*3280*/  HMMA.16816.F32 R148, R4, R20, R156 ;  /* 0x000000140494723c */ /* 0x000fe2000000189c */
[----:B------:R-:W-:Y:S01]  /*3290*/  LDSM.16.MT88.4 R156, [R220+0xac00] ;  /* 0x00ac0000dc9c783b */ /* 0x000fe20000004200 */
[----:B-1----:R-:W-:-:S04]  /*32a0*/  FFMA.FTZ R8, R185, c[0x0][0x23c], -R0 ;  /* 0x00008f00b9087a23 */ /* 0x002fc80000010800 */
[----:B------:R1:W-:Y:S02]  /*32b0*/  MUFU.EX2 R176, R8 ;  /* 0x0000000800b07308 */ /* 0x0003e40000000800 */
        /* <DEDUP_REMOVED lines=13> */
[----:B------:R1:W4:Y:S06]  /*3390*/  MUFU.EX2 R105, R8 ;  /* 0x0000000800697308 */ /* 0x00032c0000000800 */
[----:B--2---:R-:W-:Y:S02]  /*33a0*/  F2FP.PACK_AB R4, R177, R190 ;  /* 0x000000beb104723e */ /* 0x004fe400000000ff */
[----:B---3--:R-:W-:Y:S01]  /*33b0*/  F2FP.PACK_AB R6, R107, R176 ;  /* 0x000000b06b06723e */ /* 0x008fe200000000ff */
[----:B-1----:R-:W-:Y:S01]  /*33c0*/  FFMA.FTZ R8, R186, c[0x0][0x23c], -R13 ;  /* 0x00008f00ba087a23 */ /* 0x002fe2000001080d */
[----:B----4-:R-:W-:-:S03]  /*33d0*/  F2FP.PACK_AB R5, R105, R106 ;  /* 0x0000006a6905723e */ /* 0x010fc600000000ff */
[----:B------:R1:W-:Y:S02]  /*33e0*/  MUFU.EX2 R101, R8 ;  /* 0x0000000800657308 */ /* 0x0003e40000000800 */
[----:B-1----:R-:W-:-:S06]  /*33f0*/  FFMA.FTZ R8, R183, c[0x0][0x23c], -R13 ;  /* 0x00008f00b7087a23 */ /* 0x002fcc000001080d */
[----:B------:R-:W1:Y:S02]  /*3400*/  MUFU.EX2 R100, R8 ;  /* 0x0000000800647308 */ /* 0x000e640000000800 */
[----:B-1----:R-:W-:Y:S01]  /*3410*/  F2FP.PACK_AB R7, R100, R101 ;  /* 0x000000656407723e */ /* 0x002fe200000000ff */
[----:B------:R-:W-:-:S06]  /*3420*/  FFMA.FTZ R8, R179, c[0x0][0x23c], -R12 ;  /* 0x00008f00b3087a23 */ /* 0x000fcc000001080c */
[C---:B------:R-:W-:Y:S01]  /*3430*/  HMMA.16816.F32 R60, R4.reuse, R26, R60 ;  /* 0x0000001a043c723c */ /* 0x040fe2000000183c */
[----:B------:R1:W-:Y:S07]  /*3440*/  MUFU.EX2 R26, R8 ;  /* 0x00000008001a7308 */ /* 0x0003ee0000000800 */
[C---:B------:R-:W-:Y:S01]  /*3450*/  HMMA.16816.F32 R116, R4.reuse, R24, R80 ;  /* 0x000000180474723c */ /* 0x040fe20000001850 */
[----:B------:R-:W2:Y:S07]  /*3460*/  LDSM.16.MT88.4 R80, [R220+0xbc00] ;  /* 0x00bc0000dc50783b */ /* 0x000eae0000004200 */
        /* <DEDUP_REMOVED lines=18> */
[----:B------:R1:W-:Y:S01]  /*3590*/  MUFU.EX2 R22, R8 ;  /* 0x0000000800167308 */ /* 0x0003e20000000800 */
[----:B------:R-:W3:Y:S06]  /*35a0*/  LDSM.16.MT88.4 R172, [R221+0xac00] ;  /* 0x00ac0000ddac783b */ /* 0x000eec0000004200 */
[----:B------:R-:W-:Y:S01]  /*35b0*/  HMMA.16816.F32 R40, R4, R38, R40 ;  /* 0x000000260428723c */ /* 0x000fe20000001828 */
[----:B------:R-:W4:Y:S01]  /*35c0*/  LDSM.16.MT88.4 R4, [R221+0xbc00] ;  /* 0x00bc0000dd04783b */ /* 0x000f220000004200 */
[----:B-1----:R-:W-:-:S04]  /*35d0*/  FFMA.FTZ R8, R187, c[0x0][0x23c], -R2 ;  /* 0x00008f00bb087a23 */ /* 0x002fc80000010802 */
[----:B------:R1:W5:Y:S02]  /*35e0*/  MUFU.EX2 R21, R8 ;  /* 0x0000000800157308 */ /* 0x0003640000000800 */
[--C-:B-1----:R-:W-:Y:S01]  /*35f0*/  FFMA.FTZ R8, R178, c[0x0][0x23c], -R2.reuse ;  /* 0x00008f00b2087a23 */ /* 0x102fe20000010802 */
[----:B-----5:R-:W-:Y:S01]  /*3600*/  F2FP.PACK_AB R93, R21, R22 ;  /* 0x00000016155d723e */ /* 0x020fe200000000ff */
[----:B------:R-:W-:-:S04]  /*3610*/  FFMA.FTZ R2, R181, c[0x0][0x23c], -R2 ;  /* 0x00008f00b5027a23 */ /* 0x000fc80000010802 */
[----:B------:R1:W-:Y:S08]  /*3620*/  MUFU.EX2 R19, R8 ;  /* 0x0000000800137308 */ /* 0x0003f00000000800 */
[----:B------:R5:W2:Y:S01]  /*3630*/  MUFU.EX2 R20, R2 ;  /* 0x0000000200147308 */ /* 0x000aa20000000800 */
[----:B-1----:R-:W-:-:S04]  /*3640*/  FADD.FTZ R8, R247, R244 ;  /* 0x000000f4f7087221 */ /* 0x002fc80000010000 */
[----:B------:R-:W-:Y:S02]  /*3650*/  FADD.FTZ R8, R245, R8 ;  /* 0x00000008f5087221 */ /* 0x000fe40000010000 */
[----:B-----5:R-:W-:Y:S01]  /*3660*/  FFMA.FTZ R2, R197, c[0x0][0x23c], -R0 ;  /* 0x00008f00c5027a23 */ /* 0x020fe20000010800 */
[----:B--2---:R-:W-:-:S03]  /*3670*/  F2FP.PACK_AB R95, R20, R19 ;  /* 0x00000013145f723e */ /* 0x004fc600000000ff */
[----:B------:R1:W-:Y:S04]  /*3680*/  MUFU.EX2 R18, R2 ;  /* 0x0000000200127308 */ /* 0x0003e80000000800 */
        /* <DEDUP_REMOVED lines=15> */
[C---:B---3--:R-:W-:Y:S01]  /*3780*/  HMMA.16816.F32 R164, R92.reuse, R172, R164 ;  /* 0x000000ac5ca4723c */ /* 0x048fe200000018a4 */
[----:B-----5:R-:W-:Y:S02]  /*3790*/  FFMA.FTZ R0, R199, c[0x0][0x23c], -R13 ;  /* 0x00008f00c7007a23 */ /* 0x020fe4000001080d */
[----:B------:R-:W-:Y:S02]  /*37a0*/  FADD.FTZ R2, R236, R2 ;  /* 0x00000002ec027221 */ /* 0x000fe40000010000 */
[----:B------:R1:W-:Y:S03]  /*37b0*/  MUFU.EX2 R14, R0 ;  /* 0x00000000000e7308 */ /* 0x0003e60000000800 */
[----:B------:R-:W-:Y:S01]  /*37c0*/  HMMA.16816.F32 R168, R92, R174, R168 ;  /* 0x000000ae5ca8723c */ /* 0x000fe200000018a8 */
[----:B------:R-:W-:-:S04]  /*37d0*/  FADD.FTZ R2, R210, R2 ;  /* 0x00000002d2027221 */ /* 0x000fc80000010000 */
[----:B------:R-:W-:-:S03]  /*37e0*/  FADD.FTZ R2, R211, R2 ;  /* 0x00000002d3027221 */ /* 0x000fc60000010000 */
[----:B------:R-:W-:Y:S01]  /*37f0*/  HMMA.16816.F32 R72, R92, R80, R108 ;  /* 0x000000505c48723c */ /* 0x000fe2000000186c */
[----:B-1----:R-:W-:-:S07]  /*3800*/  FFMA.FTZ R0, R198, c[0x0][0x23c], -R13 ;  /* 0x00008f00c6007a23 */ /* 0x002fce000001080d */
[C---:B----4-:R-:W-:Y:S01]  /*3810*/  HMMA.16816.F32 R88, R92.reuse, R4, R160 ;  /* 0x000000045c58723c */ /* 0x050fe200000018a0 */
[----:B------:R1:W3:Y:S07]  /*3820*/  MUFU.EX2 R12, R0 ;  /* 0x00000000000c7308 */ /* 0x0002ee0000000800 */
[----:B------:R-:W-:Y:S07]  /*3830*/  HMMA.16816.F32 R92, R92, R6, R96 ;  /* 0x000000065c5c723c */ /* 0x000fee0000001860 */
[----:B--2---:R-:W-:-:S02]  /*3840*/  F2FP.PACK_AB R96, R17, R18 ;  /* 0x000000121160723e */ /* 0x004fc400000000ff */
[----:B------:R-:W-:Y:S01]  /*3850*/  F2FP.PACK_AB R98, R15, R16 ;  /* 0x000000100f62723e */ /* 0x000fe200000000ff */
[----:B-1----:R-:W-:Y:S01]  /*3860*/  FFMA.FTZ R0, R193, c[0x0][0x23c], -R13 ;  /* 0x00008f00c1007a23 */ /* 0x002fe2000001080d */
[----:B---3--:R-:W-:-:S03]  /*3870*/  F2FP.PACK_AB R97, R12, R14 ;  /* 0x0000000e0c61723e */ /* 0x008fc600000000ff */
        /* <DEDUP_REMOVED lines=65> */
[----:B------:R-:W-:Y:S01]  /*3c90*/  FADD.FTZ R0, R20, R0 ;  /* 0x0000000014007221 */ /* 0x000fe20000010000 */
[----:B------:R1:W-:Y:S01]  /*3ca0*/  STL [R1], R5 ;  /* 0x0000000501007387 */ /* 0x0003e20000100800 */
[----:B------:R-:W-:-:S03]  /*3cb0*/  FADD.FTZ R2, R23, R2 ;  /* 0x0000000217027221 */ /* 0x000fc60000010000 */
[----:B------:R1:W-:Y:S04]  /*3cc0*/  STL [R1+0x4], R4 ;  /* 0x0000040401007387 */ /* 0x0003e80000100800 */
[----:B------:R1:W-:Y:S04]  /*3cd0*/  STL [R1+0xc], R0 ;  /* 0x00000c0001007387 */ /* 0x0003e80000100800 */
[----:B------:R1:W-:Y:S01]  /*3ce0*/  STL [R1+0x8], R2 ;  /* 0x0000080201007387 */ /* 0x0003e20000100800 */
[----:B------:R-:W-:Y:S05]  /*3cf0*/  @!P0 BRA `(.L_x_419) ;  /* 0x000039e000008947 */ /* 0x000fea0003800000 */
[----:B------:R-:W-:Y:S01]  /*3d00*/  LEA.HI.SX32 R227, R227, 0xfffffffe, 0x1a ;  /* 0xfffffffee3e37811 */ /* 0x000fe200078fd2ff */
[----:B------:R-:W-:Y:S01]  /*3d10*/  IMAD.MOV.U32 R105, RZ, RZ, R103 ;  /* 0x000000ffff697224 */ /* 0x000fe200078e0067 */
[----:B------:R-:W-:Y:S01]  /*3d20*/  MOV R107, R3 ;  /* 0x00000003006b7202 */ /* 0x000fe20000000f00 */
[----:B------:R-:W-:Y:S01]  /*3d30*/  IMAD.MOV.U32 R100, RZ, RZ, R104 ;  /* 0x000000ffff647224 */ /* 0x000fe200078e0068 */
[----:B------:R-:W-:Y:S01]  /*3d40*/  MOV R106, R102 ;  /* 0x00000066006a7202 */ /* 0x000fe20000000f00 */
[----:B------:R-:W-:Y:S05]  /*3d50*/  BRA `(.L_x_420) ;  /* 0x000001e000007947 */ /* 0x000fea0003800000 */
.L_x_422:
        /* <DEDUP_REMOVED lines=30> */
.L_x_420:
[----:B------:R-:W2:Y:S01]  /*3f40*/  LDL.64 R6, [R1+0x20] ;  /* 0x0000200001067983 */ /* 0x000ea20000100a00 */
[----:B-1----:R-:W-:Y:S01]  /*3f50*/  SHF.R.S32.HI R0, RZ, 0x1f, R227 ;  /* 0x0000001fff007819 */ /* 0x002fe200000114e3 */
[----:B------:R-:W-:Y:S04]  /*3f60*/  DEPBAR.LE SB0, 0x0 ;  /* 0x000080000000791a */ /* 0x000fe80000000000 */
[----:B------:R-:W3:Y:S01]  /*3f70*/  LDL R9, [R1+0x10] ;  /* 0x0000100001097983 */ /* 0x000ee20000100800 */
[----:B------:R-:W-:Y:S01]  /*3f80*/  IMAD R0, R0, c[0x0][0x1a0], RZ ;  /* 0x0000680000007a24 */ /* 0x000fe200078e02ff */
[----:B------:R-:W-:Y:S01]  /*3f90*/  MOV R8, c[0x0][0x1a0] ;  /* 0x0000680000087a02 */ /* 0x000fe20000000f00 */
[C---:B------:R-:W-:Y:S01]  /*3fa0*/  IMAD.WIDE.U32 R4, R227.reuse, c[0x0][0x1a0], RZ ;  /* 0x00006800e3047a25 */ /* 0x040fe200078e00ff */
[----:B------:R-:W-:Y:S02]  /*3fb0*/  BAR.SYNC.DEFER_BLOCKING 0x0 ;  /* 0x0000000000007b1d */ /* 0x000fe40000010000 */
[----:B------:R-:W-:Y:S01]  /*3fc0*/  SHF.L.U32 R8, R8, 0x6, RZ ;  /* 0x0000000608087819 */ /* 0x000fe200000006ff */
[----:B------:R-:W-:Y:S05]  /*3fd0*/  IMAD R2, R227, c[0x0][0x1a4], R0 ;  /* 0x00006900e3027a24 */ /* 0x000fea00078e0200 */
[----:B------:R-:W-:Y:S02]  /*3fe0*/  IADD3 R5, R5, R2, RZ ;  /* 0x0000000205057210 */ /* 0x000fe40007ffe0ff */
[----:B--2---:R-:W-:Y:S02]  /*3ff0*/  LEA R0, P0, R4, R6, 0x6 ;  /* 0x0000000604007211 */ /* 0x004fe400078030ff */
[----:B------:R-:W-:Y:S02]  /*4000*/  MOV R7, 0x6 ;  /* 0x0000000600077802 */ /* 0x000fe40000000f00 */
[----:B------:R-:W-:Y:S02]  /*4010*/  LEA R2, P1, R0, c[0x0][0x170], 0x1 ;  /* 0x00005c0000027a11 */ /* 0x000fe400078208ff */
[----:B---3--:R-:W-:Y:S02]  /*4020*/  LEA.HI.X R5, R4, R9, R5, 0x6, P0 ;  /* 0x0000000904057211 */ /* 0x008fe400000f3405 */
[----:B------:R-:W-:Y:S02]  /*4030*/  MOV R6, c[0x0][0x1a0] ;  /* 0x0000680000067a02 */ /* 0x000fe40000000f00 */
[----:B------:R-:W-:Y:S02]  /*4040*/  LEA.HI.X R3, R0, c[0x0][0x174], R5, 0x1, P1 ;  /* 0x00005d0000037a11 */ /* 0x000fe400008f0c05 */
[----:B------:R-:W-:Y:S02]  /*4050*/  IADD3 R4, P0, R8, R2, RZ ;  /* 0x0000000208047210 */ /* 0x000fe40007f1e0ff */
[----:B------:R-:W-:Y:S01]  /*4060*/  SHF.L.U64.HI R6, R6, R7, c[0x0][0x1a4] ;  /* 0x0000690006067619 */ /* 0x000fe20000010207 */
[----:B------:R-:W-:Y:S01]  /*4070*/  @!PT LDS RZ, [RZ] ;  /* 0x00000000fffff984 */ /* 0x000fe20000000800 */
[----:B------:R-:W-:Y:S01]  /*4080*/  @!PT LDS RZ, [RZ] ;  /* 0x00000000fffff984 */ /* 0x000fe20000000800 */
[----:B------:R-:W-:Y:S01]  /*4090*/  @!PT LDS RZ, [RZ] ;  /* 0x00000000fffff984 */ /* 0x000fe20000000800 */
[----:B------:R1:W-:Y:S03]  /*40a0*/  LDGSTS.E.BYPASS.LTC128B.128 [R226+0x9000], [R2.64] ;  /* 0x0900000002e27fae */ /* 0x0003e6000b901d48 */
[----:B------:R-:W-:Y:S02]  /*40b0*/  IADD3.X R5, R6, R3, RZ, P0, !PT ;  /* 0x0000000306057210 */ /* 0x000fe400007fe4ff */
[----:B------:R-:W-:Y:S03]  /*40c0*/  ISETP.GT.AND P0, PT, R227, RZ, PT ;  /* 0x000000ffe300720c */ /* 0x000fe60003f04270 */
[----:B------:R1:W-:Y:S08]  /*40d0*/  LDGSTS.E.BYPASS.LTC128B.128 [R226+0xa000], [R2.64+0x40] ;  /* 0x0a00004002e27fae */ /* 0x0003f0000b901d48 */
[----:B------:R1:W-:Y:S08]  /*40e0*/  LDGSTS.E.BYPASS.LTC128B.128 [R226+0xb000], [R2.64+0x80] ;  /* 0x0b00008002e27fae */ /* 0x0003f0000b901d48 */
[----:B------:R2:W-:Y:S08]  /*40f0*/  LDGSTS.E.BYPASS.LTC128B.128 [R226+0x9800], [R4.64] ;  /* 0x0980000004e27fae */ /* 0x0005f0000b901d48 */
[----:B------:R2:W-:Y:S08]  /*4100*/  LDGSTS.E.BYPASS.LTC128B.128 [R226+0xa800], [R4.64+0x40] ;  /* 0x0a80004004e27fae */ /* 0x0005f0000b901d48 */
[----:B------:R2:W-:Y:S08]  /*4110*/  LDGSTS.E.BYPASS.LTC128B.128 [R226+0xb800], [R4.64+0x80] ;  /* 0x0b80008004e27fae */ /* 0x0005f0000b901d48 */
[----:B------:R-:W-:Y:S08]  /*4120*/  LDSM.16.M88.4 R64, [R224] ;  /* 0x00000000e040783b */ /* 0x000ff00000000200 */
[----:B------:R-:W2:Y:S08]  /*4130*/  LDSM.16.M88.4 R16, [R223] ;  /* 0x00000000df10783b */ /* 0x000eb00000000200 */
        /* <DEDUP_REMOVED lines=9> */
[----:B------:R-:W3:Y:S01]  /*41d0*/  LDSM.16.M88.4 R180, [R222] ;  /* 0x00000000deb4783b */ /* 0x000ee20000000200 */
        /* <DEDUP_REMOVED lines=252> */
.L_x_421:
        /* <DEDUP_REMOVED lines=596> */
.L_x_419:
[----:B-1----:R-:W2:Y:S04]  /*76e0*/  LDL.LU R2, [R1] ;  /* 0x0000000001027983 */ /* 0x002ea80000300800 */
[----:B------:R-:W3:Y:S04]  /*76f0*/  LDL.LU R8, [R1+0x4] ;  /* 0x0000040001087983 */ /* 0x000ee80000300800 */
[----:B------:R-:W4:Y:S04]  /*7700*/  LDL.LU R7, [R1+0x8] ;  /* 0x0000080001077983 */ /* 0x000f280000300800 */
[----:B------:R-:W5:Y:S04]  /*7710*/  LDL.LU R6, [R1+0xc] ;  /* 0x00000c0001067983 */ /* 0x000f680000300800 */
[----:B------:R-:W5:Y:S04]  /*7720*/  LDL R107, [R1+0x30] ;  /* 0x00003000016b7983 */ /* 0x000f680000100800 */
[----:B------:R-:W1:Y:S02]  /*7730*/  S2R R106, SR_TID.X ;  /* 0x00000000006a7919 */ /* 0x000e640000002100 */
[----:B-1----:R-:W-:-:S04]  /*7740*/  SHF.R.S32.HI R20, RZ, 0x1f, R106 ;  /* 0x0000001fff147819 */ /* 0x002fc8000001146a */
[CC--:B------:R-:W-:Y:S02]  /*7750*/  LEA.HI R22, R20.reuse, R106.reuse, RZ, 0x2 ;  /* 0x0000006a14167211 */ /* 0x0c0fe400078f10ff */
[----:B------:R-:W-:Y:S01]  /*7760*/  LEA.HI R20, R20, R106, RZ, 0x5 ;  /* 0x0000006a14147211 */ /* 0x000fe200078f28ff */
[----:B------:R-:W-:Y:S02]  /*7770*/  ULDC.U8 UR4, c[0x0][0x329] ;  /* 0x0000ca4000047ab9 */ /* 0x000fe40000000000 */
[----:B------:R-:W-:Y:S01]  /*7780*/  ISETP.NE.AND P0, PT, RZ, UR4, PT ;  /* 0x00000004ff007c0c */ /* 0x000fe2000bf05270 */
[----:B------:R-:W-:Y:S02]  /*7790*/  ULDC.U8 UR5, c[0x0][0x328] ;  /* 0x0000ca0000057ab9 */ /* 0x000fe40000000000 */
[----:B------:R-:W-:Y:S02]  /*77a0*/  ISETP.NE.AND P1, PT, RZ, UR5, PT ;  /* 0x00000005ff007c0c */ /* 0x000fe4000bf25270 */
[----:B------:R-:W-:-:S08]  /*77b0*/  SHF.R.S32.HI R20, RZ, 0x5, R20 ;  /* 0x00000005ff147819 */ /* 0x000fd00000011414 */
[----:B------:R-:W-:-:S05]  /*77c0*/  @P0 MOV R105, c[0x0][0x210] ;  /* 0x0000840000690a02 */ /* 0x000fca0000000f00 */
[----:B------:R-:W-:Y:S01]  /*77d0*/  @P0 IMAD R105, R105, c[0x0][0x214], RZ ;  /* 0x0000850069690a24 */ /* 0x000fe200078e02ff */
[----:B--2---:R-:W1:Y:S04]  /*77e0*/  SHFL.BFLY PT, R0, R2, 0x2, 0x1f ;  /* 0x0c401f0002007f89 */ /* 0x004e6800000e0000 */
[----:B---3--:R-:W2:Y:S04]  /*77f0*/  SHFL.BFLY PT, R5, R8, 0x2, 0x1f ;  /* 0x0c401f0008057f89 */ /* 0x008ea800000e0000 */
[----:B----4-:R-:W3:Y:S01]  /*7800*/  SHFL.BFLY PT, R4, R7, 0x2, 0x1f ;  /* 0x0c401f0007047f89 */ /* 0x010ee200000e0000 */
[----:B-1----:R-:W-:-:S03]  /*7810*/  FADD.FTZ R0, R0, R2 ;  /* 0x0000000200007221 */ /* 0x002fc60000010000 */
[----:B-----5:R-:W1:Y:S01]  /*7820*/  SHFL.BFLY PT, R2, R6, 0x2, 0x1f ;  /* 0x0c401f0006027f89 */ /* 0x020e6200000e0000 */
[----:B--2---:R-:W-:-:S03]  /*7830*/  FADD.FTZ R5, R5, R8 ;  /* 0x0000000805057221 */ /* 0x004fc60000010000 */
[----:B------:R-:W2:Y:S01]  /*7840*/  SHFL.BFLY PT, R50, R0, 0x1, 0x1f ;  /* 0x0c201f0000327f89 */ /* 0x000ea200000e0000 */
[----:B---3--:R-:W-:-:S03]  /*7850*/  FADD.FTZ R4, R4, R7 ;  /* 0x0000000704047221 */ /* 0x008fc60000010000 */
[----:B------:R-:W-:Y:S04]  /*7860*/  SHFL.BFLY PT, R51, R5, 0x1, 0x1f ;  /* 0x0c201f0005337f89 */ /* 0x000fe800000e0000 */
[----:B------:R-:W3:Y:S01]  /*7870*/  SHFL.BFLY PT, R7, R4, 0x1, 0x1f ;  /* 0x0c201f0004077f89 */ /* 0x000ee200000e0000 */
[----:B-1----:R-:W-:-:S05]  /*7880*/  FADD.FTZ R2, R2, R6 ;  /* 0x0000000602027221 */ /* 0x002fca0000010000 */
[----:B------:R-:W1:Y:S01]  /*7890*/  SHFL.BFLY PT, R6, R2, 0x1, 0x1f ;  /* 0x0c201f0002067f89 */ /* 0x000e6200000e0000 */
[----:B--2---:R-:W-:-:S05]  /*78a0*/  FADD.FTZ R50, R0, R50 ;  /* 0x0000003200327221 */ /* 0x004fca0000010000 */
[----:B------:R-:W-:Y:S01]  /*78b0*/  FSETP.NE.FTZ.AND P6, PT, R50, RZ, PT ;  /* 0x000000ff3200720b */ /* 0x000fe20003fd5000 */
[----:B---3--:R-:W-:Y:S01]  /*78c0*/  FADD.FTZ R100, R4, R7 ;  /* 0x0000000704647221 */ /* 0x008fe20000010000 */
[----:B------:R-:W-:-:S04]  /*78d0*/  MOV R0, 0x3f800000 ;  /* 0x3f80000000007802 */ /* 0x000fc80000000f00 */
[----:B------:R-:W-:-:S07]  /*78e0*/  FSETP.NE.FTZ.AND P4, PT, R100, RZ, PT ;  /* 0x000000ff6400720b */ /* 0x000fce0003f95000 */
[----:B------:R-:W2:Y:S01]  /*78f0*/  @P6 MUFU.RCP R0, R50 ;  /* 0x0000003200006308 */ /* 0x000ea20000001000 */
[----:B-1----:R-:W-:Y:S01]  /*7900*/  FADD.FTZ R101, R2, R6 ;  /* 0x0000000602657221 */ /* 0x002fe20000010000 */
[----:B------:R-:W-:-:S04]  /*7910*/  LOP3.LUT R2, R22, 0xfffffffc, RZ, 0xc0, !PT ;  /* 0xfffffffc16027812 */ /* 0x000fc800078ec0ff */
[----:B------:R-:W-:Y:S02]  /*7920*/  IADD3 R106, -R2, R106, RZ ;  /* 0x0000006a026a7210 */ /* 0x000fe40007ffe1ff */
[----:B------:R-:W-:Y:S02]  /*7930*/  MOV R2, 0x3f800000 ;  /* 0x3f80000000027802 */ /* 0x000fe40000000f00 */
[----:B------:R-:W-:-:S04]  /*7940*/  FSETP.NE.FTZ.AND P3, PT, R101, RZ, PT ;  /* 0x000000ff6500720b */ /* 0x000fc80003f75000 */
[----:B------:R-:W1:Y:S01]  /*7950*/  @P4 MUFU.RCP R2, R100 ;  /* 0x0000006400024308 */ /* 0x000e620000001000 */
[C---:B--2---:R-:W-:Y:S02]  /*7960*/  FMUL.FTZ R116, R0.reuse, R116 ;  /* 0x0000007400747220 */ /* 0x044fe40000410000 */
        /* <DEDUP_REMOVED lines=23> */
[----:B------:R-:W-:Y:S01]  /*7ae0*/  MOV R0, 0x3f800000 ;  /* 0x3f80000000007802 */ /* 0x000fe20000000f00 */
[----:B------:R-:W-:Y:S01]  /*7af0*/  FADD.FTZ R51, R5, R51 ;  /* 0x0000003305337221 */ /* 0x000fe20000010000 */
[----:B------:R-:W-:Y:S01]  /*7b00*/  SHF.R.S32.HI R22, RZ, 0x2, R22 ;  /* 0x00000002ff167819 */ /* 0x000fe20000011416 */
[----:B-1----:R-:W-:-:S02]  /*7b10*/  FMUL.FTZ R112, R2, R112 ;  /* 0x0000007002707220 */ /* 0x002fc40000410000 */
[C---:B------:R-:W-:Y:S01]  /*7b20*/  FMUL.FTZ R49, R2.reuse, R113 ;  /* 0x0000007102317220 */ /* 0x040fe20000410000 */
[----:B------:R-:W-:Y:S01]  /*7b30*/  FSETP.NE.FTZ.AND P5, PT, R51, RZ, PT ;  /* 0x000000ff3300720b */ /* 0x000fe20003fb5000 */
[----:B------:R-:W1:Y:S01]  /*7b40*/  @P3 MUFU.RCP R0, R101 ;  /* 0x0000006500003308 */ /* 0x000e620000001000 */
        /* <DEDUP_REMOVED lines=22> */
[----:B------:R-:W-:Y:S02]  /*7cb0*/  SHF.R.S32.HI R2, RZ, 0x1f, R22 ;  /* 0x0000001fff027819 */ /* 0x000fe40000011416 */
[----:B------:R-:W-:-:S02]  /*7cc0*/  MOV R4, 0x3f800000 ;  /* 0x3f80000000047802 */ /* 0x000fc40000000f00 */
[----:B------:R-:W-:-:S04]  /*7cd0*/  LEA.HI R2, R2, R22, RZ, 0x3 ;  /* 0x0000001602027211 */ /* 0x000fc800078f18ff */
[----:B------:R-:W-:Y:S01]  /*7ce0*/  LOP3.LUT R2, R2, 0xfffffff8, RZ, 0xc0, !PT ;  /* 0xfffffff802027812 */ /* 0x000fe200078ec0ff */
[----:B------:R-:W2:Y:S03]  /*7cf0*/  @P5 MUFU.RCP R4, R51 ;  /* 0x0000003300045308 */ /* 0x000ea60000001000 */
[----:B------:R-:W-:Y:S01]  /*7d00*/  IADD3 R2, R22, -R2, RZ ;  /* 0x8000000216027210 */ /* 0x000fe20007ffe0ff */
[C---:B-1----:R-:W-:Y:S02]  /*7d10*/  FMUL.FTZ R115, R0.reuse, R115 ;  /* 0x0000007300737220 */ /* 0x042fe40000410000 */
        /* <DEDUP_REMOVED lines=22> */
[----:B------:R-:W-:Y:S01]  /*7e80*/  FMUL.FTZ R94, R0, R94 ;  /* 0x0000005e005e7220 */ /* 0x000fe20000410000 */
[----:B------:R-:W-:Y:S02]  /*7e90*/  LEA.HI R0, R2, R2, RZ, 0x1 ;  /* 0x0000000202007211 */ /* 0x000fe400078f08ff */
[----:B------:R-:W-:Y:S02]  /*7ea0*/  @!P0 MOV R5, c[0x0][0x214] ;  /* 0x0000850000058a02 */ /* 0x000fe40000000f00 */
[----:B------:R-:W-:Y:S02]  /*7eb0*/  SHF.R.S32.HI R6, RZ, 0x1, R0 ;  /* 0x00000001ff067819 */ /* 0x000fe40000011400 */
[----:B------:R-:W-:Y:S02]  /*7ec0*/  LOP3.LUT R0, R0, 0x3fffffe, RZ, 0xc0, !PT ;  /* 0x03fffffe00007812 */ /* 0x000fe400078ec0ff */
[----:B------:R-:W-:-:S02]  /*7ed0*/  @!P0 SEL R105, R5, c[0x0][0x234], !P1 ;  /* 0x00008d0005698a07 */ /* 0x000fc40004800000 */
[----:B------:R-:W-:Y:S01]  /*7ee0*/  SHF.L.U32 R5, R6, 0x6, RZ ;  /* 0x0000000606057819 */ /* 0x000fe200000006ff */
[----:B--2---:R-:W-:Y:S01]  /*7ef0*/  FMUL.FTZ R118, R4, R118 ;  /* 0x0000007604767220 */ /* 0x004fe20000410000 */
[----:B------:R-:W-:Y:S01]  /*7f00*/  IADD3 R2, R2, -R0, RZ ;  /* 0x8000000002027210 */ /* 0x000fe20007ffe0ff */
[----:B------:R-:W-:Y:S01]  /*7f10*/  FMUL.FTZ R46, R4, R119 ;  /* 0x00000077042e7220 */ /* 0x000fe20000410000 */
[----:B------:R-:W-:Y:S01]  /*7f20*/  LEA R0, R20, R106, 0x8 ;  /* 0x0000006a14007211 */ /* 0x000fe200078e40ff */
[C---:B------:R-:W-:Y:S01]  /*7f30*/  FMUL.FTZ R126, R4.reuse, R126 ;  /* 0x0000007e047e7220 */ /* 0x040fe20000410000 */
[----:B------:R-:W-:Y:S01]  /*7f40*/  LOP3.LUT R5, R5, 0xc0, RZ, 0xc0, !PT ;  /* 0x000000c005057812 */ /* 0x000fe200078ec0ff */
        /* <DEDUP_REMOVED lines=21> */
[----:B------:R-:W-:-:S02]  /*80a0*/  LOP3.LUT R4, R6, 0x1, RZ, 0xc0, !PT ;  /* 0x0000000106047812 */ /* 0x000fc400078ec0ff */
[----:B------:R-:W-:Y:S02]  /*80b0*/  LEA R0, R2, R0, 0x4 ;  /* 0x0000000002007211 */ /* 0x000fe400078e20ff */
[----:B------:R-:W-:Y:S02]  /*80c0*/  LEA.HI R2, R5, R5, RZ, 0x1d ;  /* 0x0000000505027211 */ /* 0x000fe400078fe8ff */
[----:B------:R-:W-:Y:S02]  /*80d0*/  ISETP.NE.U32.AND P2, PT, R4, 0x1, PT ;  /* 0x000000010400780c */ /* 0x000fe40003f45070 */
[----:B------:R-:W-:-:S04]  /*80e0*/  LEA R0, R0, R2, 0x1 ;  /* 0x0000000200007211 */ /* 0x000fc800078e08ff */
[----:B------:R-:W-:Y:S02]  /*80f0*/  SHF.L.U32 R0, R0, 0x1, RZ ;  /* 0x0000000100007819 */ /* 0x000fe400000006ff */
[----:B------:R-:W-:Y:S02]  /*8100*/  MOV R4, 0x20 ;  /* 0x0000002000047802 */ /* 0x000fe40000000f00 */
[----:B------:R-:W-:-:S03]  /*8110*/  IADD3 R2, R0, -0x10, RZ ;  /* 0xfffffff000027810 */ /* 0x000fc60007ffe0ff */
[----:B------:R-:W-:Y:S02]  /*8120*/  @P2 IADD3 R2, R0, 0x10, RZ ;  /* 0x0000001000022810 */ /* 0x000fe40007ffe0ff */
[----:B------:R-:W-:Y:S02]  /*8130*/  LOP3.LUT P2, RZ, R6, 0x2, RZ, 0xc0, !PT ;  /* 0x0000000206ff7812 */ /* 0x000fe4000784c0ff */
[----:B------:R-:W-:Y:S02]  /*8140*/  F2FP.PACK_AB R47, R47, R116 ;  /* 0x000000742f2f723e */ /* 0x000fe400000000ff */
[----:B------:R-:W-:Y:S02]  /*8150*/  F2FP.PACK_AB R46, R46, R118 ;  /* 0x000000762e2e723e */ /* 0x000fe400000000ff */
[----:B------:R-:W-:Y:S02]  /*8160*/  SEL R4, R4, 0xffffffe0, !P2 ;  /* 0xffffffe004047807 */ /* 0x000fe40005000000 */
[----:B------:R-:W-:-:S02]  /*8170*/  F2FP.PACK_AB R45, R45, R124 ;  /* 0x0000007c2d2d723e */ /* 0x000fc400000000ff */
[----:B------:R-:W-:Y:S02]  /*8180*/  F2FP.PACK_AB R44, R44, R126 ;  /* 0x0000007e2c2c723e */ /* 0x000fe400000000ff */
[----:B------:R-:W-:Y:S02]  /*8190*/  F2FP.PACK_AB R49, R49, R112 ;  /* 0x000000703131723e */ /* 0x000fe400000000ff */
[----:B------:R-:W-:Y:S02]  /*81a0*/  F2FP.PACK_AB R114, R115, R114 ;  /* 0x000000727372723e */ /* 0x000fe400000000ff */
[----:B------:R-:W-:Y:S02]  /*81b0*/  F2FP.PACK_AB R48, R48, R120 ;  /* 0x000000783030723e */ /* 0x000fe400000000ff */
[----:B------:R-:W-:Y:S01]  /*81c0*/  F2FP.PACK_AB R122, R123, R122 ;  /* 0x0000007a7b7a723e */ /* 0x000fe200000000ff */
[----:B------:R-:W-:Y:S01]  /*81d0*/  STS [R0], R47 ;  /* 0x0000002f00007388 */ /* 0x000fe20000000800 */
[----:B------:R-:W-:-:S02]  /*81e0*/  F2FP.PACK_AB R43, R43, R128 ;  /* 0x000000802b2b723e */ /* 0x000fc400000000ff */
[----:B------:R-:W-:Y:S01]  /*81f0*/  F2FP.PACK_AB R42, R42, R130 ;  /* 0x000000822a2a723e */ /* 0x000fe200000000ff */
[----:B------:R-:W-:Y:S01]  /*8200*/  STS [R0+0x200], R46 ;  /* 0x0002002e00007388 */ /* 0x000fe20000000800 */
[----:B------:R-:W-:Y:S02]  /*8210*/  IADD3 R5, R0, R4, RZ ;  /* 0x0000000400057210 */ /* 0x000fe40007ffe0ff */
[----:B------:R-:W-:Y:S01]  /*8220*/  F2FP.PACK_AB R40, R40, R140 ;  /* 0x0000008c2828723e */ /* 0x000fe200000000ff */
[----:B------:R-:W-:Y:S01]  /*8230*/  STS [R2], R45 ;  /* 0x0000002d02007388 */ /* 0x000fe20000000800 */
[----:B------:R-:W-:Y:S02]  /*8240*/  F2FP.PACK_AB R39, R39, R142 ;  /* 0x0000008e2727723e */ /* 0x000fe400000000ff */
[----:B------:R-:W-:Y:S01]  /*8250*/  IADD3 R4, R4, R2, RZ ;  /* 0x0000000204047210 */ /* 0x000fe20007ffe0ff */
[----:B------:R-:W-:Y:S01]  /*8260*/  STS [R2+0x200], R44 ;  /* 0x0002002c02007388 */ /* 0x000fe20000000800 */
[----:B------:R-:W-:-:S02]  /*8270*/  F2FP.PACK_AB R41, R41, R132 ;  /* 0x000000842929723e */ /* 0x000fc400000000ff */
[----:B------:R-:W-:Y:S01]  /*8280*/  F2FP.PACK_AB R134, R135, R134 ;  /* 0x000000868786723e */ /* 0x000fe200000000ff */
[----:B------:R-:W-:Y:S01]  /*8290*/  STS [R0+0x1000], R49 ;  /* 0x0010003100007388 */ /* 0x000fe20000000800 */
[----:B------:R-:W-:Y:S02]  /*82a0*/  F2FP.PACK_AB R23, R23, R136 ;  /* 0x000000881717723e */ /* 0x000fe400000000ff */
[----:B------:R-:W-:Y:S01]  /*82b0*/  F2FP.PACK_AB R138, R139, R138 ;  /* 0x0000008a8b8a723e */ /* 0x000fe200000000ff */
[----:B------:R-:W-:Y:S01]  /*82c0*/  STS [R0+0x1200], R114 ;  /* 0x0012007200007388 */ /* 0x000fe20000000800 */
        /* <DEDUP_REMOVED lines=8> */
[----:B------:R-:W-:Y:S01]  /*8350*/  STS [R5], R43 ;  /* 0x0000002b05007388 */ /* 0x000fe20000000800 */
[----:B------:R-:W-:-:S03]  /*8360*/  F2FP.PACK_AB R33, R33, R152 ;  /* 0x000000982121723e */ /* 0x000fc600000000ff */
[----:B------:R-:W-:Y:S01]  /*8370*/  STS [R5+0x200], R42 ;  /* 0x0002002a05007388 */ /* 0x000fe20000000800 */
[----:B------:R-:W-:-:S03]  /*8380*/  F2FP.PACK_AB R154, R155, R154 ;  /* 0x0000009a9b9a723e */ /* 0x000fc600000000ff */
[----:B------:R-:W-:Y:S01]  /*8390*/  STS [R4], R40 ;  /* 0x0000002804007388 */ /* 0x000fe20000000800 */
        /* <DEDUP_REMOVED lines=52> */
[----:B------:R2:W-:Y:S04]  /*86e0*/  STS [R2+0x5200], R14 ;  /* 0x0052000e02007388 */ /* 0x0005e80000000800 */
[----:B------:R-:W-:Y:S04]  /*86f0*/  STS [R5+0x4000], R13 ;  /* 0x0040000d05007388 */ /* 0x000fe80000000800 */
[----:B------:R-:W-:Y:S04]  /*8700*/  STS [R5+0x4200], R12 ;  /* 0x0042000c05007388 */ /* 0x000fe80000000800 */
[----:B------:R3:W-:Y:S04]  /*8710*/  STS [R4+0x4000], R9 ;  /* 0x0040000904007388 */ /* 0x0007e80000000800 */
[----:B------:R-:W-:Y:S04]  /*8720*/  STS [R4+0x4200], R8 ;  /* 0x0042000804007388 */ /* 0x000fe80000000800 */
[----:B------:R-:W-:Y:S04]  /*8730*/  STS [R5+0x5000], R11 ;  /* 0x0050000b05007388 */ /* 0x000fe80000000800 */
[----:B------:R-:W-:Y:S04]  /*8740*/  STS [R5+0x5200], R10 ;  /* 0x0052000a05007388 */ /* 0x000fe80000000800 */
[----:B------:R4:W-:Y:S04]  /*8750*/  STS [R4+0x5000], R7 ;  /* 0x0050000704007388 */ /* 0x0009e80000000800 */
[----:B------:R5:W-:Y:S04]  /*8760*/  STS [R4+0x5200], R6 ;  /* 0x0052000604007388 */ /* 0x000be80000000800 */
[----:B------:R-:W-:Y:S06]  /*8770*/  BAR.SYNC.DEFER_BLOCKING 0x0 ;  /* 0x0000000000007b1d */ /* 0x000fec0000010000 */
[----:B-1----:R-:W1:Y:S01]  /*8780*/  S2R R18, SR_CTAID.Y ;  /* 0x0000000000127919 */ /* 0x002e620000002600 */
[----:B--2---:R-:W2:Y:S03]  /*8790*/  @P6 MUFU.LG2 R2, R50 ;  /* 0x0000003200026308 */ /* 0x004ea60000000c00 */
[----:B------:R-:W1:Y:S04]  /*87a0*/  S2R R19, SR_CTAID.Z ;  /* 0x0000000000137919 */ /* 0x000e680000002700 */
[----:B------:R-:W1:Y:S01]  /*87b0*/  S2R R17, SR_CTAID.X ;  /* 0x0000000000117919 */ /* 0x000e620000002500 */
[----:B---3--:R3:W-:Y:S01]  /*87c0*/  @P5 MUFU.LG2 R9, R51 ;  /* 0x0000003300095308 */ /* 0x0087e20000000c00 */
[----:B------:R-:W-:Y:S01]  /*87d0*/  @P0 MOV R0, 0x1 ;  /* 0x0000000100000802 */ /* 0x000fe20000000f00 */
[----:B------:R-:W-:Y:S01]  /*87e0*/  @!P0 IMAD R0, R105, c[0x0][0x1c0], RZ ;  /* 0x0000700069008a24 */ /* 0x000fe200078e02ff */
[----:B------:R1:W1:Y:S04]  /*87f0*/  LDS.128 R36, [R226] ;  /* 0x00000000e2247984 */ /* 0x0002680000000c00 */
[----:B------:R1:W1:Y:S04]  /*8800*/  LDS.128 R68, [R226+0x800] ;  /* 0x00080000e2447984 */ /* 0x0002680000000c00 */
[----:B------:R1:W2:Y:S04]  /*8810*/  LDS.128 R64, [R226+0x1000] ;  /* 0x00100000e2407984 */ /* 0x0002a80000000c00 */
[----:B------:R1:W2:Y:S04]  /*8820*/  LDS.128 R60, [R226+0x1800] ;  /* 0x00180000e23c7984 */ /* 0x0002a80000000c00 */
[----:B------:R1:W2:Y:S04]  /*8830*/  LDS.128 R32, [R226+0x2000] ;  /* 0x00200000e2207984 */ /* 0x0002a80000000c00 */
[----:B------:R1:W2:Y:S04]  /*8840*/  LDS.128 R56, [R226+0x2800] ;  /* 0x00280000e2387984 */ /* 0x0002a80000000c00 */
[----:B------:R2:W2:Y:S04]  /*8850*/  LDS.128 R52, [R226+0x3000] ;  /* 0x00300000e2347984 */ /* 0x0004a80000000c00 */
[----:B---3--:R3:W3:Y:S04]  /*8860*/  LDS.128 R48, [R226+0x3800] ;  /* 0x00380000e2307984 */ /* 0x0086e80000000c00 */
[----:B------:R2:W3:Y:S04]  /*8870*/  LDS.128 R28, [R226+0x4000] ;  /* 0x00400000e21c7984 */ /* 0x0004e80000000c00 */
[----:B------:R2:W3:Y:S04]  /*8880*/  LDS.128 R44, [R226+0x4800] ;  /* 0x00480000e22c7984 */ /* 0x0004e80000000c00 */
[----:B------:R2:W3:Y:S04]  /*8890*/  LDS.128 R40, [R226+0x5000] ;  /* 0x00500000e2287984 */ /* 0x0004e80000000c00 */
[----:B------:R3:W3:Y:S01]  /*88a0*/  LDS.128 R24, [R226+0x5800] ;  /* 0x00580000e2187984 */ /* 0x0006e20000000c00 */
[----:B------:R-:W-:Y:S01]  /*88b0*/  ISETP.NE.OR P1, PT, RZ, UR4, !P1 ;  /* 0x00000004ff007c0c */ /* 0x000fe2000cf25670 */
[----:B-1----:R-:W-:Y:S01]  /*88c0*/  IMAD R0, R18, R0, RZ ;  /* 0x0000000012007224 */ /* 0x002fe200078e02ff */
[----:B----4-:R-:W1:Y:S01]  /*88d0*/  @P3 MUFU.LG2 R7, R101 ;  /* 0x0000006500073308 */ /* 0x010e620000000c00 */
[----:B-----5:R-:W-:Y:S01]  /*88e0*/  @P0 MOV R6, c[0x0][0x210] ;  /* 0x0000840000060a02 */ /* 0x020fe20000000f00 */
[----:B--2---:R-:W-:Y:S01]  /*88f0*/  @P6 FMUL.FTZ R2, R2, 0.69314718246459960938 ;  /* 0x3f31721802026820 */ /* 0x004fe20000410000 */
[----:B------:R-:W-:-:S02]  /*8900*/  @!P0 MOV R6, 0x1 ;  /* 0x0000000100068802 */ /* 0x000fc40000000f00 */
[----:B------:R-:W-:-:S03]  /*8910*/  SEL R0, R0, RZ, P1 ;  /* 0x000000ff00007207 */ /* 0x000fc60000800000 */
[----:B------:R-:W2:Y:S01]  /*8920*/  @P4 MUFU.LG2 R8, R100 ;  /* 0x0000006400084308 */ /* 0x000ea20000000c00 */
[----:B------:R-:W-:Y:S01]  /*8930*/  MOV R16, 0x7f800000 ;  /* 0x7f80000000107802 */ /* 0x000fe20000000f00 */
[----:B------:R-:W-:Y:S01]  /*8940*/  @P6 FFMA.FTZ R16, R104, c[0x0][0x238], R2 ;  /* 0x00008e0068106a23 */ /* 0x000fe20000010002 */
[----:B------:R-:W-:Y:S01]  /*8950*/  LOP3.LUT P2, RZ, R107, 0x3, RZ, 0xc0, !PT ;  /* 0x000000036bff7812 */ /* 0x000fe2000784c0ff */
[----:B------:R-:W-:Y:S02]  /*8960*/  IMAD R2, R19, R105, R0 ;  /* 0x0000006913027224 */ /* 0x000fe400078e0200 */
[----:B------:R-:W-:Y:S02]  /*8970*/  @!P1 IMAD R10, R18, c[0x0][0x214], RZ ;  /* 0x00008500120a9a24 */ /* 0x000fe400078e02ff */
[----:B------:R-:W-:Y:S01]  /*8980*/  IMAD R0, R17, R6, RZ ;  /* 0x0000000611007224 */ /* 0x000fe200078e02ff */
[----:B------:R-:W-:Y:S02]  /*8990*/  CS2R R4, SRZ ;  /* 0x0000000000047805 */ /* 0x000fe4000001ff00 */
[----:B------:R-:W-:-:S02]  /*89a0*/  @!P1 MOV R4, R10 ;  /* 0x0000000a00049202 */ /* 0x000fc40000000f00 */
[----:B------:R-:W-:Y:S01]  /*89b0*/  SHF.L.U32 R0, R0, 0x7, RZ ;  /* 0x0000000700007819 */ /* 0x000fe200000006ff */
[----:B-1----:R-:W-:Y:S01]  /*89c0*/  @P3 FMUL.FTZ R7, R7, 0.69314718246459960938 ;  /* 0x3f31721807073820 */ /* 0x002fe20000410000 */
[----:B------:R-:W-:Y:S01]  /*89d0*/  @!P1 SHF.R.S32.HI R5, RZ, 0x1f, R10 ;  /* 0x0000001fff059819 */ /* 0x000fe2000001140a */
[----:B------:R-:W-:Y:S01]  /*89e0*/  @P5 FMUL.FTZ R9, R9, 0.69314718246459960938 ;  /* 0x3f31721809095820 */ /* 0x000fe20000410000 */
[----:B------:R-:W-:Y:S01]  /*89f0*/  IADD3 R10, P1, P0, R0, R4, R2 ;  /* 0x00000004000a7210 */ /* 0x000fe2000783e002 */
[----:B--2---:R-:W-:Y:S01]  /*8a00*/  @P4 FMUL.FTZ R8, R8, 0.69314718246459960938 ;  /* 0x3f31721808084820 */ /* 0x004fe20000410000 */
[----:B------:R-:W-:Y:S01]  /*8a10*/  SHF.R.S32.HI R0, RZ, 0x1f, R0 ;  /* 0x0000001fff007819 */ /* 0x000fe20000011400 */
[----:B------:R-:W-:Y:S01]  /*8a20*/  BSSY B0, `(.L_x_423) ;  /* 0x0000033000007945 */ /* 0x000fe20003800000 */
        /* <DEDUP_REMOVED lines=9> */
[----:B---3--:R-:W-:Y:S01]  /*8ac0*/  SHF.R.S32.HI R2, RZ, 0x1f, R20 ;  /* 0x0000001fff027819 */ /* 0x008fe20000011414 */
[----:B------:R-:W-:Y:S01]  /*8ad0*/  IMAD.MOV.U32 R5, RZ, RZ, c[0x0][0x214] ;  /* 0x00008500ff057624 */ /* 0x000fe200078e00ff */
[----:B------:R-:W-:-:S02]  /*8ae0*/  SHF.R.S32.HI R0, RZ, 0x1f, R107 ;  /* 0x0000001fff007819 */ /* 0x000fc4000001146b */
[----:B------:R-:W-:Y:S01]  /*8af0*/  LEA.HI R2, R2, R20, RZ, 0x2 ;  /* 0x0000001402027211 */ /* 0x000fe200078f10ff */
[----:B------:R-:W-:Y:S01]  /*8b00*/  IMAD R5, R17, -0x80, R5 ;  /* 0xffffff8011057824 */ /* 0x000fe200078e0205 */
        /* <DEDUP_REMOVED lines=36> */
.L_x_424:
[----:B---3--:R-:W-:Y:S05]  /*8d50*/  BSYNC B0 ;  /* 0x0000000000007941 */ /* 0x008fea0003800000 */
.L_x_423:
[----:B-1----:R-:W-:Y:S01]  /*8d60*/  IMAD.SHL.U32 R2, R106, 0x8, RZ ;  /* 0x000000086a027824 */ /* 0x002fe200078e00ff */
        /* <DEDUP_REMOVED lines=17> */
[----:B------:R-:W-:Y:S02]  /*8e80*/  IMAD R0, R5, c[0x0][0x1e8], RZ ;  /* 0x00007a0005007a24 */ /* 0x000fe400078e02ff */
[----:B------:R-:W-:-:S04]  /*8e90*/  IMAD.WIDE.U32 R2, R4, c[0x0][0x1e8], R2 ;  /* 0x00007a0004027a25 */ /* 0x000fc800078e0002 */
[----:B------:R-:W-:Y:S01]  /*8ea0*/  IMAD R0, R4, c[0x0][0x1ec], R0 ;  /* 0x00007b0004007a24 */ /* 0x000fe200078e0200 */
[----:B------:R-:W-:-:S03]  /*8eb0*/  LEA R6, P0, R2, c[0x0][0x1d0], 0x1 ;  /* 0x0000740002067a11 */ /* 0x000fc600078008ff */
[----:B------:R-:W-:-:S05]  /*8ec0*/  IMAD.IADD R0, R3, 0x1, R0 ;  /* 0x0000000103007824 */ /* 0x000fca00078e0200 */
[----:B------:R-:W-:Y:S02]  /*8ed0*/  LEA.HI.X R7, R2, c[0x0][0x1d4], R0, 0x1, P0 ;  /* 0x0000750002077a11 */ /* 0x000fe400000f0c00 */
[----:B------:R-:W-:-:S03]  /*8ee0*/  IADD3 R4, P0, R6, UR7, RZ ;  /* 0x0000000706047c10 */ /* 0x000fc6000ff1e0ff */
[----:B------:R-:W-:Y:S01]  /*8ef0*/  STG.E.128 [R6.64], R36 ;  /* 0x0000002406007986 */ /* 0x000fe2000c101d08 */
[----:B------:R-:W-:Y:S02]  /*8f00*/  IADD3.X R5, R7, UR5, RZ, P0, !PT ;  /* 0x0000000507057c10 */ /* 0x000fe400087fe4ff */
[----:B------:R-:W-:Y:S01]  /*8f10*/  IADD3 R2, P0, R4, UR7, RZ ;  /* 0x0000000704027c10 */ /* 0x000fe2000ff1e0ff */
[----:B------:R-:W-:Y:S03]  /*8f20*/  STG.E.128 [R6.64+0x40], R32 ;  /* 0x0000402006007986 */ /* 0x000fe6000c101d08 */
[----:B------:R-:W-:Y:S01]  /*8f30*/  IADD3.X R3, R5, UR5, RZ, P0, !PT ;  /* 0x0000000505037c10 */ /* 0x000fe200087fe4ff */
[----:B------:R1:W-:Y:S04]  /*8f40*/  STG.E.128 [R6.64+0x80], R28 ;  /* 0x0000801c06007986 */ /* 0x0003e8000c101d08 */
[----:B------:R-:W-:Y:S04]  /*8f50*/  STG.E.128 [R4.64], R68 ;  /* 0x0000004404007986 */ /* 0x000fe8000c101d08 */
[----:B------:R-:W-:Y:S04]  /*8f60*/  STG.E.128 [R4.64+0x40], R56 ;  /* 0x0000403804007986 */ /* 0x000fe8000c101d08 */
[----:B------:R-:W-:Y:S04]  /*8f70*/  STG.E.128 [R4.64+0x80], R44 ;  /* 0x0000802c04007986 */ /* 0x000fe8000c101d08 */
[----:B------:R-:W-:Y:S04]  /*8f80*/  STG.E.128 [R2.64], R64 ;  /* 0x0000004002007986 */ /* 0x000fe8000c101d08 */
[----:B------:R-:W-:Y:S04]  /*8f90*/  STG.E.128 [R2.64+0x40], R52 ;  /* 0x0000403402007986 */ /* 0x000fe8000c101d08 */
[----:B------:R-:W-:Y:S01]  /*8fa0*/  STG.E.128 [R2.64+0x80], R40 ;  /* 0x0000802802007986 */ /* 0x000fe2000c101d08 */
[----:B-1----:R-:W-:-:S04]  /*8fb0*/  IADD3 R6, P0, R2, UR7, RZ ;  /* 0x0000000702067c10 */ /* 0x002fc8000ff1e0ff */
[----:B------:R-:W-:-:S05]  /*8fc0*/  IADD3.X R7, R3, UR5, RZ, P0, !PT ;  /* 0x0000000503077c10 */ /* 0x000fca00087fe4ff */
[----:B------:R-:W-:Y:S04]  /*8fd0*/  STG.E.128 [R6.64], R60 ;  /* 0x0000003c06007986 */ /* 0x000fe8000c101d08 */
[----:B------:R-:W-:Y:S04]  /*8fe0*/  STG.E.128 [R6.64+0x40], R48 ;  /* 0x0000403006007986 */ /* 0x000fe8000c101d08 */
[----:B------:R-:W-:Y:S01]  /*8ff0*/  STG.E.128 [R6.64+0x80], R24 ;  /* 0x0000801806007986 */ /* 0x000fe2000c101d08 */
[----:B------:R-:W-:Y:S05]  /*9000*/  EXIT ;  /* 0x000000000000794d */ /* 0x000fea0003800000 */
.L_x_425:
        /* <DEDUP_REMOVED lines=15> */
.L_x_1037:


//--------------------- .text._ZN5flash16flash_fwd_kernelI23Flash_fwd_kernel_traitsILi96ELi128ELi64ELi4ELb0ELb0EN7cutlass6half_tE19Flash_kernel_traitsILi96ELi128ELi64ELi4ES3_EELb1ELb0ELb0ELb1ELb0ELb0ELb0ELb0EEEvNS_16Flash_fwd_paramsE --------------------------
	.section	.text._ZN5flash16flash_fwd_kernelI23Flash_fwd_kernel_traitsILi96ELi128ELi64ELi4ELb0ELb0EN7cutlass6half_tE19Flash_kernel_traitsILi96ELi128ELi64ELi4ES3_EELb1ELb0ELb0ELb1ELb0ELb0ELb0ELb0EEEvNS_16Flash_fwd_paramsE,"ax",@progbits
	.sectioninfo	@"SHI_REGISTERS=255"
	.align	128
        .global         _ZN5flash16flash_fwd_kernelI23Flash_fwd_kernel_traitsILi96ELi128ELi64ELi4ELb0ELb0EN7cutlass6half_tE19Flash_kernel_traitsILi96ELi128ELi64ELi4ES3_EELb1ELb0ELb0ELb1ELb0ELb0ELb0ELb0EEEvNS_16Flash_fwd_paramsE
        .type           _ZN5flash16flash_fwd_kernelI23Flash_fwd_kernel_traitsILi96ELi128ELi64ELi4ELb0ELb0EN7cutlass6half_tE19Flash_kernel_traitsILi96ELi128ELi64ELi4ES3_EELb1ELb0ELb0ELb1ELb0ELb0ELb0ELb0EEEvNS_16Flash_fwd_paramsE,@function
        .size           _ZN5flash16flash_fwd_kernelI23Flash_fwd_kernel_traitsILi96ELi128ELi64ELi4ELb0ELb0EN7cutlass6half_tE19Flash_kernel_traitsILi96ELi128ELi64ELi4ES3_EELb1ELb0ELb0ELb1ELb0ELb0ELb0ELb0EEEvNS_16Flash_fwd_paramsE,(.L_x_1038 - _ZN5flash16flash_fwd_kernelI23Flash_fwd_kernel_traitsILi96ELi128ELi64ELi4ELb0ELb0EN7cutlass6half_tE19Flash_kernel_traitsILi96ELi128ELi64ELi4ES3_EELb1ELb0ELb0ELb1ELb0ELb0ELb0ELb0EEEvNS_16Flash_fwd_paramsE)
        .other          _ZN5flash16flash_fwd_kernelI23Flash_fwd_kernel_traitsILi96ELi128ELi64ELi4ELb0ELb0EN7cutlass6half_tE19Flash_kernel_traitsILi96ELi128ELi64ELi4ES3_EELb1ELb0ELb0ELb1ELb0ELb0ELb0ELb0EEEvNS_16Flash_fwd_paramsE,@"STO_CUDA_ENTRY STV_DEFAULT"
_ZN5flash16flash_fwd_kernelI23Flash_fwd_kernel_traitsILi96ELi128ELi64ELi4ELb0ELb0EN7cutlass6half_tE19Flash_kernel_traitsILi96ELi128ELi64ELi4ES3_EELb1ELb0ELb0ELb1ELb0ELb0ELb0ELb0EEEvNS_16Flash_fwd_paramsE:
.text._ZN5flash16flash_fwd_kernelI23Flash_fwd_kernel_traitsILi96ELi128ELi64ELi4ELb0ELb0EN7cutlass6half_tE19Flash_kernel_traitsILi96ELi128ELi64ELi4ES3_EELb1ELb0ELb0ELb1ELb0ELb0ELb0ELb0EEEvNS_16Flash_fwd_paramsE:
        /* <DEDUP_REMOVED lines=14> */
[----:B------:R-:W1:Y:S01]  /*00e0*/  LDC.U8 R8, c[0x0][0x312] ;  /* 0x0000c480ff087b82 */ /* 0x000e620000000000 */
[----:B------:R-:W-:Y:S02]  /*00f0*/  ISETP.NE.U32.AND P3, PT, RZ, c[0x0][0x240], PT ;  /* 0x00009000ff007a0c */ /* 0x000fe40003f65070 */
[----:B------:R-:W4:Y:S01]  /*0100*/  S2R R196, SR_CTAID.X ;  /* 0x0000000000c47919 */ /* 0x000f220000002500 */
[----:B------:R-:W-:Y:S02]  /*0110*/  MOV R12, 0x4 ;  /* 0x00000004000c7802 */ /* 0x000fe40000000f00 */
[----:B------:R-:W-:Y:S01]  /*0120*/  ISETP.NE.AND.EX P3, PT, RZ, c[0x0][0x244], PT, P3 ;  /* 0x00009100ff007a0c */ /* 0x000fe20003f65330 */
[----:B------:R-:W4:Y:S01]  /*0130*/  S2R R28, SR_CTAID.Y ;  /* 0x00000000001c7919 */ /* 0x000f220000002600 */
[----:B------:R-:W-:-:S03]  /*0140*/  MOV R15, 0xffffffff ;  /* 0xffffffff000f7802 */ /* 0x000fc60000000f00 */
[----:B------:R-:W4:Y:S04]  /*0150*/  S2R R18, SR_CTAID.Z ;  /* 0x0000000000127919 */ /* 0x000f280000002700 */
[----:B------:R-:W4:Y:S01]  /*0160*/  S2R R193, SR_TID.X ;  /* 0x0000000000c17919 */ /* 0x000f220000002100 */
[----:B-1----:R-:W-:Y:S01]  /*0170*/  ISETP.NE.AND P4, PT, R8, RZ, PT ;  /* 0x000000ff0800720c */ /* 0x002fe20003f85270 */
[----:B----4-:R-:W-:Y:S01]  /*0180*/  IMAD.WIDE R8, R28, R12, c[0x0][0x240] ;  /* 0x000090001c087625 */ /* 0x010fe200078e020c */
[----:B------:R-:W-:-:S04]  /*0190*/  LOP3.LUT R0, R18, R196, R28, 0xfe, !PT ;  /* 0x000000c412007212 */ /* 0x000fc800078efe1c */
[----:B------:R-:W-:Y:S01]  /*01a0*/  LOP3.LUT P2, RZ, R0, R193, RZ, 0xfc, !PT ;  /* 0x000000c100ff7212 */ /* 0x000fe2000784fcff */
[----:B--2---:R1:W2:Y:S08]  /*01b0*/  @P1 R2UR UR20, R4 ;  /* 0x00000000041413c2 */ /* 0x0042b000000e0000 */
[----:B------:R4:W2:Y:S04]  /*01c0*/  @P1 R2UR UR21, R5 ;  /* 0x00000000051513c2 */ /* 0x0008a800000e0000 */
[----:B-1----:R-:W-:-:S02]  /*01d0*/  @!P2 IMAD.MOV.U32 R4, RZ, RZ, c[0x0][0x308] ;  /* 0x0000c200ff04a624 */ /* 0x002fc400078e00ff */
[----:B----4-:R-:W-:Y:S01]  /*01e0*/  @!P2 IMAD.MOV.U32 R5, RZ, RZ, c[0x0][0x30c] ;  /* 0x0000c300ff05a624 */ /* 0x010fe200078e00ff */
[----:B---3--:R-:W-:Y:S01]  /*01f0*/  @P1 IADD3 R6, P0, R2, c[0x0][0x300], RZ ;  /* 0x0000c00002061a10 */ /* 0x008fe20007f1e0ff */
[----:B--2---:R-:W-:-:S04]  /*0200*/  IMAD.U32 R2, RZ, RZ, UR20 ;  /* 0x00000014ff027e24 */ /* 0x004fc8000f8e00ff */
[----:B------:R-:W-:Y:S01]  /*0210*/  @P1 IMAD.X R7, RZ, RZ, R3, P0 ;  /* 0x000000ffff071224 */ /* 0x000fe200000e0603 */
[----:B------:R-:W-:Y:S01]  /*0220*/  ISETP.NE.U32.AND P0, PT, RZ, c[0x0][0x250], PT ;  /* 0x00009400ff007a0c */ /* 0x000fe20003f05070 */
[----:B------:R-:W-:Y:S01]  /*0230*/  IMAD.U32 R3, RZ, RZ, UR21 ;  /* 0x00000015ff037e24 */ /* 0x000fe2000f8e00ff */
[----:B------:R-:W-:Y:S02]  /*0240*/  ISETP.EQ.U32.AND P1, PT, RZ, c[0x0][0x248], PT ;  /* 0x00009200ff007a0c */ /* 0x000fe40003f22070 */
[----:B------:R-:W-:Y:S02]  /*0250*/  ISETP.NE.AND.EX P0, PT, RZ, c[0x0][0x254], PT, P0 ;  /* 0x00009500ff007a0c */ /* 0x000fe40003f05300 */
[----:B------:R1:W-:Y:S01]  /*0260*/  @!P2 STG.E.64 [R4.64], R2 ;  /* 0x000000020400a986 */ /* 0x0003e2000c101b12 */
[----:B------:R-:W-:Y:S02]  /*0270*/  SHF.R.S32.HI R13, RZ, 0x1f, R193 ;  /* 0x0000001fff0d7819 */ /* 0x000fe400000114c1 */
[----:B------:R-:W-:Y:S01]  /*0280*/  ISETP.EQ.OR.EX P1, PT, RZ, c[0x0][0x24c], !P4, P1 ;  /* 0x00009300ff007a0c */ /* 0x000fe20006722710 */
[----:B-1----:R-:W-:-:S02]  /*0290*/  @!P2 IMAD.MOV.U32 R2, RZ, RZ, R6 ;  /* 0x000000ffff02a224 */ /* 0x002fc400078e0006 */
[----:B------:R-:W-:-:S05]  /*02a0*/  @!P2 IMAD.MOV.U32 R3, RZ, RZ, R7 ;  /* 0x000000ffff03a224 */ /* 0x000fca00078e0007 */
[----:B------:R1:W-:Y:S04]  /*02b0*/  @!P2 STG.E.64 [R4.64+0x8], R2 ;  /* 0x000008020400a986 */ /* 0x0003e8000c101b12 */
[----:B------:R2:W3:Y:S04]  /*02c0*/  @P3 LDG.E R15, [R8.64] ;  /* 0x00000012080f3981 */ /* 0x0004e8000c1e1900 */
[----:B-1----:R2:W4:Y:S01]  /*02d0*/  @P3 LDG.E R4, [R8.64+0x4] ;  /* 0x0000041208043981 */ /* 0x002522000c1e1900 */
[----:B------:R-:W-:Y:S01]  /*02e0*/  @P0 IMAD.WIDE R2, R28, R12, c[0x0][0x250] ;  /* 0x000094001c020625 */ /* 0x000fe200078e020c */
[----:B------:R-:W-:-:S03]  /*02f0*/  LEA.HI R14, R13, R193, RZ, 0x5 ;  /* 0x000000c10d0e7211 */ /* 0x000fc600078f28ff */
[C---:B------:R-:W-:Y:S02]  /*0300*/  IMAD R0, R28.reuse, c[0x0][0x1c0], R18 ;  /* 0x000070001c007a24 */ /* 0x040fe400078e0212 */
[----:B------:R-:W-:-:S03]  /*0310*/  IMAD.WIDE R10, R28, R12, c[0x0][0x248] ;  /* 0x000092001c0a7625 */ /* 0x000fc600078e020c */
[----:B------:R-:W-:Y:S01]  /*0320*/  SHF.L.U32 R0, R0, 0x5, RZ ;  /* 0x0000000500007819 */ /* 0x000fe200000006ff */
[----:B--2---:R-:W-:Y:S02]  /*0330*/  IMAD.MOV.U32 R9, RZ, RZ, RZ ;  /* 0x000000ffff097224 */ /* 0x004fe400078e00ff */
[----:B------:R-:W-:-:S04]  /*0340*/  IMAD.MOV.U32 R8, RZ, RZ, -0x1 ;  /* 0xffffffffff087424 */ /* 0x000fc800078e00ff */
[----:B------:R1:W5:Y:S04]  /*0350*/  @P0 LDG.E R9, [R2.64] ;  /* 0x0000001202090981 */ /* 0x000368000c1e1900 */
[----:B------:R2:W5:Y:S01]  /*0360*/  @!P1 LDG.E R8, [R10.64] ;  /* 0x000000120a089981 */ /* 0x000562000c1e1900 */
[----:B------:R-:W-:-:S04]  /*0370*/  ISETP.NE.U32.AND P2, PT, RZ, c[0x0][0x248], PT ;  /* 0x00009200ff007a0c */ /* 0x000fc80003f45070 */
[----:B------:R-:W-:Y:S02]  /*0380*/  ISETP.NE.AND.EX P2, PT, RZ, c[0x0][0x24c], PT, P2 ;  /* 0x00009300ff007a0c */ /* 0x000fe40003f45320 */
[----:B-1----:R-:W-:-:S05]  /*0390*/  LOP3.LUT R2, R14, 0xffffffe0, RZ, 0xc0, !PT ;  /* 0xffffffe00e027812 */ /* 0x002fca00078ec0ff */
[----:B------:R-:W-:-:S05]  /*03a0*/  IMAD.IADD R37, R193, 0x1, -R2 ;  /* 0x00000001c1257824 */ /* 0x000fca00078e0a02 */
[--C-:B------:R-:W-:Y:S02]  /*03b0*/  IADD3 R195, P1, P0, R0, R6, R37.reuse ;  /* 0x0000000600c37210 */ /* 0x100fe4000783e025 */
[----:B------:R-:W-:Y:S02]  /*03c0*/  SHF.R.S32.HI R0, RZ, 0x1f, R0 ;  /* 0x0000001fff007819 */ /* 0x000fe40000011400 */
[----:B------:R-:W-:-:S04]  /*03d0*/  SHF.R.S32.HI R2, RZ, 0x1f, R37 ;  /* 0x0000001fff027819 */ /* 0x000fc80000011425 */
[----:B------:R-:W-:Y:S01]  /*03e0*/  IADD3.X R194, R0, R7, R2, P1, P0 ;  /* 0x0000000700c27210 */ /* 0x000fe20000fe0402 */
[----:B---3--:R2:W-:Y:S04]  /*03f0*/  STL [R1+0x38], R15 ;  /* 0x0000380f01007387 */ /* 0x0085e80000100800 */
[----:B------:R2:W-:Y:S01]  /*0400*/  STL [R1+0x4c], R195 ;  /* 0x00004cc301007387 */ /* 0x0005e20000100800 */
[----:B----4-:R-:W-:Y:S02]  /*0410*/  @P3 IMAD.IADD R235, R4, 0x1, -R15 ;  /* 0x0000000104eb3824 */ /* 0x010fe400078e0a0f */
[----:B------:R-:W-:Y:S01]  /*0420*/  @!P3 IMAD.MOV.U32 R235, RZ, RZ, c[0x0][0x214] ;  /* 0x00008500ffebb624 */ /* 0x000fe200078e00ff */
[----:B------:R-:W-:Y:S05]  /*0430*/  @!P2 BRA `(.L_x_426) ;  /* 0x000000400000a947 */ /* 0x000fea0003800000 */
[----:B------:R-:W3:Y:S02]  /*0440*/  @P4 LDG.E R0, [R10.64+0x4] ;  /* 0x000004120a004981 */ /* 0x000ee4000c1e1900 */
[----:B---3-5:R-:W-:-:S06]  /*0450*/  @P4 IADD3 R0, R0, -R8, RZ ;  /* 0x8000000800004210 */ /* 0x028fcc0007ffe0ff */
[----:B------:R1:W5:Y:S01]  /*0460*/  @!P4 LDG.E R0, [R10.64] ;  /* 0x000000120a00c981 */ /* 0x000362000c1e1900 */
[----:B------:R-:W-:Y:S05]  /*0470*/  BRA `(.L_x_427) ;  /* 0x0000001000007947 */ /* 0x000fea0003800000 */
.L_x_426:
[----:B------:R-:W-:Y:S02]  /*0480*/  MOV R0, c[0x0][0x218] ;  /* 0x0000860000007a02 */ /* 0x000fe40000000f00 */
.L_x_427:
[----:B------:R-:W-:-:S04]  /*0490*/  ISETP.NE.U32.AND P2, PT, RZ, c[0x0][0x258], PT ;  /* 0x00009600ff007a0c */ /* 0x000fc80003f45070 */
[----:B------:R-:W-:-:S13]  /*04a0*/  ISETP.NE.AND.EX P2, PT, RZ, c[0x0][0x25c], PT, P2 ;  /* 0x00009700ff007a0c */ /* 0x000fda0003f45320 */
[----:B------:R-:W-:-:S06]  /*04b0*/  @P2 IMAD.WIDE R2, R28, R12, c[0x0][0x258] ;  /* 0x000096001c022625 */ /* 0x000fcc00078e020c */
[----:B------:R-:W3:Y:S01]  /*04c0*/  @P2 LDG.E R3, [R2.64] ;  /* 0x0000001202032981 */ /* 0x000ee2000c1e1900 */
[----:B------:R-:W-:Y:S01]  /*04d0*/  IMAD.SHL.U32 R38, R196, 0x80, RZ ;  /* 0x00000080c4267824 */ /* 0x000fe200078e00ff */
[----:B------:R-:W-:-:S04]  /*04e0*/  @!P2 ISETP.NE.U32.AND P1, PT, RZ, c[0x0][0x268], PT ;  /* 0x00009a00ff00aa0c */ /* 0x000fc80003f25070 */
[----:B------:R-:W-:Y:S02]  /*04f0*/  ISETP.GT.AND P0, PT, R235, R38, PT ;  /* 0x00000026eb00720c */ /* 0x000fe40003f04270 */
[----:B------:R-:W-:-:S04]  /*0500*/  @!P2 ISETP.NE.AND.EX P1, PT, RZ, c[0x0][0x26c], PT, P1 ;  /* 0x00009b00ff00aa0c */ /* 0x000fc80003f25310 */
[----:B------:R-:W-:Y:S01]  /*0510*/  @!P2 SEL R2, RZ, c[0x0][0x21c], !P1 ;  /* 0x00008700ff02aa07 */ /* 0x000fe20004800000 */
[----:B---3-5:R-:W-:-:S03]  /*0520*/  @P2 IMAD.IADD R133, R3, 0x1, -R9 ;  /* 0x0000000103852824 */ /* 0x028fc600078e0a09 */
        /* <DEDUP_REMOVED lines=8> */
[----:B------:R-:W3:Y:S01]  /*05b0*/  LDC.U8 R246, c[0x0][0x2d8] ;  /* 0x0000b600fff67b82 */ /* 0x000ee20000000000 */
        /* <DEDUP_REMOVED lines=27> */
.L_x_429:
[----:B---3--:R-:W-:Y:S02]  /*0770*/  IABS R5, c[0x0][0x1c8] ;  /* 0x0000720000057a13 */ /* 0x008fe40000000000 */
[----:B------:R-:W-:Y:S02]  /*0780*/  IABS R4, R18 ;  /* 0x0000001200047213 */ /* 0x000fe40000000000 */
[----:B------:R-:W3:Y:S08]  /*0790*/  I2F.RP R2, R5 ;  /* 0x0000000500027306 */ /* 0x000ef00000209400 */
[----:B---3--:R-:W3:Y:S02]  /*07a0*/  MUFU.RCP R2, R2 ;  /* 0x0000000200027308 */ /* 0x008ee40000001000 */
[----:B---3--:R-:W-:-:S06]  /*07b0*/  IADD3 R2, R2, 0xffffffe, RZ ;  /* 0x0ffffffe02027810 */ /* 0x008fcc0007ffe0ff */
[----:B------:R-:W3:Y:S02]  /*07c0*/  F2I.FTZ.U32.TRUNC.NTZ R3, R2 ;  /* 0x0000000200037305 */ /* 0x000ee4000021f000 */
[----:B---3--:R-:W-:Y:S02]  /*07d0*/  IMAD.MOV R0, RZ, RZ, -R3 ;  /* 0x000000ffff007224 */ /* 0x008fe400078e0a03 */
        /* <DEDUP_REMOVED lines=17> */
[----:B--2---:R-:W-:Y:S02]  /*08f0*/  @P0 MOV R15, R2 ;  /* 0x00000002000f0202 */ /* 0x004fe40000000f00 */
        /* <DEDUP_REMOVED lines=16> */
.L_x_430:
[-C--:B------:R-:W-:Y:S01]  /*0a00*/  LEA.HI R3, R13, R193.reuse, RZ, 0x2 ;  /* 0x000000c10d037211 */ /* 0x080fe200078f10ff */
[----:B------:R-:W-:Y:S01]  /*0a10*/  IMAD.IADD R36, R235, 0x1, -R38 ;  /* 0x00000001eb247824 */ /* 0x000fe200078e0a26 */
[-C--:B------:R-:W-:Y:S01]  /*0a20*/  LEA.HI R27, R13, R193.reuse, RZ, 0x3 ;  /* 0x000000c10d1b7211 */ /* 0x080fe200078f18ff */
[----:B------:R-:W-:Y:S01]  /*0a30*/  BSSY B0, `(.L_x_431) ;  /* 0x0000066000007945 */ /* 0x000fe20003800000 */
[----:B------:R-:W-:Y:S02]  /*0a40*/  LOP3.LUT R0, R3, 0xfffffffc, RZ, 0xc0, !PT ;  /* 0xfffffffc03007812 */ /* 0x000fe400078ec0ff */
[----:B------:R-:W-:Y:S02]  /*0a50*/  SHF.R.S32.HI R25, RZ, 0x3, R27 ;  /* 0x00000003ff197819 */ /* 0x000fe4000001141b */
[----:B------:R-:W-:Y:S01]  /*0a60*/  LEA.HI R26, R13, R193, RZ, 0x4 ;  /* 0x000000c10d1a7211 */ /* 0x000fe200078f20ff */
[----:B------:R-:W-:Y:S01]  /*0a70*/  IMAD.IADD R2, R193, 0x1, -R0 ;  /* 0x00000001c1027824 */ /* 0x000fe200078e0a00 */
[----:B------:R-:W-:Y:S01]  /*0a80*/  SHF.R.S32.HI R4, RZ, 0x2, R3 ;  /* 0x00000002ff047819 */ /* 0x000fe20000011403 */
[----:B------:R-:W-:Y:S01]  /*0a90*/  IMAD.SHL.U32 R0, R25, 0x40, RZ ;  /* 0x0000004019007824 */ /* 0x000fe200078e00ff */
[----:B------:R-:W-:Y:S01]  /*0aa0*/  SHF.R.S32.HI R174, RZ, 0x5, R14 ;  /* 0x00000005ffae7819 */ /* 0x000fe2000001140e */
[----:B------:R-:W-:Y:S01]  /*0ab0*/  IMAD.SHL.U32 R202, R2, 0x8, RZ ;  /* 0x0000000802ca7824 */ /* 0x000fe200078e00ff */
[----:B------:R-:W-:-:S02]  /*0ac0*/  LEA.HI R3, R3, R4, RZ, 0x1 ;  /* 0x0000000403037211 */ /* 0x000fc400078f08ff */
[----:B------:R-:W-:Y:S02]  /*0ad0*/  LOP3.LUT R0, R0, 0xc0, RZ, 0xc0, !PT ;  /* 0x000000c000007812 */ /* 0x000fe400078ec0ff */
[----:B------:R-:W-:Y:S02]  /*0ae0*/  LOP3.LUT R3, R3, 0x7fffffe, RZ, 0xc0, !PT ;  /* 0x07fffffe03037812 */ /* 0x000fe400078ec0ff */
[----:B------:R-:W-:Y:S02]  /*0af0*/  LOP3.LUT R5, R0, 0x18, R202, 0xf8, !PT ;  /* 0x0000001800057812 */ /* 0x000fe400078ef8ca */
[----:B------:R-:W-:Y:S01]  /*0b00*/  SHF.R.U32.HI R2, RZ, 0x3, R0 ;  /* 0x00000003ff027819 */ /* 0x000fe20000011600 */
[----:B-1----:R-:W-:Y:S01]  /*0b10*/  IMAD.IADD R11, R4, 0x1, -R3 ;  /* 0x00000001040b7824 */ /* 0x002fe200078e0a03 */
[----:B------:R-:W-:Y:S02]  /*0b20*/  LOP3.LUT R0, R26, 0xfffffff0, RZ, 0xc0, !PT ;  /* 0xfffffff01a007812 */ /* 0x000fe400078ec0ff */
[----:B------:R-:W-:Y:S01]  /*0b30*/  LOP3.LUT R20, R5, R2, RZ, 0x3c, !PT ;  /* 0x0000000205147212 */ /* 0x000fe200078e3cff */
[----:B------:R-:W-:Y:S01]  /*0b40*/  IMAD R11, R174, 0x8, R11 ;  /* 0x00000008ae0b7824 */ /* 0x000fe200078e020b */
[----:B------:R-:W-:Y:S01]  /*0b50*/  SHF.R.S32.HI R5, RZ, 0x1f, R4 ;  /* 0x0000001fff057819 */ /* 0x000fe20000011404 */
[----:B------:R-:W-:Y:S01]  /*0b60*/  IMAD.IADD R23, R193, 0x1, -R0 ;  /* 0x00000001c1177824 */ /* 0x000fe200078e0a00 */
[----:B------:R-:W-:Y:S01]  /*0b70*/  IADD3 R12, P0, R202, R12, RZ ;  /* 0x0000000cca0c7210 */ /* 0x000fe20007f1e0ff */
[----:B------:R-:W-:Y:S01]  /*0b80*/  IMAD.U32 R20, R11, 0x20, R20 ;  /* 0x000000200b147824 */ /* 0x000fe200078e0014 */
[----:B------:R-:W-:Y:S01]  /*0b90*/  SHF.R.S32.HI R203, RZ, 0x1f, R202 ;  /* 0x0000001fffcb7819 */ /* 0x000fe200000114ca */
[----:B------:R-:W-:Y:S01]  /*0ba0*/  IMAD R0, R5, c[0x0][0x198], RZ ;  /* 0x0000660005007a24 */ /* 0x000fe200078e02ff */
[----:B------:R-:W-:Y:S01]  /*0bb0*/  LEA.HI R24, R23, R23, RZ, 0x1 ;  /* 0x0000001717187211 */ /* 0x000fe200078f08ff */
[----:B------:R-:W-:Y:S01]  /*0bc0*/  IMAD R14, R5, c[0x0][0x1a0], RZ ;  /* 0x00006800050e7a24 */ /* 0x000fe200078e02ff */
[----:B------:R-:W-:Y:S01]  /*0bd0*/  SHF.R.S32.HI R10, RZ, 0x1f, R8 ;  /* 0x0000001fff0a7819 */ /* 0x000fe20000011408 */
[C---:B------:R-:W-:Y:S01]  /*0be0*/  IMAD R16, R4.reuse, c[0x0][0x19c], R0 ;  /* 0x0000670004107a24 */ /* 0x040fe200078e0200 */
[--C-:B------:R-:W-:Y:S01]  /*0bf0*/  SHF.R.S32.HI R9, RZ, 0x1, R24.reuse ;  /* 0x00000001ff097819 */ /* 0x100fe20000011418 */
[----:B------:R-:W-:Y:S01]  /*0c00*/  IMAD.X R13, R203, 0x1, R7, P0 ;  /* 0x00000001cb0d7824 */ /* 0x000fe200000e0607 */
[----:B------:R-:W-:Y:S01]  /*0c10*/  SHF.R.S32.HI R2, RZ, 0x1f, R24 ;  /* 0x0000001fff027819 */ /* 0x000fe20000011418 */
[--C-:B------:R-:W-:Y:S01]  /*0c20*/  IMAD.WIDE.U32 R6, R4, c[0x0][0x198], R202.reuse ;  /* 0x0000660004067a25 */ /* 0x100fe200078e00ca */
[----:B------:R-:W-:Y:S01]  /*0c30*/  IADD3 R200, R202, 0x20, RZ ;  /* 0x00000020cac87810 */ /* 0x000fe20007ffe0ff */
[----:B------:R1:W-:Y:S01]  /*0c40*/  STL.64 [R1+0x18], R202 ;  /* 0x000018ca01007387 */ /* 0x0003e20000100a00 */
[----:B------:R-:W-:Y:S01]  /*0c50*/  LEA.HI R0, R2, R9, RZ, 0x2 ;  /* 0x0000000902007211 */ /* 0x000fe200078f10ff */
[----:B------:R-:W-:Y:S01]  /*0c60*/  IMAD.WIDE.U32 R2, R4, c[0x0][0x1a0], R202 ;  /* 0x0000680004027a25 */ /* 0x000fe200078e00ca */
[----:B------:R-:W-:Y:S01]  /*0c70*/  IADD3 R6, P1, R21, R6, RZ ;  /* 0x0000000615067210 */ /* 0x000fe20007f3e0ff */
[----:B------:R1:W-:Y:S01]  /*0c80*/  STL [R1+0x44], R36 ;  /* 0x0000442401007387 */ /* 0x0003e20000100800 */
[----:B------:R-:W-:Y:S01]  /*0c90*/  LOP3.LUT R0, R0, 0xfffffffc, RZ, 0xc0, !PT ;  /* 0xfffffffc00007812 */ /* 0x000fe200078ec0ff */
[----:B------:R-:W-:Y:S01]  /*0ca0*/  IMAD R14, R4, c[0x0][0x1a4], R14 ;  /* 0x00006900040e7a24 */ /* 0x000fe200078e020e */
[----:B------:R-:W-:Y:S01]  /*0cb0*/  IADD3 R2, P0, R15, R2, RZ ;  /* 0x000000020f027210 */ /* 0x000fe20007f1e0ff */
[----:B------:R-:W-:Y:S01]  /*0cc0*/  IMAD.WIDE.U32 R12, R18, c[0x0][0x1a8], R12 ;  /* 0x00006a00120c7a25 */ /* 0x000fe200078e000c */
[----:B------:R-:W-:-:S02]  /*0cd0*/  IADD3.X R7, R22, R7, R16, P1, !PT ;  /* 0x0000000716077210 */ /* 0x000fc40000ffe410 */
[----:B------:R-:W-:Y:S01]  /*0ce0*/  IADD3.X R3, R17, R3, R14, P0, !PT ;  /* 0x0000000311037210 */ /* 0x000fe200007fe40e */
[----:B------:R-:W-:Y:S01]  /*0cf0*/  IMAD.IADD R21, R9, 0x1, -R0 ;  /* 0x0000000109157824 */ /* 0x000fe200078e0a00 */
[----:B------:R-:W-:Y:S01]  /*0d00*/  IADD3 R197, R202, 0x40, RZ ;  /* 0x00000040cac57810 */ /* 0x000fe20007ffe0ff */
[----:B------:R-:W-:Y:S01]  /*0d10*/  IMAD R0, R10, c[0x0][0x1b8], RZ ;  /* 0x00006e000a007a24 */ /* 0x000fe200078e02ff */
[----:B------:R-:W-:Y:S01]  /*0d20*/  ISETP.GE.AND P0, PT, R4, R36, PT ;  /* 0x000000240400720c */ /* 0x000fe20003f06270 */
        /* <DEDUP_REMOVED lines=8> */
[----:B------:R-:W-:Y:S02]  /*0db0*/  IMAD.IADD R29, R31, 0x1, R0 ;  /* 0x000000011f1d7824 */ /* 0x000fe400078e0200 */
[----:B------:R-:W-:Y:S01]  /*0dc0*/  IMAD.IADD R35, R33, 0x1, R9 ;  /* 0x0000000121237824 */ /* 0x000fe200078e0209 */
[----:B------:R1:W-:Y:S01]  /*0dd0*/  STL [R1+0x3c], R200 ;  /* 0x00003cc801007387 */ /* 0x0003e20000100800 */
[----:B------:R-:W-:-:S02]  /*0de0*/  IMAD R10, R19, c[0x0][0x1a8], RZ ;  /* 0x00006a00130a7a24 */ /* 0x000fc400078e02ff */
[----:B------:R-:W-:Y:S01]  /*0df0*/  IMAD.MOV.U32 R3, RZ, RZ, 0x10 ;  /* 0x00000010ff037424 */ /* 0x000fe200078e00ff */
[----:B------:R1:W-:Y:S01]  /*0e00*/  STL [R1+0x40], R197 ;  /* 0x000040c501007387 */ /* 0x0003e20000100800 */
[----:B------:R-:W-:Y:S02]  /*0e10*/  IMAD R10, R18, c[0x0][0x1ac], R10 ;  /* 0x00006b00120a7a24 */ /* 0x000fe400078e020a */
[----:B------:R-:W-:Y:S01]  /*0e20*/  IMAD.WIDE R6, R196, 0x80, R4 ;  /* 0x00000080c4067825 */ /* 0x000fe200078e0204 */
[----:B------:R1:W-:Y:S01]  /*0e30*/  STL [R1+0x4], R29 ;  /* 0x0000041d01007387 */ /* 0x0003e20000100800 */
[----:B------:R-:W-:Y:S02]  /*0e40*/  SEL R3, R3, 0xfffffff0, !P1 ;  /* 0xfffffff003037807 */ /* 0x000fe40004800000 */
[----:B------:R-:W-:Y:S01]  /*0e50*/  IMAD.SHL.U32 R222, R20, 0x2, RZ ;  /* 0x0000000214de7824 */ /* 0x000fe200078e00ff */
[----:B------:R1:W-:Y:S01]  /*0e60*/  STL [R1+0x24], R35 ;  /* 0x0000242301007387 */ /* 0x0003e20000100800 */
[----:B------:R-:W-:Y:S01]  /*0e70*/  IMAD.IADD R11, R13, 0x1, R10 ;  /* 0x000000010d0b7824 */ /* 0x000fe200078e020a */
        /* <DEDUP_REMOVED lines=33> */
.L_x_432:
[----:B------:R-:W-:Y:S05]  /*1090*/  BSYNC B0 ;  /* 0x0000000000007941 */ /* 0x000fea0003800000 */
.L_x_431:
[----:B------:R-:W-:Y:S01]  /*10a0*/  IADD3 R20, R4, 0x20, RZ ;  /* 0x0000002004147810 */ /* 0x000fe20007ffe0ff */
[----:B------:R-:W-:Y:S03]  /*10b0*/  BSSY B0, `(.L_x_433) ;  /* 0x0000024000007945 */ /* 0x000fe60003800000 */
[----:B------:R-:W-:-:S13]  /*10c0*/  ISETP.GE.AND P0, PT, R20, R36, PT ;  /* 0x000000241400720c */ /* 0x000fda0003f06270 */
[----:B------:R-:W-:Y:S05]  /*10d0*/  @P0 BRA `(.L_x_434) ;  /* 0x0000021000000947 */ /* 0x000fea0003800000 */
[----:B------:R-:W-:Y:S01]  /*10e0*/  IADD3 R0, P0, R6, 0x20, RZ ;  /* 0x0000002006007810 */ /* 0x000fe20007f1e0ff */
[----:B--2---:R-:W-:Y:S01]  /*10f0*/  IMAD.MOV.U32 R8, RZ, RZ, R12 ;  /* 0x000000ffff087224 */ /* 0x004fe200078e000c */
        /* <DEDUP_REMOVED lines=31> */
.L_x_434:
[----:B------:R-:W-:Y:S05]  /*12f0*/  BSYNC B0 ;  /* 0x0000000000007941 */ /* 0x000fea0003800000 */
.L_x_433:
        /* <DEDUP_REMOVED lines=37> */
.L_x_436:
[----:B------:R-:W-:Y:S05]  /*1550*/  BSYNC B0 ;  /* 0x0000000000007941 */ /* 0x000fea0003800000 */
.L_x_435:
        /* <DEDUP_REMOVED lines=40> */
.L_x_438:
[----:B------:R-:W-:Y:S05]  /*17e0*/  BSYNC B0 ;  /* 0x0000000000007941 */ /* 0x000fea0003800000 */
.L_x_437:
[----:B------:R-:W-:Y:S01]  /*17f0*/  MOV R198, R34 ;  /* 0x0000002200c67202 */ /* 0x000fe20000000f00 */
[----:B------:R-:W-:Y:S01]  /*1800*/  BSSY B0, `(.L_x_439) ;  /* 0x0000028000007945 */ /* 0x000fe20003800000 */
[----:B------:R-:W-:Y:S02]  /*1810*/  MOV R199, R35 ;  /* 0x0000002300c77202 */ /* 0x000fe40000000f00 */
[----:B-1----:R-:W-:Y:S02]  /*1820*/  LEA.HI.SX32 R36, R248, 0xffffffff, 0x1a ;  /* 0xfffffffff8247811 */ /* 0x002fe400078fd2ff */
[----:B------:R-:W-:Y:S02]  /*1830*/  MOV R198, R32 ;  /* 0x0000002000c67202 */ /* 0x000fe40000000f00 */
[----:B------:R-:W-:Y:S01]  /*1840*/  SHF.R.S32.HI R2, RZ, 0x1f, R36 ;  /* 0x0000001fff027819 */ /* 0x000fe20000011424 */
[C---:B------:R-:W-:Y:S02]  /*1850*/  IMAD R12, R36.reuse, -0x40, R133 ;  /* 0xffffffc0240c7824 */ /* 0x040fe400078e0285 */
[----:B------:R1:W-:Y:S01]  /*1860*/  STL.64 [R1+0x20], R198 ;  /* 0x000020c601007387 */ /* 0x0003e20000100a00 */
[----:B------:R-:W-:-:S02]  /*1870*/  IMAD R0, R36, UR4, RZ ;  /* 0x0000000424007c24 */ /* 0x000fc4000f8e02ff */
[----:B------:R-:W-:Y:S01]  /*1880*/  ISETP.GE.AND P0, PT, R4, R12, PT ;  /* 0x0000000c0400720c */ /* 0x000fe20003f06270 */
[----:B--2---:R-:W-:-:S04]  /*1890*/  IMAD.WIDE.U32 R6, R36, UR5, R198 ;  /* 0x0000000524067c25 */ /* 0x004fc8000f8e00c6 */
        /* <DEDUP_REMOVED lines=30> */
.L_x_440:
[----:B------:R-:W-:Y:S05]  /*1a80*/  BSYNC B0 ;  /* 0x0000000000007941 */ /* 0x000fea0003800000 */
.L_x_439:
        /* <DEDUP_REMOVED lines=34> */
.L_x_442:
[----:B------:R-:W-:Y:S05]  /*1cb0*/  BSYNC B0 ;  /* 0x0000000000007941 */ /* 0x000fea0003800000 */
.L_x_441:
        /* <DEDUP_REMOVED lines=11> */
[----:B------:R-:W2:Y:S04]  /*1d70*/  @P2 LDG.E R8, [R8.64] ;  /* 0x0000001208082981 */ /* 0x000ea8000c1e1900 */
[----:B------:R-:W-:Y:S01]  /*1d80*/  BAR.SYNC.DEFER_BLOCKING 0x0 ;  /* 0x0000000000007b1d */ /* 0x000fe20000010000 */
[----:B------:R-:W-:Y:S01]  /*1d90*/  ISETP.GE.AND P1, PT, R4, R12, PT ;  /* 0x0000000c0400720c */ /* 0x000fe20003f26270 */
[----:B------:R-:W-:Y:S01]  /*1da0*/  IMAD R0, R2, c[0x0][0x1a0], RZ ;  /* 0x0000680002007a24 */ /* 0x000fe200078e02ff */
[----:B------:R-:W-:Y:S01]  /*1db0*/  MOV R132, RZ ;  /* 0x000000ff00847202 */ /* 0x000fe20000000f00 */
[C---:B------:R-:W-:Y:S02]  /*1dc0*/  IMAD.WIDE.U32 R4, R36.reuse, c[0x0][0x1a0], RZ ;  /* 0x0000680024047a25 */ /* 0x040fe400078e00ff */
[----:B------:R-:W2:Y:S01]  /*1dd0*/  @P2 MUFU.RCP R6, c[0x0][0x238] ;  /* 0x00008e0000062b08 */ /* 0x000ea20000001000 */
[----:B------:R-:W-:Y:S01]  /*1de0*/  BSSY B0, `(.L_x_443) ;  /* 0x0000027000007945 */ /* 0x000fe20003800000 */
[----:B------:R-:W-:Y:S01]  /*1df0*/  IMAD R2, R36, c[0x0][0x1a4], R0 ;  /* 0x0000690024027a24 */ /* 0x000fe200078e0200 */
[----:B------:R-:W-:-:S03]  /*1e00*/  LEA R0, P0, R4, R30, 0x6 ;  /* 0x0000001e04007211 */ /* 0x000fc600078030ff */
[----:B------:R-:W-:-:S05]  /*1e10*/  IMAD.IADD R2, R5, 0x1, R2 ;  /* 0x0000000105027824 */ /* 0x000fca00078e0202 */
[----:B------:R-:W-:Y:S01]  /*1e20*/  LEA.HI.X R2, R4, R29, R2, 0x6, P0 ;  /* 0x0000001d04027211 */ /* 0x000fe200000f3402 */
[----:B------:R3:W-:Y:S04]  /*1e30*/  @P1 STS [R222+0x9000], RZ ;  /* 0x009000ffde001388 */ /* 0x0007e80000000800 */
[----:B------:R3:W-:Y:S04]  /*1e40*/  @P1 STS [R222+0x9004], RZ ;  /* 0x009004ffde001388 */ /* 0x0007e80000000800 */
[----:B------:R3:W-:Y:S04]  /*1e50*/  @P1 STS.64 [R222+0x9008], RZ ;  /* 0x009008ffde001388 */ /* 0x0007e80000000a00 */
[----:B------:R3:W-:Y:S04]  /*1e60*/  @P1 STS.128 [R222+0xa000], RZ ;  /* 0x00a000ffde001388 */ /* 0x0007e80000000c00 */
[----:B------:R3:W-:Y:S01]  /*1e70*/  @P1 STS.128 [R222+0xb000], RZ ;  /* 0x00b000ffde001388 */ /* 0x0007e20000000c00 */
[----:B--2---:R-:W-:Y:S01]  /*1e80*/  @P2 FMUL.FTZ R132, R8, R6 ;  /* 0x0000000608842220 */ /* 0x004fe20000410000 */
[----:B------:R-:W-:Y:S05]  /*1e90*/  @P1 BRA `(.L_x_444) ;  /* 0x000001b000001947 */ /* 0x000fea0003800000 */
[----:B---3--:R-:W-:Y:S02]  /*1ea0*/  ISETP.GE.AND P3, PT, R202, c[0x0][0x220], PT ;  /* 0x00008800ca007a0c */ /* 0x008fe40003f66270 */
        /* <DEDUP_REMOVED lines=26> */
.L_x_444:
[----:B---3--:R-:W-:Y:S05]  /*2050*/  BSYNC B0 ;  /* 0x0000000000007941 */ /* 0x008fea0003800000 */
.L_x_443:
        /* <DEDUP_REMOVED lines=8> */
[----:B--2---:R-:W-:Y:S01]  /*20e0*/  IMAD.WIDE.U32 R4, R13, c[0x0][0x1a0], RZ ;  /* 0x000068000d047a25 */ /* 0x004fe200078e00ff */
        /* <DEDUP_REMOVED lines=27> */
.L_x_446:
[----:B------:R-:W-:Y:S05]  /*22a0*/  BSYNC B0 ;  /* 0x0000000000007941 */ /* 0x000fea0003800000 */
.L_x_445:
[----:B------:R-:W-:Y:S01]  /*22b0*/  LOP3.LUT R2, R27, 0xfffffff8, RZ, 0xc0, !PT ;  /* 0xfffffff81b027812 */ /* 0x000fe200078ec0ff */
[----:B--2---:R-:W-:Y:S01]  /*22c0*/  IMAD.SHL.U32 R5, R21, 0x40, RZ ;  /* 0x0000004015057824 */ /* 0x004fe200078e00ff */
        /* <DEDUP_REMOVED lines=37> */
[----:B------:R-:W-:Y:S03]  /*2520*/  LDSM.16.M88.4 R8, [R220] ;  /* 0x00000000dc08783b */ /* 0x000fe60000000200 */
[----:B------:R-:W-:Y:S01]  /*2530*/  IMAD.IADD R219, R217, 0x1, R0 ;  /* 0x00000001d9db7824 */ /* 0x000fe200078e0200 */
[----:B------:R-:W2:Y:S01]  /*2540*/  LDSM.16.M88.4 R16, [R217+0x6000] ;  /* 0x00600000d910783b */ /* 0x000ea20000000200 */
[----:B------:R-:W-:-:S03]  /*2550*/  SHF.R.S32.HI R0, RZ, 0x1f, R37 ;  /* 0x0000001fff007819 */ /* 0x000fc60000011425 */
[----:B------:R-:W4:Y:S01]  /*2560*/  LDSM.16.M88.4 R4, [R220+0x1000] ;  /* 0x00100000dc04783b */ /* 0x000f220000000200 */
[----:B------:R-:W-:-:S03]  /*2570*/  LEA.HI R0, R0, R37, RZ, 0x2 ;  /* 0x0000002500007211 */ /* 0x000fc600078f10ff */
[----:B------:R-:W5:Y:S01]  /*2580*/  LDSM.16.M88.4 R28, [R217+0x6400] ;  /* 0x00640000d91c783b */ /* 0x000f620000000200 */
[----:B------:R-:W-:-:S03]  /*2590*/  SHF.R.S32.HI R0, RZ, 0x2, R0 ;  /* 0x00000002ff007819 */ /* 0x000fc60000011400 */
[----:B------:R-:W1:Y:S02]  /*25a0*/  LDSM.16.M88.4 R24, [R217+0x6800] ;  /* 0x00680000d918783b */ /* 0x000e640000000200 */
[----:B------:R-:W-:Y:S02]  /*25b0*/  IMAD R0, R174, 0x10, R0 ;  /* 0x00000010ae007824 */ /* 0x000fe400078e0200 */
[----:B------:R-:W3:Y:S02]  /*25c0*/  LDSM.16.M88.4 R20, [R217+0x6c00] ;  /* 0x006c0000d914783b */ /* 0x000ee40000000200 */
[----:B------:R-:W-:Y:S02]  /*25d0*/  IMAD.IADD R38, R38, 0x1, R0 ;  /* 0x0000000126267824 */ /* 0x000fe400078e0200 */
[----:B------:R-:W-:Y:S03]  /*25e0*/  LDSM.16.M88.4 R12, [R221+0x1000] ;  /* 0x00100000dd0c783b */ /* 0x000fe60000000200 */
[----:B------:R-:W-:Y:S01]  /*25f0*/  IADD3 R0, R133, R38, -R235 ;  /* 0x0000002685007210 */ /* 0x000fe20007ffe8eb */
[----:B------:R-:W1:Y:S04]  /*2600*/  LDSM.16.M88.4 R48, [R219+0x6400] ;  /* 0x00640000db30783b */ /* 0x000e680000000200 */
[----:B------:R-:W-:Y:S04]  /*2610*/  LDSM.16.M88.4 R52, [R219+0x6000] ;  /* 0x00600000db34783b */ /* 0x000fe80000000200 */
[----:B------:R-:W-:Y:S04]  /*2620*/  LDSM.16.M88.4 R44, [R219+0x6800] ;  /* 0x00680000db2c783b */ /* 0x000fe80000000200 */
[----:B------:R-:W-:Y:S01]  /*2630*/  LDSM.16.M88.4 R40, [R219+0x6c00] ;  /* 0x006c0000db28783b */ /* 0x000fe20000000200 */
[-C--:B--2---:R-:W-:Y:S03]  /*2640*/  HMMA.16816.F32 R120, R8, R16.reuse, RZ ;  /* 0x000000100878723c */ /* 0x084fe600000018ff */
[----:B------:R-:W-:Y:S05]  /*2650*/  STL [R1+0x48], R38 ;  /* 0x0000482601007387 */ /* 0x000fea0000100800 */
[C---:B----4-:R-:W-:Y:S08]  /*2660*/  HMMA.16816.F32 R32, R4.reuse, R16, RZ ;  /* 0x000000100420723c */ /* 0x050ff000000018ff */
[-C--:B------:R-:W-:Y:S08]  /*2670*/  HMMA.16816.F32 R68, R4, R18.reuse, RZ ;  /* 0x000000120444723c */ /* 0x080ff000000018ff */
[----:B------:R-:W-:Y:S01]  /*2680*/  HMMA.16816.F32 R136, R8, R18, RZ ;  /* 0x000000120888723c */ /* 0x000fe200000018ff */
[----:B------:R-:W2:Y:S07]  /*2690*/  LDSM.16.M88.4 R16, [R221] ;  /* 0x00000000dd10783b */ /* 0x000eae0000000200 */
[-C--:B-----5:R-:W-:Y:S08]  /*26a0*/  HMMA.16816.F32 R56, R4, R28.reuse, RZ ;  /* 0x0000001c0438723c */ /* 0x0a0ff000000018ff */
[----:B------:R-:W-:Y:S08]  /*26b0*/  HMMA.16816.F32 R96, R8, R28, RZ ;  /* 0x0000001c0860723c */ /* 0x000ff000000018ff */
[C---:B-1----:R-:W-:Y:S08]  /*26c0*/  HMMA.16816.F32 R64, R4.reuse, R24, RZ ;  /* 0x000000180440723c */ /* 0x042ff000000018ff */
[C---:B---3--:R-:W-:Y:S08]  /*26d0*/  HMMA.16816.F32 R60, R4.reuse, R20, RZ ;  /* 0x00000014043c723c */ /* 0x048ff000000018ff */
[C---:B------:R-:W-:Y:S08]  /*26e0*/  HMMA.16816.F32 R76, R4.reuse, R30, RZ ;  /* 0x0000001e044c723c */ /* 0x040ff000000018ff */
[C---:B------:R-:W-:Y:S08]  /*26f0*/  HMMA.16816.F32 R72, R4.reuse, R26, RZ ;  /* 0x0000001a0448723c */ /* 0x040ff000000018ff */
[----:B------:R-:W-:Y:S01]  /*2700*/  HMMA.16816.F32 R84, R4, R22, RZ ;  /* 0x000000160454723c */ /* 0x000fe200000018ff */
[----:B------:R-:W-:Y:S07]  /*2710*/  LDSM.16.M88.4 R4, [R220+0x3000] ;  /* 0x00300000dc04783b */ /* 0x000fee0000000200 */
[C---:B------:R-:W-:Y:S01]  /*2720*/  HMMA.16816.F32 R128, R8.reuse, R30, RZ ;  /* 0x0000001e0880723c */ /* 0x040fe200000018ff */
[----:B------:R-:W-:Y:S07]  /*2730*/  LDSM.16.M88.4 R28, [R217+0x7c00] ;  /* 0x007c0000d91c783b */ /* 0x000fee0000000200 */
[C---:B------:R-:W-:Y:S08]  /*2740*/  HMMA.16816.F32 R92, R8.reuse, R24, RZ ;  /* 0x00000018085c723c */ /* 0x040ff000000018ff */
[C---:B------:R-:W-:Y:S01]  /*2750*/  HMMA.16816.F32 R124, R8.reuse, R26, RZ ;  /* 0x0000001a087c723c */ /* 0x040fe200000018ff */
[----:B------:R-:W1:Y:S07]  /*2760*/  LDSM.16.M88.4 R24, [R217+0x7400] ;  /* 0x00740000d918783b */ /* 0x000e6e0000000200 */
[C---:B------:R-:W-:Y:S08]  /*2770*/  HMMA.16816.F32 R88, R8.reuse, R20, RZ ;  /* 0x000000140858723c */ /* 0x040ff000000018ff */
[----:B------:R-:W-:Y:S01]  /*2780*/  HMMA.16816.F32 R116, R8, R22, RZ ;  /* 0x000000160874723c */ /* 0x000fe200000018ff */
[----:B------:R-:W3:Y:S04]  /*2790*/  LDSM.16.M88.4 R8, [R220+0x2000] ;  /* 0x00200000dc08783b */ /* 0x000ee80000000200 */
[----:B------:R-:W4:Y:S03]  /*27a0*/  LDSM.16.M88.4 R20, [R217+0x7000] ;  /* 0x00700000d914783b */ /* 0x000f260000000200 */
[-C--:B------:R-:W-:Y:S08]  /*27b0*/  HMMA.16816.F32 R108, R12, R48.reuse, R56 ;  /* 0x000000300c6c723c */ /* 0x080ff00000001838 */
[----:B--2---:R-:W-:Y:S08]  /*27c0*/  HMMA.16816.F32 R56, R16, R48, R96 ;  /* 0x000000301038723c */ /* 0x004ff00000001860 */
[C---:B------:R-:W-:Y:S01]  /*27d0*/  HMMA.16816.F32 R112, R12.reuse, R52, R32 ;  /* 0x000000340c70723c */ /* 0x040fe20000001820 */
[----:B------:R-:W2:Y:S07]  /*27e0*/  LDSM.16.M88.4 R32, [R217+0x7800] ;  /* 0x00780000d920783b */ /* 0x000eae0000000200 */
        /* <DEDUP_REMOVED lines=11> */
[----:B------:R-:W-:Y:S08]  /*28a0*/  HMMA.16816.F32 R44, R16, R46, R124 ;  /* 0x0000002e102c723c */ /* 0x000ff0000000187c */
[-C--:B-1----:R-:W-:Y:S08]  /*28b0*/  HMMA.16816.F32 R84, R4, R24.reuse, R108 ;  /* 0x000000180454723c */ /* 0x082ff0000000186c */
[----:B---3--:R-:W-:Y:S07]  /*28c0*/  HMMA.16816.F32 R92, R8, R24, R56 ;  /* 0x00000018085c723c */ /* 0x008fee0000001838 */
[----:B------:R-:W-:Y:S01]  /*28d0*/  IMAD.SHL.U32 R24, R193, 0x2, RZ ;  /* 0x00000002c1187824 */ /* 0x000fe200078e00ff */
[----:B------:R-:W-:Y:S01]  /*28e0*/  HMMA.16816.F32 R16, R16, R42, R116 ;  /* 0x0000002a1010723c */ /* 0x000fe20000001874 */
[----:B------:R-:W-:Y:S03]  /*28f0*/  LDSM.16.M88.4 R40, [R219+0x7400] ;  /* 0x00740000db28783b */ /* 0x000fe60000000200 */
[----:B------:R-:W-:-:S04]  /*2900*/  LOP3.LUT R24, R24, 0x6, RZ, 0xc0, !PT ;  /* 0x0000000618187812 */ /* 0x000fc800078ec0ff */
[----:B----4-:R-:W-:Y:S01]  /*2910*/  HMMA.16816.F32 R88, R8, R22, R12 ;  /* 0x000000160858723c */ /* 0x010fe2000000180c */
[----:B------:R-:W-:-:S05]  /*2920*/  IMAD R24, R36, 0x40, R24 ;  /* 0x0000004024187824 */ /* 0x000fca00078e0218 */
[C---:B------:R-:W-:Y:S02]  /*2930*/  IADD3 R2, -R24.reuse, R0, RZ ;  /* 0x0000000018027210 */ /* 0x040fe40007ffe1ff */
[C---:B------:R-:W-:Y:S01]  /*2940*/  IADD3 R138, R24.reuse, 0x1, RZ ;  /* 0x00000001188a7810 */ /* 0x040fe20007ffe0ff */
[C---:B------:R-:W-:Y:S01]  /*2950*/  HMMA.16816.F32 R128, R8.reuse, R28, R68 ;  /* 0x0000001c0880723c */ /* 0x040fe20000001844 */
[----:B------:R-:W-:Y:S02]  /*2960*/  IABS R12, R2 ;  /* 0x00000002000c7213 */ /* 0x000fe40000000000 */
[----:B------:R-:W-:Y:S01]  /*2970*/  IADD3 R136, R24, 0x8, RZ ;  /* 0x0000000818887810 */ /* 0x000fe20007ffe0ff */
[----:B------:R-:W-:Y:S01]  /*2980*/  IMAD.IADD R2, R0, 0x1, -R138 ;  /* 0x0000000100027824 */ /* 0x000fe200078e0a8a */
[C---:B------:R-:W-:Y:S02]  /*2990*/  IADD3 R135, R24.reuse, 0x9, RZ ;  /* 0x0000000918877810 */ /* 0x040fe40007ffe0ff */
[----:B------:R-:W-:Y:S01]  /*29a0*/  IADD3 R25, R24, 0x18, RZ ;  /* 0x0000001818197810 */ /* 0x000fe20007ffe0ff */
[----:B------:R-:W-:Y:S01]  /*29b0*/  HMMA.16816.F32 R60, R8, R20, R60 ;  /* 0x00000014083c723c */ /* 0x000fe2000000183c */
[----:B------:R-:W-:-:S02]  /*29c0*/  IABS R2, R2 ;  /* 0x0000000200027213 */ /* 0x000fc40000000000 */
[C---:B------:R-:W-:Y:S02]  /*29d0*/  IADD3 R134, R24.reuse, 0x19, RZ ;  /* 0x0000001918867810 */ /* 0x040fe40007ffe0ff */
[C---:B------:R-:W-:Y:S02]  /*29e0*/  IADD3 R137, R24.reuse, 0x20, RZ ;  /* 0x0000002018897810 */ /* 0x040fe40007ffe0ff */
[C---:B------:R-:W-:Y:S01]  /*29f0*/  IADD3 R139, R24.reuse, 0x21, RZ ;  /* 0x00000021188b7810 */ /* 0x040fe20007ffe0ff */
[----:B------:R-:W-:Y:S01]  /*2a00*/  HMMA.16816.F32 R96, R8, R26, R48 ;  /* 0x0000001a0860723c */ /* 0x000fe20000001830 */
[C---:B------:R-:W-:Y:S02]  /*2a10*/  IADD3 R140, R24.reuse, 0x28, RZ ;  /* 0x00000028188c7810 */ /* 0x040fe40007ffe0ff */
[C---:B------:R-:W-:Y:S02]  /*2a20*/  IADD3 R141, R24.reuse, 0x29, RZ ;  /* 0x00000029188d7810 */ /* 0x040fe40007ffe0ff */
[----:B------:R-:W-:-:S02]  /*2a30*/  IADD3 R142, R24, 0x30, RZ ;  /* 0x00000030188e7810 */ /* 0x000fc40007ffe0ff */
[C---:B------:R-:W-:Y:S01]  /*2a40*/  IADD3 R149, R24.reuse, 0x31, RZ ;  /* 0x0000003118957810 */ /* 0x040fe20007ffe0ff */
[C---:B--2---:R-:W-:Y:S01]  /*2a50*/  HMMA.16816.F32 R68, R8.reuse, R32, R120 ;  /* 0x000000200844723c */ /* 0x044fe20000001878 */
[C---:B------:R-:W-:Y:S02]  /*2a60*/  IADD3 R148, R24.reuse, 0x38, RZ ;  /* 0x0000003818947810 */ /* 0x040fe40007ffe0ff */
[----:B------:R-:W-:Y:S02]  /*2a70*/  IADD3 R143, R24, 0x39, RZ ;  /* 0x00000039188f7810 */ /* 0x000fe40007ffe0ff */
[----:B------:R-:W-:Y:S02]  /*2a80*/  IADD3 R15, R0, 0x48, RZ ;  /* 0x00000048000f7810 */ /* 0x000fe40007ffe0ff */
[-C--:B------:R-:W-:Y:S01]  /*2a90*/  ISETP.GE.AND P1, PT, R24, R133.reuse, PT ;  /* 0x000000851800720c */ /* 0x080fe20003f26270 */
[----:B------:R-:W-:Y:S01]  /*2aa0*/  HMMA.16816.F32 R36, R8, R34, R44 ;  /* 0x000000220824723c */ /* 0x000fe2000000182c */
[----:B------:R-:W-:Y:S01]  /*2ab0*/  IMAD.IADD R14, R0, 0x1, -R143 ;  /* 0x00000001000e7824 */ /* 0x000fe200078e0a8f */
[----:B------:R-:W-:-:S02]  /*2ac0*/  ISETP.GE.AND P0, PT, R138, R133, PT ;  /* 0x000000858a00720c */ /* 0x000fc40003f06270 */
[-C--:B------:R-:W-:Y:S02]  /*2ad0*/  ISETP.GE.AND P2, PT, R25, R133.reuse, PT ;  /* 0x000000851900720c */ /* 0x080fe40003f46270 */
[-C--:B------:R-:W-:Y:S02]  /*2ae0*/  ISETP.GE.AND P5, PT, R136, R133.reuse, PT ;  /* 0x000000858800720c */ /* 0x080fe40003fa6270 */
[----:B------:R-:W-:Y:S01]  /*2af0*/  HMMA.16816.F32 R108, R8, R30, R16 ;  /* 0x0000001e086c723c */ /* 0x000fe20000001810 */
[----:B------:R-:W-:Y:S01]  /*2b00*/  LDSM.16.M88.4 R16, [R219+0x7800] ;  /* 0x00780000db10783b */ /* 0x000fe20000000200 */
[----:B------:R-:W-:-:S05]  /*2b10*/  ISETP.GE.AND P6, PT, R135, R133, PT ;  /* 0x000000858700720c */ /* 0x000fca0003fc6270 */
[----:B------:R-:W-:Y:S01]  /*2b20*/  IMAD.MOV.U32 R8, RZ, RZ, R12 ;  /* 0x000000ffff087224 */ /* 0x000fe200078e000c */
[C---:B------:R-:W-:Y:S01]  /*2b30*/  HMMA.16816.F32 R52, R4.reuse, R20, R112 ;  /* 0x000000140434723c */ /* 0x040fe20000001870 */
[C---:B------:R-:W-:Y:S02]  /*2b40*/  IMAD.IADD R9, R0.reuse, 0x1, -R136 ;  /* 0x0000000100097824 */ /* 0x040fe400078e0a88 */
[----:B------:R1:W-:Y:S05]  /*2b50*/  I2F R150, R8 ;  /* 0x0000000800967306 */ /* 0x0003ea0000201400 */
[C---:B------:R-:W-:Y:S08]  /*2b60*/  HMMA.16816.F32 R104, R4.reuse, R32, R104 ;  /* 0x000000200468723c */ /* 0x040ff00000001868 */
[----:B------:R-:W-:Y:S01]  /*2b70*/  HMMA.16816.F32 R100, R4, R28, R100 ;  /* 0x0000001c0464723c */ /* 0x000fe20000001864 */
[----:B-1----:R-:W-:Y:S01]  /*2b80*/  IMAD.MOV.U32 R8, RZ, RZ, R2 ;  /* 0x000000ffff087224 */ /* 0x002fe200078e0002 */
[----:B------:R-:W-:Y:S01]  /*2b90*/  IABS R2, R9 ;  /* 0x0000000900027213 */ /* 0x000fe20000000000 */
[----:B------:R-:W-:-:S02]  /*2ba0*/  IMAD.IADD R9, R0, 0x1, -R135 ;  /* 0x0000000100097824 */ /* 0x000fc400078e0a87 */
[----:B------:R1:W-:Y:S03]  /*2bb0*/  I2F R151, R8 ;  /* 0x0000000800977306 */ /* 0x0003e60000201400 */
[C---:B------:R-:W-:Y:S01]  /*2bc0*/  HMMA.16816.F32 R80, R4.reuse, R22, R80 ;  /* 0x000000160450723c */ /* 0x040fe20000001850 */
[----:B------:R-:W-:Y:S07]  /*2bd0*/  LDSM.16.M88.4 R20, [R219+0x7000] ;  /* 0x00700000db14783b */ /* 0x000fee0000000200 */
[C---:B------:R-:W-:Y:S07]  /*2be0*/  HMMA.16816.F32 R76, R4.reuse, R26, R76 ;  /* 0x0000001a044c723c */ /* 0x040fee000000184c */
[----:B------:R-:W-:Y:S01]  /*2bf0*/  IADD3 R27, R24, 0x10, RZ ;  /* 0x00000010181b7810 */ /* 0x000fe20007ffe0ff */
[C---:B------:R-:W-:Y:S01]  /*2c00*/  HMMA.16816.F32 R72, R4.reuse, R34, R72 ;  /* 0x000000220448723c */ /* 0x040fe20000001848 */
[----:B------:R-:W-:Y:S01]  /*2c10*/  LDSM.16.M88.4 R32, [R219+0x7c00] ;  /* 0x007c0000db20783b */ /* 0x000fe20000000200 */
[----:B-1----:R-:W-:Y:S01]  /*2c20*/  IMAD.MOV.U32 R8, RZ, RZ, R2 ;  /* 0x000000ffff087224 */ /* 0x002fe200078e0002 */
[----:B------:R-:W-:Y:S01]  /*2c30*/  IABS R2, R9 ;  /* 0x0000000900027213 */ /* 0x000fe20000000000 */
[----:B------:R-:W-:Y:S01]  /*2c40*/  IMAD.IADD R13, R0, 0x1, -R27 ;  /* 0x00000001000d7824 */ /* 0x000fe200078e0a1b */
[----:B------:R-:W-:Y:S01]  /*2c50*/  IADD3 R26, R24, 0x11, RZ ;  /* 0x00000011181a7810 */ /* 0x000fe20007ffe0ff */
[----:B------:R1:W2:Y:S01]  /*2c60*/  I2F R169, R8 ;  /* 0x0000000800a97306 */ /* 0x0002a20000201400 */
[----:B------:R-:W-:Y:S01]  /*2c70*/  ISETP.GE.AND P4, PT, R27, R133, PT ;  /* 0x000000851b00720c */ /* 0x000fe20003f86270 */
[----:B------:R-:W-:Y:S01]  /*2c80*/  HMMA.16816.F32 R64, R4, R30, R64 ;  /* 0x0000001e0440723c */ /* 0x000fe20000001840 */
[----:B------:R-:W3:Y:S01]  /*2c90*/  LDSM.16.M88.4 R4, [R221+0x3000] ;  /* 0x00300000dd04783b */ /* 0x000ee20000000200 */
[----:B------:R-:W-:Y:S01]  /*2ca0*/  IMAD.MOV.U32 R12, RZ, RZ, R2 ;  /* 0x000000ffff0c7224 */ /* 0x000fe200078e0002 */
[----:B------:R-:W-:Y:S01]  /*2cb0*/  IABS R2, R13 ;  /* 0x0000000d00027213 */ /* 0x000fe20000000000 */
[----:B------:R-:W-:Y:S01]  /*2cc0*/  IMAD.IADD R13, R0, 0x1, -R26 ;  /* 0x00000001000d7824 */ /* 0x000fe200078e0a1a */
[----:B------:R-:W-:Y:S01]  /*2cd0*/  LDSM.16.M88.4 R28, [R217+0x8400] ;  /* 0x00840000d91c783b */ /* 0x000fe20000000200 */
[----:B------:R4:W-:Y:S01]  /*2ce0*/  I2F R173, R12 ;  /* 0x0000000c00ad7306 */ /* 0x0009e20000201400 */
[----:B------:R-:W-:-:S02]  /*2cf0*/  ISETP.GE.AND P3, PT, R26, R133, PT ;  /* 0x000000851a00720c */ /* 0x000fc40003f66270 */
[----:B-1----:R-:W1:Y:S01]  /*2d00*/  LDSM.16.M88.4 R8, [R221+0x2000] ;  /* 0x00200000dd08783b */ /* 0x002e620000000200 */
[----:B----4-:R-:W-:Y:S01]  /*2d10*/  IMAD.MOV.U32 R12, RZ, RZ, R2 ;  /* 0x000000ffff0c7224 */ /* 0x010fe200078e0002 */
[----:B------:R-:W-:Y:S01]  /*2d20*/  IABS R2, R13 ;  /* 0x0000000d00027213 */ /* 0x000fe20000000000 */
[C---:B------:R-:W-:Y:S02]  /*2d30*/  IMAD.IADD R13, R0.reuse, 0x1, -R25 ;  /* 0x00000001000d7824 */ /* 0x040fe400078e0a19 */
[----:B------:R4:W-:Y:S01]  /*2d40*/  I2F R175, R12 ;  /* 0x0000000c00af7306 */ /* 0x0009e20000201400 */
[----:B---3--:R-:W-:Y:S01]  /*2d50*/  HMMA.16816.F32 R120, R4, R20, R52 ;  /* 0x000000140478723c */ /* 0x008fe20000001834 */
[----:B----4-:R-:W-:Y:S01]  /*2d60*/  IMAD.MOV.U32 R12, RZ, RZ, R2 ;  /* 0x000000ffff0c7224 */ /* 0x010fe200078e0002 */
[----:B------:R-:W-:Y:S01]  /*2d70*/  IABS R2, R13 ;  /* 0x0000000d00027213 */ /* 0x000fe20000000000 */
[----:B------:R-:W-:-:S04]  /*2d80*/  IMAD.IADD R13, R0, 0x1, -R134 ;  /* 0x00000001000d7824 */ /* 0x000fc800078e0a86 */
[----:B------:R3:W-:Y:S01]  /*2d90*/  I2F R182, R12 ;  /* 0x0000000c00b67306 */ /* 0x0007e20000201400 */
[C---:B------:R-:W-:Y:S08]  /*2da0*/  HMMA.16816.F32 R124, R4.reuse, R22, R80 ;  /* 0x00000016047c723c */ /* 0x040ff00000001850 */
[----:B------:R-:W-:Y:S01]  /*2db0*/  HMMA.16816.F32 R116, R4, R40, R84 ;  /* 0x000000280474723c */ /* 0x000fe20000001854 */
[----:B---3--:R-:W-:Y:S01]  /*2dc0*/  IMAD.MOV.U32 R12, RZ, RZ, R2 ;  /* 0x000000ffff0c7224 */ /* 0x008fe200078e0002 */
[----:B------:R-:W-:Y:S01]  /*2dd0*/  IABS R2, R13 ;  /* 0x0000000d00027213 */ /* 0x000fe20000000000 */
[----:B------:R-:W-:-:S05]  /*2de0*/  IMAD.IADD R13, R0, 0x1, -R142 ;  /* 0x00000001000d7824 */ /* 0x000fca00078e0a8e */
[C---:B------:R-:W-:Y:S01]  /*2df0*/  HMMA.16816.F32 R112, R4.reuse, R42, R76 ;  /* 0x0000002a0470723c */ /* 0x040fe2000000184c */
[----:B------:R3:W-:Y:S07]  /*2e00*/  I2F R186, R12 ;  /* 0x0000000c00ba7306 */ /* 0x0007ee0000201400 */
[C---:B------:R-:W-:Y:S01]  /*2e10*/  HMMA.16816.F32 R100, R4.reuse, R32, R100 ;  /* 0x000000200464723c */ /* 0x040fe20000001864 */
[----:B------:R4:W-:Y:S07]  /*2e20*/  I2F R185, R2 ;  /* 0x0000000200b97306 */ /* 0x0009ee0000201400 */
[----:B------:R-:W-:Y:S01]  /*2e30*/  HMMA.16816.F32 R56, R4, R16, R104 ;  /* 0x000000100438723c */ /* 0x000fe20000001868 */
[----:B---3--:R-:W-:-:S05]  /*2e40*/  IMAD.IADD R12, R0, 0x1, -R137 ;  /* 0x00000001000c7824 */ /* 0x008fca00078e0a89 */
[----:B------:R-:W-:Y:S02]  /*2e50*/  IABS R12, R12 ;  /* 0x0000000c000c7213 */ /* 0x000fe40000000000 */
[----:B------:R-:W-:Y:S01]  /*2e60*/  HMMA.16816.F32 R52, R4, R18, R72 ;  /* 0x000000120434723c */ /* 0x000fe20000001848 */
[----:B----4-:R-:W-:-:S05]  /*2e70*/  IMAD.IADD R2, R0, 0x1, -R139 ;  /* 0x0000000100027824 */ /* 0x010fca00078e0a8b */
[----:B------:R-:W-:Y:S02]  /*2e80*/  IABS R2, R2 ;  /* 0x0000000200027213 */ /* 0x000fe40000000000 */
[----:B------:R-:W-:Y:S07]  /*2e90*/  HMMA.16816.F32 R48, R4, R34, R64 ;  /* 0x000000220430723c */ /* 0x000fee0000001840 */
[----:B------:R-:W-:Y:S01]  /*2ea0*/  IMAD.MOV.U32 R4, RZ, RZ, R12 ;  /* 0x000000ffff047224 */ /* 0x000fe200078e000c */
[----:B-1----:R-:W-:Y:S01]  /*2eb0*/  HMMA.16816.F32 R44, R8, R20, R60 ;  /* 0x00000014082c723c */ /* 0x002fe2000000183c */
[----:B------:R-:W-:-:S02]  /*2ec0*/  IMAD.IADD R5, R0, 0x1, -R140 ;  /* 0x0000000100057824 */ /* 0x000fc400078e0a8c */
[----:B------:R1:W-:Y:S05]  /*2ed0*/  I2F R181, R4 ;  /* 0x0000000400b57306 */ /* 0x0003ea0000201400 */
[C---:B------:R-:W-:Y:S01]  /*2ee0*/  HMMA.16816.F32 R72, R8.reuse, R22, R88 ;  /* 0x000000160848723c */ /* 0x040fe20000001858 */
[----:B------:R-:W-:Y:S07]  /*2ef0*/  LDSM.16.M88.4 R20, [R217+0x8000] ;  /* 0x00800000d914783b */ /* 0x000fee0000000200 */
[----:B------:R-:W-:Y:S01]  /*2f00*/  HMMA.16816.F32 R84, R8, R32, R128 ;  /* 0x000000200854723c */ /* 0x000fe20000001880 */
[----:B-1----:R-:W-:-:S02]  /*2f10*/  MOV R4, R2 ;  /* 0x0000000200047202 */ /* 0x002fc40000000f00 */
[----:B------:R-:W-:Y:S01]  /*2f20*/  IABS R2, R5 ;  /* 0x0000000500027213 */ /* 0x000fe20000000000 */
[----:B------:R-:W-:Y:S01]  /*2f30*/  IMAD.IADD R5, R0, 0x1, -R141 ;  /* 0x0000000100057824 */ /* 0x000fe200078e0a8d */
[----:B------:R1:W-:Y:S03]  /*2f40*/  I2F R192, R4 ;  /* 0x0000000400c07306 */ /* 0x0003e60000201400 */
[C---:B------:R-:W-:Y:S08]  /*2f50*/  HMMA.16816.F32 R64, R8.reuse, R40, R92 ;  /* 0x000000280840723c */ /* 0x040ff0000000185c */
[----:B------:R-:W-:Y:S01]  /*2f60*/  HMMA.16816.F32 R60, R8, R42, R96 ;  /* 0x0000002a083c723c */ /* 0x000fe20000001860 */
[----:B-1----:R-:W-:Y:S01]  /*2f70*/  IMAD.MOV.U32 R4, RZ, RZ, R2 ;  /* 0x000000ffff047224 */ /* 0x002fe200078e0002 */
[----:B------:R-:W-:-:S06]  /*2f80*/  IABS R2, R5 ;  /* 0x0000000500027213 */ /* 0x000fcc0000000000 */
[----:B------:R-:W-:Y:S01]  /*2f90*/  HMMA.16816.F32 R40, R8, R16, R68 ;  /* 0x000000100828723c */ /* 0x000fe20000001844 */
[----:B------:R1:W-:Y:S01]  /*2fa0*/  I2F R191, R4 ;  /* 0x0000000400bf7306 */ /* 0x0003e20000201400 */
[----:B------:R-:W-:Y:S01]  /*2fb0*/  IMAD.MOV.U32 R12, RZ, RZ, R2 ;  /* 0x000000ffff0c7224 */ /* 0x000fe200078e0002 */
[----:B------:R-:W-:Y:S01]  /*2fc0*/  IABS R2, R13 ;  /* 0x0000000d00027213 */ /* 0x000fe20000000000 */
[----:B------:R-:W-:-:S04]  /*2fd0*/  IMAD.IADD R13, R0, 0x1, -R149 ;  /* 0x00000001000d7824 */ /* 0x000fc800078e0a95 */
[C---:B------:R-:W-:Y:S01]  /*2fe0*/  HMMA.16816.F32 R76, R8.reuse, R18, R36 ;  /* 0x00000012084c723c */ /* 0x040fe20000001824 */
[----:B------:R-:W-:Y:S01]  /*2ff0*/  LDSM.16.M88.4 R36, [R217+0x8800] ;  /* 0x00880000d924783b */ /* 0x000fe20000000200 */
[----:B------:R3:W-:Y:S03]  /*3000*/  I2F R190, R12 ;  /* 0x0000000c00be7306 */ /* 0x0007e60000201400 */
[----:B------:R-:W-:Y:S03]  /*3010*/  LDSM.16.M88.4 R16, [R221+0x5000] ;  /* 0x00500000dd10783b */ /* 0x000fe60000000200 */
[----:B------:R-:W-:Y:S01]  /*3020*/  HMMA.16816.F32 R80, R8, R34, R108 ;  /* 0x000000220850723c */ /* 0x000fe2000000186c */
[----:B------:R-:W-:Y:S04]  /*3030*/  LDSM.16.M88.4 R32, [R217+0x8c00] ;  /* 0x008c0000d920783b */ /* 0x000fe80000000200 */
[----:B-1----:R-:W1:Y:S01]  /*3040*/  LDSM.16.M88.4 R4, [R220+0x5000] ;  /* 0x00500000dc04783b */ /* 0x002e620000000200 */
[----:B---3--:R-:W-:Y:S01]  /*3050*/  IMAD.MOV.U32 R12, RZ, RZ, R2 ;  /* 0x000000ffff0c7224 */ /* 0x008fe200078e0002 */
[----:B------:R-:W-:Y:S01]  /*3060*/  IABS R2, R13 ;  /* 0x0000000d00027213 */ /* 0x000fe20000000000 */
[----:B------:R-:W-:-:S02]  /*3070*/  IMAD.IADD R13, R0, 0x1, -R148 ;  /* 0x00000001000d7824 */ /* 0x000fc400078e0a94 */
[----:B------:R3:W-:Y:S02]  /*3080*/  I2F R188, R12 ;  /* 0x0000000c00bc7306 */ /* 0x0007e40000201400 */
[----:B---3--:R-:W-:Y:S01]  /*3090*/  IMAD.MOV.U32 R12, RZ, RZ, R2 ;  /* 0x000000ffff0c7224 */ /* 0x008fe200078e0002 */
[----:B------:R-:W-:Y:S02]  /*30a0*/  IABS R2, R13 ;  /* 0x0000000d00027213 */ /* 0x000fe40000000000 */
[----:B------:R-:W-:-:S03]  /*30b0*/  IADD3 R13, R0, 0x8, RZ ;  /* 0x00000008000d7810 */ /* 0x000fc60007ffe0ff */
[----:B------:R3:W-:Y:S01]  /*30c0*/  I2F R187, R12 ;  /* 0x0000000c00bb7306 */ /* 0x0007e20000201400 */
[----:B-1----:R-:W-:Y:S01]  /*30d0*/  HMMA.16816.F32 R88, R4, R20, R120 ;  /* 0x000000140458723c */ /* 0x002fe20000001878 */
[----:B---3--:R-:W-:Y:S01]  /*30e0*/  IMAD.MOV.U32 R12, RZ, RZ, R2 ;  /* 0x000000ffff0c7224 */ /* 0x008fe200078e0002 */
[----:B------:R-:W-:Y:S02]  /*30f0*/  IABS R2, R14 ;  /* 0x0000000e00027213 */ /* 0x000fe40000000000 */
[----:B------:R-:W-:-:S03]  /*3100*/  IADD3 R14, R0, 0x40, RZ ;  /* 0x00000040000e7810 */ /* 0x000fc60007ffe0ff */
[----:B------:R1:W-:Y:S01]  /*3110*/  I2F R184, R12 ;  /* 0x0000000c00b87306 */ /* 0x0003e20000201400 */
[C---:B------:R-:W-:Y:S07]  /*3120*/  HMMA.16816.F32 R144, R4.reuse, R28, R116 ;  /* 0x0000001c0490723c */ /* 0x040fee0000001874 */
[----:B------:R3:W-:Y:S01]  /*3130*/  I2F R129, R2 ;  /* 0x0000000200817306 */ /* 0x0007e20000201400 */
[----:B------:R-:W-:Y:S01]  /*3140*/  HMMA.16816.F32 R152, R4, R30, R112 ;  /* 0x0000001e0498723c */ /* 0x000fe20000001870 */
[----:B-1----:R-:W-:-:S07]  /*3150*/  IMAD.IADD R12, R13, 0x1, -R24 ;  /* 0x000000010d0c7824 */ /* 0x002fce00078e0a18 */
[----:B------:R-:W-:Y:S01]  /*3160*/  HMMA.16816.F32 R124, R4, R22, R124 ;  /* 0x00000016047c723c */ /* 0x000fe2000000187c */
[----:B------:R-:W-:Y:S01]  /*3170*/  IABS R12, R12 ;  /* 0x0000000c000c7213 */ /* 0x000fe20000000000 */
[----:B---3--:R-:W-:-:S06]  /*3180*/  IMAD.IADD R2, R14, 0x1, -R24 ;  /* 0x000000010e027824 */ /* 0x008fcc00078e0a18 */
[C---:B------:R-:W-:Y:S01]  /*3190*/  HMMA.16816.F32 R156, R4.reuse, R36, R56 ;  /* 0x00000024049c723c */ /* 0x040fe20000001838 */
[----:B------:R-:W-:Y:S02]  /*31a0*/  IMAD.MOV.U32 R8, RZ, RZ, R12 ;  /* 0x000000ffff087224 */ /* 0x000fe400078e000c */
[----:B------:R-:W-:Y:S01]  /*31b0*/  IMAD.IADD R12, R14, 0x1, -R138 ;  /* 0x000000010e0c7824 */ /* 0x000fe200078e0a8a */
[----:B------:R-:W-:Y:S01]  /*31c0*/  IABS R0, R2 ;  /* 0x0000000200007213 */ /* 0x000fe20000000000 */
[----:B------:R1:W3:Y:S03]  /*31d0*/  I2F R128, R8 ;  /* 0x0000000800807306 */ /* 0x0002e60000201400 */
[C---:B------:R-:W-:Y:S01]  /*31e0*/  HMMA.16816.F32 R160, R4.reuse, R38, R52 ;  /* 0x0000002604a0723c */ /* 0x040fe20000001834 */
[----:B------:R-:W-:Y:S01]  /*31f0*/  IMAD.MOV.U32 R2, RZ, RZ, R0 ;  /* 0x000000ffff027224 */ /* 0x000fe200078e0000 */
[----:B------:R-:W-:Y:S03]  /*3200*/  LDSM.16.M88.4 R52, [R219+0x8800] ;  /* 0x00880000db34783b */ /* 0x000fe60000000200 */
[----:B------:R4:W5:Y:S03]  /*3210*/  I2F R121, R2 ;  /* 0x0000000200797306 */ /* 0x0009660000201400 */
[----:B------:R-:W-:Y:S01]  /*3220*/  HMMA.16816.F32 R164, R4, R32, R100 ;  /* 0x0000002004a4723c */ /* 0x000fe20000001864 */
[----:B-1----:R-:W-:-:S07]  /*3230*/  IMAD.IADD R8, R15, 0x1, -R24 ;  /* 0x000000010f087824 */ /* 0x002fce00078e0a18 */
[----:B------:R-:W-:Y:S01]  /*3240*/  HMMA.16816.F32 R176, R4, R34, R48 ;  /* 0x0000002204b0723c */ /* 0x000fe20000001830 */
[----:B------:R-:W-:Y:S01]  /*3250*/  IABS R0, R8 ;  /* 0x0000000800007213 */ /* 0x000fe20000000000 */
[----:B------:R-:W-:-:S04]  /*3260*/  IMAD.IADD R8, R13, 0x1, -R138 ;  /* 0x000000010d087824 */ /* 0x000fc800078e0a8a */
[----:B----4-:R-:W-:Y:S01]  /*3270*/  IMAD.MOV.U32 R2, RZ, RZ, R0 ;  /* 0x000000ffff027224 */ /* 0x010fe200078e0000 */
[----:B------:R-:W-:Y:S01]  /*3280*/  IABS R0, R8 ;  /* 0x0000000800007213 */ /* 0x000fe20000000000 */
[----:B------:R-:W-:Y:S01]  /*3290*/  IMAD.IADD R4, R14, 0x1, -R135 ;  /* 0x000000010e047824 */ /* 0x000fe200078e0a87 */
[----:B------:R-:W1:Y:S01]  /*32a0*/  LDSM.16.M88.4 R8, [R220+0x4000] ;  /* 0x00400000dc08783b */ /* 0x000e620000000200 */
[----:B------:R4:W-:Y:S02]  /*32b0*/  I2F R120, R2 ;  /* 0x0000000200787306 */ /* 0x0009e40000201400 */
[----:B----4-:R-:W-:Y:S02]  /*32c0*/  MOV R2, R0 ;  /* 0x0000000000027202 */ /* 0x010fe40000000f00 */
[----:B------:R-:W-:Y:S01]  /*32d0*/  IABS R0, R12 ;  /* 0x0000000c00007213 */ /* 0x000fe20000000000 */
[----:B------:R-:W-:-:S03]  /*32e0*/  IMAD.IADD R12, R15, 0x1, -R138 ;  /* 0x000000010f0c7824 */ /* 0x000fc600078e0a8a */
[----:B------:R4:W1:Y:S02]  /*32f0*/  I2F R116, R2 ;  /* 0x0000000200747306 */ /* 0x0008640000201400 */
[----:B----4-:R-:W-:Y:S01]  /*3300*/  IMAD.MOV.U32 R2, RZ, RZ, R0 ;  /* 0x000000ffff027224 */ /* 0x010fe200078e0000 */
[----:B------:R-:W-:Y:S01]  /*3310*/  IABS R0, R12 ;  /* 0x0000000c00007213 */ /* 0x000fe20000000000 */
[----:B------:R-:W-:Y:S01]  /*3320*/  IMAD.IADD R12, R13, 0x1, -R136 ;  /* 0x000000010d0c7824 */ /* 0x000fe200078e0a88 */
[C---:B-1----:R-:W-:Y:S03]  /*3330*/  HMMA.16816.F32 R68, R8.reuse, R20, R44 ;  /* 0x000000140844723c */ /* 0x042fe6000000182c */
[----:B------:R1:W4:Y:S05]  /*3340*/  I2F R114, R2 ;  /* 0x0000000200727306 */ /* 0x00032a0000201400 */
[C---:B------:R-:W-:Y:S01]  /*3350*/  HMMA.16816.F32 R72, R8.reuse, R22, R72 ;  /* 0x000000160848723c */ /* 0x040fe20000001848 */
[----:B------:R-:W2:Y:S07]  /*3360*/  LDSM.16.M88.4 R20, [R219+0x8000] ;  /* 0x00800000db14783b */ /* 0x000eae0000000200 */
[C---:B------:R-:W-:Y:S01]  /*3370*/  HMMA.16816.F32 R48, R8.reuse, R36, R40 ;  /* 0x000000240830723c */ /* 0x040fe20000001828 */
[----:B-1----:R-:W-:Y:S01]  /*3380*/  IMAD.MOV.U32 R2, RZ, RZ, R0 ;  /* 0x000000ffff027224 */ /* 0x002fe200078e0000 */
[----:B------:R-:W-:Y:S01]  /*3390*/  IABS R0, R12 ;  /* 0x0000000c00007213 */ /* 0x000fe20000000000 */
[C---:B------:R-:W-:Y:S01]  /*33a0*/  IMAD.IADD R12, R14.reuse, 0x1, -R136 ;  /* 0x000000010e0c7824 */ /* 0x040fe200078e0a88 */
[----:B------:R-:W-:Y:S01]  /*33b0*/  LDSM.16.M88.4 R40, [R219+0x8400] ;  /* 0x00840000db28783b */ /* 0x000fe20000000200 */
[----:B------:R1:W-:Y:S03]  /*33c0*/  I2F R95, R2 ;  /* 0x00000002005f7306 */ /* 0x0003e60000201400 */
[C---:B------:R-:W-:Y:S08]  /*33d0*/  HMMA.16816.F32 R44, R8.reuse, R38, R76 ;  /* 0x00000026082c723c */ /* 0x040ff0000000184c */
[----:B------:R-:W-:Y:S01]  /*33e0*/  HMMA.16816.F32 R36, R8, R32, R84 ;  /* 0x000000200824723c */ /* 0x000fe20000001854 */
[----:B-1----:R-:W-:Y:S01]  /*33f0*/  IMAD.MOV.U32 R2, RZ, RZ, R0 ;  /* 0x000000ffff027224 */ /* 0x002fe200078e0000 */
[----:B------:R-:W-:Y:S01]  /*3400*/  IABS R0, R12 ;  /* 0x0000000c00007213 */ /* 0x000fe20000000000 */
[----:B------:R-:W-:-:S05]  /*3410*/  IMAD.IADD R12, R14, 0x1, -R27 ;  /* 0x000000010e0c7824 */ /* 0x000fca00078e0a1b */
[C---:B------:R-:W-:Y:S01]  /*3420*/  HMMA.16816.F32 R64, R8.reuse, R28, R64 ;  /* 0x0000001c0840723c */ /* 0x040fe20000001840 */
[----:B------:R1:W-:Y:S07]  /*3430*/  I2F R115, R2 ;  /* 0x0000000200737306 */ /* 0x0003ee0000201400 */
[C---:B------:R-:W-:Y:S01]  /*3440*/  HMMA.16816.F32 R60, R8.reuse, R30, R60 ;  /* 0x0000001e083c723c */ /* 0x040fe2000000183c */
[----:B------:R3:W3:Y:S07]  /*3450*/  I2F R113, R0 ;  /* 0x0000000000717306 */ /* 0x0006ee0000201400 */
[----:B------:R-:W-:Y:S01]  /*3460*/  HMMA.16816.F32 R28, R8, R34, R80 ;  /* 0x00000022081c723c */ /* 0x000fe20000001850 */
[----:B-1----:R-:W-:-:S05]  /*3470*/  IMAD.IADD R2, R15, 0x1, -R136 ;  /* 0x000000010f027824 */ /* 0x002fca00078e0a88 */
[----:B------:R-:W-:Y:S01]  /*3480*/  IABS R2, R2 ;  /* 0x0000000200027213 */ /* 0x000fe20000000000 */
[C---:B------:R-:W-:Y:S01]  /*3490*/  IMAD.IADD R8, R13.reuse, 0x1, -R25 ;  /* 0x000000010d087824 */ /* 0x040fe200078e0a19 */
[----:B--2---:R-:W-:Y:S01]  /*34a0*/  HMMA.16816.F32 R56, R16, R20, R88 ;  /* 0x000000141038723c */ /* 0x004fe20000001858 */
[----:B---3--:R-:W-:Y:S01]  /*34b0*/  IMAD.IADD R0, R13, 0x1, -R135 ;  /* 0x000000010d007824 */ /* 0x008fe200078e0a87 */
[----:B------:R1:W2:Y:S04]  /*34c0*/  I2F R103, R2 ;  /* 0x0000000200677306 */ /* 0x0002a80000201400 */
[----:B------:R-:W-:-:S05]  /*34d0*/  IABS R0, R0 ;  /* 0x0000000000007213 */ /* 0x000fca0000000000 */
[----:B-1----:R-:W-:Y:S01]  /*34e0*/  IMAD.MOV.U32 R2, RZ, RZ, R0 ;  /* 0x000000ffff027224 */ /* 0x002fe200078e0000 */
[----:B------:R-:W-:Y:S01]  /*34f0*/  IABS R0, R4 ;  /* 0x0000000400007213 */ /* 0x000fe20000000000 */
[----:B------:R-:W-:Y:S02]  /*3500*/  IMAD.IADD R4, R15, 0x1, -R135 ;  /* 0x000000010f047824 */ /* 0x000fe400078e0a87 */
[----:B------:R1:W-:Y:S02]  /*3510*/  I2F R112, R2 ;  /* 0x0000000200707306 */ /* 0x0003e40000201400 */
[----:B-1----:R-:W-:Y:S01]  /*3520*/  IMAD.MOV.U32 R2, RZ, RZ, R0 ;  /* 0x000000ffff027224 */ /* 0x002fe200078e0000 */
[----:B------:R-:W-:Y:S01]  /*3530*/  IABS R0, R4 ;  /* 0x0000000400007213 */ /* 0x000fe20000000000 */
[----:B------:R-:W-:-:S04]  /*3540*/  IMAD.IADD R4, R13, 0x1, -R27 ;  /* 0x000000010d047824 */ /* 0x000fc800078e0a1b */
[----:B------:R1:W-:Y:S02]  /*3550*/  I2F R102, R2 ;  /* 0x0000000200667306 */ /* 0x0003e40000201400 */
[----:B-1----:R-:W-:Y:S01]  /*3560*/  IMAD.MOV.U32 R2, RZ, RZ, R0 ;  /* 0x000000ffff027224 */ /* 0x002fe200078e0000 */
[----:B------:R-:W-:Y:S02]  /*3570*/  IABS R0, R4 ;  /* 0x0000000400007213 */ /* 0x000fe40000000000 */
[----:B------:R-:W1:Y:S03]  /*3580*/  LDSM.16.M88.4 R4, [R221+0x4000] ;  /* 0x00400000dd04783b */ /* 0x000e660000000200 */
[----:B------:R3:W-:Y:S02]  /*3590*/  I2F R94, R2 ;  /* 0x00000002005e7306 */ /* 0x0007e40000201400 */
[----:B---3--:R-:W-:Y:S01]  /*35a0*/  IMAD.MOV.U32 R2, RZ, RZ, R0 ;  /* 0x000000ffff027224 */ /* 0x008fe200078e0000 */
[----:B------:R-:W-:Y:S01]  /*35b0*/  IABS R0, R12 ;  /* 0x0000000c00007213 */ /* 0x000fe20000000000 */
[----:B------:R-:W-:-:S04]  /*35c0*/  IMAD.IADD R12, R15, 0x1, -R27 ;  /* 0x000000010f0c7824 */ /* 0x000fc800078e0a1b */
[----:B------:R3:W-:Y:S02]  /*35d0*/  I2F R101, R2 ;  /* 0x0000000200657306 */ /* 0x0007e40000201400 */
[----:B---3--:R-:W-:Y:S01]  /*35e0*/  IMAD.MOV.U32 R2, RZ, RZ, R0 ;  /* 0x000000ffff027224 */ /* 0x008fe200078e0000 */
[----:B------:R-:W-:Y:S02]  /*35f0*/  IABS R0, R12 ;  /* 0x0000000c00007213 */ /* 0x000fe40000000000 */
[----:B------:R-:W-:-:S03]  /*3600*/  IADD3 R12, -R26, R13, RZ ;  /* 0x0000000d1a0c7210 */ /* 0x000fc60007ffe1ff */
[----:B------:R3:W-:Y:S01]  /*3610*/  I2F R93, R2 ;  /* 0x00000002005d7306 */ /* 0x0007e20000201400 */
[----:B-1----:R-:W-:Y:S01]  /*3620*/  HMMA.16816.F32 R32, R4, R20, R68 ;  /* 0x000000140420723c */ /* 0x002fe20000001844 */
[----:B------:R-:W1:Y:S01]  /*3630*/  LDSM.16.M88.4 R68, [R219+0x8c00] ;  /* 0x008c0000db44783b */ /* 0x000e620000000200 */
[----:B------:R-:W-:-:S06]  /*3640*/  DEPBAR.LE SB0, 0x0 ;  /* 0x000080000000791a */ /* 0x000fcc0000000000 */
[----:B------:R-:W-:Y:S01]  /*3650*/  HMMA.16816.F32 R76, R4, R42, R60 ;  /* 0x0000002a044c723c */ /* 0x000fe2000000183c */
[----:B---3--:R-:W-:Y:S01]  /*3660*/  IMAD.MOV.U32 R2, RZ, RZ, R0 ;  /* 0x000000ffff027224 */ /* 0x008fe200078e0000 */
[----:B------:R-:W-:-:S06]  /*3670*/  IABS R0, R12 ;  /* 0x0000000c00007213 */ /* 0x000fcc0000000000 */
[C---:B------:R-:W-:Y:S01]  /*3680*/  HMMA.16816.F32 R72, R4.reuse, R22, R72 ;  /* 0x000000160448723c */ /* 0x040fe20000001848 */
[----:B------:R3:W-:Y:S07]  /*3690*/  I2F R92, R2 ;  /* 0x00000002005c7306 */ /* 0x0007ee0000201400 */
[C---:B------:R-:W-:Y:S01]  /*36a0*/  HMMA.16816.F32 R64, R4.reuse, R40, R64 ;  /* 0x000000280440723c */ /* 0x040fe20000001840 */
[----:B------:R2:W-:Y:S07]  /*36b0*/  I2F R87, R0 ;  /* 0x0000000000577306 */ /* 0x0005ee0000201400 */
[----:B------:R-:W-:Y:S01]  /*36c0*/  HMMA.16816.F32 R88, R4, R52, R48 ;  /* 0x000000340458723c */ /* 0x000fe20000001830 */
[----:B---3--:R-:W-:-:S05]  /*36d0*/  IMAD.IADD R2, R14, 0x1, -R26 ;  /* 0x000000010e027824 */ /* 0x008fca00078e0a1a */
[----:B------:R-:W-:Y:S02]  /*36e0*/  IABS R2, R2 ;  /* 0x0000000200027213 */ /* 0x000fe40000000000 */
[C---:B-1----:R-:W-:Y:S01]  /*36f0*/  HMMA.16816.F32 R104, R4.reuse, R68, R36 ;  /* 0x000000440468723c */ /* 0x042fe20000001824 */
[----:B------:R-:W-:Y:S02]  /*3700*/  FFMA.FTZ R9, R169, -R132, R72 ;  /* 0x80000084a9097223 */ /* 0x000fe40000010048 */
[----:B--2---:R-:W-:Y:S01]  /*3710*/  IMAD.IADD R0, R15, 0x1, -R26 ;  /* 0x000000010f007824 */ /* 0x004fe200078e0a1a */
[----:B------:R1:W-:Y:S04]  /*3720*/  I2F R85, R2 ;  /* 0x0000000200557306 */ /* 0x0003e80000201400 */
[----:B------:R-:W-:Y:S01]  /*3730*/  IABS R0, R0 ;  /* 0x0000000000007213 */ /* 0x000fe20000000000 */
[C---:B------:R-:W-:Y:S08]  /*3740*/  HMMA.16816.F32 R108, R4.reuse, R54, R44 ;  /* 0x00000036046c723c */ /* 0x040ff0000000182c */
[----:B------:R-:W-:Y:S01]  /*3750*/  HMMA.16816.F32 R96, R4, R70, R28 ;  /* 0x000000460460723c */ /* 0x000fe2000000181c */
[----:B-1----:R-:W-:Y:S01]  /*3760*/  IMAD.MOV.U32 R2, RZ, RZ, R0 ;  /* 0x000000ffff027224 */ /* 0x002fe200078e0000 */
[----:B------:R-:W-:Y:S01]  /*3770*/  IABS R0, R8 ;  /* 0x0000000800007213 */ /* 0x000fe20000000000 */
[----:B------:R-:W-:-:S02]  /*3780*/  IMAD.IADD R8, R14, 0x1, -R25 ;  /* 0x000000010e087824 */ /* 0x000fc400078e0a19 */
[----:B------:R1:W-:Y:S02]  /*3790*/  I2F R11, R2 ;  /* 0x00000002000b7306 */ /* 0x0003e40000201400 */
[--C-:B------:R-:W-:Y:S01]  /*37a0*/  IMAD.IADD R4, R13, 0x1, -R139.reuse ;  /* 0x000000010d047824 */ /* 0x100fe200078e0a8b */
[----:B------:R-:W-:Y:S01]  /*37b0*/  HMMA.16816.F32 R20, R16, R22, R124 ;  /* 0x000000161014723c */ /* 0x000fe2000000187c */
[----:B------:R-:W-:Y:S02]  /*37c0*/  IMAD.IADD R5, R14, 0x1, -R139 ;  /* 0x000000010e057824 */ /* 0x000fe400078e0a8b */
[-C--:B------:R-:W-:Y:S02]  /*37d0*/  FFMA.FTZ R7, R128, -R132.reuse, R34 ;  /* 0x8000008480077223 */ /* 0x080fe40000010022 */
[----:B-----5:R-:W-:-:S03]  /*37e0*/  FFMA.FTZ R6, R121, -R132, R56 ;  /* 0x8000008479067223 */ /* 0x020fc60000010038 */
[----:B------:R-:W-:Y:S01]  /*37f0*/  FSEL R171, R7, -INF , !P1 ;  /* 0xff80000007ab7808 */ /* 0x000fe20004800000 */
[-C--:B------:R-:W-:Y:S01]  /*3800*/  FFMA.FTZ R7, R116, -R132.reuse, R35 ;  /* 0x8000008474077223 */ /* 0x080fe20000010023 */
[----:B------:R-:W-:Y:S01]  /*3810*/  FSEL R83, R6, -INF , !P1 ;  /* 0xff80000006537808 */ /* 0x000fe20004800000 */
[----:B----4-:R-:W-:Y:S01]  /*3820*/  FFMA.FTZ R6, R114, -R132, R57 ;  /* 0x8000008472067223 */ /* 0x010fe20000010039 */
[----:B------:R-:W-:Y:S01]  /*3830*/  HMMA.16816.F32 R28, R16, R42, R152 ;  /* 0x0000002a101c723c */ /* 0x000fe20000001898 */
[----:B-1----:R-:W-:Y:S01]  /*3840*/  IMAD.MOV.U32 R2, RZ, RZ, R0 ;  /* 0x000000ffff027224 */ /* 0x002fe200078e0000 */
[----:B------:R-:W-:Y:S01]  /*3850*/  IABS R0, R8 ;  /* 0x0000000800007213 */ /* 0x000fe20000000000 */
[----:B------:R-:W-:Y:S01]  /*3860*/  IMAD.IADD R8, R15, 0x1, -R25 ;  /* 0x000000010f087824 */ /* 0x000fe200078e0a19 */
[----:B------:R-:W-:Y:S01]  /*3870*/  FSEL R172, R7, -INF , !P0 ;  /* 0xff80000007ac7808 */ /* 0x000fe20004000000 */
[----:B------:R1:W2:Y:S01]  /*3880*/  I2F R86, R2 ;  /* 0x0000000200567306 */ /* 0x0002a20000201400 */
[----:B------:R-:W-:-:S02]  /*3890*/  FSEL R82, R6, -INF , !P0 ;  /* 0xff80000006527808 */ /* 0x000fc40004000000 */
[C---:B------:R-:W-:Y:S04]  /*38a0*/  HMMA.16816.F32 R24, R16.reuse, R40, R144 ;  /* 0x000000281018723c */ /* 0x040fe80000001890 */
[-C--:B------:R-:W-:Y:S02]  /*38b0*/  FFMA.FTZ R7, R113, -R132.reuse, R20 ;  /* 0x8000008471077223 */ /* 0x080fe40000010014 */
[-C--:B------:R-:W-:Y:S02]  /*38c0*/  FFMA.FTZ R6, R103, -R132.reuse, R22 ;  /* 0x8000008467067223 */ /* 0x080fe40000010016 */
[----:B------:R-:W-:Y:S01]  /*38d0*/  HMMA.16816.F32 R40, R16, R52, R156 ;  /* 0x000000341028723c */ /* 0x000fe2000000189c */
[----:B------:R-:W-:Y:S01]  /*38e0*/  FSEL R72, R7, -INF , !P5 ;  /* 0xff80000007487808 */ /* 0x000fe20006800000 */
[----:B------:R-:W-:-:S02]  /*38f0*/  FFMA.FTZ R7, R173, -R132, R73 ;  /* 0x80000084ad077223 */ /* 0x000fc40000010049 */
[----:B-1----:R-:W-:Y:S01]  /*3900*/  IMAD.MOV.U32 R2, RZ, RZ, R0 ;  /* 0x000000ffff027224 */ /* 0x002fe200078e0000 */
[----:B------:R-:W-:Y:S01]  /*3910*/  IABS R0, R8 ;  /* 0x0000000800007213 */ /* 0x000fe20000000000 */
[----:B------:R-:W-:Y:S02]  /*3920*/  IMAD.IADD R8, R13, 0x1, -R134 ;  /* 0x000000010d087824 */ /* 0x000fe400078e0a86 */
[----:B------:R-:W-:Y:S01]  /*3930*/  HMMA.16816.F32 R52, R16, R54, R160 ;  /* 0x000000361034723c */ /* 0x000fe200000018a0 */
[----:B------:R1:W-:Y:S01]  /*3940*/  I2F R84, R2 ;  /* 0x0000000200547306 */ /* 0x0003e20000201400 */
[----:B--2---:R-:W-:-:S05]  /*3950*/  FFMA.FTZ R22, R86, -R132, R78 ;  /* 0x8000008456167223 */ /* 0x004fca000001004e */
[----:B------:R-:W-:Y:S01]  /*3960*/  FSEL R156, R22, -INF , !P2 ;  /* 0xff800000169c7808 */ /* 0x000fe20005000000 */
[----:B------:R-:W-:Y:S01]  /*3970*/  HMMA.16816.F32 R48, R16, R68, R164 ;  /* 0x000000441030723c */ /* 0x000fe200000018a4 */
[----:B-1----:R-:W-:Y:S01]  /*3980*/  IMAD.MOV.U32 R2, RZ, RZ, R0 ;  /* 0x000000ffff027224 */ /* 0x002fe200078e0000 */
[----:B------:R-:W-:Y:S01]  /*3990*/  IABS R0, R8 ;  /* 0x0000000800007213 */ /* 0x000fe20000000000 */
[----:B------:R-:W-:Y:S02]  /*39a0*/  IMAD.IADD R8, R14, 0x1, -R134 ;  /* 0x000000010e087824 */ /* 0x000fe400078e0a86 */
[----:B------:R1:W2:Y:S02]  /*39b0*/  I2F R10, R2 ;  /* 0x00000002000a7306 */ /* 0x0002a40000201400 */
[----:B-1----:R-:W-:Y:S01]  /*39c0*/  IMAD.MOV.U32 R2, RZ, RZ, R0 ;  /* 0x000000ffff027224 */ /* 0x002fe200078e0000 */
[----:B------:R-:W-:Y:S01]  /*39d0*/  IABS R0, R8 ;  /* 0x0000000800007213 */ /* 0x000fe20000000000 */
[----:B------:R-:W-:-:S04]  /*39e0*/  IMAD.IADD R8, R15, 0x1, -R134 ;  /* 0x000000010f087824 */ /* 0x000fc800078e0a86 */
[----:B------:R1:W-:Y:S01]  /*39f0*/  I2F R81, R2 ;  /* 0x0000000200517306 */ /* 0x0003e20000201400 */
[-C--:B--2---:R-:W-:Y:S02]  /*3a00*/  FFMA.FTZ R10, R10, -R132.reuse, R30 ;  /* 0x800000840a0a7223 */ /* 0x084fe4000001001e */
[----:B------:R-:W-:Y:S02]  /*3a10*/  FFMA.FTZ R30, R191, -R132, R108 ;  /* 0x80000084bf1e7223 */ /* 0x000fe4000001006c */
[----:B-1----:R-:W-:Y:S01]  /*3a20*/  IMAD.MOV.U32 R2, RZ, RZ, R0 ;  /* 0x000000ffff027224 */ /* 0x002fe200078e0000 */
[----:B------:R-:W-:Y:S01]  /*3a30*/  IABS R0, R8 ;  /* 0x0000000800007213 */ /* 0x000fe20000000000 */
[----:B------:R-:W-:Y:S02]  /*3a40*/  IMAD.IADD R8, R13, 0x1, -R137 ;  /* 0x000000010d087824 */ /* 0x000fe400078e0a89 */
[----:B------:R1:W2:Y:S02]  /*3a50*/  I2F R12, R2 ;  /* 0x00000002000c7306 */ /* 0x0002a40000201400 */
[----:B-1----:R-:W-:Y:S01]  /*3a60*/  IMAD.MOV.U32 R2, RZ, RZ, R0 ;  /* 0x000000ffff027224 */ /* 0x002fe200078e0000 */
[----:B------:R-:W-:Y:S01]  /*3a70*/  IABS R0, R8 ;  /* 0x0000000800007213 */ /* 0x000fe20000000000 */
[----:B------:R-:W-:-:S04]  /*3a80*/  FFMA.FTZ R8, R150, -R132, R32 ;  /* 0x8000008496087223 */ /* 0x000fc80000010020 */
[----:B------:R1:W-:Y:S01]  /*3a90*/  I2F R61, R2 ;  /* 0x00000002003d7306 */ /* 0x0003e20000201400 */
[-C--:B--2---:R-:W-:Y:S01]  /*3aa0*/  FFMA.FTZ R12, R12, -R132.reuse, R29 ;  /* 0x800000840c0c7223 */ /* 0x084fe2000001001d */
[----:B------:R-:W-:Y:S01]  /*3ab0*/  FSEL R170, R8, -INF , !P1 ;  /* 0xff80000008aa7808 */ /* 0x000fe20004800000 */
[-C--:B------:R-:W-:Y:S01]  /*3ac0*/  FFMA.FTZ R8, R151, -R132.reuse, R33 ;  /* 0x8000008497087223 */ /* 0x080fe20000010021 */
[----:B------:R-:W-:Y:S01]  /*3ad0*/  FSEL R151, R9, -INF , !P5 ;  /* 0xff80000009977808 */ /* 0x000fe20006800000 */
[----:B------:R-:W-:-:S03]  /*3ae0*/  FFMA.FTZ R9, R175, -R132, R64 ;  /* 0x80000084af097223 */ /* 0x000fc60000010040 */
[----:B------:R2:W3:Y:S01]  /*3af0*/  I2F R37, R0 ;  /* 0x0000000000257306 */ /* 0x0004e20000201400 */
[----:B------:R-:W-:Y:S01]  /*3b00*/  FSEL R168, R8, -INF , !P0 ;  /* 0xff80000008a87808 */ /* 0x000fe20004000000 */
[-C--:B------:R-:W-:Y:S01]  /*3b10*/  FFMA.FTZ R8, R115, -R132.reuse, R74 ;  /* 0x8000008473087223 */ /* 0x080fe2000001004a */
[----:B------:R-:W-:Y:S01]  /*3b20*/  FSEL R74, R6, -INF , !P5 ;  /* 0xff800000064a7808 */ /* 0x000fe20006800000 */
[-C--:B------:R-:W-:Y:S01]  /*3b30*/  FFMA.FTZ R6, R112, -R132.reuse, R75 ;  /* 0x8000008470067223 */ /* 0x080fe2000001004b */
[----:B------:R-:W-:Y:S01]  /*3b40*/  FSEL R158, R9, -INF , !P4 ;  /* 0xff800000099e7808 */ /* 0x000fe20006000000 */
[-C--:B------:R-:W-:Y:S01]  /*3b50*/  FFMA.FTZ R29, R190, -R132.reuse, R109 ;  /* 0x80000084be1d7223 */ /* 0x080fe2000001006d */
[----:B------:R-:W-:Y:S01]  /*3b60*/  FSEL R169, R8, -INF , !P5 ;  /* 0xff80000008a97808 */ /* 0x000fe20006800000 */
[----:B-1----:R-:W-:Y:S01]  /*3b70*/  IMAD.IADD R2, R14, 0x1, -R137 ;  /* 0x000000010e027824 */ /* 0x002fe200078e0a89 */
[----:B------:R-:W-:Y:S01]  /*3b80*/  FSEL R150, R6, -INF , !P6 ;  /* 0xff80000006967808 */ /* 0x000fe20007000000 */
[----:B------:R-:W-:Y:S01]  /*3b90*/  IMAD.IADD R6, R13, 0x1, -R142 ;  /* 0x000000010d067824 */ /* 0x000fe200078e0a8e */
[----:B------:R-:W-:Y:S01]  /*3ba0*/  BAR.SYNC.DEFER_BLOCKING 0x0 ;  /* 0x0000000000007b1d */ /* 0x000fe20000010000 */
[----:B------:R-:W-:Y:S01]  /*3bb0*/  ISETP.GE.AND P5, PT, R139, R133, PT ;  /* 0x000000858b00720c */ /* 0x000fe20003fa6270 */
[----:B------:R-:W-:Y:S01]  /*3bc0*/  FFMA.FTZ R8, R101, -R132, R66 ;  /* 0x8000008465087223 */ /* 0x000fe20000010042 */
[----:B------:R-:W-:-:S02]  /*3bd0*/  IABS R2, R2 ;  /* 0x0000000200027213 */ /* 0x000fc40000000000 */
[----:B--2---:R-:W-:Y:S01]  /*3be0*/  IADD3 R0, -R137, R15, RZ ;  /* 0x0000000f89007210 */ /* 0x004fe20007ffe1ff */
[-C--:B---3--:R-:W-:Y:S01]  /*3bf0*/  FFMA.FTZ R20, R37, -R132.reuse, R90 ;  /* 0x8000008425147223 */ /* 0x088fe2000001005a */
[----:B------:R1:W2:Y:S01]  /*3c00*/  I2F R36, R2 ;  /* 0x0000000200247306 */ /* 0x0002a20000201400 */
[----:B------:R-:W-:Y:S01]  /*3c10*/  FSEL R173, R8, -INF , !P4 ;  /* 0xff80000008ad7808 */ /* 0x000fe20006000000 */
[----:B------:R-:W-:Y:S01]  /*3c20*/  FFMA.FTZ R8, R61, -R132, R31 ;  /* 0x800000843d087223 */ /* 0x000fe2000001001f */
[----:B------:R-:W-:Y:S01]  /*3c30*/  IABS R0, R0 ;  /* 0x0000000000007213 */ /* 0x000fe20000000000 */
[----:B------:R-:W-:Y:S01]  /*3c40*/  FFMA.FTZ R31, R192, -R132, R89 ;  /* 0x80000084c01f7223 */ /* 0x000fe20000010059 */
[----:B------:R-:W-:-:S03]  /*3c50*/  FSEL R61, R10, -INF , !P2 ;  /* 0xff8000000a3d7808 */ /* 0x000fc60005000000 */
[----:B------:R3:W4:Y:S01]  /*3c60*/  I2F R32, R0 ;  /* 0x0000000000207306 */ /* 0x0007220000201400 */
[----:B------:R-:W-:Y:S02]  /*3c70*/  FSEL R223, R31, -INF , !P5 ;  /* 0xff8000001fdf7808 */ /* 0x000fe40006800000 */
[----:B-1----:R-:W-:Y:S01]  /*3c80*/  IABS R2, R4 ;  /* 0x0000000400027213 */ /* 0x002fe20000000000 */
[-C--:B------:R-:W-:Y:S02]  /*3c90*/  FFMA.FTZ R4, R120, -R132.reuse, R58 ;  /* 0x8000008478047223 */ /* 0x080fe4000001003a */
[-C--:B--2---:R-:W-:Y:S02]  /*3ca0*/  FFMA.FTZ R9, R36, -R132.reuse, R40 ;  /* 0x8000008424097223 */ /* 0x084fe40000010028 */
[----:B------:R1:W2:Y:S01]  /*3cb0*/  I2F R80, R2 ;  /* 0x0000000200507306 */ /* 0x0002a20000201400 */
[----:B------:R-:W-:Y:S01]  /*3cc0*/  FSEL R100, R4, -INF , !P1 ;  /* 0xff80000004647808 */ /* 0x000fe20004800000 */
[----:B------:R-:W-:Y:S01]  /*3cd0*/  IMAD.IADD R4, R15, 0x1, -R139 ;  /* 0x000000010f047824 */ /* 0x000fe200078e0a8b */
[----:B---3--:R-:W-:Y:S01]  /*3ce0*/  IABS R0, R5 ;  /* 0x0000000500007213 */ /* 0x008fe20000000000 */
[-C--:B------:R-:W-:Y:S01]  /*3cf0*/  FFMA.FTZ R5, R95, -R132.reuse, R59 ;  /* 0x800000845f057223 */ /* 0x080fe2000001003b */
[----:B------:R-:W-:Y:S01]  /*3d00*/  FSEL R139, R7, -INF , !P6 ;  /* 0xff800000078b7808 */ /* 0x000fe20007000000 */
[-C--:B------:R-:W-:Y:S01]  /*3d10*/  FFMA.FTZ R7, R93, -R132.reuse, R24 ;  /* 0x800000845d077223 */ /* 0x080fe20000010018 */
[-C--:B------:R-:W-:Y:S01]  /*3d20*/  ISETP.GE.AND P1, PT, R134, R133.reuse, PT ;  /* 0x000000858600720c */ /* 0x080fe20003f26270 */
[-C--:B------:R-:W-:Y:S01]  /*3d30*/  FFMA.FTZ R24, R185, -R132.reuse, R77 ;  /* 0x80000084b9187223 */ /* 0x080fe2000001004d */
[----:B------:R-:W-:Y:S01]  /*3d40*/  FSEL R95, R5, -INF , !P0 ;  /* 0xff800000055f7808 */ /* 0x000fe20004000000 */
[----:B------:R-:W-:Y:S01]  /*3d50*/  IMAD.IADD R5, R15, 0x1, -R140 ;  /* 0x000000010f057824 */ /* 0x000fe200078e0a8c */
[----:B------:R-:W-:Y:S01]  /*3d60*/  FSEL R66, R7, -INF , !P4 ;  /* 0xff80000007427808 */ /* 0x000fe20006000000 */
[----:B------:R-:W-:Y:S01]  /*3d70*/  FFMA.FTZ R7, R182, -R132, R65 ;  /* 0x80000084b6077223 */ /* 0x000fe20000010041 */
[----:B------:R-:W-:Y:S01]  /*3d80*/  FSEL R144, R24, -INF , !P1 ;  /* 0xff80000018907808 */ /* 0x000fe20004800000 */
[----:B-1----:R-:W-:Y:S01]  /*3d90*/  IMAD.MOV.U32 R2, RZ, RZ, R0 ;  /* 0x000000ffff027224 */ /* 0x002fe200078e0000 */
[----:B------:R-:W-:Y:S01]  /*3da0*/  IABS R0, R4 ;  /* 0x0000000400007213 */ /* 0x000fe20000000000 */
[----:B------:R-:W-:Y:S01]  /*3db0*/  IMAD.IADD R4, R13, 0x1, -R140 ;  /* 0x000000010d047824 */ /* 0x000fe200078e0a8c */
[----:B------:R-:W-:Y:S01]  /*3dc0*/  FSEL R157, R7, -INF , !P3 ;  /* 0xff800000079d7808 */ /* 0x000fe20005800000 */
[----:B------:R1:W-:Y:S01]  /*3dd0*/  I2F R62, R2 ;  /* 0x00000002003e7306 */ /* 0x0003e20000201400 */
[----:B----4-:R-:W-:Y:S01]  /*3de0*/  FFMA.FTZ R7, R32, -R132, R42 ;  /* 0x8000008420077223 */ /* 0x010fe2000001002a */
[----:B------:R-:W-:Y:S01]  /*3df0*/  FSEL R64, R8, -INF , !P1 ;  /* 0xff80000008407808 */ /* 0x000fe20004800000 */
[----:B------:R-:W-:Y:S01]  /*3e00*/  HMMA.16816.F32 R32, R16, R70, R176 ;  /* 0x000000461020723c */ /* 0x000fe200000018b0 */
[----:B------:R-:W-:Y:S01]  /*3e10*/  IABS R4, R4 ;  /* 0x0000000400047213 */ /* 0x000fe20000000000 */
[----:B--2---:R-:W-:Y:S01]  /*3e20*/  FFMA.FTZ R24, R80, -R132, R91 ;  /* 0x8000008450187223 */ /* 0x004fe2000001005b */
[----:B------:R-:W-:-:S02]  /*3e30*/  ISETP.GE.AND P0, PT, R137, R133, PT ;  /* 0x000000858900720c */ /* 0x000fc40003f06270 */
[----:B------:R2:W3:Y:S01]  /*3e40*/  I2F R60, R0 ;  /* 0x00000000003c7306 */ /* 0x0004e20000201400 */
[----:B------:R-:W-:Y:S02]  /*3e50*/  FSEL R40, R12, -INF , !P1 ;  /* 0xff8000000c287808 */ /* 0x000fe40004800000 */
[----:B------:R-:W-:Y:S02]  /*3e60*/  FSEL R226, R24, -INF , !P5 ;  /* 0xff80000018e27808 */ /* 0x000fe40006800000 */
[----:B------:R-:W-:Y:S02]  /*3e70*/  FSEL R237, R20, -INF , !P0 ;  /* 0xff80000014ed7808 */ /* 0x000fe40004000000 */
[----:B------:R-:W-:Y:S01]  /*3e80*/  FSEL R163, R9, -INF , !P0 ;  /* 0xff80000009a37808 */ /* 0x000fe20004000000 */
[----:B-1----:R-:W-:Y:S01]  /*3e90*/  IMAD.IADD R2, R14, 0x1, -R140 ;  /* 0x000000010e027824 */ /* 0x002fe200078e0a8c */
[----:B------:R1:W4:Y:S01]  /*3ea0*/  I2F R59, R4 ;  /* 0x00000004003b7306 */ /* 0x0003220000201400 */
[----:B------:R-:W-:-:S03]  /*3eb0*/  FSEL R185, R7, -INF , !P0 ;  /* 0xff80000007b97808 */ /* 0x000fc60004000000 */
[----:B--2---:R-:W-:Y:S01]  /*3ec0*/  IABS R0, R2 ;  /* 0x0000000200007213 */ /* 0x004fe20000000000 */
[----:B---3--:R-:W-:-:S04]  /*3ed0*/  FFMA.FTZ R22, R60, -R132, R43 ;  /* 0x800000843c167223 */ /* 0x008fc8000001002b */
[----:B------:R-:W-:Y:S01]  /*3ee0*/  IMAD.MOV.U32 R2, RZ, RZ, R0 ;  /* 0x000000ffff027224 */ /* 0x000fe200078e0000 */
[----:B------:R-:W-:Y:S01]  /*3ef0*/  IABS R0, R5 ;  /* 0x0000000500007213 */ /* 0x000fe20000000000 */
[----:B------:R-:W-:Y:S01]  /*3f00*/  IMAD.IADD R5, R13, 0x1, -R141 ;  /* 0x000000010d057824 */ /* 0x000fe200078e0a8d */
[----:B------:R-:W-:Y:S01]  /*3f10*/  FSEL R160, R22, -INF , !P5 ;  /* 0xff80000016a07808 */ /* 0x000fe20006800000 */
[-C--:B-1----:R-:W-:Y:S01]  /*3f20*/  FFMA.FTZ R4, R102, -R132.reuse, R21 ;  /* 0x8000008466047223 */ /* 0x082fe20000010015 */
[----:B------:R1:W2:Y:S01]  /*3f30*/  I2F R58, R2 ;  /* 0x00000002003a7306 */ /* 0x0002a20000201400 */
[-C--:B------:R-:W-:Y:S01]  /*3f40*/  FFMA.FTZ R21, R81, -R132.reuse, R79 ;  /* 0x8000008451157223 */ /* 0x080fe2000001004f */
[----:B------:R-:W-:Y:S01]  /*3f50*/  IABS R5, R5 ;  /* 0x0000000500057213 */ /* 0x000fe20000000000 */
[-C--:B----4-:R-:W-:Y:S01]  /*3f60*/  FFMA.FTZ R20, R59, -R132.reuse, R110 ;  /* 0x800000843b147223 */ /* 0x090fe2000001006e */
[----:B------:R-:W-:Y:S02]  /*3f70*/  FSEL R63, R4, -INF , !P6 ;  /* 0xff800000043f7808 */ /* 0x000fe40007000000 */
[----:B------:R-:W-:Y:S01]  /*3f80*/  FSEL R147, R21, -INF , !P1 ;  /* 0xff80000015937808 */ /* 0x000fe20004800000 */
[----:B------:R-:W-:Y:S01]  /*3f90*/  IMAD.MOV.U32 R4, RZ, RZ, R5 ;  /* 0x000000ffff047224 */ /* 0x000fe200078e0005 */
[----:B------:R3:W4:Y:S01]  /*3fa0*/  I2F R57, R0 ;  /* 0x0000000000397306 */ /* 0x0007220000201400 */
[----:B------:R-:W-:Y:S01]  /*3fb0*/  IMAD.IADD R5, R15, 0x1, -R141 ;  /* 0x000000010f057824 */ /* 0x000fe200078e0a8d */
[----:B------:R-:W-:Y:S01]  /*3fc0*/  ISETP.GE.AND P1, PT, R148, R133, PT ;  /* 0x000000859400720c */ /* 0x000fe20003f26270 */
[----:B-1----:R-:W-:-:S05]  /*3fd0*/  FFMA.FTZ R2, R94, -R132, R23 ;  /* 0x800000845e027223 */ /* 0x002fca0000010017 */
[----:B------:R1:W5:Y:S01]  /*3fe0*/  I2F R56, R4 ;  /* 0x0000000400387306 */ /* 0x0003620000201400 */
[-C--:B------:R-:W-:Y:S02]  /*3ff0*/  FFMA.FTZ R23, R186, -R132.reuse, R76 ;  /* 0x80000084ba177223 */ /* 0x080fe4000001004c */
[-C--:B--2---:R-:W-:Y:S01]  /*4000*/  FFMA.FTZ R19, R58, -R132.reuse, R52 ;  /* 0x800000843a137223 */ /* 0x084fe20000010034 */
[----:B------:R-:W-:Y:S02]  /*4010*/  FSEL R73, R2, -INF , !P6 ;  /* 0xff80000002497808 */ /* 0x000fe40007000000 */
[----:B------:R-:W-:Y:S01]  /*4020*/  FSEL R145, R23, -INF , !P2 ;  /* 0xff80000017917808 */ /* 0x000fe20005000000 */
[----:B---3--:R-:W-:Y:S01]  /*4030*/  IMAD.IADD R0, R14, 0x1, -R141 ;  /* 0x000000010e007824 */ /* 0x008fe200078e0a8d */
[----:B------:R-:W-:Y:S01]  /*4040*/  ISETP.GE.AND P6, PT, R140, R133, PT ;  /* 0x000000858c00720c */ /* 0x000fe20003fc6270 */
[-C--:B------:R-:W-:Y:S02]  /*4050*/  FFMA.FTZ R23, R62, -R132.reuse, R41 ;  /* 0x800000843e177223 */ /* 0x080fe40000010029 */
[----:B----4-:R-:W-:Y:S01]  /*4060*/  FFMA.FTZ R18, R57, -R132, R54 ;  /* 0x8000008439127223 */ /* 0x010fe20000010036 */
[----:B------:R-:W-:-:S02]  /*4070*/  IABS R2, R0 ;  /* 0x0000000000027213 */ /* 0x000fc40000000000 */
[----:B------:R-:W-:Y:S01]  /*4080*/  IABS R0, R5 ;  /* 0x0000000500007213 */ /* 0x000fe20000000000 */
[----:B------:R-:W-:Y:S01]  /*4090*/  FFMA.FTZ R5, R92, -R132, R26 ;  /* 0x800000845c057223 */ /* 0x000fe2000001001a */
[----:B------:R-:W-:Y:S01]  /*40a0*/  FSEL R146, R23, -INF , !P5 ;  /* 0xff80000017927808 */ /* 0x000fe20006800000 */
[----:B-1----:R-:W-:Y:S01]  /*40b0*/  IMAD.MOV.U32 R4, RZ, RZ, R2 ;  /* 0x000000ffff047224 */ /* 0x002fe200078e0002 */
[----:B------:R-:W-:Y:S01]  /*40c0*/  ISETP.GE.AND P5, PT, R133, 0x41, PT ;  /* 0x000000418500780c */ /* 0x000fe20003fa6270 */
[----:B------:R-:W-:Y:S01]  /*40d0*/  IMAD.MOV.U32 R2, RZ, RZ, R0 ;  /* 0x000000ffff027224 */ /* 0x000fe200078e0000 */
[----:B------:R-:W-:Y:S01]  /*40e0*/  IABS R0, R6 ;  /* 0x0000000600007213 */ /* 0x000fe20000000000 */
[----:B------:R1:W2:Y:S01]  /*40f0*/  I2F R47, R4 ;  /* 0x00000004002f7306 */ /* 0x0002a20000201400 */
[-C--:B------:R-:W-:Y:S01]  /*4100*/  FFMA.FTZ R6, R87, -R132.reuse, R67 ;  /* 0x8000008457067223 */ /* 0x080fe20000010043 */
[----:B------:R-:W-:Y:S01]  /*4110*/  FSEL R75, R5, -INF , !P4 ;  /* 0xff800000054b7808 */ /* 0x000fe20006000000 */
[----:B------:R-:W-:Y:S01]  /*4120*/  FFMA.FTZ R5, R85, -R132, R25 ;  /* 0x8000008455057223 */ /* 0x000fe20000010019 */
[----:B------:R-:W-:Y:S01]  /*4130*/  LEA R26, R183, R180, 0x5 ;  /* 0x000000b4b71a7211 */ /* 0x000fe200078e28ff */
[-C--:B------:R-:W-:Y:S01]  /*4140*/  FFMA.FTZ R25, R181, -R132.reuse, R88 ;  /* 0x80000084b5197223 */ /* 0x080fe20000010058 */
[----:B------:R-:W-:Y:S01]  /*4150*/  FSEL R159, R6, -INF , !P3 ;  /* 0xff800000069f7808 */ /* 0x000fe20005800000 */
[----:B------:R-:W-:Y:S01]  /*4160*/  IMAD.IADD R6, R14, 0x1, -R148 ;  /* 0x000000010e067824 */ /* 0x000fe200078e0a94 */
[----:B------:R3:W4:Y:S01]  /*4170*/  I2F R46, R2 ;  /* 0x00000002002e7306 */ /* 0x0007220000201400 */
[----:B------:R-:W-:Y:S01]  /*4180*/  FSEL R65, R5, -INF , !P3 ;  /* 0xff80000005417808 */ /* 0x000fe20005800000 */
[----:B------:R-:W-:Y:S01]  /*4190*/  IMAD.IADD R5, R13, 0x1, -R143 ;  /* 0x000000010d057824 */ /* 0x000fe200078e0a8f */
[----:B------:R-:W-:Y:S01]  /*41a0*/  FSEL R236, R25, -INF , !P0 ;  /* 0xff80000019ec7808 */ /* 0x000fe20004000000 */
[-C--:B------:R-:W-:Y:S01]  /*41b0*/  FFMA.FTZ R25, R129, -R132.reuse, R97 ;  /* 0x8000008481197223 */ /* 0x080fe20000010061 */
[-C--:B------:R-:W-:Y:S01]  /*41c0*/  ISETP.GE.AND P4, PT, R141, R133.reuse, PT ;  /* 0x000000858d00720c */ /* 0x080fe20003f86270 */
[-C--:B-----5:R-:W-:Y:S01]  /*41d0*/  FFMA.FTZ R17, R56, -R132.reuse, R111 ;  /* 0x8000008438117223 */ /* 0x0a0fe2000001006f */
[----:B------:R-:W-:Y:S01]  /*41e0*/  ISETP.GE.AND P0, PT, R143, R133, PT ;  /* 0x000000858f00720c */ /* 0x000fe20003f06270 */
[----:B-1----:R-:W-:Y:S01]  /*41f0*/  IMAD.IADD R4, R14, 0x1, -R142 ;  /* 0x000000010e047824 */ /* 0x002fe200078e0a8e */
[----:B------:R1:W5:Y:S01]  /*4200*/  I2F R45, R0 ;  /* 0x00000000002d7306 */ /* 0x0003620000201400 */
[----:B--2---:R-:W-:Y:S01]  /*4210*/  FFMA.FTZ R12, R47, -R132, R53 ;  /* 0x800000842f0c7223 */ /* 0x004fe20000010035 */
[----:B------:R-:W-:-:S02]  /*4220*/  FSEL R224, R20, -INF , !P6 ;  /* 0xff80000014e07808 */ /* 0x000fc40007000000 */
        /* <DEDUP_REMOVED lines=17> */
[----:B------:R-:W-:Y:S01]  /*4340*/  IABS R0, R0 ;  /* 0x0000000000007213 */ /* 0x000fe20000000000 */
[----:B-----5:R-:W-:Y:S01]  /*4350*/  FFMA.FTZ R16, R45, -R132, R106 ;  /* 0x800000842d107223 */ /* 0x020fe2000001006a */
[----:B------:R-:W-:-:S02]  /*4360*/  FSEL R187, R30, -INF , !P6 ;  /* 0xff8000001ebb7808 */ /* 0x000fc40007000000 */
[----:B------:R-:W-:Y:S02]  /*4370*/  FSEL R162, R7, -INF , !P4 ;  /* 0xff80000007a27808 */ /* 0x000fe40006000000 */
[----:B------:R-:W-:Y:S02]  /*4380*/  FSEL R238, R28, -INF , !P3 ;  /* 0xff8000001cee7808 */ /* 0x000fe40005800000 */
[----:B------:R-:W-:Y:S02]  /*4390*/  FSEL R243, R16, -INF , !P3 ;  /* 0xff80000010f37808 */ /* 0x000fe40005800000 */
[----:B------:R-:W-:Y:S01]  /*43a0*/  FSEL R239, R27, -INF , !P2 ;  /* 0xff8000001bef7808 */ /* 0x000fe20005000000 */
[----:B-1----:R-:W-:Y:S01]  /*43b0*/  IMAD.MOV.U32 R2, RZ, RZ, R0 ;  /* 0x000000ffff027224 */ /* 0x002fe200078e0000 */
[----:B------:R-:W-:Y:S01]  /*43c0*/  IABS R0, R4 ;  /* 0x0000000400007213 */ /* 0x000fe20000000000 */
[----:B------:R-:W-:Y:S01]  /*43d0*/  IMAD.IADD R4, R13, 0x1, -R148 ;  /* 0x000000010d047824 */ /* 0x000fe200078e0a94 */
[----:B------:R-:W-:Y:S01]  /*43e0*/  FSEL R241, R25, -INF , !P0 ;  /* 0xff80000019f17808 */ /* 0x000fe20004000000 */
[----:B------:R1:W-:Y:S01]  /*43f0*/  I2F R39, R2 ;  /* 0x0000000200277306 */ /* 0x0003e20000201400 */
[----:B--2---:R-:W-:-:S05]  /*4400*/  FFMA.FTZ R11, R44, -R132, R48 ;  /* 0x800000842c0b7223 */ /* 0x004fca0000010030 */
[----:B------:R-:W-:Y:S01]  /*4410*/  FSEL R227, R11, -INF , !P3 ;  /* 0xff8000000be37808 */ /* 0x000fe20005800000 */
[----:B-1----:R-:W-:Y:S01]  /*4420*/  IMAD.MOV.U32 R2, RZ, RZ, R0 ;  /* 0x000000ffff027224 */ /* 0x002fe200078e0000 */
[----:B------:R-:W-:Y:S01]  /*4430*/  IABS R0, R4 ;  /* 0x0000000400007213 */ /* 0x000fe20000000000 */
[----:B------:R-:W-:Y:S02]  /*4440*/  IMAD.IADD R4, R14, 0x1, -R149 ;  /* 0x000000010e047824 */ /* 0x000fe400078e0a95 */
[----:B------:R1:W-:Y:S02]  /*4450*/  I2F R38, R2 ;  /* 0x0000000200267306 */ /* 0x0003e40000201400 */
[----:B-1----:R-:W-:Y:S01]  /*4460*/  IMAD.MOV.U32 R2, RZ, RZ, R0 ;  /* 0x000000ffff027224 */ /* 0x002fe200078e0000 */
[----:B------:R-:W-:Y:S02]  /*4470*/  IABS R0, R5 ;  /* 0x0000000500007213 */ /* 0x000fe40000000000 */
        /* <DEDUP_REMOVED lines=8> */
[----:B--2---:R-:W-:-:S05]  /*4500*/  FFMA.FTZ R14, R37, -R132, R98 ;  /* 0x80000084250e7223 */ /* 0x004fca0000010062 */
[----:B------:R-:W-:Y:S01]  /*4510*/  FSEL R242, R14, -INF , !P1 ;  /* 0xff8000000ef27808 */ /* 0x000fe20004800000 */
[----:B---3--:R-:W-:Y:S01]  /*4520*/  FFMA.FTZ R13, R13, -R132, R99 ;  /* 0x800000840d0d7223 */ /* 0x008fe20000010063 */
[----:B------:R-:W-:Y:S01]  /*4530*/  IABS R0, R2 ;  /* 0x0000000200007213 */ /* 0x000fe20000000000 */
[----:B------:R-:W-:Y:S02]  /*4540*/  IMAD.MOV.U32 R2, RZ, RZ, R4 ;  /* 0x000000ffff027224 */ /* 0x000fe400078e0004 */
[----:B------:R-:W-:Y:S01]  /*4550*/  IMAD.IADD R4, R15, 0x1, -R149 ;  /* 0x000000010f047824 */ /* 0x000fe200078e0a95 */
[----:B------:R2:W3:Y:S01]  /*4560*/  I2F R8, R0 ;  /* 0x0000000000087306 */ /* 0x0004e20000201400 */
[----:B------:R-:W-:Y:S02]  /*4570*/  FSEL R149, R12, -INF , !P4 ;  /* 0xff8000000c957808 */ /* 0x000fe40006000000 */
[----:B------:R-:W-:Y:S01]  /*4580*/  FSEL R244, R13, -INF , !P0 ;  /* 0xff8000000df47808 */ /* 0x000fe20004000000 */
[----:B-1----:R-:W-:-:S02]  /*4590*/  IMAD.IADD R5, R15, 0x1, -R143 ;  /* 0x000000010f057824 */ /* 0x002fc400078e0a8f */
[-C--:B------:R-:W-:Y:S02]  /*45a0*/  FFMA.FTZ R15, R38, -R132.reuse, R107 ;  /* 0x80000084260f7223 */ /* 0x080fe4000001006b */
[----:B------:R-:W1:Y:S01]  /*45b0*/  I2F R36, R2 ;  /* 0x0000000200247306 */ /* 0x000e620000201400 */
[----:B----4-:R-:W-:Y:S02]  /*45c0*/  FFMA.FTZ R10, R10, -R132, R49 ;  /* 0x800000840a0a7223 */ /* 0x010fe40000010031 */
[----:B------:R-:W-:-:S03]  /*45d0*/  FSEL R245, R15, -INF , !P2 ;  /* 0xff8000000ff57808 */ /* 0x000fc60005000000 */
[----:B------:R-:W-:Y:S01]  /*45e0*/  FSEL R228, R10, -INF , !P2 ;  /* 0xff8000000ae47808 */ /* 0x000fe20005000000 */
[----:B--2---:R-:W-:Y:S02]  /*45f0*/  IMAD.IADD R0, R189, 0x1, R26 ;  /* 0x00000001bd007824 */ /* 0x004fe400078e021a */
[-C--:B------:R-:W-:Y:S02]  /*4600*/  FFMA.FTZ R26, R184, -R132.reuse, R96 ;  /* 0x80000084b81a7223 */ /* 0x080fe40000010060 */
        /* <DEDUP_REMOVED lines=8> */
[-C--:B------:R-:W-:Y:S02]  /*4690*/  FFMA.FTZ R6, R39, -R132.reuse, R50 ;  /* 0x8000008427067223 */ /* 0x080fe40000010032 */
        /* <DEDUP_REMOVED lines=17> */
[----:B------:R-:W-:Y:S01]  /*47b0*/  IMAD R2, R4, UR4, RZ ;  /* 0x0000000404027c24 */ /* 0x000fe2000f8e02ff */
        /* <DEDUP_REMOVED lines=52> */
.L_x_449:
[----:B------:R-:W-:Y:S05]  /*4b00*/  BSYNC B0 ;  /* 0x0000000000007941 */ /* 0x000fea0003800000 */
.L_x_448:
[----:B------:R-:W0:Y:S02]  /*4b10*/  LDGDEPBAR ;  /* 0x00000000000079af */ /* 0x000e240000000000 */
.L_x_447:
[----:B------:R-:W-:Y:S01]  /*4b20*/  FMNMX.FTZ R2, R83, R82, !PT ;  /* 0x0000005253027209 */ /* 0x000fe20007810000 */
[----:B------:R-:W-:Y:S01]  /*4b30*/  IMAD R247, R196, 0x8, R174 ;  /* 0x00000008c4f77824 */ /* 0x000fe200078e02ae */
[----:B------:R-:W-:Y:S01]  /*4b40*/  LOP3.LUT R184, R194, UR20, RZ, 0x3c, !PT ;  /* 0x00000014c2b87c12 */ /* 0x000fe2000f8e3cff */
[----:B------:R-:W-:Y:S01]  /*4b50*/  UIADD3 UR12, UR21, -0x4498517b, URZ ;  /* 0xbb67ae85150c7890 */ /* 0x000fe2000fffe03f */
[----:B------:R-:W-:Y:S01]  /*4b60*/  FMNMX.FTZ R2, R72, R2, !PT ;  /* 0x0000000248027209 */ /* 0x000fe20007810000 */
[----:B------:R-:W-:Y:S01]  /*4b70*/  IMAD.WIDE.U32 R134, R195, -0x2daee0ad, RZ ;  /* 0xd2511f53c3867825 */ /* 0x000fe200078e00ff */
[----:B------:R-:W-:Y:S01]  /*4b80*/  UIADD3 UR13, UR20, -0x61c88647, URZ ;  /* 0x9e3779b9140d7890 */ /* 0x000fe2000fffe03f */
[----:B------:R-:W-:Y:S01]  /*4b90*/  STL [R1+0x64], R221 ;  /* 0x000064dd01007387 */ /* 0x000fe20000100800 */
[----:B------:R-:W-:Y:S01]  /*4ba0*/  FMNMX.FTZ R2, R63, R2, !PT ;  /* 0x000000023f027209 */ /* 0x000fe20007810000 */
[----:B------:R-:W-:Y:S01]  /*4bb0*/  UIADD3 UR11, UR20, 0x3c6ef372, URZ ;  /* 0x3c6ef372140b7890 */ /* 0x000fe2000fffe03f */
[----:B------:R-:W-:Y:S01]  /*4bc0*/  IMAD.SHL.U32 R216, R0, 0x2, RZ ;  /* 0x0000000200d87824 */ /* 0x000fe200078e00ff */
[----:B------:R-:W-:Y:S01]  /*4bd0*/  UIADD3 UR10, UR21, 0x76cf5d0a, URZ ;  /* 0x76cf5d0a150a7890 */ /* 0x000fe2000fffe03f */
[----:B------:R-:W-:Y:S01]  /*4be0*/  FMNMX.FTZ R2, R66, R2, !PT ;  /* 0x0000000242027209 */ /* 0x000fe20007810000 */
[----:B------:R-:W-:Y:S01]  /*4bf0*/  UIADD3 UR8, UR21, 0x32370b8f, URZ ;  /* 0x32370b8f15087890 */ /* 0x000fe2000fffe03f */
[----:B------:R-:W-:Y:S01]  /*4c00*/  STL [R1+0x60], R220 ;  /* 0x000060dc01007387 */ /* 0x000fe20000100800 */
[----:B------:R-:W-:Y:S01]  /*4c10*/  UIADD3 UR9, UR20, -0x255992d5, URZ ;  /* 0xdaa66d2b14097890 */ /* 0x000fe2000fffe03f */
[----:B------:R-:W-:Y:S01]  /*4c20*/  FMNMX.FTZ R2, R65, R2, !PT ;  /* 0x0000000241027209 */ /* 0x000fe20007810000 */
[----:B------:R-:W-:Y:S01]  /*4c30*/  UIADD3 UR7, UR20, 0x78dde6e4, URZ ;  /* 0x78dde6e414077890 */ /* 0x000fe2000fffe03f */
[----:B------:R-:W-:Y:S01]  /*4c40*/  STL [R1+0x5c], R219 ;  /* 0x00005cdb01007387 */ /* 0x000fe20000100800 */
[----:B------:R-:W-:Y:S01]  /*4c50*/  UIADD3 UR4, UR21, -0x56f99767, URZ ;  /* 0xa906689915047890 */ /* 0x000fe2000fffe03f */
[----:B------:R-:W-:Y:S01]  /*4c60*/  FMNMX.FTZ R2, R42, R2, !PT ;  /* 0x000000022a027209 */ /* 0x000fe20007810000 */
[----:B------:R-:W-:Y:S01]  /*4c70*/  UIADD3 UR6, UR21, -0x126145ec, URZ ;  /* 0xed9eba1415067890 */ /* 0x000fe2000fffe03f */
[----:B------:R-:W-:Y:S01]  /*4c80*/  STL [R1+0x58], R217 ;  /* 0x000058d901007387 */ /* 0x000fe20000100800 */
[----:B------:R-:W-:Y:S01]  /*4c90*/  UIADD3 UR15, UR20, -0x4ab325aa, URZ ;  /* 0xb54cda56140f7890 */ /* 0x000fe2000fffe03f */
[----:B------:R-:W-:Y:S01]  /*4ca0*/  FMNMX.FTZ R2, R40, R2, !PT ;  /* 0x0000000228027209 */ /* 0x000fe20007810000 */
[----:B------:R-:W-:Y:S01]  /*4cb0*/  IMAD R218, R3, 0x2, R216 ;  /* 0x0000000203da7824 */ /* 0x000fe200078e02d8 */
[----:B------:R-:W-:Y:S01]  /*4cc0*/  FMNMX.FTZ R0, R171, R172, !PT ;  /* 0x000000acab007209 */ /* 0x000fe20007810000 */
[----:B------:R-:W-:Y:S01]  /*4cd0*/  IMAD R249, R246, 0x10000, R246 ;  /* 0x00010000f6f97824 */ /* 0x000fe200078e02f6 */
[----:B------:R-:W-:Y:S01]  /*4ce0*/  FMNMX.FTZ R2, R163, R2, !PT ;  /* 0x00000002a3027209 */ /* 0x000fe20007810000 */
[----:B------:R-:W-:Y:S01]  /*4cf0*/  STL [R1+0x54], R133 ;  /* 0x0000548501007387 */ /* 0x000fe20000100800 */
[----:B------:R-:W-:Y:S01]  /*4d00*/  FMNMX.FTZ R0, R169, R0, !PT ;  /* 0x00000000a9007209 */ /* 0x000fe20007810000 */
[----:B------:R-:W-:Y:S01]  /*4d10*/  UIADD3 UR5, UR20, 0x1715609d, URZ ;  /* 0x1715609d14057890 */ /* 0x000fe2000fffe03f */
[----:B--2---:R-:W-:Y:S01]  /*4d20*/  FMNMX.FTZ R4, R146, R2, !PT ;  /* 0x0000000292047209 */ /* 0x004fe20007810000 */
[----:B------:R-:W-:Y:S01]  /*4d30*/  STL [R1+0x50], R132 ;  /* 0x0000508401007387 */ /* 0x000fe20000100800 */
        /* <DEDUP_REMOVED lines=21> */
[----:B------:R-:W-:Y:S01]  /*4e90*/  IADD3 R4, R247, 0x4, RZ ;  /* 0x00000004f7047810 */ /* 0x000fe20007ffe0ff */
[----:B------:R-:W2:Y:S01]  /*4ea0*/  SHFL.BFLY PT, R136, R5, 0x2, 0x1f ;  /* 0x0c401f0005887f89 */ /* 0x000ea200000e0000 */
[----:B------:R-:W-:Y:S02]  /*4eb0*/  FMNMX.FTZ R2, R185, R2, !PT ;  /* 0x00000002b9027209 */ /* 0x000fe40007810000 */
[----:B------:R-:W-:Y:S01]  /*4ec0*/  FMNMX.FTZ R0, R150, R0, !PT ;  /* 0x0000000096007209 */ /* 0x000fe20007810000 */
[----:B------:R-:W-:Y:S01]  /*4ed0*/  IMAD.WIDE.U32 R86, R4, -0x326172a9, RZ ;  /* 0xcd9e8d5704567825 */ /* 0x000fe200078e00ff */
[----:B------:R-:W-:Y:S01]  /*4ee0*/  FMNMX.FTZ R2, R160, R2, !PT ;  /* 0x00000002a0027209 */ /* 0x000fe20007810000 */
[----:B------:R-:W-:Y:S01]  /*4ef0*/  LDSM.16.MT88.4 R112, [R218+0xa400] ;  /* 0x00a40000da70783b */ /* 0x000fe20000004200 */
[----:B------:R-:W-:-:S02]  /*4f00*/  LEA.HI.SX32 R4, R248, 0xffffffff, 0x1a ;  /* 0xfffffffff8047811 */ /* 0x000fc400078fd2ff */
[----:B------:R-:W-:Y:S01]  /*4f10*/  FMNMX.FTZ R2, R161, R2, !PT ;  /* 0x00000002a1027209 */ /* 0x000fe20007810000 */
[----:B------:R-:W-:Y:S01]  /*4f20*/  LDSM.16.MT88.4 R108, [R216+0xb400] ;  /* 0x00b40000d86c783b */ /* 0x000fe20000004200 */
[----:B-1----:R-:W-:Y:S01]  /*4f30*/  LOP3.LUT R6, R87, R184, RZ, 0x3c, !PT ;  /* 0x000000b857067212 */ /* 0x002fe200078e3cff */
[----:B------:R-:W-:Y:S01]  /*4f40*/  IMAD.SHL.U32 R21, R4, 0x2, RZ ;  /* 0x0000000204157824 */ /* 0x000fe200078e00ff */
[----:B------:R-:W-:Y:S01]  /*4f50*/  FMNMX.FTZ R2, R162, R2, !PT ;  /* 0x00000002a2027209 */ /* 0x000fe20007810000 */
[----:B------:R-:W-:Y:S01]  /*4f60*/  LDSM.16.MT88.4 R124, [R218+0xb400] ;  /* 0x00b40000da7c783b */ /* 0x000fe20000004200 */
[----:B------:R-:W-:Y:S01]  /*4f70*/  FMNMX.FTZ R0, R173, R0, !PT ;  /* 0x00000000ad007209 */ /* 0x000fe20007810000 */
[----:B------:R-:W-:Y:S01]  /*4f80*/  IMAD.WIDE.U32 R128, R6, -0x2daee0ad, RZ ;  /* 0xd2511f5306807825 */ /* 0x000fe200078e00ff */
[----:B------:R-:W-:Y:S02]  /*4f90*/  FMNMX.FTZ R2, R232, R2, !PT ;  /* 0x00000002e8027209 */ /* 0x000fe40007810000 */
[----:B------:R-:W-:-:S02]  /*4fa0*/  LOP3.LUT R4, R135, UR21, R21, 0x96, !PT ;  /* 0x0000001587047c12 */ /* 0x000fc4000f8e9615 */
[----:B------:R-:W-:Y:S02]  /*4fb0*/  FMNMX.FTZ R2, R231, R2, !PT ;  /* 0x00000002e7027209 */ /* 0x000fe40007810000 */
[----:B------:R-:W-:Y:S01]  /*4fc0*/  FMNMX.FTZ R0, R159, R0, !PT ;  /* 0x000000009f007209 */ /* 0x000fe20007810000 */
[----:B------:R-:W-:Y:S01]  /*4fd0*/  IMAD.WIDE.U32 R22, R4, -0x326172a9, RZ ;  /* 0xcd9e8d5704167825 */ /* 0x000fe200078e00ff */
[----:B--2---:R-:W-:Y:S02]  /*4fe0*/  FMNMX.FTZ R136, R5, R136, !PT ;  /* 0x0000008805887209 */ /* 0x004fe40007810000 */
[----:B------:R-:W-:Y:S02]  /*4ff0*/  FMNMX.FTZ R5, R233, R2, !PT ;  /* 0x00000002e9057209 */ /* 0x000fe40007810000 */
[----:B------:R-:W-:Y:S01]  /*5000*/  LOP3.LUT R2, R129, UR12, R134, 0x96, !PT ;  /* 0x0000000c81027c12 */ /* 0x000fe2000f8e9686 */
[----:B------:R-:W1:Y:S01]  /*5010*/  SHFL.BFLY PT, R11, R136, 0x1, 0x1f ;  /* 0x0c201f00880b7f89 */ /* 0x000e6200000e0000 */
[----:B------:R-:W-:-:S02]  /*5020*/  FMNMX.FTZ R6, R234, R5, !PT ;  /* 0x00000005ea067209 */ /* 0x000fc40007810000 */
[----:B------:R-:W-:Y:S01]  /*5030*/  LOP3.LUT R4, R23, UR13, R86, 0x96, !PT ;  /* 0x0000000d17047c12 */ /* 0x000fe2000f8e9656 */
[----:B------:R-:W-:Y:S02]  /*5040*/  IMAD.WIDE.U32 R46, R2, -0x326172a9, RZ ;  /* 0xcd9e8d57022e7825 */ /* 0x000fe400078e00ff */
[----:B------:R-:W2:Y:S02]  /*5050*/  SHFL.BFLY PT, R10, R6, 0x2, 0x1f ;  /* 0x0c401f00060a7f89 */ /* 0x000ea400000e0000 */
[----:B------:R-:W-:Y:S01]  /*5060*/  IMAD.WIDE.U32 R4, R4, -0x2daee0ad, RZ ;  /* 0xd2511f5304047825 */ /* 0x000fe200078e00ff */
[----:B------:R-:W-:-:S04]  /*5070*/  LOP3.LUT R8, R47, UR11, R22, 0x96, !PT ;  /* 0x0000000b2f087c12 */ /* 0x000fc8000f8e9616 */
[----:B------:R-:W-:Y:S01]  /*5080*/  LOP3.LUT R5, R5, UR10, R128, 0x96, !PT ;  /* 0x0000000a05057c12 */ /* 0x000fe2000f8e9680 */
[----:B------:R-:W-:-:S05]  /*5090*/  IMAD.WIDE.U32 R8, R8, -0x2daee0ad, RZ ;  /* 0xd2511f5308087825 */ /* 0x000fca00078e00ff */
        /* <DEDUP_REMOVED lines=9> */
[----:B------:R-:W-:Y:S01]  /*5130*/  IMAD.WIDE.U32 R16, R4, -0x2daee0ad, RZ ;  /* 0xd2511f5304107825 */ /* 0x000fe200078e00ff */
[----:B------:R-:W1:Y:S03]  /*5140*/  SHFL.BFLY PT, R10, R9, 0x1, 0x1f ;  /* 0x0c201f00090a7f89 */ /* 0x000e6600000e0000 */
[----:B------:R-:W-:Y:S01]  /*5150*/  FMUL.FTZ R2, R136, c[0x0][0x23c] ;  /* 0x00008f0088027a20 */ /* 0x000fe20000410000 */
[----:B------:R-:W-:Y:S02]  /*5160*/  LOP3.LUT R4, R17, UR4, R6, 0x96, !PT ;  /* 0x0000000411047c12 */ /* 0x000fe4000f8e9606 */
[----:B------:R-:W-:Y:S02]  /*5170*/  LOP3.LUT R6, R7, UR6, R8, 0x96, !PT ;  /* 0x0000000607067c12 */ /* 0x000fe4000f8e9608 */
[----:B------:R-:W-:Y:S01]  /*5180*/  FSEL R20, R2, RZ, P0 ;  /* 0x000000ff02147208 */ /* 0x000fe20000000000 */
[----:B------:R-:W-:-:S04]  /*5190*/  IMAD.WIDE.U32 R4, R4, -0x326172a9, RZ ;  /* 0xcd9e8d5704047825 */ /* 0x000fc800078e00ff */
[----:B------:R-:W-:Y:S01]  /*51a0*/  FFMA.FTZ R7, R83, c[0x0][0x23c], -R20 ;  /* 0x00008f0053077a23 */ /* 0x000fe20000010814 */
[----:B------:R-:W-:Y:S01]  /*51b0*/  LOP3.LUT R2, R4, 0xffff, RZ, 0xc0, !PT ;  /* 0x0000ffff04027812 */ /* 0x000fe200078ec0ff */
[----:B------:R-:W-:Y:S01]  /*51c0*/  IMAD.WIDE.U32 R14, R6, -0x326172a9, RZ ;  /* 0xcd9e8d57060e7825 */ /* 0x000fe200078e00ff */
[----:B------:R-:W-:Y:S01]  /*51d0*/  LOP3.LUT R8, R4, 0xff, RZ, 0xc0, !PT ;  /* 0x000000ff04087812 */ /* 0x000fe200078ec0ff */
[----:B------:R2:W-:Y:S01]  /*51e0*/  MUFU.EX2 R217, R7 ;  /* 0x0000000700d97308 */ /* 0x0005e20000000800 */
[----:B------:R-:W-:Y:S02]  /*51f0*/  SHF.R.U32.HI R2, RZ, 0x8, R2 ;  /* 0x00000008ff027819 */ /* 0x000fe40000011602 */
[----:B------:R-:W-:Y:S02]  /*5200*/  SHF.R.U32.HI R6, RZ, 0x10, R4 ;  /* 0x00000010ff067819 */ /* 0x000fe40000011604 */
[----:B------:R-:W-:Y:S01]  /*5210*/  PRMT R13, R8, 0x5410, R2 ;  /* 0x00005410080d7816 */ /* 0x000fe20000000002 */
[----:B------:R-:W-:Y:S01]  /*5220*/  FFMA.FTZ R8, R63, c[0x0][0x23c], -R20 ;  /* 0x00008f003f087a23 */ /* 0x000fe20000010814 */
[----:B-1----:R-:W-:-:S02]  /*5230*/  FMNMX.FTZ R2, R9, R10, !PT ;  /* 0x0000000a09027209 */ /* 0x002fc40007810000 */
[----:B------:R-:W-:Y:S01]  /*5240*/  LOP3.LUT R5, R5, UR15, R14, 0x96, !PT ;  /* 0x0000000f05057c12 */ /* 0x000fe2000f8e960e */
[----:B------:R-:W-:Y:S01]  /*5250*/  MUFU.EX2 R142, R8 ;  /* 0x00000008008e7308 */ /* 0x000fe20000000800 */
[----:B------:R-:W-:Y:S01]  /*5260*/  LOP3.LUT R10, R6, 0xff, RZ, 0xc0, !PT ;  /* 0x000000ff060a7812 */ /* 0x000fe200078ec0ff */
[----:B------:R-:W-:Y:S01]  /*5270*/  FFMA.FTZ R6, R72, c[0x0][0x23c], -R20 ;  /* 0x00008f0048067a23 */ /* 0x000fe20000010814 */
[----:B------:R-:W-:Y:S02]  /*5280*/  SHF.R.U32.HI R12, RZ, 0x18, R4 ;  /* 0x00000018ff0c7819 */ /* 0x000fe40000011604 */
[C---:B------:R-:W-:Y:S01]  /*5290*/  LOP3.LUT R4, R5.reuse, 0xffff, RZ, 0xc0, !PT ;  /* 0x0000ffff05047812 */ /* 0x040fe200078ec0ff */
[----:B--2---:R-:W-:Y:S01]  /*52a0*/  FFMA.FTZ R7, R82, c[0x0][0x23c], -R20 ;  /* 0x00008f0052077a23 */ /* 0x004fe20000010814 */
[----:B------:R-:W-:Y:S01]  /*52b0*/  SHF.R.U32.HI R9, RZ, 0x10, R5 ;  /* 0x00000010ff097819 */ /* 0x000fe20000011605 */
[----:B------:R1:W2:Y:S01]  /*52c0*/  MUFU.EX2 R174, R6 ;  /* 0x0000000600ae7308 */ /* 0x0002a20000000800 */
[----:B------:R-:W-:Y:S01]  /*52d0*/  FSETP.NEU.FTZ.AND P0, PT, R2, -INF , PT ;  /* 0xff8000000200780b */ /* 0x000fe20003f1d000 */
[----:B------:R-:W3:Y:S01]  /*52e0*/  LDSM.16.MT88.4 R80, [R218+0x9000] ;  /* 0x00900000da50783b */ /* 0x000ee20000004200 */
[----:B------:R-:W-:-:S05]  /*52f0*/  LOP3.LUT R11, R5, 0xff, RZ, 0xc0, !PT ;  /* 0x000000ff050b7812 */ /* 0x000fca00078ec0ff */
[----:B------:R4:W-:Y:S01]  /*5300*/  MUFU.EX2 R219, R7 ;  /* 0x0000000700db7308 */ /* 0x0009e20000000800 */
[----:B-1----:R-:W-:Y:S02]  /*5310*/  SHF.R.U32.HI R6, RZ, 0x18, R5 ;  /* 0x00000018ff067819 */ /* 0x002fe40000011605 */
[----:B------:R-:W-:Y:S02]  /*5320*/  SHF.R.U32.HI R5, RZ, 0x8, R4 ;  /* 0x00000008ff057819 */ /* 0x000fe40000011604 */
[----:B------:R-:W-:Y:S02]  /*5330*/  LOP3.LUT R4, R9, 0xff, RZ, 0xc0, !PT ;  /* 0x000000ff09047812 */ /* 0x000fe400078ec0ff */
[----:B------:R-:W-:Y:S01]  /*5340*/  PRMT R11, R11, 0x5410, R5 ;  /* 0x000054100b0b7816 */ /* 0x000fe20000000005 */
[----:B----4-:R-:W-:Y:S01]  /*5350*/  FMUL.FTZ R7, R2, c[0x0][0x23c] ;  /* 0x00008f0002077a20 */ /* 0x010fe20000410000 */
[----:B------:R-:W-:-:S04]  /*5360*/  FMNMX.FTZ R5, R170, R168, !PT ;  /* 0x000000a8aa057209 */ /* 0x000fc80007810000 */
[----:B------:R-:W-:Y:S02]  /*5370*/  FSEL R19, R7, RZ, P0 ;  /* 0x000000ff07137208 */ /* 0x000fe40000000000 */
[----:B------:R-:W-:Y:S02]  /*5380*/  PRMT R7, R10, 0x5410, R12 ;  /* 0x000054100a077816 */ /* 0x000fe4000000000c */
[----:B------:R-:W-:Y:S01]  /*5390*/  PRMT R10, R4, 0x5410, R6 ;  /* 0x00005410040a7816 */ /* 0x000fe20000000006 */
[--C-:B------:R-:W-:Y:S02]  /*53a0*/  FFMA.FTZ R4, R74, c[0x0][0x23c], -R19.reuse ;  /* 0x00008f004a047a23 */ /* 0x100fe40000010813 */
[----:B------:R-:W-:Y:S02]  /*53b0*/  HSET2.LE.AND R7, R7, R249, PT ;  /* 0x000000f907077233 */ /* 0x000fe40003803000 */
[----:B------:R1:W-:Y:S02]  /*53c0*/  MUFU.EX2 R152, R4 ;  /* 0x0000000400987308 */ /* 0x0003e40000000800 */
[----:B-1----:R-:W-:Y:S01]  /*53d0*/  FMNMX.FTZ R4, R151, R5, !PT ;  /* 0x0000000597047209 */ /* 0x002fe20007810000 */
[----:B------:R-:W-:-:S03]  /*53e0*/  FFMA.FTZ R5, R73, c[0x0][0x23c], -R19 ;  /* 0x00008f0049057a23 */ /* 0x000fc60000010813 */
[----:B------:R-:W-:Y:S02]  /*53f0*/  FMNMX.FTZ R4, R139, R4, !PT ;  /* 0x000000048b047209 */ /* 0x000fe40007810000 */
[----:B------:R1:W4:Y:S02]  /*5400*/  MUFU.EX2 R141, R5 ;  /* 0x00000005008d7308 */ /* 0x0003240000000800 */
[----:B------:R-:W-:Y:S01]  /*5410*/  FMNMX.FTZ R3, R158, R4, !PT ;  /* 0x000000049e037209 */ /* 0x000fe20007810000 */
[----:B------:R-:W-:Y:S02]  /*5420*/  FFMA.FTZ R4, R100, c[0x0][0x23c], -R19 ;  /* 0x00008f0064047a23 */ /* 0x000fe40000010813 */
[----:B------:R-:W-:Y:S01]  /*5430*/  LDSM.16.MT88.4 R100, [R216+0xb000] ;  /* 0x00b00000d864783b */ /* 0x000fe20000004200 */
[----:B------:R-:W-:Y:S02]  /*5440*/  FMNMX.FTZ R3, R157, R3, !PT ;  /* 0x000000039d037209 */ /* 0x000fe40007810000 */
[----:B------:R3:W-:Y:S02]  /*5450*/  MUFU.EX2 R132, R4 ;  /* 0x0000000400847308 */ /* 0x0007e40000000800 */
[----:B------:R-:W-:-:S04]  /*5460*/  FMNMX.FTZ R3, R145, R3, !PT ;  /* 0x0000000391037209 */ /* 0x000fc80007810000 */
[----:B------:R-:W-:Y:S02]  /*5470*/  FMNMX.FTZ R6, R144, R3, !PT ;  /* 0x0000000390067209 */ /* 0x000fe40007810000 */
[----:B-1----:R-:W-:Y:S01]  /*5480*/  FMNMX.FTZ R5, R156, R0, !PT ;  /* 0x000000009c057209 */ /* 0x002fe20007810000 */
[--C-:B------:R-:W-:Y:S01]  /*5490*/  HSET2.LE.AND R0, R13, R249.reuse, PT ;  /* 0x000000f90d007233 */ /* 0x100fe20003803000 */
[----:B--2---:R-:W-:Y:S02]  /*54a0*/  F2FP.PACK_AB R3, R142, R174 ;  /* 0x000000ae8e03723e */ /* 0x004fe400000000ff */
[----:B------:R-:W-:Y:S02]  /*54b0*/  FMNMX.FTZ R5, R147, R5, !PT ;  /* 0x0000000593057209 */ /* 0x000fe40007810000 */
[----:B------:R-:W-:Y:S01]  /*54c0*/  FMNMX.FTZ R8, R236, R6, !PT ;  /* 0x00000006ec087209 */ /* 0x000fe20007810000 */
[----:B---3--:R-:W-:Y:S01]  /*54d0*/  FFMA.FTZ R4, R95, c[0x0][0x23c], -R19 ;  /* 0x00008f005f047a23 */ /* 0x008fe20000010813 */
[----:B------:R-:W-:Y:S01]  /*54e0*/  LOP3.LUT R6, R0, R3, RZ, 0xc0, !PT ;  /* 0x0000000300067212 */ /* 0x000fe200078ec0ff */
[----:B------:R-:W-:Y:S01]  /*54f0*/  LDSM.16.MT88.4 R92, [R218+0xb000] ;  /* 0x00b00000da5c783b */ /* 0x000fe20000004200 */
[----:B------:R-:W-:Y:S01]  /*5500*/  FMNMX.FTZ R0, R237, R5, !PT ;  /* 0x00000005ed007209 */ /* 0x000fe20007810000 */
[----:B------:R4:W1:Y:S01]  /*5510*/  MUFU.EX2 R133, R4 ;  /* 0x0000000400857308 */ /* 0x0008620000000800 */
[----:B------:R-:W-:Y:S01]  /*5520*/  FMNMX.FTZ R3, R223, R8, !PT ;  /* 0x00000008df037209 */ /* 0x000fe20007810000 */
[--C-:B------:R-:W-:Y:S01]  /*5530*/  HSET2.LE.AND R5, R10, R249.reuse, PT ;  /* 0x000000f90a057233 */ /* 0x100fe20003803000 */
[----:B------:R-:W-:Y:S01]  /*5540*/  FMNMX.FTZ R9, R226, R0, !PT ;  /* 0x00000000e2097209 */ /* 0x000fe20007810000 */
[----:B------:R-:W-:Y:S01]  /*5550*/  HSET2.LE.AND R0, R11, R249, PT ;  /* 0x000000f90b007233 */ /* 0x000fe20003803000 */
[----:B------:R-:W-:-:S02]  /*5560*/  FFMA.FTZ R11, R42, c[0x0][0x23c], -R20 ;  /* 0x00008f002a0b7a23 */ /* 0x000fc40000010814 */
[----:B------:R-:W-:Y:S02]  /*5570*/  FMNMX.FTZ R9, R224, R9, !PT ;  /* 0x00000009e0097209 */ /* 0x000fe40007810000 */
[----:B------:R2:W-:Y:S01]  /*5580*/  MUFU.EX2 R175, R11 ;  /* 0x0000000b00af7308 */ /* 0x0005e20000000800 */
[----:B----4-:R-:W-:Y:S02]  /*5590*/  F2FP.PACK_AB R4, R141, R152 ;  /* 0x000000988d04723e */ /* 0x010fe400000000ff */
[----:B-1----:R-:W-:Y:S02]  /*55a0*/  F2FP.PACK_AB R8, R133, R132 ;  /* 0x000000848508723e */ /* 0x002fe400000000ff */
[----:B------:R-:W-:Y:S02]  /*55b0*/  LOP3.LUT R7, R7, R4, RZ, 0xc0, !PT ;  /* 0x0000000407077212 */ /* 0x000fe400078ec0ff */
[----:B------:R-:W-:Y:S02]  /*55c0*/  FMNMX.FTZ R4, R187, R3, !PT ;  /* 0x00000003bb047209 */ /* 0x000fe40007810000 */
[----:B------:R-:W-:Y:S01]  /*55d0*/  F2FP.PACK_AB R3, R219, R217 ;  /* 0x000000d9db03723e */ /* 0x000fe200000000ff */
[----:B--2---:R-:W-:Y:S01]  /*55e0*/  FFMA.FTZ R11, R40, c[0x0][0x23c], -R20 ;  /* 0x00008f00280b7a23 */ /* 0x004fe20000010814 */
[----:B------:R-:W-:-:S02]  /*55f0*/  FMNMX.FTZ R10, R186, R4, !PT ;  /* 0x00000004ba0a7209 */ /* 0x000fc40007810000 */
[----:B------:R-:W-:Y:S01]  /*5600*/  LOP3.LUT R4, R0, R3, RZ, 0xc0, !PT ;  /* 0x0000000300047212 */ /* 0x000fe200078ec0ff */
[----:B------:R-:W1:Y:S01]  /*5610*/  MUFU.EX2 R177, R11 ;  /* 0x0000000b00b17308 */ /* 0x000e620000000800 */
[----:B------:R-:W-:Y:S02]  /*5620*/  FMNMX.FTZ R0, R225, R9, !PT ;  /* 0x00000009e1007209 */ /* 0x000fe40007810000 */
[----:B------:R-:W-:Y:S02]  /*5630*/  FMNMX.FTZ R3, R238, R10, !PT ;  /* 0x0000000aee037209 */ /* 0x000fe40007810000 */
[----:B------:R-:W-:Y:S02]  /*5640*/  FMNMX.FTZ R0, R243, R0, !PT ;  /* 0x00000000f3007209 */ /* 0x000fe40007810000 */
[----:B------:R-:W-:Y:S02]  /*5650*/  FMNMX.FTZ R3, R239, R3, !PT ;  /* 0x00000003ef037209 */ /* 0x000fe40007810000 */
[----:B------:R-:W-:-:S02]  /*5660*/  FMNMX.FTZ R0, R245, R0, !PT ;  /* 0x00000000f5007209 */ /* 0x000fc40007810000 */
[----:B------:R-:W-:Y:S02]  /*5670*/  LOP3.LUT R5, R5, R8, RZ, 0xc0, !PT ;  /* 0x0000000805057212 */ /* 0x000fe400078ec0ff */
[----:B------:R-:W-:Y:S02]  /*5680*/  FMNMX.FTZ R3, R240, R3, !PT ;  /* 0x00000003f0037209 */ /* 0x000fe40007810000 */
[----:B------:R-:W-:Y:S01]  /*5690*/  FMNMX.FTZ R8, R242, R0, !PT ;  /* 0x00000000f2087209 */ /* 0x000fe20007810000 */
[--C-:B------:R-:W-:Y:S01]  /*56a0*/  FFMA.FTZ R0, R66, c[0x0][0x23c], -R20.reuse ;  /* 0x00008f0042007a23 */ /* 0x100fe20000010814 */
[----:B------:R-:W-:Y:S01]  /*56b0*/  FMNMX.FTZ R10, R241, R3, !PT ;  /* 0x00000003f10a7209 */ /* 0x000fe20007810000 */
[C---:B------:R-:W-:Y:S01]  /*56c0*/  HMMA.16816.F32 R24, R4.reuse, R76, RZ ;  /* 0x0000004c0418723c */ /* 0x040fe200000018ff */
[----:B------:R-:W-:Y:S01]  /*56d0*/  FMNMX.FTZ R3, R244, R8, !PT ;  /* 0x00000008f4037209 */ /* 0x000fe20007810000 */
[----:B------:R2:W-:Y:S02]  /*56e0*/  MUFU.EX2 R179, R0 ;  /* 0x0000000000b37308 */ /* 0x0005e40000000800 */
[----:B------:R-:W3:Y:S04]  /*56f0*/  SHFL.BFLY PT, R14, R10, 0x2, 0x1f ;  /* 0x0c401f000a0e7f89 */ /* 0x000ee800000e0000 */
[----:B------:R-:W4:Y:S01]  /*5700*/  SHFL.BFLY PT, R13, R3, 0x2, 0x1f ;  /* 0x0c401f00030d7f89 */ /* 0x000f2200000e0000 */
[C---:B------:R-:W-:Y:S08]  /*5710*/  HMMA.16816.F32 R28, R4.reuse, R80, RZ ;  /* 0x00000050041c723c */ /* 0x040ff000000018ff */
[----:B------:R-:W-:Y:S01]  /*5720*/  HMMA.16816.F32 R32, R4, R96, RZ ;  /* 0x000000600420723c */ /* 0x000fe200000018ff */
[----:B--2---:R-:W-:-:S04]  /*5730*/  FFMA.FTZ R0, R65, c[0x0][0x23c], -R20 ;  /* 0x00008f0041007a23 */ /* 0x004fc80000010814 */
[----:B------:R2:W-:Y:S03]  /*5740*/  MUFU.EX2 R140, R0 ;  /* 0x00000000008c7308 */ /* 0x0005e60000000800 */
[----:B------:R-:W-:Y:S01]  /*5750*/  HMMA.16816.F32 R36, R4, R88, RZ ;  /* 0x000000580424723c */ /* 0x000fe200000018ff */
[----:B---3--:R-:W-:-:S07]  /*5760*/  FMNMX.FTZ R17, R10, R14, !PT ;  /* 0x0000000e0a117209 */ /* 0x008fce0007810000 */
[----:B------:R-:W-:Y:S01]  /*5770*/  HMMA.16816.F32 R56, R4, R100, RZ ;  /* 0x000000640438723c */ /* 0x000fe200000018ff */
[----:B--2---:R-:W-:Y:S02]  /*5780*/  LOP3.LUT R0, R15, UR5, R18, 0x96, !PT ;  /* 0x000000050f007c12 */ /* 0x004fe4000f8e9612 */
[----:B----4-:R-:W-:-:S05]  /*5790*/  FMNMX.FTZ R18, R3, R13, !PT ;  /* 0x0000000d03127209 */ /* 0x010fca0007810000 */
[----:B------:R-:W-:Y:S01]  /*57a0*/  HMMA.16816.F32 R52, R4, R92, RZ ;  /* 0x0000005c0434723c */ /* 0x000fe200000018ff */
[----:B------:R-:W-:Y:S01]  /*57b0*/  LOP3.LUT R13, R85, R184, RZ, 0x3c, !PT ;  /* 0x000000b8550d7212 */ /* 0x000fe200078e3cff */
[----:B------:R-:W-:-:S04]  /*57c0*/  IMAD.WIDE.U32 R8, R0, -0x2daee0ad, RZ ;  /* 0xd2511f5300087825 */ /* 0x000fc800078e00ff */
[----:B------:R-:W-:Y:S01]  /*57d0*/  IMAD.WIDE.U32 R130, R13, -0x2daee0ad, RZ ;  /* 0xd2511f530d827825 */ /* 0x000fe200078e00ff */
[----:B------:R-:W-:Y:S01]  /*57e0*/  LOP3.LUT R0, R9, UR14, R16, 0x96, !PT ;  /* 0x0000000e09007c12 */ /* 0x000fe2000f8e9610 */
[C---:B------:R-:W-:Y:S01]  /*57f0*/  HMMA.16816.F32 R48, R4.reuse, R78, RZ ;  /* 0x0000004e0430723c */ /* 0x040fe200000018ff */
[C---:B------:R-:W-:Y:S01]  /*5800*/  LOP3.LUT R12, R8.reuse, 0xffff, RZ, 0xc0, !PT ;  /* 0x0000ffff080c7812 */ /* 0x040fe200078ec0ff */
[----:B------:R-:W-:Y:S01]  /*5810*/  FFMA.FTZ R9, R75, c[0x0][0x23c], -R19 ;  /* 0x00008f004b097a23 */ /* 0x000fe20000010813 */
[--C-:B------:R-:W-:Y:S02]  /*5820*/  SHF.R.U32.HI R11, RZ, 0x10, R8.reuse ;  /* 0x00000010ff0b7819 */ /* 0x100fe40000011608 */
[----:B------:R-:W-:Y:S01]  /*5830*/  LOP3.LUT R16, R8, 0xff, RZ, 0xc0, !PT ;  /* 0x000000ff08107812 */ /* 0x000fe200078ec0ff */
[----:B------:R2:W-:Y:S01]  /*5840*/  MUFU.EX2 R143, R9 ;  /* 0x00000009008f7308 */ /* 0x0005e20000000800 */
[----:B------:R-:W-:Y:S01]  /*5850*/  SHF.R.U32.HI R15, RZ, 0x18, R8 ;  /* 0x00000018ff0f7819 */ /* 0x000fe20000011608 */
[----:B------:R-:W-:Y:S01]  /*5860*/  HMMA.16816.F32 R40, R4, R82, RZ ;  /* 0x000000520428723c */ /* 0x000fe200000018ff */
[----:B------:R-:W-:-:S02]  /*5870*/  SHF.R.U32.HI R8, RZ, 0x8, R12 ;  /* 0x00000008ff087819 */ /* 0x000fc4000001160c */
[----:B------:R-:W-:Y:S02]  /*5880*/  LOP3.LUT R3, R0, 0xffff, RZ, 0xc0, !PT ;  /* 0x0000ffff00037812 */ /* 0x000fe400078ec0ff */
[----:B------:R-:W-:Y:S01]  /*5890*/  PRMT R12, R16, 0x5410, R8 ;  /* 0x00005410100c7816 */ /* 0x000fe20000000008 */
[----:B------:R-:W-:Y:S01]  /*58a0*/  FFMA.FTZ R8, R64, c[0x0][0x23c], -R19 ;  /* 0x00008f0040087a23 */ /* 0x000fe20000010813 */
[----:B------:R-:W-:Y:S01]  /*58b0*/  LOP3.LUT R10, R0, 0xff, RZ, 0xc0, !PT ;  /* 0x000000ff000a7812 */ /* 0x000fe200078ec0ff */
[----:B------:R-:W-:Y:S01]  /*58c0*/  HMMA.16816.F32 R68, R4, R90, RZ ;  /* 0x0000005a0444723c */ /* 0x000fe200000018ff */
[----:B------:R-:W-:Y:S01]  /*58d0*/  SHF.R.U32.HI R3, RZ, 0x8, R3 ;  /* 0x00000008ff037819 */ /* 0x000fe20000011603 */
[----:B------:R3:W-:Y:S03]  /*58e0*/  MUFU.EX2 R178, R8 ;  /* 0x0000000800b27308 */ /* 0x0007e60000000800 */
[----:B------:R-:W-:-:S02]  /*58f0*/  PRMT R14, R10, 0x5410, R3 ;  /* 0x000054100a0e7816 */ /* 0x000fc40000000003 */
[----:B--2---:R-:W-:Y:S01]  /*5900*/  LOP3.LUT R9, R11, 0xff, RZ, 0xc0, !PT ;  /* 0x000000ff0b097812 */ /* 0x004fe200078ec0ff */
[----:B------:R-:W-:Y:S01]  /*5910*/  FFMA.FTZ R11, R61, c[0x0][0x23c], -R19 ;  /* 0x00008f003d0b7a23 */ /* 0x000fe20000010813 */
[--C-:B------:R-:W-:Y:S01]  /*5920*/  SHF.R.U32.HI R3, RZ, 0x10, R0.reuse ;  /* 0x00000010ff037819 */ /* 0x100fe20000011600 */
[----:B------:R-:W-:Y:S01]  /*5930*/  HMMA.16816.F32 R60, R4, R98, RZ ;  /* 0x00000062043c723c */ /* 0x000fe200000018ff */
[----:B------:R-:W-:Y:S01]  /*5940*/  SHF.R.U32.HI R10, RZ, 0x18, R0 ;  /* 0x00000018ff0a7819 */ /* 0x000fe20000011600 */
[----:B------:R2:W4:Y:S01]  /*5950*/  MUFU.EX2 R176, R11 ;  /* 0x0000000b00b07308 */ /* 0x0005220000000800 */
[----:B------:R-:W-:Y:S01]  /*5960*/  HSET2.LE.AND R0, R12, R249, PT ;  /* 0x000000f90c007233 */ /* 0x000fe20003803000 */
[----:B---3--:R-:W-:-:S04]  /*5970*/  LOP3.LUT R8, R3, 0xff, RZ, 0xc0, !PT ;  /* 0x000000ff03087812 */ /* 0x008fc800078ec0ff */
[C---:B------:R-:W-:Y:S01]  /*5980*/  HMMA.16816.F32 R72, R4.reuse, R102, RZ ;  /* 0x000000660448723c */ /* 0x040fe200000018ff */
[----:B-1----:R-:W-:Y:S02]  /*5990*/  F2FP.PACK_AB R3, R177, R175 ;  /* 0x000000afb103723e */ /* 0x002fe400000000ff */
[----:B------:R-:W-:Y:S01]  /*59a0*/  PRMT R12, R8, 0x5410, R10 ;  /* 0x00005410080c7816 */ /* 0x000fe2000000000a */
[--C-:B------:R-:W-:Y:S01]  /*59b0*/  HSET2.LE.AND R8, R14, R249.reuse, PT ;  /* 0x000000f90e087233 */ /* 0x100fe20003803000 */
[----:B------:R-:W-:Y:S02]  /*59c0*/  LOP3.LUT R10, R0, R3, RZ, 0xc0, !PT ;  /* 0x00000003000a7212 */ /* 0x000fe400078ec0ff */
[----:B--2---:R-:W-:Y:S01]  /*59d0*/  PRMT R11, R9, 0x5410, R15 ;  /* 0x00005410090b7816 */ /* 0x004fe2000000000f */
[----:B------:R-:W-:Y:S01]  /*59e0*/  FFMA.FTZ R9, R67, c[0x0][0x23c], -R19 ;  /* 0x00008f0043097a23 */ /* 0x000fe20000010813 */
[----:B------:R-:W1:Y:S01]  /*59f0*/  SHFL.BFLY PT, R15, R17, 0x1, 0x1f ;  /* 0x0c201f00110f7f89 */ /* 0x000e6200000e0000 */
[----:B----4-:R-:W-:Y:S01]  /*5a00*/  F2FP.PACK_AB R3, R178, R176 ;  /* 0x000000b0b203723e */ /* 0x010fe200000000ff */
[----:B------:R-:W-:Y:S01]  /*5a10*/  HMMA.16816.F32 R64, R4, R94, RZ ;  /* 0x0000005e0440723c */ /* 0x000fe200000018ff */
[----:B------:R2:W3:Y:S01]  /*5a20*/  MUFU.EX2 R250, R9 ;  /* 0x0000000900fa7308 */ /* 0x0004e20000000800 */
[----:B------:R-:W-:-:S05]  /*5a30*/  HSET2.LE.AND R0, R11, R249, PT ;  /* 0x000000f90b007233 */ /* 0x000fca0003803000 */
[----:B------:R-:W-:Y:S01]  /*5a40*/  LOP3.LUT R11, R0, R3, RZ, 0xc0, !PT ;  /* 0x00000003000b7212 */ /* 0x000fe200078ec0ff */
[----:B------:R-:W-:Y:S01]  /*5a50*/  HSET2.LE.AND R0, R12, R249, PT ;  /* 0x000000f90c007233 */ /* 0x000fe20003803000 */
[----:B------:R-:W-:-:S05]  /*5a60*/  LOP3.LUT R12, R131, UR12, R134, 0x96, !PT ;  /* 0x0000000c830c7c12 */ /* 0x000fca000f8e9686 */
[----:B------:R-:W-:Y:S02]  /*5a70*/  IMAD.WIDE.U32 R44, R12, -0x326172a9, RZ ;  /* 0xcd9e8d570c2c7825 */ /* 0x000fe400078e00ff */
[----:B------:R-:W4:Y:S01]  /*5a80*/  SHFL.BFLY PT, R12, R18, 0x1, 0x1f ;  /* 0x0c201f00120c7f89 */ /* 0x000f2200000e0000 */
[----:B--2---:R-:W-:Y:S02]  /*5a90*/  F2FP.PACK_AB R9, R140, R179 ;  /* 0x000000b38c09723e */ /* 0x004fe400000000ff */
[----:B---3--:R-:W-:Y:S02]  /*5aa0*/  F2FP.PACK_AB R3, R250, R143 ;  /* 0x0000008ffa03723e */ /* 0x008fe400000000ff */
[----:B------:R-:W-:Y:S02]  /*5ab0*/  LOP3.LUT R8, R8, R9, RZ, 0xc0, !PT ;  /* 0x0000000908087212 */ /* 0x000fe400078ec0ff */
[----:B-1----:R-:W-:Y:S02]  /*5ac0*/  FMNMX.FTZ R138, R17, R15, !PT ;  /* 0x0000000f118a7209 */ /* 0x002fe40007810000 */
[----:B------:R-:W-:-:S02]  /*5ad0*/  LOP3.LUT R9, R0, R3, RZ, 0xc0, !PT ;  /* 0x0000000300097212 */ /* 0x000fc400078ec0ff */
[C---:B------:R-:W-:Y:S01]  /*5ae0*/  FSETP.NEU.FTZ.AND P0, PT, R138.reuse, -INF , PT ;  /* 0xff8000008a00780b */ /* 0x040fe20003f1d000 */
[----:B------:R-:W-:Y:S01]  /*5af0*/  FMUL.FTZ R3, R138, c[0x0][0x23c] ;  /* 0x00008f008a037a20 */ /* 0x000fe20000410000 */
[----:B------:R-:W-:Y:S02]  /*5b00*/  LOP3.LUT R0, R23, UR13, R84, 0x96, !PT ;  /* 0x0000000d17007c12 */ /* 0x000fe4000f8e9654 */
[----:B------:R-:W-:Y:S01]  /*5b10*/  LOP3.LUT R6, R45, UR11, R22, 0x96, !PT ;  /* 0x0000000b2d067c12 */ /* 0x000fe2000f8e9616 */
[----:B------:R-:W-:Y:S01]  /*5b20*/  HMMA.16816.F32 R212, R8, R116, R24 ;  /* 0x0000007408d4723c */ /* 0x000fe20000001818 */
[----:B------:R-:W-:Y:S01]  /*5b30*/  FSEL R17, R3, RZ, P0 ;  /* 0x000000ff03117208 */ /* 0x000fe20000000000 */
[----:B------:R-:W-:-:S04]  /*5b40*/  IMAD.WIDE.U32 R4, R0, -0x2daee0ad, RZ ;  /* 0xd2511f5300047825 */ /* 0x000fc800078e00ff */
[----:B------:R-:W-:Y:S01]  /*5b50*/  IMAD.WIDE.U32 R6, R6, -0x2daee0ad, RZ ;  /* 0xd2511f5306067825 */ /* 0x000fe200078e00ff */
[----:B------:R-:W-:Y:S01]  /*5b60*/  LOP3.LUT R3, R5, UR10, R130, 0x96, !PT ;  /* 0x0000000a05037c12 */ /* 0x000fe2000f8e9682 */
[----:B------:R-:W-:Y:S01]  /*5b70*/  HMMA.16816.F32 R192, R8, R118, R48 ;  /* 0x0000007608c0723c */ /* 0x000fe20000001830 */
[----:B----4-:R-:W-:Y:S01]  /*5b80*/  FMNMX.FTZ R137, R18, R12, !PT ;  /* 0x0000000c12897209 */ /* 0x010fe20007810000 */
[----:B------:R-:W-:-:S03]  /*5b90*/  FFMA.FTZ R0, R170, c[0x0][0x23c], -R17 ;  /* 0x00008f00aa007a23 */ /* 0x000fc60000010811 */
[----:B------:R-:W-:Y:S01]  /*5ba0*/  FSETP.NEU.FTZ.AND P0, PT, R137, -INF , PT ;  /* 0xff8000008900780b */ /* 0x000fe20003f1d000 */
[----:B------:R1:W-:Y:S01]  /*5bb0*/  MUFU.EX2 R252, R0 ;  /* 0x0000000000fc7308 */ /* 0x0003e20000000800 */
[----:B------:R-:W-:Y:S01]  /*5bc0*/  IMAD.MOV.U32 R49, RZ, RZ, R142 ;  /* 0x000000ffff317224 */ /* 0x000fe200078e008e */
[----:B------:R-:W-:Y:S01]  /*5bd0*/  HMMA.16816.F32 R208, R8, R120, R28 ;  /* 0x0000007808d0723c */ /* 0x000fe2000000181c */
[----:B------:R-:W-:Y:S02]  /*5be0*/  IMAD.MOV.U32 R50, RZ, RZ, R141 ;  /* 0x000000ffff327224 */ /* 0x000fe400078e008d */
[----:B------:R-:W-:-:S05]  /*5bf0*/  IMAD.MOV.U32 R51, RZ, RZ, R140 ;  /* 0x000000ffff337224 */ /* 0x000fca00078e008c */
[----:B------:R-:W-:Y:S01]  /*5c00*/  HMMA.16816.F32 R204, R8, R104, R32 ;  /* 0x0000006808cc723c */ /* 0x000fe20000001820 */
[----:B-1----:R-:W-:Y:S01]  /*5c10*/  LOP3.LUT R0, R7, UR8, R4, 0x96, !PT ;  /* 0x0000000807007c12 */ /* 0x002fe2000f8e9604 */
[----:B------:R-:W-:-:S06]  /*5c20*/  IMAD.WIDE.U32 R4, R3, -0x326172a9, RZ ;  /* 0xcd9e8d5703047825 */ /* 0x000fcc00078e00ff */
[C---:B------:R-:W-:Y:S01]  /*5c30*/  HMMA.16816.F32 R200, R8.reuse, R112, R36 ;  /* 0x0000007008c8723c */ /* 0x040fe20000001824 */
[--C-:B------:R-:W-:Y:S02]  /*5c40*/  FFMA.FTZ R3, R168, c[0x0][0x23c], -R17.reuse ;  /* 0x00008f00a8037a23 */ /* 0x100fe40000010811 */
[----:B------:R-:W-:Y:S02]  /*5c50*/  IMAD.WIDE.U32 R24, R0, -0x326172a9, RZ ;  /* 0xcd9e8d5700187825 */ /* 0x000fe400078e00ff */
[----:B------:R1:W-:Y:S03]  /*5c60*/  MUFU.EX2 R251, R3 ;  /* 0x0000000300fb7308 */ /* 0x0003e60000000800 */
[----:B------:R-:W-:Y:S01]  /*5c70*/  HMMA.16816.F32 R196, R8, R108, R56 ;  /* 0x0000006c08c4723c */ /* 0x000fe20000001838 */
[----:B------:R-:W-:Y:S01]  /*5c80*/  FFMA.FTZ R7, R151, c[0x0][0x23c], -R17 ;  /* 0x00008f0097077a23 */ /* 0x000fe20000010811 */
[----:B------:R-:W-:Y:S01]  /*5c90*/  LOP3.LUT R0, R25, UR7, R4, 0x96, !PT ;  /* 0x0000000719007c12 */ /* 0x000fe2000f8e9604 */
[----:B------:R-:W-:-:S04]  /*5ca0*/  IMAD.MOV.U32 R151, RZ, RZ, R143 ;  /* 0x000000ffff977224 */ /* 0x000fc800078e008f */
[----:B------:R-:W-:Y:S01]  /*5cb0*/  IMAD.WIDE.U32 R22, R0, -0x2daee0ad, RZ ;  /* 0xd2511f5300167825 */ /* 0x000fe200078e00ff */
[----:B------:R-:W-:Y:S01]  /*5cc0*/  MUFU.EX2 R246, R7 ;  /* 0x0000000700f67308 */ /* 0x000fe20000000800 */
[----:B------:R-:W-:Y:S02]  /*5cd0*/  HMMA.16816.F32 R188, R8, R124, R52 ;  /* 0x0000007c08bc723c */ /* 0x000fe40000001834 */
[----:B------:R-:W-:Y:S01]  /*5ce0*/  FFMA.FTZ R0, R139, c[0x0][0x23c], -R17 ;  /* 0x00008f008b007a23 */ /* 0x000fe20000010811 */
[----:B-1----:R-:W-:-:S04]  /*5cf0*/  LOP3.LUT R3, R5, UR9, R44, 0x96, !PT ;  /* 0x0000000905037c12 */ /* 0x002fc8000f8e962c */
[----:B------:R1:W2:Y:S01]  /*5d00*/  MUFU.EX2 R153, R0 ;  /* 0x0000000000997308 */ /* 0x0002a20000000800 */
[----:B------:R-:W-:Y:S01]  /*5d10*/  HMMA.16816.F32 R180, R8, R122, R40 ;  /* 0x0000007a08b4723c */ /* 0x000fe20000001828 */
[----:B------:R-:W-:-:S04]  /*5d20*/  IMAD.WIDE.U32 R4, R3, -0x2daee0ad, RZ ;  /* 0xd2511f5303047825 */ /* 0x000fc800078e00ff */
[----:B------:R-:W-:-:S03]  /*5d30*/  FMUL.FTZ R3, R137, c[0x0][0x23c] ;  /* 0x00008f0089037a20 */ /* 0x000fc60000410000 */
[C---:B------:R-:W-:Y:S02]  /*5d40*/  HMMA.16816.F32 R164, R8.reuse, R114, R68 ;  /* 0x0000007208a4723c */ /* 0x040fe40000001844 */
[----:B------:R-:W-:Y:S02]  /*5d50*/  FSEL R16, R3, RZ, P0 ;  /* 0x000000ff03107208 */ /* 0x000fe40000000000 */
[----:B------:R-:W-:Y:S02]  /*5d60*/  LOP3.LUT R3, R23, UR4, R4, 0x96, !PT ;  /* 0x0000000417037c12 */ /* 0x000fe4000f8e9604 */
[----:B-1----:R-:W-:Y:S01]  /*5d70*/  LOP3.LUT R0, R5, UR6, R6, 0x96, !PT ;  /* 0x0000000605007c12 */ /* 0x002fe2000f8e9606 */
[--C-:B------:R-:W-:Y:S01]  /*5d80*/  FFMA.FTZ R4, R171, c[0x0][0x23c], -R16.reuse ;  /* 0x00008f00ab047a23 */ /* 0x100fe20000010810 */
[----:B------:R-:W-:Y:S01]  /*5d90*/  HMMA.16816.F32 R140, R8, R126, R64 ;  /* 0x0000007e088c723c */ /* 0x000fe20000001840 */
[----:B------:R-:W-:Y:S02]  /*5da0*/  FFMA.FTZ R6, R169, c[0x0][0x23c], -R16 ;  /* 0x00008f00a9067a23 */ /* 0x000fe40000010810 */
[----:B------:R1:W-:Y:S01]  /*5db0*/  MUFU.EX2 R220, R4 ;  /* 0x0000000400dc7308 */ /* 0x0003e20000000800 */
[----:B------:R-:W-:-:S04]  /*5dc0*/  IMAD.WIDE.U32 R14, R0, -0x326172a9, RZ ;  /* 0xcd9e8d57000e7825 */ /* 0x000fc800078e00ff */
[----:B------:R-:W-:Y:S03]  /*5dd0*/  HMMA.16816.F32 R168, R8, R106, R60 ;  /* 0x0000006a08a8723c */ /* 0x000fe6000000183c */
[----:B------:R3:W-:Y:S01]  /*5de0*/  MUFU.EX2 R139, R6 ;  /* 0x00000006008b7308 */ /* 0x0007e20000000800 */
[----:B-1----:R-:W-:-:S05]  /*5df0*/  IMAD.WIDE.U32 R4, R3, -0x326172a9, RZ ;  /* 0xcd9e8d5703047825 */ /* 0x002fca00078e00ff */
[----:B------:R-:W-:Y:S02]  /*5e00*/  LOP3.LUT R3, R4, 0xffff, RZ, 0xc0, !PT ;  /* 0x0000ffff04037812 */ /* 0x000fe400078ec0ff */
[----:B------:R-:W-:Y:S01]  /*5e10*/  LOP3.LUT R0, R5, UR15, R14, 0x96, !PT ;  /* 0x0000000f05007c12 */ /* 0x000fe2000f8e960e */
[----:B---3--:R-:W-:Y:S01]  /*5e20*/  FFMA.FTZ R6, R150, c[0x0][0x23c], -R16 ;  /* 0x00008f0096067a23 */ /* 0x008fe20000010810 */
[----:B------:R-:W-:Y:S01]  /*5e30*/  LOP3.LUT R7, R4, 0xff, RZ, 0xc0, !PT ;  /* 0x000000ff04077812 */ /* 0x000fe200078ec0ff */
[----:B--2---:R-:W-:Y:S01]  /*5e40*/  IMAD.MOV.U32 R150, RZ, RZ, R153 ;  /* 0x000000ffff967224 */ /* 0x004fe200078e0099 */
[----:B------:R-:W-:Y:S01]  /*5e50*/  SHF.R.U32.HI R5, RZ, 0x8, R3 ;  /* 0x00000008ff057819 */ /* 0x000fe20000011603 */
[----:B------:R1:W2:Y:S01]  /*5e60*/  MUFU.EX2 R48, R6 ;  /* 0x0000000600307308 */ /* 0x0002a20000000800 */
[----:B------:R-:W-:Y:S02]  /*5e70*/  SHF.R.U32.HI R3, RZ, 0x10, R4 ;  /* 0x00000010ff037819 */ /* 0x000fe40000011604 */
[----:B------:R-:W-:Y:S01]  /*5e80*/  PRMT R7, R7, 0x5410, R5 ;  /* 0x0000541007077816 */ /* 0x000fe20000000005 */
[----:B------:R-:W-:Y:S01]  /*5e90*/  FFMA.FTZ R5, R172, c[0x0][0x23c], -R16 ;  /* 0x00008f00ac057a23 */ /* 0x000fe20000010810 */
[----:B------:R-:W-:-:S02]  /*5ea0*/  LOP3.LUT R12, R3, 0xff, RZ, 0xc0, !PT ;  /* 0x000000ff030c7812 */ /* 0x000fc400078ec0ff */
[----:B------:R-:W-:Y:S01]  /*5eb0*/  SHF.R.U32.HI R18, RZ, 0x18, R4 ;  /* 0x00000018ff127819 */ /* 0x000fe20000011604 */
[----:B------:R3:W4:Y:S01]  /*5ec0*/  MUFU.EX2 R221, R5 ;  /* 0x0000000500dd7308 */ /* 0x0007220000000800 */
[C---:B------:R-:W-:Y:S02]  /*5ed0*/  LOP3.LUT R3, R0.reuse, 0xffff, RZ, 0xc0, !PT ;  /* 0x0000ffff00037812 */ /* 0x040fe400078ec0ff */
[--C-:B------:R-:W-:Y:S02]  /*5ee0*/  SHF.R.U32.HI R4, RZ, 0x10, R0.reuse ;  /* 0x00000010ff047819 */ /* 0x100fe40000011600 */
[----:B------:R-:W-:Y:S02]  /*5ef0*/  LOP3.LUT R14, R0, 0xff, RZ, 0xc0, !PT ;  /* 0x000000ff000e7812 */ /* 0x000fe400078ec0ff */
[----:B------:R-:W-:Y:S01]  /*5f00*/  SHF.R.U32.HI R13, RZ, 0x18, R0 ;  /* 0x00000018ff0d7819 */ /* 0x000fe20000011600 */
[----:B------:R-:W-:Y:S01]  /*5f10*/  HSET2.LE.AND R0, R7, R249, PT ;  /* 0x000000f907007233 */ /* 0x000fe20003803000 */
[----:B-1----:R-:W-:-:S02]  /*5f20*/  SHF.R.U32.HI R6, RZ, 0x8, R3 ;  /* 0x00000008ff067819 */ /* 0x002fc40000011603 */
[----:B------:R-:W-:Y:S02]  /*5f30*/  LOP3.LUT R4, R4, 0xff, RZ, 0xc0, !PT ;  /* 0x000000ff04047812 */ /* 0x000fe400078ec0ff */
[----:B------:R-:W-:Y:S02]  /*5f40*/  F2FP.PACK_AB R3, R150, R246 ;  /* 0x000000f69603723e */ /* 0x000fe400000000ff */
[----:B------:R-:W-:Y:S02]  /*5f50*/  PRMT R7, R14, 0x5410, R6 ;  /* 0x000054100e077816 */ /* 0x000fe40000000006 */
[----:B---3--:R-:W-:Y:S01]  /*5f60*/  PRMT R5, R12, 0x5410, R18 ;  /* 0x000054100c057816 */ /* 0x008fe20000000012 */
[----:B------:R-:W-:Y:S01]  /*5f70*/  IMAD.MOV.U32 R18, RZ, RZ, R152 ;  /* 0x000000ffff127224 */ /* 0x000fe200078e0098 */
[----:B------:R-:W-:Y:S01]  /*5f80*/  PRMT R12, R4, 0x5410, R13 ;  /* 0x00005410040c7816 */ /* 0x000fe2000000000d */
[--C-:B------:R-:W-:Y:S01]  /*5f90*/  HSET2.LE.AND R4, R7, R249.reuse, PT ;  /* 0x000000f907047233 */ /* 0x100fe20003803000 */
[----:B------:R-:W-:Y:S01]  /*5fa0*/  LOP3.LUT R6, R0, R3, RZ, 0xc0, !PT ;  /* 0x0000000300067212 */ /* 0x000fe200078ec0ff */
[--C-:B------:R-:W-:Y:S01]  /*5fb0*/  HSET2.LE.AND R0, R5, R249.reuse, PT ;  /* 0x000000f905007233 */ /* 0x100fe20003803000 */
[----:B------:R-:W-:Y:S01]  /*5fc0*/  F2FP.PACK_AB R5, R251, R252 ;  /* 0x000000fcfb05723e */ /* 0x000fe200000000ff */
[----:B------:R-:W-:Y:S01]  /*5fd0*/  HSET2.LE.AND R12, R12, R249, PT ;  /* 0x000000f90c0c7233 */ /* 0x000fe20003803000 */
[----:B--2---:R-:W-:Y:S01]  /*5fe0*/  F2FP.PACK_AB R3, R48, R139 ;  /* 0x0000008b3003723e */ /* 0x004fe200000000ff */
[----:B------:R-:W-:Y:S01]  /*5ff0*/  HMMA.16816.F32 R152, R8, R110, R72 ;  /* 0x0000006e0898723c */ /* 0x000fe20000001848 */
[----:B----4-:R-:W-:-:S02]  /*6000*/  F2FP.PACK_AB R13, R221, R220 ;  /* 0x000000dcdd0d723e */ /* 0x010fc400000000ff */
[----:B------:R-:W-:Y:S02]  /*6010*/  LOP3.LUT R4, R4, R5, RZ, 0xc0, !PT ;  /* 0x0000000504047212 */ /* 0x000fe400078ec0ff */
[----:B------:R-:W-:Y:S01]  /*6020*/  LOP3.LUT R7, R0, R3, RZ, 0xc0, !PT ;  /* 0x0000000300077212 */ /* 0x000fe200078ec0ff */
[----:B------:R-:W-:Y:S01]  /*6030*/  FFMA.FTZ R0, R158, c[0x0][0x23c], -R17 ;  /* 0x00008f009e007a23 */ /* 0x000fe20000010811 */
[----:B------:R-:W-:Y:S02]  /*6040*/  LOP3.LUT R5, R12, R13, RZ, 0xc0, !PT ;  /* 0x0000000d0c057212 */ /* 0x000fe400078ec0ff */
[----:B------:R-:W-:-:S05]  /*6050*/  LOP3.LUT R3, R15, UR5, R24, 0x96, !PT ;  /* 0x000000050f037c12 */ /* 0x000fca000f8e9618 */
[C---:B------:R-:W-:Y:S01]  /*6060*/  HMMA.16816.F32 R12, R4.reuse, R88, RZ ;  /* 0x00000058040c723c */ /* 0x040fe200000018ff */
[----:B------:R1:W-:Y:S06]  /*6070*/  MUFU.EX2 R89, R0 ;  /* 0x0000000000597308 */ /* 0x0003ec0000000800 */
[----:B------:R-:W-:Y:S01]  /*6080*/  IMAD.MOV.U32 R88, RZ, RZ, R50 ;  /* 0x000000ffff587224 */ /* 0x000fe200078e0032 */
[C---:B------:R-:W-:Y:S08]  /*6090*/  HMMA.16816.F32 R36, R4.reuse, R76, RZ ;  /* 0x0000004c0424723c */ /* 0x040ff000000018ff */
[----:B------:R-:W-:Y:S01]  /*60a0*/  HMMA.16816.F32 R52, R4, R78, RZ ;  /* 0x0000004e0434723c */ /* 0x000fe200000018ff */
[----:B-1----:R-:W-:-:S06]  /*60b0*/  FFMA.FTZ R0, R157, c[0x0][0x23c], -R17 ;  /* 0x00008f009d007a23 */ /* 0x002fcc0000010811 */
[----:B------:R-:W-:Y:S01]  /*60c0*/  IMAD.MOV.U32 R79, RZ, RZ, R174 ;  /* 0x000000ffff4f7224 */ /* 0x000fe200078e00ae */
[C---:B------:R-:W-:Y:S08]  /*60d0*/  HMMA.16816.F32 R32, R4.reuse, R80, RZ ;  /* 0x000000500420723c */ /* 0x040ff000000018ff */
[C---:B------:R-:W-:Y:S08]  /*60e0*/  HMMA.16816.F32 R56, R4.reuse, R82, RZ ;  /* 0x000000520438723c */ /* 0x040ff000000018ff */
[C---:B------:R-:W-:Y:S08]  /*60f0*/  HMMA.16816.F32 R28, R4.reuse, R96, RZ ;  /* 0x00000060041c723c */ /* 0x040ff000000018ff */
[C---:B------:R-:W-:Y:S08]  /*6100*/  HMMA.16816.F32 R60, R4.reuse, R98, RZ ;  /* 0x00000062043c723c */ /* 0x040ff000000018ff */
[C---:B------:R-:W-:Y:S07]  /*6110*/  HMMA.16816.F32 R64, R4.reuse, R90, RZ ;  /* 0x0000005a0440723c */ /* 0x040fee00000018ff */
[----:B------:R-:W-:Y:S01]  /*6120*/  IMAD.MOV.U32 R90, RZ, RZ, R48 ;  /* 0x000000ffff5a7224 */ /* 0x000fe200078e0030 */
[----:B------:R-:W-:Y:S01]  /*6130*/  HMMA.16816.F32 R24, R4, R100, RZ ;  /* 0x000000640418723c */ /* 0x000fe200000018ff */
[----:B------:R-:W-:-:S07]  /*6140*/  IMAD.MOV.U32 R91, RZ, RZ, R49 ;  /* 0x000000ffff5b7224 */ /* 0x000fce00078e0031 */
[C---:B------:R-:W-:Y:S08]  /*6150*/  HMMA.16816.F32 R68, R4.reuse, R102, RZ ;  /* 0x000000660444723c */ /* 0x040ff000000018ff */
[C---:B------:R-:W-:Y:S07]  /*6160*/  HMMA.16816.F32 R40, R4.reuse, R92, RZ ;  /* 0x0000005c0428723c */ /* 0x040fee00000018ff */
[----:B------:R-:W-:Y:S01]  /*6170*/  IMAD.MOV.U32 R93, RZ, RZ, R150 ;  /* 0x000000ffff5d7224 */ /* 0x000fe200078e0096 */
[----:B------:R-:W-:Y:S01]  /*6180*/  HMMA.16816.F32 R72, R4, R94, RZ ;  /* 0x0000005e0448723c */ /* 0x000fe200000018ff */
[----:B------:R1:W-:Y:S01]  /*6190*/  MUFU.EX2 R150, R0 ;  /* 0x0000000000967308 */ /* 0x0003e20000000800 */
[----:B------:R-:W-:-:S02]  /*61a0*/  IMAD.MOV.U32 R92, RZ, RZ, R51 ;  /* 0x000000ffff5c7224 */ /* 0x000fc400078e0033 */
[----:B------:R-:W-:-:S03]  /*61b0*/  IMAD.MOV.U32 R51, RZ, RZ, R250 ;  /* 0x000000ffff337224 */ /* 0x000fc600078e00fa */
[----:B------:R-:W-:-:S04]  /*61c0*/  IMAD.WIDE.U32 R4, R3, -0x2daee0ad, RZ ;  /* 0xd2511f5303047825 */ /* 0x000fc800078e00ff */
[--C-:B------:R-:W-:Y:S01]  /*61d0*/  FFMA.FTZ R6, R144, c[0x0][0x23c], -R17.reuse ;  /* 0x00008f0090067a23 */ /* 0x100fe20000010811 */
[C---:B------:R-:W-:Y:S01]  /*61e0*/  LOP3.LUT R3, R4.reuse, 0xffff, RZ, 0xc0, !PT ;  /* 0x0000ffff04037812 */ /* 0x040fe200078ec0ff */
[----:B------:R-:W-:Y:S01]  /*61f0*/  IMAD.MOV.U32 R95, RZ, RZ, R178 ;  /* 0x000000ffff5f7224 */ /* 0x000fe200078e00b2 */
[----:B------:R-:W-:Y:S01]  /*6200*/  LOP3.LUT R8, R4, 0xff, RZ, 0xc0, !PT ;  /* 0x000000ff04087812 */ /* 0x000fe200078ec0ff */
[----:B------:R-:W2:Y:S01]  /*6210*/  MUFU.EX2 R144, R6 ;  /* 0x0000000600907308 */ /* 0x000ea20000000800 */
[----:B------:R-:W-:Y:S01]  /*6220*/  SHF.R.U32.HI R7, RZ, 0x10, R4 ;  /* 0x00000010ff077819 */ /* 0x000fe20000011604 */
[----:B-1----:R-:W-:Y:S01]  /*6230*/  FFMA.FTZ R0, R145, c[0x0][0x23c], -R17 ;  /* 0x00008f0091007a23 */ /* 0x002fe20000010811 */
[----:B------:R-:W-:Y:S01]  /*6240*/  SHF.R.U32.HI R3, RZ, 0x8, R3 ;  /* 0x00000008ff037819 */ /* 0x000fe20000011603 */
[----:B------:R-:W-:-:S03]  /*6250*/  IMAD.MOV.U32 R94, RZ, RZ, R177 ;  /* 0x000000ffff5e7224 */ /* 0x000fc600078e00b1 */
[----:B------:R-:W-:Y:S01]  /*6260*/  PRMT R10, R8, 0x5410, R3 ;  /* 0x00005410080a7816 */ /* 0x000fe20000000003 */
[----:B------:R1:W3:Y:S01]  /*6270*/  MUFU.EX2 R76, R0 ;  /* 0x00000000004c7308 */ /* 0x0002e20000000800 */
[----:B------:R-:W-:Y:S01]  /*6280*/  LOP3.LUT R3, R7, 0xff, RZ, 0xc0, !PT ;  /* 0x000000ff07037812 */ /* 0x000fe200078ec0ff */
[----:B--2---:R-:W-:Y:S01]  /*6290*/  IMAD.MOV.U32 R129, RZ, RZ, R144 ;  /* 0x000000ffff817224 */ /* 0x004fe200078e0090 */
[----:B-1----:R-:W-:Y:S02]  /*62a0*/  LOP3.LUT R0, R5, UR14, R22, 0x96, !PT ;  /* 0x0000000e05007c12 */ /* 0x002fe4000f8e9616 */
[----:B------:R-:W-:Y:S01]  /*62b0*/  SHF.R.U32.HI R5, RZ, 0x18, R4 ;  /* 0x00000018ff057819 */ /* 0x000fe20000011604 */
[----:B------:R-:W-:Y:S01]  /*62c0*/  FFMA.FTZ R4, R156, c[0x0][0x23c], -R16 ;  /* 0x00008f009c047a23 */ /* 0x000fe20000010810 */
[C---:B------:R-:W-:Y:S02]  /*62d0*/  LOP3.LUT R7, R0.reuse, 0xff, RZ, 0xc0, !PT ;  /* 0x000000ff00077812 */ /* 0x040fe400078ec0ff */
[----:B------:R-:W-:Y:S01]  /*62e0*/  PRMT R9, R3, 0x5410, R5 ;  /* 0x0000541003097816 */ /* 0x000fe20000000005 */
[----:B------:R1:W-:Y:S01]  /*62f0*/  MUFU.EX2 R77, R4 ;  /* 0x00000004004d7308 */ /* 0x0003e20000000800 */
[----:B------:R-:W-:-:S02]  /*6300*/  LOP3.LUT R3, R0, 0xffff, RZ, 0xc0, !PT ;  /* 0x0000ffff00037812 */ /* 0x000fc400078ec0ff */
[----:B------:R-:W-:Y:S02]  /*6310*/  SHF.R.U32.HI R6, RZ, 0x18, R0 ;  /* 0x00000018ff067819 */ /* 0x000fe40000011600 */
[----:B------:R-:W-:Y:S01]  /*6320*/  SHF.R.U32.HI R5, RZ, 0x8, R3 ;  /* 0x00000008ff057819 */ /* 0x000fe20000011603 */
[----:B------:R-:W-:-:S03]  /*6330*/  FFMA.FTZ R3, R173, c[0x0][0x23c], -R16 ;  /* 0x00008f00ad037a23 */ /* 0x000fc60000010810 */
[----:B------:R-:W-:Y:S01]  /*6340*/  PRMT R8, R7, 0x5410, R5 ;  /* 0x0000541007087816 */ /* 0x000fe20000000005 */
[----:B------:R3:W2:Y:S01]  /*6350*/  MUFU.EX2 R78, R3 ;  /* 0x00000003004e7308 */ /* 0x0006a20000000800 */
[----:B-1----:R-:W-:Y:S02]  /*6360*/  FFMA.FTZ R4, R147, c[0x0][0x23c], -R16 ;  /* 0x00008f0093047a23 */ /* 0x002fe40000010810 */
[----:B------:R-:W-:-:S05]  /*6370*/  IMAD.MOV.U32 R147, RZ, RZ, R176 ;  /* 0x000000ffff937224 */ /* 0x000fca00078e00b0 */
[----:B------:R1:W4:Y:S01]  /*6380*/  MUFU.EX2 R145, R4 ;  /* 0x0000000400917308 */ /* 0x0003220000000800 */
[----:B---3--:R-:W-:Y:S01]  /*6390*/  F2FP.PACK_AB R3, R144, R76 ;  /* 0x0000004c9003723e */ /* 0x008fe200000000ff */
[----:B--2---:R-:W-:Y:S01]  /*63a0*/  IMAD.MOV.U32 R134, RZ, RZ, R78 ;  /* 0x000000ffff867224 */ /* 0x004fe200078e004e */
[----:B-1----:R-:W-:-:S04]  /*63b0*/  SHF.R.U32.HI R4, RZ, 0x10, R0 ;  /* 0x00000010ff047819 */ /* 0x002fc80000011600 */
[----:B------:R-:W-:Y:S01]  /*63c0*/  LOP3.LUT R0, R4, 0xff, RZ, 0xc0, !PT ;  /* 0x000000ff04007812 */ /* 0x000fe200078ec0ff */
[----:B------:R-:W-:-:S03]  /*63d0*/  FFMA.FTZ R4, R159, c[0x0][0x23c], -R16 ;  /* 0x00008f009f047a23 */ /* 0x000fc60000010810 */
[----:B------:R-:W-:Y:S01]  /*63e0*/  PRMT R5, R0, 0x5410, R6 ;  /* 0x0000541000057816 */ /* 0x000fe20000000006 */
[--C-:B------:R-:W-:Y:S01]  /*63f0*/  HSET2.LE.AND R0, R10, R249.reuse, PT ;  /* 0x000000f90a007233 */ /* 0x100fe20003803000 */
[----:B------:R1:W2:Y:S04]  /*6400*/  MUFU.EX2 R250, R4 ;  /* 0x0000000400fa7308 */ /* 0x0002a80000000800 */
[----:B------:R-:W-:Y:S01]  /*6410*/  LOP3.LUT R6, R0, R3, RZ, 0xc0, !PT ;  /* 0x0000000300067212 */ /* 0x000fe200078ec0ff */
[----:B------:R-:W-:Y:S01]  /*6420*/  HSET2.LE.AND R0, R9, R249, PT ;  /* 0x000000f909007233 */ /* 0x000fe20003803000 */
[----:B----4-:R-:W-:-:S04]  /*6430*/  F2FP.PACK_AB R3, R145, R77 ;  /* 0x0000004d9103723e */ /* 0x010fc800000000ff */
[----:B------:R-:W-:Y:S01]  /*6440*/  LOP3.LUT R7, R0, R3, RZ, 0xc0, !PT ;  /* 0x0000000300077212 */ /* 0x000fe200078ec0ff */
[----:B------:R-:W-:Y:S01]  /*6450*/  HSET2.LE.AND R0, R8, R249, PT ;  /* 0x000000f908007233 */ /* 0x000fe20003803000 */
[----:B------:R-:W-:-:S04]  /*6460*/  F2FP.PACK_AB R3, R150, R89 ;  /* 0x000000599603723e */ /* 0x000fc800000000ff */
[----:B-1----:R-:W-:Y:S01]  /*6470*/  LOP3.LUT R4, R0, R3, RZ, 0xc0, !PT ;  /* 0x0000000300047212 */ /* 0x002fe200078ec0ff */
[----:B------:R-:W-:Y:S01]  /*6480*/  HSET2.LE.AND R0, R5, R249, PT ;  /* 0x000000f905007233 */ /* 0x000fe20003803000 */
[----:B--2---:R-:W-:-:S04]  /*6490*/  F2FP.PACK_AB R3, R250, R78 ;  /* 0x0000004efa03723e */ /* 0x004fc800000000ff */
[----:B------:R-:W-:Y:S02]  /*64a0*/  LOP3.LUT R5, R0, R3, RZ, 0xc0, !PT ;  /* 0x0000000300057212 */ /* 0x000fe400078ec0ff */
[----:B------:R-:W-:Y:S01]  /*64b0*/  IADD3 R0, R21, 0x1, RZ ;  /* 0x0000000115007810 */ /* 0x000fe20007ffe0ff */
[----:B------:R-:W-:-:S03]  /*64c0*/  IMAD.MOV.U32 R21, RZ, RZ, R79 ;  /* 0x000000ffff157224 */ /* 0x000fc600078e004f */
        /* <DEDUP_REMOVED lines=8> */
[----:B------:R-:W-:Y:S01]  /*6550*/  HMMA.16816.F32 R172, R4, R120, R32 ;  /* 0x0000007804ac723c */ /* 0x000fe20000001820 */
        /* <DEDUP_REMOVED lines=8> */
[----:B------:R-:W-:Y:S01]  /*65e0*/  IMAD.WIDE.U32 R50, R0, -0x326172a9, RZ ;  /* 0xcd9e8d5700327825 */ /* 0x000fe200078e00ff */
[----:B------:R-:W-:Y:S01]  /*65f0*/  LOP3.LUT R0, R11, UR9, R46, 0x96, !PT ;  /* 0x000000090b007c12 */ /* 0x000fe2000f8e962e */
[----:B------:R-:W-:Y:S02]  /*6600*/  HMMA.16816.F32 R120, R4, R122, R56 ;  /* 0x0000007a0478723c */ /* 0x000fe40000001838 */
[----:B------:R-:W-:Y:S01]  /*6610*/  IMAD.MOV.U32 R113, RZ, RZ, R38 ;  /* 0x000000ffff717224 */ /* 0x000fe200078e0026 */
[----:B------:R-:W-:Y:S01]  /*6620*/  LOP3.LUT R3, R51, UR7, R10, 0x96, !PT ;  /* 0x0000000733037c12 */ /* 0x000fe2000f8e960a */
[----:B------:R-:W-:-:S04]  /*6630*/  IMAD.WIDE.U32 R10, R0, -0x2daee0ad, RZ ;  /* 0xd2511f53000a7825 */ /* 0x000fc800078e00ff */
[----:B------:R-:W-:Y:S01]  /*6640*/  FFMA.FTZ R0, R163, c[0x0][0x23c], -R20 ;  /* 0x00008f00a3007a23 */ /* 0x000fe20000010814 */
[C---:B------:R-:W-:Y:S01]  /*6650*/  HMMA.16816.F32 R64, R4.reuse, R114, R64 ;  /* 0x000000720440723c */ /* 0x040fe20000001840 */
[----:B------:R-:W-:Y:S01]  /*6660*/  IMAD.WIDE.U32 R48, R3, -0x2daee0ad, RZ ;  /* 0xd2511f5303307825 */ /* 0x000fe200078e00ff */
[----:B------:R-:W-:Y:S01]  /*6670*/  LOP3.LUT R3, R11, UR6, R8, 0x96, !PT ;  /* 0x000000060b037c12 */ /* 0x000fe2000f8e9608 */
[----:B------:R1:W2:Y:S02]  /*6680*/  MUFU.EX2 R36, R0 ;  /* 0x0000000000247308 */ /* 0x0002a40000000800 */
[--C-:B------:R-:W-:Y:S02]  /*6690*/  FFMA.FTZ R8, R146, c[0x0][0x23c], -R20.reuse ;  /* 0x00008f0092087a23 */ /* 0x100fe40000010814 */
[----:B------:R-:W-:Y:S01]  /*66a0*/  IMAD.WIDE.U32 R46, R3, -0x326172a9, RZ ;  /* 0xcd9e8d57032e7825 */ /* 0x000fe200078e00ff */
[----:B------:R-:W-:Y:S01]  /*66b0*/  HMMA.16816.F32 R96, R4, R104, R28 ;  /* 0x000000680460723c */ /* 0x000fe2000000181c */
[----:B------:R-:W3:Y:S02]  /*66c0*/  LDSM.16.MT88.4 R28, [R216+0x9800] ;  /* 0x00980000d81c783b */ /* 0x000ee40000004200 */
[----:B------:R4:W3:Y:S01]  /*66d0*/  MUFU.EX2 R35, R8 ;  /* 0x0000000800237308 */ /* 0x0008e20000000800 */
[----:B------:R-:W-:-:S02]  /*66e0*/  FFMA.FTZ R3, R148, c[0x0][0x23c], -R20 ;  /* 0x00008f0094037a23 */ /* 0x000fc40000010814 */
[----:B------:R-:W-:Y:S02]  /*66f0*/  IMAD.MOV.U32 R128, RZ, RZ, R145 ;  /* 0x000000ffff807224 */ /* 0x000fe400078e0091 */
[----:B------:R-:W-:Y:S01]  /*6700*/  IMAD.MOV.U32 R104, RZ, RZ, R77 ;  /* 0x000000ffff687224 */ /* 0x000fe200078e004d */
[C---:B------:R-:W-:Y:S01]  /*6710*/  HMMA.16816.F32 R156, R4.reuse, R108, R24 ;  /* 0x0000006c049c723c */ /* 0x040fe20000001818 */
[----:B------:R-:W-:Y:S01]  /*6720*/  IMAD.MOV.U32 R105, RZ, RZ, R39 ;  /* 0x000000ffff697224 */ /* 0x000fe200078e0027 */
[----:B-1----:R-:W-:Y:S01]  /*6730*/  LOP3.LUT R0, R49, UR4, R10, 0x96, !PT ;  /* 0x0000000431007c12 */ /* 0x002fe2000f8e960a */
[----:B------:R1:W-:Y:S01]  /*6740*/  MUFU.EX2 R56, R3 ;  /* 0x0000000300387308 */ /* 0x0003e20000000800 */
[----:B--2---:R-:W-:Y:S01]  /*6750*/  IMAD.MOV.U32 R114, RZ, RZ, R36 ;  /* 0x000000ffff727224 */ /* 0x004fe200078e0024 */
[----:B------:R-:W-:Y:S01]  /*6760*/  LDSM.16.MT88.4 R24, [R218+0x9800] ;  /* 0x00980000da18783b */ /* 0x000fe20000004200 */
[----:B------:R-:W-:Y:S02]  /*6770*/  IMAD.MOV.U32 R36, RZ, RZ, R37 ;  /* 0x000000ffff247224 */ /* 0x000fe400078e0025 */
[----:B------:R-:W-:Y:S01]  /*6780*/  IMAD.MOV.U32 R37, RZ, RZ, R92 ;  /* 0x000000ffff257224 */ /* 0x000fe200078e005c */
[C---:B------:R-:W-:Y:S01]  /*6790*/  HMMA.16816.F32 R176, R4.reuse, R124, R40 ;  /* 0x0000007c04b0723c */ /* 0x040fe20000001828 */
[----:B----4-:R-:W-:Y:S01]  /*67a0*/  IMAD.WIDE.U32 R8, R0, -0x326172a9, RZ ;  /* 0xcd9e8d5700087825 */ /* 0x010fe200078e00ff */
[----:B------:R-:W2:Y:S03]  /*67b0*/  LDSM.16.MT88.4 R40, [R216+0xb800] ;  /* 0x00b80000d828783b */ /* 0x000ea60000004200 */
[----:B------:R-:W-:Y:S01]  /*67c0*/  IMAD.MOV.U32 R92, RZ, RZ, R18 ;  /* 0x000000ffff5c7224 */ /* 0x000fe200078e0012 */
[----:B------:R-:W-:Y:S01]  /*67d0*/  LOP3.LUT R0, R9, UR15, R46, 0x96, !PT ;  /* 0x0000000f09007c12 */ /* 0x000fe2000f8e962e */
[----:B------:R-:W-:Y:S01]  /*67e0*/  IMAD.MOV.U32 R51, RZ, RZ, R36 ;  /* 0x000000ffff337224 */ /* 0x000fe200078e0024 */
[----:B------:R-:W-:Y:S01]  /*67f0*/  SHF.R.U32.HI R12, RZ, 0x10, R8 ;  /* 0x00000010ff0c7819 */ /* 0x000fe20000011608 */
[C---:B------:R-:W-:Y:S01]  /*6800*/  HMMA.16816.F32 R116, R4.reuse, R118, R52 ;  /* 0x000000760474723c */ /* 0x040fe20000001834 */
[----:B-1----:R-:W-:Y:S01]  /*6810*/  FFMA.FTZ R3, R149, c[0x0][0x23c], -R20 ;  /* 0x00008f0095037a23 */ /* 0x002fe20000010814 */
[----:B------:R-:W-:Y:S01]  /*6820*/  LOP3.LUT R9, R8, 0xffff, RZ, 0xc0, !PT ;  /* 0x0000ffff08097812 */ /* 0x000fe200078ec0ff */
[----:B------:R-:W-:Y:S01]  /*6830*/  IMAD.MOV.U32 R59, RZ, RZ, R37 ;  /* 0x000000ffff3b7224 */ /* 0x000fe200078e0025 */
[C---:B------:R-:W-:Y:S01]  /*6840*/  LOP3.LUT R10, R0.reuse, 0xffff, RZ, 0xc0, !PT ;  /* 0x0000ffff000a7812 */ /* 0x040fe200078ec0ff */
[----:B------:R1:W-:Y:S01]  /*6850*/  MUFU.EX2 R49, R3 ;  /* 0x0000000300317308 */ /* 0x0003e20000000800 */
[----:B------:R-:W-:Y:S01]  /*6860*/  LOP3.LUT R15, R0, 0xff, RZ, 0xc0, !PT ;  /* 0x000000ff000f7812 */ /* 0x000fe200078ec0ff */
[----:B------:R-:W-:Y:S01]  /*6870*/  LDSM.16.MT88.4 R36, [R218+0xa800] ;  /* 0x00a80000da24783b */ /* 0x000fe20000004200 */
[--C-:B------:R-:W-:Y:S01]  /*6880*/  SHF.R.U32.HI R11, RZ, 0x10, R0.reuse ;  /* 0x00000010ff0b7819 */ /* 0x100fe20000011600 */
[C---:B------:R-:W-:Y:S01]  /*6890*/  HMMA.16816.F32 R60, R4.reuse, R106, R60 ;  /* 0x0000006a043c723c */ /* 0x040fe2000000183c */
[----:B------:R-:W-:Y:S01]  /*68a0*/  SHF.R.U32.HI R14, RZ, 0x18, R0 ;  /* 0x00000018ff0e7819 */ /* 0x000fe20000011600 */
[----:B------:R-:W-:Y:S01]  /*68b0*/  LDSM.16.MT88.4 R52, [R218+0xb800] ;  /* 0x00b80000da34783b */ /* 0x000fe20000004200 */
[----:B------:R-:W-:Y:S01]  /*68c0*/  SHF.R.U32.HI R13, RZ, 0x18, R8 ;  /* 0x00000018ff0d7819 */ /* 0x000fe20000011608 */
[----:B------:R-:W-:Y:S01]  /*68d0*/  IMAD.MOV.U32 R112, RZ, RZ, R104 ;  /* 0x000000ffff707224 */ /* 0x000fe200078e0068 */
[----:B------:R-:W-:Y:S01]  /*68e0*/  LOP3.LUT R0, R12, 0xff, RZ, 0xc0, !PT ;  /* 0x000000ff0c007812 */ /* 0x000fe200078ec0ff */
[----:B------:R-:W-:Y:S01]  /*68f0*/  IMAD.MOV.U32 R87, RZ, RZ, R105 ;  /* 0x000000ffff577224 */ /* 0x000fe200078e0069 */
[----:B------:R-:W-:Y:S01]  /*6900*/  LOP3.LUT R18, R8, 0xff, RZ, 0xc0, !PT ;  /* 0x000000ff08127812 */ /* 0x000fe200078ec0ff */
[----:B------:R-:W-:Y:S01]  /*6910*/  FFMA.FTZ R8, R185, c[0x0][0x23c], -R19 ;  /* 0x00008f00b9087a23 */ /* 0x000fe20000010813 */
[----:B------:R-:W-:Y:S01]  /*6920*/  PRMT R13, R0, 0x5410, R13 ;  /* 0x00005410000d7816 */ /* 0x000fe2000000000d */
[----:B------:R-:W-:Y:S01]  /*6930*/  FFMA.FTZ R0, R160, c[0x0][0x23c], -R19 ;  /* 0x00008f00a0007a23 */ /* 0x000fe20000010813 */
[----:B------:R-:W-:Y:S01]  /*6940*/  SHF.R.U32.HI R10, RZ, 0x8, R10 ;  /* 0x00000008ff0a7819 */ /* 0x000fe2000001160a */
[----:B------:R4:W-:Y:S01]  /*6950*/  MUFU.EX2 R46, R8 ;  /* 0x00000008002e7308 */ /* 0x0009e20000000800 */
[----:B-1----:R-:W-:Y:S01]  /*6960*/  SHF.R.U32.HI R3, RZ, 0x8, R9 ;  /* 0x00000008ff037819 */ /* 0x002fe20000011609 */
[C---:B------:R-:W-:Y:S01]  /*6970*/  HMMA.16816.F32 R68, R4.reuse, R110, R68 ;  /* 0x0000006e0444723c */ /* 0x040fe20000001844 */
[----:B------:R-:W-:Y:S01]  /*6980*/  LOP3.LUT R9, R11, 0xff, RZ, 0xc0, !PT ;  /* 0x000000ff0b097812 */ /* 0x000fe200078ec0ff */
[----:B------:R-:W-:Y:S01]  /*6990*/  IMAD.MOV.U32 R104, RZ, RZ, R92 ;  /* 0x000000ffff687224 */ /* 0x000fe200078e005c */
[----:B------:R-:W-:Y:S01]  /*69a0*/  PRMT R11, R18, 0x5410, R3 ;  /* 0x00005410120b7816 */ /* 0x000fe20000000003 */
[----:B------:R-:W-:Y:S01]  /*69b0*/  FFMA.FTZ R3, R161, c[0x0][0x23c], -R19 ;  /* 0x00008f00a1037a23 */ /* 0x000fe20000010813 */
[----:B------:R-:W-:Y:S01]  /*69c0*/  PRMT R9, R9, 0x5410, R14 ;  /* 0x0000541009097816 */ /* 0x000fe2000000000e */
[----:B------:R-:W-:Y:S01]  /*69d0*/  IMAD.MOV.U32 R105, RZ, RZ, R93 ;  /* 0x000000ffff697224 */ /* 0x000fe200078e005d */
[----:B------:R1:W1:Y:S01]  /*69e0*/  MUFU.EX2 R14, R0 ;  /* 0x00000000000e7308 */ /* 0x0002620000000800 */
[----:B------:R-:W-:Y:S01]  /*69f0*/  HMMA.16816.F32 R76, R4, R126, R72 ;  /* 0x0000007e044c723c */ /* 0x000fe20000001848 */
[----:B------:R-:W-:-:S02]  /*6a00*/  IMAD.MOV.U32 R124, RZ, RZ, R113 ;  /* 0x000000ffff7c7224 */ /* 0x000fc400078e0071 */
[----:B------:R-:W-:Y:S02]  /*6a10*/  IMAD.MOV.U32 R125, RZ, RZ, R134 ;  /* 0x000000ffff7d7224 */ /* 0x000fe400078e0086 */
[----:B------:R-:W-:Y:S01]  /*6a20*/  IMAD.MOV.U32 R113, RZ, RZ, R135 ;  /* 0x000000ffff717224 */ /* 0x000fe200078e0087 */
[----:B----4-:R-:W-:Y:S01]  /*6a30*/  PRMT R8, R15, 0x5410, R10 ;  /* 0x000054100f087816 */ /* 0x010fe2000000000a */
[----:B---3--:R-:W-:Y:S01]  /*6a40*/  IMAD.MOV.U32 R15, RZ, RZ, R35 ;  /* 0x000000ffff0f7224 */ /* 0x008fe200078e0023 */
[----:B------:R3:W4:Y:S01]  /*6a50*/  MUFU.EX2 R12, R3 ;  /* 0x00000003000c7308 */ /* 0x0007220000000800 */
[----:B------:R-:W-:Y:S01]  /*6a60*/  FFMA.FTZ R4, R162, c[0x0][0x23c], -R19 ;  /* 0x00008f00a2047a23 */ /* 0x000fe20000010813 */
[----:B------:R-:W2:Y:S01]  /*6a70*/  LDSM.16.MT88.4 R32, [R216+0xa800] ;  /* 0x00a80000d820783b */ /* 0x000ea20000004200 */
[----:B------:R-:W-:Y:S02]  /*6a80*/  IMAD.MOV.U32 R115, RZ, RZ, R105 ;  /* 0x000000ffff737224 */ /* 0x000fe400078e0069 */
[----:B------:R-:W-:Y:S01]  /*6a90*/  IMAD.MOV.U32 R18, RZ, RZ, R91 ;  /* 0x000000ffff127224 */ /* 0x000fe200078e005b */
[----:B-1----:R-:W-:-:S02]  /*6aa0*/  HSET2.LE.AND R0, R8, R249, PT ;  /* 0x000000f908007233 */ /* 0x002fc40003803000 */
[----:B------:R1:W1:Y:S01]  /*6ab0*/  MUFU.EX2 R10, R4 ;  /* 0x00000004000a7308 */ /* 0x0002620000000800 */
[----:B------:R-:W-:Y:S02]  /*6ac0*/  IMAD.MOV.U32 R8, RZ, RZ, R88 ;  /* 0x000000ffff087224 */ /* 0x000fe400078e0058 */
[----:B------:R-:W-:Y:S02]  /*6ad0*/  IMAD.MOV.U32 R134, RZ, RZ, R94 ;  /* 0x000000ffff867224 */ /* 0x000fe400078e005e */
[----:B------:R-:W-:Y:S01]  /*6ae0*/  IMAD.MOV.U32 R135, RZ, RZ, R95 ;  /* 0x000000ffff877224 */ /* 0x000fe200078e005f */
[----:B---3--:R-:W-:-:S03]  /*6af0*/  F2FP.PACK_AB R3, R15, R114 ;  /* 0x000000720f03723e */ /* 0x008fc600000000ff */
[----:B------:R-:W-:Y:S01]  /*6b00*/  IMAD.MOV.U32 R58, RZ, RZ, R135 ;  /* 0x000000ffff3a7224 */ /* 0x000fe200078e0087 */
[----:B-1----:R-:W-:Y:S01]  /*6b10*/  LOP3.LUT R4, R0, R3, RZ, 0xc0, !PT ;  /* 0x0000000300047212 */ /* 0x002fe200078ec0ff */
[----:B------:R-:W-:Y:S01]  /*6b20*/  HSET2.LE.AND R0, R9, R249, PT ;  /* 0x000000f909007233 */ /* 0x000fe20003803000 */
[----:B------:R-:W-:Y:S01]  /*6b30*/  F2FP.PACK_AB R3, R14, R46 ;  /* 0x0000002e0e03723e */ /* 0x000fe200000000ff */
[----:B------:R-:W-:-:S03]  /*6b40*/  IMAD.MOV.U32 R9, RZ, RZ, R89 ;  /* 0x000000ffff097224 */ /* 0x000fc600078e0059 */
[----:B------:R-:W-:Y:S01]  /*6b50*/  LOP3.LUT R5, R0, R3, RZ, 0xc0, !PT ;  /* 0x0000000300057212 */ /* 0x000fe200078ec0ff */
[----:B------:R-:W-:Y:S01]  /*6b60*/  HSET2.LE.AND R0, R11, R249, PT ;  /* 0x000000f90b007233 */ /* 0x000fe20003803000 */
[----:B------:R-:W-:-:S05]  /*6b70*/  IMAD.MOV.U32 R11, RZ, RZ, R56 ;  /* 0x000000ffff0b7224 */ /* 0x000fca00078e0038 */
[----:B------:R-:W-:-:S04]  /*6b80*/  F2FP.PACK_AB R3, R49, R11 ;  /* 0x0000000b3103723e */ /* 0x000fc800000000ff */
[----:B------:R-:W-:Y:S01]  /*6b90*/  LOP3.LUT R6, R0, R3, RZ, 0xc0, !PT ;  /* 0x0000000300067212 */ /* 0x000fe200078ec0ff */
[----:B------:R-:W-:Y:S01]  /*6ba0*/  HSET2.LE.AND R0, R13, R249, PT ;  /* 0x000000f90d007233 */ /* 0x000fe20003803000 */
[----:B----4-:R-:W-:Y:S02]  /*6bb0*/  IMAD.MOV.U32 R13, RZ, RZ, R12 ;  /* 0x000000ffff0d7224 */ /* 0x010fe400078e000c */
[----:B------:R-:W-:-:S03]  /*6bc0*/  IMAD.MOV.U32 R12, RZ, RZ, R90 ;  /* 0x000000ffff0c7224 */ /* 0x000fc600078e005a */
[----:B------:R-:W-:-:S04]  /*6bd0*/  F2FP.PACK_AB R3, R10, R13 ;  /* 0x0000000d0a03723e */ /* 0x000fc800000000ff */
[----:B------:R-:W-:Y:S02]  /*6be0*/  LOP3.LUT R7, R0, R3, RZ, 0xc0, !PT ;  /* 0x0000000300077212 */ /* 0x000fe400078ec0ff */
[----:B------:R-:W-:Y:S02]  /*6bf0*/  LOP3.LUT R0, R23, UR13, R84, 0x96, !PT ;  /* 0x0000000d17007c12 */ /* 0x000fe4000f8e9654 */
[----:B------:R-:W-:-:S03]  /*6c00*/  LOP3.LUT R3, R45, UR11, R22, 0x96, !PT ;  /* 0x0000000b2d037c12 */ /* 0x000fc6000f8e9616 */
[C---:B------:R-:W-:Y:S07]  /*6c10*/  HMMA.16816.F32 R144, R4.reuse, R28, R212 ;  /* 0x0000001c0490723c */ /* 0x040fee00000018d4 */
[----:B------:R-:W-:Y:S01]  /*6c20*/  IMAD.MOV.U32 R214, RZ, RZ, R49 ;  /* 0x000000ffffd67224 */ /* 0x000fe200078e0031 */
[----:B--2---:R-:W-:Y:S01]  /*6c30*/  HMMA.16816.F32 R160, R4, R40, R196 ;  /* 0x0000002804a0723c */ /* 0x004fe200000018c4 */
        /* <DEDUP_REMOVED lines=10> */
[----:B------:R-:W-:-:S06]  /*6ce0*/  IMAD.MOV.U32 R212, RZ, RZ, R11 ;  /* 0x000000ffffd47224 */ /* 0x000fcc00078e000b */
[----:B------:R-:W-:Y:S01]  /*6cf0*/  IMAD.MOV.U32 R195, RZ, RZ, R124 ;  /* 0x000000ffffc37224 */ /* 0x000fe200078e007c */
[----:B------:R-:W-:Y:S01]  /*6d00*/  HMMA.16816.F32 R104, R4, R34, R168 ;  /* 0x000000220468723c */ /* 0x000fe200000018a8 */
[----:B------:R-:W-:Y:S02]  /*6d10*/  IMAD.MOV.U32 R194, RZ, RZ, R125 ;  /* 0x000000ffffc27224 */ /* 0x000fe400078e007d */
[----:B------:R-:W-:Y:S02]  /*6d20*/  IMAD.MOV.U32 R193, RZ, RZ, R9 ;  /* 0x000000ffffc17224 */ /* 0x000fe400078e0009 */
[----:B------:R-:W-:-:S03]  /*6d30*/  IMAD.MOV.U32 R192, RZ, RZ, R8 ;  /* 0x000000ffffc07224 */ /* 0x000fc600078e0008 */
[C---:B------:R-:W-:Y:S07]  /*6d40*/  HMMA.16816.F32 R72, R4.reuse, R24, R208 ;  /* 0x000000180448723c */ /* 0x040fee00000018d0 */
[----:B------:R-:W-:Y:S01]  /*6d50*/  IMAD.MOV.U32 R209, RZ, RZ, R46 ;  /* 0x000000ffffd17224 */ /* 0x000fe200078e002e */
[----:B------:R-:W-:Y:S01]  /*6d60*/  HMMA.16816.F32 R92, R4, R32, R204 ;  /* 0x00000020045c723c */ /* 0x000fe200000018cc */
        /* <DEDUP_REMOVED lines=12> */
[----:B------:R-:W-:-:S03]  /*6e30*/  IMAD.MOV.U32 R201, RZ, RZ, R112 ;  /* 0x000000ffffc97224 */ /* 0x000fc600078e0070 */
[C---:B------:R-:W-:Y:S08]  /*6e40*/  HMMA.16816.F32 R124, R4.reuse, R38, R164 ;  /* 0x00000026047c723c */ /* 0x040ff000000018a4 */
[C---:B------:R-:W-:Y:S01]  /*6e50*/  HMMA.16816.F32 R168, R4.reuse, R42, R152 ;  /* 0x0000002a04a8723c */ /* 0x040fe20000001898 */
[----:B------:R-:W-:Y:S07]  /*6e60*/  LDSM.16.MT88.4 R152, [R216+0x9c00] ;  /* 0x009c0000d898783b */ /* 0x000fee0000004200 */
[----:B------:R-:W-:Y:S07]  /*6e70*/  HMMA.16816.F32 R180, R4, R54, R140 ;  /* 0x0000003604b4723c */ /* 0x000fee000000188c */
        /* <DEDUP_REMOVED lines=9> */
[----:B------:R-:W-:Y:S02]  /*6f10*/  IMAD.WIDE.U32 R6, R3, -0x2daee0ad, RZ ;  /* 0xd2511f5303067825 */ /* 0x000fe400078e00ff */
[----:B------:R1:W-:Y:S02]  /*6f20*/  MUFU.EX2 R185, R5 ;  /* 0x0000000500b97308 */ /* 0x0003e40000000800 */
[----:B------:R-:W-:Y:S01]  /*6f30*/  IMAD.WIDE.U32 R44, R0, -0x2daee0ad, RZ ;  /* 0xd2511f53002c7825 */ /* 0x000fe200078e00ff */
[----:B------:R-:W-:-:S03]  /*6f40*/  LOP3.LUT R7, R7, UR6, R4, 0x96, !PT ;  /* 0x0000000607077c12 */ /* 0x000fc6000f8e9604 */
[--C-:B------:R-:W-:Y:S01]  /*6f50*/  FFMA.FTZ R3, R223, c[0x0][0x23c], -R17.reuse ;  /* 0x00008f00df037a23 */ /* 0x100fe20000010811 */
[----:B------:R-:W-:Y:S01]  /*6f60*/  LOP3.LUT R0, R45, UR4, R6, 0x96, !PT ;  /* 0x000000042d007c12 */ /* 0x000fe2000f8e9606 */
[----:B------:R-:W-:Y:S02]  /*6f70*/  FFMA.FTZ R6, R186, c[0x0][0x23c], -R17 ;  /* 0x00008f00ba067a23 */ /* 0x000fe40000010811 */
[----:B------:R2:W-:Y:S01]  /*6f80*/  MUFU.EX2 R135, R3 ;  /* 0x0000000300877308 */ /* 0x0005e20000000800 */
[----:B------:R-:W-:-:S04]  /*6f90*/  IMAD.WIDE.U32 R22, R7, -0x326172a9, RZ ;  /* 0xcd9e8d5707167825 */ /* 0x000fc800078e00ff */
[----:B------:R-:W-:Y:S02]  /*6fa0*/  IMAD.MOV.U32 R186, RZ, RZ, R49 ;  /* 0x000000ffffba7224 */ /* 0x000fe400078e0031 */
[----:B-1----:R-:W-:Y:S01]  /*6fb0*/  IMAD.WIDE.U32 R4, R0, -0x326172a9, RZ ;  /* 0xcd9e8d5700047825 */ /* 0x002fe200078e00ff */
[----:B------:R1:W-:Y:S03]  /*6fc0*/  MUFU.EX2 R134, R6 ;  /* 0x0000000600867308 */ /* 0x0003e60000000800 */
[----:B------:R-:W-:Y:S01]  /*6fd0*/  IMAD.MOV.U32 R223, RZ, RZ, R12 ;  /* 0x000000ffffdf7224 */ /* 0x000fe200078e000c */
[----:B------:R-:W-:Y:S01]  /*6fe0*/  LOP3.LUT R0, R4, 0xffff, RZ, 0xc0, !PT ;  /* 0x0000ffff04007812 */ /* 0x000fe200078ec0ff */
[----:B------:R-:W-:Y:S01]  /*6ff0*/  IMAD.MOV.U32 R236, RZ, RZ, R18 ;  /* 0x000000ffffec7224 */ /* 0x000fe200078e0012 */
[----:B------:R-:W-:Y:S01]  /*7000*/  SHF.R.U32.HI R7, RZ, 0x18, R4 ;  /* 0x00000018ff077819 */ /* 0x000fe20000011604 */
[----:B--2---:R-:W-:-:S02]  /*7010*/  FFMA.FTZ R3, R187, c[0x0][0x23c], -R17 ;  /* 0x00008f00bb037a23 */ /* 0x004fc40000010811 */
[----:B------:R-:W-:Y:S02]  /*7020*/  IMAD.MOV.U32 R187, RZ, RZ, R115 ;  /* 0x000000ffffbb7224 */ /* 0x000fe400078e0073 */
[----:B------:R2:W3:Y:S01]  /*7030*/  MUFU.EX2 R139, R3 ;  /* 0x00000003008b7308 */ /* 0x0004e20000000800 */
[----:B------:R-:W-:Y:S01]  /*7040*/  LDSM.16.MT88.4 R112, [R218+0xac00] ;  /* 0x00ac0000da70783b */ /* 0x000fe20000004200 */
[----:B-1----:R-:W-:Y:S02]  /*7050*/  FFMA.FTZ R6, R224, c[0x0][0x23c], -R16 ;  /* 0x00008f00e0067a23 */ /* 0x002fe40000010810 */
[----:B------:R-:W-:-:S04]  /*7060*/  IMAD.MOV.U32 R224, RZ, RZ, R21 ;  /* 0x000000ffffe07224 */ /* 0x000fc800078e0015 */
[----:B------:R1:W-:Y:S01]  /*7070*/  MUFU.EX2 R59, R6 ;  /* 0x00000006003b7308 */ /* 0x0003e20000000800 */
[----:B--2---:R-:W-:Y:S02]  /*7080*/  SHF.R.U32.HI R3, RZ, 0x8, R0 ;  /* 0x00000008ff037819 */ /* 0x004fe40000011600 */
[----:B------:R-:W-:-:S04]  /*7090*/  LOP3.LUT R0, R4, 0xff, RZ, 0xc0, !PT ;  /* 0x000000ff04007812 */ /* 0x000fc800078ec0ff */
[----:B------:R-:W-:Y:S02]  /*70a0*/  PRMT R10, R0, 0x5410, R3 ;  /* 0x00005410000a7816 */ /* 0x000fe40000000003 */
[----:B------:R-:W-:Y:S01]  /*70b0*/  SHF.R.U32.HI R3, RZ, 0x10, R4 ;  /* 0x00000010ff037819 */ /* 0x000fe20000011604 */
[----:B------:R-:W-:Y:S01]  /*70c0*/  FFMA.FTZ R4, R225, c[0x0][0x23c], -R16 ;  /* 0x00008f00e1047a23 */ /* 0x000fe20000010810 */
[----:B------:R-:W-:Y:S01]  /*70d0*/  LOP3.LUT R0, R5, UR15, R22, 0x96, !PT ;  /* 0x0000000f05007c12 */ /* 0x000fe2000f8e9616 */
[----:B------:R-:W-:Y:S01]  /*70e0*/  IMAD.MOV.U32 R225, RZ, RZ, R213 ;  /* 0x000000ffffe17224 */ /* 0x000fe200078e00d5 */
[----:B------:R-:W-:Y:S01]  /*70f0*/  LOP3.LUT R3, R3, 0xff, RZ, 0xc0, !PT ;  /* 0x000000ff03037812 */ /* 0x000fe200078ec0ff */
[----:B------:R2:W4:Y:S01]  /*7100*/  MUFU.EX2 R58, R4 ;  /* 0x00000004003a7308 */ /* 0x0005220000000800 */
[----:B-1----:R-:W-:Y:S01]  /*7110*/  SHF.R.U32.HI R6, RZ, 0x18, R0 ;  /* 0x00000018ff067819 */ /* 0x002fe20000011600 */
[----:B------:R-:W-:Y:S01]  /*7120*/  IMAD.MOV.U32 R213, RZ, RZ, R13 ;  /* 0x000000ffffd57224 */ /* 0x000fe200078e000d */
[----:B------:R-:W-:-:S02]  /*7130*/  PRMT R9, R3, 0x5410, R7 ;  /* 0x0000541003097816 */ /* 0x000fc40000000007 */
[C---:B------:R-:W-:Y:S02]  /*7140*/  LOP3.LUT R3, R0.reuse, 0xffff, RZ, 0xc0, !PT ;  /* 0x0000ffff00037812 */ /* 0x040fe400078ec0ff */
[----:B------:R-:W-:Y:S02]  /*7150*/  LOP3.LUT R7, R0, 0xff, RZ, 0xc0, !PT ;  /* 0x000000ff00077812 */ /* 0x000fe400078ec0ff */
[----:B------:R-:W-:Y:S01]  /*7160*/  SHF.R.U32.HI R5, RZ, 0x8, R3 ;  /* 0x00000008ff057819 */ /* 0x000fe20000011603 */
[----:B------:R-:W-:Y:S02]  /*7170*/  FFMA.FTZ R3, R237, c[0x0][0x23c], -R16 ;  /* 0x00008f00ed037a23 */ /* 0x000fe40000010810 */
[----:B------:R-:W-:Y:S01]  /*7180*/  IMAD.MOV.U32 R237, RZ, RZ, R252 ;  /* 0x000000ffffed7224 */ /* 0x000fe200078e00fc */
[----:B------:R-:W-:Y:S01]  /*7190*/  PRMT R8, R7, 0x5410, R5 ;  /* 0x0000541007087816 */ /* 0x000fe20000000005 */
[----:B------:R3:W-:Y:S01]  /*71a0*/  MUFU.EX2 R57, R3 ;  /* 0x0000000300397308 */ /* 0x0007e20000000800 */
[----:B--2---:R-:W-:-:S04]  /*71b0*/  SHF.R.U32.HI R4, RZ, 0x10, R0 ;  /* 0x00000010ff047819 */ /* 0x004fc80000011600 */
[----:B------:R-:W-:Y:S01]  /*71c0*/  LOP3.LUT R0, R4, 0xff, RZ, 0xc0, !PT ;  /* 0x000000ff04007812 */ /* 0x000fe200078ec0ff */
[----:B------:R-:W-:Y:S02]  /*71d0*/  FFMA.FTZ R4, R226, c[0x0][0x23c], -R16 ;  /* 0x00008f00e2047a23 */ /* 0x000fe40000010810 */
[----:B------:R-:W-:Y:S01]  /*71e0*/  IMAD.MOV.U32 R226, RZ, RZ, R251 ;  /* 0x000000ffffe27224 */ /* 0x000fe200078e00fb */
[----:B------:R-:W-:Y:S01]  /*71f0*/  PRMT R5, R0, 0x5410, R6 ;  /* 0x0000541000057816 */ /* 0x000fe20000000006 */
[----:B------:R-:W-:Y:S01]  /*7200*/  HSET2.LE.AND R0, R10, R249, PT ;  /* 0x000000f90a007233 */ /* 0x000fe20003803000 */
[----:B------:R1:W2:Y:S01]  /*7210*/  MUFU.EX2 R51, R4 ;  /* 0x0000000400337308 */ /* 0x0002a20000000800 */
[----:B------:R-:W-:Y:S01]  /*7220*/  FFMA.FTZ R10, R231, c[0x0][0x23c], -R19 ;  /* 0x00008f00e70a7a23 */ /* 0x000fe20000010813 */
[----:B---3--:R-:W-:-:S04]  /*7230*/  F2FP.PACK_AB R3, R134, R139 ;  /* 0x0000008b8603723e */ /* 0x008fc800000000ff */
        /* <DEDUP_REMOVED lines=18> */
[C---:B------:R-:W-:Y:S01]  /*7360*/  HMMA.16816.F32 R84, R4.reuse, R32, R96 ;  /* 0x000000200454723c */ /* 0x040fe20000001860 */
[----:B------:R-:W-:Y:S05]  /*7370*/  LDSM.16.MT88.4 R96, [R216+0xac00] ;  /* 0x00ac0000d860783b */ /* 0x000fea0000004200 */
[----:B------:R1:W2:Y:S02]  /*7380*/  MUFU.EX2 R46, R0 ;  /* 0x00000000002e7308 */ /* 0x0002a40000000800 */
[C---:B------:R-:W-:Y:S08]  /*7390*/  HMMA.16816.F32 R172, R4.reuse, R24, R172 ;  /* 0x0000001804ac723c */ /* 0x040ff000000018ac */
[----:B------:R-:W-:Y:S01]  /*73a0*/  HMMA.16816.F32 R24, R4, R26, R120 ;  /* 0x0000001a0418723c */ /* 0x000fe20000001878 */
[----:B------:R-:W3:Y:S01]  /*73b0*/  LDSM.16.MT88.4 R120, [R216+0xbc00] ;  /* 0x00bc0000d878783b */ /* 0x000ee20000004200 */
[----:B-1----:R-:W-:-:S06]  /*73c0*/  FFMA.FTZ R0, R229, c[0x0][0x23c], -R20 ;  /* 0x00008f00e5007a23 */ /* 0x002fcc0000010814 */
[C---:B------:R-:W-:Y:S01]  /*73d0*/  HMMA.16816.F32 R140, R4.reuse, R28, R80 ;  /* 0x0000001c048c723c */ /* 0x040fe20000001850 */
[----:B------:R-:W1:Y:S01]  /*73e0*/  LDSM.16.MT88.4 R80, [R218+0x9c00] ;  /* 0x009c0000da50783b */ /* 0x000e620000004200 */
[----:B------:R4:W-:Y:S06]  /*73f0*/  MUFU.EX2 R45, R0 ;  /* 0x00000000002d7308 */ /* 0x0009ec0000000800 */
[C---:B------:R-:W-:Y:S08]  /*7400*/  HMMA.16816.F32 R156, R4.reuse, R40, R156 ;  /* 0x00000028049c723c */ /* 0x040ff0000000189c */
[----:B------:R-:W-:Y:S01]  /*7410*/  HMMA.16816.F32 R164, R4, R52, R176 ;  /* 0x0000003404a4723c */ /* 0x000fe200000018b0 */
[----:B----4-:R-:W-:-:S05]  /*7420*/  LOP3.LUT R0, R47, UR5, R50, 0x96, !PT ;  /* 0x000000052f007c12 */ /* 0x010fca000f8e9632 */
[----:B------:R-:W-:Y:S02]  /*7430*/  IMAD.WIDE.U32 R8, R0, -0x2daee0ad, RZ ;  /* 0xd2511f5300087825 */ /* 0x000fe400078e00ff */
[C---:B------:R-:W-:Y:S02]  /*7440*/  HMMA.16816.F32 R28, R4.reuse, R30, R116 ;  /* 0x0000001e041c723c */ /* 0x040fe40000001874 */
[----:B------:R-:W-:Y:S01]  /*7450*/  FFMA.FTZ R0, R232, c[0x0][0x23c], -R19 ;  /* 0x00008f00e8007a23 */ /* 0x000fe20000010813 */
[C---:B------:R-:W-:Y:S02]  /*7460*/  LOP3.LUT R11, R8.reuse, 0xffff, RZ, 0xc0, !PT ;  /* 0x0000ffff080b7812 */ /* 0x040fe400078ec0ff */
[----:B------:R-:W-:Y:S01]  /*7470*/  LOP3.LUT R15, R8, 0xff, RZ, 0xc0, !PT ;  /* 0x000000ff080f7812 */ /* 0x000fe200078ec0ff */
[----:B------:R4:W1:Y:S01]  /*7480*/  MUFU.EX2 R36, R0 ;  /* 0x0000000000247308 */ /* 0x0008620000000800 */
[--C-:B------:R-:W-:Y:S01]  /*7490*/  SHF.R.U32.HI R12, RZ, 0x10, R8.reuse ;  /* 0x00000010ff0c7819 */ /* 0x100fe20000011608 */
[----:B------:R-:W-:Y:S01]  /*74a0*/  HMMA.16816.F32 R64, R4, R38, R64 ;  /* 0x000000260440723c */ /* 0x000fe20000001840 */
[----:B------:R-:W-:-:S02]  /*74b0*/  SHF.R.U32.HI R14, RZ, 0x18, R8 ;  /* 0x00000018ff0e7819 */ /* 0x000fc40000011608 */
[----:B------:R-:W-:-:S05]  /*74c0*/  SHF.R.U32.HI R11, RZ, 0x8, R11 ;  /* 0x00000008ff0b7819 */ /* 0x000fca000001160b */
[----:B------:R-:W-:Y:S01]  /*74d0*/  HMMA.16816.F32 R40, R4, R42, R68 ;  /* 0x0000002a0428723c */ /* 0x000fe20000001844 */
[----:B----4-:R-:W-:Y:S01]  /*74e0*/  LOP3.LUT R0, R9, UR14, R48, 0x96, !PT ;  /* 0x0000000e09007c12 */ /* 0x010fe2000f8e9630 */
        /* <DEDUP_REMOVED lines=14> */
[----:B----4-:R-:W-:Y:S01]  /*75d0*/  FFMA.FTZ R9, R234, c[0x0][0x23c], -R19 ;  /* 0x00008f00ea097a23 */ /* 0x010fe20000010813 */
[----:B------:R-:W-:Y:S02]  /*75e0*/  LOP3.LUT R128, R0, R3, RZ, 0xc0, !PT ;  /* 0x0000000300807212 */ /* 0x000fe400078ec0ff */
[----:B-1----:R-:W-:Y:S01]  /*75f0*/  F2FP.PACK_AB R3, R35, R36 ;  /* 0x000000242303723e */ /* 0x002fe200000000ff */
[----:B------:R1:W2:Y:S01]  /*7600*/  MUFU.EX2 R33, R9 ;  /* 0x0000000900217308 */ /* 0x0002a20000000800 */
[----:B------:R-:W-:Y:S01]  /*7610*/  HSET2.LE.AND R10, R10, R249, PT ;  /* 0x000000f90a0a7233 */ /* 0x000fe20003803000 */
[----:B-1----:R-:W-:-:S02]  /*7620*/  LOP3.LUT R9, R8, 0xff, RZ, 0xc0, !PT ;  /* 0x000000ff08097812 */ /* 0x002fc400078ec0ff */
[----:B------:R-:W-:Y:S02]  /*7630*/  PRMT R8, R15, 0x5410, R11 ;  /* 0x000054100f087816 */ /* 0x000fe4000000000b */
[----:B------:R-:W-:Y:S02]  /*7640*/  PRMT R9, R9, 0x5410, R13 ;  /* 0x0000541009097816 */ /* 0x000fe4000000000d */
[----:B--2---:R-:W-:Y:S01]  /*7650*/  F2FP.PACK_AB R11, R33, R34 ;  /* 0x00000022210b723e */ /* 0x004fe200000000ff */
        /* <DEDUP_REMOVED lines=10> */
[C---:B---3--:R-:W-:Y:S04]  /*7700*/  HMMA.16816.F32 R116, R128.reuse, R122, R168 ;  /* 0x0000007a8074723c */ /* 0x048fe800000018a8 */
[----:B------:R2:W-:Y:S04]  /*7710*/  MUFU.EX2 R15, R3 ;  /* 0x00000003000f7308 */ /* 0x0005e80000000800 */
[----:B------:R-:W-:Y:S01]  /*7720*/  HMMA.16816.F32 R76, R128, R82, R88 ;  /* 0x00000052804c723c */ /* 0x000fe20000001858 */
[----:B-1----:R-:W-:-:S04]  /*7730*/  FFMA.FTZ R0, R239, c[0x0][0x23c], -R17 ;  /* 0x00008f00ef007a23 */ /* 0x002fc80000010811 */
[----:B------:R1:W3:Y:S03]  /*7740*/  MUFU.EX2 R19, R0 ;  /* 0x0000000000137308 */ /* 0x0002e60000000800 */
[----:B------:R-:W-:Y:S01]  /*7750*/  HMMA.16816.F32 R88, R128, R96, R92 ;  /* 0x000000608058723c */ /* 0x000fe2000000185c */
[----:B--2---:R-:W-:-:S04]  /*7760*/  FFMA.FTZ R3, R242, c[0x0][0x23c], -R16 ;  /* 0x00008f00f2037a23 */ /* 0x004fc80000010810 */
[----:B------:R-:W-:Y:S03]  /*7770*/  MUFU.EX2 R14, R3 ;  /* 0x00000003000e7308 */ /* 0x000fe60000000800 */
        /* <DEDUP_REMOVED lines=17> */
[----:B------:R-:W-:Y:S01]  /*7890*/  LOP3.LUT R6, R4, 0xffff, RZ, 0xc0, !PT ;  /* 0x0000ffff04067812 */ /* 0x000fe200078ec0ff */
        /* <DEDUP_REMOVED lines=24> */
[----:B------:R-:W-:Y:S01]  /*7a20*/  F2FP.PACK_AB R0, R13, R15 ;  /* 0x0000000f0d00723e */ /* 0x000fe200000000ff */
[----:B------:R1:W5:Y:S01]  /*7a30*/  LDL.LU R221, [R1+0x64] ;  /* 0x0000640001dd7983 */ /* 0x0003620000300800 */
[----:B----4-:R-:W-:-:S02]  /*7a40*/  F2FP.PACK_AB R5, R251, R14 ;  /* 0x0000000efb05723e */ /* 0x010fc400000000ff */
[----:B------:R-:W-:Y:S01]  /*7a50*/  LOP3.LUT R169, R8, R0, RZ, 0xc0, !PT ;  /* 0x0000000008a97212 */ /* 0x000fe200078ec0ff */
[----:B------:R-:W-:Y:S01]  /*7a60*/  FADD.FTZ R0, R237, R226 ;  /* 0x000000e2ed007221 */ /* 0x000fe20000010000 */
[----:B------:R-:W-:Y:S01]  /*7a70*/  LOP3.LUT R171, R4, R5, RZ, 0xc0, !PT ;  /* 0x0000000504ab7212 */ /* 0x000fe200078ec0ff */
[----:B------:R-:W-:Y:S01]  /*7a80*/  FADD.FTZ R5, R217, R219 ;  /* 0x000000dbd9057221 */ /* 0x000fe20000010000 */
[----:B------:R-:W-:Y:S01]  /*7a90*/  LOP3.LUT R168, R6, R7, RZ, 0xc0, !PT ;  /* 0x0000000706a87212 */ /* 0x000fe200078ec0ff */
[----:B------:R-:W-:Y:S01]  /*7aa0*/  FADD.FTZ R6, R132, R133 ;  /* 0x0000008584067221 */ /* 0x000fe20000010000 */
[----:B------:R1:W5:Y:S01]  /*7ab0*/  LDL.LU R220, [R1+0x60] ;  /* 0x0000600001dc7983 */ /* 0x0003620000300800 */
[----:B------:R-:W-:Y:S01]  /*7ac0*/  FADD.FTZ R0, R246, R0 ;  /* 0x00000000f6007221 */ /* 0x000fe20000010000 */
[----:B------:R-:W-:Y:S01]  /*7ad0*/  HMMA.16816.F32 R128, R128, R22, R180 ;  /* 0x000000168080723c */ /* 0x000fe200000018b4 */
[----:B------:R-:W-:Y:S01]  /*7ae0*/  FADD.FTZ R3, R225, R3 ;  /* 0x00000003e1037221 */ /* 0x000fe20000010000 */
[----:B------:R1:W5:Y:S01]  /*7af0*/  LDL.LU R219, [R1+0x5c] ;  /* 0x00005c0001db7983 */ /* 0x0003620000300800 */
[----:B------:R-:W-:-:S02]  /*7b00*/  FADD.FTZ R5, R224, R5 ;  /* 0x00000005e0057221 */ /* 0x000fc40000010000 */
[----:B------:R-:W-:Y:S01]  /*7b10*/  FADD.FTZ R6, R186, R6 ;  /* 0x00000006ba067221 */ /* 0x000fe20000010000 */
[----:B------:R1:W5:Y:S01]  /*7b20*/  LDL.LU R217, [R1+0x58] ;  /* 0x0000580001d97983 */ /* 0x0003620000300800 */
[----:B------:R-:W-:Y:S01]  /*7b30*/  FADD.FTZ R0, R187, R0 ;  /* 0x00000000bb007221 */ /* 0x000fe20000010000 */
[C---:B------:R-:W-:Y:S01]  /*7b40*/  HMMA.16816.F32 R140, R168.reuse, R152, R140 ;  /* 0x00000098a88c723c */ /* 0x040fe2000000188c */
[----:B------:R-:W-:Y:S01]  /*7b50*/  FADD.FTZ R3, R223, R3 ;  /* 0x00000003df037221 */ /* 0x000fe20000010000 */
[----:B------:R1:W5:Y:S01]  /*7b60*/  LDL.LU R133, [R1+0x54] ;  /* 0x0000540001857983 */ /* 0x0003620000300800 */
[----:B------:R-:W-:Y:S02]  /*7b70*/  FADD.FTZ R5, R236, R5 ;  /* 0x00000005ec057221 */ /* 0x000fe40000010000 */
[----:B------:R-:W-:Y:S01]  /*7b80*/  FADD.FTZ R6, R192, R6 ;  /* 0x00000006c0067221 */ /* 0x000fe20000010000 */
[----:B------:R1:W5:Y:S01]  /*7b90*/  LDL.LU R132, [R1+0x50] ;  /* 0x0000500001847983 */ /* 0x0003620000300800 */
[----:B------:R-:W-:Y:S01]  /*7ba0*/  FADD.FTZ R4, R193, R0 ;  /* 0x00000000c1047221 */ /* 0x000fe20000010000 */
[----:B------:R-:W2:Y:S01]  /*7bb0*/  LDC.U8 R246, c[0x0][0x2d8] ;  /* 0x0000b600fff67b82 */ /* 0x000ea20000000000 */
        /* <DEDUP_REMOVED lines=20> */
[----:B------:R-:W-:Y:S03]  /*7d00*/  HMMA.16816.F32 R152, R168, R154, R28 ;  /* 0x0000009aa898723c */ /* 0x000fe6000000181c */
[----:B------:R-:W-:-:S04]  /*7d10*/  FADD.FTZ R0, R211, R0 ;  /* 0x00000000d3007221 */ /* 0x000fc80000010000 */
[----:B------:R-:W-:Y:S01]  /*7d20*/  FADD.FTZ R0, R213, R0 ;  /* 0x00000000d5007221 */ /* 0x000fe20000010000 */
[----:B------:R-:W-:Y:S03]  /*7d30*/  HMMA.16816.F32 R80, R168, R82, R24 ;  /* 0x00000052a850723c */ /* 0x000fe60000001818 */
[----:B------:R-:W-:-:S04]  /*7d40*/  FADD.FTZ R0, R215, R0 ;  /* 0x00000000d7007221 */ /* 0x000fc80000010000 */
[----:B------:R-:W-:Y:S01]  /*7d50*/  FADD.FTZ R0, R36, R0 ;  /* 0x0000000024007221 */ /* 0x000fe20000010000 */
[C---:B------:R-:W-:Y:S03]  /*7d60*/  HMMA.16816.F32 R96, R168.reuse, R98, R60 ;  /* 0x00000062a860723c */ /* 0x040fe6000000183c */
        /* <DEDUP_REMOVED lines=10> */
[----:B------:R1:W-:Y:S01]  /*7e10*/  STL [R1], R0 ;  /* 0x0000000001007387 */ /* 0x0003e20000100800 */
        /* <DEDUP_REMOVED lines=18> */
[----:B------:R-:W-:Y:S02]  /*7f40*/  FADD.FTZ R251, R251, R4 ;  /* 0x00000004fbfb7221 */ /* 0x000fe40000010000 */
[----:B------:R-:W-:-:S03]  /*7f50*/  FADD.FTZ R252, R252, R3 ;  /* 0x00000003fcfc7221 */ /* 0x000fc60000010000 */
[----:B------:R-:W-:Y:S01]  /*7f60*/  HMMA.16816.F32 R168, R168, R22, R52 ;  /* 0x00000016a8a8723c */ /* 0x000fe20000001834 */
[----:B------:R-:W-:Y:S07]  /*7f70*/  @!P5 BRA `(.L_x_450) ;  /* 0x000053200000d947 */ /* 0x000fee0003800000 */
[----:B-12---:R-:W2:Y:S01]  /*7f80*/  LDL.LU R214, [R1+0x48] ;  /* 0x0000480001d67983 */ /* 0x006ea20000300800 */
[----:B------:R-:W-:Y:S01]  /*7f90*/  LEA.HI.SX32 R223, R248, 0xfffffffe, 0x1a ;  /* 0xfffffffef8df7811 */ /* 0x000fe200078fd2ff */
[----:B------:R-:W-:Y:S02]  /*7fa0*/  IMAD.MOV.U32 R3, RZ, RZ, R137 ;  /* 0x000000ffff037224 */ /* 0x000fe400078e0089 */
[----:B------:R-:W1:Y:S01]  /*7fb0*/  S2R R215, SR_TID.X ;  /* 0x0000000000d77919 */ /* 0x000e620000002100 */
[----:B------:R-:W-:Y:S02]  /*7fc0*/  IMAD.MOV.U32 R0, RZ, RZ, R138 ;  /* 0x000000ffff007224 */ /* 0x000fe400078e008a */
[----:B------:R-:W-:Y:S01]  /*7fd0*/  IMAD.MOV.U32 R139, RZ, RZ, R2 ;  /* 0x000000ffff8b7224 */ /* 0x000fe200078e0002 */
[----:B------:R-:W3:Y:S01]  /*7fe0*/  LDL.64 R210, [R1+0x18] ;  /* 0x0000180001d27983 */ /* 0x000ee20000100a00 */
[----:B------:R-:W-:-:S03]  /*7ff0*/  IMAD.MOV.U32 R135, RZ, RZ, R136 ;  /* 0x000000ffff877224 */ /* 0x000fc600078e0088 */
[----:B------:R-:W4:Y:S01]  /*8000*/  LDL R212, [R1+0x3c] ;  /* 0x00003c0001d47983 */ /* 0x000f220000100800 */
[----:B-1----:R-:W-:-:S05]  /*8010*/  LOP3.LUT R215, R215, 0x3, RZ, 0xc0, !PT ;  /* 0x00000003d7d77812 */ /* 0x002fca00078ec0ff */
[----:B--2---:R-:W-:Y:S02]  /*8020*/  IMAD R244, R215, -0x2, R214 ;  /* 0xfffffffed7f47824 */ /* 0x004fe400078e02d6 */
[----:B------:R-:W2:Y:S01]  /*8030*/  LDL R214, [R1+0x40] ;  /* 0x0000400001d67983 */ /* 0x000ea20000100800 */
[C---:B------:R-:W-:Y:S01]  /*8040*/  IADD3 R213, R247.reuse, 0x4, RZ ;  /* 0x00000004f7d57810 */ /* 0x040fe20007ffe0ff */
[----:B------:R-:W-:Y:S01]  /*8050*/  IMAD.WIDE.U32 R6, R247, -0x326172a9, RZ ;  /* 0xcd9e8d57f7067825 */ /* 0x000fe200078e00ff */
[----:B------:R-:W-:Y:S01]  /*8060*/  PRMT R245, R246, 0x7054, R246 ;  /* 0x00007054f6f57816 */ /* 0x000fe200000000f6 */
[----:B------:R-:W2:Y:S01]  /*8070*/  LDL.LU R215, [R1+0x4c] ;  /* 0x00004c0001d77983 */ /* 0x000ea20000300800 */
[----:B-----5:R-:W-:Y:S01]  /*8080*/  IADD3 R244, R133, R244, -R235 ;  /* 0x000000f485f47210 */ /* 0x020fe20007ffe8eb */
[----:B------:R-:W-:Y:S02]  /*8090*/  IMAD.WIDE.U32 R4, R213, -0x326172a9, RZ ;  /* 0xcd9e8d57d5047825 */ /* 0x000fe400078e00ff */
[----:B------:R1:W-:Y:S04]  /*80a0*/  STL.64 [R1+0x10], R6 ;  /* 0x0000100601007387 */ /* 0x0003e80000100a00 */
[----:B------:R1:W-:Y:S01]  /*80b0*/  STL.64 [R1+0x8], R4 ;  /* 0x0000080401007387 */ /* 0x0003e20000100a00 */
[----:B------:R-:W-:-:S02]  /*80c0*/  LOP3.LUT R248, R7, R184, RZ, 0x3c, !PT ;  /* 0x000000b807f87212 */ /* 0x000fc400078e3cff */
[----:B------:R-:W-:Y:S02]  /*80d0*/  LOP3.LUT R246, R5, R184, RZ, 0x3c, !PT ;  /* 0x000000b805f67212 */ /* 0x000fe400078e3cff */
[----:B---3--:R-:W-:Y:S01]  /*80e0*/  ISETP.GE.AND P4, PT, R210, c[0x0][0x220], PT ;  /* 0x00008800d2007a0c */ /* 0x008fe20003f86270 */
[----:B------:R-:W-:Y:S01]  /*80f0*/  IMAD.WIDE.U32 R248, R248, -0x2daee0ad, RZ ;  /* 0xd2511f53f8f87825 */ /* 0x000fe200078e00ff */
[----:B----4-:R-:W-:-:S03]  /*8100*/  ISETP.GE.AND P3, PT, R212, c[0x0][0x220], PT ;  /* 0x00008800d4007a0c */ /* 0x010fc60003f66270 */
[----:B------:R-:W-:Y:S01]  /*8110*/  IMAD.WIDE.U32 R246, R246, -0x2daee0ad, RZ ;  /* 0xd2511f53f6f67825 */ /* 0x000fe200078e00ff */
[----:B--2---:R-:W-:-:S03]  /*8120*/  ISETP.GE.AND P2, PT, R214, c[0x0][0x220], PT ;  /* 0x00008800d6007a0c */ /* 0x004fc60003f46270 */
[----:B------:R-:W-:Y:S01]  /*8130*/  IMAD.WIDE.U32 R242, R215, -0x2daee0ad, RZ ;  /* 0xd2511f53d7f27825 */ /* 0x000fe200078e00ff */
[----:B-1----:R-:W-:Y:S05]  /*8140*/  BRA `(.L_x_451) ;  /* 0x000003a000007947 */ /* 0x002fea0003800000 */
.L_x_453:
        /* <DEDUP_REMOVED lines=58> */
.L_x_451:
        /* <DEDUP_REMOVED lines=37> */
[C---:B------:R-:W-:Y:S02]  /*8740*/  @!P2 LEA R8, P0, R4.reuse, c[0x0][0x170], 0x1 ;  /* 0x00005c000408aa11 */ /* 0x040fe400078008ff */
        /* <DEDUP_REMOVED lines=23> */
[----:B-1----:R-:W1:Y:S06]  /*88c0*/  LDSM.16.M88.4 R16, [R217+0x6000] ;  /* 0x00600000d910783b */ /* 0x002e6c0000000200 */
[----:B------:R-:W3:Y:S06]  /*88d0*/  LDSM.16.M88.4 R60, [R220+0x1000] ;  /* 0x00100000dc3c783b */ /* 0x000eec0000000200 */
[----:B------:R-:W4:Y:S06]  /*88e0*/  LDSM.16.M88.4 R32, [R217+0x6400] ;  /* 0x00640000d920783b */ /* 0x000f2c0000000200 */
[----:B------:R-:W0:Y:S06]  /*88f0*/  LDGDEPBAR ;  /* 0x00000000000079af */ /* 0x000e2c0000000000 */
[----:B------:R-:W5:Y:S06]  /*8900*/  LDSM.16.M88.4 R48, [R217+0x6800] ;  /* 0x00680000d930783b */ /* 0x000f6c0000000200 */
[----:B------:R-:W4:Y:S06]  /*8910*/  LDSM.16.M88.4 R172, [R217+0x6c00] ;  /* 0x006c0000d9ac783b */ /* 0x000f2c0000000200 */
[----:B------:R-:W-:Y:S01]  /*8920*/  LDSM.16.M88.4 R176, [R221] ;  /* 0x00000000ddb0783b */ /* 0x000fe20000000200 */
[-C--:B-1----:R-:W-:Y:S05]  /*8930*/  HMMA.16816.F32 R4, R64, R16.reuse, RZ ;  /* 0x000000104004723c */ /* 0x082fea00000018ff */
[----:B------:R-:W1:Y:S03]  /*8940*/  LDSM.16.M88.4 R180, [R219+0x6000] ;  /* 0x00600000dbb4783b */ /* 0x000e660000000200 */
[C---:B---3--:R-:W-:Y:S03]  /*8950*/  HMMA.16816.F32 R8, R60.reuse, R16, RZ ;  /* 0x000000103c08723c */ /* 0x048fe600000018ff */
[----:B------:R-:W3:Y:S06]  /*8960*/  LDSM.16.M88.4 R184, [R221+0x1000] ;  /* 0x00100000ddb8783b */ /* 0x000eec0000000200 */
[----:B------:R-:W1:Y:S01]  /*8970*/  LDSM.16.M88.4 R188, [R219+0x6400] ;  /* 0x00640000dbbc783b */ /* 0x000e620000000200 */
[-C--:B--2---:R-:W-:Y:S05]  /*8980*/  HMMA.16816.F32 R12, R60, R18.reuse, RZ ;  /* 0x000000123c0c723c */ /* 0x084fea00000018ff */
[----:B------:R-:W2:Y:S03]  /*8990*/  LDSM.16.M88.4 R192, [R219+0x6800] ;  /* 0x00680000dbc0783b */ /* 0x000ea60000000200 */
        /* <DEDUP_REMOVED lines=18> */
[----:B------:R-:W4:Y:S07]  /*8ac0*/  LDSM.16.M88.4 R172, [R220+0x2000] ;  /* 0x00200000dcac783b */ /* 0x000f2e0000000200 */
[-C--:B-1----:R-:W-:Y:S08]  /*8ad0*/  HMMA.16816.F32 R4, R176, R180.reuse, R4 ;  /* 0x000000b4b004723c */ /* 0x082ff00000001804 */
[C---:B---3--:R-:W-:Y:S08]  /*8ae0*/  HMMA.16816.F32 R8, R184.reuse, R180, R8 ;  /* 0x000000b4b808723c */ /* 0x048ff00000001808 */
        /* <DEDUP_REMOVED lines=18> */
[----:B------:R-:W3:Y:S06]  /*8c10*/  LDSM.16.M88.4 R176, [R221+0x2000] ;  /* 0x00200000ddb0783b */ /* 0x000eec0000000200 */
[----:B------:R-:W5:Y:S01]  /*8c20*/  LDSM.16.M88.4 R196, [R221+0x3000] ;  /* 0x00300000ddc4783b */ /* 0x000f620000000200 */
        /* <DEDUP_REMOVED lines=22> */
[-C--:B---3--:R-:W-:Y:S08]  /*8d90*/  HMMA.16816.F32 R4, R176, R192.reuse, R4 ;  /* 0x000000c0b004723c */ /* 0x088ff00000001804 */
[C---:B-----5:R-:W-:Y:S08]  /*8da0*/  HMMA.16816.F32 R8, R196.reuse, R192, R8 ;  /* 0x000000c0c408723c */ /* 0x060ff00000001808 */
[-C--:B------:R-:W-:Y:S08]  /*8db0*/  HMMA.16816.F32 R12, R196, R194.reuse, R12 ;  /* 0x000000c2c40c723c */ /* 0x080ff0000000180c */
[C---:B------:R-:W-:Y:S01]  /*8dc0*/  HMMA.16816.F32 R16, R176.reuse, R194, R16 ;  /* 0x000000c2b010723c */ /* 0x040fe20000001810 */
[----:B------:R-:W3:Y:S07]  /*8dd0*/  LDSM.16.M88.4 R192, [R217+0x8800] ;  /* 0x00880000d9c0783b */ /* 0x000eee0000000200 */
[-C--:B----4-:R-:W-:Y:S08]  /*8de0*/  HMMA.16816.F32 R20, R176, R200.reuse, R20 ;  /* 0x000000c8b014723c */ /* 0x090ff00000001814 */
        /* <DEDUP_REMOVED lines=14> */
[----:B------:R-:W5:Y:S06]  /*8ed0*/  LDSM.16.M88.4 R176, [R221+0x4000] ;  /* 0x00400000ddb0783b */ /* 0x000f6c0000000200 */
        /* <DEDUP_REMOVED lines=37> */
.L_x_452:
[----:B------:R-:W-:Y:S01]  /*9130*/  IMAD R133, R223, -0x40, R244 ;  /* 0xffffffc0df857824 */ /* 0x000fe200078e02f4 */
[----:B------:R-:W2:Y:S01]  /*9140*/  LDL.64 R208, [R1+0x8] ;  /* 0x0000080001d07983 */ /* 0x000ea20000100a00 */
[----:B-1----:R-:W-:Y:S03]  /*9150*/  IMAD.MOV.U32 R176, RZ, RZ, -0x40 ;  /* 0xffffffc0ffb07424 */ /* 0x002fe600078e00ff */
[----:B------:R-:W-:Y:S01]  /*9160*/  IADD3 R134, R133, -0x9, RZ ;  /* 0xfffffff785867810 */ /* 0x000fe20007ffe0ff */
[----:B------:R-:W-:Y:S01]  /*9170*/  IMAD R176, R223, R176, 0x40 ;  /* 0x00000040dfb07424 */ /* 0x000fe200078e02b0 */
[C---:B------:R-:W-:Y:S01]  /*9180*/  IADD3 R2, R133.reuse, -0x1, RZ ;  /* 0xffffffff85027810 */ /* 0x040fe20007ffe0ff */
[----:B------:R-:W3:Y:S01]  /*9190*/  LDL.64 R206, [R1+0x10] ;  /* 0x0000100001ce7983 */ /* 0x000ee20000100a00 */
[----:B------:R-:W-:Y:S02]  /*91a0*/  ISETP.GE.AND P6, PT, R134, RZ, PT ;  /* 0x000000ff8600720c */ /* 0x000fe40003fc6270 */
[C---:B------:R-:W-:Y:S02]  /*91b0*/  IADD3 R138, R133.reuse, -0x38, RZ ;  /* 0xffffffc8858a7810 */ /* 0x040fe40007ffe0ff */
[----:B------:R-:W-:Y:S02]  /*91c0*/  ISETP.GE.AND P1, PT, R2, RZ, PT ;  /* 0x000000ff0200720c */ /* 0x000fe40003f26270 */
[C---:B------:R-:W-:Y:S02]  /*91d0*/  IADD3 R137, R133.reuse, -0x10, RZ ;  /* 0xfffffff085897810 */ /* 0x040fe40007ffe0ff */
[C---:B------:R-:W-:Y:S02]  /*91e0*/  IADD3 R174, R133.reuse, -0x19, RZ ;  /* 0xffffffe785ae7810 */ /* 0x040fe40007ffe0ff */
[C---:B------:R-:W-:Y:S02]  /*91f0*/  IADD3 R136, R133.reuse, -0x8, RZ ;  /* 0xfffffff885887810 */ /* 0x040fe40007ffe0ff */
[C---:B------:R-:W-:Y:S02]  /*9200*/  IADD3 R175, R133.reuse, -0x18, RZ ;  /* 0xffffffe885af7810 */ /* 0x040fe40007ffe0ff */
[C---:B------:R-:W-:Y:S02]  /*9210*/  @!P6 IADD3 R134, -R133.reuse, 0x9, RZ ;  /* 0x000000098586e810 */ /* 0x040fe40007ffe1ff */
[----:B------:R-:W-:Y:S02]  /*9220*/  ISETP.GE.AND P6, PT, R138, RZ, PT ;  /* 0x000000ff8a00720c */ /* 0x000fe40003fc6270 */
[----:B------:R-:W-:Y:S01]  /*9230*/  I2F R194, R134 ;  /* 0x0000008600c27306 */ /* 0x000fe20000201400 */
[----:B------:R-:W-:Y:S02]  /*9240*/  @!P1 IADD3 R2, -R133, 0x1, RZ ;  /* 0x0000000185029810 */ /* 0x000fe40007ffe1ff */
[----:B------:R-:W-:Y:S02]  /*9250*/  ISETP.GE.AND P1, PT, R137, RZ, PT ;  /* 0x000000ff8900720c */ /* 0x000fe40003f26270 */
[----:B------:R-:W-:Y:S02]  /*9260*/  ISETP.GE.AND P0, PT, R136, RZ, PT ;  /* 0x000000ff8800720c */ /* 0x000fe40003f06270 */
[C---:B------:R-:W-:Y:S02]  /*9270*/  IADD3 R177, R133.reuse, -0x28, RZ ;  /* 0xffffffd885b17810 */ /* 0x040fe40007ffe0ff */
[C---:B------:R-:W-:Y:S01]  /*9280*/  IADD3 R179, R133.reuse, -0x20, RZ ;  /* 0xffffffe085b37810 */ /* 0x040fe20007ffe0ff */
[----:B------:R1:W-:Y:S01]  /*9290*/  I2F R196, R2 ;  /* 0x0000000200c47306 */ /* 0x0003e20000201400 */
[C---:B------:R-:W-:Y:S02]  /*92a0*/  @!P6 IADD3 R138, -R133.reuse, 0x38, RZ ;  /* 0x00000038858ae810 */ /* 0x040fe40007ffe1ff */
[----:B------:R-:W-:Y:S02]  /*92b0*/  ISETP.GE.AND P6, PT, R174, RZ, PT ;  /* 0x000000ffae00720c */ /* 0x000fe40003fc6270 */
[C---:B------:R-:W-:Y:S02]  /*92c0*/  IADD3 R187, R133.reuse, -0x31, RZ ;  /* 0xffffffcf85bb7810 */ /* 0x040fe40007ffe0ff */
[----:B------:R-:W-:Y:S02]  /*92d0*/  @!P1 IADD3 R137, -R133, 0x10, RZ ;  /* 0x0000001085899810 */ /* 0x000fe40007ffe1ff */
[----:B------:R-:W-:Y:S01]  /*92e0*/  ISETP.GE.AND P1, PT, R175, RZ, PT ;  /* 0x000000ffaf00720c */ /* 0x000fe20003f26270 */
[----:B------:R-:W-:Y:S01]  /*92f0*/  I2F R204, R138 ;  /* 0x0000008a00cc7306 */ /* 0x000fe20000201400 */
[C---:B------:R-:W-:Y:S02]  /*9300*/  @!P0 IADD3 R136, -R133.reuse, 0x8, RZ ;  /* 0x0000000885888810 */ /* 0x040fe40007ffe1ff */
[C---:B------:R-:W-:Y:S02]  /*9310*/  IADD3 R178, R133.reuse, -0x21, RZ ;  /* 0xffffffdf85b27810 */ /* 0x040fe40007ffe0ff */
[C---:B------:R-:W-:Y:S02]  /*9320*/  IADD3 R183, R133.reuse, -0x29, RZ ;  /* 0xffffffd785b77810 */ /* 0x040fe40007ffe0ff */
[----:B------:R-:W-:Y:S02]  /*9330*/  @!P6 IADD3 R174, -R133, 0x19, RZ ;  /* 0x0000001985aee810 */ /* 0x000fe40007ffe1ff */
[----:B------:R-:W-:Y:S01]  /*9340*/  ISETP.GE.AND P6, PT, R177, RZ, PT ;  /* 0x000000ffb100720c */ /* 0x000fe20003fc6270 */
[----:B------:R4:W-:Y:S01]  /*9350*/  I2F R195, R136 ;  /* 0x0000008800c37306 */ /* 0x0009e20000201400 */
[C---:B------:R-:W-:Y:S02]  /*9360*/  IADD3 R172, R133.reuse, -0x11, RZ ;  /* 0xffffffef85ac7810 */ /* 0x040fe40007ffe0ff */
[----:B------:R-:W-:Y:S01]  /*9370*/  @!P1 IADD3 R175, -R133, 0x18, RZ ;  /* 0x0000001885af9810 */ /* 0x000fe20007ffe1ff */
[----:B-1----:R-:W-:Y:S01]  /*9380*/  IMAD.IADD R2, R244, 0x1, R176 ;  /* 0x00000001f4027824 */ /* 0x002fe200078e02b0 */
[----:B------:R-:W-:Y:S02]  /*9390*/  ISETP.GE.AND P1, PT, R179, RZ, PT ;  /* 0x000000ffb300720c */ /* 0x000fe40003f26270 */
[----:B------:R-:W-:Y:S02]  /*93a0*/  ISETP.GE.AND P0, PT, R172, RZ, PT ;  /* 0x000000ffac00720c */ /* 0x000fe40003f06270 */
[C---:B------:R-:W-:Y:S01]  /*93b0*/  IADD3 R188, R133.reuse, 0x37, RZ ;  /* 0x0000003785bc7810 */ /* 0x040fe20007ffe0ff */
[----:B------:R-:W-:Y:S01]  /*93c0*/  I2F R193, R137 ;  /* 0x0000008900c17306 */ /* 0x000fe20000201400 */
[C---:B------:R-:W-:Y:S02]  /*93d0*/  IADD3 R173, R133.reuse, -0x39, RZ ;  /* 0xffffffc785ad7810 */ /* 0x040fe40007ffe0ff */
[----:B------:R-:W-:Y:S02]  /*93e0*/  @!P6 IADD3 R177, -R133, 0x28, RZ ;  /* 0x0000002885b1e810 */ /* 0x000fe40007ffe1ff */
[----:B------:R-:W-:Y:S02]  /*93f0*/  ISETP.GE.AND P6, PT, R187, RZ, PT ;  /* 0x000000ffbb00720c */ /* 0x000fe40003fc6270 */
[C---:B------:R-:W-:Y:S02]  /*9400*/  IADD3 R189, R133.reuse, 0x3f, RZ ;  /* 0x0000003f85bd7810 */ /* 0x040fe40007ffe0ff */
[----:B------:R-:W-:Y:S01]  /*9410*/  @!P1 IADD3 R179, -R133, 0x20, RZ ;  /* 0x0000002085b39810 */ /* 0x000fe20007ffe1ff */
[----:B------:R-:W-:Y:S01]  /*9420*/  I2F R191, R175 ;  /* 0x000000af00bf7306 */ /* 0x000fe20000201400 */
[----:B------:R-:W-:Y:S02]  /*9430*/  ISETP.GE.AND P1, PT, R183, RZ, PT ;  /* 0x000000ffb700720c */ /* 0x000fe40003f26270 */
[----:B------:R-:W-:Y:S02]  /*9440*/  @!P0 IADD3 R172, -R133, 0x11, RZ ;  /* 0x0000001185ac8810 */ /* 0x000fe40007ffe1ff */
[----:B------:R-:W-:Y:S02]  /*9450*/  ISETP.GE.AND P0, PT, R173, RZ, PT ;  /* 0x000000ffad00720c */ /* 0x000fe40003f06270 */
[C---:B----4-:R-:W-:Y:S02]  /*9460*/  IADD3 R136, R133.reuse, 0x8, RZ ;  /* 0x0000000885887810 */ /* 0x050fe40007ffe0ff */
[C---:B------:R-:W-:Y:S01]  /*9470*/  @!P6 IADD3 R187, -R133.reuse, 0x31, RZ ;  /* 0x0000003185bbe810 */ /* 0x040fe20007ffe1ff */
[----:B------:R1:W-:Y:S01]  /*9480*/  I2F R190, R174 ;  /* 0x000000ae00be7306 */ /* 0x0003e20000201400 */
[----:B------:R-:W-:Y:S02]  /*9490*/  ISETP.GE.AND P6, PT, R188, RZ, PT ;  /* 0x000000ffbc00720c */ /* 0x000fe40003fc6270 */
[C---:B------:R-:W-:Y:S02]  /*94a0*/  IADD3 R134, -R133.reuse, -0x8, RZ ;  /* 0xfffffff885867810 */ /* 0x040fe40007ffe1ff */
[----:B------:R-:W-:Y:S02]  /*94b0*/  @!P1 IADD3 R183, -R133, 0x29, RZ ;  /* 0x0000002985b79810 */ /* 0x000fe40007ffe1ff */
[----:B------:R-:W-:Y:S02]  /*94c0*/  ISETP.GE.AND P1, PT, R189, RZ, PT ;  /* 0x000000ffbd00720c */ /* 0x000fe40003f26270 */
[C---:B------:R-:W-:Y:S01]  /*94d0*/  IADD3 R185, R133.reuse, 0x30, RZ ;  /* 0x0000003085b97810 */ /* 0x040fe20007ffe0ff */
[----:B------:R-:W-:Y:S01]  /*94e0*/  I2F R192, R172 ;  /* 0x000000ac00c07306 */ /* 0x000fe20000201400 */
[C---:B------:R-:W-:Y:S02]  /*94f0*/  @!P0 IADD3 R173, -R133.reuse, 0x39, RZ ;  /* 0x0000003985ad8810 */ /* 0x040fe40007ffe1ff */
[----:B------:R-:W-:Y:S02]  /*9500*/  ISETP.GE.AND P0, PT, R178, RZ, PT ;  /* 0x000000ffb200720c */ /* 0x000fe40003f06270 */
[----:B------:R-:W-:Y:S02]  /*9510*/  @!P6 IADD3 R188, -R2, 0x9, RZ ;  /* 0x0000000902bce810 */ /* 0x000fe40007ffe1ff */
[----:B------:R-:W-:Y:S02]  /*9520*/  ISETP.GE.AND P6, PT, R136, RZ, PT ;  /* 0x000000ff8800720c */ /* 0x000fe40003fc6270 */
[C---:B------:R-:W-:Y:S01]  /*9530*/  IADD3 R182, R133.reuse, -0x30, RZ ;  /* 0xffffffd085b67810 */ /* 0x040fe20007ffe0ff */
[----:B------:R-:W-:Y:S01]  /*9540*/  I2F R203, R173 ;  /* 0x000000ad00cb7306 */ /* 0x000fe20000201400 */
[----:B------:R-:W-:Y:S02]  /*9550*/  SEL R134, R134, R136, !P6 ;  /* 0x0000008886867207 */ /* 0x000fe40007000000 */
[C---:B------:R-:W-:Y:S02]  /*9560*/  IADD3 R176, R133.reuse, 0x20, RZ ;  /* 0x0000002085b07810 */ /* 0x040fe40007ffe0ff */
[C---:B-1----:R-:W-:Y:S02]  /*9570*/  IADD3 R174, R133.reuse, 0x18, RZ ;  /* 0x0000001885ae7810 */ /* 0x042fe40007ffe0ff */
[----:B------:R-:W-:Y:S02]  /*9580*/  @!P0 IADD3 R178, -R133, 0x21, RZ ;  /* 0x0000002185b28810 */ /* 0x000fe40007ffe1ff */
[----:B------:R-:W-:Y:S01]  /*9590*/  IABS R138, R2 ;  /* 0x00000002008a7213 */ /* 0x000fe20000000000 */
[----:B------:R1:W-:Y:S01]  /*95a0*/  I2F R201, R134 ;  /* 0x0000008600c97306 */ /* 0x0003e20000201400 */
[----:B------:R-:W-:Y:S02]  /*95b0*/  @!P1 IADD3 R189, -R2, 0x1, RZ ;  /* 0x0000000102bd9810 */ /* 0x000fe40007ffe1ff */
[----:B------:R-:W-:Y:S02]  /*95c0*/  ISETP.GE.AND P1, PT, R185, RZ, PT ;  /* 0x000000ffb900720c */ /* 0x000fe40003f26270 */
[C---:B------:R-:W-:Y:S02]  /*95d0*/  IADD3 R184, R133.reuse, 0x28, RZ ;  /* 0x0000002885b87810 */ /* 0x040fe40007ffe0ff */
[----:B------:R-:W-:Y:S02]  /*95e0*/  ISETP.GE.AND P0, PT, R182, RZ, PT ;  /* 0x000000ffb600720c */ /* 0x000fe40003f06270 */
[C---:B------:R-:W-:Y:S01]  /*95f0*/  IADD3 R186, R133.reuse, 0x38, RZ ;  /* 0x0000003885ba7810 */ /* 0x040fe20007ffe0ff */
[----:B------:R4:W-:Y:S01]  /*9600*/  I2F R197, R138 ;  /* 0x0000008a00c57306 */ /* 0x0009e20000201400 */
[C---:B------:R-:W-:Y:S02]  /*9610*/  IADD3 R137, -R133.reuse, -0x7, RZ ;  /* 0xfffffff985897810 */ /* 0x040fe40007ffe1ff */
[C---:B------:R-:W-:Y:S02]  /*9620*/  IADD3 R181, R133.reuse, 0x2f, RZ ;  /* 0x0000002f85b57810 */ /* 0x040fe40007ffe0ff */
[C---:B------:R-:W-:Y:S02]  /*9630*/  IADD3 R180, R133.reuse, 0x27, RZ ;  /* 0x0000002785b47810 */ /* 0x040fe40007ffe0ff */
[----:B------:R-:W-:Y:S02]  /*9640*/  @!P1 IADD3 R185, -R2, 0x10, RZ ;  /* 0x0000001002b99810 */ /* 0x000fe40007ffe1ff */
[----:B------:R-:W-:Y:S01]  /*9650*/  ISETP.GE.AND P1, PT, R184, RZ, PT ;  /* 0x000000ffb800720c */ /* 0x000fe20003f26270 */
[----:B------:R-:W-:Y:S01]  /*9660*/  I2F R177, R177 ;  /* 0x000000b100b17306 */ /* 0x000fe20000201400 */
[C---:B------:R-:W-:Y:S02]  /*9670*/  @!P0 IADD3 R182, -R133.reuse, 0x30, RZ ;  /* 0x0000003085b68810 */ /* 0x040fe40007ffe1ff */
[----:B------:R-:W-:Y:S02]  /*9680*/  ISETP.GE.AND P0, PT, R186, RZ, PT ;  /* 0x000000ffba00720c */ /* 0x000fe40003f06270 */
[C---:B-1----:R-:W-:Y:S02]  /*9690*/  IADD3 R134, R133.reuse, 0x7, RZ ;  /* 0x0000000785867810 */ /* 0x042fe40007ffe0ff */
[C---:B------:R-:W-:Y:S02]  /*96a0*/  IADD3 R175, R133.reuse, 0x1f, RZ ;  /* 0x0000001f85af7810 */ /* 0x040fe40007ffe0ff */
[----:B------:R-:W-:Y:S01]  /*96b0*/  IADD3 R173, R133, 0x17, RZ ;  /* 0x0000001785ad7810 */ /* 0x000fe20007ffe0ff */
[----:B------:R-:W-:Y:S01]  /*96c0*/  I2F R179, R179 ;  /* 0x000000b300b37306 */ /* 0x000fe20000201400 */
[----:B------:R-:W-:Y:S02]  /*96d0*/  IABS R205, R133 ;  /* 0x0000008500cd7213 */ /* 0x000fe40000000000 */
[----:B------:R-:W-:Y:S02]  /*96e0*/  @!P1 IADD3 R184, -R2, 0x18, RZ ;  /* 0x0000001802b89810 */ /* 0x000fe40007ffe1ff */
[----:B------:R-:W-:Y:S02]  /*96f0*/  ISETP.GE.AND P1, PT, R134, RZ, PT ;  /* 0x000000ff8600720c */ /* 0x000fe40003f26270 */
[C---:B------:R-:W-:Y:S02]  /*9700*/  @!P0 IADD3 R186, -R2.reuse, 0x8, RZ ;  /* 0x0000000802ba8810 */ /* 0x040fe40007ffe1ff */
[----:B------:R-:W-:Y:S01]  /*9710*/  SEL R137, R137, R134, !P1 ;  /* 0x0000008689897207 */ /* 0x000fe20004800000 */
[----:B------:R-:W1:Y:S01]  /*9720*/  I2F R205, R205 ;  /* 0x000000cd00cd7306 */ /* 0x000e620000201400 */
[C---:B----4-:R-:W-:Y:S02]  /*9730*/  IADD3 R138, R133.reuse, 0x47, RZ ;  /* 0x00000047858a7810 */ /* 0x050fe40007ffe0ff */
[C---:B------:R-:W-:Y:S02]  /*9740*/  @!P6 IADD3 R136, -R2.reuse, 0x38, RZ ;  /* 0x000000380288e810 */ /* 0x040fe40007ffe1ff */
[----:B------:R-:W-:Y:S02]  /*9750*/  IADD3 R172, R133, 0x10, RZ ;  /* 0x0000001085ac7810 */ /* 0x000fe40007ffe0ff */
[----:B------:R-:W-:Y:S02]  /*9760*/  ISETP.GE.AND P0, PT, R181, RZ, PT ;  /* 0x000000ffb500720c */ /* 0x000fe40003f06270 */
[C---:B------:R-:W-:Y:S01]  /*9770*/  @!P1 IADD3 R134, -R2.reuse, 0x39, RZ ;  /* 0x0000003902869810 */ /* 0x040fe20007ffe1ff */
[----:B------:R4:W5:Y:S10]  /*9780*/  I2F R202, R137 ;  /* 0x0000008900ca7306 */ /* 0x0009740000201400 */
[----:B------:R-:W-:Y:S01]  /*9790*/  I2F R198, R184 ;  /* 0x000000b800c67306 */ /* 0x000fe20000201400 */
[----:B------:R-:W-:Y:S02]  /*97a0*/  @!P0 IADD3 R181, -R2, 0x11, RZ ;  /* 0x0000001102b58810 */ /* 0x000fe40007ffe1ff */
[----:B------:R-:W-:Y:S07]  /*97b0*/  ISETP.GE.AND P0, PT, R180, RZ, PT ;  /* 0x000000ffb400720c */ /* 0x000fee0003f06270 */
[----:B------:R-:W1:Y:S01]  /*97c0*/  I2F R178, R178 ;  /* 0x000000b200b27306 */ /* 0x000e620000201400 */
[----:B----4-:R-:W-:Y:S05]  /*97d0*/  IADD3 R137, R133, 0x48, RZ ;  /* 0x0000004885897810 */ /* 0x010fea0007ffe0ff */
[C---:B------:R-:W-:Y:S02]  /*97e0*/  @!P0 IADD3 R180, -R2.reuse, 0x19, RZ ;  /* 0x0000001902b48810 */ /* 0x040fe40007ffe1ff */
[----:B------:R-:W-:Y:S02]  /*97f0*/  ISETP.GE.AND P0, PT, R137, RZ, PT ;  /* 0x000000ff8900720c */ /* 0x000fe40003f06270 */
[----:B------:R-:W4:Y:S01]  /*9800*/  I2F R189, R189 ;  /* 0x000000bd00bd7306 */ /* 0x000f220000201400 */
[----:B------:R-:W-:Y:S09]  /*9810*/  IADD3 R133, R133, 0xf, RZ ;  /* 0x0000000f85857810 */ /* 0x000ff20007ffe0ff */
[----:B------:R-:W1:Y:S01]  /*9820*/  I2F R183, R183 ;  /* 0x000000b700b77306 */ /* 0x000e620000201400 */
[----:B------:R-:W-:Y:S02]  /*9830*/  @!P0 IADD3 R137, -R2, -0x8, RZ ;  /* 0xfffffff802898810 */ /* 0x000fe40007ffe1ff */
[----:B------:R-:W-:Y:S07]  /*9840*/  ISETP.GE.AND P0, PT, R176, RZ, PT ;  /* 0x000000ffb000720c */ /* 0x000fee0003f06270 */
[----:B------:R1:W-:Y:S06]  /*9850*/  I2F R184, R137 ;  /* 0x0000008900b87306 */ /* 0x0003ec0000201400 */
[C---:B------:R-:W-:Y:S02]  /*9860*/  @!P0 IADD3 R176, -R2.reuse, 0x20, RZ ;  /* 0x0000002002b08810 */ /* 0x040fe40007ffe1ff */
[----:B------:R-:W-:Y:S02]  /*9870*/  ISETP.GE.AND P0, PT, R175, RZ, PT ;  /* 0x000000ffaf00720c */ /* 0x000fe40003f06270 */
[----:B------:R-:W-:Y:S10]  /*9880*/  I2F R199, R176 ;  /* 0x000000b000c77306 */ /* 0x000ff40000201400 */
[----:B------:R-:W1:Y:S01]  /*9890*/  I2F R182, R182 ;  /* 0x000000b600b67306 */ /* 0x000e620000201400 */
[----:B------:R-:W-:Y:S02]  /*98a0*/  @!P0 IADD3 R175, -R2, 0x21, RZ ;  /* 0x0000002102af8810 */ /* 0x000fe40007ffe1ff */
[----:B------:R-:W-:Y:S07]  /*98b0*/  ISETP.GE.AND P0, PT, R174, RZ, PT ;  /* 0x000000ffae00720c */ /* 0x000fee0003f06270 */
[----:B------:R-:W1:Y:S06]  /*98c0*/  I2F R187, R187 ;  /* 0x000000bb00bb7306 */ /* 0x000e6c0000201400 */
[C---:B------:R-:W-:Y:S02]  /*98d0*/  @!P0 IADD3 R174, -R2.reuse, 0x28, RZ ;  /* 0x0000002802ae8810 */ /* 0x040fe40007ffe1ff */
[----:B------:R-:W-:Y:S02]  /*98e0*/  ISETP.GE.AND P0, PT, R173, RZ, PT ;  /* 0x000000ffad00720c */ /* 0x000fe40003f06270 */
[----:B------:R1:W-:Y:S10]  /*98f0*/  I2F R176, R174 ;  /* 0x000000ae00b07306 */ /* 0x0003f40000201400 */
[----:B------:R-:W2:Y:S01]  /*9900*/  I2F R186, R186 ;  /* 0x000000ba00ba7306 */ /* 0x000ea20000201400 */
[----:B------:R-:W-:Y:S02]  /*9910*/  @!P0 IADD3 R173, -R2, 0x29, RZ ;  /* 0x0000002902ad8810 */ /* 0x000fe40007ffe1ff */
[----:B------:R-:W-:Y:S07]  /*9920*/  ISETP.GE.AND P0, PT, R172, RZ, PT ;  /* 0x000000ffac00720c */ /* 0x000fee0003f06270 */
[----:B------:R-:W-:Y:S06]  /*9930*/  I2F R200, R180 ;  /* 0x000000b400c87306 */ /* 0x000fec0000201400 */
[----:B------:R-:W-:Y:S02]  /*9940*/  @!P0 IADD3 R172, -R2, 0x30, RZ ;  /* 0x0000003002ac8810 */ /* 0x000fe40007ffe1ff */
[----:B------:R-:W-:Y:S02]  /*9950*/  ISETP.GE.AND P0, PT, R138, RZ, PT ;  /* 0x000000ff8a00720c */ /* 0x000fe40003f06270 */
[----:B------:R-:W-:Y:S01]  /*9960*/  I2F R180, R175 ;  /* 0x000000af00b47306 */ /* 0x000fe20000201400 */
[-C--:B-1----:R-:W-:Y:S02]  /*9970*/  FFMA.FTZ R4, R205, -R132.reuse, R4 ;  /* 0x80000084cd047223 */ /* 0x082fe40000010004 */
[-C--:B------:R-:W-:Y:S02]  /*9980*/  FFMA.FTZ R5, R196, -R132.reuse, R5 ;  /* 0x80000084c4057223 */ /* 0x080fe40000010005 */
[----:B------:R-:W-:Y:S01]  /*9990*/  FFMA.FTZ R16, R195, -R132, R16 ;  /* 0x80000084c3107223 */ /* 0x000fe20000010010 */
[----:B------:R-:W-:Y:S01]  /*99a0*/  FMNMX.FTZ R137, R4, R0, !PT ;  /* 0x0000000004897209 */ /* 0x000fe20007810000 */
[-C--:B------:R-:W-:Y:S02]  /*99b0*/  FFMA.FTZ R17, R194, -R132.reuse, R17 ;  /* 0x80000084c2117223 */ /* 0x080fe40000010011 */
[CC--:B------:R-:W-:Y:S01]  /*99c0*/  FFMA.FTZ R48, R177.reuse, -R132.reuse, R48 ;  /* 0x80000084b1307223 */ /* 0x0c0fe20000010030 */
[----:B------:R-:W-:Y:S01]  /*99d0*/  I2F R175, R173 ;  /* 0x000000ad00af7306 */ /* 0x000fe20000201400 */
[-C--:B------:R-:W-:Y:S01]  /*99e0*/  FFMA.FTZ R54, R177, -R132.reuse, R54 ;  /* 0x80000084b1367223 */ /* 0x080fe20000010036 */
[----:B------:R-:W-:Y:S01]  /*99f0*/  @!P0 IADD3 R138, -R2, -0x7, RZ ;  /* 0xfffffff9028a8810 */ /* 0x000fe20007ffe1ff */
[-C--:B------:R-:W-:Y:S01]  /*9a00*/  FFMA.FTZ R20, R193, -R132.reuse, R20 ;  /* 0x80000084c1147223 */ /* 0x080fe20000010014 */
[----:B------:R-:W-:Y:S01]  /*9a10*/  ISETP.GE.AND P0, PT, R133, RZ, PT ;  /* 0x000000ff8500720c */ /* 0x000fe20003f06270 */
[-C--:B------:R-:W-:Y:S01]  /*9a20*/  FFMA.FTZ R21, R192, -R132.reuse, R21 ;  /* 0x80000084c0157223 */ /* 0x080fe20000010015 */
[----:B------:R-:W-:Y:S01]  /*9a30*/  FMNMX.FTZ R137, R5, R137, !PT ;  /* 0x0000008905897209 */ /* 0x000fe20007810000 */
[-C--:B------:R-:W-:Y:S02]  /*9a40*/  FFMA.FTZ R32, R191, -R132.reuse, R32 ;  /* 0x80000084bf207223 */ /* 0x080fe40000010020 */
[-C--:B------:R-:W-:Y:S01]  /*9a50*/  FFMA.FTZ R33, R190, -R132.reuse, R33 ;  /* 0x80000084be217223 */ /* 0x080fe20000010021 */
[----:B------:R-:W-:Y:S01]  /*9a60*/  FMNMX.FTZ R137, R16, R137, !PT ;  /* 0x0000008910897209 */ /* 0x000fe20007810000 */
[----:B------:R1:W-:Y:S01]  /*9a70*/  I2F R177, R138 ;  /* 0x0000008a00b17306 */ /* 0x0003e20000201400 */
[-C--:B------:R-:W-:Y:S02]  /*9a80*/  FFMA.FTZ R6, R201, -R132.reuse, R6 ;  /* 0x80000084c9067223 */ /* 0x080fe40000010006 */
[-C--:B------:R-:W-:Y:S02]  /*9a90*/  FFMA.FTZ R36, R179, -R132.reuse, R36 ;  /* 0x80000084b3247223 */ /* 0x080fe40000010024 */
[-C--:B------:R-:W-:Y:S01]  /*9aa0*/  FFMA.FTZ R8, R197, -R132.reuse, R8 ;  /* 0x80000084c5087223 */ /* 0x080fe20000010008 */
[----:B------:R-:W-:Y:S01]  /*9ab0*/  @!P0 IADD3 R133, -R2, 0x31, RZ ;  /* 0x0000003102858810 */ /* 0x000fe20007ffe1ff */
[-C--:B-----5:R-:W-:Y:S01]  /*9ac0*/  FFMA.FTZ R7, R202, -R132.reuse, R7 ;  /* 0x80000084ca077223 */ /* 0x0a0fe20000010007 */
[----:B------:R-:W-:Y:S01]  /*9ad0*/  FMNMX.FTZ R2, R17, R137, !PT ;  /* 0x0000008911027209 */ /* 0x000fe20007810000 */
[-C--:B------:R-:W-:Y:S01]  /*9ae0*/  FFMA.FTZ R37, R178, -R132.reuse, R37 ;  /* 0x80000084b2257223 */ /* 0x080fe20000010025 */
[----:B------:R-:W5:Y:S01]  /*9af0*/  I2F R188, R188 ;  /* 0x000000bc00bc7306 */ /* 0x000f620000201400 */
[----:B----4-:R-:W-:Y:S01]  /*9b00*/  FFMA.FTZ R9, R189, -R132, R9 ;  /* 0x80000084bd097223 */ /* 0x010fe20000010009 */
[----:B------:R-:W-:Y:S01]  /*9b10*/  FMNMX.FTZ R174, R20, R2, !PT ;  /* 0x0000000214ae7209 */ /* 0x000fe20007810000 */
[-C--:B------:R-:W-:Y:S01]  /*9b20*/  FFMA.FTZ R49, R183, -R132.reuse, R49 ;  /* 0x80000084b7317223 */ /* 0x080fe20000010031 */
[----:B------:R-:W-:Y:S01]  /*9b30*/  FMNMX.FTZ R2, R6, R3, !PT ;  /* 0x0000000306027209 */ /* 0x000fe20007810000 */
[----:B------:R-:W-:Y:S01]  /*9b40*/  FFMA.FTZ R52, R182, -R132, R52 ;  /* 0x80000084b6347223 */ /* 0x000fe20000010034 */
[----:B------:R-:W-:Y:S01]  /*9b50*/  FMNMX.FTZ R174, R21, R174, !PT ;  /* 0x000000ae15ae7209 */ /* 0x000fe20007810000 */
[-C--:B------:R-:W-:Y:S02]  /*9b60*/  FFMA.FTZ R53, R187, -R132.reuse, R53 ;  /* 0x80000084bb357223 */ /* 0x080fe40000010035 */
[----:B------:R-:W-:Y:S01]  /*9b70*/  FFMA.FTZ R18, R205, -R132, R18 ;  /* 0x80000084cd127223 */ /* 0x000fe20000010012 */
[----:B------:R-:W-:Y:S01]  /*9b80*/  FMNMX.FTZ R174, R32, R174, !PT ;  /* 0x000000ae20ae7209 */ /* 0x000fe20007810000 */
[-C--:B------:R-:W-:Y:S01]  /*9b90*/  FFMA.FTZ R64, R204, -R132.reuse, R64 ;  /* 0x80000084cc407223 */ /* 0x080fe20000010040 */
[----:B------:R-:W4:Y:S01]  /*9ba0*/  I2F R185, R185 ;  /* 0x000000b900b97306 */ /* 0x000f220000201400 */
[----:B------:R-:W-:Y:S01]  /*9bb0*/  FFMA.FTZ R19, R196, -R132, R19 ;  /* 0x80000084c4137223 */ /* 0x000fe20000010013 */
[----:B------:R-:W-:Y:S01]  /*9bc0*/  FMNMX.FTZ R174, R33, R174, !PT ;  /* 0x000000ae21ae7209 */ /* 0x000fe20007810000 */
[----:B------:R-:W-:Y:S01]  /*9bd0*/  FFMA.FTZ R65, R203, -R132, R65 ;  /* 0x80000084cb417223 */ /* 0x000fe20000010041 */
[----:B-1----:R-:W-:Y:S01]  /*9be0*/  FMNMX.FTZ R138, R7, R2, !PT ;  /* 0x00000002078a7209 */ /* 0x002fe20007810000 */
[----:B------:R-:W-:Y:S01]  /*9bf0*/  FFMA.FTZ R22, R195, -R132, R22 ;  /* 0x80000084c3167223 */ /* 0x000fe20000010016 */
[----:B------:R-:W-:Y:S01]  /*9c00*/  FMNMX.FTZ R174, R36, R174, !PT ;  /* 0x000000ae24ae7209 */ /* 0x000fe20007810000 */
[-C--:B--2---:R-:W-:Y:S01]  /*9c10*/  FFMA.FTZ R12, R186, -R132.reuse, R12 ;  /* 0x80000084ba0c7223 */ /* 0x084fe2000001000c */
[----:B------:R-:W-:Y:S01]  /*9c20*/  FMNMX.FTZ R2, R8, R135, !PT ;  /* 0x0000008708027209 */ /* 0x000fe20007810000 */
[----:B------:R-:W-:Y:S01]  /*9c30*/  FFMA.FTZ R23, R194, -R132, R23 ;  /* 0x80000084c2177223 */ /* 0x000fe20000010017 */
[----:B------:R-:W-:Y:S01]  /*9c40*/  FMNMX.FTZ R174, R37, R174, !PT ;  /* 0x000000ae25ae7209 */ /* 0x000fe20007810000 */
[----:B------:R-:W1:Y:S01]  /*9c50*/  I2F R181, R181 ;  /* 0x000000b500b57306 */ /* 0x000e620000201400 */
[----:B------:R-:W-:Y:S01]  /*9c60*/  FMNMX.FTZ R137, R9, R2, !PT ;  /* 0x0000000209897209 */ /* 0x000fe20007810000 */
[----:B-----5:R-:W-:Y:S01]  /*9c70*/  FFMA.FTZ R13, R188, -R132, R13 ;  /* 0x80000084bc0d7223 */ /* 0x020fe2000001000d */
[----:B------:R-:W-:Y:S01]  /*9c80*/  FMNMX.FTZ R174, R48, R174, !PT ;  /* 0x000000ae30ae7209 */ /* 0x000fe20007810000 */
[----:B------:R-:W-:Y:S01]  /*9c90*/  FFMA.FTZ R34, R193, -R132, R34 ;  /* 0x80000084c1227223 */ /* 0x000fe20000010022 */
[----:B------:R-:W-:Y:S01]  /*9ca0*/  FMNMX.FTZ R138, R18, R138, !PT ;  /* 0x0000008a128a7209 */ /* 0x000fe20007810000 */
[----:B------:R-:W-:Y:S01]  /*9cb0*/  FFMA.FTZ R35, R192, -R132, R35 ;  /* 0x80000084c0237223 */ /* 0x000fe20000010023 */
[----:B------:R-:W-:Y:S01]  /*9cc0*/  FMNMX.FTZ R174, R49, R174, !PT ;  /* 0x000000ae31ae7209 */ /* 0x000fe20007810000 */
[----:B------:R-:W-:Y:S01]  /*9cd0*/  FFMA.FTZ R38, R191, -R132, R38 ;  /* 0x80000084bf267223 */ /* 0x000fe20000010026 */
[----:B------:R-:W-:Y:S01]  /*9ce0*/  FMNMX.FTZ R173, R19, R138, !PT ;  /* 0x0000008a13ad7209 */ /* 0x000fe20007810000 */
[----:B------:R2:W-:Y:S01]  /*9cf0*/  I2F R2, R133 ;  /* 0x0000008500027306 */ /* 0x0005e20000201400 */
[----:B------:R-:W-:Y:S01]  /*9d00*/  FMNMX.FTZ R174, R52, R174, !PT ;  /* 0x000000ae34ae7209 */ /* 0x000fe20007810000 */
[-C--:B------:R-:W-:Y:S02]  /*9d10*/  FFMA.FTZ R28, R198, -R132.reuse, R28 ;  /* 0x80000084c61c7223 */ /* 0x080fe4000001001c */
[----:B----4-:R-:W-:Y:S01]  /*9d20*/  FFMA.FTZ R24, R185, -R132, R24 ;  /* 0x80000084b9187223 */ /* 0x010fe20000010018 */
[----:B------:R-:W-:Y:S01]  /*9d30*/  FMNMX.FTZ R174, R53, R174, !PT ;  /* 0x000000ae35ae7209 */ /* 0x000fe20007810000 */
[-C--:B------:R-:W-:Y:S02]  /*9d40*/  FFMA.FTZ R39, R190, -R132.reuse, R39 ;  /* 0x80000084be277223 */ /* 0x080fe40000010027 */
[----:B------:R-:W-:Y:S01]  /*9d50*/  FFMA.FTZ R29, R200, -R132, R29 ;  /* 0x80000084c81d7223 */ /* 0x000fe2000001001d */
[----:B------:R-:W-:Y:S01]  /*9d60*/  FMNMX.FTZ R174, R64, R174, !PT ;  /* 0x000000ae40ae7209 */ /* 0x000fe20007810000 */
[----:B------:R-:W4:Y:S01]  /*9d70*/  I2F R172, R172 ;  /* 0x000000ac00ac7306 */ /* 0x000f220000201400 */
[----:B------:R-:W-:Y:S02]  /*9d80*/  FFMA.FTZ R50, R179, -R132, R50 ;  /* 0x80000084b3327223 */ /* 0x000fe40000010032 */
[----:B------:R-:W-:Y:S01]  /*9d90*/  FMNMX.FTZ R138, R65, R174, !PT ;  /* 0x000000ae418a7209 */ /* 0x000fe20007810000 */
[-C--:B-1----:R-:W-:Y:S02]  /*9da0*/  FFMA.FTZ R25, R181, -R132.reuse, R25 ;  /* 0x80000084b5197223 */ /* 0x082fe40000010019 */
[-C--:B------:R-:W-:Y:S02]  /*9db0*/  FFMA.FTZ R40, R199, -R132.reuse, R40 ;  /* 0x80000084c7287223 */ /* 0x080fe40000010028 */
[-C--:B------:R-:W-:Y:S02]  /*9dc0*/  FFMA.FTZ R51, R178, -R132.reuse, R51 ;  /* 0x80000084b2337223 */ /* 0x080fe40000010033 */
[----:B------:R-:W1:Y:S01]  /*9dd0*/  I2F R174, R136 ;  /* 0x0000008800ae7306 */ /* 0x000e620000201400 */
[-C--:B------:R-:W-:Y:S02]  /*9de0*/  FFMA.FTZ R41, R180, -R132.reuse, R41 ;  /* 0x80000084b4297223 */ /* 0x080fe40000010029 */
[-C--:B------:R-:W-:Y:S01]  /*9df0*/  FFMA.FTZ R44, R176, -R132.reuse, R44 ;  /* 0x80000084b02c7223 */ /* 0x080fe2000001002c */
[----:B--2---:R-:W-:Y:S01]  /*9e00*/  FMNMX.FTZ R133, R12, R137, !PT ;  /* 0x000000890c857209 */ /* 0x004fe20007810000 */
[-C--:B------:R-:W-:Y:S01]  /*9e10*/  FFMA.FTZ R55, R183, -R132.reuse, R55 ;  /* 0x80000084b7377223 */ /* 0x080fe20000010037 */
[----:B------:R-:W-:Y:S01]  /*9e20*/  FMNMX.FTZ R137, R22, R173, !PT ;  /* 0x000000ad16897209 */ /* 0x000fe20007810000 */
[-C--:B------:R-:W-:Y:S01]  /*9e30*/  FFMA.FTZ R45, R175, -R132.reuse, R45 ;  /* 0x80000084af2d7223 */ /* 0x080fe2000001002d */
[----:B------:R-:W2:Y:S01]  /*9e40*/  SHFL.BFLY PT, R173, R138, 0x2, 0x1f ;  /* 0x0c401f008aad7f89 */ /* 0x000ea200000e0000 */
[----:B------:R-:W-:Y:S01]  /*9e50*/  FMNMX.FTZ R133, R13, R133, !PT ;  /* 0x000000850d857209 */ /* 0x000fe20007810000 */
[----:B------:R-:W5:Y:S01]  /*9e60*/  I2F R136, R134 ;  /* 0x0000008600887306 */ /* 0x000f620000201400 */
[----:B------:R-:W-:Y:S01]  /*9e70*/  FMNMX.FTZ R137, R23, R137, !PT ;  /* 0x0000008917897209 */ /* 0x000fe20007810000 */
[-C--:B------:R-:W-:Y:S01]  /*9e80*/  FFMA.FTZ R66, R182, -R132.reuse, R66 ;  /* 0x80000084b6427223 */ /* 0x080fe20000010042 */
[----:B------:R-:W-:Y:S01]  /*9e90*/  FMNMX.FTZ R133, R24, R133, !PT ;  /* 0x0000008518857209 */ /* 0x000fe20007810000 */
[-C--:B----4-:R-:W-:Y:S01]  /*9ea0*/  FFMA.FTZ R56, R172, -R132.reuse, R56 ;  /* 0x80000084ac387223 */ /* 0x090fe20000010038 */
        /* <DEDUP_REMOVED lines=9> */
[-C--:B-1----:R-:W-:Y:S01]  /*9f40*/  FFMA.FTZ R60, R174, -R132.reuse, R60 ;  /* 0x80000084ae3c7223 */ /* 0x082fe2000001003c */
[----:B------:R-:W-:Y:S01]  /*9f50*/  FMNMX.FTZ R133, R29, R133, !PT ;  /* 0x000000851d857209 */ /* 0x000fe20007810000 */
[-C--:B------:R-:W-:Y:S01]  /*9f60*/  FFMA.FTZ R14, R197, -R132.reuse, R14 ;  /* 0x80000084c50e7223 */ /* 0x080fe2000001000e */
[----:B------:R-:W-:Y:S01]  /*9f70*/  FMNMX.FTZ R137, R39, R137, !PT ;  /* 0x0000008927897209 */ /* 0x000fe20007810000 */
[-C--:B------:R-:W-:Y:S02]  /*9f80*/  FFMA.FTZ R15, R189, -R132.reuse, R15 ;  /* 0x80000084bd0f7223 */ /* 0x080fe4000001000f */
[-C--:B------:R-:W-:Y:S01]  /*9f90*/  FFMA.FTZ R26, R186, -R132.reuse, R26 ;  /* 0x80000084ba1a7223 */ /* 0x080fe2000001001a */
[----:B------:R-:W-:Y:S01]  /*9fa0*/  FMNMX.FTZ R137, R50, R137, !PT ;  /* 0x0000008932897209 */ /* 0x000fe20007810000 */
[-C--:B------:R-:W-:Y:S01]  /*9fb0*/  FFMA.FTZ R27, R188, -R132.reuse, R27 ;  /* 0x80000084bc1b7223 */ /* 0x080fe2000001001b */
[----:B--2---:R-:W-:Y:S01]  /*9fc0*/  FMNMX.FTZ R138, R138, R173, !PT ;  /* 0x000000ad8a8a7209 */ /* 0x004fe20007810000 */
[-C--:B-----5:R-:W-:Y:S01]  /*9fd0*/  FFMA.FTZ R61, R136, -R132.reuse, R61 ;  /* 0x80000084883d7223 */ /* 0x0a0fe2000001003d */
[----:B------:R-:W-:Y:S01]  /*9fe0*/  FMNMX.FTZ R134, R40, R133, !PT ;  /* 0x0000008528867209 */ /* 0x000fe20007810000 */
[----:B------:R-:W-:Y:S01]  /*9ff0*/  FFMA.FTZ R30, R185, -R132, R30 ;  /* 0x80000084b91e7223 */ /* 0x000fe2000001001e */
[----:B------:R-:W-:Y:S01]  /*a000*/  FMNMX.FTZ R137, R51, R137, !PT ;  /* 0x0000008933897209 */ /* 0x000fe20007810000 */
[----:B------:R-:W1:Y:S01]  /*a010*/  SHFL.BFLY PT, R173, R138, 0x1, 0x1f ;  /* 0x0c201f008aad7f89 */ /* 0x000e6200000e0000 */
        /* <DEDUP_REMOVED lines=19> */
[----:B------:R-:W2:Y:S01]  /*a150*/  SHFL.BFLY PT, R174, R137, 0x2, 0x1f ;  /* 0x0c401f0089ae7f89 */ /* 0x000ea200000e0000 */
[----:B------:R-:W-:Y:S01]  /*a160*/  FMNMX.FTZ R136, R60, R134, !PT ;  /* 0x000000863c887209 */ /* 0x000fe20007810000 */
[----:B------:R-:W-:Y:S01]  /*a170*/  IMAD.SHL.U32 R204, R223, 0x2, RZ ;  /* 0x00000002dfcc7824 */ /* 0x000fe200078e00ff */
[----:B------:R-:W-:Y:S02]  /*a180*/  FMNMX.FTZ R133, R11, R133, !PT ;  /* 0x000000850b857209 */ /* 0x000fe40007810000 */
[----:B-1----:R-:W-:Y:S02]  /*a190*/  FMNMX.FTZ R138, R138, R173, !PT ;  /* 0x000000ad8a8a7209 */ /* 0x002fe40007810000 */
[----:B------:R-:W-:Y:S01]  /*a1a0*/  FMNMX.FTZ R133, R14, R133, !PT ;  /* 0x000000850e857209 */ /* 0x000fe20007810000 */
[----:B------:R-:W-:Y:S01]  /*a1b0*/  LDSM.16.MT88.4 R176, [R216+0x9000] ;  /* 0x00900000d8b0783b */ /* 0x000fe20000004200 */
[C---:B------:R-:W-:Y:S01]  /*a1c0*/  FSETP.NEU.FTZ.AND P0, PT, R138.reuse, -INF , PT ;  /* 0xff8000008a00780b */ /* 0x040fe20003f1d000 */
[C---:B------:R-:W-:Y:S01]  /*a1d0*/  FADD.FTZ R0, -R138.reuse, R0 ;  /* 0x000000008a007221 */ /* 0x040fe20000010100 */
[----:B------:R-:W-:Y:S01]  /*a1e0*/  FMNMX.FTZ R133, R15, R133, !PT ;  /* 0x000000850f857209 */ /* 0x000fe20007810000 */
[----:B------:R-:W-:Y:S01]  /*a1f0*/  FMUL.FTZ R184, R138, c[0x0][0x23c] ;  /* 0x00008f008ab87a20 */ /* 0x000fe20000410000 */
[----:B------:R-:W-:Y:S01]  /*a200*/  FMNMX.FTZ R136, R61, R136, !PT ;  /* 0x000000883d887209 */ /* 0x000fe20007810000 */
[----:B------:R-:W-:Y:S01]  /*a210*/  FMUL.FTZ R0, R0, c[0x0][0x23c] ;  /* 0x00008f0000007a20 */ /* 0x000fe20000410000 */
[----:B------:R-:W-:Y:S02]  /*a220*/  FMNMX.FTZ R133, R26, R133, !PT ;  /* 0x000000851a857209 */ /* 0x000fe40007810000 */
[----:B------:R-:W-:Y:S01]  /*a230*/  FSEL R184, R184, RZ, P0 ;  /* 0x000000ffb8b87208 */ /* 0x000fe20000000000 */
[----:B------:R1:W4:Y:S01]  /*a240*/  MUFU.EX2 R134, R0 ;  /* 0x0000000000867308 */ /* 0x0003220000000800 */
[----:B------:R-:W-:Y:S01]  /*a250*/  FMNMX.FTZ R133, R27, R133, !PT ;  /* 0x000000851b857209 */ /* 0x000fe20007810000 */
[----:B------:R-:W5:Y:S02]  /*a260*/  SHFL.BFLY PT, R173, R136, 0x2, 0x1f ;  /* 0x0c401f0088ad7f89 */ /* 0x000f6400000e0000 */
[--C-:B------:R-:W-:Y:S01]  /*a270*/  FFMA.FTZ R16, R16, c[0x0][0x23c], -R184.reuse ;  /* 0x00008f0010107a23 */ /* 0x100fe200000108b8 */
[----:B------:R-:W-:Y:S01]  /*a280*/  FMNMX.FTZ R133, R30, R133, !PT ;  /* 0x000000851e857209 */ /* 0x000fe20007810000 */
[--C-:B------:R-:W-:Y:S01]  /*a290*/  FFMA.FTZ R4, R4, c[0x0][0x23c], -R184.reuse ;  /* 0x00008f0004047a23 */ /* 0x100fe200000108b8 */
[----:B--2---:R-:W-:Y:S01]  /*a2a0*/  FMNMX.FTZ R137, R137, R174, !PT ;  /* 0x000000ae89897209 */ /* 0x004fe20007810000 */
[--C-:B------:R-:W-:Y:S02]  /*a2b0*/  FFMA.FTZ R5, R5, c[0x0][0x23c], -R184.reuse ;  /* 0x00008f0005057a23 */ /* 0x100fe400000108b8 */
        /* <DEDUP_REMOVED lines=8> */
[----:B------:R-:W-:Y:S01]  /*a340*/  FFMA.FTZ R36, R36, c[0x0][0x23c], -R184 ;  /* 0x00008f0024247a23 */ /* 0x000fe200000108b8 */
[----:B-1----:R-:W-:Y:S01]  /*a350*/  FMNMX.FTZ R0, R31, R133, !PT ;  /* 0x000000851f007209 */ /* 0x002fe20007810000 */
[----:B----4-:R-:W-:Y:S01]  /*a360*/  FMUL.FTZ R68, R134, R68 ;  /* 0x0000004486447220 */ /* 0x010fe20000410000 */
[----:B------:R-:W1:Y:S01]  /*a370*/  SHFL.BFLY PT, R133, R137, 0x1, 0x1f ;  /* 0x0c201f0089857f89 */ /* 0x000e6200000e0000 */
[----:B-----5:R-:W-:Y:S01]  /*a380*/  FMNMX.FTZ R136, R136, R173, !PT ;  /* 0x000000ad88887209 */ /* 0x020fe20007810000 */
[----:B------:R-:W-:Y:S01]  /*a390*/  FMUL.FTZ R69, R134, R69 ;  /* 0x0000004586457220 */ /* 0x000fe20000410000 */
[----:B------:R-:W-:Y:S01]  /*a3a0*/  FMNMX.FTZ R0, R42, R0, !PT ;  /* 0x000000002a007209 */ /* 0x000fe20007810000 */
[----:B------:R4:W-:Y:S01]  /*a3b0*/  MUFU.EX2 R239, R5 ;  /* 0x0000000500ef7308 */ /* 0x0009e20000000800 */
[C---:B------:R-:W-:Y:S02]  /*a3c0*/  FMUL.FTZ R80, R134.reuse, R80 ;  /* 0x0000005086507220 */ /* 0x040fe40000410000 */
[----:B------:R-:W-:Y:S01]  /*a3d0*/  FMNMX.FTZ R0, R43, R0, !PT ;  /* 0x000000002b007209 */ /* 0x000fe20007810000 */
[----:B--2---:R-:W2:Y:S01]  /*a3e0*/  SHFL.BFLY PT, R16, R136, 0x1, 0x1f ;  /* 0x0c201f0088107f89 */ /* 0x004ea200000e0000 */
[----:B------:R-:W-:Y:S02]  /*a3f0*/  FMUL.FTZ R81, R134, R81 ;  /* 0x0000005186517220 */ /* 0x000fe40000410000 */
[----:B------:R-:W-:Y:S01]  /*a400*/  FMNMX.FTZ R0, R46, R0, !PT ;  /* 0x000000002e007209 */ /* 0x000fe20007810000 */
[C---:B------:R-:W-:Y:S02]  /*a410*/  FMUL.FTZ R84, R134.reuse, R84 ;  /* 0x0000005486547220 */ /* 0x040fe40000410000 */
[----:B------:R5:W-:Y:S01]  /*a420*/  MUFU.EX2 R240, R17 ;  /* 0x0000001100f07308 */ /* 0x000be20000000800 */
[----:B------:R-:W-:Y:S01]  /*a430*/  FMNMX.FTZ R0, R47, R0, !PT ;  /* 0x000000002f007209 */ /* 0x000fe20007810000 */
[C---:B------:R-:W-:Y:S01]  /*a440*/  FMUL.FTZ R85, R134.reuse, R85 ;  /* 0x0000005586557220 */ /* 0x040fe20000410000 */
[----:B---3--:R-:W-:Y:S01]  /*a450*/  LOP3.LUT R4, R243, UR21, R204, 0x96, !PT ;  /* 0x00000015f3047c12 */ /* 0x008fe2000f8e96cc */
[----:B------:R-:W-:Y:S01]  /*a460*/  FMUL.FTZ R96, R134, R96 ;  /* 0x0000006086607220 */ /* 0x000fe20000410000 */
[----:B------:R-:W-:Y:S01]  /*a470*/  FMNMX.FTZ R0, R58, R0, !PT ;  /* 0x000000003a007209 */ /* 0x000fe20007810000 */
[C---:B------:R-:W-:Y:S02]  /*a480*/  FMUL.FTZ R97, R134.reuse, R97 ;  /* 0x0000006186617220 */ /* 0x040fe40000410000 */
[C---:B------:R-:W-:Y:S01]  /*a490*/  FMUL.FTZ R112, R134.reuse, R112 ;  /* 0x0000007086707220 */ /* 0x040fe20000410000 */
[----:B------:R-:W-:Y:S01]  /*a4a0*/  FMNMX.FTZ R0, R59, R0, !PT ;  /* 0x000000003b007209 */ /* 0x000fe20007810000 */
[----:B------:R-:W-:Y:S01]  /*a4b0*/  MUFU.EX2 R225, R32 ;  /* 0x0000002000e17308 */ /* 0x000fe20000000800 */
[----:B-1----:R-:W-:Y:S01]  /*a4c0*/  FMNMX.FTZ R137, R137, R133, !PT ;  /* 0x0000008589897209 */ /* 0x002fe20007810000 */
[----:B------:R-:W-:Y:S01]  /*a4d0*/  FMUL.FTZ R113, R134, R113 ;  /* 0x0000007186717220 */ /* 0x000fe20000410000 */
[----:B------:R-:W-:Y:S01]  /*a4e0*/  FMNMX.FTZ R0, R62, R0, !PT ;  /* 0x000000003e007209 */ /* 0x000fe20007810000 */
[----:B----4-:R-:W-:Y:S01]  /*a4f0*/  IMAD.WIDE.U32 R4, R4, -0x326172a9, RZ ;  /* 0xcd9e8d5704047825 */ /* 0x010fe200078e00ff */
[----:B------:R-:W-:Y:S02]  /*a500*/  FSETP.NEU.FTZ.AND P0, PT, R137, -INF , PT ;  /* 0xff8000008900780b */ /* 0x000fe40003f1d000 */
[----:B------:R-:W-:Y:S01]  /*a510*/  FMNMX.FTZ R2, R63, R0, !PT ;  /* 0x000000003f027209 */ /* 0x000fe20007810000 */
[C---:B------:R-:W-:Y:S01]  /*a520*/  FADD.FTZ R0, -R137.reuse, R3 ;  /* 0x0000000389007221 */ /* 0x040fe20000010100 */
[----:B--2---:R-:W-:Y:S01]  /*a530*/  FMNMX.FTZ R136, R136, R16, !PT ;  /* 0x0000001088887209 */ /* 0x004fe20007810000 */
[----:B------:R-:W-:Y:S01]  /*a540*/  FMUL.FTZ R185, R137, c[0x0][0x23c] ;  /* 0x00008f0089b97a20 */ /* 0x000fe20000410000 */
[----:B------:R-:W-:Y:S01]  /*a550*/  LOP3.LUT R16, R249, UR12, R242, 0x96, !PT ;  /* 0x0000000cf9107c12 */ /* 0x000fe2000f8e96f2 */
[----:B------:R-:W-:Y:S01]  /*a560*/  FMUL.FTZ R0, R0, c[0x0][0x23c] ;  /* 0x00008f0000007a20 */ /* 0x000fe20000410000 */
[----:B------:R-:W1:Y:S01]  /*a570*/  SHFL.BFLY PT, R3, R2, 0x2, 0x1f ;  /* 0x0c401f0002037f89 */ /* 0x000e6200000e0000 */
[----:B------:R-:W-:Y:S01]  /*a580*/  FMUL.FTZ R186, R136, c[0x0][0x23c] ;  /* 0x00008f0088ba7a20 */ /* 0x000fe20000410000 */
[----:B------:R-:W-:Y:S01]  /*a590*/  FSEL R185, R185, RZ, P0 ;  /* 0x000000ffb9b97208 */ /* 0x000fe20000000000 */
[----:B------:R2:W3:Y:S01]  /*a5a0*/  MUFU.EX2 R133, R0 ;  /* 0x0000000000857308 */ /* 0x0004e20000000800 */
[----:B------:R-:W-:Y:S01]  /*a5b0*/  IMAD.WIDE.U32 R202, R16, -0x326172a9, RZ ;  /* 0xcd9e8d5710ca7825 */ /* 0x000fe200078e00ff */
[----:B------:R-:W-:Y:S02]  /*a5c0*/  LOP3.LUT R16, R5, UR13, R208, 0x96, !PT ;  /* 0x0000000d05107c12 */ /* 0x000fe4000f8e96d0 */
[----:B------:R-:W-:Y:S01]  /*a5d0*/  FSETP.NEU.FTZ.AND P0, PT, R136, -INF , PT ;  /* 0xff8000008800780b */ /* 0x000fe20003f1d000 */
[--C-:B------:R-:W-:Y:S01]  /*a5e0*/  FFMA.FTZ R18, R18, c[0x0][0x23c], -R185.reuse ;  /* 0x00008f0012127a23 */ /* 0x100fe200000108b9 */
[----:B------:R-:W-:Y:S01]  /*a5f0*/  LOP3.LUT R172, R203, UR11, R4, 0x96, !PT ;  /* 0x0000000bcbac7c12 */ /* 0x000fe2000f8e9604 */
[--C-:B------:R-:W-:Y:S01]  /*a600*/  FFMA.FTZ R19, R19, c[0x0][0x23c], -R185.reuse ;  /* 0x00008f0013137a23 */ /* 0x100fe200000108b9 */
[----:B------:R-:W-:Y:S01]  /*a610*/  FSEL R186, R186, RZ, P0 ;  /* 0x000000ffbaba7208 */ /* 0x000fe20000000000 */
[--C-:B------:R-:W-:Y:S01]  /*a620*/  FFMA.FTZ R6, R6, c[0x0][0x23c], -R185.reuse ;  /* 0x00008f0006067a23 */ /* 0x100fe200000108b9 */
[----:B------:R-:W-:Y:S01]  /*a630*/  MUFU.EX2 R238, R18 ;  /* 0x0000001200ee7308 */ /* 0x000fe20000000800 */
[----:B------:R-:W-:Y:S02]  /*a640*/  FFMA.FTZ R7, R7, c[0x0][0x23c], -R185 ;  /* 0x00008f0007077a23 */ /* 0x000fe400000108b9 */
[----:B-----5:R-:W-:Y:S04]  /*a650*/  IMAD.WIDE.U32 R16, R16, -0x2daee0ad, RZ ;  /* 0xd2511f5310107825 */ /* 0x020fe800078e00ff */
[----:B------:R-:W-:Y:S03]  /*a660*/  IMAD.WIDE.U32 R172, R172, -0x2daee0ad, RZ ;  /* 0xd2511f53acac7825 */ /* 0x000fe600078e00ff */
[----:B------:R-:W4:Y:S01]  /*a670*/  MUFU.EX2 R237, R19 ;  /* 0x0000001300ed7308 */ /* 0x000f220000000800 */
[--C-:B------:R-:W-:Y:S02]  /*a680*/  FFMA.FTZ R12, R12, c[0x0][0x23c], -R186.reuse ;  /* 0x00008f000c0c7a23 */ /* 0x100fe400000108ba */
[--C-:B------:R-:W-:Y:S02]  /*a690*/  FFMA.FTZ R13, R13, c[0x0][0x23c], -R186.reuse ;  /* 0x00008f000d0d7a23 */ /* 0x100fe400000108ba */
[----:B--2---:R-:W-:Y:S02]  /*a6a0*/  FADD.FTZ R0, -R136, R135 ;  /* 0x0000008788007221 */ /* 0x004fe40000010100 */
[--C-:B------:R-:W-:Y:S02]  /*a6b0*/  FFMA.FTZ R8, R8, c[0x0][0x23c], -R186.reuse ;  /* 0x00008f0008087a23 */ /* 0x100fe400000108ba */
[----:B------:R-:W-:Y:S01]  /*a6c0*/  FMUL.FTZ R0, R0, c[0x0][0x23c] ;  /* 0x00008f0000007a20 */ /* 0x000fe20000410000 */
[----:B------:R-:W-:Y:S01]  /*a6d0*/  MUFU.EX2 R230, R6 ;  /* 0x0000000600e67308 */ /* 0x000fe20000000800 */
[--C-:B------:R-:W-:Y:S02]  /*a6e0*/  FFMA.FTZ R9, R9, c[0x0][0x23c], -R186.reuse ;  /* 0x00008f0009097a23 */ /* 0x100fe400000108ba */
[C---:B---3--:R-:W-:Y:S02]  /*a6f0*/  FMUL.FTZ R70, R133.reuse, R70 ;  /* 0x0000004685467220 */ /* 0x048fe40000410000 */
[C---:B------:R-:W-:Y:S02]  /*a700*/  FMUL.FTZ R71, R133.reuse, R71 ;  /* 0x0000004785477220 */ /* 0x040fe40000410000 */
[C---:B------:R-:W-:Y:S02]  /*a710*/  FMUL.FTZ R82, R133.reuse, R82 ;  /* 0x0000005285527220 */ /* 0x040fe40000410000 */
[C---:B------:R-:W-:Y:S01]  /*a720*/  FMUL.FTZ R83, R133.reuse, R83 ;  /* 0x0000005385537220 */ /* 0x040fe20000410000 */
[----:B------:R1:W2:Y:S01]  /*a730*/  MUFU.EX2 R135, R0 ;  /* 0x0000000000877308 */ /* 0x0002a20000000800 */
[C---:B------:R-:W-:Y:S02]  /*a740*/  FMUL.FTZ R86, R133.reuse, R86 ;  /* 0x0000005685567220 */ /* 0x040fe40000410000 */
[----:B------:R-:W-:Y:S01]  /*a750*/  FMUL.FTZ R87, R133, R87 ;  /* 0x0000005785577220 */ /* 0x000fe20000410000 */
[----:B----4-:R-:W-:Y:S01]  /*a760*/  F2FP.PACK_AB R175, R237, R238 ;  /* 0x000000eeedaf723e */ /* 0x010fe200000000ff */
[----:B------:R-:W-:Y:S02]  /*a770*/  FMUL.FTZ R32, R134, R156 ;  /* 0x0000009c86207220 */ /* 0x000fe40000410000 */
[--C-:B------:R-:W-:Y:S02]  /*a780*/  FFMA.FTZ R38, R38, c[0x0][0x23c], -R185.reuse ;  /* 0x00008f0026267a23 */ /* 0x100fe400000108b9 */
[C---:B------:R-:W-:Y:S01]  /*a790*/  FMUL.FTZ R98, R133.reuse, R98 ;  /* 0x0000006285627220 */ /* 0x040fe20000410000 */
[----:B------:R-:W-:Y:S01]  /*a7a0*/  MUFU.EX2 R236, R7 ;  /* 0x0000000700ec7308 */ /* 0x000fe20000000800 */
[----:B------:R-:W-:Y:S02]  /*a7b0*/  FMUL.FTZ R99, R133, R99 ;  /* 0x0000006385637220 */ /* 0x000fe40000410000 */
[--C-:B------:R-:W-:Y:S02]  /*a7c0*/  FFMA.FTZ R34, R34, c[0x0][0x23c], -R185.reuse ;  /* 0x00008f0022227a23 */ /* 0x100fe400000108b9 */
[----:B------:R-:W-:Y:S02]  /*a7d0*/  FFMA.FTZ R35, R35, c[0x0][0x23c], -R185 ;  /* 0x00008f0023237a23 */ /* 0x000fe400000108b9 */
[C---:B------:R-:W-:Y:S02]  /*a7e0*/  FMUL.FTZ R114, R133.reuse, R114 ;  /* 0x0000007285727220 */ /* 0x040fe40000410000 */
[----:B------:R-:W-:Y:S01]  /*a7f0*/  FMUL.FTZ R115, R133, R115 ;  /* 0x0000007385737220 */ /* 0x000fe20000410000 */
[----:B------:R-:W-:Y:S01]  /*a800*/  MUFU.EX2 R235, R12 ;  /* 0x0000000c00eb7308 */ /* 0x000fe20000000800 */
[--C-:B------:R-:W-:Y:S02]  /*a810*/  FFMA.FTZ R45, R45, c[0x0][0x23c], -R186.reuse ;  /* 0x00008f002d2d7a23 */ /* 0x100fe400000108ba */
[----:B------:R-:W-:Y:S01]  /*a820*/  FFMA.FTZ R56, R56, c[0x0][0x23c], -R186 ;  /* 0x00008f0038387a23 */ /* 0x000fe200000108ba */
[----:B-1----:R-:W-:Y:S01]  /*a830*/  FMNMX.FTZ R0, R2, R3, !PT ;  /* 0x0000000302007209 */ /* 0x002fe20007810000 */
[----:B--2---:R-:W-:Y:S01]  /*a840*/  FMUL.FTZ R72, R135, R72 ;  /* 0x0000004887487220 */ /* 0x004fe20000410000 */
[----:B------:R-:W-:Y:S01]  /*a850*/  LOP3.LUT R3, R247, UR12, R242, 0x96, !PT ;  /* 0x0000000cf7037c12 */ /* 0x000fe2000f8e96f2 */
[----:B------:R-:W-:Y:S02]  /*a860*/  FMUL.FTZ R73, R135, R73 ;  /* 0x0000004987497220 */ /* 0x000fe40000410000 */
[----:B------:R-:W1:Y:S01]  /*a870*/  SHFL.BFLY PT, R2, R0, 0x1, 0x1f ;  /* 0x0c201f0000027f89 */ /* 0x000e6200000e0000 */
[----:B------:R-:W2:Y:S01]  /*a880*/  MUFU.EX2 R234, R13 ;  /* 0x0000000d00ea7308 */ /* 0x000ea20000000800 */
[----:B------:R-:W-:Y:S01]  /*a890*/  IMAD.WIDE.U32 R200, R3, -0x326172a9, RZ ;  /* 0xcd9e8d5703c87825 */ /* 0x000fe200078e00ff */
[----:B------:R-:W-:Y:S03]  /*a8a0*/  LOP3.LUT R3, R5, UR13, R206, 0x96, !PT ;  /* 0x0000000d05037c12 */ /* 0x000fe6000f8e96ce */
[----:B------:R-:W-:Y:S01]  /*a8b0*/  FMUL.FTZ R76, R135, R76 ;  /* 0x0000004c874c7220 */ /* 0x000fe20000410000 */
[----:B------:R-:W-:Y:S01]  /*a8c0*/  LOP3.LUT R18, R201, UR11, R4, 0x96, !PT ;  /* 0x0000000bc9127c12 */ /* 0x000fe2000f8e9604 */
[----:B------:R-:W-:Y:S03]  /*a8d0*/  IMAD.WIDE.U32 R4, R3, -0x2daee0ad, RZ ;  /* 0xd2511f5303047825 */ /* 0x000fe600078e00ff */
[----:B------:R-:W-:Y:S01]  /*a8e0*/  MUFU.EX2 R229, R8 ;  /* 0x0000000800e57308 */ /* 0x000fe20000000800 */
[----:B------:R-:W-:Y:S01]  /*a8f0*/  IMAD.WIDE.U32 R18, R18, -0x2daee0ad, RZ ;  /* 0xd2511f5312127825 */ /* 0x000fe200078e00ff */
[----:B------:R-:W-:Y:S02]  /*a900*/  LOP3.LUT R4, R173, UR8, R4, 0x96, !PT ;  /* 0x00000008ad047c12 */ /* 0x000fe4000f8e9604 */
[----:B------:R-:W-:Y:S01]  /*a910*/  LOP3.LUT R6, R5, UR10, R248, 0x96, !PT ;  /* 0x0000000a05067c12 */ /* 0x000fe2000f8e96f8 */
[----:B------:R-:W-:Y:S01]  /*a920*/  FMUL.FTZ R77, R135, R77 ;  /* 0x0000004d874d7220 */ /* 0x000fe20000410000 */
[----:B------:R-:W-:Y:S01]  /*a930*/  LOP3.LUT R16, R19, UR8, R16, 0x96, !PT ;  /* 0x0000000813107c12 */ /* 0x000fe2000f8e9610 */
[----:B------:R-:W-:Y:S01]  /*a940*/  IMAD.WIDE.U32 R194, R4, -0x326172a9, RZ ;  /* 0xcd9e8d5704c27825 */ /* 0x000fe200078e00ff */
[----:B------:R-:W-:Y:S02]  /*a950*/  LOP3.LUT R5, R17, UR10, R246, 0x96, !PT ;  /* 0x0000000a11057c12 */ /* 0x000fe4000f8e96f6 */
[----:B------:R-:W3:Y:S01]  /*a960*/  MUFU.EX2 R228, R9 ;  /* 0x0000000900e47308 */ /* 0x000ee20000000800 */
[----:B------:R-:W-:Y:S01]  /*a970*/  IMAD.WIDE.U32 R192, R16, -0x326172a9, RZ ;  /* 0xcd9e8d5710c07825 */ /* 0x000fe200078e00ff */
[----:B-1----:R-:W-:Y:S03]  /*a980*/  FMNMX.FTZ R2, R0, R2, !PT ;  /* 0x0000000200027209 */ /* 0x002fe60007810000 */
[----:B------:R-:W-:Y:S01]  /*a990*/  IMAD.WIDE.U32 R4, R5, -0x326172a9, RZ ;  /* 0xcd9e8d5705047825 */ /* 0x000fe200078e00ff */
[----:B--2---:R-:W-:Y:S02]  /*a9a0*/  F2FP.PACK_AB R182, R234, R235 ;  /* 0x000000ebeab6723e */ /* 0x004fe400000000ff */
[C---:B------:R-:W-:Y:S01]  /*a9b0*/  FSETP.NEU.FTZ.AND P0, PT, R2.reuse, -INF , PT ;  /* 0xff8000000200780b */ /* 0x040fe20003f1d000 */
[----:B------:R-:W-:Y:S01]  /*a9c0*/  FMUL.FTZ R187, R2, c[0x0][0x23c] ;  /* 0x00008f0002bb7a20 */ /* 0x000fe20000410000 */
[----:B------:R-:W-:Y:S01]  /*a9d0*/  LOP3.LUT R3, R193, UR7, R4, 0x96, !PT ;  /* 0x00000007c1037c12 */ /* 0x000fe2000f8e9604 */
[----:B------:R-:W-:Y:S01]  /*a9e0*/  IMAD.WIDE.U32 R6, R6, -0x326172a9, RZ ;  /* 0xcd9e8d5706067825 */ /* 0x000fe200078e00ff */
[----:B------:R-:W-:Y:S01]  /*a9f0*/  LOP3.LUT R5, R5, UR9, R200, 0x96, !PT ;  /* 0x0000000905057c12 */ /* 0x000fe2000f8e96c8 */
[----:B------:R-:W-:Y:S01]  /*aa00*/  MUFU.EX2 R224, R33 ;  /* 0x0000002100e07308 */ /* 0x000fe20000000800 */
[----:B------:R-:W-:Y:S01]  /*aa10*/  FSEL R187, R187, RZ, P0 ;  /* 0x000000ffbbbb7208 */ /* 0x000fe20000000000 */
[----:B------:R-:W-:Y:S01]  /*aa20*/  IMAD.WIDE.U32 R198, R3, -0x2daee0ad, RZ ;  /* 0xd2511f5303c67825 */ /* 0x000fe200078e00ff */
[----:B------:R-:W-:Y:S02]  /*aa30*/  LOP3.LUT R0, R195, UR7, R6, 0x96, !PT ;  /* 0x00000007c3007c12 */ /* 0x000fe4000f8e9606 */
[----:B------:R-:W-:Y:S01]  /*aa40*/  LOP3.LUT R7, R7, UR9, R202, 0x96, !PT ;  /* 0x0000000907077c12 */ /* 0x000fe2000f8e96ca */
[--C-:B------:R-:W-:Y:S02]  /*aa50*/  FFMA.FTZ R14, R14, c[0x0][0x23c], -R187.reuse ;  /* 0x00008f000e0e7a23 */ /* 0x100fe400000108bb */
[----:B------:R-:W-:Y:S02]  /*aa60*/  FFMA.FTZ R15, R15, c[0x0][0x23c], -R187 ;  /* 0x00008f000f0f7a23 */ /* 0x000fe400000108bb */
[----:B------:R1:W-:Y:S01]  /*aa70*/  MUFU.EX2 R232, R14 ;  /* 0x0000000e00e87308 */ /* 0x0003e20000000800 */
[----:B------:R-:W-:Y:S01]  /*aa80*/  IMAD.WIDE.U32 R4, R5, -0x2daee0ad, RZ ;  /* 0xd2511f5305047825 */ /* 0x000fe200078e00ff */
[----:B---3--:R-:W-:Y:S03]  /*aa90*/  F2FP.PACK_AB R180, R228, R229 ;  /* 0x000000e5e4b4723e */ /* 0x008fe600000000ff */
[----:B------:R-:W-:Y:S01]  /*aaa0*/  IMAD.WIDE.U32 R196, R0, -0x2daee0ad, RZ ;  /* 0xd2511f5300c47825 */ /* 0x000fe200078e00ff */
[----:B------:R-:W-:Y:S02]  /*aab0*/  LOP3.LUT R4, R199, UR4, R4, 0x96, !PT ;  /* 0x00000004c7047c12 */ /* 0x000fe4000f8e9604 */
[----:B------:R-:W-:Y:S01]  /*aac0*/  LOP3.LUT R18, R5, UR6, R18, 0x96, !PT ;  /* 0x0000000605127c12 */ /* 0x000fe2000f8e9612 */
[----:B------:R-:W-:Y:S01]  /*aad0*/  IMAD.WIDE.U32 R6, R7, -0x2daee0ad, RZ ;  /* 0xd2511f5307067825 */ /* 0x000fe200078e00ff */
[----:B------:R2:W3:Y:S03]  /*aae0*/  MUFU.EX2 R231, R15 ;  /* 0x0000000f00e77308 */ /* 0x0004e60000000800 */
[----:B------:R-:W-:Y:S01]  /*aaf0*/  IMAD.WIDE.U32 R4, R4, -0x326172a9, RZ ;  /* 0xcd9e8d5704047825 */ /* 0x000fe200078e00ff */
[----:B------:R-:W-:Y:S02]  /*ab00*/  LOP3.LUT R6, R197, UR4, R6, 0x96, !PT ;  /* 0x00000004c5067c12 */ /* 0x000fe4000f8e9606 */
[----:B------:R-:W-:Y:S01]  /*ab10*/  LOP3.LUT R172, R7, UR6, R172, 0x96, !PT ;  /* 0x0000000607ac7c12 */ /* 0x000fe2000f8e96ac */
[----:B------:R-:W-:Y:S01]  /*ab20*/  IMAD.WIDE.U32 R188, R18, -0x326172a9, RZ ;  /* 0xcd9e8d5712bc7825 */ /* 0x000fe200078e00ff */
[----:B------:R-:W-:Y:S02]  /*ab30*/  LOP3.LUT R3, R4, 0xffff, RZ, 0xc0, !PT ;  /* 0x0000ffff04037812 */ /* 0x000fe400078ec0ff */
[----:B------:R-:W-:Y:S01]  /*ab40*/  SHF.R.U32.HI R13, RZ, 0x10, R4 ;  /* 0x00000010ff0d7819 */ /* 0x000fe20000011604 */
[----:B------:R-:W-:Y:S01]  /*ab50*/  IMAD.WIDE.U32 R190, R172, -0x326172a9, RZ ;  /* 0xcd9e8d57acbe7825 */ /* 0x000fe200078e00ff */
[----:B------:R-:W-:Y:S01]  /*ab60*/  LOP3.LUT R0, R5, UR15, R188, 0x96, !PT ;  /* 0x0000000f05007c12 */ /* 0x000fe2000f8e96bc */
[----:B------:R4:W-:Y:S01]  /*ab70*/  MUFU.EX2 R213, R34 ;  /* 0x0000002200d57308 */ /* 0x0009e20000000800 */
[----:B-1----:R-:W-:Y:S01]  /*ab80*/  LOP3.LUT R14, R4, 0xff, RZ, 0xc0, !PT ;  /* 0x000000ff040e7812 */ /* 0x002fe200078ec0ff */
[----:B------:R-:W-:Y:S01]  /*ab90*/  IMAD.WIDE.U32 R6, R6, -0x326172a9, RZ ;  /* 0xcd9e8d5706067825 */ /* 0x000fe200078e00ff */
[----:B------:R-:W-:Y:S02]  /*aba0*/  SHF.R.U32.HI R3, RZ, 0x8, R3 ;  /* 0x00000008ff037819 */ /* 0x000fe40000011603 */
[----:B------:R-:W-:Y:S01]  /*abb0*/  LOP3.LUT R13, R13, 0xff, RZ, 0xc0, !PT ;  /* 0x000000ff0d0d7812 */ /* 0x000fe200078ec0ff */
[--C-:B------:R-:W-:Y:S01]  /*abc0*/  FFMA.FTZ R10, R10, c[0x0][0x23c], -R187.reuse ;  /* 0x00008f000a0a7a23 */ /* 0x100fe200000108bb */
[--C-:B------:R-:W-:Y:S01]  /*abd0*/  SHF.R.U32.HI R16, RZ, 0x10, R6.reuse ;  /* 0x00000010ff107819 */ /* 0x100fe20000011606 */
[----:B------:R-:W-:Y:S01]  /*abe0*/  FFMA.FTZ R11, R11, c[0x0][0x23c], -R187 ;  /* 0x00008f000b0b7a23 */ /* 0x000fe200000108bb */
[C---:B------:R-:W-:Y:S01]  /*abf0*/  LOP3.LUT R18, R6.reuse, 0xff, RZ, 0xc0, !PT ;  /* 0x000000ff06127812 */ /* 0x040fe200078ec0ff */
[----:B------:R-:W-:Y:S01]  /*ac00*/  MUFU.EX2 R227, R10 ;  /* 0x0000000a00e37308 */ /* 0x000fe20000000800 */
[----:B------:R-:W-:Y:S01]  /*ac10*/  SHF.R.U32.HI R17, RZ, 0x18, R6 ;  /* 0x00000018ff117819 */ /* 0x000fe20000011606 */
[----:B------:R-:W-:Y:S01]  /*ac20*/  FMUL.FTZ R19, R133, R155 ;  /* 0x0000009b85137220 */ /* 0x000fe20000410000 */
[----:B------:R-:W-:Y:S01]  /*ac30*/  LOP3.LUT R12, R6, 0xffff, RZ, 0xc0, !PT ;  /* 0x0000ffff060c7812 */ /* 0x000fe200078ec0ff */
[----:B------:R-:W-:Y:S01]  /*ac40*/  FMUL.FTZ R88, R135, R88 ;  /* 0x0000005887587220 */ /* 0x000fe20000410000 */
[----:B------:R-:W-:Y:S01]  /*ac50*/  LOP3.LUT R6, R7, UR15, R190, 0x96, !PT ;  /* 0x0000000f07067c12 */ /* 0x000fe2000f8e96be */
[C---:B------:R-:W-:Y:S01]  /*ac60*/  FMUL.FTZ R89, R135.reuse, R89 ;  /* 0x0000005987597220 */ /* 0x040fe20000410000 */
[----:B------:R-:W-:Y:S01]  /*ac70*/  LOP3.LUT R5, R16, 0xff, RZ, 0xc0, !PT ;  /* 0x000000ff10057812 */ /* 0x000fe200078ec0ff */
[----:B------:R-:W-:Y:S01]  /*ac80*/  FMUL.FTZ R16, R134, R152 ;  /* 0x0000009886107220 */ /* 0x000fe20000410000 */
[----:B--2---:R-:W-:Y:S01]  /*ac90*/  SHF.R.U32.HI R15, RZ, 0x18, R4 ;  /* 0x00000018ff0f7819 */ /* 0x004fe20000011604 */
[----:B------:R-:W1:Y:S01]  /*aca0*/  MUFU.EX2 R226, R11 ;  /* 0x0000000b00e27308 */ /* 0x000e620000000800 */
[----:B------:R-:W-:Y:S01]  /*acb0*/  PRMT R14, R14, 0x5410, R3 ;  /* 0x000054100e0e7816 */ /* 0x000fe20000000003 */
[C---:B------:R-:W-:Y:S01]  /*acc0*/  FMUL.FTZ R92, R135.reuse, R92 ;  /* 0x0000005c875c7220 */ /* 0x040fe20000410000 */
[----:B------:R-:W-:Y:S01]  /*acd0*/  SHF.R.U32.HI R7, RZ, 0x8, R12 ;  /* 0x00000008ff077819 */ /* 0x000fe2000001160c */
[----:B------:R-:W-:Y:S01]  /*ace0*/  FMUL.FTZ R93, R135, R93 ;  /* 0x0000005d875d7220 */ /* 0x000fe20000410000 */
[----:B------:R-:W-:Y:S01]  /*acf0*/  LOP3.LUT R3, R0, 0xffff, RZ, 0xc0, !PT ;  /* 0x0000ffff00037812 */ /* 0x000fe200078ec0ff */
[----:B------:R-:W-:Y:S01]  /*ad00*/  FMUL.FTZ R33, R134, R157 ;  /* 0x0000009d86217220 */ /* 0x000fe20000410000 */
[----:B------:R-:W-:Y:S01]  /*ad10*/  LOP3.LUT R4, R6, 0xffff, RZ, 0xc0, !PT ;  /* 0x0000ffff06047812 */ /* 0x000fe200078ec0ff */
[----:B----4-:R-:W-:Y:S01]  /*ad20*/  FMUL.FTZ R34, R133, R158 ;  /* 0x0000009e85227220 */ /* 0x010fe20000410000 */
[----:B------:R-:W-:Y:S01]  /*ad30*/  PRMT R18, R18, 0x5410, R7 ;  /* 0x0000541012127816 */ /* 0x000fe20000000007 */
[----:B------:R-:W-:Y:S01]  /*ad40*/  FFMA.FTZ R47, R47, c[0x0][0x23c], -R187 ;  /* 0x00008f002f2f7a23 */ /* 0x000fe200000108bb */
[----:B------:R-:W-:Y:S01]  /*ad50*/  PRMT R17, R5, 0x5410, R17 ;  /* 0x0000541005117816 */ /* 0x000fe20000000011 */
[----:B------:R-:W-:Y:S01]  /*ad60*/  FFMA.FTZ R58, R58, c[0x0][0x23c], -R187 ;  /* 0x00008f003a3a7a23 */ /* 0x000fe200000108bb */
[----:B------:R-:W-:Y:S01]  /*ad70*/  LOP3.LUT R7, R0, 0xff, RZ, 0xc0, !PT ;  /* 0x000000ff00077812 */ /* 0x000fe200078ec0ff */
[--C-:B------:R-:W-:Y:S01]  /*ad80*/  HSET2.LE.AND R174, R18, R245.reuse, PT ;  /* 0x000000f512ae7233 */ /* 0x100fe20003803000 */
[----:B------:R-:W-:Y:S01]  /*ad90*/  SHF.R.U32.HI R3, RZ, 0x8, R3 ;  /* 0x00000008ff037819 */ /* 0x000fe20000011603 */
[----:B------:R-:W-:Y:S01]  /*ada0*/  FMUL.FTZ R18, R133, R154 ;  /* 0x0000009a85127220 */ /* 0x000fe20000410000 */
[--C-:B------:R-:W-:Y:S01]  /*adb0*/  SHF.R.U32.HI R5, RZ, 0x10, R6.reuse ;  /* 0x00000010ff057819 */ /* 0x100fe20000011606 */
[----:B------:R-:W-:Y:S01]  /*adc0*/  FFMA.FTZ R59, R59, c[0x0][0x23c], -R187 ;  /* 0x00008f003b3b7a23 */ /* 0x000fe200000108bb */
[----:B------:R-:W-:Y:S01]  /*add0*/  SHF.R.U32.HI R8, RZ, 0x18, R6 ;  /* 0x00000018ff087819 */ /* 0x000fe20000011606 */
[----:B------:R-:W-:Y:S01]  /*ade0*/  MUFU.EX2 R212, R35 ;  /* 0x0000002300d47308 */ /* 0x000fe20000000800 */
[----:B------:R-:W-:Y:S01]  /*adf0*/  LOP3.LUT R12, R6, 0xff, RZ, 0xc0, !PT ;  /* 0x000000ff060c7812 */ /* 0x000fe200078ec0ff */
[C---:B------:R-:W-:Y:S01]  /*ae00*/  FMUL.FTZ R108, R135.reuse, R108 ;  /* 0x0000006c876c7220 */ /* 0x040fe20000410000 */
[----:B------:R-:W-:Y:S01]  /*ae10*/  SHF.R.U32.HI R6, RZ, 0x8, R4 ;  /* 0x00000008ff067819 */ /* 0x000fe20000011604 */
[----:B------:R-:W-:Y:S01]  /*ae20*/  FMUL.FTZ R109, R135, R109 ;  /* 0x0000006d876d7220 */ /* 0x000fe20000410000 */
[----:B------:R-:W-:Y:S01]  /*ae30*/  PRMT R9, R7, 0x5410, R3 ;  /* 0x0000541007097816 */ /* 0x000fe20000000003 */
[----:B------:R-:W-:Y:S01]  /*ae40*/  FFMA.FTZ R46, R46, c[0x0][0x23c], -R187 ;  /* 0x00008f002e2e7a23 */ /* 0x000fe200000108bb */
[----:B------:R-:W-:Y:S01]  /*ae50*/  PRMT R12, R12, 0x5410, R6 ;  /* 0x000054100c0c7816 */ /* 0x000fe20000000006 */
[----:B------:R-:W-:Y:S01]  /*ae60*/  FFMA.FTZ R57, R57, c[0x0][0x23c], -R186 ;  /* 0x00008f0039397a23 */ /* 0x000fe200000108ba */
[----:B------:R-:W-:Y:S01]  /*ae70*/  SHF.R.U32.HI R6, RZ, 0x18, R0 ;  /* 0x00000018ff067819 */ /* 0x000fe20000011600 */
[----:B------:R-:W-:Y:S01]  /*ae80*/  FFMA.FTZ R60, R60, c[0x0][0x23c], -R186 ;  /* 0x00008f003c3c7a23 */ /* 0x000fe200000108ba */
[----:B------:R-:W-:Y:S01]  /*ae90*/  SHF.R.U32.HI R3, RZ, 0x10, R0 ;  /* 0x00000010ff037819 */ /* 0x000fe20000011600 */
[----:B------:R-:W-:Y:S01]  /*aea0*/  FADD.FTZ R0, -R2, R139 ;  /* 0x0000008b02007221 */ /* 0x000fe20000010100 */
[----:B------:R-:W-:Y:S01]  /*aeb0*/  LOP3.LUT R4, R5, 0xff, RZ, 0xc0, !PT ;  /* 0x000000ff05047812 */ /* 0x000fe200078ec0ff */
[----:B------:R-:W-:Y:S01]  /*aec0*/  FMUL.FTZ R100, R134, R100 ;  /* 0x0000006486647220 */ /* 0x000fe20000410000 */
[----:B------:R-:W-:Y:S01]  /*aed0*/  PRMT R13, R13, 0x5410, R15 ;  /* 0x000054100d0d7816 */ /* 0x000fe2000000000f */
[----:B------:R-:W-:Y:S01]  /*aee0*/  FMUL.FTZ R0, R0, c[0x0][0x23c] ;  /* 0x00008f0000007a20 */ /* 0x000fe20000410000 */
[----:B------:R-:W-:Y:S01]  /*aef0*/  PRMT R8, R4, 0x5410, R8 ;  /* 0x0000541004087816 */ /* 0x000fe20000000008 */
[--C-:B------:R-:W-:Y:S01]  /*af00*/  HSET2.LE.AND R4, R12, R245.reuse, PT ;  /* 0x000000f50c047233 */ /* 0x100fe20003803000 */
[----:B------:R-:W-:Y:S01]  /*af10*/  LOP3.LUT R5, R3, 0xff, RZ, 0xc0, !PT ;  /* 0x000000ff03057812 */ /* 0x000fe200078ec0ff */
[--C-:B------:R-:W-:Y:S01]  /*af20*/  HSET2.LE.AND R183, R13, R245.reuse, PT ;  /* 0x000000f50db77233 */ /* 0x100fe20003803000 */
[----:B------:R-:W-:Y:S01]  /*af30*/  F2FP.PACK_AB R172, R239, R233 ;  /* 0x000000e9efac723e */ /* 0x000fe200000000ff */
[----:B------:R-:W2:Y:S01]  /*af40*/  MUFU.EX2 R0, R0 ;  /* 0x0000000000007308 */ /* 0x000ea20000000800 */
[----:B------:R-:W-:Y:S01]  /*af50*/  F2FP.PACK_AB R3, R240, R241 ;  /* 0x000000f1f003723e */ /* 0x000fe200000000ff */
[--C-:B------:R-:W-:Y:S01]  /*af60*/  HSET2.LE.AND R173, R8, R245.reuse, PT ;  /* 0x000000f508ad7233 */ /* 0x100fe20003803000 */
[----:B------:R-:W-:Y:S01]  /*af70*/  PRMT R7, R5, 0x5410, R6 ;  /* 0x0000541005077816 */ /* 0x000fe20000000006 */
[--C-:B------:R-:W-:Y:S01]  /*af80*/  HSET2.LE.AND R5, R14, R245.reuse, PT ;  /* 0x000000f50e057233 */ /* 0x100fe20003803000 */
[----:B------:R-:W-:Y:S01]  /*af90*/  LOP3.LUT R172, R4, R172, RZ, 0xc0, !PT ;  /* 0x000000ac04ac7212 */ /* 0x000fe200078ec0ff */
[----:B------:R-:W-:Y:S01]  /*afa0*/  FMUL.FTZ R12, R135, R148 ;  /* 0x00000094870c7220 */ /* 0x000fe20000410000 */
[----:B------:R-:W-:Y:S01]  /*afb0*/  F2FP.PACK_AB R4, R236, R230 ;  /* 0x000000e6ec04723e */ /* 0x000fe200000000ff */
[--C-:B------:R-:W-:Y:S01]  /*afc0*/  HSET2.LE.AND R8, R7, R245.reuse, PT ;  /* 0x000000f507087233 */ /* 0x100fe20003803000 */
[----:B---3--:R-:W-:Y:S01]  /*afd0*/  F2FP.PACK_AB R6, R231, R232 ;  /* 0x000000e8e706723e */ /* 0x008fe200000000ff */
[----:B------:R-:W-:Y:S01]  /*afe0*/  FMUL.FTZ R7, R133, R143 ;  /* 0x0000008f85077220 */ /* 0x000fe20000410000 */
[----:B------:R-:W-:Y:S01]  /*aff0*/  LOP3.LUT R174, R174, R3, RZ, 0xc0, !PT ;  /* 0x00000003aeae7212 */ /* 0x000fe200078ec0ff */
[--C-:B------:R-:W-:Y:S01]  /*b000*/  HSET2.LE.AND R3, R17, R245.reuse, PT ;  /* 0x000000f511037233 */ /* 0x100fe20003803000 */
[----:B------:R-:W-:Y:S01]  /*b010*/  LOP3.LUT R173, R173, R4, RZ, 0xc0, !PT ;  /* 0x00000004adad7212 */ /* 0x000fe200078ec0ff */
[C---:B------:R-:W-:Y:S01]  /*b020*/  FMUL.FTZ R4, R134.reuse, R140 ;  /* 0x0000008c86047220 */ /* 0x040fe20000410000 */
[----:B------:R-:W-:Y:S01]  /*b030*/  LOP3.LUT R182, R5, R182, RZ, 0xc0, !PT ;  /* 0x000000b605b67212 */ /* 0x000fe200078ec0ff */
[----:B------:R-:W-:Y:S01]  /*b040*/  FMUL.FTZ R5, R134, R141 ;  /* 0x0000008d86057220 */ /* 0x000fe20000410000 */
[----:B------:R-:W-:Y:S01]  /*b050*/  LOP3.LUT R183, R183, R6, RZ, 0xc0, !PT ;  /* 0x00000006b7b77212 */ /* 0x000fe200078ec0ff */
[----:B------:R-:W-:Y:S01]  /*b060*/  FMUL.FTZ R6, R133, R142 ;  /* 0x0000008e85067220 */ /* 0x000fe20000410000 */
[----:B------:R-:W-:Y:S01]  /*b070*/  LOP3.LUT R175, R3, R175, RZ, 0xc0, !PT ;  /* 0x000000af03af7212 */ /* 0x000fe200078ec0ff */
[----:B------:R-:W3:Y:S01]  /*b080*/  LDSM.16.MT88.4 R140, [R218+0x9000] ;  /* 0x00900000da8c783b */ /* 0x000ee20000004200 */
[--C-:B------:R-:W-:Y:S01]  /*b090*/  HSET2.LE.AND R3, R9, R245.reuse, PT ;  /* 0x000000f509037233 */ /* 0x100fe20003803000 */
[----:B-1----:R-:W-:Y:S01]  /*b0a0*/  F2FP.PACK_AB R181, R226, R227 ;  /* 0x000000e3e2b5723e */ /* 0x002fe200000000ff */
[----:B------:R-:W-:Y:S01]  /*b0b0*/  FMUL.FTZ R9, R135, R145 ;  /* 0x0000009187097220 */ /* 0x000fe20000410000 */
[----:B------:R1:W-:Y:S01]  /*b0c0*/  MUFU.EX2 R215, R20 ;  /* 0x0000001400d77308 */ /* 0x0003e20000000800 */
[C---:B--2---:R-:W-:Y:S01]  /*b0d0*/  FMUL.FTZ R10, R0.reuse, R146 ;  /* 0x00000092000a7220 */ /* 0x044fe20000410000 */
[-C--:B------:R-:W-:Y:S01]  /*b0e0*/  HMMA.16816.F32 R4, R172, R176.reuse, R4 ;  /* 0x000000b0ac04723c */ /* 0x080fe20000001804 */
[C---:B------:R-:W-:Y:S01]  /*b0f0*/  FMUL.FTZ R11, R0.reuse, R147 ;  /* 0x00000093000b7220 */ /* 0x040fe20000410000 */
[----:B------:R-:W-:Y:S01]  /*b100*/  LOP3.LUT R180, R3, R180, RZ, 0xc0, !PT ;  /* 0x000000b403b47212 */ /* 0x000fe200078ec0ff */
[----:B------:R-:W-:Y:S01]  /*b110*/  FMUL.FTZ R14, R0, R150 ;  /* 0x00000096000e7220 */ /* 0x000fe20000410000 */
[----:B------:R-:W-:Y:S01]  /*b120*/  LOP3.LUT R181, R8, R181, RZ, 0xc0, !PT ;  /* 0x000000b508b57212 */ /* 0x000fe200078ec0ff */
[----:B------:R-:W-:Y:S01]  /*b130*/  FMUL.FTZ R8, R135, R144 ;  /* 0x0000009087087220 */ /* 0x000fe20000410000 */
[----:B------:R-:W-:Y:S01]  /*b140*/  LOP3.LUT R148, R189, UR5, R192, 0x96, !PT ;  /* 0x00000005bd947c12 */ /* 0x000fe2000f8e96c0 */
[----:B------:R-:W2:Y:S01]  /*b150*/  LDSM.16.MT88.4 R144, [R216+0xa000] ;  /* 0x00a00000d890783b */ /* 0x000ea20000004200 */
[----:B------:R-:W-:Y:S04]  /*b160*/  FMUL.FTZ R35, R133, R159 ;  /* 0x0000009f85237220 */ /* 0x000fe80000410000 */
[C---:B------:R-:W-:Y:S01]  /*b170*/  HMMA.16816.F32 R8, R180.reuse, R176, R8 ;  /* 0x000000b0b408723c */ /* 0x040fe20000001808 */
[----:B------:R-:W-:Y:S02]  /*b180*/  FMUL.FTZ R15, R0, R151 ;  /* 0x00000097000f7220 */ /* 0x000fe40000410000 */
[C---:B------:R-:W-:Y:S01]  /*b190*/  FMUL.FTZ R13, R135.reuse, R149 ;  /* 0x00000095870d7220 */ /* 0x040fe20000410000 */
[----:B------:R-:W-:Y:S01]  /*b1a0*/  LDSM.16.MT88.4 R156, [R216+0xa400] ;  /* 0x00a40000d89c783b */ /* 0x000fe20000004200 */
[----:B------:R-:W-:Y:S02]  /*b1b0*/  FMUL.FTZ R17, R134, R153 ;  /* 0x0000009986117220 */ /* 0x000fe40000410000 */
[C---:B------:R-:W-:Y:S02]  /*b1c0*/  FMUL.FTZ R74, R0.reuse, R74 ;  /* 0x0000004a004a7220 */ /* 0x040fe40000410000 */
[C---:B------:R-:W-:Y:S01]  /*b1d0*/  FMUL.FTZ R75, R0.reuse, R75 ;  /* 0x0000004b004b7220 */ /* 0x040fe20000410000 */
[-C--:B------:R-:W-:Y:S02]  /*b1e0*/  HMMA.16816.F32 R12, R180, R178.reuse, R12 ;  /* 0x000000b2b40c723c */ /* 0x080fe4000000180c */
[C---:B------:R-:W-:Y:S02]  /*b1f0*/  FMUL.FTZ R78, R0.reuse, R78 ;  /* 0x0000004e004e7220 */ /* 0x040fe40000410000 */
[C---:B------:R-:W-:Y:S02]  /*b200*/  FMUL.FTZ R79, R0.reuse, R79 ;  /* 0x0000004f004f7220 */ /* 0x040fe40000410000 */
[C---:B------:R-:W-:Y:S02]  /*b210*/  FMUL.FTZ R90, R0.reuse, R90 ;  /* 0x0000005a005a7220 */ /* 0x040fe40000410000 */
[C---:B------:R-:W-:Y:S01]  /*b220*/  HMMA.16816.F32 R16, R172.reuse, R178, R16 ;  /* 0x000000b2ac10723c */ /* 0x040fe20000001810 */
[C---:B------:R-:W-:Y:S03]  /*b230*/  FMUL.FTZ R91, R0.reuse, R91 ;  /* 0x0000005b005b7220 */ /* 0x040fe60000410000 */
[C---:B------:R-:W-:Y:S02]  /*b240*/  FMUL.FTZ R94, R0.reuse, R94 ;  /* 0x0000005e005e7220 */ /* 0x040fe40000410000 */
[C---:B------:R-:W-:Y:S02]  /*b250*/  FMUL.FTZ R95, R0.reuse, R95 ;  /* 0x0000005f005f7220 */ /* 0x040fe40000410000 */
[-C--:B---3--:R-:W-:Y:S01]  /*b260*/  HMMA.16816.F32 R68, R172, R140.reuse, R68 ;  /* 0x0000008cac44723c */ /* 0x088fe20000001844 */
[C---:B------:R-:W-:Y:S03]  /*b270*/  FMUL.FTZ R110, R0.reuse, R110 ;  /* 0x0000006e006e7220 */ /* 0x040fe60000410000 */
[----:B------:R-:W-:Y:S02]  /*b280*/  FMUL.FTZ R111, R0, R111 ;  /* 0x0000006f006f7220 */ /* 0x000fe40000410000 */
[----:B-1----:R-:W-:Y:S02]  /*b290*/  FMUL.FTZ R20, R135, R160 ;  /* 0x000000a087147220 */ /* 0x002fe40000410000 */
[C---:B------:R-:W-:Y:S01]  /*b2a0*/  HMMA.16816.F32 R72, R180.reuse, R140, R72 ;  /* 0x0000008cb448723c */ /* 0x040fe20000001848 */
[----:B------:R-:W-:Y:S04]  /*b2b0*/  IMAD.WIDE.U32 R148, R148, -0x2daee0ad, RZ ;  /* 0xd2511f5394947825 */ /* 0x000fe800078e00ff */
[----:B------:R-:W-:Y:S01]  /*b2c0*/  FMUL.FTZ R101, R134, R101 ;  /* 0x0000006586657220 */ /* 0x000fe20000410000 */
[----:B------:R-:W-:Y:S01]  /*b2d0*/  LOP3.LUT R152, R148, 0xff, RZ, 0xc0, !PT ;  /* 0x000000ff94987812 */ /* 0x000fe200078ec0ff */
[C---:B------:R-:W-:Y:S01]  /*b2e0*/  FMUL.FTZ R102, R133.reuse, R102 ;  /* 0x0000006685667220 */ /* 0x040fe20000410000 */
[-C--:B------:R-:W-:Y:S01]  /*b2f0*/  HMMA.16816.F32 R76, R180, R142.reuse, R76 ;  /* 0x0000008eb44c723c */ /* 0x080fe2000000184c */
[----:B------:R-:W-:Y:S03]  /*b300*/  FMUL.FTZ R103, R133, R103 ;  /* 0x0000006785677220 */ /* 0x000fe60000410000 */
[C---:B------:R-:W-:Y:S02]  /*b310*/  FMUL.FTZ R104, R135.reuse, R104 ;  /* 0x0000006887687220 */ /* 0x040fe40000410000 */
[----:B------:R-:W-:Y:S02]  /*b320*/  FMUL.FTZ R105, R135, R105 ;  /* 0x0000006987697220 */ /* 0x000fe40000410000 */
[C---:B------:R-:W-:Y:S01]  /*b330*/  HMMA.16816.F32 R80, R172.reuse, R142, R80 ;  /* 0x0000008eac50723c */ /* 0x040fe20000001850 */
[----:B------:R-:W1:Y:S03]  /*b340*/  LDSM.16.MT88.4 R140, [R218+0xa000] ;  /* 0x00a00000da8c783b */ /* 0x000e660000004200 */
[C---:B------:R-:W-:Y:S02]  /*b350*/  FMUL.FTZ R106, R0.reuse, R106 ;  /* 0x0000006a006a7220 */ /* 0x040fe40000410000 */
[----:B------:R-:W-:Y:S02]  /*b360*/  FMUL.FTZ R107, R0, R107 ;  /* 0x0000006b006b7220 */ /* 0x000fe40000410000 */
[-C--:B--2---:R-:W-:Y:S01]  /*b370*/  HMMA.16816.F32 R84, R172, R144.reuse, R84 ;  /* 0x00000090ac54723c */ /* 0x084fe20000001854 */
[--C-:B------:R-:W-:Y:S03]  /*b380*/  FFMA.FTZ R22, R22, c[0x0][0x23c], -R185.reuse ;  /* 0x00008f0016167a23 */ /* 0x100fe600000108b9 */
[--C-:B------:R-:W-:Y:S01]  /*b390*/  FFMA.FTZ R24, R24, c[0x0][0x23c], -R186.reuse ;  /* 0x00008f0018187a23 */ /* 0x100fe200000108ba */
[----:B------:R2:W-:Y:S01]  /*b3a0*/  MUFU.EX2 R211, R22 ;  /* 0x0000001600d37308 */ /* 0x0005e20000000800 */
[----:B------:R-:W-:Y:S02]  /*b3b0*/  FFMA.FTZ R25, R25, c[0x0][0x23c], -R186 ;  /* 0x00008f0019197a23 */ /* 0x000fe400000108ba */
[C---:B------:R-:W-:Y:S01]  /*b3c0*/  HMMA.16816.F32 R88, R180.reuse, R144, R88 ;  /* 0x00000090b458723c */ /* 0x040fe20000001858 */
[----:B------:R-:W-:Y:S03]  /*b3d0*/  IMAD.MOV.U32 R176, RZ, RZ, R208 ;  /* 0x000000ffffb07224 */ /* 0x000fe600078e00d0 */
[----:B------:R-:W-:Y:S02]  /*b3e0*/  IMAD.MOV.U32 R178, RZ, RZ, R206 ;  /* 0x000000ffffb27224 */ /* 0x000fe400078e00ce */
[----:B------:R-:W-:Y:S01]  /*b3f0*/  FFMA.FTZ R139, R23, c[0x0][0x23c], -R185 ;  /* 0x00008f00178b7a23 */ /* 0x000fe200000108b9 */
[----:B------:R3:W-:Y:S01]  /*b400*/  MUFU.EX2 R208, R25 ;  /* 0x0000001900d07308 */ /* 0x0007e20000000800 */
[-C--:B------:R-:W-:Y:S01]  /*b410*/  HMMA.16816.F32 R92, R180, R146.reuse, R92 ;  /* 0x00000092b45c723c */ /* 0x080fe2000000185c */
[C---:B------:R-:W-:Y:S03]  /*b420*/  FMUL.FTZ R23, R0.reuse, R163 ;  /* 0x000000a300177220 */ /* 0x040fe60000410000 */
[----:B------:R-:W-:Y:S02]  /*b430*/  IMAD.MOV.U32 R179, RZ, RZ, R207 ;  /* 0x000000ffffb37224 */ /* 0x000fe400078e00cf */
[C---:B------:R-:W-:Y:S02]  /*b440*/  FMUL.FTZ R116, R135.reuse, R116 ;  /* 0x0000007487747220 */ /* 0x040fe40000410000 */
[C---:B------:R-:W-:Y:S01]  /*b450*/  HMMA.16816.F32 R96, R172.reuse, R146, R96 ;  /* 0x00000092ac60723c */ /* 0x040fe20000001860 */
[----:B------:R-:W4:Y:S01]  /*b460*/  LDSM.16.MT88.4 R144, [R216+0xb000] ;  /* 0x00b00000d890783b */ /* 0x000f220000004200 */
[----:B------:R-:W-:Y:S02]  /*b470*/  MUFU.EX2 R179, R65 ;  /* 0x0000004100b37308 */ /* 0x000fe40000000800 */
[----:B------:R-:W-:Y:S02]  /*b480*/  FMUL.FTZ R117, R135, R117 ;  /* 0x0000007587757220 */ /* 0x000fe40000410000 */
[C---:B--2---:R-:W-:Y:S02]  /*b490*/  FMUL.FTZ R22, R0.reuse, R162 ;  /* 0x000000a200167220 */ /* 0x044fe40000410000 */
[C---:B------:R-:W-:Y:S01]  /*b4a0*/  FMUL.FTZ R118, R0.reuse, R118 ;  /* 0x0000007600767220 */ /* 0x040fe20000410000 */
[-C--:B-1----:R-:W-:Y:S03]  /*b4b0*/  HMMA.16816.F32 R100, R172, R140.reuse, R100 ;  /* 0x0000008cac64723c */ /* 0x082fe60000001864 */
[----:B------:R-:W-:Y:S01]  /*b4c0*/  FFMA.FTZ R21, R21, c[0x0][0x23c], -R184 ;  /* 0x00008f0015157a23 */ /* 0x000fe200000108b8 */
[----:B------:R-:W-:Y:S01]  /*b4d0*/  MUFU.EX2 R210, R139 ;  /* 0x0000008b00d27308 */ /* 0x000fe20000000800 */
[----:B------:R-:W-:Y:S01]  /*b4e0*/  FMUL.FTZ R119, R0, R119 ;  /* 0x0000007700777220 */ /* 0x000fe20000410000 */
[----:B---3--:R-:W-:Y:S01]  /*b4f0*/  SHF.R.U32.HI R25, RZ, 0x10, R148 ;  /* 0x00000010ff197819 */ /* 0x008fe20000011694 */
[C---:B------:R-:W-:Y:S01]  /*b500*/  FMUL.FTZ R120, R134.reuse, R120 ;  /* 0x0000007886787220 */ /* 0x040fe20000410000 */
[C---:B------:R-:W-:Y:S01]  /*b510*/  HMMA.16816.F32 R104, R180.reuse, R140, R104 ;  /* 0x0000008cb468723c */ /* 0x040fe20000001868 */
[----:B------:R-:W-:Y:S03]  /*b520*/  FMUL.FTZ R121, R134, R121 ;  /* 0x0000007986797220 */ /* 0x000fe60000410000 */
[----:B------:R-:W-:Y:S02]  /*b530*/  FMUL.FTZ R122, R133, R122 ;  /* 0x0000007a857a7220 */ /* 0x000fe40000410000 */
[----:B------:R1:W2:Y:S01]  /*b540*/  MUFU.EX2 R214, R21 ;  /* 0x0000001500d67308 */ /* 0x0002a20000000800 */
[----:B------:R-:W-:Y:S01]  /*b550*/  LOP3.LUT R140, R191, UR5, R194, 0x96, !PT ;  /* 0x00000005bf8c7c12 */ /* 0x000fe2000f8e96c2 */
[-C--:B------:R-:W-:Y:S01]  /*b560*/  HMMA.16816.F32 R108, R180, R142.reuse, R108 ;  /* 0x0000008eb46c723c */ /* 0x080fe2000000186c */
[----:B------:R-:W-:Y:S03]  /*b570*/  FMUL.FTZ R123, R133, R123 ;  /* 0x0000007b857b7220 */ /* 0x000fe60000410000 */
[----:B------:R-:W-:Y:S04]  /*b580*/  IMAD.WIDE.U32 R140, R140, -0x2daee0ad, RZ ;  /* 0xd2511f538c8c7825 */ /* 0x000fe800078e00ff */
[C---:B------:R-:W-:Y:S01]  /*b590*/  HMMA.16816.F32 R112, R172.reuse, R142, R112 ;  /* 0x0000008eac70723c */ /* 0x040fe20000001870 */
[----:B------:R-:W-:Y:S01]  /*b5a0*/  LOP3.LUT R3, R141, UR14, R196, 0x96, !PT ;  /* 0x0000000e8d037c12 */ /* 0x000fe2000f8e96c4 */
[----:B------:R-:W-:Y:S02]  /*b5b0*/  MUFU.EX2 R194, R38 ;  /* 0x0000002600c27308 */ /* 0x000fe40000000800 */
[C---:B------:R-:W-:Y:S01]  /*b5c0*/  LOP3.LUT R150, R140.reuse, 0xffff, RZ, 0xc0, !PT ;  /* 0x0000ffff8c967812 */ /* 0x040fe200078ec0ff */
[----:B------:R-:W-:Y:S01]  /*b5d0*/  IMAD.MOV.U32 R177, RZ, RZ, R209 ;  /* 0x000000ffffb17224 */ /* 0x000fe200078e00d1 */
[----:B------:R-:W-:Y:S01]  /*b5e0*/  LOP3.LUT R151, R140, 0xff, RZ, 0xc0, !PT ;  /* 0x000000ff8c977812 */ /* 0x000fe200078ec0ff */
[--C-:B------:R-:W-:Y:S01]  /*b5f0*/  FFMA.FTZ R27, R27, c[0x0][0x23c], -R187.reuse ;  /* 0x00008f001b1b7a23 */ /* 0x100fe200000108bb */
[-C--:B----4-:R-:W-:Y:S01]  /*b600*/  HMMA.16816.F32 R32, R172, R144.reuse, R32 ;  /* 0x00000090ac20723c */ /* 0x090fe20000001820 */
[--C-:B------:R-:W-:Y:S03]  /*b610*/  SHF.R.U32.HI R153, RZ, 0x10, R140.reuse ;  /* 0x00000010ff997819 */ /* 0x100fe6000001168c */
[----:B------:R-:W-:Y:S01]  /*b620*/  SHF.R.U32.HI R160, RZ, 0x18, R140 ;  /* 0x00000018ffa07819 */ /* 0x000fe2000001168c */
[----:B------:R3:W4:Y:S01]  /*b630*/  MUFU.EX2 R209, R24 ;  /* 0x0000001800d17308 */ /* 0x0007220000000800 */
[----:B------:R-:W5:Y:S01]  /*b640*/  LDSM.16.MT88.4 R140, [R218+0xb000] ;  /* 0x00b00000da8c783b */ /* 0x000f620000004200 */
[----:B-1----:R-:W-:Y:S01]  /*b650*/  FMUL.FTZ R21, R135, R161 ;  /* 0x000000a187157220 */ /* 0x002fe20000410000 */
[----:B------:R-:W-:Y:S01]  /*b660*/  LOP3.LUT R139, R149, UR14, R198, 0x96, !PT ;  /* 0x0000000e958b7c12 */ /* 0x000fe2000f8e96c6 */
[--C-:B------:R-:W-:Y:S03]  /*b670*/  FFMA.FTZ R26, R26, c[0x0][0x23c], -R187.reuse ;  /* 0x00008f001a1a7a23 */ /* 0x100fe600000108bb */
[--C-:B------:R-:W-:Y:S02]  /*b680*/  FFMA.FTZ R29, R29, c[0x0][0x23c], -R186.reuse ;  /* 0x00008f001d1d7a23 */ /* 0x100fe400000108ba */
[C---:B------:R-:W-:Y:S01]  /*b690*/  HMMA.16816.F32 R20, R180.reuse, R144, R20 ;  /* 0x00000090b414723c */ /* 0x040fe20000001814 */
[----:B------:R1:W-:Y:S01]  /*b6a0*/  MUFU.EX2 R206, R27 ;  /* 0x0000001b00ce7308 */ /* 0x0003e20000000800 */
[----:B------:R-:W-:Y:S02]  /*b6b0*/  FFMA.FTZ R28, R28, c[0x0][0x23c], -R186 ;  /* 0x00008f001c1c7a23 */ /* 0x000fe400000108ba */
[----:B------:R-:W-:Y:S02]  /*b6c0*/  FFMA.FTZ R31, R31, c[0x0][0x23c], -R187 ;  /* 0x00008f001f1f7a23 */ /* 0x000fe400000108bb */
[----:B------:R-:W-:Y:S01]  /*b6d0*/  FMUL.FTZ R124, R135, R124 ;  /* 0x0000007c877c7220 */ /* 0x000fe20000410000 */
[----:B------:R-:W-:Y:S01]  /*b6e0*/  SHF.R.U32.HI R144, RZ, 0x8, R150 ;  /* 0x00000008ff907819 */ /* 0x000fe20000011696 */
[-C--:B------:R-:W-:Y:S01]  /*b6f0*/  HMMA.16816.F32 R116, R180, R146.reuse, R116 ;  /* 0x00000092b474723c */ /* 0x080fe20000001874 */
[----:B------:R-:W-:Y:S02]  /*b700*/  SHF.R.U32.HI R150, RZ, 0x18, R148 ;  /* 0x00000018ff967819 */ /* 0x000fe40000011694 */
[----:B------:R2:W2:Y:S01]  /*b710*/  MUFU.EX2 R207, R26 ;  /* 0x0000001a00cf7308 */ /* 0x0004a20000000800 */
[----:B------:R-:W-:Y:S01]  /*b720*/  PRMT R154, R151, 0x5410, R144 ;  /* 0x00005410979a7816 */ /* 0x000fe20000000090 */
[----:B------:R-:W-:Y:S01]  /*b730*/  FMUL.FTZ R125, R135, R125 ;  /* 0x0000007d877d7220 */ /* 0x000fe20000410000 */
[--C-:B------:R-:W-:Y:S01]  /*b740*/  SHF.R.U32.HI R144, RZ, 0x10, R3.reuse ;  /* 0x00000010ff907819 */ /* 0x100fe20000011603 */
[----:B------:R-:W-:Y:S01]  /*b750*/  FMUL.FTZ R126, R0, R126 ;  /* 0x0000007e007e7220 */ /* 0x000fe20000410000 */
[C---:B------:R-:W-:Y:S01]  /*b760*/  HMMA.16816.F32 R120, R172.reuse, R146, R120 ;  /* 0x00000092ac78723c */ /* 0x040fe20000001878 */
[----:B---3--:R-:W-:Y:S03]  /*b770*/  LOP3.LUT R24, R148, 0xffff, RZ, 0xc0, !PT ;  /* 0x0000ffff94187812 */ /* 0x008fe600078ec0ff */
[----:B------:R-:W-:Y:S01]  /*b780*/  SHF.R.U32.HI R145, RZ, 0x18, R3 ;  /* 0x00000018ff917819 */ /* 0x000fe20000011603 */
[----:B------:R3:W-:Y:S01]  /*b790*/  MUFU.EX2 R205, R28 ;  /* 0x0000001c00cd7308 */ /* 0x0007e20000000800 */
[----:B------:R-:W-:Y:S01]  /*b7a0*/  SHF.R.U32.HI R148, RZ, 0x8, R24 ;  /* 0x00000008ff947819 */ /* 0x000fe20000011618 */
[----:B------:R-:W-:Y:S01]  /*b7b0*/  FFMA.FTZ R30, R30, c[0x0][0x23c], -R187 ;  /* 0x00008f001e1e7a23 */ /* 0x000fe200000108bb */
[----:B------:R-:W-:Y:S01]  /*b7c0*/  LOP3.LUT R24, R3, 0xffff, RZ, 0xc0, !PT ;  /* 0x0000ffff03187812 */ /* 0x000fe200078ec0ff */
[----:B-1----:R-:W-:Y:S03]  /*b7d0*/  FMUL.FTZ R27, R133, R167 ;  /* 0x000000a7851b7220 */ /* 0x002fe60000410000 */
[----:B------:R-:W-:Y:S01]  /*b7e0*/  LOP3.LUT R146, R25, 0xff, RZ, 0xc0, !PT ;  /* 0x000000ff19927812 */ /* 0x000fe200078ec0ff */
[C---:B------:R-:W-:Y:S01]  /*b7f0*/  FMUL.FTZ R25, R134.reuse, R165 ;  /* 0x000000a586197220 */ /* 0x040fe20000410000 */
[----:B------:R-:W-:Y:S01]  /*b800*/  LOP3.LUT R147, R3, 0xff, RZ, 0xc0, !PT ;  /* 0x000000ff03937812 */ /* 0x000fe200078ec0ff */
[----:B------:R1:W1:Y:S01]  /*b810*/  MUFU.EX2 R167, R29 ;  /* 0x0000001d00a77308 */ /* 0x0002620000000800 */
[----:B------:R-:W-:Y:S01]  /*b820*/  SHF.R.U32.HI R3, RZ, 0x8, R24 ;  /* 0x00000008ff037819 */ /* 0x000fe20000011618 */
[----:B------:R-:W-:Y:S01]  /*b830*/  FMUL.FTZ R24, R134, R164 ;  /* 0x000000a486187220 */ /* 0x000fe20000410000 */
[----:B------:R-:W-:Y:S01]  /*b840*/  LOP3.LUT R149, R153, 0xff, RZ, 0xc0, !PT ;  /* 0x000000ff99957812 */ /* 0x000fe200078ec0ff */
[----:B--2---:R-:W-:Y:S01]  /*b850*/  FMUL.FTZ R26, R133, R166 ;  /* 0x000000a6851a7220 */ /* 0x004fe20000410000 */
[----:B------:R-:W-:Y:S01]  /*b860*/  PRMT R162, R152, 0x5410, R148 ;  /* 0x0000541098a27816 */ /* 0x000fe20000000094 */
[----:B------:R-:W-:Y:S01]  /*b870*/  FMUL.FTZ R127, R0, R127 ;  /* 0x0000007f007f7220 */ /* 0x000fe20000410000 */
[----:B------:R-:W-:Y:S01]  /*b880*/  PRMT R160, R149, 0x5410, R160 ;  /* 0x0000541095a07816 */ /* 0x000fe200000000a0 */
[----:B------:R-:W-:Y:S01]  /*b890*/  FMUL.FTZ R128, R135, R128 ;  /* 0x0000008087807220 */ /* 0x000fe20000410000 */
[----:B------:R-:W-:Y:S01]  /*b8a0*/  PRMT R163, R146, 0x5410, R150 ;  /* 0x0000541092a37816 */ /* 0x000fe20000000096 */
[----:B------:R-:W-:Y:S01]  /*b8b0*/  MUFU.EX2 R196, R37 ;  /* 0x0000002500c47308 */ /* 0x000fe20000000800 */
[-C--:B-----5:R-:W-:Y:S01]  /*b8c0*/  HMMA.16816.F32 R24, R172, R140.reuse, R24 ;  /* 0x0000008cac18723c */ /* 0x0a0fe20000001818 */
[----:B------:R-:W2:Y:S01]  /*b8d0*/  LDSM.16.MT88.4 R148, [R216+0x9400] ;  /* 0x00940000d894783b */ /* 0x000ea20000004200 */
[----:B------:R-:W-:Y:S01]  /*b8e0*/  PRMT R147, R147, 0x5410, R3 ;  /* 0x0000541093937816 */ /* 0x000fe20000000003 */
[----:B------:R-:W-:Y:S01]  /*b8f0*/  FMUL.FTZ R129, R135, R129 ;  /* 0x0000008187817220 */ /* 0x000fe20000410000 */
[C---:B------:R-:W-:Y:S01]  /*b900*/  LOP3.LUT R3, R139.reuse, 0xffff, RZ, 0xc0, !PT ;  /* 0x0000ffff8b037812 */ /* 0x040fe200078ec0ff */
[----:B------:R-:W-:Y:S01]  /*b910*/  FMUL.FTZ R130, R0, R130 ;  /* 0x0000008200827220 */ /* 0x000fe20000410000 */
[----:B------:R-:W-:Y:S01]  /*b920*/  F2FP.PACK_AB R146, R224, R225 ;  /* 0x000000e1e092723e */ /* 0x000fe200000000ff */
[----:B------:R-:W-:Y:S01]  /*b930*/  FMUL.FTZ R131, R0, R131 ;  /* 0x0000008300837220 */ /* 0x000fe20000410000 */
[C---:B------:R-:W-:Y:S01]  /*b940*/  HMMA.16816.F32 R124, R180.reuse, R140, R124 ;  /* 0x0000008cb47c723c */ /* 0x040fe2000000187c */
[----:B------:R5:W-:Y:S03]  /*b950*/  MUFU.EX2 R166, R30 ;  /* 0x0000001e00a67308 */ /* 0x000be60000000800 */
[----:B---3--:R-:W-:Y:S01]  /*b960*/  SHF.R.U32.HI R28, RZ, 0x10, R139 ;  /* 0x00000010ff1c7819 */ /* 0x008fe2000001168b */
[----:B------:R-:W-:Y:S01]  /*b970*/  FFMA.FTZ R50, R50, c[0x0][0x23c], -R185 ;  /* 0x00008f0032327a23 */ /* 0x000fe200000108b9 */
[----:B-1----:R-:W-:Y:S01]  /*b980*/  SHF.R.U32.HI R29, RZ, 0x8, R3 ;  /* 0x00000008ff1d7819 */ /* 0x002fe20000011603 */
[--C-:B------:R-:W-:Y:S01]  /*b990*/  HSET2.LE.AND R3, R154, R245.reuse, PT ;  /* 0x000000f59a037233 */ /* 0x100fe20003803000 */
[-C--:B------:R-:W-:Y:S01]  /*b9a0*/  HMMA.16816.F32 R128, R180, R142.reuse, R128 ;  /* 0x0000008eb480723c */ /* 0x080fe20000001880 */
[----:B------:R-:W-:Y:S01]  /*b9b0*/  LOP3.LUT R140, R139, 0xff, RZ, 0xc0, !PT ;  /* 0x000000ff8b8c7812 */ /* 0x000fe200078ec0ff */
[----:B------:R-:W1:Y:S01]  /*b9c0*/  LDSM.16.MT88.4 R152, [R218+0x9400] ;  /* 0x00940000da98783b */ /* 0x000e620000004200 */
[----:B------:R3:W1:Y:S01]  /*b9d0*/  MUFU.EX2 R165, R31 ;  /* 0x0000001f00a57308 */ /* 0x0006620000000800 */
[----:B------:R-:W-:Y:S01]  /*b9e0*/  LOP3.LUT R28, R28, 0xff, RZ, 0xc0, !PT ;  /* 0x000000ff1c1c7812 */ /* 0x000fe200078ec0ff */
[----:B------:R-:W-:Y:S01]  /*b9f0*/  FFMA.FTZ R51, R51, c[0x0][0x23c], -R185 ;  /* 0x00008f0033337a23 */ /* 0x000fe200000108b9 */
[----:B------:R-:W-:Y:S01]  /*ba00*/  PRMT R29, R140, 0x5410, R29 ;  /* 0x000054108c1d7816 */ /* 0x000fe2000000001d */
[--C-:B------:R-:W-:Y:S01]  /*ba10*/  FFMA.FTZ R40, R40, c[0x0][0x23c], -R186.reuse ;  /* 0x00008f0028287a23 */ /* 0x100fe200000108ba */
[----:B------:R-:W-:Y:S01]  /*ba20*/  SHF.R.U32.HI R139, RZ, 0x18, R139 ;  /* 0x00000018ff8b7819 */ /* 0x000fe2000001168b */
[--C-:B------:R-:W-:Y:S03]  /*ba30*/  FFMA.FTZ R41, R41, c[0x0][0x23c], -R186.reuse ;  /* 0x00008f0029297a23 */ /* 0x100fe600000108ba */
[----:B------:R-:W-:Y:S01]  /*ba40*/  LOP3.LUT R144, R144, 0xff, RZ, 0xc0, !PT ;  /* 0x000000ff90907812 */ /* 0x000fe200078ec0ff */
[----:B------:R-:W-:Y:S01]  /*ba50*/  MUFU.EX2 R181, R47 ;  /* 0x0000002f00b57308 */ /* 0x000fe20000000800 */
[----:B------:R-:W-:Y:S01]  /*ba60*/  PRMT R161, R28, 0x5410, R139 ;  /* 0x000054101ca17816 */ /* 0x000fe2000000008b */
[C---:B------:R-:W-:Y:S01]  /*ba70*/  FMUL.FTZ R28, R134.reuse, R168 ;  /* 0x000000a8861c7220 */ /* 0x040fe20000410000 */
[--C-:B------:R-:W-:Y:S01]  /*ba80*/  HSET2.LE.AND R139, R160, R245.reuse, PT ;  /* 0x000000f5a08b7233 */ /* 0x100fe20003803000 */
[----:B-----5:R-:W-:Y:S01]  /*ba90*/  FMUL.FTZ R30, R133, R170 ;  /* 0x000000aa851e7220 */ /* 0x020fe20000410000 */
[--C-:B------:R-:W-:Y:S01]  /*baa0*/  HSET2.LE.AND R160, R29, R245.reuse, PT ;  /* 0x000000f51da07233 */ /* 0x100fe20003803000 */
[----:B------:R-:W-:Y:S01]  /*bab0*/  FMUL.FTZ R29, R134, R169 ;  /* 0x000000a9861d7220 */ /* 0x000fe20000410000 */
[----:B------:R-:W-:Y:S01]  /*bac0*/  PRMT R144, R144, 0x5410, R145 ;  /* 0x0000541090907816 */ /* 0x000fe20000000091 */
[----:B------:R-:W-:Y:S01]  /*bad0*/  FFMA.FTZ R42, R42, c[0x0][0x23c], -R187 ;  /* 0x00008f002a2a7a23 */ /* 0x000fe200000108bb */
[----:B------:R-:W-:Y:S01]  /*bae0*/  LOP3.LUT R146, R3, R146, RZ, 0xc0, !PT ;  /* 0x0000009203927212 */ /* 0x000fe200078ec0ff */
[--C-:B------:R-:W-:Y:S01]  /*baf0*/  HSET2.LE.AND R3, R147, R245.reuse, PT ;  /* 0x000000f593037233 */ /* 0x100fe20003803000 */
[----:B------:R-:W-:Y:S01]  /*bb00*/  F2FP.PACK_AB R147, R212, R213 ;  /* 0x000000d5d493723e */ /* 0x000fe200000000ff */
[--C-:B------:R-:W-:Y:S01]  /*bb10*/  HSET2.LE.AND R141, R144, R245.reuse, PT ;  /* 0x000000f5908d7233 */ /* 0x100fe20003803000 */
[----:B------:R-:W-:Y:S01]  /*bb20*/  F2FP.PACK_AB R144, R214, R215 ;  /* 0x000000d7d690723e */ /* 0x000fe200000000ff */
[----:B---3--:R-:W-:Y:S01]  /*bb30*/  FMUL.FTZ R31, R133, R171 ;  /* 0x000000ab851f7220 */ /* 0x008fe20000410000 */
[----:B----4-:R-:W-:Y:S01]  /*bb40*/  F2FP.PACK_AB R140, R208, R209 ;  /* 0x000000d1d08c723e */ /* 0x010fe200000000ff */
[----:B------:R-:W-:Y:S01]  /*bb50*/  MUFU.EX2 R183, R45 ;  /* 0x0000002d00b77308 */ /* 0x000fe20000000800 */
[----:B------:R-:W-:Y:S01]  /*bb60*/  LOP3.LUT R144, R3, R144, RZ, 0xc0, !PT ;  /* 0x0000009003907212 */ /* 0x000fe200078ec0ff */
[--C-:B------:R-:W-:Y:S01]  /*bb70*/  FFMA.FTZ R44, R44, c[0x0][0x23c], -R186.reuse ;  /* 0x00008f002c2c7a23 */ /* 0x100fe200000108ba */
[----:B------:R-:W-:Y:S01]  /*bb80*/  LOP3.LUT R140, R160, R140, RZ, 0xc0, !PT ;  /* 0x0000008ca08c7212 */ /* 0x000fe200078ec0ff */
[----:B------:R-:W-:Y:S01]  /*bb90*/  FFMA.FTZ R186, R61, c[0x0][0x23c], -R186 ;  /* 0x00008f003dba7a23 */ /* 0x000fe200000108ba */
[----:B------:R-:W-:Y:S01]  /*bba0*/  HMMA.16816.F32 R28, R172, R142, R28 ;  /* 0x0000008eac1c723c */ /* 0x000fe2000000181c */
[----:B------:R-:W-:Y:S01]  /*bbb0*/  F2FP.PACK_AB R145, R210, R211 ;  /* 0x000000d3d291723e */ /* 0x000fe200000000ff */
[--C-:B------:R-:W-:Y:S01]  /*bbc0*/  FFMA.FTZ R54, R54, c[0x0][0x23c], -R185.reuse ;  /* 0x00008f0036367a23 */ /* 0x100fe200000108b9 */
[----:B------:R-:W-:Y:S01]  /*bbd0*/  LOP3.LUT R147, R139, R147, RZ, 0xc0, !PT ;  /* 0x000000938b937212 */ /* 0x000fe200078ec0ff */
[--C-:B------:R-:W-:Y:S01]  /*bbe0*/  FFMA.FTZ R52, R52, c[0x0][0x23c], -R184.reuse ;  /* 0x00008f0034347a23 */ /* 0x100fe200000108b8 */
[----:B------:R-:W-:Y:S01]  /*bbf0*/  LOP3.LUT R145, R141, R145, RZ, 0xc0, !PT ;  /* 0x000000918d917212 */ /* 0x000fe200078ec0ff */
[--C-:B------:R-:W-:Y:S01]  /*bc00*/  HSET2.LE.AND R141, R161, R245.reuse, PT ;  /* 0x000000f5a18d7233 */ /* 0x100fe20003803000 */
[----:B------:R-:W-:Y:S01]  /*bc10*/  F2FP.PACK_AB R3, R206, R207 ;  /* 0x000000cfce03723e */ /* 0x000fe200000000ff */
[--C-:B------:R-:W-:Y:S01]  /*bc20*/  HSET2.LE.AND R142, R162, R245.reuse, PT ;  /* 0x000000f5a28e7233 */ /* 0x100fe20003803000 */
[----:B------:R-:W-:Y:S01]  /*bc30*/  F2FP.PACK_AB R139, R167, R205 ;  /* 0x000000cda78b723e */ /* 0x000fe200000000ff */
[----:B------:R-:W-:Y:S02]  /*bc40*/  MUFU.EX2 R172, R58 ;  /* 0x0000003a00ac7308 */ /* 0x000fe40000000800 */
[-C--:B--2---:R-:W-:Y:S01]  /*bc50*/  HMMA.16816.F32 R4, R144, R148.reuse, R4 ;  /* 0x000000949004723c */ /* 0x084fe20000001804 */
[--C-:B------:R-:W-:Y:S01]  /*bc60*/  HSET2.LE.AND R143, R163, R245.reuse, PT ;  /* 0x000000f5a38f7233 */ /* 0x100fe20003803000 */
[----:B-1----:R-:W-:Y:S01]  /*bc70*/  F2FP.PACK_AB R160, R165, R166 ;  /* 0x000000a6a5a0723e */ /* 0x002fe200000000ff */
[--C-:B------:R-:W-:Y:S01]  /*bc80*/  FFMA.FTZ R66, R66, c[0x0][0x23c], -R185.reuse ;  /* 0x00008f0042427a23 */ /* 0x100fe200000108b9 */
[----:B------:R-:W-:Y:S01]  /*bc90*/  LOP3.LUT R141, R141, R3, RZ, 0xc0, !PT ;  /* 0x000000038d8d7212 */ /* 0x000fe200078ec0ff */
[----:B------:R-:W-:Y:S01]  /*bca0*/  FFMA.FTZ R67, R67, c[0x0][0x23c], -R185 ;  /* 0x00008f0043437a23 */ /* 0x000fe200000108b9 */
[----:B------:R-:W-:Y:S01]  /*bcb0*/  LOP3.LUT R142, R142, R139, RZ, 0xc0, !PT ;  /* 0x0000008b8e8e7212 */ /* 0x000fe200078ec0ff */
[--C-:B------:R-:W-:Y:S01]  /*bcc0*/  FFMA.FTZ R48, R48, c[0x0][0x23c], -R184.reuse ;  /* 0x00008f0030307a23 */ /* 0x100fe200000108b8 */
[----:B------:R-:W-:Y:S01]  /*bcd0*/  LOP3.LUT R143, R143, R160, RZ, 0xc0, !PT ;  /* 0x000000a08f8f7212 */ /* 0x000fe200078ec0ff */
[----:B------:R-:W-:Y:S03]  /*bce0*/  MUFU.EX2 R182, R46 ;  /* 0x0000002e00b67308 */ /* 0x000fe60000000800 */
[----:B------:R-:W-:Y:S01]  /*bcf0*/  IADD3 R3, R204, 0x1, RZ ;  /* 0x00000001cc037810 */ /* 0x000fe20007ffe0ff */
[--C-:B------:R-:W-:Y:S01]  /*bd00*/  FFMA.FTZ R49, R49, c[0x0][0x23c], -R184.reuse ;  /* 0x00008f0031317a23 */ /* 0x100fe200000108b8 */
[----:B------:R-:W2:Y:S01]  /*bd10*/  LDL.LU R204, [R1] ;  /* 0x0000000001cc7983 */ /* 0x000ea20000300800 */
[C---:B------:R-:W-:Y:S01]  /*bd20*/  HMMA.16816.F32 R8, R140.reuse, R148, R8 ;  /* 0x000000948c08723c */ /* 0x040fe20000001808 */
[----:B------:R-:W-:Y:S01]  /*bd30*/  LOP3.LUT R3, R243, UR21, R3, 0x96, !PT ;  /* 0x00000015f3037c12 */ /* 0x000fe2000f8e9603 */
[--C-:B------:R-:W-:Y:S02]  /*bd40*/  FFMA.FTZ R43, R43, c[0x0][0x23c], -R187.reuse ;  /* 0x00008f002b2b7a23 */ /* 0x100fe400000108bb */
[----:B------:R-:W-:Y:S01]  /*bd50*/  MUFU.EX2 R174, R56 ;  /* 0x0000003800ae7308 */ /* 0x000fe20000000800 */
[--C-:B------:R-:W-:Y:S02]  /*bd60*/  FFMA.FTZ R64, R64, c[0x0][0x23c], -R184.reuse ;  /* 0x00008f0040407a23 */ /* 0x100fe400000108b8 */
[----:B------:R-:W-:Y:S01]  /*bd70*/  FFMA.FTZ R184, R53, c[0x0][0x23c], -R184 ;  /* 0x00008f0035b87a23 */ /* 0x000fe200000108b8 */
[-C--:B------:R-:W-:Y:S01]  /*bd80*/  HMMA.16816.F32 R12, R140, R150.reuse, R12 ;  /* 0x000000968c0c723c */ /* 0x080fe2000000180c */
[--C-:B------:R-:W-:Y:S03]  /*bd90*/  FFMA.FTZ R62, R62, c[0x0][0x23c], -R187.reuse ;  /* 0x00008f003e3e7a23 */ /* 0x100fe600000108bb */
[----:B------:R-:W-:Y:S02]  /*bda0*/  FFMA.FTZ R187, R63, c[0x0][0x23c], -R187 ;  /* 0x00008f003fbb7a23 */ /* 0x000fe400000108bb */
[----:B------:R-:W-:Y:S01]  /*bdb0*/  MUFU.EX2 R173, R57 ;  /* 0x0000003900ad7308 */ /* 0x000fe20000000800 */
[----:B------:R-:W-:Y:S01]  /*bdc0*/  FFMA.FTZ R133, R133, R251, R230 ;  /* 0x000000fb85857223 */ /* 0x000fe200000100e6 */
[C---:B------:R-:W-:Y:S01]  /*bdd0*/  HMMA.16816.F32 R16, R144.reuse, R150, R16 ;  /* 0x000000969010723c */ /* 0x040fe20000001810 */
[----:B------:R-:W1:Y:S03]  /*bde0*/  LDSM.16.MT88.4 R148, [R218+0xa400] ;  /* 0x00a40000da94783b */ /* 0x000e660000004200 */
[----:B------:R-:W-:Y:S04]  /*bdf0*/  FFMA.FTZ R134, R134, R250, R233 ;  /* 0x000000fa86867223 */ /* 0x000fe800000100e9 */
[-C--:B------:R-:W-:Y:S01]  /*be00*/  HMMA.16816.F32 R68, R144, R152.reuse, R68 ;  /* 0x000000989044723c */ /* 0x080fe20000001844 */
[----:B------:R-:W-:Y:S07]  /*be10*/  MUFU.EX2 R187, R187 ;  /* 0x000000bb00bb7308 */ /* 0x000fee0000000800 */
[C---:B------:R-:W-:Y:S03]  /*be20*/  HMMA.16816.F32 R72, R140.reuse, R152, R72 ;  /* 0x000000988c48723c */ /* 0x040fe60000001848 */
[----:B------:R-:W-:Y:S05]  /*be30*/  MUFU.EX2 R199, R48 ;  /* 0x0000003000c77308 */ /* 0x000fea0000000800 */
[-C--:B------:R-:W-:Y:S05]  /*be40*/  HMMA.16816.F32 R76, R140, R154.reuse, R76 ;  /* 0x0000009a8c4c723c */ /* 0x080fea000000184c */
[----:B------:R3:W4:Y:S03]  /*be50*/  MUFU.EX2 R198, R49 ;  /* 0x0000003100c67308 */ /* 0x0007260000000800 */
[C---:B------:R-:W-:Y:S01]  /*be60*/  HMMA.16816.F32 R80, R144.reuse, R154, R80 ;  /* 0x0000009a9050723c */ /* 0x040fe20000001850 */
[----:B------:R-:W5:Y:S06]  /*be70*/  LDSM.16.MT88.4 R152, [R216+0xb400] ;  /* 0x00b40000d898783b */ /* 0x000f6c0000004200 */
[----:B------:R1:W1:Y:S01]  /*be80*/  MUFU.EX2 R164, R36 ;  /* 0x0000002400a47308 */ /* 0x0002620000000800 */
[-C--:B------:R-:W-:Y:S08]  /*be90*/  HMMA.16816.F32 R84, R144, R156.reuse, R84 ;  /* 0x0000009c9054723c */ /* 0x080ff00000001854 */
[C---:B------:R-:W-:Y:S01]  /*bea0*/  HMMA.16816.F32 R88, R140.reuse, R156, R88 ;  /* 0x0000009c8c58723c */ /* 0x040fe20000001858 */
[----:B------:R4:W-:Y:S03]  /*beb0*/  MUFU.EX2 R197, R50 ;  /* 0x0000003200c57308 */ /* 0x0009e60000000800 */
[----:B---3--:R-:W-:Y:S04]  /*bec0*/  IMAD.WIDE.U32 R48, R3, -0x326172a9, RZ ;  /* 0xcd9e8d5703307825 */ /* 0x008fe800078e00ff */
[-C--:B------:R-:W-:Y:S03]  /*bed0*/  HMMA.16816.F32 R92, R140, R158.reuse, R92 ;  /* 0x0000009e8c5c723c */ /* 0x080fe6000000185c */
[----:B------:R3:W3:Y:S01]  /*bee0*/  MUFU.EX2 R195, R51 ;  /* 0x0000003300c37308 */ /* 0x0006e20000000800 */
[C---:B------:R-:W-:Y:S02]  /*bef0*/  LOP3.LUT R3, R49.reuse, UR13, R178, 0x96, !PT ;  /* 0x0000000d31037c12 */ /* 0x040fe4000f8e96b2 */
[----:B-1----:R-:W-:Y:S02]  /*bf00*/  LOP3.LUT R36, R49, UR13, R176, 0x96, !PT ;  /* 0x0000000d31247c12 */ /* 0x002fe4000f8e96b0 */
[C---:B------:R-:W-:Y:S01]  /*bf10*/  HMMA.16816.F32 R96, R144.reuse, R158, R96 ;  /* 0x0000009e9060723c */ /* 0x040fe20000001860 */
[----:B------:R-:W-:Y:S04]  /*bf20*/  IMAD.WIDE.U32 R156, R3, -0x2daee0ad, RZ ;  /* 0xd2511f53039c7825 */ /* 0x000fe800078e00ff */
[----:B------:R-:W-:Y:S01]  /*bf30*/  IMAD.WIDE.U32 R36, R36, -0x2daee0ad, RZ ;  /* 0xd2511f5324247825 */ /* 0x000fe200078e00ff */
[----:B------:R1:W-:Y:S02]  /*bf40*/  MUFU.EX2 R192, R40 ;  /* 0x0000002800c07308 */ /* 0x0003e40000000800 */
[-C--:B------:R-:W-:Y:S01]  /*bf50*/  HMMA.16816.F32 R100, R144, R148.reuse, R100 ;  /* 0x000000949064723c */ /* 0x080fe20000001864 */
[--C-:B----4-:R-:W-:Y:S03]  /*bf60*/  LOP3.LUT R50, R203, UR11, R48.reuse, 0x96, !PT ;  /* 0x0000000bcb327c12 */ /* 0x110fe6000f8e9630 */
[----:B------:R-:W-:Y:S04]  /*bf70*/  LOP3.LUT R48, R201, UR11, R48, 0x96, !PT ;  /* 0x0000000bc9307c12 */ /* 0x000fe8000f8e9630 */
[C---:B------:R-:W-:Y:S01]  /*bf80*/  HMMA.16816.F32 R104, R140.reuse, R148, R104 ;  /* 0x000000948c68723c */ /* 0x040fe20000001868 */
[----:B------:R-:W-:Y:S01]  /*bf90*/  IMAD.WIDE.U32 R48, R48, -0x2daee0ad, RZ ;  /* 0xd2511f5330307825 */ /* 0x000fe200078e00ff */
[----:B------:R-:W-:Y:S03]  /*bfa0*/  MUFU.EX2 R191, R41 ;  /* 0x0000002900bf7308 */ /* 0x000fe60000000800 */
[----:B---3--:R-:W-:Y:S01]  /*bfb0*/  IMAD.WIDE.U32 R50, R50, -0x2daee0ad, RZ ;  /* 0xd2511f5332327825 */ /* 0x008fe200078e00ff */
[----:B------:R-:W-:Y:S02]  /*bfc0*/  LOP3.LUT R3, R49, UR8, R36, 0x96, !PT ;  /* 0x0000000831037c12 */ /* 0x000fe4000f8e9624 */
[-C--:B------:R-:W-:Y:S01]  /*bfd0*/  HMMA.16816.F32 R108, R140, R150.reuse, R108 ;  /* 0x000000968c6c723c */ /* 0x080fe2000000186c */
[--C-:B------:R-:W-:Y:S03]  /*bfe0*/  FFMA.FTZ R149, R39, c[0x0][0x23c], -R185.reuse ;  /* 0x00008f0027957a23 */ /* 0x100fe600000108b9 */
[----:B------:R-:W-:Y:S01]  /*bff0*/  LOP3.LUT R139, R51, UR8, R156, 0x96, !PT ;  /* 0x00000008338b7c12 */ /* 0x000fe2000f8e969c */
[----:B------:R3:W4:Y:S01]  /*c000*/  MUFU.EX2 R193, R149 ;  /* 0x0000009500c17308 */ /* 0x0007220000000800 */
[----:B------:R-:W-:Y:S01]  /*c010*/  LOP3.LUT R51, R37, UR10, R246, 0x96, !PT ;  /* 0x0000000a25337c12 */ /* 0x000fe2000f8e96f6 */
[----:B------:R-:W-:Y:S01]  /*c020*/  IMAD.WIDE.U32 R160, R3, -0x326172a9, RZ ;  /* 0xcd9e8d5703a07825 */ /* 0x000fe200078e00ff */
[C---:B------:R-:W-:Y:S01]  /*c030*/  HMMA.16816.F32 R112, R144.reuse, R150, R112 ;  /* 0x000000969070723c */ /* 0x040fe20000001870 */
[----:B------:R-:W4:Y:S03]  /*c040*/  LDSM.16.MT88.4 R36, [R218+0xb400] ;  /* 0x00b40000da24783b */ /* 0x000f260000004200 */
[----:B------:R-:W-:Y:S01]  /*c050*/  FFMA.FTZ R185, R55, c[0x0][0x23c], -R185 ;  /* 0x00008f0037b97a23 */ /* 0x000fe200000108b9 */
[----:B------:R-:W-:Y:S01]  /*c060*/  LOP3.LUT R148, R157, UR10, R248, 0x96, !PT ;  /* 0x0000000a9d947c12 */ /* 0x000fe2000f8e96f8 */
[----:B------:R-:W-:Y:S01]  /*c070*/  IMAD.WIDE.U32 R156, R51, -0x326172a9, RZ ;  /* 0xcd9e8d57339c7825 */ /* 0x000fe200078e00ff */
[----:B------:R4:W-:Y:S01]  /*c080*/  MUFU.EX2 R190, R42 ;  /* 0x0000002a00be7308 */ /* 0x0009e20000000800 */
[-C--:B-----5:R-:W-:Y:S04]  /*c090*/  HMMA.16816.F32 R32, R144, R152.reuse, R32 ;  /* 0x000000989020723c */ /* 0x0a0fe80000001820 */
[----:B------:R-:W-:Y:S01]  /*c0a0*/  IMAD.WIDE.U32 R158, R139, -0x326172a9, RZ ;  /* 0xcd9e8d578b9e7825 */ /* 0x000fe200078e00ff */
[----:B-1----:R-:W-:Y:S03]  /*c0b0*/  LOP3.LUT R40, R161, UR7, R156, 0x96, !PT ;  /* 0x00000007a1287c12 */ /* 0x002fe6000f8e969c */
[C---:B------:R-:W-:Y:S01]  /*c0c0*/  HMMA.16816.F32 R20, R140.reuse, R152, R20 ;  /* 0x000000988c14723c */ /* 0x040fe20000001814 */
[----:B------:R1:W5:Y:S03]  /*c0d0*/  MUFU.EX2 R189, R43 ;  /* 0x0000002b00bd7308 */ /* 0x0003660000000800 */
[----:B---3--:R-:W-:Y:S04]  /*c0e0*/  IMAD.WIDE.U32 R148, R148, -0x326172a9, RZ ;  /* 0xcd9e8d5794947825 */ /* 0x008fe800078e00ff */
[-C--:B------:R-:W-:Y:S01]  /*c0f0*/  HMMA.16816.F32 R116, R140, R154.reuse, R116 ;  /* 0x0000009a8c74723c */ /* 0x080fe20000001874 */
[----:B------:R-:W-:Y:S02]  /*c100*/  IMAD.WIDE.U32 R152, R40, -0x2daee0ad, RZ ;  /* 0xd2511f5328987825 */ /* 0x000fe400078e00ff */
[----:B------:R3:W1:Y:S01]  /*c110*/  MUFU.EX2 R188, R44 ;  /* 0x0000002c00bc7308 */ /* 0x0006620000000800 */
[----:B------:R-:W-:Y:S02]  /*c120*/  LOP3.LUT R150, R149, UR9, R202, 0x96, !PT ;  /* 0x0000000995967c12 */ /* 0x000fe4000f8e96ca */
[----:B------:R-:W-:Y:S02]  /*c130*/  LOP3.LUT R3, R159, UR7, R148, 0x96, !PT ;  /* 0x000000079f037c12 */ /* 0x000fe4000f8e9694 */
[C---:B------:R-:W-:Y:S01]  /*c140*/  HMMA.16816.F32 R120, R144.reuse, R154, R120 ;  /* 0x0000009a9078723c */ /* 0x040fe20000001878 */
[----:B------:R-:W-:Y:S03]  /*c150*/  LOP3.LUT R148, R157, UR9, R200, 0x96, !PT ;  /* 0x000000099d947c12 */ /* 0x000fe6000f8e96c8 */
[----:B------:R-:W-:Y:S01]  /*c160*/  IMAD.WIDE.U32 R150, R150, -0x2daee0ad, RZ ;  /* 0xd2511f5396967825 */ /* 0x000fe200078e00ff */
[----:B------:R1:W-:Y:S03]  /*c170*/  MUFU.EX2 R175, R54 ;  /* 0x0000003600af7308 */ /* 0x0003e60000000800 */
[----:B------:R-:W-:Y:S01]  /*c180*/  IMAD.WIDE.U32 R148, R148, -0x2daee0ad, RZ ;  /* 0xd2511f5394947825 */ /* 0x000fe200078e00ff */
[-C--:B----4-:R-:W-:Y:S03]  /*c190*/  HMMA.16816.F32 R24, R144, R36.reuse, R24 ;  /* 0x000000249018723c */ /* 0x090fe60000001818 */
[----:B------:R-:W-:Y:S01]  /*c1a0*/  IMAD.WIDE.U32 R156, R3, -0x2daee0ad, RZ ;  /* 0xd2511f53039c7825 */ /* 0x000fe200078e00ff */
[----:B------:R-:W-:Y:S02]  /*c1b0*/  LOP3.LUT R40, R153, UR4, R148, 0x96, !PT ;  /* 0x0000000499287c12 */ /* 0x000fe4000f8e9694 */
[----:B------:R-:W-:Y:S01]  /*c1c0*/  LOP3.LUT R50, R151, UR6, R50, 0x96, !PT ;  /* 0x0000000697327c12 */ /* 0x000fe2000f8e9632 */
[----:B------:R4:W-:Y:S01]  /*c1d0*/  MUFU.EX2 R178, R52 ;  /* 0x0000003400b27308 */ /* 0x0009e20000000800 */
[C---:B------:R-:W-:Y:S01]  /*c1e0*/  HMMA.16816.F32 R124, R140.reuse, R36, R124 ;  /* 0x000000248c7c723c */ /* 0x040fe2000000187c */
[----:B------:R-:W-:Y:S03]  /*c1f0*/  LOP3.LUT R49, R157, UR4, R150, 0x96, !PT ;  /* 0x000000049d317c12 */ /* 0x000fe6000f8e9696 */
[----:B------:R-:W-:Y:S01]  /*c200*/  LOP3.LUT R139, R149, UR6, R48, 0x96, !PT ;  /* 0x00000006958b7c12 */ /* 0x000fe2000f8e9630 */
[----:B------:R-:W-:Y:S03]  /*c210*/  IMAD.WIDE.U32 R40, R40, -0x326172a9, RZ ;  /* 0xcd9e8d5728287825 */ /* 0x000fe600078e00ff */
[-C--:B------:R-:W-:Y:S01]  /*c220*/  HMMA.16816.F32 R128, R140, R38.reuse, R128 ;  /* 0x000000268c80723c */ /* 0x080fe20000001880 */
[----:B------:R-:W-:Y:S01]  /*c230*/  IMAD.WIDE.U32 R48, R49, -0x326172a9, RZ ;  /* 0xcd9e8d5731307825 */ /* 0x000fe200078e00ff */
[----:B------:R-:W-:Y:S01]  /*c240*/  LDSM.16.MT88.4 R140, [R218+0x9800] ;  /* 0x00980000da8c783b */ /* 0x000fe20000004200 */
[----:B------:R-:W-:Y:S01]  /*c250*/  MUFU.EX2 R177, R66 ;  /* 0x0000004200b17308 */ /* 0x000fe20000000800 */
[----:B------:R-:W-:Y:S01]  /*c260*/  LOP3.LUT R42, R40, 0xffff, RZ, 0xc0, !PT ;  /* 0x0000ffff282a7812 */ /* 0x000fe200078ec0ff */
[----:B------:R-:W-:Y:S01]  /*c270*/  IMAD.WIDE.U32 R154, R139, -0x326172a9, RZ ;  /* 0xcd9e8d578b9a7825 */ /* 0x000fe200078e00ff */
[----:B------:R-:W-:Y:S02]  /*c280*/  LOP3.LUT R51, R48, 0xffff, RZ, 0xc0, !PT ;  /* 0x0000ffff30337812 */ /* 0x000fe400078ec0ff */
[----:B------:R-:W-:Y:S01]  /*c290*/  HMMA.16816.F32 R28, R144, R38, R28 ;  /* 0x00000026901c723c */ /* 0x000fe2000000181c */
[----:B------:R-:W-:Y:S03]  /*c2a0*/  IMAD.WIDE.U32 R162, R50, -0x326172a9, RZ ;  /* 0xcd9e8d5732a27825 */ /* 0x000fe600078e00ff */
[----:B------:R-:W-:Y:S01]  /*c2b0*/  SHF.R.U32.HI R50, RZ, 0x10, R40 ;  /* 0x00000010ff327819 */ /* 0x000fe20000011628 */
[----:B------:R-:W-:Y:S01]  /*c2c0*/  MUFU.EX2 R176, R67 ;  /* 0x0000004300b07308 */ /* 0x000fe20000000800 */
[--C-:B------:R-:W-:Y:S02]  /*c2d0*/  SHF.R.U32.HI R148, RZ, 0x10, R48.reuse ;  /* 0x00000010ff947819 */ /* 0x100fe40000011630 */
[----:B------:R-:W-:Y:S04]  /*c2e0*/  LOP3.LUT R150, R48, 0xff, RZ, 0xc0, !PT ;  /* 0x000000ff30967812 */ /* 0x000fe800078ec0ff */
[----:B------:R-:W-:Y:S02]  /*c2f0*/  SHF.R.U32.HI R149, RZ, 0x18, R48 ;  /* 0x00000018ff957819 */ /* 0x000fe40000011630 */
[----:B------:R-:W-:Y:S01]  /*c300*/  SHF.R.U32.HI R48, RZ, 0x8, R51 ;  /* 0x00000008ff307819 */ /* 0x000fe20000011633 */
[----:B------:R-:W-:Y:S01]  /*c310*/  MUFU.EX2 R67, R60 ;  /* 0x0000003c00437308 */ /* 0x000fe20000000800 */
[----:B------:R-:W-:Y:S02]  /*c320*/  LOP3.LUT R3, R49, UR15, R162, 0x96, !PT ;  /* 0x0000000f31037c12 */ /* 0x000fe4000f8e96a2 */
[----:B------:R-:W-:Y:S02]  /*c330*/  SHF.R.U32.HI R49, RZ, 0x18, R40 ;  /* 0x00000018ff317819 */ /* 0x000fe40000011628 */
[----:B------:R-:W-:Y:S02]  /*c340*/  LOP3.LUT R139, R40, 0xff, RZ, 0xc0, !PT ;  /* 0x000000ff288b7812 */ /* 0x000fe400078ec0ff */
[----:B------:R-:W-:Y:S02]  /*c350*/  LOP3.LUT R40, R41, UR15, R154, 0x96, !PT ;  /* 0x0000000f29287c12 */ /* 0x000fe4000f8e969a */
[----:B------:R-:W-:Y:S01]  /*c360*/  LOP3.LUT R41, R50, 0xff, RZ, 0xc0, !PT ;  /* 0x000000ff32297812 */ /* 0x000fe200078ec0ff */
[----:B------:R-:W-:Y:S01]  /*c370*/  MUFU.EX2 R62, R62 ;  /* 0x0000003e003e7308 */ /* 0x000fe20000000800 */
[----:B------:R-:W-:Y:S02]  /*c380*/  PRMT R150, R150, 0x5410, R48 ;  /* 0x0000541096967816 */ /* 0x000fe40000000030 */
[----:B------:R-:W-:Y:S02]  /*c390*/  PRMT R151, R41, 0x5410, R49 ;  /* 0x0000541029977816 */ /* 0x000fe40000000031 */
[----:B------:R-:W4:Y:S01]  /*c3a0*/  LDSM.16.MT88.4 R48, [R216+0x9800] ;  /* 0x00980000d830783b */ /* 0x000f220000004200 */
[----:B-1----:R-:W-:Y:S02]  /*c3b0*/  LOP3.LUT R43, R148, 0xff, RZ, 0xc0, !PT ;  /* 0x000000ff942b7812 */ /* 0x002fe400078ec0ff */
[C---:B------:R-:W-:Y:S02]  /*c3c0*/  LOP3.LUT R36, R3.reuse, 0xffff, RZ, 0xc0, !PT ;  /* 0x0000ffff03247812 */ /* 0x040fe400078ec0ff */
[----:B---3--:R-:W-:Y:S01]  /*c3d0*/  LOP3.LUT R44, R3, 0xff, RZ, 0xc0, !PT ;  /* 0x000000ff032c7812 */ /* 0x008fe200078ec0ff */
[----:B------:R1:W3:Y:S01]  /*c3e0*/  MUFU.EX2 R180, R64 ;  /* 0x0000004000b47308 */ /* 0x0002e20000000800 */
[----:B------:R-:W-:Y:S02]  /*c3f0*/  SHF.R.U32.HI R42, RZ, 0x8, R42 ;  /* 0x00000008ff2a7819 */ /* 0x000fe4000001162a */
[----:B------:R-:W-:Y:S02]  /*c400*/  PRMT R149, R43, 0x5410, R149 ;  /* 0x000054102b957816 */ /* 0x000fe40000000095 */
[--C-:B------:R-:W-:Y:S02]  /*c410*/  SHF.R.U32.HI R43, RZ, 0x18, R3.reuse ;  /* 0x00000018ff2b7819 */ /* 0x100fe40000011603 */
[----:B------:R-:W-:Y:S02]  /*c420*/  SHF.R.U32.HI R37, RZ, 0x10, R3 ;  /* 0x00000010ff257819 */ /* 0x000fe40000011603 */
[C---:B------:R-:W-:Y:S01]  /*c430*/  LOP3.LUT R3, R40.reuse, 0xffff, RZ, 0xc0, !PT ;  /* 0x0000ffff28037812 */ /* 0x040fe200078ec0ff */
[----:B------:R-:W1:Y:S01]  /*c440*/  MUFU.EX2 R184, R184 ;  /* 0x000000b800b87308 */ /* 0x000e620000000800 */
[----:B------:R-:W-:Y:S02]  /*c450*/  SHF.R.U32.HI R41, RZ, 0x8, R36 ;  /* 0x00000008ff297819 */ /* 0x000fe40000011624 */
[----:B------:R-:W-:Y:S02]  /*c460*/  SHF.R.U32.HI R3, RZ, 0x8, R3 ;  /* 0x00000008ff037819 */ /* 0x000fe40000011603 */
[----:B------:R-:W-:Y:S02]  /*c470*/  PRMT R148, R139, 0x5410, R42 ;  /* 0x000054108b947816 */ /* 0x000fe4000000002a */
[----:B------:R-:W-:Y:S02]  /*c480*/  LOP3.LUT R42, R40, 0xff, RZ, 0xc0, !PT ;  /* 0x000000ff282a7812 */ /* 0x000fe400078ec0ff */
[----:B------:R-:W-:Y:S01]  /*c490*/  PRMT R44, R44, 0x5410, R41 ;  /* 0x000054102c2c7816 */ /* 0x000fe20000000029 */
[----:B------:R-:W1:Y:S01]  /*c4a0*/  MUFU.EX2 R185, R185 ;  /* 0x000000b900b97308 */ /* 0x000e620000000800 */
[----:B------:R-:W-:Y:S02]  /*c4b0*/  LOP3.LUT R36, R37, 0xff, RZ, 0xc0, !PT ;  /* 0x000000ff25247812 */ /* 0x000fe400078ec0ff */
[----:B------:R-:W-:Y:S01]  /*c4c0*/  PRMT R45, R42, 0x5410, R3 ;  /* 0x000054102a2d7816 */ /* 0x000fe20000000003 */
[--C-:B------:R-:W-:Y:S01]  /*c4d0*/  HSET2.LE.AND R42, R150, R245.reuse, PT ;  /* 0x000000f5962a7233 */ /* 0x100fe20003803000 */
[--C-:B------:R-:W-:Y:S02]  /*c4e0*/  SHF.R.U32.HI R3, RZ, 0x10, R40.reuse ;  /* 0x00000010ff037819 */ /* 0x100fe40000011628 */
[----:B------:R-:W-:Y:S01]  /*c4f0*/  PRMT R46, R36, 0x5410, R43 ;  /* 0x00005410242e7816 */ /* 0x000fe2000000002b */
[--C-:B------:R-:W-:Y:S01]  /*c500*/  HSET2.LE.AND R43, R149, R245.reuse, PT ;  /* 0x000000f5952b7233 */ /* 0x100fe20003803000 */
[----:B------:R-:W-:Y:S01]  /*c510*/  SHF.R.U32.HI R41, RZ, 0x18, R40 ;  /* 0x00000018ff297819 */ /* 0x000fe20000011628 */
[--C-:B------:R-:W-:Y:S01]  /*c520*/  HSET2.LE.AND R40, R44, R245.reuse, PT ;  /* 0x000000f52c287233 */ /* 0x100fe20003803000 */
[----:B------:R-:W-:Y:S01]  /*c530*/  LOP3.LUT R37, R3, 0xff, RZ, 0xc0, !PT ;  /* 0x000000ff03257812 */ /* 0x000fe200078ec0ff */
[----:B------:R-:W-:Y:S01]  /*c540*/  MUFU.EX2 R186, R186 ;  /* 0x000000ba00ba7308 */ /* 0x000fe20000000800 */
[----:B------:R-:W-:Y:S02]  /*c550*/  F2FP.PACK_AB R3, R198, R199 ;  /* 0x000000c7c603723e */ /* 0x000fe400000000ff */
[----:B------:R-:W-:Y:S02]  /*c560*/  F2FP.PACK_AB R36, R196, R164 ;  /* 0x000000a4c424723e */ /* 0x000fe400000000ff */
[----:B------:R-:W-:Y:S01]  /*c570*/  PRMT R139, R37, 0x5410, R41 ;  /* 0x00005410258b7816 */ /* 0x000fe20000000029 */
[--C-:B------:R-:W-:Y:S01]  /*c580*/  HSET2.LE.AND R41, R46, R245.reuse, PT ;  /* 0x000000f52e297233 */ /* 0x100fe20003803000 */
[----:B------:R-:W-:Y:S01]  /*c590*/  LOP3.LUT R42, R42, R3, RZ, 0xc0, !PT ;  /* 0x000000032a2a7212 */ /* 0x000fe200078ec0ff */
[--C-:B------:R-:W-:Y:S01]  /*c5a0*/  HSET2.LE.AND R37, R45, R245.reuse, PT ;  /* 0x000000f52d257233 */ /* 0x100fe20003803000 */
[----:B------:R-:W-:Y:S01]  /*c5b0*/  LOP3.LUT R40, R40, R36, RZ, 0xc0, !PT ;  /* 0x0000002428287212 */ /* 0x000fe200078ec0ff */
[----:B------:R-:W1:Y:S01]  /*c5c0*/  LDSM.16.MT88.4 R44, [R216+0xa800] ;  /* 0x00a80000d82c783b */ /* 0x000e620000004200 */
[----:B------:R-:W-:Y:S02]  /*c5d0*/  F2FP.PACK_AB R3, R195, R197 ;  /* 0x000000c5c303723e */ /* 0x000fe400000000ff */
[----:B------:R-:W-:Y:S02]  /*c5e0*/  F2FP.PACK_AB R36, R193, R194 ;  /* 0x000000c2c124723e */ /* 0x000fe400000000ff */
[----:B------:R-:W-:Y:S02]  /*c5f0*/  F2FP.PACK_AB R38, R191, R192 ;  /* 0x000000c0bf26723e */ /* 0x000fe400000000ff */
[----:B------:R-:W-:Y:S02]  /*c600*/  LOP3.LUT R43, R43, R3, RZ, 0xc0, !PT ;  /* 0x000000032b2b7212 */ /* 0x000fe400078ec0ff */
[----:B------:R-:W-:Y:S02]  /*c610*/  LOP3.LUT R41, R41, R36, RZ, 0xc0, !PT ;  /* 0x0000002429297212 */ /* 0x000fe400078ec0ff */
[----:B------:R-:W-:Y:S01]  /*c620*/  LOP3.LUT R36, R37, R38, RZ, 0xc0, !PT ;  /* 0x0000002625247212 */ /* 0x000fe200078ec0ff */
[--C-:B------:R-:W-:Y:S01]  /*c630*/  HSET2.LE.AND R38, R148, R245.reuse, PT ;  /* 0x000000f594267233 */ /* 0x100fe20003803000 */
[----:B-----5:R-:W-:Y:S01]  /*c640*/  F2FP.PACK_AB R3, R189, R190 ;  /* 0x000000bebd03723e */ /* 0x020fe200000000ff */
[--C-:B------:R-:W-:Y:S01]  /*c650*/  HSET2.LE.AND R37, R139, R245.reuse, PT ;  /* 0x000000f58b257233 */ /* 0x100fe20003803000 */
[----:B------:R-:W-:Y:S01]  /*c660*/  F2FP.PACK_AB R39, R183, R188 ;  /* 0x000000bcb727723e */ /* 0x000fe200000000ff */
[-C--:B----4-:R-:W-:Y:S01]  /*c670*/  HMMA.16816.F32 R4, R40, R48.reuse, R4 ;  /* 0x000000302804723c */ /* 0x090fe20000001804 */
[--C-:B------:R-:W-:Y:S01]  /*c680*/  HSET2.LE.AND R139, R151, R245.reuse, PT ;  /* 0x000000f5978b7233 */ /* 0x100fe20003803000 */
[----:B------:R-:W-:Y:S02]  /*c690*/  F2FP.PACK_AB R144, R181, R182 ;  /* 0x000000b6b590723e */ /* 0x000fe400000000ff */
[----:B------:R-:W-:Y:S02]  /*c6a0*/  LOP3.LUT R37, R37, R3, RZ, 0xc0, !PT ;  /* 0x0000000325257212 */ /* 0x000fe400078ec0ff */
[----:B------:R-:W-:Y:S02]  /*c6b0*/  LOP3.LUT R38, R38, R39, RZ, 0xc0, !PT ;  /* 0x0000002726267212 */ /* 0x000fe400078ec0ff */
[----:B------:R-:W-:Y:S02]  /*c6c0*/  LOP3.LUT R39, R139, R144, RZ, 0xc0, !PT ;  /* 0x000000908b277212 */ /* 0x000fe400078ec0ff */
[----:B------:R4:W5:Y:S05]  /*c6d0*/  MUFU.EX2 R139, R59 ;  /* 0x0000003b008b7308 */ /* 0x00096a0000000800 */
[C---:B------:R-:W-:Y:S08]  /*c6e0*/  HMMA.16816.F32 R8, R36.reuse, R48, R8 ;  /* 0x000000302408723c */ /* 0x040ff00000001808 */
[-C--:B------:R-:W-:Y:S01]  /*c6f0*/  HMMA.16816.F32 R12, R36, R50.reuse, R12 ;  /* 0x00000032240c723c */ /* 0x080fe2000000180c */
[----:B--2---:R-:W-:Y:S07]  /*c700*/  FFMA.FTZ R0, R0, R204, R227 ;  /* 0x000000cc00007223 */ /* 0x004fee00000100e3 */
[C---:B------:R-:W-:Y:S01]  /*c710*/  HMMA.16816.F32 R16, R40.reuse, R50, R16 ;  /* 0x000000322810723c */ /* 0x040fe20000001810 */
[----:B------:R-:W2:Y:S03]  /*c720*/  LDSM.16.MT88.4 R48, [R218+0xa800] ;  /* 0x00a80000da30783b */ /* 0x000ea60000004200 */
[----:B------:R-:W-:Y:S04]  /*c730*/  FADD.FTZ R0, R226, R0 ;  /* 0x00000000e2007221 */ /* 0x000fe80000010000 */
        /* <DEDUP_REMOVED lines=11> */
[C---:B------:R-:W-:Y:S07]  /*c7f0*/  HMMA.16816.F32 R104, R36.reuse, R48, R104 ;  /* 0x000000302468723c */ /* 0x040fee0000001868 */
[----:B------:R-:W-:Y:S01]  /*c800*/  LOP3.LUT R48, R163, UR5, R158, 0x96, !PT ;  /* 0x00000005a3307c12 */ /* 0x000fe2000f8e969e */
[-C--:B------:R-:W-:Y:S04]  /*c810*/  HMMA.16816.F32 R108, R36, R50.reuse, R108 ;  /* 0x00000032246c723c */ /* 0x080fe8000000186c */
[----:B------:R-:W-:Y:S04]  /*c820*/  IMAD.WIDE.U32 R48, R48, -0x2daee0ad, RZ ;  /* 0xd2511f5330307825 */ /* 0x000fe800078e00ff */
[C---:B------:R-:W-:Y:S01]  /*c830*/  HMMA.16816.F32 R112, R40.reuse, R50, R112 ;  /* 0x000000322870723c */ /* 0x040fe20000001870 */
[--C-:B------:R-:W-:Y:S03]  /*c840*/  SHF.R.U32.HI R56, RZ, 0x10, R48.reuse ;  /* 0x00000010ff387819 */ /* 0x100fe60000011630 */
[----:B------:R-:W-:Y:S02]  /*c850*/  SHF.R.U32.HI R57, RZ, 0x18, R48 ;  /* 0x00000018ff397819 */ /* 0x000fe40000011630 */
[----:B------:R-:W-:Y:S02]  /*c860*/  LOP3.LUT R54, R48, 0xffff, RZ, 0xc0, !PT ;  /* 0x0000ffff30367812 */ /* 0x000fe400078ec0ff */
[-C--:B---3--:R-:W-:Y:S01]  /*c870*/  HMMA.16816.F32 R32, R40, R140.reuse, R32 ;  /* 0x0000008c2820723c */ /* 0x088fe20000001820 */
[----:B------:R-:W-:Y:S03]  /*c880*/  LOP3.LUT R50, R155, UR5, R160, 0x96, !PT ;  /* 0x000000059b327c12 */ /* 0x000fe6000f8e96a0 */
[----:B------:R-:W-:Y:S02]  /*c890*/  LOP3.LUT R52, R49, UR14, R156, 0x96, !PT ;  /* 0x0000000e31347c12 */ /* 0x000fe4000f8e969c */
[----:B------:R-:W-:Y:S01]  /*c8a0*/  IMAD.WIDE.U32 R50, R50, -0x2daee0ad, RZ ;  /* 0xd2511f5332327825 */ /* 0x000fe200078e00ff */
[----:B------:R-:W-:Y:S01]  /*c8b0*/  LOP3.LUT R64, R48, 0xff, RZ, 0xc0, !PT ;  /* 0x000000ff30407812 */ /* 0x000fe200078ec0ff */
[C---:B------:R-:W-:Y:S04]  /*c8c0*/  HMMA.16816.F32 R20, R36.reuse, R140, R20 ;  /* 0x0000008c2414723c */ /* 0x040fe80000001814 */
[----:B------:R-:W-:Y:S02]  /*c8d0*/  LOP3.LUT R3, R51, UR14, R152, 0x96, !PT ;  /* 0x0000000e33037c12 */ /* 0x000fe4000f8e9698 */
[----:B------:R-:W2:Y:S01]  /*c8e0*/  LDSM.16.MT88.4 R152, [R216+0x9c00] ;  /* 0x009c0000d898783b */ /* 0x000ea20000004200 */
[C---:B------:R-:W-:Y:S01]  /*c8f0*/  LOP3.LUT R55, R50.reuse, 0xff, RZ, 0xc0, !PT ;  /* 0x000000ff32377812 */ /* 0x040fe200078ec0ff */
[-C--:B------:R-:W-:Y:S01]  /*c900*/  HMMA.16816.F32 R116, R36, R142.reuse, R116 ;  /* 0x0000008e2474723c */ /* 0x080fe20000001874 */
[----:B------:R-:W-:Y:S03]  /*c910*/  LOP3.LUT R49, R50, 0xffff, RZ, 0xc0, !PT ;  /* 0x0000ffff32317812 */ /* 0x000fe600078ec0ff */
[--C-:B------:R-:W-:Y:S02]  /*c920*/  SHF.R.U32.HI R48, RZ, 0x10, R50.reuse ;  /* 0x00000010ff307819 */ /* 0x100fe40000011632 */
[----:B------:R-:W-:Y:S02]  /*c930*/  SHF.R.U32.HI R53, RZ, 0x18, R50 ;  /* 0x00000018ff357819 */ /* 0x000fe40000011632 */
[C---:B------:R-:W-:Y:S01]  /*c940*/  HMMA.16816.F32 R120, R40.reuse, R142, R120 ;  /* 0x0000008e2878723c */ /* 0x040fe20000001878 */
[----:B------:R-:W-:Y:S03]  /*c950*/  LOP3.LUT R50, R56, 0xff, RZ, 0xc0, !PT ;  /* 0x000000ff38327812 */ /* 0x000fe600078ec0ff */
[----:B------:R-:W-:Y:S02]  /*c960*/  SHF.R.U32.HI R51, RZ, 0x8, R54 ;  /* 0x00000008ff337819 */ /* 0x000fe40000011636 */
[----:B------:R-:W-:Y:S02]  /*c970*/  PRMT R171, R50, 0x5410, R57 ;  /* 0x0000541032ab7816 */ /* 0x000fe40000000039 */
[-C--:B-1----:R-:W-:Y:S01]  /*c980*/  HMMA.16816.F32 R24, R40, R44.reuse, R24 ;  /* 0x0000002c2818723c */ /* 0x082fe20000001818 */
[----:B------:R-:W-:Y:S01]  /*c990*/  SHF.R.U32.HI R49, RZ, 0x8, R49 ;  /* 0x00000008ff317819 */ /* 0x000fe20000011631 */
[----:B----4-:R-:W-:Y:S02]  /*c9a0*/  LDSM.16.MT88.4 R56, [R218+0xac00] ;  /* 0x00ac0000da38783b */ /* 0x010fe40000004200 */
[----:B------:R-:W-:Y:S01]  /*c9b0*/  LOP3.LUT R54, R52, 0xff, RZ, 0xc0, !PT ;  /* 0x000000ff34367812 */ /* 0x000fe200078ec0ff */
[--C-:B------:R-:W-:Y:S01]  /*c9c0*/  HSET2.LE.AND R171, R171, R245.reuse, PT ;  /* 0x000000f5abab7233 */ /* 0x100fe20003803000 */
[----:B------:R-:W-:Y:S02]  /*c9d0*/  PRMT R65, R55, 0x5410, R49 ;  /* 0x0000541037417816 */ /* 0x000fe40000000031 */
[C---:B------:R-:W-:Y:S01]  /*c9e0*/  HMMA.16816.F32 R124, R36.reuse, R44, R124 ;  /* 0x0000002c247c723c */ /* 0x040fe2000000187c */
[----:B------:R-:W-:Y:S03]  /*c9f0*/  LOP3.LUT R48, R48, 0xff, RZ, 0xc0, !PT ;  /* 0x000000ff30307812 */ /* 0x000fe600078ec0ff */
[----:B------:R-:W-:Y:S02]  /*ca00*/  LOP3.LUT R50, R52, 0xffff, RZ, 0xc0, !PT ;  /* 0x0000ffff34327812 */ /* 0x000fe400078ec0ff */
[----:B------:R-:W-:Y:S02]  /*ca10*/  PRMT R64, R64, 0x5410, R51 ;  /* 0x0000541040407816 */ /* 0x000fe40000000033 */
[-C--:B------:R-:W-:Y:S01]  /*ca20*/  HMMA.16816.F32 R128, R36, R46.reuse, R128 ;  /* 0x0000002e2480723c */ /* 0x080fe20000001880 */
[--C-:B------:R-:W-:Y:S03]  /*ca30*/  SHF.R.U32.HI R51, RZ, 0x10, R52.reuse ;  /* 0x00000010ff337819 */ /* 0x100fe60000011634 */
[----:B------:R-:W-:Y:S01]  /*ca40*/  SHF.R.U32.HI R49, RZ, 0x10, R3 ;  /* 0x00000010ff317819 */ /* 0x000fe20000011603 */
[--C-:B------:R-:W-:Y:S01]  /*ca50*/  HSET2.LE.AND R170, R64, R245.reuse, PT ;  /* 0x000000f540aa7233 */ /* 0x100fe20003803000 */
[----:B------:R-:W-:Y:S02]  /*ca60*/  PRMT R66, R48, 0x5410, R53 ;  /* 0x0000541030427816 */ /* 0x000fe40000000035 */
[----:B------:R-:W-:Y:S01]  /*ca70*/  HMMA.16816.F32 R28, R40, R46, R28 ;  /* 0x0000002e281c723c */ /* 0x000fe2000000181c */
[----:B------:R-:W-:Y:S01]  /*ca80*/  LOP3.LUT R48, R3, 0xffff, RZ, 0xc0, !PT ;  /* 0x0000ffff03307812 */ /* 0x000fe200078ec0ff */
[----:B------:R-:W-:Y:S02]  /*ca90*/  LDSM.16.MT88.4 R40, [R216+0xbc00] ;  /* 0x00bc0000d828783b */ /* 0x000fe40000004200 */
[----:B------:R-:W-:Y:S01]  /*caa0*/  SHF.R.U32.HI R53, RZ, 0x18, R52 ;  /* 0x00000018ff357819 */ /* 0x000fe20000011634 */
[--C-:B------:R-:W-:Y:S01]  /*cab0*/  HSET2.LE.AND R44, R66, R245.reuse, PT ;  /* 0x000000f5422c7233 */ /* 0x100fe20003803000 */
[----:B------:R-:W-:Y:S02]  /*cac0*/  SHF.R.U32.HI R50, RZ, 0x8, R50 ;  /* 0x00000008ff327819 */ /* 0x000fe40000011632 */
[----:B------:R-:W-:Y:S04]  /*cad0*/  LOP3.LUT R51, R51, 0xff, RZ, 0xc0, !PT ;  /* 0x000000ff33337812 */ /* 0x000fe800078ec0ff */
[----:B------:R-:W-:Y:S02]  /*cae0*/  LOP3.LUT R52, R3, 0xff, RZ, 0xc0, !PT ;  /* 0x000000ff03347812 */ /* 0x000fe400078ec0ff */
[----:B------:R-:W-:Y:S02]  /*caf0*/  LOP3.LUT R49, R49, 0xff, RZ, 0xc0, !PT ;  /* 0x000000ff31317812 */ /* 0x000fe400078ec0ff */
[----:B------:R-:W-:Y:S02]  /*cb00*/  SHF.R.U32.HI R3, RZ, 0x18, R3 ;  /* 0x00000018ff037819 */ /* 0x000fe40000011603 */
[----:B------:R-:W-:Y:S02]  /*cb10*/  SHF.R.U32.HI R48, RZ, 0x8, R48 ;  /* 0x00000008ff307819 */ /* 0x000fe40000011630 */
[----:B------:R-:W-:Y:S02]  /*cb20*/  PRMT R168, R54, 0x5410, R50 ;  /* 0x0000541036a87816 */ /* 0x000fe40000000032 */
[----:B------:R-:W-:Y:S02]  /*cb30*/  PRMT R169, R51, 0x5410, R53 ;  /* 0x0000541033a97816 */ /* 0x000fe40000000035 */
[----:B------:R-:W-:Y:S01]  /*cb40*/  PRMT R61, R49, 0x5410, R3 ;  /* 0x00005410313d7816 */ /* 0x000fe20000000003 */
[--C-:B------:R-:W-:Y:S01]  /*cb50*/  HSET2.LE.AND R168, R168, R245.reuse, PT ;  /* 0x000000f5a8a87233 */ /* 0x100fe20003803000 */
[----:B------:R-:W-:Y:S01]  /*cb60*/  F2FP.PACK_AB R3, R179, R180 ;  /* 0x000000b4b303723e */ /* 0x000fe200000000ff */
[--C-:B------:R-:W-:Y:S01]  /*cb70*/  HSET2.LE.AND R169, R169, R245.reuse, PT ;  /* 0x000000f5a9a97233 */ /* 0x100fe20003803000 */
[----:B------:R-:W-:Y:S02]  /*cb80*/  PRMT R60, R52, 0x5410, R48 ;  /* 0x00005410343c7816 */ /* 0x000fe40000000030 */
[----:B------:R-:W-:Y:S01]  /*cb90*/  LOP3.LUT R170, R170, R3, RZ, 0xc0, !PT ;  /* 0x00000003aaaa7212 */ /* 0x000fe200078ec0ff */
[----:B------:R-:W1:Y:S01]  /*cba0*/  LDSM.16.MT88.4 R48, [R218+0x9c00] ;  /* 0x009c0000da30783b */ /* 0x000e620000004200 */
[----:B------:R-:W-:Y:S01]  /*cbb0*/  F2FP.PACK_AB R3, R184, R178 ;  /* 0x000000b2b803723e */ /* 0x000fe200000000ff */
[--C-:B------:R-:W-:Y:S01]  /*cbc0*/  HSET2.LE.AND R38, R60, R245.reuse, PT ;  /* 0x000000f53c267233 */ /* 0x100fe20003803000 */
[----:B------:R-:W-:Y:S02]  /*cbd0*/  F2FP.PACK_AB R36, R176, R177 ;  /* 0x000000b1b024723e */ /* 0x000fe400000000ff */
[----:B------:R-:W-:Y:S02]  /*cbe0*/  F2FP.PACK_AB R37, R185, R175 ;  /* 0x000000afb925723e */ /* 0x000fe400000000ff */
[----:B------:R-:W-:Y:S01]  /*cbf0*/  F2FP.PACK_AB R39, R173, R174 ;  /* 0x000000aead27723e */ /* 0x000fe200000000ff */
[----:B------:R-:W3:Y:S01]  /*cc00*/  LDSM.16.MT88.4 R52, [R216+0xac00] ;  /* 0x00ac0000d834783b */ /* 0x000ee20000004200 */
[----:B------:R-:W-:Y:S02]  /*cc10*/  LOP3.LUT R168, R168, R3, RZ, 0xc0, !PT ;  /* 0x00000003a8a87212 */ /* 0x000fe400078ec0ff */
[----:B------:R-:W-:Y:S02]  /*cc20*/  LOP3.LUT R171, R171, R36, RZ, 0xc0, !PT ;  /* 0x00000024abab7212 */ /* 0x000fe400078ec0ff */
[----:B------:R-:W-:Y:S01]  /*cc30*/  LOP3.LUT R169, R169, R37, RZ, 0xc0, !PT ;  /* 0x00000025a9a97212 */ /* 0x000fe200078ec0ff */
[--C-:B------:R-:W-:Y:S01]  /*cc40*/  HSET2.LE.AND R37, R61, R245.reuse, PT ;  /* 0x000000f53d257233 */ /* 0x100fe20003803000 */
[----:B------:R-:W-:Y:S01]  /*cc50*/  LOP3.LUT R36, R38, R39, RZ, 0xc0, !PT ;  /* 0x0000002726247212 */ /* 0x000fe200078ec0ff */
[----:B------:R-:W-:Y:S01]  /*cc60*/  HSET2.LE.AND R38, R65, R245, PT ;  /* 0x000000f541267233 */ /* 0x000fe20003803000 */
[----:B-----5:R-:W-:Y:S02]  /*cc70*/  F2FP.PACK_AB R3, R139, R172 ;  /* 0x000000ac8b03723e */ /* 0x020fe400000000ff */
[----:B------:R-:W-:Y:S01]  /*cc80*/  F2FP.PACK_AB R39, R186, R67 ;  /* 0x00000043ba27723e */ /* 0x000fe200000000ff */
[-C--:B--2---:R-:W-:Y:S01]  /*cc90*/  HMMA.16816.F32 R140, R168, R152.reuse, R4 ;  /* 0x00000098a88c723c */ /* 0x084fe20000001804 */
[----:B------:R-:W-:Y:S01]  /*cca0*/  F2FP.PACK_AB R45, R187, R62 ;  /* 0x0000003ebb2d723e */ /* 0x000fe200000000ff */
[----:B------:R-:W2:Y:S01]  /*ccb0*/  LDSM.16.MT88.4 R4, [R218+0xbc00] ;  /* 0x00bc0000da04783b */ /* 0x000ea20000004200 */
[----:B------:R-:W-:Y:S01]  /*ccc0*/  LOP3.LUT R37, R37, R3, RZ, 0xc0, !PT ;  /* 0x0000000325257212 */ /* 0x000fe200078ec0ff */
[----:B------:R-:W-:Y:S01]  /*ccd0*/  FFMA.FTZ R3, R135, R252, R229 ;  /* 0x000000fc87037223 */ /* 0x000fe200000100e5 */
[----:B------:R-:W-:Y:S01]  /*cce0*/  LOP3.LUT R38, R38, R39, RZ, 0xc0, !PT ;  /* 0x0000002726267212 */ /* 0x000fe200078ec0ff */
[----:B------:R-:W-:Y:S01]  /*ccf0*/  IMAD.MOV.U32 R135, RZ, RZ, R136 ;  /* 0x000000ffff877224 */ /* 0x000fe200078e0088 */
[----:B------:R-:W-:Y:S01]  /*cd00*/  LOP3.LUT R39, R44, R45, RZ, 0xc0, !PT ;  /* 0x0000002d2c277212 */ /* 0x000fe200078ec0ff */
[----:B------:R-:W-:Y:S06]  /*cd10*/  FADD.FTZ R3, R228, R3 ;  /* 0x00000003e4037221 */ /* 0x000fec0000010000 */
[C---:B------:R-:W-:Y:S07]  /*cd20*/  HMMA.16816.F32 R144, R36.reuse, R152, R8 ;  /* 0x000000982490723c */ /* 0x040fee0000001808 */
[----:B------:R-:W-:Y:S01]  /*cd30*/  FADD.FTZ R8, R236, R133 ;  /* 0x00000085ec087221 */ /* 0x000fe20000010000 */
        /* <DEDUP_REMOVED lines=24> */
[-C--:B---3--:R-:W-:Y:S01]  /*cec0*/  HMMA.16816.F32 R84, R168, R52.reuse, R84 ;  /* 0x00000034a854723c */ /* 0x088fe20000001854 */
[----:B------:R-:W-:Y:S03]  /*ced0*/  FADD.FTZ R3, R167, R3 ;  /* 0x00000003a7037221 */ /* 0x000fe60000010000 */
[----:B------:R-:W-:Y:S02]  /*cee0*/  FADD.FTZ R0, R190, R0 ;  /* 0x00000000be007221 */ /* 0x000fe40000010000 */
[----:B------:R-:W-:Y:S02]  /*cef0*/  FADD.FTZ R3, R192, R3 ;  /* 0x00000003c0037221 */ /* 0x000fe40000010000 */
[C---:B------:R-:W-:Y:S01]  /*cf00*/  HMMA.16816.F32 R88, R36.reuse, R52, R88 ;  /* 0x000000342458723c */ /* 0x040fe20000001858 */
[----:B------:R-:W-:Y:S03]  /*cf10*/  FADD.FTZ R9, R212, R10 ;  /* 0x0000000ad4097221 */ /* 0x000fe60000010000 */
[----:B------:R-:W-:Y:S04]  /*cf20*/  FADD.FTZ R8, R240, R12 ;  /* 0x0000000cf0087221 */ /* 0x000fe80000010000 */
[-C--:B------:R-:W-:Y:S01]  /*cf30*/  HMMA.16816.F32 R92, R36, R54.reuse, R92 ;  /* 0x00000036245c723c */ /* 0x080fe2000000185c */
[----:B------:R-:W-:Y:S04]  /*cf40*/  FADD.FTZ R8, R215, R8 ;  /* 0x00000008d7087221 */ /* 0x000fe80000010000 */
[----:B------:R-:W-:Y:S03]  /*cf50*/  FADD.FTZ R8, R214, R8 ;  /* 0x00000008d6087221 */ /* 0x000fe60000010000 */
[C---:B------:R-:W-:Y:S01]  /*cf60*/  HMMA.16816.F32 R96, R168.reuse, R54, R96 ;  /* 0x00000036a860723c */ /* 0x040fe20000001860 */
[----:B------:R-:W-:Y:S04]  /*cf70*/  FADD.FTZ R8, R225, R8 ;  /* 0x00000008e1087221 */ /* 0x000fe80000010000 */
[----:B------:R-:W-:Y:S03]  /*cf80*/  FADD.FTZ R8, R224, R8 ;  /* 0x00000008e0087221 */ /* 0x000fe60000010000 */
        /* <DEDUP_REMOVED lines=13> */
[----:B------:R-:W-:Y:S07]  /*d060*/  FADD.FTZ R3, R175, R3 ;  /* 0x00000003af037221 */ /* 0x000fee0000010000 */
[-C--:B------:R-:W-:Y:S08]  /*d070*/  HMMA.16816.F32 R156, R168, R40.reuse, R32 ;  /* 0x00000028a89c723c */ /* 0x080ff00000001820 */
[C---:B------:R-:W-:Y:S08]  /*d080*/  HMMA.16816.F32 R160, R36.reuse, R40, R20 ;  /* 0x0000002824a0723c */ /* 0x040ff00000001814 */
[-C--:B------:R-:W-:Y:S08]  /*d090*/  HMMA.16816.F32 R116, R36, R42.reuse, R116 ;  /* 0x0000002a2474723c */ /* 0x080ff00000001874 */
[C---:B------:R-:W-:Y:S08]  /*d0a0*/  HMMA.16816.F32 R120, R168.reuse, R42, R120 ;  /* 0x0000002aa878723c */ /* 0x040ff00000001878 */
[-C--:B--2---:R-:W-:Y:S08]  /*d0b0*/  HMMA.16816.F32 R164, R168, R4.reuse, R24 ;  /* 0x00000004a8a4723c */ /* 0x084ff00000001818 */
        /* <DEDUP_REMOVED lines=22> */
[----:B------:R-:W-:Y:S01]  /*d220*/  FADD.FTZ R251, R176, R6 ;  /* 0x00000006b0fb7221 */ /* 0x000fe20000010000 */
[----:B------:R1:W-:Y:S01]  /*d230*/  STL [R1], R3 ;  /* 0x0000000301007387 */ /* 0x0003e20000100800 */
[----:B------:R-:W-:Y:S02]  /*d240*/  FADD.FTZ R252, R186, R4 ;  /* 0x00000004bafc7221 */ /* 0x000fe40000010000 */
[----:B------:R-:W-:Y:S02]  /*d250*/  IMAD.MOV.U32 R223, RZ, RZ, R0 ;  /* 0x000000ffffdf7224 */ /* 0x000fe400078e0000 */
[----:B------:R-:W-:Y:S02]  /*d260*/  IMAD.MOV.U32 R0, RZ, RZ, R138 ;  /* 0x000000ffff007224 */ /* 0x000fe400078e008a */
[----:B------:R-:W-:Y:S02]  /*d270*/  IMAD.MOV.U32 R139, RZ, RZ, R2 ;  /* 0x000000ffff8b7224 */ /* 0x000fe400078e0002 */
[----:B-1----:R-:W-:Y:S01]  /*d280*/  IMAD.MOV.U32 R3, RZ, RZ, R137 ;  /* 0x000000ffff037224 */ /* 0x002fe200078e0089 */
[----:B------:R-:W-:-:S05]  /*d290*/  @P5 BRA `(.L_x_451) ;  /* 0xffffb25000005947 */ /* 0x000fca000383ffff */
.L_x_450:
[----:B-12---:R-:W2:Y:S04]  /*d2a0*/  LDL.LU R8, [R1] ;  /* 0x0000000001087983 */ /* 0x006ea80000300800 */
[----:B------:R-:W3:Y:S04]  /*d2b0*/  LDL.LU R172, [R1+0x38] ;  /* 0x0000380001ac7983 */ /* 0x000ee80000300800 */
[----:B------:R-:W1:Y:S04]  /*d2c0*/  SHFL.BFLY PT, R0, R251, 0x2, 0x1f ;  /* 0x0c401f00fb007f89 */ /* 0x000e6800000e0000 */
[----:B------:R-:W4:Y:S04]  /*d2d0*/  SHFL.BFLY PT, R3, R250, 0x2, 0x1f ;  /* 0x0c401f00fa037f89 */ /* 0x000f2800000e0000 */
[----:B------:R-:W4:Y:S04]  /*d2e0*/  SHFL.BFLY PT, R7, R252, 0x2, 0x1f ;  /* 0x0c401f00fc077f89 */ /* 0x000f2800000e0000 */
[----:B------:R-:W4:Y:S01]  /*d2f0*/  S2R R139, SR_TID.X ;  /* 0x00000000008b7919 */ /* 0x000f220000002100 */
[----:B-1----:R-:W-:-:S02]  /*d300*/  FADD.FTZ R0, R0, R251 ;  /* 0x000000fb00007221 */ /* 0x002fc40000010000 */
[----:B----4-:R-:W-:-:S03]  /*d310*/  FADD.FTZ R3, R3, R250 ;  /* 0x000000fa03037221 */ /* 0x010fc60000010000 */
[----:B------:R-:W1:Y:S01]  /*d320*/  SHFL.BFLY PT, R5, R0, 0x1, 0x1f ;  /* 0x0c201f0000057f89 */ /* 0x000e6200000e0000 */
[----:B------:R-:W-:-:S03]  /*d330*/  FADD.FTZ R7, R7, R252 ;  /* 0x000000fc07077221 */ /* 0x000fc60000010000 */
[----:B------:R-:W4:Y:S01]  /*d340*/  SHFL.BFLY PT, R4, R3, 0x1, 0x1f ;  /* 0x0c201f0003047f89 */ /* 0x000f2200000e0000 */
[----:B------:R-:W-:-:S04]  /*d350*/  SHF.R.S32.HI R53, RZ, 0x1f, R139 ;  /* 0x0000001fff357819 */ /* 0x000fc8000001148b */
[CC--:B------:R-:W-:Y:S02]  /*d360*/  LEA.HI R14, R53.reuse, R139.reuse, RZ, 0x2 ;  /* 0x0000008b350e7211 */ /* 0x0c0fe400078f10ff */
[----:B------:R-:W-:Y:S02]  /*d370*/  LEA.HI R53, R53, R139, RZ, 0x5 ;  /* 0x0000008b35357211 */ /* 0x000fe400078f28ff */
[----:B------:R-:W-:Y:S01]  /*d380*/  LOP3.LUT R10, R14, 0xfffffffc, RZ, 0xc0, !PT ;  /* 0xfffffffc0e0a7812 */ /* 0x000fe200078ec0ff */
[----:B-1----:R-:W-:Y:S01]  /*d390*/  FADD.FTZ R50, R0, R5 ;  /* 0x0000000500327221 */ /* 0x002fe20000010000 */
[----:B------:R-:W-:Y:S01]  /*d3a0*/  MOV R0, 0x3f800000 ;  /* 0x3f80000000007802 */ /* 0x000fe20000000f00 */
[----:B----4-:R-:W-:-:S03]  /*d3b0*/  FADD.FTZ R51, R3, R4 ;  /* 0x0000000403337221 */ /* 0x010fc60000010000 */
[----:B------:R-:W-:Y:S02]  /*d3c0*/  FSETP.NE.FTZ.AND P5, PT, R50, RZ, PT ;  /* 0x000000ff3200720b */ /* 0x000fe40003fb5000 */
[----:B------:R-:W-:Y:S02]  /*d3d0*/  MOV R3, 0x3f800000 ;  /* 0x3f80000000037802 */ /* 0x000fe40000000f00 */
[----:B------:R-:W-:-:S09]  /*d3e0*/  FSETP.NE.FTZ.AND P6, PT, R51, RZ, PT ;  /* 0x000000ff3300720b */ /* 0x000fd20003fd5000 */
[----:B------:R-:W-:Y:S08]  /*d3f0*/  @P5 MUFU.RCP R3, R50 ;  /* 0x0000003200035308 */ /* 0x000ff00000001000 */
        /* <DEDUP_REMOVED lines=13> */
[C---:B------:R-:W-:Y:S01]  /*d4d0*/  FMUL.FTZ R84, R0.reuse, R84 ;  /* 0x0000005400547220 */ /* 0x040fe20000410000 */
[----:B------:R-:W1:Y:S01]  /*d4e0*/  S2R R68, SR_CTAID.Y ;  /* 0x0000000000447919 */ /* 0x000e620000002600 */
        /* <DEDUP_REMOVED lines=20> */
[----:B------:R-:W-:-:S03]  /*d630*/  FMUL.FTZ R168, R0, R168 ;  /* 0x000000a800a87220 */ /* 0x000fc60000410000 */
[----:B------:R-:W-:Y:S01]  /*d640*/  F2FP.PACK_AB R13, R13, R164 ;  /* 0x000000a40d0d723e */ /* 0x000fe200000000ff */
[----:B--2---:R-:W2:Y:S01]  /*d650*/  SHFL.BFLY PT, R6, R8, 0x2, 0x1f ;  /* 0x0c401f0008067f89 */ /* 0x004ea200000e0000 */
[----:B---3--:R-:W-:-:S13]  /*d660*/  ISETP.NE.AND P0, PT, R172, -0x1, PT ;  /* 0xffffffffac00780c */ /* 0x008fda0003f05270 */
[----:B------:R-:W-:-:S04]  /*d670*/  @P0 IMAD.WIDE.U32 R4, R172, c[0x0][0x1e8], RZ ;  /* 0x00007a00ac040a25 */ /* 0x000fc800078e00ff */
[----:B------:R-:W-:Y:S01]  /*d680*/  @P0 IMAD R135, R172, c[0x0][0x1ec], R5 ;  /* 0x00007b00ac870a24 */ /* 0x000fe200078e0205 */
[----:B------:R-:W-:Y:S01]  /*d690*/  @P0 MOV R134, R4 ;  /* 0x0000000400860202 */ /* 0x000fe20000000f00 */
[----:B------:R-:W-:Y:S01]  /*d6a0*/  FMUL.FTZ R4, R3, c[0x0][0x2dc] ;  /* 0x0000b70003047a20 */ /* 0x000fe20000410000 */
[----:B------:R-:W-:Y:S01]  /*d6b0*/  MOV R3, 0x3f800000 ;  /* 0x3f80000000037802 */ /* 0x000fe20000000f00 */
[----:B--2---:R-:W-:Y:S01]  /*d6c0*/  FADD.FTZ R6, R6, R8 ;  /* 0x0000000806067221 */ /* 0x004fe20000010000 */
[----:B------:R-:W-:Y:S01]  /*d6d0*/  IADD3 R5, -R10, R139, RZ ;  /* 0x0000008b0a057210 */ /* 0x000fe20007ffe1ff */
[----:B------:R-:W2:Y:S01]  /*d6e0*/  SHFL.BFLY PT, R8, R7, 0x1, 0x1f ;  /* 0x0c201f0007087f89 */ /* 0x000ea200000e0000 */
[C---:B------:R-:W-:Y:S02]  /*d6f0*/  FMUL.FTZ R142, R4.reuse, R142 ;  /* 0x0000008e048e7220 */ /* 0x040fe40000410000 */
[C---:B------:R-:W-:Y:S01]  /*d700*/  FMUL.FTZ R46, R4.reuse, R143 ;  /* 0x0000008f042e7220 */ /* 0x040fe20000410000 */
[----:B------:R-:W3:Y:S01]  /*d710*/  SHFL.BFLY PT, R9, R6, 0x1, 0x1f ;  /* 0x0c201f0006097f89 */ /* 0x000ee200000e0000 */
        /* <DEDUP_REMOVED lines=15> */
[----:B--2--5:R-:W-:Y:S01]  /*d810*/  FADD.FTZ R132, R7, R8 ;  /* 0x0000000807847221 */ /* 0x024fe20000010000 */
[----:B------:R-:W-:Y:S01]  /*d820*/  SHF.R.S32.HI R7, RZ, 0x5, R53 ;  /* 0x00000005ff077819 */ /* 0x000fe20000011435 */
[----:B------:R-:W-:Y:S01]  /*d830*/  FMUL.FTZ R102, R4, R102 ;  /* 0x0000006604667220 */ /* 0x000fe20000410000 */
[----:B------:R-:W-:Y:S01]  /*d840*/  F2FP.PACK_AB R32, R32, R98 ;  /* 0x000000622020723e */ /* 0x000fe200000000ff */
[----:B---3--:R-:W-:Y:S01]  /*d850*/  FADD.FTZ R133, R6, R9 ;  /* 0x0000000906857221 */ /* 0x008fe20000010000 */
[----:B------:R-:W-:Y:S01]  /*d860*/  FSETP.NE.FTZ.AND P4, PT, R132, RZ, PT ;  /* 0x000000ff8400720b */ /* 0x000fe20003f95000 */
[----:B------:R-:W-:Y:S01]  /*d870*/  FMUL.FTZ R9, R0, R169 ;  /* 0x000000a900097220 */ /* 0x000fe20000410000 */
[----:B------:R-:W-:Y:S01]  /*d880*/  MOV R0, 0x3f800000 ;  /* 0x3f80000000007802 */ /* 0x000fe20000000f00 */
[C---:B------:R-:W-:Y:S01]  /*d890*/  FMUL.FTZ R28, R4.reuse, R103 ;  /* 0x00000067041c7220 */ /* 0x040fe20000410000 */
[----:B------:R-:W-:Y:S01]  /*d8a0*/  FSETP.NE.FTZ.AND P3, PT, R133, RZ, PT ;  /* 0x000000ff8500720b */ /* 0x000fe20003f75000 */
[C---:B------:R-:W-:Y:S01]  /*d8b0*/  FMUL.FTZ R114, R4.reuse, R114 ;  /* 0x0000007204727220 */ /* 0x040fe20000410000 */
[----:B------:R-:W-:Y:S01]  /*d8c0*/  LEA R52, R7, R5, 0x8 ;  /* 0x0000000507347211 */ /* 0x000fe200078e40ff */
[----:B------:R-:W-:Y:S01]  /*d8d0*/  FMUL.FTZ R24, R4, R115 ;  /* 0x0000007304187220 */ /* 0x000fe20000410000 */
[----:B------:R-:W-:Y:S01]  /*d8e0*/  F2FP.PACK_AB R28, R28, R102 ;  /* 0x000000661c1c723e */ /* 0x000fe200000000ff */
[C---:B------:R-:W-:Y:S01]  /*d8f0*/  FMUL.FTZ R158, R4.reuse, R158 ;  /* 0x0000009e049e7220 */ /* 0x040fe20000410000 */
[----:B------:R-:W-:Y:S01]  /*d900*/  F2FP.PACK_AB R9, R9, R168 ;  /* 0x000000a80909723e */ /* 0x000fe200000000ff */
[----:B------:R-:W-:Y:S01]  /*d910*/  FMUL.FTZ R20, R4, R159 ;  /* 0x0000009f04147220 */ /* 0x000fe20000410000 */
[----:B------:R-:W-:Y:S01]  /*d920*/  F2FP.PACK_AB R24, R24, R114 ;  /* 0x000000721818723e */ /* 0x000fe200000000ff */
[----:B------:R-:W2:Y:S01]  /*d930*/  @P4 MUFU.RCP R3, R132 ;  /* 0x0000008400034308 */ /* 0x000ea20000001000 */
[----:B------:R-:W-:-:S02]  /*d940*/  FMUL.FTZ R122, R4, R122 ;  /* 0x0000007a047a7220 */ /* 0x000fc40000410000 */
[----:B------:R-:W-:Y:S01]  /*d950*/  FMUL.FTZ R16, R4, R123 ;  /* 0x0000007b04107220 */ /* 0x000fe20000410000 */
[----:B------:R-:W-:Y:S01]  /*d960*/  F2FP.PACK_AB R20, R20, R158 ;  /* 0x0000009e1414723e */ /* 0x000fe200000000ff */
[C---:B------:R-:W-:Y:S02]  /*d970*/  FMUL.FTZ R166, R4.reuse, R166 ;  /* 0x000000a604a67220 */ /* 0x040fe40000410000 */
[C---:B------:R-:W-:Y:S01]  /*d980*/  FMUL.FTZ R12, R4.reuse, R167 ;  /* 0x000000a7040c7220 */ /* 0x040fe20000410000 */
[----:B------:R-:W3:Y:S01]  /*d990*/  @P3 MUFU.RCP R0, R133 ;  /* 0x0000008500003308 */ /* 0x000ee20000001000 */
[----:B------:R-:W-:Y:S01]  /*d9a0*/  FMUL.FTZ R170, R4, R170 ;  /* 0x000000aa04aa7220 */ /* 0x000fe20000410000 */
[----:B------:R-:W-:Y:S01]  /*d9b0*/  F2FP.PACK_AB R16, R16, R122 ;  /* 0x0000007a1010723e */ /* 0x000fe200000000ff */
[----:B------:R-:W-:Y:S01]  /*d9c0*/  FMUL.FTZ R8, R4, R171 ;  /* 0x000000ab04087220 */ /* 0x000fe20000410000 */
[----:B------:R-:W-:Y:S01]  /*d9d0*/  F2FP.PACK_AB R12, R12, R166 ;  /* 0x000000a60c0c723e */ /* 0x000fe200000000ff */
[----:B--2---:R-:W-:-:S03]  /*d9e0*/  FMUL.FTZ R3, R3, c[0x0][0x2dc] ;  /* 0x0000b70003037a20 */ /* 0x004fc60000410000 */
[----:B------:R-:W-:Y:S01]  /*d9f0*/  F2FP.PACK_AB R8, R8, R170 ;  /* 0x000000aa0808723e */ /* 0x000fe200000000ff */
[C---:B------:R-:W-:Y:S02]  /*da00*/  FMUL.FTZ R144, R3.reuse, R144 ;  /* 0x0000009003907220 */ /* 0x040fe40000410000 */
[C---:B------:R-:W-:Y:S02]  /*da10*/  FMUL.FTZ R49, R3.reuse, R145 ;  /* 0x0000009103317220 */ /* 0x040fe40000410000 */
        /* <DEDUP_REMOVED lines=33> */
[----:B---3--:R-:W-:Y:S01]  /*dc30*/  FMUL.FTZ R0, R0, c[0x0][0x2dc] ;  /* 0x0000b70000007a20 */ /* 0x008fe20000410000 */
[----:B------:R-:W-:-:S02]  /*dc40*/  F2FP.PACK_AB R11, R11, R124 ;  /* 0x0000007c0b0b723e */ /* 0x000fc400000000ff */
[----:B------:R-:W-:Y:S01]  /*dc50*/  SHF.R.S32.HI R4, RZ, 0x1f, R3 ;  /* 0x0000001fff047819 */ /* 0x000fe20000011403 */
[C---:B------:R-:W-:Y:S01]  /*dc60*/  FMUL.FTZ R146, R0.reuse, R146 ;  /* 0x0000009200927220 */ /* 0x040fe20000410000 */
[----:B------:R-:W-:Y:S01]  /*dc70*/  F2FP.PACK_AB R7, R7, R128 ;  /* 0x000000800707723e */ /* 0x000fe200000000ff */
[----:B------:R-:W-:Y:S01]  /*dc80*/  FMUL.FTZ R147, R0, R147 ;  /* 0x0000009300937220 */ /* 0x000fe20000410000 */
[----:B------:R-:W-:Y:S01]  /*dc90*/  LEA.HI R4, R4, R3, RZ, 0x3 ;  /* 0x0000000304047211 */ /* 0x000fe200078f18ff */
[C---:B------:R-:W-:Y:S02]  /*dca0*/  FMUL.FTZ R150, R0.reuse, R150 ;  /* 0x0000009600967220 */ /* 0x040fe40000410000 */
        /* <DEDUP_REMOVED lines=33> */
[----:B------:R-:W-:Y:S02]  /*dec0*/  LEA.HI R0, R3, R3, RZ, 0x1 ;  /* 0x0000000303007211 */ /* 0x000fe400078f08ff */
[----:B------:R-:W-:Y:S02]  /*ded0*/  F2FP.PACK_AB R10, R10, R126 ;  /* 0x0000007e0a0a723e */ /* 0x000fe400000000ff */
[----:B------:R-:W-:Y:S02]  /*dee0*/  SHF.R.S32.HI R5, RZ, 0x1, R0 ;  /* 0x00000001ff057819 */ /* 0x000fe40000011400 */
[----:B------:R-:W-:-:S02]  /*def0*/  LOP3.LUT R0, R0, 0x3fffffe, RZ, 0xc0, !PT ;  /* 0x03fffffe00007812 */ /* 0x000fc400078ec0ff */
[----:B------:R-:W-:Y:S02]  /*df00*/  SHF.L.U32 R4, R5, 0x6, RZ ;  /* 0x0000000605047819 */ /* 0x000fe400000006ff */
[----:B------:R-:W-:Y:S02]  /*df10*/  IADD3 R0, R3, -R0, RZ ;  /* 0x8000000003007210 */ /* 0x000fe40007ffe0ff */
[----:B------:R-:W-:Y:S02]  /*df20*/  LOP3.LUT R3, R4, 0xc0, RZ, 0xc0, !PT ;  /* 0x000000c004037812 */ /* 0x000fe400078ec0ff */
[----:B------:R-:W-:Y:S02]  /*df30*/  LOP3.LUT R4, R5, 0x1, RZ, 0xc0, !PT ;  /* 0x0000000105047812 */ /* 0x000fe400078ec0ff */
[----:B------:R-:W-:Y:S02]  /*df40*/  LEA R0, R0, R52, 0x4 ;  /* 0x0000003400007211 */ /* 0x000fe400078e20ff */
[----:B------:R-:W-:-:S02]  /*df50*/  LEA.HI R3, R3, R3, RZ, 0x1d ;  /* 0x0000000303037211 */ /* 0x000fc400078fe8ff */
[----:B------:R-:W-:Y:S02]  /*df60*/  ISETP.NE.U32.AND P1, PT, R4, 0x1, PT ;  /* 0x000000010400780c */ /* 0x000fe40003f25070 */
[----:B------:R-:W-:Y:S02]  /*df70*/  LEA R0, R0, R3, 0x1 ;  /* 0x0000000300007211 */ /* 0x000fe400078e08ff */
[----:B------:R-:W-:Y:S02]  /*df80*/  MOV R4, 0x20 ;  /* 0x0000002000047802 */ /* 0x000fe40000000f00 */
[----:B------:R-:W-:Y:S02]  /*df90*/  SHF.L.U32 R0, R0, 0x1, RZ ;  /* 0x0000000100007819 */ /* 0x000fe400000006ff */
[----:B------:R-:W-:Y:S02]  /*dfa0*/  F2FP.PACK_AB R6, R6, R130 ;  /* 0x000000820606723e */ /* 0x000fe400000000ff */
[C---:B------:R-:W-:Y:S01]  /*dfb0*/  IADD3 R3, R0.reuse, -0x10, RZ ;  /* 0xfffffff000037810 */ /* 0x040fe20007ffe0ff */
[----:B------:R-:W-:Y:S02]  /*dfc0*/  STS [R0], R47 ;  /* 0x0000002f00007388 */ /* 0x000fe40000000800 */
[----:B------:R-:W-:-:S02]  /*dfd0*/  @P1 IADD3 R3, R0, 0x10, RZ ;  /* 0x0000001000031810 */ /* 0x000fc40007ffe0ff */
        /* <DEDUP_REMOVED lines=12> */
[----:B--2---:R-:W2:Y:S03]  /*e0a0*/  LDC.U8 R41, c[0x0][0x329] ;  /* 0x0000ca40ff297b82 */ /* 0x004ea60000000000 */
[----:B------:R-:W-:Y:S04]  /*e0b0*/  STS [R5+0x200], R43 ;  /* 0x0002002b05007388 */ /* 0x000fe80000000800 */
[----:B------:R-:W-:Y:S04]  /*e0c0*/  STS [R4], R40 ;  /* 0x0000002804007388 */ /* 0x000fe80000000800 */
[----:B------:R-:W-:Y:S04]  /*e0d0*/  STS [R4+0x200], R39 ;  /* 0x0002002704007388 */ /* 0x000fe80000000800 */
[----:B------:R-:W-:Y:S04]  /*e0e0*/  STS [R5+0x1000], R42 ;  /* 0x0010002a05007388 */ /* 0x000fe80000000800 */
[----:B------:R-:W-:Y:S04]  /*e0f0*/  STS [R5+0x1200], R74 ;  /* 0x0012004a05007388 */ /* 0x000fe80000000800 */
[----:B------:R-:W-:Y:S01]  /*e100*/  STS [R4+0x1000], R38 ;  /* 0x0010002604007388 */ /* 0x000fe20000000800 */
[----:B--2---:R-:W-:-:S03]  /*e110*/  ISETP.NE.AND P2, PT, R41, RZ, PT ;  /* 0x000000ff2900720c */ /* 0x004fc60003f45270 */
        /* <DEDUP_REMOVED lines=22> */
[----:B------:R2:W-:Y:S04]  /*e280*/  STS [R3+0x4200], R16 ;  /* 0x0042001003007388 */ /* 0x0005e80000000800 */
[----:B------:R3:W-:Y:S04]  /*e290*/  STS [R0+0x5000], R19 ;  /* 0x0050001300007388 */ /* 0x0007e80000000800 */
[----:B------:R4:W-:Y:S04]  /*e2a0*/  STS [R0+0x5200], R18 ;  /* 0x0052001200007388 */ /* 0x0009e80000000800 */
[----:B------:R-:W-:Y:S04]  /*e2b0*/  STS [R3+0x5000], R15 ;  /* 0x0050000f03007388 */ /* 0x000fe80000000800 */
[----:B------:R1:W-:Y:S04]  /*e2c0*/  STS [R3+0x5200], R14 ;  /* 0x0052000e03007388 */ /* 0x0003e80000000800 */
[----:B------:R-:W-:Y:S04]  /*e2d0*/  STS [R5+0x4000], R13 ;  /* 0x0040000d05007388 */ /* 0x000fe80000000800 */
[----:B------:R1:W-:Y:S01]  /*e2e0*/  STS [R5+0x4200], R12 ;  /* 0x0042000c05007388 */ /* 0x0003e20000000800 */
[----:B--2---:R-:W-:-:S03]  /*e2f0*/  @P2 MOV R16, c[0x0][0x210] ;  /* 0x0000840000102a02 */ /* 0x004fc60000000f00 */
[----:B------:R-:W-:Y:S04]  /*e300*/  STS [R4+0x4000], R9 ;  /* 0x0040000904007388 */ /* 0x000fe80000000800 */
[----:B---3--:R2:W5:Y:S01]  /*e310*/  LDL R19, [R1+0x44] ;  /* 0x0000440001137983 */ /* 0x0085620000100800 */
[----:B----4-:R-:W-:-:S03]  /*e320*/  @!P2 MOV R0, c[0x0][0x214] ;  /* 0x000085000000aa02 */ /* 0x010fc60000000f00 */
[----:B------:R3:W-:Y:S04]  /*e330*/  STS [R4+0x4200], R8 ;  /* 0x0042000804007388 */ /* 0x0007e80000000800 */
[----:B------:R-:W-:Y:S01]  /*e340*/  STS [R5+0x5000], R11 ;  /* 0x0050000b05007388 */ /* 0x000fe20000000800 */
[----:B-1----:R-:W-:Y:S01]  /*e350*/  @P2 IMAD R14, R16, c[0x0][0x214], RZ ;  /* 0x00008500100e2a24 */ /* 0x002fe200078e02ff */
[----:B------:R-:W-:Y:S02]  /*e360*/  @!P2 SEL R14, R0, c[0x0][0x234], !P1 ;  /* 0x00008d00000eaa07 */ /* 0x000fe40004800000 */
[----:B------:R1:W-:Y:S01]  /*e370*/  STS [R5+0x5200], R10 ;  /* 0x0052000a05007388 */ /* 0x0003e20000000800 */
[----:B------:R-:W-:Y:S02]  /*e380*/  ISETP.NE.AND P1, PT, R32, RZ, PT ;  /* 0x000000ff2000720c */ /* 0x000fe40003f25270 */
[----:B------:R-:W-:Y:S01]  /*e390*/  LOP3.LUT R3, R53, 0xffffffe0, RZ, 0xc0, !PT ;  /* 0xffffffe035037812 */ /* 0x000fe200078ec0ff */
[----:B------:R-:W-:Y:S01]  /*e3a0*/  STS [R4+0x5000], R7 ;  /* 0x0050000704007388 */ /* 0x000fe20000000800 */
[----:B------:R-:W-:Y:S01]  /*e3b0*/  ISETP.EQ.AND P1, PT, R41, RZ, P1 ;  /* 0x000000ff2900720c */ /* 0x000fe20000f22270 */
[----:B------:R-:W-:Y:S01]  /*e3c0*/  @P5 MUFU.LG2 R12, R50 ;  /* 0x00000032000c5308 */ /* 0x000fe20000000c00 */
[----:B------:R-:W-:Y:S01]  /*e3d0*/  @!P0 SHF.R.S32.HI R0, RZ, 0x1f, R68 ;  /* 0x0000001fff008819 */ /* 0x000fe20000011444 */
[----:B------:R4:W-:Y:S04]  /*e3e0*/  STS [R4+0x5200], R6 ;  /* 0x0052000604007388 */ /* 0x0009e80000000800 */
[----:B------:R-:W-:Y:S01]  /*e3f0*/  BAR.SYNC.DEFER_BLOCKING 0x0 ;  /* 0x0000000000007b1d */ /* 0x000fe20000010000 */
[----:B---3--:R-:W-:-:S05]  /*e400*/  IADD3 R8, -R3, R139, RZ ;  /* 0x0000008b03087210 */ /* 0x008fca0007ffe1ff */
[----:B------:R-:W3:Y:S01]  /*e410*/  S2R R13, SR_CTAID.X ;  /* 0x00000000000d7919 */ /* 0x000ee20000002500 */
[----:B------:R2:W2:Y:S03]  /*e420*/  @P6 MUFU.LG2 R9, R51 ;  /* 0x0000003300096308 */ /* 0x0004a60000000c00 */
[----:B------:R-:W2:Y:S01]  /*e430*/  S2R R18, SR_CTAID.Z ;  /* 0x0000000000127919 */ /* 0x000ea20000002700 */
[----:B-1----:R-:W-:-:S04]  /*e440*/  @P1 IMAD R5, R68, c[0x0][0x214], RZ ;  /* 0x0000850044051a24 */ /* 0x002fc800078e02ff */
[----:B------:R-:W1:Y:S01]  /*e450*/  @P3 MUFU.LG2 R10, R133 ;  /* 0x00000085000a3308 */ /* 0x000e620000000c00 */
[----:B------:R-:W-:Y:S01]  /*e460*/  @P1 SEL R3, R5, R172, !P0 ;  /* 0x000000ac05031207 */ /* 0x000fe20004000000 */
[----:B----4-:R-:W-:Y:S01]  /*e470*/  @!P0 IMAD R4, R0, c[0x0][0x1e0], RZ ;  /* 0x0000780000048a24 */ /* 0x010fe200078e02ff */
[----:B------:R-:W-:Y:S01]  /*e480*/  @P2 MOV R0, 0x1 ;  /* 0x0000000100002802 */ /* 0x000fe20000000f00 */
[C---:B------:R-:W-:Y:S01]  /*e490*/  @!P0 IMAD.WIDE.U32 R6, R68.reuse, c[0x0][0x1e0], RZ ;  /* 0x0000780044068a25 */ /* 0x040fe200078e00ff */
[----:B------:R4:W1:Y:S03]  /*e4a0*/  LDS.128 R28, [R222] ;  /* 0x00000000de1c7984 */ /* 0x0008660000000c00 */
[----:B------:R-:W1:Y:S01]  /*e4b0*/  @P4 MUFU.LG2 R11, R132 ;  /* 0x00000084000b4308 */ /* 0x000e620000000c00 */
[----:B------:R-:W-:Y:S01]  /*e4c0*/  @!P0 IMAD R4, R68, c[0x0][0x1e4], R4 ;  /* 0x0000790044048a24 */ /* 0x000fe200078e0204 */
[----:B------:R4:W1:Y:S01]  /*e4d0*/  LDS.128 R40, [R222+0x800] ;  /* 0x00080000de287984 */ /* 0x0008620000000c00 */
[----:B------:R-:W-:Y:S01]  /*e4e0*/  @!P2 IMAD R0, R14, c[0x0][0x1c0], RZ ;  /* 0x000070000e00aa24 */ /* 0x000fe200078e02ff */
[----:B------:R-:W-:-:S02]  /*e4f0*/  @!P0 MOV R134, R6 ;  /* 0x0000000600868202 */ /* 0x000fc40000000f00 */
[----:B------:R4:W1:Y:S01]  /*e500*/  LDS.128 R52, [R222+0x1000] ;  /* 0x00100000de347984 */ /* 0x0008620000000c00 */
[----:B------:R-:W-:-:S03]  /*e510*/  @!P0 IADD3 R135, R7, R4, RZ ;  /* 0x0000000407878210 */ /* 0x000fc60007ffe0ff */
[----:B------:R4:W1:Y:S04]  /*e520*/  LDS.128 R64, [R222+0x1800] ;  /* 0x00180000de407984 */ /* 0x0008680000000c00 */
[----:B------:R4:W1:Y:S04]  /*e530*/  LDS.128 R24, [R222+0x2000] ;  /* 0x00200000de187984 */ /* 0x0008680000000c00 */
[----:B------:R4:W1:Y:S04]  /*e540*/  LDS.128 R36, [R222+0x2800] ;  /* 0x00280000de247984 */ /* 0x0008680000000c00 */
[----:B--2---:R4:W2:Y:S04]  /*e550*/  LDS.128 R48, [R222+0x3000] ;  /* 0x00300000de307984 */ /* 0x0048a80000000c00 */
[----:B------:R4:W2:Y:S04]  /*e560*/  LDS.128 R60, [R222+0x3800] ;  /* 0x00380000de3c7984 */ /* 0x0008a80000000c00 */
[----:B------:R4:W2:Y:S04]  /*e570*/  LDS.128 R20, [R222+0x4000] ;  /* 0x00400000de147984 */ /* 0x0008a80000000c00 */
[----:B------:R4:W2:Y:S04]  /*e580*/  LDS.128 R32, [R222+0x4800] ;  /* 0x00480000de207984 */ /* 0x0008a80000000c00 */
[----:B------:R4:W2:Y:S04]  /*e590*/  LDS.128 R44, [R222+0x5000] ;  /* 0x00500000de2c7984 */ /* 0x0008a80000000c00 */
[----:B------:R4:W2:Y:S01]  /*e5a0*/  LDS.128 R56, [R222+0x5800] ;  /* 0x00580000de387984 */ /* 0x0008a20000000c00 */
[----:B------:R-:W-:Y:S01]  /*e5b0*/  IMAD R0, R68, R0, RZ ;  /* 0x0000000044007224 */ /* 0x000fe200078e02ff */
[----:B------:R-:W-:-:S02]  /*e5c0*/  @P2 MOV R7, c[0x0][0x210] ;  /* 0x0000840000072a02 */ /* 0x000fc40000000f00 */
[----:B------:R-:W-:Y:S01]  /*e5d0*/  @!P2 MOV R7, 0x1 ;  /* 0x000000010007a802 */ /* 0x000fe20000000f00 */
[----:B------:R-:W-:Y:S01]  /*e5e0*/  @!P1 CS2R R4, SRZ ;  /* 0x0000000000049805 */ /* 0x000fe2000001ff00 */
[----:B------:R-:W-:Y:S02]  /*e5f0*/  SEL R0, R0, RZ, !P1 ;  /* 0x000000ff00007207 */ /* 0x000fe40004800000 */
[----:B------:R-:W-:Y:S02]  /*e600*/  @P1 SHF.R.S32.HI R5, RZ, 0x1f, R3 ;  /* 0x0000001fff051819 */ /* 0x000fe40000011403 */
[----:B------:R-:W-:Y:S02]  /*e610*/  LOP3.LUT P0, RZ, R8, 0x3, RZ, 0xc0, !PT ;  /* 0x0000000308ff7812 */ /* 0x000fe4000780c0ff */
[----:B------:R-:W-:Y:S01]  /*e620*/  @P1 MOV R4, R3 ;  /* 0x0000000300041202 */ /* 0x000fe20000000f00 */
[----:B---3--:R-:W-:Y:S02]  /*e630*/  IMAD R3, R13, R7, RZ ;  /* 0x000000070d037224 */ /* 0x008fe400078e02ff */
[----:B------:R-:W-:-:S02]  /*e640*/  @P6 FMUL.FTZ R6, R9, 0.69314718246459960938 ;  /* 0x3f31721809066820 */ /* 0x000fc40000410000 */
[----:B------:R-:W-:Y:S01]  /*e650*/  IMAD R0, R18, R14, R0 ;  /* 0x0000000e12007224 */ /* 0x000fe200078e0200 */
[----:B------:R-:W-:Y:S01]  /*e660*/  SHF.L.U32 R9, R3, 0x7, RZ ;  /* 0x0000000703097819 */ /* 0x000fe200000006ff */
[----:B-1----:R-:W-:Y:S01]  /*e670*/  @P3 FMUL.FTZ R3, R10, 0.69314718246459960938 ;  /* 0x3f3172180a033820 */ /* 0x002fe20000410000 */
[----:B------:R-:W-:Y:S01]  /*e680*/  MOV R17, 0x7f800000 ;  /* 0x7f80000000117802 */ /* 0x000fe20000000f00 */
[----:B------:R-:W-:Y:S01]  /*e690*/  @P6 FFMA.FTZ R17, R138, c[0x0][0x238], R6 ;  /* 0x00008e008a116a23 */ /* 0x000fe20000010006 */
[--C-:B------:R-:W-:Y:S01]  /*e6a0*/  IADD3 R10, P2, P1, R9, R4, R0.reuse ;  /* 0x00000004090a7210 */ /* 0x100fe2000795e000 */
        /* <DEDUP_REMOVED lines=13> */
[----:B----4-:R-:W1:Y:S02]  /*e780*/  S2R R4, SR_TID.X ;  /* 0x0000000000047919 */ /* 0x010e640000002100 */
        /* <DEDUP_REMOVED lines=44> */
.L_x_455:
[----:B----4-:R-:W-:Y:S05]  /*ea50*/  BSYNC B0 ;  /* 0x0000000000007941 */ /* 0x010fea0003800000 */
.L_x_454:
[----:B------:R-:W3:Y:S04]  /*ea60*/  LDL.64 R68, [R1+0x18] ;  /* 0x0000180001447983 */ /* 0x000ee80000100a00 */
[----:B-1----:R1:W5:Y:S04]  /*ea70*/  LDL R16, [R1+0x3c] ;  /* 0x00003c0001107983 */ /* 0x0023680000100800 */
[----:B------:R1:W5:Y:S01]  /*ea80*/  LDL R15, [R1+0x40] ;  /* 0x00004000010f7983 */ /* 0x0003620000100800 */
[----:B------:R-:W-:Y:S01]  /*ea90*/  SHF.R.S32.HI R6, RZ, 0x1f, R18 ;  /* 0x0000001fff067819 */ /* 0x000fe20000011412 */
[----:B------:R-:W-:Y:S02]  /*eaa0*/  BSSY B0, `(.L_x_456) ;  /* 0x000001e000007945 */ /* 0x000fe40003800000 */
[----:B------:R-:W4:Y:S04]  /*eab0*/  S2R R5, SR_TID.X ;  /* 0x0000000000057919 */ /* 0x000f280000002100 */
[----:B------:R-:W2:Y:S01]  /*eac0*/  S2R R10, SR_CTAID.X ;  /* 0x00000000000a7919 */ /* 0x000ea20000002500 */
[----:B----4-:R-:W-:-:S02]  /*ead0*/  SHF.R.S32.HI R4, RZ, 0x1f, R5 ;  /* 0x0000001fff047819 */ /* 0x010fc40000011405 */
[----:B---3--:R-:W-:Y:S02]  /*eae0*/  IADD3 R2, P0, R68, R134, RZ ;  /* 0x0000008644027210 */ /* 0x008fe40007f1e0ff */
[----:B------:R-:W-:-:S05]  /*eaf0*/  SHF.R.S32.HI R0, RZ, 0x1f, R68 ;  /* 0x0000001fff007819 */ /* 0x000fca0000011444 */
[----:B------:R-:W-:Y:S01]  /*eb00*/  IMAD.X R3, R0, 0x1, R135, P0 ;  /* 0x0000000100037824 */ /* 0x000fe200000e0687 */
[----:B------:R-:W-:Y:S01]  /*eb10*/  LEA.HI R0, R4, R5, RZ, 0x2 ;  /* 0x0000000504007211 */ /* 0x000fe200078f10ff */
[----:B------:R-:W-:Y:S02]  /*eb20*/  IMAD R4, R6, c[0x0][0x1f0], RZ ;  /* 0x00007c0006047a24 */ /* 0x000fe400078e02ff */
[----:B------:R-:W-:Y:S01]  /*eb30*/  IMAD.WIDE.U32 R12, R18, c[0x0][0x1f0], R2 ;  /* 0x00007c00120c7a25 */ /* 0x000fe200078e0002 */
[----:B------:R-:W-:-:S03]  /*eb40*/  SHF.R.S32.HI R8, RZ, 0x2, R0 ;  /* 0x00000002ff087819 */ /* 0x000fc60000011400 */
[----:B------:R-:W-:Y:S01]  /*eb50*/  IMAD R0, R18, c[0x0][0x1f4], R4 ;  /* 0x00007d0012007a24 */ /* 0x000fe200078e0204 */
[----:B-----5:R-:W-:Y:S02]  /*eb60*/  ISETP.GE.AND P0, PT, R8, R19, PT ;  /* 0x000000130800720c */ /* 0x020fe40003f06270 */
[----:B------:R-:W-:Y:S01]  /*eb70*/  SHF.R.S32.HI R9, RZ, 0x1f, R8 ;  /* 0x0000001fff097819 */ /* 0x000fe20000011408 */
[----:B------:R-:W-:-:S04]  /*eb80*/  IMAD.IADD R7, R13, 0x1, R0 ;  /* 0x000000010d077824 */ /* 0x000fc800078e0200 */
[----:B--2---:R-:W-:-:S06]  /*eb90*/  IMAD.WIDE R2, R10, 0x80, R8 ;  /* 0x000000800a027825 */ /* 0x004fcc00078e0208 */
[----:B------:R-:W-:Y:S05]  /*eba0*/  @P0 BRA `(.L_x_457) ;  /* 0x000000d000000947 */ /* 0x000fea0003800000 */
[----:B-1----:R-:W-:Y:S01]  /*ebb0*/  IMAD R0, R3, c[0x0][0x1e8], RZ ;  /* 0x00007a0003007a24 */ /* 0x002fe200078e02ff */
        /* <DEDUP_REMOVED lines=12> */
.L_x_457:
[----:B-1----:R-:W-:Y:S05]  /*ec80*/  BSYNC B0 ;  /* 0x0000000000007941 */ /* 0x002fea0003800000 */
.L_x_456:
[----:B------:R-:W-:Y:S01]  /*ec90*/  IADD3 R0, R8, 0x20, RZ ;  /* 0x0000002008007810 */ /* 0x000fe20007ffe0ff */
[----:B------:R-:W-:Y:S03]  /*eca0*/  BSSY B0, `(.L_x_458) ;  /* 0x0000013000007945 */ /* 0x000fe60003800000 */
[----:B------:R-:W-:-:S13]  /*ecb0*/  ISETP.GE.AND P0, PT, R0, R19, PT ;  /* 0x000000130000720c */ /* 0x000fda0003f06270 */
[----:B------:R-:W-:Y:S05]  /*ecc0*/  @P0 BRA `(.L_x_459) ;  /* 0x0000010000000947 */ /* 0x000fea0003800000 */
[----:B------:R-:W-:Y:S02]  /*ecd0*/  IADD3 R0, P0, R2, 0x20, RZ ;  /* 0x0000002002007810 */ /* 0x000fe40007f1e0ff */
[----:B------:R-:W-:Y:S02]  /*ece0*/  MOV R5, R7 ;  /* 0x0000000700057202 */ /* 0x000fe40000000f00 */
[----:B------:R-:W-:Y:S01]  /*ecf0*/  ISETP.GE.AND P2, PT, R68, c[0x0][0x220], PT ;  /* 0x0000880044007a0c */ /* 0x000fe20003f46270 */
[----:B------:R-:W-:Y:S01]  /*ed00*/  IMAD.X R4, RZ, RZ, R3, P0 ;  /* 0x000000ffff047224 */ /* 0x000fe200000e0603 */
[----:B------:R-:W-:Y:S02]  /*ed10*/  ISETP.GE.AND P1, PT, R16, c[0x0][0x220], PT ;  /* 0x0000880010007a0c */ /* 0x000fe40003f26270 */
        /* <DEDUP_REMOVED lines=11> */
.L_x_459:
[----:B------:R-:W-:Y:S05]  /*edd0*/  BSYNC B0 ;  /* 0x0000000000007941 */ /* 0x000fea0003800000 */
.L_x_458:
        /* <DEDUP_REMOVED lines=20> */
.L_x_461:
[----:B------:R-:W-:Y:S05]  /*ef20*/  BSYNC B0 ;  /* 0x0000000000007941 */ /* 0x000fea0003800000 */
.L_x_460:
        /* <DEDUP_REMOVED lines=21> */
.L_x_428:
[----:B------:R-:W3:Y:S01]  /*f080*/  LDL.LU R9, [R1+0x38] ;  /* 0x0000380001097983 */ /* 0x000ee20000300800 */
[----:B------:R-:W4:Y:S01]  /*f090*/  LDC.U8 R3, c[0x0][0x329] ;  /* 0x0000ca40ff037b82 */ /* 0x000f220000000000 */
[----:B-12---:R-:W-:Y:S01]  /*f0a0*/  LEA.HI R10, R13, R193, RZ, 0x2 ;  /* 0x000000c10d0a7211 */ /* 0x006fe200078f10ff */
[----:B------:R-:W-:Y:S01]  /*f0b0*/  BSSY B0, `(.L_x_462) ;  /* 0x0000045000007945 */ /* 0x000fe20003800000 */
[----:B------:R-:W-:-:S02]  /*f0c0*/  IADD3 R16, -R38, R235, RZ ;  /* 0x000000eb26107210 */ /* 0x000fc40007ffe1ff */
[----:B------:R-:W-:Y:S02]  /*f0d0*/  LOP3.LUT R8, R10, 0xfffffffc, RZ, 0xc0, !PT ;  /* 0xfffffffc0a087812 */ /* 0x000fe400078ec0ff */
[----:B------:R-:W-:Y:S01]  /*f0e0*/  SHF.R.S32.HI R10, RZ, 0x2, R10 ;  /* 0x00000002ff0a7819 */ /* 0x000fe2000001140a */
[----:B------:R-:W1:Y:S02]  /*f0f0*/  LDC.U8 R2, c[0x0][0x328] ;  /* 0x0000ca00ff027b82 */ /* 0x000e640000000000 */
[----:B------:R-:W-:Y:S01]  /*f100*/  IMAD.IADD R20, R193, 0x1, -R8 ;  /* 0x00000001c1147824 */ /* 0x000fe200078e0a08 */
[----:B------:R-:W-:-:S03]  /*f110*/  SHF.R.S32.HI R11, RZ, 0x1f, R10 ;  /* 0x0000001fff0b7819 */ /* 0x000fc6000001140a */
[----:B------:R-:W-:-:S05]  /*f120*/  IMAD.SHL.U32 R14, R20, 0x8, RZ ;  /* 0x00000008140e7824 */ /* 0x000fca00078e00ff */
[C---:B------:R-:W-:Y:S02]  /*f130*/  IADD3 R24, R14.reuse, 0x20, RZ ;  /* 0x000000200e187810 */ /* 0x040fe40007ffe0ff */
[----:B------:R-:W-:Y:S02]  /*f140*/  IADD3 R23, R14, 0x40, RZ ;  /* 0x000000400e177810 */ /* 0x000fe40007ffe0ff */
[----:B----4-:R-:W-:Y:S02]  /*f150*/  ISETP.NE.AND P2, PT, R3, RZ, PT ;  /* 0x000000ff0300720c */ /* 0x010fe40003f45270 */
        /* <DEDUP_REMOVED lines=26> */
[----:B------:R-:W-:Y:S01]  /*f300*/  IADD3 R4, P0, R14, R2, RZ ;  /* 0x000000020e047210 */ /* 0x000fe20007f1e0ff */
[----:B------:R-:W-:Y:S01]  /*f310*/  IMAD R6, R18, R0, R3 ;  /* 0x0000000012067224 */ /* 0x000fe200078e0203 */
[----:B------:R-:W-:Y:S01]  /*f320*/  SHF.R.S32.HI R0, RZ, 0x1f, R18 ;  /* 0x0000001fff007819 */ /* 0x000fe20000011412 */
[----:B------:R-:W-:Y:S01]  /*f330*/  @!P1 CS2R R2, SRZ ;  /* 0x0000000000029805 */ /* 0x000fe2000001ff00 */
[----:B------:R-:W-:Y:S02]  /*f340*/  LEA.HI.X.SX32 R5, R14, R7, 0x1, P0 ;  /* 0x000000070e057211 */ /* 0x000fe400000f0eff */
[----:B------:R-:W-:Y:S01]  /*f350*/  @P1 SHF.R.S32.HI R3, RZ, 0x1f, R9 ;  /* 0x0000001fff031819 */ /* 0x000fe20000011409 */
[----:B------:R-:W-:Y:S01]  /*f360*/  IMAD R0, R0, c[0x0][0x1f0], RZ ;  /* 0x00007c0000007a24 */ /* 0x000fe200078e02ff */
[----:B------:R-:W-:Y:S01]  /*f370*/  @P1 MOV R2, R9 ;  /* 0x0000000900021202 */ /* 0x000fe20000000f00 */
[----:B------:R-:W-:-:S04]  /*f380*/  IMAD.WIDE.U32 R12, R18, c[0x0][0x1f0], R4 ;  /* 0x00007c00120c7a25 */ /* 0x000fc800078e0004 */
[----:B------:R-:W-:Y:S02]  /*f390*/  IMAD R8, R18, c[0x0][0x1f4], R0 ;  /* 0x00007d0012087a24 */ /* 0x000fe400078e0200 */
[----:B------:R-:W-:-:S05]  /*f3a0*/  IMAD R0, R38, R19, RZ ;  /* 0x0000001326007224 */ /* 0x000fca00078e02ff */
[----:B------:R-:W-:Y:S02]  /*f3b0*/  SHF.R.S32.HI R4, RZ, 0x1f, R0 ;  /* 0x0000001fff047819 */ /* 0x000fe40000011400 */
[--C-:B------:R-:W-:Y:S01]  /*f3c0*/  IADD3 R22, P1, P0, R0, R2, R6.reuse ;  /* 0x0000000200167210 */ /* 0x100fe2000783e006 */
[----:B-1----:R-:W1:Y:S01]  /*f3d0*/  S2R R9, SR_CTAID.X ;  /* 0x0000000000097919 */ /* 0x002e620000002500 */
[----:B------:R-:W-:-:S04]  /*f3e0*/  SHF.R.S32.HI R0, RZ, 0x1f, R6 ;  /* 0x0000001fff007819 */ /* 0x000fc80000011406 */
[----:B------:R-:W-:Y:S01]  /*f3f0*/  IADD3.X R21, R4, R3, R0, P1, P0 ;  /* 0x0000000304157210 */ /* 0x000fe20000fe0400 */
        /* <DEDUP_REMOVED lines=16> */
.L_x_463:
[----:B------:R-:W-:Y:S05]  /*f500*/  BSYNC B0 ;  /* 0x0000000000007941 */ /* 0x000fea0003800000 */
.L_x_462:
        /* <DEDUP_REMOVED lines=20> */
.L_x_465:
[----:B------:R-:W-:Y:S05]  /*f650*/  BSYNC B0 ;  /* 0x0000000000007941 */ /* 0x000fea0003800000 */
.L_x_464:
        /* <DEDUP_REMOVED lines=20> */
.L_x_467:
[----:B------:R-:W-:Y:S05]  /*f7a0*/  BSYNC B0 ;  /* 0x0000000000007941 */ /* 0x000fea0003800000 */
.L_x_466:
        /* <DEDUP_REMOVED lines=20> */
.L_x_469:
[----:B------:R-:W-:Y:S05]  /*f8f0*/  BSYNC B0 ;  /* 0x0000000000007941 */ /* 0x000fea0003800000 */
.L_x_468:
        /* <DEDUP_REMOVED lines=35> */
.L_x_470:
        /* <DEDUP_REMOVED lines=13> */
.L_x_1038:


//--------------------- .text._ZN5flash16flash_fwd_kernelI23Flash_fwd_kernel_traitsILi96ELi128ELi64ELi4ELb0ELb0EN7cutlass6half_tE19Flash_kernel_traitsILi96ELi128ELi64ELi4ES3_EELb1ELb0ELb0ELb0ELb0ELb0ELb0ELb1EEEvNS_16Flash_fwd_paramsE --------------------------
	.section	.text._ZN5flash16flash_fwd_kernelI23Flash_fwd_kernel_traitsILi96ELi128ELi64ELi4ELb0ELb0EN7cutlass6half_tE19Flash_kernel_traitsILi96ELi128ELi64ELi4ES3_EELb1ELb0ELb0ELb0ELb0ELb0ELb0ELb1EEEvNS_16Flash_fwd_paramsE,"ax",@progbits
	.sectioninfo	@"SHI_REGISTERS=255"
	.align	128
        .global         _ZN5flash16flash_fwd_kernelI23Flash_fwd_kernel_traitsILi96ELi128ELi64ELi4ELb0ELb0EN7cutlass6half_tE19Flash_kernel_traitsILi96ELi128ELi64ELi4ES3_EELb1ELb0ELb0ELb0ELb0ELb0ELb0ELb1EEEvNS_16Flash_fwd_paramsE
        .type           _ZN5flash16flash_fwd_kernelI23Flash_fwd_kernel_traitsILi96ELi128ELi64ELi4ELb0ELb0EN7cutlass6half_tE19Flash_kernel_traitsILi96ELi128ELi64ELi4ES3_EELb1ELb0ELb0ELb0ELb0ELb0ELb0ELb1EEEvNS_16Flash_fwd_paramsE,@function
        .size           _ZN5flash16flash_fwd_kernelI23Flash_fwd_kernel_traitsILi96ELi128ELi64ELi4ELb0ELb0EN7cutlass6half_tE19Flash_kernel_traitsILi96ELi128ELi64ELi4ES3_EELb1ELb0ELb0ELb0ELb0ELb0ELb0ELb1EEEvNS_16Flash_fwd_paramsE,(.L_x_1039 - _ZN5flash16flash_fwd_kernelI23Flash_fwd_kernel_traitsILi96ELi128ELi64ELi4ELb0ELb0EN7cutlass6half_tE19Flash_kernel_traitsILi96ELi128ELi64ELi4ES3_EELb1ELb0ELb0ELb0ELb0ELb0ELb0ELb1EEEvNS_16Flash_fwd_paramsE)
        .other          _ZN5flash16flash_fwd_kernelI23Flash_fwd_kernel_traitsILi96ELi128ELi64ELi4ELb0ELb0EN7cutlass6half_tE19Flash_kernel_traitsILi96ELi128ELi64ELi4ES3_EELb1ELb0ELb0ELb0ELb0ELb0ELb0ELb1EEEvNS_16Flash_fwd_paramsE,@"STO_CUDA_ENTRY STV_DEFAULT"
_ZN5flash16flash_fwd_kernelI23Flash_fwd_kernel_traitsILi96ELi128ELi64ELi4ELb0ELb0EN7cutlass6half_tE19Flash_kernel_traitsILi96ELi128ELi64ELi4ES3_EELb1ELb0ELb0ELb0ELb0ELb0ELb0ELb1EEEvNS_16Flash_fwd_paramsE:
.text._ZN5flash16flash_fwd_kernelI23Flash_fwd_kernel_traitsILi96ELi128ELi64ELi4ELb0ELb0EN7cutlass6half_tE19Flash_kernel_traitsILi96ELi128ELi64ELi4ES3_EELb1ELb0ELb0ELb0ELb0ELb0ELb0ELb1EEEvNS_16Flash_fwd_paramsE:
        /* <DEDUP_REMOVED lines=12> */
[----:B------:R-:W-:-:S03]  /*00c0*/  ULDC.64 UR4, c[0x0][0x240] ;  /* 0x0000900000047ab9 */ /* 0x000fc60000000a00 */
[----:B------:R-:W3:Y:S01]  /*00d0*/  @P2 LDG.E.64 R4, [R4.64] ;  /* 0x0000001004042981 */ /* 0x000ee2000c1e1b00 */
[----:B------:R-:W-:-:S05]  /*00e0*/  @P2 MOV R2, R52 ;  /* 0x0000003400022202 */ /* 0x000fca0000000f00 */
[----:B------:R-:W4:Y:S01]  /*00f0*/  @P2 LDG.E.64 R6, [R2.64] ;  /* 0x0000001002062981 */ /* 0x000f22000c1e1b00 */
[----:B------:R-:W5:Y:S01]  /*0100*/  S2UR UR10, SR_CTAID.Y ;  /* 0x00000000000a79c3 */ /* 0x000f620000002600 */
[----:B------:R-:W-:Y:S02]  /*0110*/  UISETP.NE.U32.AND UP2, UPT, URZ, UR4, UPT ;  /* 0x000000043f00728c */ /* 0x000fe4000bf45070 */
[----:B------:R-:W-:Y:S02]  /*0120*/  UMOV UR12, 0x4 ;  /* 0x00000004000c7882 */ /* 0x000fe40000000000 */
[----:B------:R-:W-:Y:S02]  /*0130*/  UISETP.NE.AND.EX UP2, UPT, URZ, UR5, UPT, UP2 ;  /* 0x000000053f00728c */ /* 0x000fe4000bf45320 */
[----:B------:R-:W-:Y:S01]  /*0140*/  ULDC.64 UR14, c[0x0][0x240] ;  /* 0x00009000000e7ab9 */ /* 0x000fe20000000a00 */
[----:B------:R-:W1:Y:S01]  /*0150*/  S2UR UR9, SR_CTAID.Z ;  /* 0x00000000000979c3 */ /* 0x000e620000002700 */
[----:B------:R-:W-:-:S02]  /*0160*/  ULDC.64 UR4, c[0x0][0x250] ;  /* 0x0000940000047ab9 */ /* 0x000fc40000000a00 */
[----:B------:R-:W-:Y:S01]  /*0170*/  PLOP3.LUT P0, PT, PT, PT, UP2, 0x80, 0x0 ;  /* 0x000000000000781c */ /* 0x000fe20003f0f028 */
[----:B------:R-:W-:Y:S02]  /*0180*/  UISETP.NE.U32.AND UP0, UPT, URZ, UR4, UPT ;  /* 0x000000043f00728c */ /* 0x000fe4000bf05070 */
[----:B------:R-:W-:Y:S02]  /*0190*/  ULDC.U8 UR8, c[0x0][0x312] ;  /* 0x0000c48000087ab9 */ /* 0x000fe40000000000 */
[----:B------:R-:W-:Y:S02]  /*01a0*/  UISETP.NE.AND UP3, UPT, UR8, URZ, UPT ;  /* 0x0000003f0800728c */ /* 0x000fe4000bf65270 */
[----:B------:R-:W-:-:S03]  /*01b0*/  UISETP.NE.AND.EX UP0, UPT, URZ, UR5, UPT, UP0 ;  /* 0x000000053f00728c */ /* 0x000fc6000bf05300 */
[----:B------:R-:W-:Y:S02]  /*01c0*/  ULDC.64 UR4, c[0x0][0x250] ;  /* 0x0000940000047ab9 */ /* 0x000fe40000000a00 */
[----:B-----5:R-:W-:-:S06]  /*01d0*/  UIMAD.WIDE UR14, UR10, UR12, UR14 ;  /* 0x0000000c0a0e72a5 */ /* 0x020fcc000f8e020e */
[----:B------:R-:W-:Y:S01]  /*01e0*/  IMAD.U32 R12, RZ, RZ, UR14 ;  /* 0x0000000eff0c7e24 */ /* 0x000fe2000f8e00ff */
[----:B-1----:R-:W-:Y:S01]  /*01f0*/  ULOP3.LUT UR6, UR9, UR11, UR10, 0xfe, !UPT ;  /* 0x0000000b09067292 */ /* 0x002fe2000f8efe0a */
[----:B------:R-:W-:-:S05]  /*0200*/  IMAD.U32 R13, RZ, RZ, UR15 ;  /* 0x0000000fff0d7e24 */ /* 0x000fca000f8e00ff */
[----:B--2---:R-:W-:Y:S01]  /*0210*/  LOP3.LUT P3, RZ, R53, UR6, RZ, 0xfc, !PT ;  /* 0x0000000635ff7c12 */ /* 0x004fe2000f86fcff */
[----:B------:R-:W-:Y:S02]  /*0220*/  ULDC.64 UR6, c[0x0][0x248] ;  /* 0x0000920000067ab9 */ /* 0x000fe40000000a00 */
[----:B------:R-:W-:-:S04]  /*0230*/  UISETP.EQ.U32.AND UP1, UPT, URZ, UR6, UPT ;  /* 0x000000063f00728c */ /* 0x000fc8000bf22070 */
[----:B------:R-:W-:-:S03]  /*0240*/  UISETP.EQ.OR.EX UP1, UPT, URZ, UR7, !UP3, UP1 ;  /* 0x000000073f00728c */ /* 0x000fc6000df22710 */
[----:B------:R-:W-:-:S03]  /*0250*/  ULDC.64 UR6, c[0x0][0x248] ;  /* 0x0000920000067ab9 */ /* 0x000fc60000000a00 */
[----:B------:R-:W-:Y:S02]  /*0260*/  @!P3 IMAD.MOV.U32 R14, RZ, RZ, c[0x0][0x308] ;  /* 0x0000c200ff0eb624 */ /* 0x000fe400078e00ff */
[----:B------:R-:W-:Y:S01]  /*0270*/  @!P3 IMAD.MOV.U32 R15, RZ, RZ, c[0x0][0x30c] ;  /* 0x0000c300ff0fb624 */ /* 0x000fe200078e00ff */
[----:B------:R-:W-:Y:S02]  /*0280*/  @UP0 UIMAD.WIDE UR4, UR10, UR12, UR4 ;  /* 0x0000000c0a0402a5 */ /* 0x000fe4000f8e0204 */
[----:B------:R-:W-:-:S04]  /*0290*/  UIMAD.WIDE UR6, UR10, UR12, UR6 ;  /* 0x0000000c0a0672a5 */ /* 0x000fc8000f8e0206 */
[----:B------:R-:W-:Y:S02]  /*02a0*/  IMAD.U32 R10, RZ, RZ, UR4 ;  /* 0x00000004ff0a7e24 */ /* 0x000fe4000f8e00ff */
[----:B------:R-:W-:Y:S01]  /*02b0*/  IMAD.U32 R11, RZ, RZ, UR5 ;  /* 0x00000005ff0b7e24 */ /* 0x000fe2000f8e00ff */
[----:B---3--:R-:W1:Y:S01]  /*02c0*/  @P2 R2UR UR20, R4 ;  /* 0x00000000041423c2 */ /* 0x008e6200000e0000 */
[----:B----4-:R-:W-:-:S07]  /*02d0*/  @P2 IADD3 R52, P1, R6, c[0x0][0x300], RZ ;  /* 0x0000c00006342a10 */ /* 0x010fce0007f3e0ff */
[----:B------:R-:W2:Y:S01]  /*02e0*/  @P2 R2UR UR21, R5 ;  /* 0x00000000051523c2 */ /* 0x000ea200000e0000 */
[----:B------:R-:W-:Y:S01]  /*02f0*/  @!P3 MOV R2, R52 ;  /* 0x000000340002b202 */ /* 0x000fe20000000f00 */
[----:B------:R-:W-:-:S05]  /*0300*/  @P2 IMAD.X R3, RZ, RZ, R7, P1 ;  /* 0x000000ffff032224 */ /* 0x000fca00008e0607 */
[----:B------:R-:W-:Y:S01]  /*0310*/  @!P3 STG.E.64 [R14.64+0x8], R2 ;  /* 0x000008020e00b986 */ /* 0x000fe2000c101b10 */
[----:B-1----:R-:W-:Y:S01]  /*0320*/  IMAD.U32 R4, RZ, RZ, UR20 ;  /* 0x00000014ff047e24 */ /* 0x002fe2000f8e00ff */
[----:B--2---:R-:W-:-:S05]  /*0330*/  MOV R5, UR21 ;  /* 0x0000001500057c02 */ /* 0x004fca0008000f00 */
[----:B------:R1:W-:Y:S04]  /*0340*/  @!P3 STG.E.64 [R14.64], R4 ;  /* 0x000000040e00b986 */ /* 0x0003e8000c101b10 */
[----:B------:R2:W3:Y:S04]  /*0350*/  @P0 LDG.E R9, [R12.64] ;  /* 0x000000100c090981 */ /* 0x0004e8000c1e1900 */
[----:B------:R2:W4:Y:S01]  /*0360*/  @P0 LDG.E R0, [R12.64+0x4] ;  /* 0x000004100c000981 */ /* 0x000522000c1e1900 */
[----:B------:R-:W-:Y:S02]  /*0370*/  PLOP3.LUT P1, PT, PT, PT, UP0, 0x80, 0x0 ;  /* 0x000000000000781c */ /* 0x000fe40003f2f008 */
[----:B------:R-:W-:-:S11]  /*0380*/  PLOP3.LUT P2, PT, PT, PT, UP1, 0x80, 0x0 ;  /* 0x000000000000781c */ /* 0x000fd60003f4f018 */
[----:B------:R-:W5:Y:S01]  /*0390*/  @P1 LDG.E R7, [R10.64] ;  /* 0x000000100a071981 */ /* 0x000f62000c1e1900 */
[----:B-1----:R-:W-:Y:S01]  /*03a0*/  IMAD.U32 R4, RZ, RZ, UR6 ;  /* 0x00000006ff047e24 */ /* 0x002fe2000f8e00ff */
[----:B------:R-:W-:-:S05]  /*03b0*/  MOV R5, UR7 ;  /* 0x0000000700057c02 */ /* 0x000fca0008000f00 */
[----:B------:R-:W5:Y:S01]  /*03c0*/  @!P2 LDG.E R8, [R4.64] ;  /* 0x000000100408a981 */ /* 0x000f62000c1e1900 */
[----:B------:R-:W-:Y:S01]  /*03d0*/  UMOV UR8, 0xffffffff ;  /* 0xffffffff00087882 */ /* 0x000fe20000000000 */
[----:B------:R-:W1:Y:S01]  /*03e0*/  LDC.U8 R6, c[0x0][0x2d8] ;  /* 0x0000b600ff067b82 */ /* 0x000e620000000000 */
[----:B--2---:R-:W-:Y:S01]  /*03f0*/  SHF.R.S32.HI R12, RZ, 0x1f, R53 ;  /* 0x0000001fff0c7819 */ /* 0x004fe20000011435 */
[----:B------:R-:W-:-:S03]  /*0400*/  UMOV UR14, URZ ;  /* 0x0000003f000e7c82 */ /* 0x000fc60008000000 */
[----:B------:R-:W-:Y:S01]  /*0410*/  LEA.HI R2, R12, R53, RZ, 0x5 ;  /* 0x000000350c027211 */ /* 0x000fe200078f28ff */
[----:B------:R-:W-:-:S03]  /*0420*/  UMOV UR19, 0xffffffff ;  /* 0xffffffff00137882 */ /* 0x000fc60000000000 */
[----:B------:R-:W-:-:S05]  /*0430*/  LOP3.LUT R128, R2, 0xffffffe0, RZ, 0xc0, !PT ;  /* 0xffffffe002807812 */ /* 0x000fca00078ec0ff */
[----:B------:R-:W-:Y:S01]  /*0440*/  IMAD.IADD R128, R53, 0x1, -R128 ;  /* 0x0000000135807824 */ /* 0x000fe200078e0a80 */
[----:B---3--:R-:W2:Y:S08]  /*0450*/  @P0 R2UR UR8, R9 ;  /* 0x00000000090803c2 */ /* 0x008eb000000e0000 */
[----:B----4-:R-:W2:Y:S01]  /*0460*/  @P0 R2UR UR15, R0 ;  /* 0x00000000000f03c2 */ /* 0x010ea200000e0000 */
[----:B------:R-:W-:-:S04]  /*0470*/  ISETP.NE.U32.AND P0, PT, RZ, c[0x0][0x248], PT ;  /* 0x00009200ff007a0c */ /* 0x000fc80003f05070 */
[----:B------:R-:W-:-:S03]  /*0480*/  ISETP.NE.AND.EX P0, PT, RZ, c[0x0][0x24c], PT, P0 ;  /* 0x00009300ff007a0c */ /* 0x000fc60003f05300 */
[----:B-----5:R3:W4:Y:S01]  /*0490*/  @P1 R2UR UR14, R7 ;  /* 0x00000000070e13c2 */ /* 0x02072200000e0000 */
[----:B--2---:R-:W-:-:S07]  /*04a0*/  @UP2 UIADD3 UR15, UR15, -UR8, URZ ;  /* 0x800000080f0f2290 */ /* 0x004fce000fffe03f */
[----:B------:R3:W2:Y:S01]  /*04b0*/  @!P2 R2UR UR19, R8 ;  /* 0x000000000813a3c2 */ /* 0x0006a200000e0000 */
[----:B------:R-:W-:Y:S01]  /*04c0*/  @!UP2 ULDC UR15, c[0x0][0x214] ;  /* 0x00008500000faab9 */ /* 0x000fe20000000800 */
[----:B--234-:R-:W-:Y:S05]  /*04d0*/  @!P0 BRA `(.L_x_471) ;  /* 0x0000007000008947 */ /* 0x01cfea0003800000 */
[----:B-1----:R-:W-:-:S13]  /*04e0*/  PLOP3.LUT P0, PT, PT, PT, UP3, 0x80, 0x0 ;  /* 0x000000000000781c */ /* 0x002fda0003f0f038 */
[----:B------:R-:W2:Y:S04]  /*04f0*/  @P0 LDG.E R0, [R4.64+0x4] ;  /* 0x0000041004000981 */ /* 0x000ea8000c1e1900 */
[----:B------:R-:W3:Y:S01]  /*0500*/  @!P0 LDG.E R7, [R4.64] ;  /* 0x0000001004078981 */ /* 0x000ee2000c1e1900 */
[----:B--2---:R-:W1:Y:S02]  /*0510*/  @P0 R2UR UR6, R0 ;  /* 0x00000000000603c2 */ /* 0x004e6400000e0000 */
[----:B-1----:R-:W-:-:S11]  /*0520*/  @UP3 UIADD3 UR6, UR6, -UR19, URZ ;  /* 0x8000001306063290 */ /* 0x002fd6000fffe03f */
[----:B---3--:R1:W2:Y:S02]  /*0530*/  @!P0 R2UR UR6, R7 ;  /* 0x00000000070683c2 */ /* 0x0082a400000e0000 */
[----:B-12---:R-:W-:Y:S05]  /*0540*/  BRA `(.L_x_472) ;  /* 0x0000001000007947 */ /* 0x006fea0003800000 */
.L_x_471:
[----:B-1----:R-:W-:Y:S02]  /*0550*/  ULDC UR6, c[0x0][0x218] ;  /* 0x0000860000067ab9 */ /* 0x002fe40000000800 */
.L_x_472:
        /* <DEDUP_REMOVED lines=21> */
[----:B------:R-:W-:Y:S02]  /*06b0*/  UISETP.GE.AND UP0, UPT, UR13, 0x1, UPT ;  /* 0x000000010d00788c */ /* 0x000fe4000bf06270 */
[----:B------:R-:W-:-:S04]  /*06c0*/  UIADD3 UR4, UR13, 0x3f, URZ ;  /* 0x0000003f0d047890 */ /* 0x000fc8000fffe03f */
[----:B------:R-:W-:Y:S01]  /*06d0*/  PLOP3.LUT P0, PT, PT, PT, UP0, 0x80, 0x0 ;  /* 0x000000000000781c */ /* 0x000fe20003f0f008 */
[----:B------:R-:W-:-:S04]  /*06e0*/  USHF.R.S32.HI UR22, URZ, 0x1f, UR4 ;  /* 0x0000001f3f167899 */ /* 0x000fc80008011404 */
[----:B------:R-:W-:-:S08]  /*06f0*/  ULEA.HI UR22, UR22, UR4, URZ, 0x6 ;  /* 0x0000000416167291 */ /* 0x000fd0000f8f303f */
[----:B------:R-:W-:Y:S05]  /*0700*/  @!P0 BRA `(.L_x_473) ;  /* 0x0001148000008947 */ /* 0x000fea0003800000 */
[----:B------:R-:W-:Y:S01]  /*0710*/  UISETP.NE.AND UP1, UPT, UR8, -0x1, UPT ;  /* 0xffffffff0800788c */ /* 0x000fe2000bf25270 */
[----:B------:R-:W-:Y:S01]  /*0720*/  SHF.R.S32.HI R0, RZ, 0x1f, R128 ;  /* 0x0000001fff007819 */ /* 0x000fe20000011480 */
[----:B------:R-:W-:Y:S02]  /*0730*/  UISETP.NE.AND UP0, UPT, UR19, -0x1, UPT ;  /* 0xffffffff1300788c */ /* 0x000fe4000bf05270 */
[----:B------:R-:W-:Y:S02]  /*0740*/  ULDC.64 UR4, c[0x0][0x190] ;  /* 0x0000640000047ab9 */ /* 0x000fe40000000a00 */
[----:B------:R-:W-:Y:S02]  /*0750*/  ULDC.64 UR6, c[0x0][0x178] ;  /* 0x00005e0000067ab9 */ /* 0x000fe40000000a00 */
[----:B------:R-:W-:-:S03]  /*0760*/  PLOP3.LUT P0, PT, PT, PT, UP0, 0x80, 0x0 ;  /* 0x000000000000781c */ /* 0x000fc60003f0f008 */
[----:B------:R-:W-:Y:S02]  /*0770*/  @UP1 UIMAD.WIDE.U32 UR24, UR8, UR4, URZ ;  /* 0x00000004081812a5 */ /* 0x000fe4000f8e003f */
[----:B------:R-:W-:Y:S02]  /*0780*/  @UP0 UIADD3 UR23, UR14, UR19, URZ ;  /* 0x000000130e170290 */ /* 0x000fe4000fffe03f */
[----:B------:R-:W-:Y:S02]  /*0790*/  @UP1 UIMAD UR18, UR8, UR5, UR25 ;  /* 0x00000005081212a4 */ /* 0x000fe4000f8e0219 */
[----:B------:R-:W-:Y:S02]  /*07a0*/  @!UP1 USHF.R.S32.HI UR25, URZ, 0x1f, UR10 ;  /* 0x0000001f3f199899 */ /* 0x000fe4000801140a */
[----:B------:R-:W-:Y:S02]  /*07b0*/  ULDC.64 UR4, c[0x0][0x198] ;  /* 0x0000660000047ab9 */ /* 0x000fe40000000a00 */
[----:B------:R-:W-:-:S02]  /*07c0*/  @!UP1 UIMAD UR25, UR25, UR6, URZ ;  /* 0x00000006191992a4 */ /* 0x000fc4000f8e023f */
[----:B------:R-:W-:Y:S02]  /*07d0*/  @!UP1 UIMAD.WIDE.U32 UR28, UR10, UR6, URZ ;  /* 0x000000060a1c92a5 */ /* 0x000fe4000f8e003f */
[----:B------:R-:W-:Y:S02]  /*07e0*/  @UP0 UIMAD.WIDE.U32 UR26, UR23, UR4, URZ ;  /* 0x00000004171a02a5 */ /* 0x000fe4000f8e003f */
[----:B------:R-:W-:Y:S02]  /*07f0*/  USHF.R.S32.HI UR6, URZ, 0x6, UR22 ;  /* 0x000000063f067899 */ /* 0x000fe40008011416 */
[----:B------:R-:W-:Y:S02]  /*0800*/  @UP0 UIMAD UR23, UR23, UR5, UR27 ;  /* 0x00000005171702a4 */ /* 0x000fe4000f8e021b */
[----:B------:R-:W-:Y:S02]  /*0810*/  ULDC UR22, c[0x0][0x1c0] ;  /* 0x0000700000167ab9 */ /* 0x000fe40000000800 */
[----:B------:R-:W-:-:S02]  /*0820*/  UIMAD UR22, UR10, UR22, UR9 ;  /* 0x000000160a1672a4 */ /* 0x000fc4000f8e0209 */
[----:B------:R-:W-:Y:S02]  /*0830*/  ULDC UR5, c[0x0][0x224] ;  /* 0x0000890000057ab9 */ /* 0x000fe40000000800 */
[----:B------:R-:W-:Y:S02]  /*0840*/  UIMAD UR5, UR22, UR5, UR12 ;  /* 0x00000005160572a4 */ /* 0x000fe4000f8e020c */
[----:B------:R-:W-:Y:S02]  /*0850*/  @!UP1 UIMAD UR4, UR10, UR7, UR25 ;  /* 0x000000070a0492a4 */ /* 0x000fe4000f8e0219 */
[----:B------:R-:W-:Y:S02]  /*0860*/  USHF.L.U32 UR22, UR22, 0x5, URZ ;  /* 0x0000000516167899 */ /* 0x000fe4000800063f */
[----:B------:R-:W-:Y:S02]  /*0870*/  ULDC UR7, c[0x0][0x228] ;  /* 0x00008a0000077ab9 */ /* 0x000fe40000000800 */
[----:B------:R-:W-:-:S02]  /*0880*/  UIMAD UR7, UR5, UR7, URZ ;  /* 0x00000007050772a4 */ /* 0x000fc4000f8e023f */
[----:B------:R-:W-:Y:S01]  /*0890*/  USHF.R.S32.HI UR5, URZ, 0x1f, UR22 ;  /* 0x0000001f3f057899 */ /* 0x000fe20008011416 */
[----:B------:R-:W-:Y:S01]  /*08a0*/  IADD3 R52, P2, P1, R52, UR22, R128 ;  /* 0x0000001634347c10 */ /* 0x000fe2000f95e080 */
[----:B------:R-:W-:Y:S02]  /*08b0*/  @!UP1 UIADD3 UR18, UR29, UR4, URZ ;  /* 0x000000041d129290 */ /* 0x000fe4000fffe03f */
[----:B------:R-:W-:Y:S02]  /*08c0*/  @UP1 UMOV UR22, UR24 ;  /* 0x0000001800161c82 */ /* 0x000fe40008000000 */
[----:B------:R-:W-:Y:S01]  /*08d0*/  IADD3.X R0, R3, UR5, R0, P2, P1 ;  /* 0x0000000503007c10 */ /* 0x000fe200097e2400 */
[----:B------:R-:W-:Y:S01]  /*08e0*/  @!UP1 UMOV UR22, UR28 ;  /* 0x0000001c00169c82 */ /* 0x000fe20008000000 */
[----:B------:R-:W-:Y:S05]  /*08f0*/  @P0 BRA `(.L_x_474) ;  /* 0x000000d000000947 */ /* 0x000fea0003800000 */
[----:B------:R-:W-:Y:S02]  /*0900*/  USHF.R.S32.HI UR24, URZ, 0x1f, UR14 ;  /* 0x0000001f3f187899 */ /* 0x000fe4000801140e */
[----:B------:R-:W-:-:S02]  /*0910*/  ULDC.64 UR4, c[0x0][0x198] ;  /* 0x0000660000047ab9 */ /* 0x000fc40000000a00 */
[----:B------:R-:W-:Y:S02]  /*0920*/  UIMAD UR24, UR24, UR4, URZ ;  /* 0x00000004181872a4 */ /* 0x000fe4000f8e023f */
[----:B------:R-:W-:Y:S02]  /*0930*/  UIMAD.WIDE.U32 UR26, UR14, UR4, URZ ;  /* 0x000000040e1a72a5 */ /* 0x000fe4000f8e003f */
[----:B------:R-:W-:Y:S02]  /*0940*/  UIMAD UR24, UR14, UR5, UR24 ;  /* 0x000000050e1872a4 */ /* 0x000fe4000f8e0218 */
[----:B------:R-:W-:Y:S02]  /*0950*/  USHF.R.S32.HI UR23, URZ, 0x1f, UR10 ;  /* 0x0000001f3f177899 */ /* 0x000fe4000801140a */
[----:B------:R-:W-:Y:S02]  /*0960*/  ULDC.64 UR4, c[0x0][0x180] ;  /* 0x0000600000047ab9 */ /* 0x000fe40000000a00 */
[----:B------:R-:W-:-:S02]  /*0970*/  UIADD3 UR25, UR27, UR24, URZ ;  /* 0x000000181b197290 */ /* 0x000fc4000fffe03f */
[----:B------:R-:W-:Y:S02]  /*0980*/  UIMAD UR23, UR23, UR4, URZ ;  /* 0x00000004171772a4 */ /* 0x000fe4000f8e023f */
[----:B------:R-:W-:Y:S02]  /*0990*/  UMOV UR24, UR26 ;  /* 0x0000001a00187c82 */ /* 0x000fe40008000000 */
[----:B------:R-:W-:Y:S02]  /*09a0*/  UIMAD UR23, UR10, UR5, UR23 ;  /* 0x000000050a1772a4 */ /* 0x000fe4000f8e0217 */
[----:B------:R-:W-:-:S04]  /*09b0*/  UIMAD.WIDE.U32 UR26, UR10, UR4, UR24 ;  /* 0x000000040a1a72a5 */ /* 0x000fc8000f8e0018 */
[----:B------:R-:W-:Y:S02]  /*09c0*/  UIADD3 UR23, UR27, UR23, URZ ;  /* 0x000000171b177290 */ /* 0x000fe4000fffe03f */
.L_x_474:
[----:B------:R-:W-:Y:S01]  /*09d0*/  IABS R5, c[0x0][0x1c8] ;  /* 0x0000720000057a13 */ /* 0x000fe20000000000 */
[----:B------:R-:W1:Y:S01]  /*09e0*/  S2R R3, SR_CTAID.Z ;  /* 0x0000000000037919 */ /* 0x000e620000002700 */
[----:B------:R-:W-:Y:S02]  /*09f0*/  ULDC UR4, c[0x0][0x1c8] ;  /* 0x0000720000047ab9 */ /* 0x000fe40000000800 */
[----:B------:R-:W2:Y:S01]  /*0a00*/  I2F.RP R7, R5 ;  /* 0x0000000500077306 */ /* 0x000ea20000209400 */
[----:B------:R-:W-:Y:S02]  /*0a10*/  ULOP3.LUT UR4, UR9, UR4, URZ, 0x3c, !UPT ;  /* 0x0000000409047292 */ /* 0x000fe4000f8e3c3f */
[----:B------:R-:W-:-:S04]  /*0a20*/  @UP0 UIADD3 UR19, UR14, UR19, URZ ;  /* 0x000000130e130290 */ /* 0x000fc8000fffe03f */
[----:B------:R-:W-:Y:S01]  /*0a30*/  ISETP.LE.AND P1, PT, RZ, UR4, PT ;  /* 0x00000004ff007c0c */ /* 0x000fe2000bf23270 */
[----:B------:R-:W-:Y:S02]  /*0a40*/  ULDC.64 UR4, c[0x0][0x1a0] ;  /* 0x0000680000047ab9 */ /* 0x000fe40000000a00 */
[----:B------:R-:W-:-:S04]  /*0a50*/  @UP0 UIMAD.WIDE.U32 UR28, UR19, UR4, URZ ;  /* 0x00000004131c02a5 */ /* 0x000fc8000f8e003f */
[----:B------:R-:W-:Y:S01]  /*0a60*/  @UP0 UIMAD UR24, UR19, UR5, UR29 ;  /* 0x00000005131802a4 */ /* 0x000fe2000f8e021d */
[----:B--2---:R-:W2:Y:S01]  /*0a70*/  MUFU.RCP R8, R7 ;  /* 0x0000000700087308 */ /* 0x004ea20000001000 */
[----:B------:R-:W-:Y:S02]  /*0a80*/  USHF.R.S32.HI UR19, URZ, 0x1f, UR9 ;  /* 0x0000001f3f137899 */ /* 0x000fe40008011409 */
[----:B------:R-:W-:Y:S01]  /*0a90*/  @UP0 UMOV UR4, UR28 ;  /* 0x0000001c00040c82 */ /* 0x000fe20008000000 */
[----:B-1----:R-:W-:Y:S02]  /*0aa0*/  IABS R3, R3 ;  /* 0x0000000300037213 */ /* 0x002fe40000000000 */
[----:B--2---:R-:W-:-:S04]  /*0ab0*/  IADD3 R8, R8, 0xffffffe, RZ ;  /* 0x0ffffffe08087810 */ /* 0x004fc80007ffe0ff */
[----:B------:R-:W1:Y:S02]  /*0ac0*/  F2I.FTZ.U32.TRUNC.NTZ R9, R8 ;  /* 0x0000000800097305 */ /* 0x000e64000021f000 */
[----:B-1----:R-:W-:Y:S02]  /*0ad0*/  IMAD.MOV R4, RZ, RZ, -R9 ;  /* 0x000000ffff047224 */ /* 0x002fe400078e0a09 */
[----:B------:R-:W-:Y:S02]  /*0ae0*/  IMAD.MOV.U32 R8, RZ, RZ, RZ ;  /* 0x000000ffff087224 */ /* 0x000fe400078e00ff */
[----:B------:R-:W-:-:S04]  /*0af0*/  IMAD R4, R4, R5, RZ ;  /* 0x0000000504047224 */ /* 0x000fc800078e02ff */
[----:B------:R-:W-:-:S06]  /*0b00*/  IMAD.HI.U32 R4, R9, R4, R8 ;  /* 0x0000000409047227 */ /* 0x000fcc00078e0008 */
        /* <DEDUP_REMOVED lines=9> */
[----:B------:R-:W-:-:S04]  /*0ba0*/  IMAD.MOV.U32 R4, RZ, RZ, R7 ;  /* 0x000000ffff047224 */ /* 0x000fc800078e0007 */
        /* <DEDUP_REMOVED lines=11> */
[----:B------:R-:W-:Y:S02]  /*0c60*/  UMOV UR24, UR28 ;  /* 0x0000001c00187c82 */ /* 0x000fe40008000000 */
[----:B------:R-:W-:Y:S02]  /*0c70*/  UIMAD UR14, UR14, UR4, URZ ;  /* 0x000000040e0e72a4 */ /* 0x000fe4000f8e023f */
[----:B------:R-:W-:-:S02]  /*0c80*/  UIMAD.WIDE.U32 UR28, UR10, UR4, UR24 ;  /* 0x000000040a1c72a5 */ /* 0x000fc4000f8e0018 */
[----:B------:R-:W-:-:S04]  /*0c90*/  UIMAD UR5, UR10, UR5, UR14 ;  /* 0x000000050a0572a4 */ /* 0x000fc8000f8e020e */
[----:B------:R-:W-:Y:S02]  /*0ca0*/  UIADD3 UR24, UR29, UR5, URZ ;  /* 0x000000051d187290 */ /* 0x000fe4000fffe03f */
[----:B------:R-:W-:Y:S02]  /*0cb0*/  UMOV UR4, UR28 ;  /* 0x0000001c00047c82 */ /* 0x000fe40008000000 */
.L_x_475:
[CC--:B------:R-:W-:Y:S01]  /*0cc0*/  LEA.HI R3, R12.reuse, R53.reuse, RZ, 0x2 ;  /* 0x000000350c037211 */ /* 0x0c0fe200078f10ff */
[----:B------:R-:W1:Y:S01]  /*0cd0*/  S2R R18, SR_CTAID.Z ;  /* 0x0000000000127919 */ /* 0x000e620000002700 */
[----:B------:R-:W-:Y:S01]  /*0ce0*/  LEA.HI R13, R12, R53, RZ, 0x3 ;  /* 0x000000350c0d7211 */ /* 0x000fe200078f18ff */
[----:B------:R-:W-:Y:S01]  /*0cf0*/  UIADD3 UR12, -UR12, UR15, URZ ;  /* 0x0000000f0c0c7290 */ /* 0x000fe2000fffe13f */
[--C-:B------:R-:W-:Y:S01]  /*0d00*/  SHF.R.S32.HI R7, RZ, 0x5, R2.reuse ;  /* 0x00000005ff077819 */ /* 0x100fe20000011402 */
[----:B------:R-:W-:Y:S01]  /*0d10*/  IMAD.U32 R23, RZ, RZ, UR11 ;  /* 0x0000000bff177e24 */ /* 0x000fe2000f8e00ff */
[----:B------:R-:W-:Y:S01]  /*0d20*/  SHF.R.S32.HI R8, RZ, 0x1f, R2 ;  /* 0x0000001fff087819 */ /* 0x000fe20000011402 */
[----:B------:R-:W-:Y:S01]  /*0d30*/  BSSY B0, `(.L_x_476) ;  /* 0x000006c000007945 */ /* 0x000fe20003800000 */
[----:B------:R-:W-:-:S02]  /*0d40*/  LOP3.LUT R60, R3, 0xfffffffc, RZ, 0xc0, !PT ;  /* 0xfffffffc033c7812 */ /* 0x000fc400078ec0ff */
[----:B------:R-:W-:Y:S02]  /*0d50*/  SHF.R.S32.HI R9, RZ, 0x3, R13 ;  /* 0x00000003ff097819 */ /* 0x000fe4000001140d */
[----:B------:R-:W-:Y:S01]  /*0d60*/  LEA.HI R12, R12, R53, RZ, 0x4 ;  /* 0x000000350c0c7211 */ /* 0x000fe200078f20ff */
[----:B------:R-:W-:Y:S01]  /*0d70*/  IMAD.IADD R60, R53, 0x1, -R60 ;  /* 0x00000001353c7824 */ /* 0x000fe200078e0a3c */
[----:B------:R-:W-:Y:S01]  /*0d80*/  LEA.HI R8, R8, R7, RZ, 0x2 ;  /* 0x0000000708087211 */ /* 0x000fe200078f10ff */
[----:B------:R-:W-:Y:S01]  /*0d90*/  IMAD.SHL.U32 R15, R9, 0x40, RZ ;  /* 0x00000040090f7824 */ /* 0x000fe200078e00ff */
[----:B------:R-:W-:Y:S01]  /*0da0*/  SHF.R.S32.HI R63, RZ, 0x1f, R128 ;  /* 0x0000001fff3f7819 */ /* 0x000fe20000011480 */
[----:B------:R-:W-:Y:S01]  /*0db0*/  IMAD.SHL.U32 R60, R60, 0x8, RZ ;  /* 0x000000083c3c7824 */ /* 0x000fe200078e00ff */
[----:B------:R-:W-:Y:S02]  /*0dc0*/  LOP3.LUT R10, R12, 0xfffffff0, RZ, 0xc0, !PT ;  /* 0xfffffff00c0a7812 */ /* 0x000fe400078ec0ff */
[----:B------:R-:W-:-:S02]  /*0dd0*/  LOP3.LUT R8, R8, 0xffffffc, RZ, 0xc0, !PT ;  /* 0x0ffffffc08087812 */ /* 0x000fc400078ec0ff */
[----:B------:R-:W-:Y:S01]  /*0de0*/  LEA.HI R63, R63, R128, RZ, 0x2 ;  /* 0x000000803f3f7211 */ /* 0x000fe200078f10ff */
[----:B------:R-:W-:Y:S01]  /*0df0*/  IMAD.IADD R10, R53, 0x1, -R10 ;  /* 0x00000001350a7824 */ /* 0x000fe200078e0a0a */
[----:B------:R-:W-:Y:S01]  /*0e00*/  LOP3.LUT R15, R15, 0xc0, RZ, 0xc0, !PT ;  /* 0x000000c00f0f7812 */ /* 0x000fe200078ec0ff */
[----:B------:R-:W-:Y:S01]  /*0e10*/  IMAD.IADD R5, R7, 0x1, -R8 ;  /* 0x0000000107057824 */ /* 0x000fe200078e0a08 */
[----:B------:R-:W-:Y:S02]  /*0e20*/  SHF.R.S32.HI R2, RZ, 0x2, R63 ;  /* 0x00000002ff027819 */ /* 0x000fe4000001143f */
[----:B------:R-:W-:Y:S02]  /*0e30*/  SHF.R.S32.HI R16, RZ, 0x2, R3 ;  /* 0x00000002ff107819 */ /* 0x000fe40000011403 */
[----:B------:R-:W-:Y:S01]  /*0e40*/  LOP3.LUT R8, R15, 0x18, R60, 0xf8, !PT ;  /* 0x000000180f087812 */ /* 0x000fe200078ef83c */
[----:B------:R-:W-:Y:S01]  /*0e50*/  IMAD R2, R5, 0x10, R2 ;  /* 0x0000001005027824 */ /* 0x000fe200078e0202 */
[----:B------:R-:W-:-:S02]  /*0e60*/  SHF.R.U32.HI R15, RZ, 0x3, R15 ;  /* 0x00000003ff0f7819 */ /* 0x000fc4000001160f */
[----:B------:R-:W-:Y:S02]  /*0e70*/  LEA.HI R11, R10, R10, RZ, 0x1 ;  /* 0x0000000a0a0b7211 */ /* 0x000fe400078f08ff */
[----:B------:R-:W-:Y:S02]  /*0e80*/  LEA.HI R3, R3, R16, RZ, 0x1 ;  /* 0x0000001003037211 */ /* 0x000fe400078f08ff */
[----:B------:R-:W-:Y:S02]  /*0e90*/  LOP3.LUT R15, R8, R15, RZ, 0x3c, !PT ;  /* 0x0000000f080f7212 */ /* 0x000fe400078e3cff */
[--C-:B------:R-:W-:Y:S02]  /*0ea0*/  SHF.R.S32.HI R5, RZ, 0x1, R11.reuse ;  /* 0x00000001ff057819 */ /* 0x100fe4000001140b */
[----:B------:R-:W-:Y:S02]  /*0eb0*/  SHF.R.S32.HI R8, RZ, 0x1f, R11 ;  /* 0x0000001fff087819 */ /* 0x000fe4000001140b */
[----:B------:R-:W-:-:S02]  /*0ec0*/  LOP3.LUT R3, R3, 0x7fffffe, RZ, 0xc0, !PT ;  /* 0x07fffffe03037812 */ /* 0x000fc400078ec0ff */
[----:B------:R-:W-:Y:S02]  /*0ed0*/  SHF.R.S32.HI R17, RZ, 0x1f, R16 ;  /* 0x0000001fff117819 */ /* 0x000fe40000011410 */
[--C-:B------:R-:W-:Y:S01]  /*0ee0*/  SHF.R.S32.HI R61, RZ, 0x1f, R60.reuse ;  /* 0x0000001fff3d7819 */ /* 0x100fe2000001143c */
[----:B------:R-:W-:Y:S01]  /*0ef0*/  IMAD.IADD R14, R16, 0x1, -R3 ;  /* 0x00000001100e7824 */ /* 0x000fe200078e0a03 */
[----:B------:R-:W-:Y:S01]  /*0f00*/  IADD3 R24, P0, R60, UR22, RZ ;  /* 0x000000163c187c10 */ /* 0x000fe2000ff1e0ff */
[----:B------:R-:W-:Y:S01]  /*0f10*/  IMAD R3, R17, c[0x0][0x198], RZ ;  /* 0x0000660011037a24 */ /* 0x000fe200078e02ff */
[----:B------:R-:W-:Y:S01]  /*0f20*/  LEA.HI R8, R8, R5, RZ, 0x2 ;  /* 0x0000000508087211 */ /* 0x000fe200078f10ff */
[----:B------:R-:W-:Y:S01]  /*0f30*/  IMAD.WIDE.U32 R20, R16, c[0x0][0x198], R60 ;  /* 0x0000660010147a25 */ /* 0x000fe200078e003c */
[----:B------:R-:W-:Y:S02]  /*0f40*/  IADD3.X R25, R61, UR18, RZ, P0, !PT ;  /* 0x000000123d197c10 */ /* 0x000fe400087fe4ff */
[----:B------:R-:W-:Y:S01]  /*0f50*/  LOP3.LUT R8, R8, 0xfffffffc, RZ, 0xc0, !PT ;  /* 0xfffffffc08087812 */ /* 0x000fe200078ec0ff */
[----:B------:R-:W-:Y:S01]  /*0f60*/  IMAD R3, R16, c[0x0][0x19c], R3 ;  /* 0x0000670010037a24 */ /* 0x000fe200078e0203 */
[----:B------:R-:W-:Y:S01]  /*0f70*/  IADD3 R20, P0, R20, UR26, RZ ;  /* 0x0000001a14147c10 */ /* 0x000fe2000ff1e0ff */
[----:B-1----:R-:W-:Y:S01]  /*0f80*/  IMAD.WIDE.U32 R18, R18, c[0x0][0x1a8], R24 ;  /* 0x00006a0012127a25 */ /* 0x002fe200078e0018 */
[----:B------:R-:W-:-:S02]  /*0f90*/  IADD3 R133, R60, 0x20, RZ ;  /* 0x000000203c857810 */ /* 0x000fc40007ffe0ff */
[----:B------:R-:W-:Y:S01]  /*0fa0*/  IADD3.X R21, R21, UR23, R3, P0, !PT ;  /* 0x0000001715157c10 */ /* 0x000fe200087fe403 */
[----:B------:R-:W-:Y:S01]  /*0fb0*/  IMAD.IADD R8, R5, 0x1, -R8 ;  /* 0x0000000105087824 */ /* 0x000fe200078e0a08 */
[----:B------:R-:W-:Y:S01]  /*0fc0*/  SHF.R.S32.HI R3, RZ, 0x1f, R4 ;  /* 0x0000001fff037819 */ /* 0x000fe20000011404 */
[----:B------:R-:W-:Y:S01]  /*0fd0*/  IMAD R5, R17, c[0x0][0x1a0], RZ ;  /* 0x0000680011057a24 */ /* 0x000fe200078e02ff */
[----:B------:R-:W-:Y:S01]  /*0fe0*/  IADD3 R132, R60, 0x40, RZ ;  /* 0x000000403c847810 */ /* 0x000fe20007ffe0ff */
[----:B------:R-:W-:Y:S01]  /*0ff0*/  IMAD.WIDE.U32 R24, R16, c[0x0][0x1a0], R60 ;  /* 0x0000680010187a25 */ /* 0x000fe200078e003c */
[----:B------:R-:W-:-:S03]  /*1000*/  LOP3.LUT P1, RZ, R8, 0x2, RZ, 0xc0, !PT ;  /* 0x0000000208ff7812 */ /* 0x000fc6000782c0ff */
[----:B------:R-:W-:Y:S01]  /*1010*/  IMAD R14, R7, 0x8, R14 ;  /* 0x00000008070e7824 */ /* 0x000fe200078e020e */
[----:B------:R-:W-:Y:S01]  /*1020*/  IADD3 R24, P0, R24, UR4, RZ ;  /* 0x0000000418187c10 */ /* 0x000fe2000ff1e0ff */
[----:B------:R-:W-:Y:S01]  /*1030*/  IMAD R5, R16, c[0x0][0x1a4], R5 ;  /* 0x0000690010057a24 */ /* 0x000fe200078e0205 */
[----:B------:R-:W-:Y:S01]  /*1040*/  ULDC.64 UR4, c[0x0][0x1a8] ;  /* 0x00006a0000047ab9 */ /* 0x000fe20000000a00 */
[----:B------:R-:W-:Y:S01]  /*1050*/  IMAD.U32 R14, R14, 0x20, R15 ;  /* 0x000000200e0e7824 */ /* 0x000fe200078e000f */
[----:B------:R-:W-:Y:S01]  /*1060*/  UIMAD UR4, UR19, UR4, URZ ;  /* 0x00000004130472a4 */ /* 0x000fe2000f8e023f */
[----:B------:R-:W-:Y:S01]  /*1070*/  IMAD R15, R3, c[0x0][0x1b0], RZ ;  /* 0x00006c00030f7a24 */ /* 0x000fe200078e02ff */
[----:B------:R-:W-:Y:S01]  /*1080*/  IADD3.X R25, R25, UR24, R5, P0, !PT ;  /* 0x0000001819197c10 */ /* 0x000fe200087fe405 */
[----:B------:R-:W-:Y:S01]  /*1090*/  IMAD R3, R3, c[0x0][0x1b8], RZ ;  /* 0x00006e0003037a24 */ /* 0x000fe200078e02ff */
[----:B------:R-:W-:Y:S01]  /*10a0*/  ISETP.GE.AND P0, PT, R16, UR12, PT ;  /* 0x0000000c10007c0c */ /* 0x000fe2000bf06270 */
[----:B------:R-:W-:Y:S01]  /*10b0*/  IMAD.WIDE.U32 R32, R4, c[0x0][0x1b0], R20 ;  /* 0x00006c0004207a25 */ /* 0x000fe200078e0014 */
[----:B------:R-:W-:-:S03]  /*10c0*/  UIMAD UR4, UR9, UR5, UR4 ;  /* 0x00000005090472a4 */ /* 0x000fc6000f8e0204 */
[C---:B------:R-:W-:Y:S01]  /*10d0*/  IMAD R3, R4.reuse, c[0x0][0x1bc], R3 ;  /* 0x00006f0004037a24 */ /* 0x040fe200078e0203 */
[----:B------:R1:W-:Y:S01]  /*10e0*/  STL.64 [R1+0x80], R32 ;  /* 0x0000802001007387 */ /* 0x0003e20000100a00 */
[----:B------:R-:W-:Y:S01]  /*10f0*/  IMAD.WIDE.U32 R30, R4, c[0x0][0x1b8], R24 ;  /* 0x00006e00041e7a25 */ /* 0x000fe200078e0018 */
[----:B------:R-:W-:-:S03]  /*1100*/  IADD3 R21, R19, UR4, RZ ;  /* 0x0000000413157c10 */ /* 0x000fc6000fffe0ff */
[----:B------:R-:W-:Y:S01]  /*1110*/  IMAD R5, R4, c[0x0][0x1b4], R15 ;  /* 0x00006d0004057a24 */ /* 0x000fe200078e020f */
[----:B------:R1:W-:Y:S01]  /*1120*/  STL.64 [R1+0x78], R30 ;  /* 0x0000781e01007387 */ /* 0x0003e20000100a00 */
[----:B------:R-:W-:Y:S02]  /*1130*/  IMAD.SHL.U32 R129, R14, 0x2, RZ ;  /* 0x000000020e817824 */ /* 0x000fe400078e00ff */
[----:B------:R-:W-:Y:S01]  /*1140*/  IMAD.IADD R28, R31, 0x1, R3 ;  /* 0x000000011f1c7824 */ /* 0x000fe200078e0203 */
[----:B------:R1:W-:Y:S01]  /*1150*/  STL [R1+0x70], R133 ;  /* 0x0000708501007387 */ /* 0x0003e20000100800 */
[----:B------:R-:W-:Y:S02]  /*1160*/  IMAD.IADD R35, R33, 0x1, R5 ;  /* 0x0000000121237824 */ /* 0x000fe400078e0205 */
[----:B------:R-:W-:Y:S01]  /*1170*/  IMAD.MOV.U32 R4, RZ, RZ, 0x10 ;  /* 0x00000010ff047424 */ /* 0x000fe200078e00ff */
[----:B------:R1:W-:Y:S01]  /*1180*/  STL [R1+0x6c], R132 ;  /* 0x00006c8401007387 */ /* 0x0003e20000100800 */
[----:B------:R-:W-:-:S03]  /*1190*/  IMAD.WIDE R22, R23, 0x80, R16 ;  /* 0x0000008017167825 */ /* 0x000fc600078e0210 */
[----:B------:R1:W-:Y:S01]  /*11a0*/  STL [R1+0x68], R129 ;  /* 0x0000688101007387 */ /* 0x0003e20000100800 */
[----:B------:R-:W-:-:S03]  /*11b0*/  SEL R4, R4, 0xfffffff0, !P1 ;  /* 0xfffffff004047807 */ /* 0x000fc60004800000 */
[----:B------:R1:W-:Y:S04]  /*11c0*/  STL [R1+0x64], R28 ;  /* 0x0000641c01007387 */ /* 0x0003e80000100800 */
        /* <DEDUP_REMOVED lines=34> */
.L_x_477:
[----:B------:R-:W-:Y:S05]  /*13f0*/  BSYNC B0 ;  /* 0x0000000000007941 */ /* 0x000fea0003800000 */
.L_x_476:
[----:B------:R-:W-:Y:S01]  /*1400*/  IADD3 R3, R16, 0x20, RZ ;  /* 0x0000002010037810 */ /* 0x000fe20007ffe0ff */
[----:B------:R-:W-:Y:S03]  /*1410*/  BSSY B0, `(.L_x_478) ;  /* 0x0000024000007945 */ /* 0x000fe60003800000 */
[----:B------:R-:W-:-:S13]  /*1420*/  ISETP.GE.AND P0, PT, R3, UR12, PT ;  /* 0x0000000c03007c0c */ /* 0x000fda000bf06270 */
        /* <DEDUP_REMOVED lines=34> */
.L_x_479:
[----:B------:R-:W-:Y:S05]  /*1650*/  BSYNC B0 ;  /* 0x0000000000007941 */ /* 0x000fea0003800000 */
.L_x_478:
[----:B------:R-:W-:Y:S01]  /*1660*/  IADD3 R5, R16, 0x40, RZ ;  /* 0x0000004010057810 */ /* 0x000fe20007ffe0ff */
[----:B------:R-:W-:Y:S03]  /*1670*/  BSSY B0, `(.L_x_480) ;  /* 0x0000024000007945 */ /* 0x000fe60003800000 */
[----:B------:R-:W-:-:S13]  /*1680*/  ISETP.GE.AND P0, PT, R5, UR12, PT ;  /* 0x0000000c05007c0c */ /* 0x000fda000bf06270 */
[----:B------:R-:W-:Y:S05]  /*1690*/  @P0 BRA `(.L_x_481) ;  /* 0x0000021000000947 */ /* 0x000fea0003800000 */
[----:B--2---:R-:W-:Y:S01]  /*16a0*/  IADD3 R14, P0, R22, 0x40, RZ ;  /* 0x00000040160e7810 */ /* 0x004fe20007f1e0ff */
        /* <DEDUP_REMOVED lines=32> */
.L_x_481:
[----:B------:R-:W-:Y:S05]  /*18b0*/  BSYNC B0 ;  /* 0x0000000000007941 */ /* 0x000fea0003800000 */
.L_x_480:
        /* <DEDUP_REMOVED lines=12> */
[----:B--2---:R-:W-:Y:S01]  /*1980*/  IMAD.X R14, RZ, RZ, R23, P0 ;  /* 0x000000ffff0e7224 */ /* 0x004fe200000e0617 */
        /* <DEDUP_REMOVED lines=27> */
.L_x_483:
[----:B------:R-:W-:Y:S05]  /*1b40*/  BSYNC B0 ;  /* 0x0000000000007941 */ /* 0x000fea0003800000 */
.L_x_482:
        /* <DEDUP_REMOVED lines=11> */
[----:B--2---:R-:W-:Y:S01]  /*1c00*/  IMAD.WIDE.U32 R20, R5, UR18, R130 ;  /* 0x0000001205147c25 */ /* 0x004fe2000f8e0082 */
        /* <DEDUP_REMOVED lines=30> */
.L_x_485:
[----:B------:R-:W-:Y:S05]  /*1df0*/  BSYNC B0 ;  /* 0x0000000000007941 */ /* 0x000fea0003800000 */
.L_x_484:
[----:B------:R-:W-:Y:S01]  /*1e00*/  ISETP.GE.AND P0, PT, R3, UR10, PT ;  /* 0x0000000a03007c0c */ /* 0x000fe2000bf06270 */
        /* <DEDUP_REMOVED lines=11> */
[C---:B------:R-:W-:Y:S01]  /*1ec0*/  @!P3 LEA R20, P4, R15.reuse, c[0x0][0x168], 0x1 ;  /* 0x00005a000f14ba11 */ /* 0x040fe200078808ff */
[----:B------:R4:W-:Y:S01]  /*1ed0*/  @P3 STS.128 [R129+0x6800], RZ ;  /* 0x006800ff81003388 */ /* 0x0009e20000000c00 */
[C---:B--2---:R-:W-:Y:S02]  /*1ee0*/  @!P2 LEA R18, P1, R15.reuse, c[0x0][0x168], 0x1 ;  /* 0x00005a000f12aa11 */ /* 0x044fe400078208ff */
        /* <DEDUP_REMOVED lines=19> */
.L_x_487:
[----:B------:R-:W-:Y:S05]  /*2020*/  BSYNC B0 ;  /* 0x0000000000007941 */ /* 0x000fea0003800000 */
.L_x_486:
[----:B------:R-:W0:Y:S01]  /*2030*/  LDGDEPBAR ;  /* 0x00000000000079af */ /* 0x000e220000000000 */
[----:B------:R-:W-:Y:S01]  /*2040*/  ISETP.GE.AND P1, PT, R16, UR10, PT ;  /* 0x0000000a10007c0c */ /* 0x000fe2000bf26270 */
[----:B------:R-:W-:Y:S01]  /*2050*/  ULDC.64 UR4, c[0x0][0x1a0] ;  /* 0x0000680000047ab9 */ /* 0x000fe20000000a00 */
[----:B------:R-:W-:Y:S01]  /*2060*/  BSSY B0, `(.L_x_488) ;  /* 0x000002d000007945 */ /* 0x000fe20003800000 */
[----:B------:R-:W-:Y:S02]  /*2070*/  UIMAD.WIDE.U32 UR24, UR18, UR4, URZ ;  /* 0x00000004121872a5 */ /* 0x000fe4000f8e003f */
[----:B------:R-:W-:-:S04]  /*2080*/  UIMAD UR4, UR14, UR4, URZ ;  /* 0x000000040e0472a4 */ /* 0x000fc8000f8e023f */
[----:B------:R-:W-:Y:S01]  /*2090*/  UIMAD UR4, UR18, UR5, UR4 ;  /* 0x00000005120472a4 */ /* 0x000fe2000f8e0204 */
[----:B------:R-:W-:Y:S02]  /*20a0*/  IMAD.U32 R16, RZ, RZ, UR24 ;  /* 0x00000018ff107e24 */ /* 0x000fe4000f8e00ff */
[----:B------:R-:W-:Y:S01]  /*20b0*/  IMAD.U32 R17, RZ, RZ, UR25 ;  /* 0x00000019ff117e24 */ /* 0x000fe2000f8e00ff */
[----:B------:R-:W-:Y:S02]  /*20c0*/  UIADD3 UR4, UR25, UR4, URZ ;  /* 0x0000000419047290 */ /* 0x000fe4000fffe03f */
[----:B------:R-:W-:-:S04]  /*20d0*/  LEA R15, P0, R16, R30, 0x6 ;  /* 0x0000001e100f7211 */ /* 0x000fc800078030ff */
[----:B------:R-:W-:Y:S01]  /*20e0*/  IMAD.U32 R14, RZ, RZ, UR4 ;  /* 0x00000004ff0e7e24 */ /* 0x000fe2000f8e00ff */
[----:B------:R-:W-:-:S04]  /*20f0*/  DEPBAR.LE SB0, 0x0 ;  /* 0x000080000000791a */ /* 0x000fc80000000000 */
[----:B------:R-:W-:Y:S01]  /*2100*/  BAR.SYNC.DEFER_BLOCKING 0x0 ;  /* 0x0000000000007b1d */ /* 0x000fe20000010000 */
[----:B------:R-:W-:-:S05]  /*2110*/  LEA.HI.X R14, R16, R28, R14, 0x6, P0 ;  /* 0x0000001c100e7211 */ /* 0x000fca00000f340e */
        /* <DEDUP_REMOVED lines=9> */
[C---:B--2-4-:R-:W-:Y:S01]  /*21b0*/  @!P3 LEA R18, P4, R15.reuse, c[0x0][0x170], 0x1 ;  /* 0x00005c000f12ba11 */ /* 0x054fe200078808ff */
        /* <DEDUP_REMOVED lines=23> */
.L_x_489:
[----:B------:R-:W-:Y:S05]  /*2330*/  BSYNC B0 ;  /* 0x0000000000007941 */ /* 0x000fea0003800000 */
.L_x_488:
[----:B------:R-:W-:Y:S01]  /*2340*/  ISETP.GE.AND P0, PT, R3, UR10, PT ;  /* 0x0000000a03007c0c */ /* 0x000fe2000bf06270 */
[----:B------:R-:W-:Y:S01]  /*2350*/  BSSY B0, `(.L_x_490) ;  /* 0x0000023000007945 */ /* 0x000fe20003800000 */
[----:B------:R-:W-:-:S11]  /*2360*/  MOV R3, 0x20 ;  /* 0x0000002000037802 */ /* 0x000fd60000000f00 */
[----:B------:R1:W-:Y:S04]  /*2370*/  @P0 STS.128 [R129+0x9800], RZ ;  /* 0x009800ff81000388 */ /* 0x0003e80000000c00 */
[----:B------:R1:W-:Y:S04]  /*2380*/  @P0 STS.128 [R129+0xa800], RZ ;  /* 0x00a800ff81000388 */ /* 0x0003e80000000c00 */
[----:B------:R1:W-:Y:S01]  /*2390*/  @P0 STS.128 [R129+0xb800], RZ ;  /* 0x00b800ff81000388 */ /* 0x0003e20000000c00 */
[----:B------:R-:W-:Y:S05]  /*23a0*/  @P0 BRA `(.L_x_491) ;  /* 0x000001d000000947 */ /* 0x000fea0003800000 */
[----:B------:R-:W-:Y:S01]  /*23b0*/  ISETP.GE.AND P3, PT, R60, c[0x0][0x220], PT ;  /* 0x000088003c007a0c */ /* 0x000fe20003f66270 */
[----:B--2-4-:R-:W-:Y:S01]  /*23c0*/  IMAD.WIDE.U32 R18, R3, c[0x0][0x1a0], RZ ;  /* 0x0000680003127a25 */ /* 0x014fe200078e00ff */
        /* <DEDUP_REMOVED lines=27> */
.L_x_491:
[----:B------:R-:W-:Y:S05]  /*2580*/  BSYNC B0 ;  /* 0x0000000000007941 */ /* 0x000fea0003800000 */
.L_x_490:
[----:B------:R-:W-:Y:S01]  /*2590*/  LOP3.LUT R212, R13, 0xfffffff8, RZ, 0xc0, !PT ;  /* 0xfffffff80dd47812 */ /* 0x000fe200078ec0ff */
[----:B------:R-:W-:Y:S01]  /*25a0*/  IMAD.SHL.U32 R54, R8, 0x40, RZ ;  /* 0x0000004008367824 */ /* 0x000fe200078e00ff */
[----:B------:R-:W-:Y:S01]  /*25b0*/  SHF.R.S32.HI R13, RZ, 0x4, R12 ;  /* 0x00000004ff0d7819 */ /* 0x000fe2000001140c */
[----:B------:R-:W0:Y:S01]  /*25c0*/  LDGDEPBAR ;  /* 0x00000000000079af */ /* 0x000e220000000000 */
[----:B------:R-:W-:Y:S01]  /*25d0*/  LOP3.LUT R55, R11, 0x7fffffe, RZ, 0xc0, !PT ;  /* 0x07fffffe0b377812 */ /* 0x000fe200078ec0ff */
[----:B------:R-:W-:Y:S01]  /*25e0*/  IMAD.IADD R212, R53, 0x1, -R212 ;  /* 0x0000000135d47824 */ /* 0x000fe200078e0ad4 */
[----:B------:R-:W-:Y:S01]  /*25f0*/  LEA.HI R14, R12, R13, RZ, 0x1 ;  /* 0x0000000d0c0e7211 */ /* 0x000fe200078f08ff */
[----:B------:R-:W-:Y:S01]  /*2600*/  UISETP.GE.AND UP0, UPT, UR13, 0x41, UPT ;  /* 0x000000410d00788c */ /* 0x000fe2000bf06270 */
[----:B------:R-:W-:Y:S01]  /*2610*/  SHF.R.S32.HI R11, RZ, 0x1f, R10 ;  /* 0x0000001fff0b7819 */ /* 0x000fe2000001140a */
[----:B------:R-:W-:Y:S01]  /*2620*/  IMAD.IADD R55, R10, 0x1, -R55 ;  /* 0x000000010a377824 */ /* 0x000fe200078e0a37 */
[----:B------:R-:W-:-:S02]  /*2630*/  LEA.HI R12, R212, R212, RZ, 0x1 ;  /* 0x000000d4d40c7211 */ /* 0x000fc400078f08ff */
[----:B------:R-:W-:Y:S02]  /*2640*/  LOP3.LUT R14, R14, 0xfffffffe, RZ, 0xc0, !PT ;  /* 0xfffffffe0e0e7812 */ /* 0x000fe400078ec0ff */
[----:B------:R-:W-:Y:S02]  /*2650*/  SHF.R.S32.HI R8, RZ, 0x1, R12 ;  /* 0x00000001ff087819 */ /* 0x000fe4000001140c */
[----:B------:R-:W-:Y:S01]  /*2660*/  LEA.HI R10, R11, R10, RZ, 0x3 ;  /* 0x0000000a0b0a7211 */ /* 0x000fe200078f18ff */
[----:B------:R-:W-:Y:S01]  /*2670*/  IMAD.IADD R13, R13, 0x1, -R14 ;  /* 0x000000010d0d7824 */ /* 0x000fe200078e0a0e */
[----:B------:R-:W-:Y:S01]  /*2680*/  LOP3.LUT R11, R12, 0x3fffffe, RZ, 0xc0, !PT ;  /* 0x03fffffe0c0b7812 */ /* 0x000fe200078ec0ff */
[----:B------:R-:W-:Y:S01]  /*2690*/  IMAD.SHL.U32 R12, R8, 0x40, RZ ;  /* 0x00000040080c7824 */ /* 0x000fe200078e00ff */
[----:B------:R-:W-:Y:S01]  /*26a0*/  LOP3.LUT R54, R54, 0xc0, RZ, 0xc0, !PT ;  /* 0x000000c036367812 */ /* 0x000fe200078ec0ff */
[----:B------:R-:W-:Y:S01]  /*26b0*/  IMAD.SHL.U32 R62, R10, 0x20, RZ ;  /* 0x000000200a3e7824 */ /* 0x000fe200078e00ff */
[----:B------:R-:W-:Y:S01]  /*26c0*/  LOP3.LUT P0, RZ, R8, 0x2, RZ, 0xc0, !PT ;  /* 0x0000000208ff7812 */ /* 0x000fe2000780c0ff */
[----:B------:R-:W-:-:S02]  /*26d0*/  IMAD.IADD R212, R212, 0x1, -R11 ;  /* 0x00000001d4d47824 */ /* 0x000fc400078e0a0b */
[----:B------:R-:W-:Y:S01]  /*26e0*/  IMAD.SHL.U32 R11, R13, 0x8, RZ ;  /* 0x000000080d0b7824 */ /* 0x000fe200078e00ff */
[----:B------:R-:W-:Y:S01]  /*26f0*/  LOP3.LUT R62, R62, 0xffffff00, RZ, 0xc0, !PT ;  /* 0xffffff003e3e7812 */ /* 0x000fe200078ec0ff */
[----:B------:R-:W-:Y:S01]  /*2700*/  IMAD.SHL.U32 R10, R9, 0x8, RZ ;  /* 0x00000008090a7824 */ /* 0x000fe200078e00ff */
[----:B------:R-:W-:Y:S01]  /*2710*/  LOP3.LUT R9, R12, 0xc0, RZ, 0xc0, !PT ;  /* 0x000000c00c097812 */ /* 0x000fe200078ec0ff */
[----:B------:R-:W-:Y:S01]  /*2720*/  IMAD R212, R13, 0x8, R212 ;  /* 0x000000080dd47824 */ /* 0x000fe200078e02d4 */
[----:B------:R-:W-:Y:S01]  /*2730*/  LOP3.LUT R11, R54, 0x8, R11, 0xf8, !PT ;  /* 0x00000008360b7812 */ /* 0x000fe200078ef80b */
[----:B------:R-:W-:Y:S01]  /*2740*/  IMAD R12, R7, 0x200, R62 ;  /* 0x00000200070c7824 */ /* 0x000fe200078e023e */
[----:B------:R-:W-:Y:S02]  /*2750*/  LOP3.LUT R10, R9, 0x8, R10, 0xf8, !PT ;  /* 0x00000008090a7812 */ /* 0x000fe400078ef80a */
[----:B------:R-:W-:Y:S01]  /*2760*/  SHF.R.U32.HI R54, RZ, 0x3, R54 ;  /* 0x00000003ff367819 */ /* 0x000fe20000011636 */
[----:B------:R-:W-:Y:S01]  /*2770*/  IMAD R213, R55, 0x20, R12 ;  /* 0x0000002037d57824 */ /* 0x000fe200078e020c */
[----:B------:R-:W-:-:S02]  /*2780*/  SHF.R.U32.HI R9, RZ, 0x3, R9 ;  /* 0x00000003ff097819 */ /* 0x000fc40000011609 */
[----:B------:R-:W-:Y:S02]  /*2790*/  LOP3.LUT R54, R11, R54, RZ, 0x3c, !PT ;  /* 0x000000360b367212 */ /* 0x000fe400078e3cff */
[----:B------:R-:W-:Y:S02]  /*27a0*/  LOP3.LUT R9, R10, R9, RZ, 0x3c, !PT ;  /* 0x000000090a097212 */ /* 0x000fe400078e3cff */
[----:B------:R-:W-:Y:S01]  /*27b0*/  SEL R3, R3, 0xffffffe0, !P0 ;  /* 0xffffffe003037807 */ /* 0x000fe20004000000 */
[----:B------:R-:W-:Y:S01]  /*27c0*/  IMAD.IADD R213, R54, 0x1, R213 ;  /* 0x0000000136d57824 */ /* 0x000fe200078e02d5 */
[----:B------:R-:W-:Y:S01]  /*27d0*/  PLOP3.LUT P0, PT, PT, PT, UP0, 0x80, 0x0 ;  /* 0x000000000000781c */ /* 0x000fe20003f0f008 */
[----:B------:R-:W-:Y:S02]  /*27e0*/  IMAD.U32 R212, R212, 0x20, R9 ;  /* 0x00000020d4d47824 */ /* 0x000fe400078e0009 */
[----:B------:R-:W-:Y:S02]  /*27f0*/  IMAD.SHL.U32 R213, R213, 0x2, RZ ;  /* 0x00000002d5d57824 */ /* 0x000fe400078e00ff */
[----:B------:R-:W-:-:S02]  /*2800*/  IMAD.SHL.U32 R212, R212, 0x2, RZ ;  /* 0x00000002d4d47824 */ /* 0x000fc400078e00ff */
[----:B------:R-:W-:Y:S01]  /*2810*/  IMAD R211, R4, 0x2, R213 ;  /* 0x0000000204d37824 */ /* 0x000fe200078e02d5 */
[----:B------:R-:W-:Y:S01]  /*2820*/  LDSM.16.M88.4 R68, [R213] ;  /* 0x00000000d544783b */ /* 0x000fe20000000200 */
[----:B------:R-:W-:-:S03]  /*2830*/  IMAD.IADD R209, R212, 0x1, R3 ;  /* 0x00000001d4d17824 */ /* 0x000fc600078e0203 */
[----:B------:R-:W5:Y:S04]  /*2840*/  LDSM.16.M88.4 R96, [R212+0x6000] ;  /* 0x00600000d460783b */ /* 0x000f680000000200 */
[----:B------:R-:W1:Y:S04]  /*2850*/  LDSM.16.M88.4 R72, [R213+0x1000] ;  /* 0x00100000d548783b */ /* 0x000e680000000200 */
[----:B------:R-:W2:Y:S04]  /*2860*/  LDSM.16.M88.4 R88, [R212+0x6400] ;  /* 0x00640000d458783b */ /* 0x000ea80000000200 */
[----:B------:R-:W3:Y:S04]  /*2870*/  LDSM.16.M88.4 R80, [R212+0x6800] ;  /* 0x00680000d450783b */ /* 0x000ee80000000200 */
[----:B------:R-:W4:Y:S04]  /*2880*/  LDSM.16.M88.4 R104, [R212+0x6c00] ;  /* 0x006c0000d468783b */ /* 0x000f280000000200 */
[----:B------:R-:W-:Y:S04]  /*2890*/  LDSM.16.M88.4 R64, [R211+0x1000] ;  /* 0x00100000d340783b */ /* 0x000fe80000000200 */
[----:B------:R-:W2:Y:S04]  /*28a0*/  LDSM.16.M88.4 R56, [R209+0x6000] ;  /* 0x00600000d138783b */ /* 0x000ea80000000200 */
[----:B------:R-:W3:Y:S04]  /*28b0*/  LDSM.16.M88.4 R48, [R209+0x6400] ;  /* 0x00640000d130783b */ /* 0x000ee80000000200 */
[----:B------:R-:W3:Y:S04]  /*28c0*/  LDSM.16.M88.4 R44, [R209+0x6800] ;  /* 0x00680000d12c783b */ /* 0x000ee80000000200 */
[----:B------:R-:W4:Y:S04]  /*28d0*/  LDSM.16.M88.4 R40, [R209+0x6c00] ;  /* 0x006c0000d128783b */ /* 0x000f280000000200 */
[----:B------:R-:W4:Y:S01]  /*28e0*/  LDSM.16.M88.4 R36, [R211] ;  /* 0x00000000d324783b */ /* 0x000f220000000200 */
[-C--:B-----5:R-:W-:Y:S03]  /*28f0*/  HMMA.16816.F32 R100, R68, R96.reuse, RZ ;  /* 0x000000604464723c */ /* 0x0a0fe600000018ff */
[----:B------:R-:W-:Y:S04]  /*2900*/  LDSM.16.M88.4 R124, [R213+0x3000] ;  /* 0x00300000d57c783b */ /* 0x000fe80000000200 */
[----:B------:R-:W5:Y:S01]  /*2910*/  LDSM.16.M88.4 R120, [R212+0x7000] ;  /* 0x00700000d478783b */ /* 0x000f620000000200 */
[C---:B-1----:R-:W-:Y:S03]  /*2920*/  HMMA.16816.F32 R32, R72.reuse, R96, RZ ;  /* 0x000000604820723c */ /* 0x042fe600000018ff */
[----:B------:R-:W1:Y:S04]  /*2930*/  LDSM.16.M88.4 R116, [R212+0x7400] ;  /* 0x00740000d474783b */ /* 0x000e680000000200 */
[----:B------:R-:W1:Y:S01]  /*2940*/  LDSM.16.M88.4 R112, [R212+0x7800] ;  /* 0x00780000d470783b */ /* 0x000e620000000200 */
[C---:B------:R-:W-:Y:S03]  /*2950*/  HMMA.16816.F32 R28, R72.reuse, R98, RZ ;  /* 0x00000062481c723c */ /* 0x040fe600000018ff */
[----:B------:R-:W1:Y:S05]  /*2960*/  LDSM.16.M88.4 R108, [R212+0x7c00] ;  /* 0x007c0000d46c783b */ /* 0x000e6a0000000200 */
[C---:B--2---:R-:W-:Y:S08]  /*2970*/  HMMA.16816.F32 R24, R72.reuse, R88, RZ ;  /* 0x000000584818723c */ /* 0x044ff000000018ff */
[C---:B---34-:R-:W-:Y:S08]  /*2980*/  HMMA.16816.F32 R16, R72.reuse, R80, RZ ;  /* 0x000000504810723c */ /* 0x058ff000000018ff */
        /* <DEDUP_REMOVED lines=11> */
[----:B------:R-:W2:Y:S07]  /*2a40*/  LDSM.16.M88.4 R104, [R213+0x2000] ;  /* 0x00200000d568783b */ /* 0x000eae0000000200 */
        /* <DEDUP_REMOVED lines=14> */
[----:B------:R-:W3:Y:S07]  /*2b30*/  LDSM.16.M88.4 R56, [R209+0x7000] ;  /* 0x00700000d138783b */ /* 0x000eee0000000200 */
[C---:B------:R-:W-:Y:S01]  /*2b40*/  HMMA.16816.F32 R88, R36.reuse, R50, R88 ;  /* 0x000000322458723c */ /* 0x040fe20000001858 */
[----:B------:R-:W4:Y:S07]  /*2b50*/  LDSM.16.M88.4 R48, [R209+0x7400] ;  /* 0x00740000d130783b */ /* 0x000f2e0000000200 */
[C---:B------:R-:W-:Y:S01]  /*2b60*/  HMMA.16816.F32 R80, R36.reuse, R46, R80 ;  /* 0x0000002e2450723c */ /* 0x040fe20000001850 */
[----:B------:R-:W-:Y:S07]  /*2b70*/  LDSM.16.M88.4 R44, [R209+0x7800] ;  /* 0x00780000d12c783b */ /* 0x000fee0000000200 */
[----:B------:R-:W-:Y:S01]  /*2b80*/  HMMA.16816.F32 R68, R36, R42, R68 ;  /* 0x0000002a2444723c */ /* 0x000fe20000001844 */
[----:B------:R-:W2:Y:S04]  /*2b90*/  LDSM.16.M88.4 R40, [R209+0x7c00] ;  /* 0x007c0000d128783b */ /* 0x000ea80000000200 */
[----:B------:R-:W2:Y:S03]  /*2ba0*/  LDSM.16.M88.4 R36, [R211+0x2000] ;  /* 0x00200000d324783b */ /* 0x000ea60000000200 */
[C---:B-----5:R-:W-:Y:S08]  /*2bb0*/  HMMA.16816.F32 R32, R124.reuse, R120, R32 ;  /* 0x000000787c20723c */ /* 0x060ff00000001820 */
        /* <DEDUP_REMOVED lines=8> */
[C---:B--2---:R-:W-:Y:S08]  /*2c40*/  HMMA.16816.F32 R100, R104.reuse, R120, R100 ;  /* 0x000000786864723c */ /* 0x044ff00000001864 */
[C---:B------:R-:W-:Y:S01]  /*2c50*/  HMMA.16816.F32 R96, R104.reuse, R122, R96 ;  /* 0x0000007a6860723c */ /* 0x040fe20000001860 */
[----:B------:R-:W-:Y:S07]  /*2c60*/  LDSM.16.M88.4 R120, [R213+0x5000] ;  /* 0x00500000d578783b */ /* 0x000fee0000000200 */
[C---:B------:R-:W-:Y:S08]  /*2c70*/  HMMA.16816.F32 R92, R104.reuse, R116, R92 ;  /* 0x00000074685c723c */ /* 0x040ff0000000185c */
[C---:B------:R-:W-:Y:S01]  /*2c80*/  HMMA.16816.F32 R88, R104.reuse, R118, R88 ;  /* 0x000000766858723c */ /* 0x040fe20000001858 */
[----:B------:R-:W1:Y:S07]  /*2c90*/  LDSM.16.M88.4 R116, [R212+0x8000] ;  /* 0x00800000d474783b */ /* 0x000e6e0000000200 */
[C---:B------:R-:W-:Y:S08]  /*2ca0*/  HMMA.16816.F32 R76, R104.reuse, R108, R76 ;  /* 0x0000006c684c723c */ /* 0x040ff0000000184c */
[C---:B------:R-:W-:Y:S08]  /*2cb0*/  HMMA.16816.F32 R84, R104.reuse, R112, R84 ;  /* 0x000000706854723c */ /* 0x040ff00000001854 */
[C---:B------:R-:W-:Y:S01]  /*2cc0*/  HMMA.16816.F32 R80, R104.reuse, R114, R80 ;  /* 0x000000726850723c */ /* 0x040fe20000001850 */
[----:B------:R-:W2:Y:S07]  /*2cd0*/  LDSM.16.M88.4 R112, [R212+0x8400] ;  /* 0x00840000d470783b */ /* 0x000eae0000000200 */
[----:B------:R-:W-:Y:S01]  /*2ce0*/  HMMA.16816.F32 R68, R104, R110, R68 ;  /* 0x0000006e6844723c */ /* 0x000fe20000001844 */
[----:B------:R-:W5:Y:S04]  /*2cf0*/  LDSM.16.M88.4 R108, [R212+0x8800] ;  /* 0x00880000d46c783b */ /* 0x000f680000000200 */
[----:B------:R-:W1:Y:S03]  /*2d00*/  LDSM.16.M88.4 R104, [R212+0x8c00] ;  /* 0x008c0000d468783b */ /* 0x000e660000000200 */
[C---:B---3--:R-:W-:Y:S08]  /*2d10*/  HMMA.16816.F32 R32, R64.reuse, R56, R32 ;  /* 0x000000384020723c */ /* 0x048ff00000001820 */
[C---:B------:R-:W-:Y:S08]  /*2d20*/  HMMA.16816.F32 R28, R64.reuse, R58, R28 ;  /* 0x0000003a401c723c */ /* 0x040ff0000000181c */
[C---:B----4-:R-:W-:Y:S08]  /*2d30*/  HMMA.16816.F32 R24, R64.reuse, R48, R24 ;  /* 0x000000304018723c */ /* 0x050ff00000001818 */
        /* <DEDUP_REMOVED lines=17> */
[----:B------:R-:W3:Y:S04]  /*2e50*/  LDSM.16.M88.4 R40, [R209+0x8800] ;  /* 0x00880000d128783b */ /* 0x000ee80000000200 */
[----:B------:R-:W3:Y:S01]  /*2e60*/  LDSM.16.M88.4 R36, [R209+0x8c00] ;  /* 0x008c0000d124783b */ /* 0x000ee20000000200 */
[----:B------:R-:W-:-:S04]  /*2e70*/  DEPBAR.LE SB0, 0x0 ;  /* 0x000080000000791a */ /* 0x000fc80000000000 */
[C---:B-1----:R-:W-:Y:S08]  /*2e80*/  HMMA.16816.F32 R32, R120.reuse, R116, R32 ;  /* 0x000000747820723c */ /* 0x042ff00000001820 */
[C---:B------:R-:W-:Y:S08]  /*2e90*/  HMMA.16816.F32 R28, R120.reuse, R118, R28 ;  /* 0x00000076781c723c */ /* 0x040ff0000000181c */
[C---:B--2---:R-:W-:Y:S08]  /*2ea0*/  HMMA.16816.F32 R24, R120.reuse, R112, R24 ;  /* 0x000000707818723c */ /* 0x044ff00000001818 */
[C---:B------:R-:W-:Y:S08]  /*2eb0*/  HMMA.16816.F32 R20, R120.reuse, R114, R20 ;  /* 0x000000727814723c */ /* 0x040ff00000001814 */
[C---:B-----5:R-:W-:Y:S08]  /*2ec0*/  HMMA.16816.F32 R16, R120.reuse, R108, R16 ;  /* 0x0000006c7810723c */ /* 0x060ff00000001810 */
        /* <DEDUP_REMOVED lines=11> */
[C---:B---3--:R-:W-:Y:S08]  /*2f80*/  HMMA.16816.F32 R32, R56.reuse, R48, R32 ;  /* 0x000000303820723c */ /* 0x048ff00000001820 */
        /* <DEDUP_REMOVED lines=74> */
.L_x_494:
[----:B------:R-:W-:Y:S05]  /*3430*/  BSYNC B0 ;  /* 0x0000000000007941 */ /* 0x000fea0003800000 */
.L_x_493:
[----:B------:R-:W0:Y:S02]  /*3440*/  LDGDEPBAR ;  /* 0x00000000000079af */ /* 0x000e240000000000 */
.L_x_492:
[----:B------:R-:W-:Y:S01]  /*3450*/  IMAD.SHL.U32 R53, R53, 0x2, RZ ;  /* 0x0000000235357824 */ /* 0x000fe200078e00ff */
[----:B------:R-:W-:Y:S01]  /*3460*/  LOP3.LUT R3, R63, 0x7ffffffc, RZ, 0xc0, !PT ;  /* 0x7ffffffc3f037812 */ /* 0x000fe200078ec0ff */
[----:B-1----:R-:W-:Y:S01]  /*3470*/  IMAD.U32 R43, RZ, RZ, UR18 ;  /* 0x00000012ff2b7e24 */ /* 0x002fe2000f8e00ff */
[----:B------:R-:W-:Y:S01]  /*3480*/  USHF.L.U32 UR5, UR18, 0x1, URZ ;  /* 0x0000000112057899 */ /* 0x000fe2000800063f */
[----:B------:R-:W-:Y:S01]  /*3490*/  IMAD R5, R55, 0x20, R62 ;  /* 0x0000002037057824 */ /* 0x000fe200078e023e */
[----:B------:R-:W-:Y:S01]  /*34a0*/  LOP3.LUT R36, R53, 0x6, RZ, 0xc0, !PT ;  /* 0x0000000635247812 */ /* 0x000fe200078ec0ff */
[----:B------:R-:W-:Y:S01]  /*34b0*/  IMAD.IADD R3, R128, 0x1, -R3 ;  /* 0x0000000180037824 */ /* 0x000fe200078e0a03 */
[----:B------:R-:W-:Y:S01]  /*34c0*/  UIADD3 UR4, UR5, 0x1, URZ ;  /* 0x0000000105047890 */ /* 0x000fe2000fffe03f */
[----:B------:R-:W-:Y:S01]  /*34d0*/  IMAD.IADD R5, R54, 0x1, R5 ;  /* 0x0000000136057824 */ /* 0x000fe200078e0205 */
[----:B------:R-:W-:Y:S01]  /*34e0*/  ULOP3.LUT UR5, UR5, UR21, URZ, 0x3c, !UPT ;  /* 0x0000001505057292 */ /* 0x000fe2000f8e3c3f */
[----:B------:R-:W-:Y:S01]  /*34f0*/  IMAD R43, R43, 0x40, R36 ;  /* 0x000000402b2b7824 */ /* 0x000fe200078e0224 */
[----:B------:R-:W-:Y:S01]  /*3500*/  ULOP3.LUT UR4, UR4, UR21, URZ, 0x3c, !UPT ;  /* 0x0000001504047292 */ /* 0x000fe2000f8e3c3f */
[----:B------:R-:W-:Y:S01]  /*3510*/  IMAD.U32 R36, RZ, RZ, UR11 ;  /* 0x0000000bff247e24 */ /* 0x000fe2000f8e00ff */
[----:B------:R-:W-:Y:S01]  /*3520*/  UIADD3 UR19, UR21, 0x32370b8f, URZ ;  /* 0x32370b8f15137890 */ /* 0x000fe2000fffe03f */
[----:B------:R-:W-:Y:S01]  /*3530*/  IMAD.SHL.U32 R3, R3, 0x2, RZ ;  /* 0x0000000203037824 */ /* 0x000fe200078e00ff */
[C---:B------:R-:W-:Y:S01]  /*3540*/  ISETP.GE.AND P4, PT, R43.reuse, UR13, PT ;  /* 0x0000000d2b007c0c */ /* 0x040fe2000bf86270 */
[----:B------:R-:W-:Y:S01]  /*3550*/  IMAD R54, R36, 0x8, R7 ;  /* 0x0000000824367824 */ /* 0x000fe200078e0207 */
[C---:B------:R-:W-:Y:S01]  /*3560*/  IADD3 R53, R43.reuse, 0x1, RZ ;  /* 0x000000012b357810 */ /* 0x040fe20007ffe0ff */
[----:B------:R-:W-:Y:S01]  /*3570*/  IMAD R36, R2, c[0x0][0x228], R3 ;  /* 0x00008a0002247a24 */ /* 0x000fe200078e0203 */
[C---:B------:R-:W-:Y:S01]  /*3580*/  IADD3 R2, R43.reuse, 0x9, RZ ;  /* 0x000000092b027810 */ /* 0x040fe20007ffe0ff */
[----:B------:R-:W-:Y:S01]  /*3590*/  IMAD.WIDE.U32 R144, R52, -0x2daee0ad, RZ ;  /* 0xd2511f5334907825 */ /* 0x000fe200078e00ff */
[----:B------:R-:W-:Y:S01]  /*35a0*/  FSEL R120, R34, -INF , !P4 ;  /* 0xff80000022787808 */ /* 0x000fe20006000000 */
[----:B------:R-:W-:Y:S01]  /*35b0*/  UIADD3 UR22, UR20, -0x255992d5, URZ ;  /* 0xdaa66d2b14167890 */ /* 0x000fe2000fffe03f */
[----:B------:R-:W-:Y:S01]  /*35c0*/  ISETP.GE.AND P1, PT, R2, UR13, PT ;  /* 0x0000000d02007c0c */ /* 0x000fe2000bf26270 */
[----:B------:R-:W-:Y:S01]  /*35d0*/  UIADD3 UR18, UR20, 0x78dde6e4, URZ ;  /* 0x78dde6e414127890 */ /* 0x000fe2000fffe03f */
[----:B------:R-:W-:Y:S01]  /*35e0*/  IADD3 R2, R43, 0x18, RZ ;  /* 0x000000182b027810 */ /* 0x000fe20007ffe0ff */
[----:B------:R-:W-:Y:S01]  /*35f0*/  UIADD3 UR14, UR21, -0x126145ec, URZ ;  /* 0xed9eba14150e7890 */ /* 0x000fe2000fffe03f */
[----:B------:R-:W-:Y:S01]  /*3600*/  FSEL R137, R32, -INF , !P4 ;  /* 0xff80000020897808 */ /* 0x000fe20006000000 */
[----:B------:R-:W-:Y:S01]  /*3610*/  UIADD3 UR10, UR21, -0x56f99767, URZ ;  /* 0xa9066899150a7890 */ /* 0x000fe2000fffe03f */
[----:B------:R-:W-:Y:S01]  /*3620*/  FSEL R126, R102, -INF , !P4 ;  /* 0xff800000667e7808 */ /* 0x000fe20006000000 */
[----:B------:R-:W-:Y:S01]  /*3630*/  IMAD.SHL.U32 R210, R5, 0x2, RZ ;  /* 0x0000000205d27824 */ /* 0x000fe200078e00ff */
[----:B------:R-:W-:Y:S01]  /*3640*/  FSEL R156, R100, -INF , !P4 ;  /* 0xff800000649c7808 */ /* 0x000fe20006000000 */
[----:B------:R-:W-:Y:S01]  /*3650*/  IMAD R5, R6, 0x10000, R6 ;  /* 0x0001000006057824 */ /* 0x000fe200078e0206 */
[----:B------:R-:W-:Y:S01]  /*3660*/  ISETP.GE.AND P3, PT, R53, UR13, PT ;  /* 0x0000000d35007c0c */ /* 0x000fe2000bf66270 */
[----:B------:R-:W-:Y:S01]  /*3670*/  IMAD R208, R4, 0x2, R210 ;  /* 0x0000000204d07824 */ /* 0x000fe200078e02d2 */
[----:B------:R-:W-:-:S02]  /*3680*/  ISETP.GE.AND P4, PT, R2, UR13, PT ;  /* 0x0000000d02007c0c */ /* 0x000fc4000bf86270 */
[C---:B------:R-:W-:Y:S02]  /*3690*/  IADD3 R67, R43.reuse, 0x8, RZ ;  /* 0x000000082b437810 */ /* 0x040fe40007ffe0ff */
[----:B------:R-:W-:Y:S02]  /*36a0*/  IADD3 R2, R43, 0x19, RZ ;  /* 0x000000192b027810 */ /* 0x000fe40007ffe0ff */
[----:B------:R-:W-:Y:S02]  /*36b0*/  FSEL R111, R35, -INF , !P3 ;  /* 0xff800000236f7808 */ /* 0x000fe40005800000 */
[----:B------:R-:W-:Y:S02]  /*36c0*/  FSEL R118, R33, -INF , !P3 ;  /* 0xff80000021767808 */ /* 0x000fe40005800000 */
[----:B------:R-:W-:Y:S02]  /*36d0*/  FSEL R143, R103, -INF , !P3 ;  /* 0xff800000678f7808 */ /* 0x000fe40005800000 */
[----:B------:R-:W-:-:S02]  /*36e0*/  FSEL R157, R101, -INF , !P3 ;  /* 0xff800000659d7808 */ /* 0x000fc40005800000 */
[----:B------:R-:W-:Y:S02]  /*36f0*/  ISETP.GE.AND P2, PT, R67, UR13, PT ;  /* 0x0000000d43007c0c */ /* 0x000fe4000bf46270 */
[----:B------:R-:W-:Y:S02]  /*3700*/  ISETP.GE.AND P3, PT, R2, UR13, PT ;  /* 0x0000000d02007c0c */ /* 0x000fe4000bf66270 */
[----:B------:R-:W-:Y:S02]  /*3710*/  IADD3 R2, R43, 0x20, RZ ;  /* 0x000000202b027810 */ /* 0x000fe40007ffe0ff */
[----:B------:R-:W-:Y:S02]  /*3720*/  FSEL R121, R30, -INF , !P2 ;  /* 0xff8000001e797808 */ /* 0x000fe40005000000 */
[----:B------:R-:W-:Y:S02]  /*3730*/  FSEL R110, R28, -INF , !P2 ;  /* 0xff8000001c6e7808 */ /* 0x000fe40005000000 */
[----:B------:R-:W-:-:S02]  /*3740*/  FSEL R127, R98, -INF , !P2 ;  /* 0xff800000627f7808 */ /* 0x000fc40005000000 */
[----:B------:R-:W-:Y:S02]  /*3750*/  FSEL R141, R96, -INF , !P2 ;  /* 0xff800000608d7808 */ /* 0x000fe40005000000 */
[----:B------:R-:W-:Y:S02]  /*3760*/  ISETP.GE.AND P2, PT, R2, UR13, PT ;  /* 0x0000000d02007c0c */ /* 0x000fe4000bf46270 */
[C---:B------:R-:W-:Y:S02]  /*3770*/  IADD3 R53, R43.reuse, 0x10, RZ ;  /* 0x000000102b357810 */ /* 0x040fe40007ffe0ff */
[----:B------:R-:W-:Y:S02]  /*3780*/  IADD3 R2, R43, 0x21, RZ ;  /* 0x000000212b027810 */ /* 0x000fe40007ffe0ff */
[----:B------:R-:W-:Y:S02]  /*3790*/  FSEL R119, R31, -INF , !P1 ;  /* 0xff8000001f777808 */ /* 0x000fe40004800000 */
[----:B------:R-:W-:-:S02]  /*37a0*/  FSEL R134, R29, -INF , !P1 ;  /* 0xff8000001d867808 */ /* 0x000fc40004800000 */
[----:B------:R-:W-:Y:S02]  /*37b0*/  FSEL R99, R99, -INF , !P1 ;  /* 0xff80000063637808 */ /* 0x000fe40004800000 */
[----:B------:R-:W-:Y:S02]  /*37c0*/  FSEL R97, R97, -INF , !P1 ;  /* 0xff80000061617808 */ /* 0x000fe40004800000 */
[----:B------:R-:W-:Y:S02]  /*37d0*/  ISETP.GE.AND P6, PT, R53, UR13, PT ;  /* 0x0000000d35007c0c */ /* 0x000fe4000bfc6270 */
[----:B------:R-:W-:Y:S02]  /*37e0*/  ISETP.GE.AND P1, PT, R2, UR13, PT ;  /* 0x0000000d02007c0c */ /* 0x000fe4000bf26270 */
[C---:B------:R-:W-:Y:S02]  /*37f0*/  IADD3 R3, R43.reuse, 0x11, RZ ;  /* 0x000000112b037810 */ /* 0x040fe40007ffe0ff */
[----:B------:R-:W-:-:S02]  /*3800*/  IADD3 R2, R43, 0x28, RZ ;  /* 0x000000282b027810 */ /* 0x000fc40007ffe0ff */
[----:B------:R-:W-:Y:S02]  /*3810*/  FSEL R115, R26, -INF , !P6 ;  /* 0xff8000001a737808 */ /* 0x000fe40007000000 */
[----:B------:R-:W-:Y:S02]  /*3820*/  FSEL R130, R24, -INF , !P6 ;  /* 0xff80000018827808 */ /* 0x000fe40007000000 */
[----:B------:R-:W-:Y:S02]  /*3830*/  FSEL R100, R94, -INF , !P6 ;  /* 0xff8000005e647808 */ /* 0x000fe40007000000 */
[----:B------:R-:W-:Y:S02]  /*3840*/  FSEL R133, R92, -INF , !P6 ;  /* 0xff8000005c857808 */ /* 0x000fe40007000000 */
[----:B------:R-:W-:Y:S02]  /*3850*/  ISETP.GE.AND P5, PT, R3, UR13, PT ;  /* 0x0000000d03007c0c */ /* 0x000fe4000bfa6270 */
[----:B------:R-:W-:-:S02]  /*3860*/  ISETP.GE.AND P6, PT, R2, UR13, PT ;  /* 0x0000000d02007c0c */ /* 0x000fc4000bfc6270 */
[----:B------:R-:W-:Y:S02]  /*3870*/  IADD3 R2, R43, 0x29, RZ ;  /* 0x000000292b027810 */ /* 0x000fe40007ffe0ff */
[----:B------:R-:W-:Y:S02]  /*3880*/  FSEL R113, R27, -INF , !P5 ;  /* 0xff8000001b717808 */ /* 0x000fe40006800000 */
[----:B------:R-:W-:Y:S02]  /*3890*/  FSEL R128, R25, -INF , !P5 ;  /* 0xff80000019807808 */ /* 0x000fe40006800000 */
[----:B------:R-:W-:Y:S02]  /*38a0*/  FSEL R116, R95, -INF , !P5 ;  /* 0xff8000005f747808 */ /* 0x000fe40006800000 */
[----:B------:R-:W-:Y:S01]  /*38b0*/  FSEL R102, R93, -INF , !P5 ;  /* 0xff8000005d667808 */ /* 0x000fe20006800000 */
[----:B------:R-:W-:Y:S01]  /*38c0*/  IMAD.WIDE.U32 R92, R54, -0x326172a9, RZ ;  /* 0xcd9e8d57365c7825 */ /* 0x000fe200078e00ff */
[----:B------:R-:W-:-:S02]  /*38d0*/  ISETP.GE.AND P5, PT, R2, UR13, PT ;  /* 0x0000000d02007c0c */ /* 0x000fc4000bfa6270 */
[----:B------:R-:W-:Y:S02]  /*38e0*/  IADD3 R2, R43, 0x30, RZ ;  /* 0x000000302b027810 */ /* 0x000fe40007ffe0ff */
[----:B------:R-:W-:Y:S02]  /*38f0*/  FSEL R67, R22, -INF , !P4 ;  /* 0xff80000016437808 */ /* 0x000fe40006000000 */
[----:B------:R-:W-:Y:S02]  /*3900*/  FSEL R114, R20, -INF , !P4 ;  /* 0xff80000014727808 */ /* 0x000fe40006000000 */
[----:B------:R-:W-:Y:S02]  /*3910*/  FSEL R90, R90, -INF , !P4 ;  /* 0xff8000005a5a7808 */ /* 0x000fe40006000000 */
[----:B------:R-:W-:Y:S02]  /*3920*/  FSEL R117, R88, -INF , !P4 ;  /* 0xff80000058757808 */ /* 0x000fe40006000000 */
        /* <DEDUP_REMOVED lines=8> */
[----:B------:R-:W-:Y:S02]  /*39b0*/  FSEL R101, R18, -INF , !P2 ;  /* 0xff80000012657808 */ /* 0x000fe40005000000 */
[----:B------:R-:W-:Y:S02]  /*39c0*/  FSEL R122, R16, -INF , !P2 ;  /* 0xff800000107a7808 */ /* 0x000fe40005000000 */
[----:B------:R-:W-:Y:S02]  /*39d0*/  FSEL R2, R86, -INF , !P2 ;  /* 0xff80000056027808 */ /* 0x000fe40005000000 */
[----:B------:R-:W-:Y:S02]  /*39e0*/  FSEL R3, R84, -INF , !P2 ;  /* 0xff80000054037808 */ /* 0x000fe40005000000 */
[----:B------:R-:W-:-:S02]  /*39f0*/  ISETP.GE.AND P2, PT, R32, UR13, PT ;  /* 0x0000000d20007c0c */ /* 0x000fc4000bf46270 */
[----:B------:R-:W-:Y:S02]  /*3a00*/  IADD3 R32, R54, 0x4, RZ ;  /* 0x0000000436207810 */ /* 0x000fe40007ffe0ff */
[----:B------:R-:W-:Y:S02]  /*3a10*/  LOP3.LUT R53, R0, UR20, RZ, 0x3c, !PT ;  /* 0x0000001400357c12 */ /* 0x000fe4000f8e3cff */
[----:B------:R-:W-:Y:S01]  /*3a20*/  IADD3 R43, R43, 0x39, RZ ;  /* 0x000000392b2b7810 */ /* 0x000fe20007ffe0ff */
[C---:B------:R-:W-:Y:S01]  /*3a30*/  IMAD.WIDE.U32 R94, R32.reuse, -0x326172a9, RZ ;  /* 0xcd9e8d57205e7825 */ /* 0x040fe200078e00ff */
[----:B------:R-:W-:Y:S02]  /*3a40*/  LOP3.LUT R125, R93, R53, RZ, 0x3c, !PT ;  /* 0x000000355d7d7212 */ /* 0x000fe400078e3cff */
[----:B------:R-:W-:Y:S01]  /*3a50*/  FSEL R103, R19, -INF , !P1 ;  /* 0xff80000013677808 */ /* 0x000fe20004800000 */
[----:B------:R-:W-:Y:S01]  /*3a60*/  IMAD.WIDE.U32 R32, R32, -0x326172a9, RZ ;  /* 0xcd9e8d5720207825 */ /* 0x000fe200078e00ff */
[----:B------:R-:W-:-:S02]  /*3a70*/  FSEL R106, R17, -INF , !P1 ;  /* 0xff800000116a7808 */ /* 0x000fc40004800000 */
[----:B------:R-:W-:Y:S01]  /*3a80*/  FSEL R34, R87, -INF , !P1 ;  /* 0xff80000057227808 */ /* 0x000fe20004800000 */
[----:B------:R-:W-:Y:S01]  /*3a90*/  IMAD.WIDE.U32 R186, R125, -0x2daee0ad, RZ ;  /* 0xd2511f537dba7825 */ /* 0x000fe200078e00ff */
[----:B------:R-:W-:Y:S02]  /*3aa0*/  FSEL R161, R85, -INF , !P1 ;  /* 0xff80000055a17808 */ /* 0x000fe40004800000 */
[----:B------:R-:W-:Y:S01]  /*3ab0*/  ISETP.GE.AND P1, PT, R43, UR13, PT ;  /* 0x0000000d2b007c0c */ /* 0x000fe2000bf26270 */
[----:B------:R-:W-:Y:S01]  /*3ac0*/  UIADD3 UR13, UR20, 0x1715609d, URZ ;  /* 0x1715609d140d7890 */ /* 0x000fe2000fffe03f */
[C---:B------:R-:W-:Y:S02]  /*3ad0*/  LOP3.LUT R148, R145.reuse, UR4, RZ, 0x3c, !PT ;  /* 0x0000000491947c12 */ /* 0x040fe4000f8e3cff */
[----:B------:R-:W-:Y:S01]  /*3ae0*/  LOP3.LUT R146, R145, UR4, RZ, 0x3c, !PT ;  /* 0x0000000491927c12 */ /* 0x000fe2000f8e3cff */
[----:B------:R-:W-:Y:S01]  /*3af0*/  UIADD3 UR4, UR21, -0x4498517b, URZ ;  /* 0xbb67ae8515047890 */ /* 0x000fe2000fffe03f */
[-C--:B------:R-:W-:Y:S01]  /*3b00*/  LOP3.LUT R107, R95, R53.reuse, RZ, 0x3c, !PT ;  /* 0x000000355f6b7212 */ /* 0x080fe200078e3cff */
[----:B------:R-:W-:Y:S01]  /*3b10*/  IMAD.WIDE.U32 R148, R148, -0x326172a9, RZ ;  /* 0xcd9e8d5794947825 */ /* 0x000fe200078e00ff */
[----:B------:R-:W-:-:S02]  /*3b20*/  LOP3.LUT R43, R33, R53, RZ, 0x3c, !PT ;  /* 0x00000035212b7212 */ /* 0x000fc400078e3cff */
[----:B------:R-:W-:Y:S01]  /*3b30*/  FSEL R184, R82, -INF , !P6 ;  /* 0xff80000052b87808 */ /* 0x000fe20007000000 */
[----:B------:R-:W-:Y:S01]  /*3b40*/  IMAD.WIDE.U32 R170, R107, -0x2daee0ad, RZ ;  /* 0xd2511f536baa7825 */ /* 0x000fe200078e00ff */
[----:B------:R-:W-:Y:S02]  /*3b50*/  FSEL R108, R83, -INF , !P5 ;  /* 0xff800000536c7808 */ /* 0x000fe40006800000 */
[----:B------:R-:W-:Y:S01]  /*3b60*/  LOP3.LUT R150, R145, UR5, RZ, 0x3c, !PT ;  /* 0x0000000591967c12 */ /* 0x000fe2000f8e3cff */
[----:B------:R-:W-:Y:S01]  /*3b70*/  IMAD.WIDE.U32 R82, R43, -0x2daee0ad, RZ ;  /* 0xd2511f532b527825 */ /* 0x000fe200078e00ff */
[--C-:B------:R-:W-:Y:S01]  /*3b80*/  LOP3.LUT R192, R187, UR4, R144.reuse, 0x96, !PT ;  /* 0x00000004bbc07c12 */ /* 0x100fe2000f8e9690 */
[----:B------:R-:W-:Y:S01]  /*3b90*/  UIADD3 UR5, UR20, -0x61c88647, URZ ;  /* 0x9e3779b914057890 */ /* 0x000fe2000fffe03f */
[--C-:B------:R-:W-:Y:S01]  /*3ba0*/  LOP3.LUT R43, R171, UR4, R144.reuse, 0x96, !PT ;  /* 0x00000004ab2b7c12 */ /* 0x100fe2000f8e9690 */
[----:B------:R-:W-:Y:S01]  /*3bb0*/  IMAD.WIDE.U32 R150, R150, -0x326172a9, RZ ;  /* 0xcd9e8d5796967825 */ /* 0x000fe200078e00ff */
[----:B------:R-:W-:Y:S01]  /*3bc0*/  LOP3.LUT R166, R83, UR4, R144, 0x96, !PT ;  /* 0x0000000453a67c12 */ /* 0x000fe2000f8e9690 */
[----:B------:R-:W-:Y:S01]  /*3bd0*/  UIADD3 UR4, UR20, 0x3c6ef372, URZ ;  /* 0x3c6ef37214047890 */ /* 0x000fe2000fffe03f */
[----:B------:R-:W-:Y:S01]  /*3be0*/  FSEL R109, R81, -INF , !P5 ;  /* 0xff800000516d7808 */ /* 0x000fe20006800000 */
[----:B------:R-:W-:Y:S01]  /*3bf0*/  IMAD.WIDE.U32 R192, R192, -0x326172a9, RZ ;  /* 0xcd9e8d57c0c07825 */ /* 0x000fe200078e00ff */
[----:B------:R-:W-:-:S02]  /*3c00*/  LOP3.LUT R124, R151, UR5, R92, 0x96, !PT ;  /* 0x00000005977c7c12 */ /* 0x000fc4000f8e965c */
[----:B------:R-:W-:Y:S01]  /*3c10*/  LOP3.LUT R0, R151, UR5, R32, 0x96, !PT ;  /* 0x0000000597007c12 */ /* 0x000fe2000f8e9620 */
[----:B------:R-:W-:Y:S01]  /*3c20*/  IMAD.WIDE.U32 R146, R146, -0x326172a9, RZ ;  /* 0xcd9e8d5792927825 */ /* 0x000fe200078e00ff */
[----:B------:R-:W-:Y:S02]  /*3c30*/  LOP3.LUT R168, R193, UR4, R150, 0x96, !PT ;  /* 0x00000004c1a87c12 */ /* 0x000fe4000f8e9696 */
[----:B------:R-:W-:Y:S01]  /*3c40*/  LOP3.LUT R123, R149, UR5, R92, 0x96, !PT ;  /* 0x00000005957b7c12 */ /* 0x000fe2000f8e965c */
[----:B------:R-:W-:Y:S01]  /*3c50*/  IMAD.WIDE.U32 R198, R43, -0x326172a9, RZ ;  /* 0xcd9e8d572bc67825 */ /* 0x000fe200078e00ff */
[--C-:B------:R-:W-:Y:S02]  /*3c60*/  LOP3.LUT R104, R151, UR5, R94.reuse, 0x96, !PT ;  /* 0x0000000597687c12 */ /* 0x100fe4000f8e965e */
[----:B------:R-:W-:Y:S01]  /*3c70*/  LOP3.LUT R91, R149, UR5, R94, 0x96, !PT ;  /* 0x00000005955b7c12 */ /* 0x000fe2000f8e965e */
[----:B------:R-:W-:Y:S01]  /*3c80*/  IMAD.WIDE.U32 R194, R124, -0x2daee0ad, RZ ;  /* 0xd2511f537cc27825 */ /* 0x000fe200078e00ff */
[----:B------:R-:W-:-:S02]  /*3c90*/  LOP3.LUT R88, R147, UR5, R92, 0x96, !PT ;  /* 0x0000000593587c12 */ /* 0x000fc4000f8e965c */
[----:B------:R-:W-:Y:S01]  /*3ca0*/  LOP3.LUT R138, R147, UR5, R32, 0x96, !PT ;  /* 0x00000005938a7c12 */ /* 0x000fe2000f8e9620 */
[----:B------:R-:W-:Y:S01]  /*3cb0*/  UIADD3 UR5, UR21, 0x76cf5d0a, URZ ;  /* 0x76cf5d0a15057890 */ /* 0x000fe2000fffe03f */
[----:B------:R-:W-:Y:S01]  /*3cc0*/  IMAD.WIDE.U32 R154, R0, -0x2daee0ad, RZ ;  /* 0xd2511f53009a7825 */ /* 0x000fe200078e00ff */
[----:B------:R-:W-:Y:S02]  /*3cd0*/  LOP3.LUT R0, R199, UR4, R150, 0x96, !PT ;  /* 0x00000004c7007c12 */ /* 0x000fe4000f8e9696 */
[----:B------:R-:W-:Y:S01]  /*3ce0*/  LOP3.LUT R150, R193, UR4, R146, 0x96, !PT ;  /* 0x00000004c1967c12 */ /* 0x000fe2000f8e9692 */
[----:B------:R-:W-:Y:S01]  /*3cf0*/  IMAD.WIDE.U32 R168, R168, -0x2daee0ad, RZ ;  /* 0xd2511f53a8a87825 */ /* 0x000fe200078e00ff */
[----:B------:R-:W-:Y:S02]  /*3d00*/  LOP3.LUT R196, R195, UR5, R186, 0x96, !PT ;  /* 0x00000005c3c47c12 */ /* 0x000fe4000f8e96ba */
[----:B------:R-:W-:Y:S01]  /*3d10*/  LOP3.LUT R188, R193, UR4, R148, 0x96, !PT ;  /* 0x00000004c1bc7c12 */ /* 0x000fe2000f8e9694 */
[----:B------:R-:W-:Y:S01]  /*3d20*/  IMAD.WIDE.U32 R144, R123, -0x2daee0ad, RZ ;  /* 0xd2511f537b907825 */ /* 0x000fe200078e00ff */
[----:B------:R-:W-:-:S02]  /*3d30*/  LOP3.LUT R194, R169, UR19, R194, 0x96, !PT ;  /* 0x00000013a9c27c12 */ /* 0x000fc4000f8e96c2 */
[----:B------:R-:W-:Y:S01]  /*3d40*/  LOP3.LUT R149, R199, UR4, R148, 0x96, !PT ;  /* 0x00000004c7957c12 */ /* 0x000fe2000f8e9694 */
[----:B------:R-:W-:Y:S01]  /*3d50*/  IMAD.WIDE.U32 R152, R104, -0x2daee0ad, RZ ;  /* 0xd2511f5368987825 */ /* 0x000fe200078e00ff */
[----:B------:R-:W-:Y:S02]  /*3d60*/  LOP3.LUT R190, R145, UR5, R186, 0x96, !PT ;  /* 0x0000000591be7c12 */ /* 0x000fe4000f8e96ba */
[----:B------:R-:W-:Y:S01]  /*3d70*/  FMNMX.FTZ R142, R126, R143, !PT ;  /* 0x0000008f7e8e7209 */ /* 0x000fe20007810000 */
[----:B------:R-:W-:Y:S01]  /*3d80*/  IMAD.WIDE.U32 R202, R0, -0x2daee0ad, RZ ;  /* 0xd2511f5300ca7825 */ /* 0x000fe200078e00ff */
[----:B------:R-:W-:Y:S02]  /*3d90*/  LOP3.LUT R125, R153, UR5, R170, 0x96, !PT ;  /* 0x00000005997d7c12 */ /* 0x000fe4000f8e96aa */
[----:B------:R-:W-:Y:S01]  /*3da0*/  FSEL R35, R80, -INF , !P6 ;  /* 0xff80000050237808 */ /* 0x000fe20007000000 */
[----:B------:R-:W-:Y:S01]  /*3db0*/  IMAD.WIDE.U32 R196, R196, -0x326172a9, RZ ;  /* 0xcd9e8d57c4c47825 */ /* 0x000fe200078e00ff */
[----:B------:R-:W-:-:S02]  /*3dc0*/  LOP3.LUT R81, R203, UR19, R152, 0x96, !PT ;  /* 0x00000013cb517c12 */ /* 0x000fc4000f8e9698 */
[----:B------:R-:W-:Y:S01]  /*3dd0*/  FMNMX.FTZ R135, R137, R118, !PT ;  /* 0x0000007689877209 */ /* 0x000fe20007810000 */
[----:B------:R-:W-:Y:S01]  /*3de0*/  IMAD.WIDE.U32 R194, R194, -0x326172a9, RZ ;  /* 0xcd9e8d57c2c27825 */ /* 0x000fe200078e00ff */
[C-C-:B------:R-:W-:Y:S02]  /*3df0*/  LOP3.LUT R200, R197.reuse, UR22, R192.reuse, 0x96, !PT ;  /* 0x00000016c5c87c12 */ /* 0x140fe4000f8e96c0 */
[----:B------:R-:W-:Y:S01]  /*3e00*/  LOP3.LUT R129, R197, UR22, R192, 0x96, !PT ;  /* 0x00000016c5817c12 */ /* 0x000fe2000f8e96c0 */
[----:B------:R-:W-:Y:S01]  /*3e10*/  IMAD.WIDE.U32 R164, R88, -0x2daee0ad, RZ ;  /* 0xd2511f5358a47825 */ /* 0x000fe200078e00ff */
[C-C-:B------:R-:W-:Y:S02]  /*3e20*/  LOP3.LUT R104, R195.reuse, UR18, R196.reuse, 0x96, !PT ;  /* 0x00000012c3687c12 */ /* 0x140fe4000f8e96c4 */
[----:B------:R-:W-:Y:S01]  /*3e30*/  LOP3.LUT R107, R195, UR18, R196, 0x96, !PT ;  /* 0x00000012c36b7c12 */ /* 0x000fe2000f8e96c4 */
[----:B------:R-:W-:Y:S01]  /*3e40*/  IMAD.WIDE.U32 R150, R150, -0x2daee0ad, RZ ;  /* 0xd2511f5396967825 */ /* 0x000fe200078e00ff */
[----:B------:R-:W-:-:S02]  /*3e50*/  LOP3.LUT R186, R165, UR5, R186, 0x96, !PT ;  /* 0x00000005a5ba7c12 */ /* 0x000fc4000f8e96ba */
[----:B------:R-:W-:Y:S01]  /*3e60*/  FSEL R185, R76, -INF , !P4 ;  /* 0xff8000004cb97808 */ /* 0x000fe20006000000 */
        /* <DEDUP_REMOVED lines=10> */
[----:B------:R-:W-:Y:S02]  /*3f10*/  LOP3.LUT R158, R125, UR22, R198, 0x96, !PT ;  /* 0x000000167d9e7c12 */ /* 0x000fe4000f8e96c6 */
[----:B------:R-:W-:Y:S01]  /*3f20*/  LOP3.LUT R172, R155, UR5, R82, 0x96, !PT ;  /* 0x000000059bac7c12 */ /* 0x000fe2000f8e9652 */
[----:B------:R-:W-:Y:S01]  /*3f30*/  IMAD.WIDE.U32 R164, R164, -0x2daee0ad, RZ ;  /* 0xd2511f53a4a47825 */ /* 0x000fe200078e00ff */
[----:B------:R-:W-:Y:S02]  /*3f40*/  LOP3.LUT R88, R197, UR18, R124, 0x96, !PT ;  /* 0x00000012c5587c12 */ /* 0x000fe4000f8e967c */
[----:B------:R-:W-:Y:S01]  /*3f50*/  FMNMX.FTZ R124, R156, R157, !PT ;  /* 0x0000009d9c7c7209 */ /* 0x000fe20007810000 */
[----:B------:R-:W-:Y:S01]  /*3f60*/  IMAD.WIDE.U32 R144, R144, -0x326172a9, RZ ;  /* 0xcd9e8d5790907825 */ /* 0x000fe200078e00ff */
[----:B------:R-:W-:-:S02]  /*3f70*/  LOP3.LUT R188, R165, UR14, R188, 0x96, !PT ;  /* 0x0000000ea5bc7c12 */ /* 0x000fc4000f8e96bc */
[----:B------:R-:W-:Y:S01]  /*3f80*/  FMNMX.FTZ R124, R141, R124, !PT ;  /* 0x0000007c8d7c7209 */ /* 0x000fe20007810000 */
[----:B------:R-:W-:Y:S01]  /*3f90*/  IMAD.WIDE.U32 R162, R91, -0x2daee0ad, RZ ;  /* 0xd2511f535ba27825 */ /* 0x000fe200078e00ff */
[----:B------:R-:W-:Y:S02]  /*3fa0*/  LOP3.LUT R190, R145, UR18, R190, 0x96, !PT ;  /* 0x0000001291be7c12 */ /* 0x000fe4000f8e96be */
        /* <DEDUP_REMOVED lines=11> */
[----:B------:R-:W-:Y:S02]  /*4060*/  FMNMX.FTZ R104, R127, R142, !PT ;  /* 0x0000008e7f687209 */ /* 0x000fe40007810000 */
[----:B------:R-:W-:Y:S01]  /*4070*/  FMNMX.FTZ R144, R89, R144, !PT ;  /* 0x0000009059907209 */ /* 0x000fe20007810000 */
[----:B------:R-:W-:Y:S01]  /*4080*/  IMAD.WIDE.U32 R166, R166, -0x326172a9, RZ ;  /* 0xcd9e8d57a6a67825 */ /* 0x000fe200078e00ff */
[----:B------:R-:W-:-:S02]  /*4090*/  FMNMX.FTZ R125, R99, R104, !PT ;  /* 0x00000068637d7209 */ /* 0x000fc40007810000 */
[----:B------:R-:W-:Y:S01]  /*40a0*/  FMNMX.FTZ R144, R3, R144, !PT ;  /* 0x0000009003907209 */ /* 0x000fe20007810000 */
[----:B------:R-:W-:Y:S01]  /*40b0*/  IMAD.WIDE.U32 R170, R170, -0x326172a9, RZ ;  /* 0xcd9e8d57aaaa7825 */ /* 0x000fe200078e00ff */
[----:B------:R-:W-:Y:S02]  /*40c0*/  FMNMX.FTZ R125, R100, R125, !PT ;  /* 0x0000007d647d7209 */ /* 0x000fe40007810000 */
        /* <DEDUP_REMOVED lines=12> */
[----:B------:R-:W-:Y:S02]  /*4190*/  FMNMX.FTZ R125, R2, R125, !PT ;  /* 0x0000007d027d7209 */ /* 0x000fe40007810000 */
[----:B------:R-:W-:-:S02]  /*41a0*/  FMNMX.FTZ R104, R121, R104, !PT ;  /* 0x0000006879687209 */ /* 0x000fc40007810000 */
[----:B------:R-:W-:Y:S02]  /*41b0*/  FSEL R181, R68, -INF , !P2 ;  /* 0xff80000044b57808 */ /* 0x000fe40005000000 */
[----:B------:R-:W-:Y:S02]  /*41c0*/  FMNMX.FTZ R144, R183, R144, !PT ;  /* 0x00000090b7907209 */ /* 0x000fe40007810000 */
[----:B------:R-:W-:Y:S02]  /*41d0*/  FMNMX.FTZ R125, R34, R125, !PT ;  /* 0x0000007d227d7209 */ /* 0x000fe40007810000 */
[----:B------:R-:W-:Y:S01]  /*41e0*/  LOP3.LUT R82, R139, UR5, R82, 0x96, !PT ;  /* 0x000000058b527c12 */ /* 0x000fe2000f8e9652 */
[----:B------:R-:W-:Y:S01]  /*41f0*/  UIADD3 UR5, UR20, -0x4ab325aa, URZ ;  /* 0xb54cda5614057890 */ /* 0x000fe2000fffe03f */
[----:B------:R-:W-:Y:S02]  /*4200*/  FMNMX.FTZ R135, R130, R135, !PT ;  /* 0x0000008782877209 */ /* 0x000fe40007810000 */
[----:B------:R-:W-:Y:S01]  /*4210*/  FMNMX.FTZ R104, R119, R104, !PT ;  /* 0x0000006877687209 */ /* 0x000fe20007810000 */
[----:B------:R-:W-:Y:S01]  /*4220*/  IMAD.WIDE.U32 R82, R82, -0x326172a9, RZ ;  /* 0xcd9e8d5752527825 */ /* 0x000fe200078e00ff */
[----:B------:R-:W-:-:S02]  /*4230*/  FSEL R179, R69, -INF , !P1 ;  /* 0xff80000045b37808 */ /* 0x000fc40004800000 */
[----:B------:R-:W-:Y:S02]  /*4240*/  FMNMX.FTZ R144, R181, R144, !PT ;  /* 0x00000090b5907209 */ /* 0x000fe40007810000 */
[----:B------:R-:W-:Y:S02]  /*4250*/  FMNMX.FTZ R125, R184, R125, !PT ;  /* 0x0000007db87d7209 */ /* 0x000fe40007810000 */
[----:B------:R-:W-:Y:S02]  /*4260*/  FMNMX.FTZ R135, R128, R135, !PT ;  /* 0x0000008780877209 */ /* 0x000fe40007810000 */
[----:B------:R-:W-:Y:S01]  /*4270*/  LOP3.LUT R132, R167, UR4, R146, 0x96, !PT ;  /* 0x00000004a7847c12 */ /* 0x000fe2000f8e9692 */
[----:B------:R-:W-:Y:S01]  /*4280*/  UIADD3 UR4, UR21, 0x646e171e, URZ ;  /* 0x646e171e15047890 */ /* 0x000fe2000fffe03f */
[----:B------:R-:W-:Y:S02]  /*4290*/  FMNMX.FTZ R104, R115, R104, !PT ;  /* 0x0000006873687209 */ /* 0x000fe40007810000 */
[----:B------:R-:W-:Y:S01]  /*42a0*/  LOP3.LUT R146, R171, UR22, R198, 0x96, !PT ;  /* 0x00000016ab927c12 */ /* 0x000fe2000f8e96c6 */
[----:B------:R-:W-:Y:S01]  /*42b0*/  IMAD.WIDE.U32 R198, R149, -0x2daee0ad, RZ ;  /* 0xd2511f5395c67825 */ /* 0x000fe200078e00ff */
[----:B------:R-:W-:-:S02]  /*42c0*/  FSEL R182, R78, -INF , !P4 ;  /* 0xff8000004eb67808 */ /* 0x000fc40006000000 */
[----:B------:R-:W-:Y:S01]  /*42d0*/  LOP3.LUT R136, R187, UR22, R192, 0x96, !PT ;  /* 0x00000016bb887c12 */ /* 0x000fe2000f8e96c0 */
[----:B------:R-:W-:Y:S01]  /*42e0*/  IMAD.WIDE.U32 R148, R148, -0x326172a9, RZ ;  /* 0xcd9e8d5794947825 */ /* 0x000fe200078e00ff */
[----:B------:R-:W-:Y:S02]  /*42f0*/  LOP3.LUT R168, R201, UR14, R168, 0x96, !PT ;  /* 0x0000000ec9a87c12 */ /* 0x000fe4000f8e96a8 */
[----:B------:R-:W-:Y:S01]  /*4300*/  FMNMX.FTZ R144, R179, R144, !PT ;  /* 0x00000090b3907209 */ /* 0x000fe20007810000 */
[----:B------:R-:W-:Y:S01]  /*4310*/  IMAD.WIDE.U32 R146, R146, -0x2daee0ad, RZ ;  /* 0xd2511f5392927825 */ /* 0x000fe200078e00ff */
[----:B------:R-:W-:Y:S02]  /*4320*/  FMNMX.FTZ R125, R108, R125, !PT ;  /* 0x0000007d6c7d7209 */ /* 0x000fe40007810000 */
[----:B------:R-:W-:Y:S01]  /*4330*/  LOP3.LUT R192, R173, UR22, R166, 0x96, !PT ;  /* 0x00000016adc07c12 */ /* 0x000fe2000f8e96a6 */
[----:B------:R-:W-:Y:S01]  /*4340*/  IMAD.WIDE.U32 R168, R168, -0x326172a9, RZ ;  /* 0xcd9e8d57a8a87825 */ /* 0x000fe200078e00ff */
[----:B------:R-:W-:-:S02]  /*4350*/  FMNMX.FTZ R135, R114, R135, !PT ;  /* 0x0000008772877209 */ /* 0x000fc40007810000 */
[----:B------:R-:W-:Y:S01]  /*4360*/  FMNMX.FTZ R104, R113, R104, !PT ;  /* 0x0000006871687209 */ /* 0x000fe20007810000 */
[----:B------:R-:W-:Y:S01]  /*4370*/  IMAD.WIDE.U32 R192, R192, -0x2daee0ad, RZ ;  /* 0xd2511f53c0c07825 */ /* 0x000fe200078e00ff */
[----:B------:R-:W-:Y:S02]  /*4380*/  LOP3.LUT R43, R83, UR22, R166, 0x96, !PT ;  /* 0x00000016532b7c12 */ /* 0x000fe4000f8e96a6 */
[----:B------:R-:W-:Y:S02]  /*4390*/  FSEL R178, R79, -INF , !P3 ;  /* 0xff8000004fb27808 */ /* 0x000fe40005800000 */
[----:B------:R-:W-:Y:S02]  /*43a0*/  LOP3.LUT R0, R203, UR19, R154, 0x96, !PT ;  /* 0x00000013cb007c12 */ /* 0x000fe4000f8e969a */
[----:B------:R-:W-:Y:S02]  /*43b0*/  LOP3.LUT R166, R159, UR14, R202, 0x96, !PT ;  /* 0x0000000e9fa67c12 */ /* 0x000fe4000f8e96ca */
[----:B------:R-:W-:Y:S01]  /*43c0*/  FMNMX.FTZ R125, R182, R125, !PT ;  /* 0x0000007db67d7209 */ /* 0x000fe20007810000 */
[----:B------:R-:W1:Y:S01]  /*43d0*/  SHFL.BFLY PT, R159, R144, 0x2, 0x1f ;  /* 0x0c401f00909f7f89 */ /* 0x000e6200000e0000 */
[----:B------:R-:W-:Y:S01]  /*43e0*/  FMNMX.FTZ R135, R112, R135, !PT ;  /* 0x0000008770877209 */ /* 0x000fe20007810000 */
[----:B------:R-:W-:Y:S01]  /*43f0*/  IMAD.WIDE.U32 R166, R166, -0x326172a9, RZ ;  /* 0xcd9e8d57a6a67825 */ /* 0x000fe200078e00ff */
[----:B------:R-:W-:-:S02]  /*4400*/  FMNMX.FTZ R104, R67, R104, !PT ;  /* 0x0000006843687209 */ /* 0x000fc40007810000 */
[----:B------:R-:W-:Y:S02]  /*4410*/  FSEL R176, R70, -INF , !P2 ;  /* 0xff80000046b07808 */ /* 0x000fe40005000000 */
[----:B------:R-:W-:Y:S02]  /*4420*/  LOP3.LUT R162, R199, UR19, R162, 0x96, !PT ;  /* 0x00000013c7a27c12 */ /* 0x000fe4000f8e96a2 */
[----:B------:R-:W-:Y:S01]  /*4430*/  LOP3.LUT R81, R149, UR18, R186, 0x96, !PT ;  /* 0x0000001295517c12 */ /* 0x000fe2000f8e96ba */
[----:B------:R-:W-:Y:S01]  /*4440*/  IMAD.WIDE.U32 R186, R0, -0x326172a9, RZ ;  /* 0xcd9e8d5700ba7825 */ /* 0x000fe200078e00ff */
[----:B------:R-:W-:Y:S02]  /*4450*/  FMNMX.FTZ R125, R178, R125, !PT ;  /* 0x0000007db27d7209 */ /* 0x000fe40007810000 */
[----:B------:R-:W-:Y:S01]  /*4460*/  LOP3.LUT R154, R147, UR14, R198, 0x96, !PT ;  /* 0x0000000e939a7c12 */ /* 0x000fe2000f8e96c6 */
[----:B------:R-:W-:Y:S01]  /*4470*/  IMAD.WIDE.U32 R162, R162, -0x326172a9, RZ ;  /* 0xcd9e8d57a2a27825 */ /* 0x000fe200078e00ff */
[----:B------:R-:W-:-:S02]  /*4480*/  FMNMX.FTZ R135, R122, R135, !PT ;  /* 0x000000877a877209 */ /* 0x000fc40007810000 */
[----:B------:R-:W-:Y:S01]  /*4490*/  LOP3.LUT R91, R169, UR13, R194, 0x96, !PT ;  /* 0x0000000da95b7c12 */ /* 0x000fe2000f8e96c2 */
[----:B------:R-:W-:Y:S01]  /*44a0*/  IMAD.WIDE.U32 R154, R154, -0x326172a9, RZ ;  /* 0xcd9e8d579a9a7825 */ /* 0x000fe200078e00ff */
[----:B------:R-:W-:Y:S02]  /*44b0*/  FMNMX.FTZ R104, R105, R104, !PT ;  /* 0x0000006869687209 */ /* 0x000fe40007810000 */
[----:B------:R-:W-:Y:S01]  /*44c0*/  LOP3.LUT R152, R193, UR14, R202, 0x96, !PT ;  /* 0x0000000ec1987c12 */ /* 0x000fe2000f8e96ca */
[----:B------:R-:W-:Y:S01]  /*44d0*/  IMAD.WIDE.U32 R202, R88, -0x2daee0ad, RZ ;  /* 0xd2511f5358ca7825 */ /* 0x000fe200078e00ff */
[----:B------:R-:W-:Y:S02]  /*44e0*/  FSEL R174, R71, -INF , !P1 ;  /* 0xff80000047ae7808 */ /* 0x000fe40004800000 */
[----:B------:R-:W-:Y:S01]  /*44f0*/  FMNMX.FTZ R125, R176, R125, !PT ;  /* 0x0000007db07d7209 */ /* 0x000fe20007810000 */
[----:B------:R-:W-:Y:S01]  /*4500*/  IMAD.WIDE.U32 R152, R152, -0x326172a9, RZ ;  /* 0xcd9e8d5798987825 */ /* 0x000fe200078e00ff */
[----:B------:R-:W-:-:S02]  /*4510*/  FSEL R96, R12, -INF , !P6 ;  /* 0xff8000000c607808 */ /* 0x000fc40007000000 */
[----:B------:R-:W-:Y:S02]  /*4520*/  FMNMX.FTZ R135, R106, R135, !PT ;  /* 0x000000876a877209 */ /* 0x000fe40007810000 */
[----:B------:R-:W-:Y:S01]  /*4530*/  LOP3.LUT R0, R187, UR18, R172, 0x96, !PT ;  /* 0x00000012bb007c12 */ /* 0x000fe2000f8e96ac */
[----:B------:R-:W-:Y:S01]  /*4540*/  IMAD.WIDE.U32 R172, R91, -0x2daee0ad, RZ ;  /* 0xd2511f535bac7825 */ /* 0x000fe200078e00ff */
[----:B------:R-:W-:Y:S02]  /*4550*/  FMNMX.FTZ R104, R101, R104, !PT ;  /* 0x0000006865687209 */ /* 0x000fe40007810000 */
[----:B------:R-:W-:Y:S02]  /*4560*/  FMNMX.FTZ R125, R174, R125, !PT ;  /* 0x0000007dae7d7209 */ /* 0x000fe40007810000 */
[----:B------:R-:W-:Y:S02]  /*4570*/  FSEL R98, R13, -INF , !P5 ;  /* 0xff8000000d627808 */ /* 0x000fe40006800000 */
[----:B------:R-:W-:-:S02]  /*4580*/  FMNMX.FTZ R135, R96, R135, !PT ;  /* 0x0000008760877209 */ /* 0x000fc40007810000 */
[----:B------:R-:W-:Y:S02]  /*4590*/  FSEL R95, R14, -INF , !P6 ;  /* 0xff8000000e5f7808 */ /* 0x000fe40007000000 */
[----:B------:R-:W-:Y:S02]  /*45a0*/  LOP3.LUT R83, R167, UR13, R196, 0x96, !PT ;  /* 0x0000000da7537c12 */ /* 0x000fe4000f8e96c4 */
[----:B------:R-:W-:Y:S02]  /*45b0*/  LOP3.LUT R170, R163, UR18, R170, 0x96, !PT ;  /* 0x00000012a3aa7c12 */ /* 0x000fe4000f8e96aa */
[----:B------:R-:W-:Y:S02]  /*45c0*/  FMNMX.FTZ R104, R103, R104, !PT ;  /* 0x0000006867687209 */ /* 0x000fe40007810000 */
[----:B------:R-:W-:Y:S01]  /*45d0*/  LOP3.LUT R163, R155, UR13, R162, 0x96, !PT ;  /* 0x0000000d9ba37c12 */ /* 0x000fe2000f8e96a2 */
[----:B------:R-:W-:Y:S01]  /*45e0*/  IMAD R155, R129, -0x2daee0ad, RZ ;  /* 0xd2511f53819b7824 */ /* 0x000fe200078e02ff */
[----:B------:R-:W-:Y:S01]  /*45f0*/  LOP3.LUT R199, R172, 0xff, RZ, 0xc0, !PT ;  /* 0x000000ffacc77812 */ /* 0x000fe200078ec0ff */
[----:B------:R-:W-:Y:S01]  /*4600*/  IMAD.WIDE.U32 R170, R170, -0x2daee0ad, RZ ;  /* 0xd2511f53aaaa7825 */ /* 0x000fe200078e00ff */
[----:B------:R-:W-:-:S02]  /*4610*/  LOP3.LUT R142, R172, 0xffff, RZ, 0xc0, !PT ;  /* 0x0000ffffac8e7812 */ /* 0x000fc400078ec0ff */
[--C-:B------:R-:W-:Y:S02]  /*4620*/  SHF.R.U32.HI R162, RZ, 0x10, R172.reuse ;  /* 0x00000010ffa27819 */ /* 0x100fe400000116ac */
[----:B------:R-:W-:Y:S02]  /*4630*/  SHF.R.U32.HI R197, RZ, 0x18, R172 ;  /* 0x00000018ffc57819 */ /* 0x000fe400000116ac */
[----:B------:R-:W-:Y:S01]  /*4640*/  FSEL R94, R8, -INF , !P4 ;  /* 0xff800000085e7808 */ /* 0x000fe20006000000 */
[----:B------:R-:W2:Y:S01]  /*4650*/  SHFL.BFLY PT, R172, R125, 0x2, 0x1f ;  /* 0x0c401f007dac7f89 */ /* 0x000ea200000e0000 */
[----:B------:R-:W-:Y:S02]  /*4660*/  LOP3.LUT R186, R153, UR13, R186, 0x96, !PT ;  /* 0x0000000d99ba7c12 */ /* 0x000fe4000f8e96ba */
[----:B------:R-:W-:Y:S02]  /*4670*/  FMNMX.FTZ R135, R98, R135, !PT ;  /* 0x0000008762877209 */ /* 0x000fe40007810000 */
[----:B------:R-:W-:Y:S01]  /*4680*/  FSEL R93, R15, -INF , !P5 ;  /* 0xff8000000f5d7808 */ /* 0x000fe20006800000 */
[----:B------:R-:W-:Y:S01]  /*4690*/  IMAD.WIDE.U32 R186, R186, -0x2daee0ad, RZ ;  /* 0xd2511f53baba7825 */ /* 0x000fe200078e00ff */
[----:B------:R-:W-:-:S02]  /*46a0*/  LOP3.LUT R200, R165, UR10, R200, 0x96, !PT ;  /* 0x0000000aa5c87c12 */ /* 0x000fc4000f8e96c8 */
[----:B------:R-:W-:Y:S01]  /*46b0*/  LOP3.LUT R153, R173, UR4, R164, 0x96, !PT ;  /* 0x00000004ad997c12 */ /* 0x000fe2000f8e96a4 */
[----:B------:R-:W-:Y:S01]  /*46c0*/  IMAD.WIDE.U32 R164, R83, -0x2daee0ad, RZ ;  /* 0xd2511f5353a47825 */ /* 0x000fe200078e00ff */
[----:B------:R-:W-:Y:S02]  /*46d0*/  FMNMX.FTZ R104, R95, R104, !PT ;  /* 0x000000685f687209 */ /* 0x000fe40007810000 */
[----:B------:R-:W-:Y:S01]  /*46e0*/  FSEL R92, R9, -INF , !P3 ;  /* 0xff800000095c7808 */ /* 0x000fe20005800000 */
[----:B------:R-:W-:Y:S01]  /*46f0*/  IMAD.WIDE.U32 R200, R200, -0x326172a9, RZ ;  /* 0xcd9e8d57c8c87825 */ /* 0x000fe200078e00ff */
[----:B------:R-:W-:Y:S02]  /*4700*/  FMNMX.FTZ R135, R94, R135, !PT ;  /* 0x000000875e877209 */ /* 0x000fe40007810000 */
[----:B------:R-:W-:Y:S02]  /*4710*/  FSEL R32, R10, -INF , !P4 ;  /* 0xff8000000a207808 */ /* 0x000fe40006000000 */
[----:B------:R-:W-:-:S02]  /*4720*/  FMNMX.FTZ R129, R93, R104, !PT ;  /* 0x000000685d817209 */ /* 0x000fc40007810000 */
[----:B------:R-:W-:Y:S02]  /*4730*/  LOP3.LUT R158, R203, UR10, R158, 0x96, !PT ;  /* 0x0000000acb9e7c12 */ /* 0x000fe4000f8e969e */
[----:B------:R-:W-:Y:S01]  /*4740*/  LOP3.LUT R151, R165, UR4, R202, 0x96, !PT ;  /* 0x00000004a5977c12 */ /* 0x000fe2000f8e96ca */
[----:B------:R-:W-:Y:S01]  /*4750*/  IMAD.WIDE.U32 R202, R0, -0x2daee0ad, RZ ;  /* 0xd2511f5300ca7825 */ /* 0x000fe200078e00ff */
[----:B------:R-:W-:Y:S02]  /*4760*/  FSEL R72, R72, -INF , !P2 ;  /* 0xff80000048487808 */ /* 0x000fe40005000000 */
[----:B-1----:R-:W-:Y:S02]  /*4770*/  FMNMX.FTZ R159, R144, R159, !PT ;  /* 0x0000009f909f7209 */ /* 0x002fe40007810000 */
[----:B------:R-:W-:Y:S02]  /*4780*/  FMNMX.FTZ R135, R92, R135, !PT ;  /* 0x000000875c877209 */ /* 0x000fe40007810000 */
[----:B------:R-:W-:-:S02]  /*4790*/  FSEL R33, R11, -INF , !P3 ;  /* 0xff8000000b217808 */ /* 0x000fc40005800000 */
[----:B------:R-:W-:Y:S02]  /*47a0*/  FMNMX.FTZ R0, R32, R129, !PT ;  /* 0x0000008120007209 */ /* 0x000fe40007810000 */
[----:B------:R-:W-:Y:S02]  /*47b0*/  FSEL R73, R73, -INF , !P1 ;  /* 0xff80000049497808 */ /* 0x000fe40004800000 */
[C---:B------:R-:W-:Y:S02]  /*47c0*/  LOP3.LUT R91, R164.reuse, 0xff, RZ, 0xc0, !PT ;  /* 0x000000ffa45b7812 */ /* 0x040fe400078ec0ff */
[----:B------:R-:W-:Y:S02]  /*47d0*/  LOP3.LUT R131, R164, 0xffff, RZ, 0xc0, !PT ;  /* 0x0000ffffa4837812 */ /* 0x000fe400078ec0ff */
[--C-:B------:R-:W-:Y:S02]  /*47e0*/  SHF.R.U32.HI R149, RZ, 0x10, R164.reuse ;  /* 0x00000010ff957819 */ /* 0x100fe400000116a4 */
[----:B------:R-:W-:-:S02]  /*47f0*/  SHF.R.U32.HI R83, RZ, 0x18, R164 ;  /* 0x00000018ff537819 */ /* 0x000fc400000116a4 */
[----:B------:R-:W-:Y:S01]  /*4800*/  FMNMX.FTZ R104, R72, R135, !PT ;  /* 0x0000008748687209 */ /* 0x000fe20007810000 */
[----:B------:R-:W1:Y:S01]  /*4810*/  SHFL.BFLY PT, R164, R159, 0x1, 0x1f ;  /* 0x0c201f009fa47f89 */ /* 0x000e6200000e0000 */
[----:B------:R-:W-:Y:S02]  /*4820*/  FSEL R74, R74, -INF , !P2 ;  /* 0xff8000004a4a7808 */ /* 0x000fe40005000000 */
[----:B------:R-:W-:Y:S02]  /*4830*/  FMNMX.FTZ R129, R33, R0, !PT ;  /* 0x0000000021817209 */ /* 0x000fe40007810000 */
[----:B------:R-:W-:Y:S02]  /*4840*/  LOP3.LUT R194, R169, UR13, R194, 0x96, !PT ;  /* 0x0000000da9c27c12 */ /* 0x000fe4000f8e96c2 */
[----:B------:R-:W-:Y:S02]  /*4850*/  FMNMX.FTZ R169, R73, R104, !PT ;  /* 0x0000006849a97209 */ /* 0x000fe40007810000 */
[----:B------:R-:W-:Y:S01]  /*4860*/  FSEL R75, R75, -INF , !P1 ;  /* 0xff8000004b4b7808 */ /* 0x000fe20004800000 */
[----:B------:R-:W-:Y:S01]  /*4870*/  IMAD.WIDE.U32 R194, R194, -0x2daee0ad, RZ ;  /* 0xd2511f53c2c27825 */ /* 0x000fe200078e00ff */
[----:B------:R-:W-:-:S02]  /*4880*/  FMNMX.FTZ R0, R74, R129, !PT ;  /* 0x000000814a007209 */ /* 0x000fc40007810000 */
[----:B------:R-:W-:Y:S02]  /*4890*/  LOP3.LUT R145, R203, UR10, R192, 0x96, !PT ;  /* 0x0000000acb917c12 */ /* 0x000fe4000f8e96c0 */
[----:B------:R-:W-:Y:S01]  /*48a0*/  FMNMX.FTZ R167, R75, R0, !PT ;  /* 0x000000004ba77209 */ /* 0x000fe20007810000 */
[----:B------:R-:W3:Y:S01]  /*48b0*/  SHFL.BFLY PT, R192, R169, 0x2, 0x1f ;  /* 0x0c401f00a9c07f89 */ /* 0x000ee200000e0000 */
[----:B--2---:R-:W-:Y:S02]  /*48c0*/  FMNMX.FTZ R172, R125, R172, !PT ;  /* 0x000000ac7dac7209 */ /* 0x004fe40007810000 */
[----:B------:R-:W-:Y:S01]  /*48d0*/  LOP3.LUT R88, R171, UR10, R146, 0x96, !PT ;  /* 0x0000000aab587c12 */ /* 0x000fe2000f8e9692 */
[----:B------:R-:W2:Y:S01]  /*48e0*/  SHFL.BFLY PT, R0, R167, 0x2, 0x1f ;  /* 0x0c401f00a7007f89 */ /* 0x000ea200000e0000 */
[----:B------:R-:W-:Y:S01]  /*48f0*/  IMAD.WIDE.U32 R146, R107, -0x2daee0ad, RZ ;  /* 0xd2511f536b927825 */ /* 0x000fe200078e00ff */
[----:B------:R-:W-:Y:S02]  /*4900*/  LOP3.LUT R144, R194, 0xff, RZ, 0xc0, !PT ;  /* 0x000000ffc2907812 */ /* 0x000fe400078ec0ff */
[----:B------:R-:W4:Y:S01]  /*4910*/  SHFL.BFLY PT, R165, R172, 0x1, 0x1f ;  /* 0x0c201f00aca57f89 */ /* 0x000f2200000e0000 */
[----:B-1----:R-:W-:-:S02]  /*4920*/  FMNMX.FTZ R164, R159, R164, !PT ;  /* 0x000000a49fa47209 */ /* 0x002fc40007810000 */
[----:B------:R-:W-:Y:S02]  /*4930*/  LOP3.LUT R155, R147, UR10, R155, 0x96, !PT ;  /* 0x0000000a939b7c12 */ /* 0x000fe4000f8e969b */
[----:B------:R-:W-:Y:S01]  /*4940*/  LOP3.LUT R107, R195, UR4, R146, 0x96, !PT ;  /* 0x00000004c36b7c12 */ /* 0x000fe2000f8e9692 */
[----:B------:R-:W-:Y:S01]  /*4950*/  FMUL.FTZ R160, R164, c[0x0][0x23c] ;  /* 0x00008f00a4a07a20 */ /* 0x000fe20000410000 */
[----:B------:R-:W-:Y:S02]  /*4960*/  LOP3.LUT R146, R194, 0xffff, RZ, 0xc0, !PT ;  /* 0x0000ffffc2927812 */ /* 0x000fe400078ec0ff */
[--C-:B------:R-:W-:Y:S02]  /*4970*/  SHF.R.U32.HI R147, RZ, 0x10, R194.reuse ;  /* 0x00000010ff937819 */ /* 0x100fe400000116c2 */
[----:B------:R-:W-:Y:S01]  /*4980*/  SHF.R.U32.HI R139, RZ, 0x18, R194 ;  /* 0x00000018ff8b7819 */ /* 0x000fe200000116c2 */
[----:B------:R-:W-:Y:S01]  /*4990*/  IMAD.WIDE.U32 R194, R124, -0x2daee0ad, RZ ;  /* 0xd2511f537cc27825 */ /* 0x000fe200078e00ff */
[----:B------:R-:W-:-:S02]  /*49a0*/  FSETP.NEU.FTZ.AND P1, PT, R164, -INF , PT ;  /* 0xff800000a400780b */ /* 0x000fc40003f3d000 */
[----:B------:R-:W-:Y:S01]  /*49b0*/  LOP3.LUT R104, R187, UR4, R202, 0x96, !PT ;  /* 0x00000004bb687c12 */ /* 0x000fe2000f8e96ca */
[----:B------:R-:W-:Y:S01]  /*49c0*/  IMAD.WIDE.U32 R202, R123, -0x326172a9, RZ ;  /* 0xcd9e8d577bca7825 */ /* 0x000fe200078e00ff */
[----:B---3--:R-:W-:Y:S02]  /*49d0*/  FMNMX.FTZ R192, R169, R192, !PT ;  /* 0x000000c0a9c07209 */ /* 0x008fe40007810000 */
[----:B------:R-:W-:Y:S02]  /*49e0*/  FSEL R160, R160, RZ, P1 ;  /* 0x000000ffa0a07208 */ /* 0x000fe40000800000 */
[----:B------:R-:W-:Y:S02]  /*49f0*/  LOP3.LUT R180, R195, UR4, R190, 0x96, !PT ;  /* 0x00000004c3b47c12 */ /* 0x000fe4000f8e96be */
[----:B------:R-:W-:Y:S01]  /*4a00*/  LOP3.LUT R177, R194, 0xffff, RZ, 0xc0, !PT ;  /* 0x0000ffffc2b17812 */ /* 0x000fe200078ec0ff */
[--C-:B------:R-:W-:Y:S01]  /*4a10*/  FFMA.FTZ R124, R3, c[0x0][0x23c], -R160.reuse ;  /* 0x00008f00037c7a23 */ /* 0x100fe200000108a0 */
[----:B--2---:R-:W-:Y:S01]  /*4a20*/  FMNMX.FTZ R0, R167, R0, !PT ;  /* 0x00000000a7007209 */ /* 0x004fe20007810000 */
[----:B------:R-:W1:Y:S01]  /*4a30*/  SHFL.BFLY PT, R195, R192, 0x1, 0x1f ;  /* 0x0c201f00c0c37f89 */ /* 0x000e6200000e0000 */
[----:B----4-:R-:W-:Y:S01]  /*4a40*/  FMNMX.FTZ R3, R172, R165, !PT ;  /* 0x000000a5ac037209 */ /* 0x010fe20007810000 */
[----:B------:R-:W-:Y:S01]  /*4a50*/  FFMA.FTZ R229, R161, c[0x0][0x23c], -R160 ;  /* 0x00008f00a1e57a23 */ /* 0x000fe200000108a0 */
[----:B------:R-:W-:Y:S01]  /*4a60*/  LOP3.LUT R188, R203, UR5, R188, 0x96, !PT ;  /* 0x00000005cbbc7c12 */ /* 0x000fe2000f8e96bc */
[----:B------:R-:W2:Y:S01]  /*4a70*/  SHFL.BFLY PT, R189, R0, 0x1, 0x1f ;  /* 0x0c201f0000bd7f89 */ /* 0x000ea200000e0000 */
[C---:B------:R-:W-:Y:S01]  /*4a80*/  FSETP.NEU.FTZ.AND P1, PT, R3.reuse, -INF , PT ;  /* 0xff8000000300780b */ /* 0x040fe20003f3d000 */
[----:B------:R-:W-:Y:S01]  /*4a90*/  FMUL.FTZ R167, R3, c[0x0][0x23c] ;  /* 0x00008f0003a77a20 */ /* 0x000fe20000410000 */
[----:B------:R-:W-:Y:S01]  /*4aa0*/  MUFU.EX2 R124, R124 ;  /* 0x0000007c007c7308 */ /* 0x000fe20000000800 */
[----:B------:R-:W-:Y:S01]  /*4ab0*/  LOP3.LUT R172, R201, UR5, R168, 0x96, !PT ;  /* 0x00000005c9ac7c12 */ /* 0x000fe2000f8e96a8 */
[--C-:B------:R-:W-:Y:S01]  /*4ac0*/  FFMA.FTZ R228, R35, c[0x0][0x23c], -R160.reuse ;  /* 0x00008f0023e47a23 */ /* 0x100fe200000108a0 */
[----:B------:R-:W-:Y:S01]  /*4ad0*/  LOP3.LUT R171, R200, 0xffff, RZ, 0xc0, !PT ;  /* 0x0000ffffc8ab7812 */ /* 0x000fe200078ec0ff */
[--C-:B------:R-:W-:Y:S01]  /*4ae0*/  FFMA.FTZ R227, R109, c[0x0][0x23c], -R160.reuse ;  /* 0x00008f006de37a23 */ /* 0x100fe200000108a0 */
[----:B------:R-:W-:Y:S01]  /*4af0*/  FSEL R161, R167, RZ, P1 ;  /* 0x000000ffa7a17208 */ /* 0x000fe20000800000 */
[----:B------:R-:W-:Y:S01]  /*4b00*/  FFMA.FTZ R226, R185, c[0x0][0x23c], -R160 ;  /* 0x00008f00b9e27a23 */ /* 0x000fe200000108a0 */
[C---:B------:R-:W-:Y:S01]  /*4b10*/  LOP3.LUT R201, R188.reuse, 0xff, RZ, 0xc0, !PT ;  /* 0x000000ffbcc97812 */ /* 0x040fe200078ec0ff */
[----:B------:R-:W3:Y:S01]  /*4b20*/  MUFU.EX2 R229, R229 ;  /* 0x000000e500e57308 */ /* 0x000ee20000000800 */
[----:B------:R-:W-:Y:S01]  /*4b30*/  LOP3.LUT R190, R188, 0xffff, RZ, 0xc0, !PT ;  /* 0x0000ffffbcbe7812 */ /* 0x000fe200078ec0ff */
[--C-:B------:R-:W-:Y:S01]  /*4b40*/  FFMA.FTZ R236, R2, c[0x0][0x23c], -R161.reuse ;  /* 0x00008f0002ec7a23 */ /* 0x100fe200000108a1 */
[----:B------:R-:W-:Y:S01]  /*4b50*/  ISETP.GE.U32.AND P2, PT, R6, R201, PT ;  /* 0x000000c90600720c */ /* 0x000fe20003f46070 */
[--C-:B------:R-:W-:Y:S01]  /*4b60*/  FFMA.FTZ R221, R34, c[0x0][0x23c], -R161.reuse ;  /* 0x00008f0022dd7a23 */ /* 0x100fe200000108a1 */
[----:B------:R-:W-:Y:S01]  /*4b70*/  SHF.R.U32.HI R190, RZ, 0x8, R190 ;  /* 0x00000008ffbe7819 */ /* 0x000fe200000116be */
[--C-:B------:R-:W-:Y:S01]  /*4b80*/  FFMA.FTZ R222, R184, c[0x0][0x23c], -R161.reuse ;  /* 0x00008f00b8de7a23 */ /* 0x100fe200000108a1 */
[----:B------:R-:W-:Y:S01]  /*4b90*/  ISETP.GE.U32.AND P4, PT, R6, R199, PT ;  /* 0x000000c70600720c */ /* 0x000fe20003f86070 */
[----:B------:R-:W-:Y:S01]  /*4ba0*/  MUFU.EX2 R236, R236 ;  /* 0x000000ec00ec7308 */ /* 0x000fe20000000800 */
[----:B-1----:R-:W-:Y:S01]  /*4bb0*/  FMNMX.FTZ R2, R192, R195, !PT ;  /* 0x000000c3c0027209 */ /* 0x002fe20007810000 */
[--C-:B------:R-:W-:Y:S01]  /*4bc0*/  FFMA.FTZ R219, R108, c[0x0][0x23c], -R161.reuse ;  /* 0x00008f006cdb7a23 */ /* 0x100fe200000108a1 */
[----:B------:R-:W-:Y:S01]  /*4bd0*/  ISETP.GE.U32.AND P6, PT, R6, R197, PT ;  /* 0x000000c50600720c */ /* 0x000fe20003fc6070 */
[--C-:B------:R-:W-:Y:S01]  /*4be0*/  FFMA.FTZ R220, R182, c[0x0][0x23c], -R161.reuse ;  /* 0x00008f00b6dc7a23 */ /* 0x100fe200000108a1 */
[----:B--2---:R-:W-:Y:S01]  /*4bf0*/  FMNMX.FTZ R0, R0, R189, !PT ;  /* 0x000000bd00007209 */ /* 0x004fe20007810000 */
[C---:B------:R-:W-:Y:S01]  /*4c00*/  FMUL.FTZ R35, R2.reuse, c[0x0][0x23c] ;  /* 0x00008f0002237a20 */ /* 0x040fe20000410000 */
[----:B------:R-:W-:Y:S01]  /*4c10*/  FSETP.NEU.FTZ.AND P5, PT, R2, -INF , PT ;  /* 0xff8000000200780b */ /* 0x000fe20003fbd000 */
[----:B------:R-:W1:Y:S01]  /*4c20*/  MUFU.EX2 R221, R221 ;  /* 0x000000dd00dd7308 */ /* 0x000e620000000800 */
[----:B------:R-:W-:Y:S01]  /*4c30*/  SHF.R.U32.HI R199, RZ, 0x18, R188 ;  /* 0x00000018ffc77819 */ /* 0x000fe200000116bc */
[----:B------:R-:W-:Y:S01]  /*4c40*/  FMUL.FTZ R34, R0, c[0x0][0x23c] ;  /* 0x00008f0000227a20 */ /* 0x000fe20000410000 */
[----:B------:R-:W-:Y:S01]  /*4c50*/  LOP3.LUT R197, R190, 0xffff, RZ, 0xc0, !PT ;  /* 0x0000ffffbec57812 */ /* 0x000fe200078ec0ff */
[----:B------:R-:W-:Y:S01]  /*4c60*/  FFMA.FTZ R217, R178, c[0x0][0x23c], -R161 ;  /* 0x00008f00b2d97a23 */ /* 0x000fe200000108a1 */
[----:B---3--:R-:W-:Y:S01]  /*4c70*/  F2FP.PACK_AB R190, R229, R124 ;  /* 0x0000007ce5be723e */ /* 0x008fe200000000ff */
[----:B------:R-:W-:Y:S01]  /*4c80*/  FFMA.FTZ R225, R183, c[0x0][0x23c], -R160 ;  /* 0x00008f00b7e17a23 */ /* 0x000fe200000108a0 */
[----:B------:R-:W-:Y:S01]  /*4c90*/  SHF.R.U32.HI R188, RZ, 0x10, R188 ;  /* 0x00000010ffbc7819 */ /* 0x000fe200000116bc */
[----:B------:R-:W-:Y:S01]  /*4ca0*/  MUFU.EX2 R228, R228 ;  /* 0x000000e400e47308 */ /* 0x000fe20000000800 */
[----:B------:R-:W-:Y:S01]  /*4cb0*/  FSEL R35, R35, RZ, P5 ;  /* 0x000000ff23237208 */ /* 0x000fe20002800000 */
[----:B------:R-:W-:Y:S01]  /*4cc0*/  @!P2 HADD2 R87, -R190.H0_H0, -RZ.H0_H0 ;  /* 0xa00000ffbe57a230 */ /* 0x000fe20000000900 */
[----:B------:R-:W-:Y:S01]  /*4cd0*/  FSETP.NEU.FTZ.AND P5, PT, R0, -INF , PT ;  /* 0xff8000000000780b */ /* 0x000fe20003fbd000 */
[--C-:B------:R-:W-:Y:S01]  /*4ce0*/  FFMA.FTZ R224, R181, c[0x0][0x23c], -R160.reuse ;  /* 0x00008f00b5e07a23 */ /* 0x100fe200000108a0 */
[----:B------:R-:W-:Y:S01]  /*4cf0*/  ISETP.GE.U32.AND P1, PT, R6, R199, PT ;  /* 0x000000c70600720c */ /* 0x000fe20003f26070 */
[--C-:B------:R-:W-:Y:S01]  /*4d00*/  FFMA.FTZ R223, R179, c[0x0][0x23c], -R160.reuse ;  /* 0x00008f00b3df7a23 */ /* 0x100fe200000108a0 */
[----:B------:R-:W-:Y:S01]  /*4d10*/  LOP3.LUT R109, R188, 0xff, RZ, 0xc0, !PT ;  /* 0x000000ffbc6d7812 */ /* 0x000fe200078ec0ff */
[----:B------:R-:W2:Y:S01]  /*4d20*/  MUFU.EX2 R227, R227 ;  /* 0x000000e300e37308 */ /* 0x000ea20000000800 */
[----:B------:R-:W-:Y:S01]  /*4d30*/  PRMT R189, R190, 0x7632, R189 ;  /* 0x00007632bebd7816 */ /* 0x000fe200000000bd */
[--C-:B------:R-:W-:Y:S01]  /*4d40*/  FFMA.FTZ R218, R176, c[0x0][0x23c], -R161.reuse ;  /* 0x00008f00b0da7a23 */ /* 0x100fe200000108a1 */
[----:B------:R-:W-:Y:S01]  /*4d50*/  LOP3.LUT R191, R202, 0xff, RZ, 0xc0, !PT ;  /* 0x000000ffcabf7812 */ /* 0x000fe200078ec0ff */
[--C-:B------:R-:W-:Y:S01]  /*4d60*/  FFMA.FTZ R248, R156, c[0x0][0x23c], -R160.reuse ;  /* 0x00008f009cf87a23 */ /* 0x100fe200000108a0 */
[----:B------:R-:W-:Y:S01]  /*4d70*/  FSEL R34, R34, RZ, P5 ;  /* 0x000000ff22227208 */ /* 0x000fe20002800000 */
[--C-:B------:R-:W-:Y:S01]  /*4d80*/  FFMA.FTZ R157, R157, c[0x0][0x23c], -R160.reuse ;  /* 0x00008f009d9d7a23 */ /* 0x100fe200000108a0 */
[----:B------:R-:W-:Y:S01]  /*4d90*/  ISETP.GE.U32.AND P5, PT, R6, R109, PT ;  /* 0x0000006d0600720c */ /* 0x000fe20003fa6070 */
[----:B------:R-:W-:Y:S01]  /*4da0*/  MUFU.EX2 R222, R222 ;  /* 0x000000de00de7308 */ /* 0x000fe20000000800 */
[----:B-1----:R-:W-:Y:S01]  /*4db0*/  F2FP.PACK_AB R192, R221, R236 ;  /* 0x000000ecddc0723e */ /* 0x002fe200000000ff */
[----:B------:R-:W-:Y:S01]  /*4dc0*/  FFMA.FTZ R246, R126, c[0x0][0x23c], -R161 ;  /* 0x00008f007ef67a23 */ /* 0x000fe200000108a1 */
[----:B------:R-:W-:Y:S01]  /*4dd0*/  ISETP.GE.U32.AND P3, PT, R6, R197, PT ;  /* 0x000000c50600720c */ /* 0x000fe20003f66070 */
[----:B------:R-:W-:Y:S01]  /*4de0*/  FFMA.FTZ R244, R141, c[0x0][0x23c], -R160 ;  /* 0x00008f008df47a23 */ /* 0x000fe200000108a0 */
[----:B------:R-:W-:Y:S01]  /*4df0*/  PRMT R109, R190, 0x5410, R189 ;  /* 0x00005410be6d7816 */ /* 0x000fe200000000bd */
[--C-:B------:R-:W-:Y:S01]  /*4e00*/  FFMA.FTZ R242, R127, c[0x0][0x23c], -R161.reuse ;  /* 0x00008f007ff27a23 */ /* 0x100fe200000108a1 */
[C---:B------:R-:W-:Y:S01]  /*4e10*/  LOP3.LUT R135, R186.reuse, 0xffff, RZ, 0xc0, !PT ;  /* 0x0000ffffba877812 */ /* 0x040fe200078ec0ff */
[----:B------:R-:W1:Y:S01]  /*4e20*/  MUFU.EX2 R219, R219 ;  /* 0x000000db00db7308 */ /* 0x000e620000000800 */
[----:B------:R-:W-:Y:S01]  /*4e30*/  LOP3.LUT R125, R186, 0xff, RZ, 0xc0, !PT ;  /* 0x000000ffba7d7812 */ /* 0x000fe200078ec0ff */
[----:B------:R-:W-:Y:S01]  /*4e40*/  FFMA.FTZ R141, R99, c[0x0][0x23c], -R161 ;  /* 0x00008f00638d7a23 */ /* 0x000fe200000108a1 */
[--C-:B------:R-:W-:Y:S01]  /*4e50*/  SHF.R.U32.HI R129, RZ, 0x10, R186.reuse ;  /* 0x00000010ff817819 */ /* 0x100fe200000116ba */
[----:B------:R-:W-:Y:S01]  /*4e60*/  @!P5 HADD2 R79, -R192.H0_H0, -RZ.H0_H0 ;  /* 0xa00000ffc04fd230 */ /* 0x000fe20000000900 */
[----:B------:R-:W-:Y:S01]  /*4e70*/  SHF.R.U32.HI R123, RZ, 0x18, R186 ;  /* 0x00000018ff7b7819 */ /* 0x000fe200000116ba */
[--C-:B------:R-:W-:Y:S01]  /*4e80*/  FFMA.FTZ R156, R133, c[0x0][0x23c], -R160.reuse ;  /* 0x00008f00859c7a23 */ /* 0x100fe200000108a0 */
[----:B------:R-:W-:Y:S01]  /*4e90*/  @!P2 PRMT R190, R87, 0x5410, RZ ;  /* 0x0000541057bea816 */ /* 0x000fe200000000ff */
[----:B------:R-:W-:Y:S01]  /*4ea0*/  @!P3 HADD2 R86, -R189.H0_H0, -RZ.H0_H0 ;  /* 0xa00000ffbd56b230 */ /* 0x000fe20000000900 */
[----:B------:R-:W-:Y:S01]  /*4eb0*/  LOP3.LUT R186, R202, 0xffff, RZ, 0xc0, !PT ;  /* 0x0000ffffcaba7812 */ /* 0x000fe200078ec0ff */
[----:B------:R-:W-:Y:S01]  /*4ec0*/  MUFU.EX2 R220, R220 ;  /* 0x000000dc00dc7308 */ /* 0x000fe20000000800 */
[----:B------:R-:W-:Y:S01]  /*4ed0*/  ISETP.GE.U32.AND P2, PT, R6, R191, PT ;  /* 0x000000bf0600720c */ /* 0x000fe20003f46070 */
[----:B------:R-:W-:Y:S01]  /*4ee0*/  FFMA.FTZ R102, R102, c[0x0][0x23c], -R160 ;  /* 0x00008f0066667a23 */ /* 0x000fe200000108a0 */
[----:B------:R-:W-:Y:S01]  /*4ef0*/  PRMT R191, R192, 0x7632, R191 ;  /* 0x00007632c0bf7816 */ /* 0x000fe200000000bf */
[--C-:B------:R-:W-:Y:S01]  /*4f00*/  FFMA.FTZ R90, R90, c[0x0][0x23c], -R161.reuse ;  /* 0x00008f005a5a7a23 */ /* 0x100fe200000108a1 */
[----:B------:R-:W-:Y:S01]  /*4f10*/  SHF.R.U32.HI R87, RZ, 0x8, R186 ;  /* 0x00000008ff577819 */ /* 0x000fe200000116ba */
[----:B------:R-:W-:Y:S01]  /*4f20*/  FFMA.FTZ R247, R140, c[0x0][0x23c], -R161 ;  /* 0x00008f008cf77a23 */ /* 0x000fe200000108a1 */
[----:B------:R-:W-:Y:S01]  /*4f30*/  PRMT R108, R192, 0x5410, R191 ;  /* 0x00005410c06c7816 */ /* 0x000fe200000000bf */
[----:B------:R-:W-:Y:S01]  /*4f40*/  @!P1 HADD2 R85, -R191.H0_H0, -RZ.H0_H0 ;  /* 0xa00000ffbf559230 */ /* 0x000fe20000000900 */
[----:B------:R-:W-:Y:S01]  /*4f50*/  LOP3.LUT R87, R87, 0xffff, RZ, 0xc0, !PT ;  /* 0x0000ffff57577812 */ /* 0x000fe200078ec0ff */
[----:B------:R-:W3:Y:S01]  /*4f60*/  MUFU.EX2 R217, R217 ;  /* 0x000000d900d97308 */ /* 0x000ee20000000800 */
[----:B------:R-:W-:Y:S01]  /*4f70*/  SHF.R.U32.HI R193, RZ, 0x18, R202 ;  /* 0x00000018ffc17819 */ /* 0x000fe200000116ca */
[--C-:B------:R-:W-:Y:S01]  /*4f80*/  FFMA.FTZ R240, R110, c[0x0][0x23c], -R35.reuse ;  /* 0x00008f006ef07a23 */ /* 0x100fe20000010823 */
[----:B------:R-:W-:Y:S01]  /*4f90*/  @!P1 PRMT R191, R85, 0x5410, RZ ;  /* 0x0000541055bf9816 */ /* 0x000fe200000000ff */
[--C-:B------:R-:W-:Y:S01]  /*4fa0*/  FFMA.FTZ R128, R128, c[0x0][0x23c], -R35.reuse ;  /* 0x00008f0080807a23 */ /* 0x100fe20000010823 */
[----:B------:R-:W-:Y:S01]  /*4fb0*/  ISETP.GE.U32.AND P1, PT, R6, R87, PT ;  /* 0x000000570600720c */ /* 0x000fe20003f26070 */
[----:B------:R-:W-:Y:S01]  /*4fc0*/  FFMA.FTZ R140, R115, c[0x0][0x23c], -R34 ;  /* 0x00008f00738c7a23 */ /* 0x000fe20000010822 */
[----:B--2---:R-:W-:Y:S01]  /*4fd0*/  F2FP.PACK_AB R186, R227, R228 ;  /* 0x000000e4e3ba723e */ /* 0x004fe200000000ff */
[----:B------:R-:W-:Y:S01]  /*4fe0*/  MUFU.EX2 R226, R226 ;  /* 0x000000e200e27308 */ /* 0x000fe20000000800 */
[----:B------:R-:W-:Y:S01]  /*4ff0*/  SHF.R.U32.HI R187, RZ, 0x10, R202 ;  /* 0x00000010ffbb7819 */ /* 0x000fe200000116ca */
[--C-:B------:R-:W-:Y:S01]  /*5000*/  FFMA.FTZ R251, R112, c[0x0][0x23c], -R35.reuse ;  /* 0x00008f0070fb7a23 */ /* 0x100fe20000010823 */
[----:B------:R-:W-:Y:S01]  /*5010*/  @!P3 PRMT R189, R86, 0x5410, RZ ;  /* 0x0000541056bdb816 */ /* 0x000fe200000000ff */
[----:B------:R-:W-:Y:S01]  /*5020*/  @!P2 HADD2 R84, -R186.H0_H0, -RZ.H0_H0 ;  /* 0xa00000ffba54a230 */ /* 0x000fe20000000900 */
[----:B------:R-:W-:Y:S01]  /*5030*/  ISETP.GE.U32.AND P3, PT, R6, R193, PT ;  /* 0x000000c10600720c */ /* 0x000fe20003f66070 */
[----:B------:R-:W-:Y:S01]  /*5040*/  FFMA.FTZ R216, R122, c[0x0][0x23c], -R35 ;  /* 0x00008f007ad87a23 */ /* 0x000fe20000010823 */
[----:B------:R-:W-:Y:S01]  /*5050*/  PRMT R185, R186, 0x7632, R185 ;  /* 0x00007632bab97816 */ /* 0x000fe200000000b9 */
[----:B------:R-:W2:Y:S01]  /*5060*/  MUFU.EX2 R225, R225 ;  /* 0x000000e100e17308 */ /* 0x000ea20000000800 */
[----:B------:R-:W-:Y:S01]  /*5070*/  LOP3.LUT R187, R187, 0xff, RZ, 0xc0, !PT ;  /* 0x000000ffbbbb7812 */ /* 0x000fe200078ec0ff */
[--C-:B------:R-:W-:Y:S01]  /*5080*/  FFMA.FTZ R105, R105, c[0x0][0x23c], -R34.reuse ;  /* 0x00008f0069697a23 */ /* 0x100fe20000010822 */
[----:B------:R-:W-:Y:S01]  /*5090*/  @!P5 PRMT R192, R79, 0x5410, RZ ;  /* 0x000054104fc0d816 */ /* 0x000fe200000000ff */
[----:B------:R-:W-:Y:S01]  /*50a0*/  @!P1 HADD2 R15, -R185.H0_H0, -RZ.H0_H0 ;  /* 0xa00000ffb90f9230 */ /* 0x000fe20000000900 */
[----:B-1----:R-:W-:Y:S01]  /*50b0*/  F2FP.PACK_AB R188, R219, R222 ;  /* 0x000000dedbbc723e */ /* 0x002fe200000000ff */
[----:B------:R-:W-:Y:S01]  /*50c0*/  FFMA.FTZ R215, R106, c[0x0][0x23c], -R35 ;  /* 0x00008f006ad77a23 */ /* 0x000fe20000010823 */
[----:B------:R-:W-:Y:S01]  /*50d0*/  LOP3.LUT R85, R180, 0xff, RZ, 0xc0, !PT ;  /* 0x000000ffb4557812 */ /* 0x000fe200078ec0ff */
[----:B------:R-:W-:Y:S01]  /*50e0*/  MUFU.EX2 R224, R224 ;  /* 0x000000e000e07308 */ /* 0x000fe20000000800 */
[----:B------:R-:W-:Y:S01]  /*50f0*/  PRMT R79, R186, 0x5410, R185 ;  /* 0x00005410ba4f7816 */ /* 0x000fe200000000b9 */
[--C-:B------:R-:W-:Y:S01]  /*5100*/  FFMA.FTZ R206, R101, c[0x0][0x23c], -R34.reuse ;  /* 0x00008f0065ce7a23 */ /* 0x100fe20000010822 */
[----:B------:R-:W-:Y:S01]  /*5110*/  @!P2 PRMT R186, R84, 0x5410, RZ ;  /* 0x0000541054baa816 */ /* 0x000fe200000000ff */
[--C-:B------:R-:W-:Y:S01]  /*5120*/  FFMA.FTZ R205, R103, c[0x0][0x23c], -R34.reuse ;  /* 0x00008f0067cd7a23 */ /* 0x100fe20000010822 */
[----:B------:R-:W-:Y:S01]  /*5130*/  ISETP.GE.U32.AND P5, PT, R6, R187, PT ;  /* 0x000000bb0600720c */ /* 0x000fe20003fa6070 */
[----:B------:R-:W-:Y:S01]  /*5140*/  FFMA.FTZ R214, R96, c[0x0][0x23c], -R35 ;  /* 0x00008f0060d67a23 */ /* 0x000fe20000010823 */
[----:B------:R-:W-:Y:S01]  /*5150*/  LOP3.LUT R84, R180, 0xffff, RZ, 0xc0, !PT ;  /* 0x0000ffffb4547812 */ /* 0x000fe200078ec0ff */
[----:B------:R-:W1:Y:S01]  /*5160*/  MUFU.EX2 R223, R223 ;  /* 0x000000df00df7308 */ /* 0x000e620000000800 */
[----:B------:R-:W-:Y:S01]  /*5170*/  PRMT R187, R188, 0x7632, R187 ;  /* 0x00007632bcbb7816 */ /* 0x000fe200000000bb */
[----:B------:R-:W-:Y:S01]  /*5180*/  FFMA.FTZ R207, R98, c[0x0][0x23c], -R35 ;  /* 0x00008f0062cf7a23 */ /* 0x000fe20000010823 */
[C---:B------:R-:W-:Y:S01]  /*5190*/  ISETP.GE.U32.AND P2, PT, R6.reuse, R85, PT ;  /* 0x000000550600720c */ /* 0x040fe20003f46070 */
[----:B------:R-:W-:Y:S01]  /*51a0*/  FFMA.FTZ R232, R95, c[0x0][0x23c], -R34 ;  /* 0x00008f005fe87a23 */ /* 0x000fe20000010822 */
[----:B------:R-:W-:Y:S01]  /*51b0*/  SHF.R.U32.HI R85, RZ, 0x18, R180 ;  /* 0x00000018ff557819 */ /* 0x000fe200000116b4 */
[----:B------:R-:W-:Y:S01]  /*51c0*/  @!P3 HADD2 R80, -R187.H0_H0, -RZ.H0_H0 ;  /* 0xa00000ffbb50b230 */ /* 0x000fe20000000900 */
[----:B------:R-:W-:Y:S01]  /*51d0*/  SHF.R.U32.HI R84, RZ, 0x8, R84 ;  /* 0x00000008ff547819 */ /* 0x000fe20000011654 */
[----:B------:R-:W-:Y:S01]  /*51e0*/  MUFU.EX2 R218, R218 ;  /* 0x000000da00da7308 */ /* 0x000fe20000000800 */
[----:B------:R-:W-:Y:S01]  /*51f0*/  @!P1 PRMT R185, R15, 0x5410, RZ ;  /* 0x000054100fb99816 */ /* 0x000fe200000000ff */
[----:B------:R-:W-:Y:S01]  /*5200*/  @!P5 HADD2 R78, -R188.H0_H0, -RZ.H0_H0 ;  /* 0xa00000ffbc4ed230 */ /* 0x000fe20000000900 */
[----:B------:R-:W-:Y:S01]  /*5210*/  ISETP.GE.U32.AND P1, PT, R6, R85, PT ;  /* 0x000000550600720c */ /* 0x000fe20003f26070 */
[----:B------:R-:W-:Y:S01]  /*5220*/  FFMA.FTZ R233, R93, c[0x0][0x23c], -R34 ;  /* 0x00008f005de97a23 */ /* 0x000fe20000010822 */
[----:B------:R-:W-:Y:S01]  /*5230*/  LOP3.LUT R85, R84, 0xffff, RZ, 0xc0, !PT ;  /* 0x0000ffff54557812 */ /* 0x000fe200078ec0ff */
[----:B------:R-:W-:Y:S01]  /*5240*/  FFMA.FTZ R84, R89, c[0x0][0x23c], -R160 ;  /* 0x00008f0059547a23 */ /* 0x000fe200000108a0 */
[----:B------:R-:W-:Y:S01]  /*5250*/  PRMT R15, R188, 0x5410, R187 ;  /* 0x00005410bc0f7816 */ /* 0x000fe200000000bb */
[----:B------:R-:W-:Y:S01]  /*5260*/  MUFU.EX2 R248, R248 ;  /* 0x000000f800f87308 */ /* 0x000fe20000000800 */
[----:B------:R-:W-:Y:S01]  /*5270*/  @!P3 PRMT R187, R80, 0x5410, RZ ;  /* 0x0000541050bbb816 */ /* 0x000fe200000000ff */
[--C-:B------:R-:W-:Y:S01]  /*5280*/  FFMA.FTZ R234, R94, c[0x0][0x23c], -R35.reuse ;  /* 0x00008f005eea7a23 */ /* 0x100fe20000010823 */
[----:B------:R-:W-:Y:S01]  /*5290*/  ISETP.GE.U32.AND P3, PT, R6, R85, PT ;  /* 0x000000550600720c */ /* 0x000fe20003f66070 */
[----:B------:R-:W-:Y:S01]  /*52a0*/  FFMA.FTZ R237, R92, c[0x0][0x23c], -R35 ;  /* 0x00008f005ced7a23 */ /* 0x000fe20000010823 */
[----:B---3--:R-:W-:-:S02]  /*52b0*/  F2FP.PACK_AB R184, R217, R220 ;  /* 0x000000dcd9b8723e */ /* 0x008fc400000000ff */
[----:B--2---:R-:W-:Y:S01]  /*52c0*/  F2FP.PACK_AB R182, R225, R226 ;  /* 0x000000e2e1b6723e */ /* 0x004fe200000000ff */
[----:B------:R-:W-:Y:S01]  /*52d0*/  MUFU.EX2 R246, R246 ;  /* 0x000000f600f67308 */ /* 0x000fe20000000800 */
[----:B------:R-:W-:Y:S02]  /*52e0*/  SHF.R.U32.HI R85, RZ, 0x10, R180 ;  /* 0x00000010ff557819 */ /* 0x000fe400000116b4 */
[----:B------:R-:W-:Y:S01]  /*52f0*/  PRMT R183, R184, 0x7632, R183 ;  /* 0x00007632b8b77816 */ /* 0x000fe200000000b7 */
[----:B------:R-:W-:Y:S01]  /*5300*/  @!P2 HADD2 R77, -R182.H0_H0, -RZ.H0_H0 ;  /* 0xa00000ffb64da230 */ /* 0x000fe20000000900 */
[----:B------:R-:W-:Y:S02]  /*5310*/  LOP3.LUT R85, R85, 0xff, RZ, 0xc0, !PT ;  /* 0x000000ff55557812 */ /* 0x000fe400078ec0ff */
[----:B------:R-:W-:Y:S01]  /*5320*/  PRMT R181, R182, 0x7632, R181 ;  /* 0x00007632b6b57816 */ /* 0x000fe200000000b5 */
[----:B------:R-:W-:Y:S01]  /*5330*/  @!P1 HADD2 R55, -R183.H0_H0, -RZ.H0_H0 ;  /* 0xa00000ffb7379230 */ /* 0x000fe20000000900 */
[----:B------:R-:W-:Y:S01]  /*5340*/  @!P5 PRMT R188, R78, 0x5410, RZ ;  /* 0x000054104ebcd816 */ /* 0x000fe200000000ff */
[----:B------:R-:W-:Y:S01]  /*5350*/  MUFU.EX2 R244, R244 ;  /* 0x000000f400f47308 */ /* 0x000fe20000000800 */
[----:B------:R-:W-:Y:S01]  /*5360*/  SHF.R.U32.HI R177, RZ, 0x8, R177 ;  /* 0x00000008ffb17819 */ /* 0x000fe200000116b1 */
[----:B------:R-:W-:Y:S01]  /*5370*/  @!P3 HADD2 R76, -R181.H0_H0, -RZ.H0_H0 ;  /* 0xa00000ffb54cb230 */ /* 0x000fe20000000900 */
[----:B------:R-:W-:-:S02]  /*5380*/  ISETP.GE.U32.AND P5, PT, R6, R85, PT ;  /* 0x000000550600720c */ /* 0x000fc40003fa6070 */
[----:B------:R-:W-:Y:S02]  /*5390*/  LOP3.LUT R175, R194, 0xff, RZ, 0xc0, !PT ;  /* 0x000000ffc2af7812 */ /* 0x000fe400078ec0ff */
[----:B------:R-:W-:Y:S01]  /*53a0*/  PRMT R78, R182, 0x5410, R181 ;  /* 0x00005410b64e7816 */ /* 0x000fe200000000b5 */
[----:B------:R-:W-:Y:S01]  /*53b0*/  MUFU.EX2 R242, R242 ;  /* 0x000000f200f27308 */ /* 0x000fe20000000800 */
[----:B------:R-:W-:Y:S02]  /*53c0*/  @!P2 PRMT R182, R77, 0x5410, RZ ;  /* 0x000054104db6a816 */ /* 0x000fe400000000ff */
[----:B------:R-:W-:Y:S02]  /*53d0*/  LOP3.LUT R177, R177, 0xffff, RZ, 0xc0, !PT ;  /* 0x0000ffffb1b17812 */ /* 0x000fe400078ec0ff */
[----:B------:R-:W-:Y:S02]  /*53e0*/  PRMT R77, R184, 0x5410, R183 ;  /* 0x00005410b84d7816 */ /* 0x000fe400000000b7 */
[----:B------:R-:W-:Y:S01]  /*53f0*/  @!P1 PRMT R183, R55, 0x5410, RZ ;  /* 0x0000541037b79816 */ /* 0x000fe200000000ff */
[----:B------:R-:W-:Y:S01]  /*5400*/  FFMA.FTZ R55, R174, c[0x0][0x23c], -R161 ;  /* 0x00008f00ae377a23 */ /* 0x000fe200000108a1 */
[----:B------:R-:W-:Y:S01]  /*5410*/  ISETP.GE.U32.AND P2, PT, R6, R175, PT ;  /* 0x000000af0600720c */ /* 0x000fe20003f46070 */
[----:B------:R-:W-:Y:S01]  /*5420*/  @!P5 HADD2 R71, -R184.H0_H0, -RZ.H0_H0 ;  /* 0xa00000ffb847d230 */ /* 0x000fe20000000900 */
[----:B------:R-:W-:Y:S01]  /*5430*/  @!P3 PRMT R181, R76, 0x5410, RZ ;  /* 0x000054104cb5b816 */ /* 0x000fe200000000ff */
[----:B------:R-:W-:Y:S01]  /*5440*/  MUFU.EX2 R141, R141 ;  /* 0x0000008d008d7308 */ /* 0x000fe20000000800 */
[----:B------:R-:W-:-:S02]  /*5450*/  ISETP.GE.U32.AND P3, PT, R6, R177, PT ;  /* 0x000000b10600720c */ /* 0x000fc40003f66070 */
[--C-:B------:R-:W-:Y:S02]  /*5460*/  SHF.R.U32.HI R159, RZ, 0x10, R194.reuse ;  /* 0x00000010ff9f7819 */ /* 0x100fe400000116c2 */
[----:B-1----:R-:W-:Y:S02]  /*5470*/  F2FP.PACK_AB R178, R223, R224 ;  /* 0x000000e0dfb2723e */ /* 0x002fe400000000ff */
[----:B------:R-:W-:Y:S01]  /*5480*/  LOP3.LUT R159, R159, 0xff, RZ, 0xc0, !PT ;  /* 0x000000ff9f9f7812 */ /* 0x000fe200078ec0ff */
[----:B------:R-:W1:Y:S01]  /*5490*/  MUFU.EX2 R55, R55 ;  /* 0x0000003700377308 */ /* 0x000e620000000800 */
[----:B------:R-:W-:Y:S01]  /*54a0*/  PRMT R177, R178, 0x7632, R177 ;  /* 0x00007632b2b17816 */ /* 0x000fe200000000b1 */
[----:B------:R-:W-:Y:S01]  /*54b0*/  @!P2 HADD2 R70, -R178.H0_H0, -RZ.H0_H0 ;  /* 0xa00000ffb246a230 */ /* 0x000fe20000000900 */
[----:B------:R-:W-:Y:S02]  /*54c0*/  @!P5 PRMT R184, R71, 0x5410, RZ ;  /* 0x0000541047b8d816 */ /* 0x000fe400000000ff */
[----:B------:R-:W-:Y:S01]  /*54d0*/  SHF.R.U32.HI R173, RZ, 0x18, R194 ;  /* 0x00000018ffad7819 */ /* 0x000fe200000116c2 */
[----:B------:R-:W-:Y:S01]  /*54e0*/  @!P3 HADD2 R31, -R177.H0_H0, -RZ.H0_H0 ;  /* 0xa00000ffb11fb230 */ /* 0x000fe20000000900 */
[----:B------:R-:W-:Y:S01]  /*54f0*/  ISETP.GE.U32.AND P5, PT, R6, R159, PT ;  /* 0x0000009f0600720c */ /* 0x000fe20003fa6070 */
[----:B------:R-:W-:Y:S01]  /*5500*/  MUFU.EX2 R156, R156 ;  /* 0x0000009c009c7308 */ /* 0x000fe20000000800 */
[----:B------:R-:W-:-:S02]  /*5510*/  LOP3.LUT R71, R172, 0xff, RZ, 0xc0, !PT ;  /* 0x000000ffac477812 */ /* 0x000fc400078ec0ff */
[----:B------:R-:W-:Y:S02]  /*5520*/  PRMT R76, R178, 0x5410, R177 ;  /* 0x00005410b24c7816 */ /* 0x000fe400000000b1 */
[----:B------:R-:W-:Y:S02]  /*5530*/  ISETP.GE.U32.AND P1, PT, R6, R173, PT ;  /* 0x000000ad0600720c */ /* 0x000fe40003f26070 */
[----:B------:R-:W-:Y:S01]  /*5540*/  @!P2 PRMT R178, R70, 0x5410, RZ ;  /* 0x0000541046b2a816 */ /* 0x000fe200000000ff */
[----:B------:R2:W3:Y:S01]  /*5550*/  MUFU.EX2 R159, R157 ;  /* 0x0000009d009f7308 */ /* 0x0004e20000000800 */
[----:B------:R-:W-:Y:S02]  /*5560*/  ISETP.GE.U32.AND P2, PT, R6, R71, PT ;  /* 0x000000470600720c */ /* 0x000fe40003f46070 */
[----:B------:R-:W-:Y:S02]  /*5570*/  @!P3 PRMT R177, R31, 0x5410, RZ ;  /* 0x000054101fb1b816 */ /* 0x000fe400000000ff */
[----:B------:R-:W-:-:S02]  /*5580*/  SHF.R.U32.HI R71, RZ, 0x10, R172 ;  /* 0x00000010ff477819 */ /* 0x000fc400000116ac */
[----:B------:R-:W-:Y:S01]  /*5590*/  LOP3.LUT R31, R172, 0xffff, RZ, 0xc0, !PT ;  /* 0x0000ffffac1f7812 */ /* 0x000fe200078ec0ff */
[----:B------:R-:W-:Y:S01]  /*55a0*/  MUFU.EX2 R84, R84 ;  /* 0x0000005400547308 */ /* 0x000fe20000000800 */
[----:B-1----:R-:W-:Y:S02]  /*55b0*/  F2FP.PACK_AB R180, R55, R218 ;  /* 0x000000da37b4723e */ /* 0x002fe400000000ff */
[----:B------:R-:W-:Y:S02]  /*55c0*/  LOP3.LUT R71, R71, 0xff, RZ, 0xc0, !PT ;  /* 0x000000ff47477812 */ /* 0x000fe400078ec0ff */
[----:B------:R-:W-:Y:S01]  /*55d0*/  SHF.R.U32.HI R31, RZ, 0x8, R31 ;  /* 0x00000008ff1f7819 */ /* 0x000fe2000001161f */
[----:B------:R-:W-:Y:S01]  /*55e0*/  @!P5 HADD2 R69, -R180.H0_H0, -RZ.H0_H0 ;  /* 0xa00000ffb445d230 */ /* 0x000fe20000000900 */
[----:B------:R-:W-:Y:S01]  /*55f0*/  PRMT R179, R180, 0x7632, R179 ;  /* 0x00007632b4b37816 */ /* 0x000fe200000000b3 */
[----:B--2---:R-:W-:Y:S01]  /*5600*/  FFMA.FTZ R157, R143, c[0x0][0x23c], -R161 ;  /* 0x00008f008f9d7a23 */ /* 0x004fe200000108a1 */
[----:B------:R-:W-:Y:S01]  /*5610*/  ISETP.GE.U32.AND P3, PT, R6, R71, PT ;  /* 0x000000470600720c */ /* 0x000fe20003f66070 */
[----:B------:R-:W-:Y:S01]  /*5620*/  FFMA.FTZ R143, R97, c[0x0][0x23c], -R160 ;  /* 0x00008f00618f7a23 */ /* 0x000fe200000108a0 */
[----:B------:R-:W-:Y:S01]  /*5630*/  LOP3.LUT R71, R31, 0xffff, RZ, 0xc0, !PT ;  /* 0x0000ffff1f477812 */ /* 0x000fe200078ec0ff */
[----:B------:R-:W-:Y:S01]  /*5640*/  @!P1 HADD2 R68, -R179.H0_H0, -RZ.H0_H0 ;  /* 0xa00000ffb3449230 */ /* 0x000fe20000000900 */
[----:B------:R-:W-:Y:S01]  /*5650*/  PRMT R31, R180, 0x5410, R179 ;  /* 0x00005410b41f7816 */ /* 0x000fe200000000b3 */
[----:B------:R-:W1:Y:S01]  /*5660*/  MUFU.EX2 R157, R157 ;  /* 0x0000009d009d7308 */ /* 0x000e620000000800 */
[----:B------:R-:W-:-:S02]  /*5670*/  @!P5 PRMT R180, R69, 0x5410, RZ ;  /* 0x0000541045b4d816 */ /* 0x000fc400000000ff */
[----:B------:R-:W-:Y:S01]  /*5680*/  ISETP.GE.U32.AND P5, PT, R6, R71, PT ;  /* 0x000000470600720c */ /* 0x000fe20003fa6070 */
[----:B------:R-:W-:Y:S01]  /*5690*/  IMAD.WIDE.U32 R70, R163, -0x2daee0ad, RZ ;  /* 0xd2511f53a3467825 */ /* 0x000fe200078e00ff */
[----:B------:R-:W-:Y:S02]  /*56a0*/  SHF.R.U32.HI R69, RZ, 0x18, R172 ;  /* 0x00000018ff457819 */ /* 0x000fe400000116ac */
[----:B---3--:R-:W-:Y:S01]  /*56b0*/  F2FP.PACK_AB R86, R159, R248 ;  /* 0x000000f89f56723e */ /* 0x008fe200000000ff */
[----:B------:R-:W2:Y:S01]  /*56c0*/  MUFU.EX2 R143, R143 ;  /* 0x0000008f008f7308 */ /* 0x000ea20000000800 */
[----:B------:R-:W-:Y:S01]  /*56d0*/  @!P1 PRMT R179, R68, 0x5410, RZ ;  /* 0x0000541044b39816 */ /* 0x000fe200000000ff */
[----:B------:R-:W-:Y:S01]  /*56e0*/  FADD.FTZ R159, R248, R159 ;  /* 0x0000009ff89f7221 */ /* 0x000fe20000010000 */
[----:B------:R-:W-:Y:S01]  /*56f0*/  ISETP.GE.U32.AND P1, PT, R6, R69, PT ;  /* 0x000000450600720c */ /* 0x000fe20003f26070 */
[----:B------:R-:W-:Y:S01]  /*5700*/  @!P2 HADD2 R66, -R86.H0_H0, -RZ.H0_H0 ;  /* 0xa00000ff5642a230 */ /* 0x000fe20000000900 */
[----:B------:R-:W-:Y:S01]  /*5710*/  PRMT R85, R86, 0x7632, R85 ;  /* 0x0000763256557816 */ /* 0x000fe20000000055 */
[----:B------:R-:W-:Y:S01]  /*5720*/  IMAD.WIDE.U32 R68, R155, -0x326172a9, RZ ;  /* 0xcd9e8d579b447825 */ /* 0x000fe200078e00ff */
[----:B------:R-:W-:Y:S01]  /*5730*/  LOP3.LUT R169, R200, 0xff, RZ, 0xc0, !PT ;  /* 0x000000ffc8a97812 */ /* 0x000fe200078ec0ff */
[----:B------:R-:W-:Y:S01]  /*5740*/  MUFU.EX2 R90, R90 ;  /* 0x0000005a005a7308 */ /* 0x000fe20000000800 */
[----:B-1----:R-:W-:Y:S01]  /*5750*/  F2FP.PACK_AB R126, R157, R246 ;  /* 0x000000f69d7e723e */ /* 0x002fe200000000ff */
[----:B------:R-:W-:Y:S01]  /*5760*/  @!P5 HADD2 R65, -R85.H0_H0, -RZ.H0_H0 ;  /* 0xa00000ff5541d230 */ /* 0x000fe20000000900 */
[----:B------:R-:W-:-:S02]  /*5770*/  SHF.R.U32.HI R171, RZ, 0x8, R171 ;  /* 0x00000008ffab7819 */ /* 0x000fc400000116ab */
[----:B------:R-:W-:Y:S01]  /*5780*/  PRMT R97, R86, 0x5410, R85 ;  /* 0x0000541056617816 */ /* 0x000fe20000000055 */
[----:B------:R-:W-:Y:S01]  /*5790*/  @!P3 HADD2 R64, -R126.H0_H0, -RZ.H0_H0 ;  /* 0xa00000ff7e40b230 */ /* 0x000fe20000000900 */
[----:B------:R-:W-:Y:S01]  /*57a0*/  PRMT R127, R126, 0x7632, R127 ;  /* 0x000076327e7f7816 */ /* 0x000fe2000000007f */
[----:B------:R-:W-:Y:S01]  /*57b0*/  MUFU.EX2 R247, R247 ;  /* 0x000000f700f77308 */ /* 0x000fe20000000800 */
[----:B------:R-:W-:Y:S02]  /*57c0*/  @!P2 PRMT R86, R66, 0x5410, RZ ;  /* 0x000054104256a816 */ /* 0x000fe400000000ff */
[----:B------:R-:W-:Y:S01]  /*57d0*/  ISETP.GE.U32.AND P2, PT, R6, R169, PT ;  /* 0x000000a90600720c */ /* 0x000fe20003f46070 */
[----:B------:R-:W-:Y:S01]  /*57e0*/  @!P1 HADD2 R39, -R127.H0_H0, -RZ.H0_H0 ;  /* 0xa00000ff7f279230 */ /* 0x000fe20000000900 */
[----:B------:R-:W-:Y:S02]  /*57f0*/  SHF.R.U32.HI R165, RZ, 0x10, R200 ;  /* 0x00000010ffa57819 */ /* 0x000fe400000116c8 */
[----:B------:R-:W-:Y:S01]  /*5800*/  LOP3.LUT R171, R171, 0xffff, RZ, 0xc0, !PT ;  /* 0x0000ffffabab7812 */ /* 0x000fe200078ec0ff */
[----:B------:R-:W-:Y:S01]  /*5810*/  MUFU.EX2 R240, R240 ;  /* 0x000000f000f07308 */ /* 0x000fe20000000800 */
[----:B------:R-:W-:-:S02]  /*5820*/  @!P5 PRMT R85, R65, 0x5410, RZ ;  /* 0x000054104155d816 */ /* 0x000fc400000000ff */
[----:B------:R-:W-:Y:S02]  /*5830*/  ISETP.GE.U32.AND P5, PT, R6, R171, PT ;  /* 0x000000ab0600720c */ /* 0x000fe40003fa6070 */
[----:B------:R-:W-:Y:S02]  /*5840*/  LOP3.LUT R165, R165, 0xff, RZ, 0xc0, !PT ;  /* 0x000000ffa5a57812 */ /* 0x000fe400078ec0ff */
[----:B------:R-:W-:Y:S01]  /*5850*/  PRMT R99, R126, 0x5410, R127 ;  /* 0x000054107e637816 */ /* 0x000fe2000000007f */
[----:B------:R-:W-:Y:S01]  /*5860*/  MUFU.EX2 R140, R140 ;  /* 0x0000008c008c7308 */ /* 0x000fe20000000800 */
[----:B--2---:R-:W-:Y:S01]  /*5870*/  F2FP.PACK_AB R202, R143, R244 ;  /* 0x000000f48fca723e */ /* 0x004fe200000000ff */
[----:B------:R-:W-:Y:S01]  /*5880*/  FADD.FTZ R244, R244, R159 ;  /* 0x0000009ff4f47221 */ /* 0x000fe20000010000 */
[----:B------:R-:W-:Y:S02]  /*5890*/  @!P1 PRMT R127, R39, 0x5410, RZ ;  /* 0x00005410277f9816 */ /* 0x000fe400000000ff */
[----:B------:R-:W-:Y:S01]  /*58a0*/  ISETP.GE.U32.AND P1, PT, R6, R165, PT ;  /* 0x000000a50600720c */ /* 0x000fe20003f26070 */
[----:B------:R-:W-:Y:S01]  /*58b0*/  @!P2 HADD2 R63, -R202.H0_H0, -RZ.H0_H0 ;  /* 0xa00000ffca3fa230 */ /* 0x000fe20000000900 */
[----:B------:R-:W-:Y:S01]  /*58c0*/  PRMT R201, R202, 0x7632, R201 ;  /* 0x00007632cac97816 */ /* 0x000fe200000000c9 */
[----:B------:R1:W2:Y:S01]  /*58d0*/  MUFU.EX2 R39, R102 ;  /* 0x0000006600277308 */ /* 0x0002a20000000800 */
[----:B------:R-:W-:Y:S01]  /*58e0*/  SHF.R.U32.HI R167, RZ, 0x18, R200 ;  /* 0x00000018ffa77819 */ /* 0x000fe200000116c8 */
[----:B------:R-:W-:Y:S01]  /*58f0*/  FADD.FTZ R143, R143, R244 ;  /* 0x000000f48f8f7221 */ /* 0x000fe20000010000 */
[----:B------:R-:W-:Y:S01]  /*5900*/  F2FP.PACK_AB R204, R141, R242 ;  /* 0x000000f28dcc723e */ /* 0x000fe200000000ff */
[----:B------:R-:W-:Y:S01]  /*5910*/  @!P5 HADD2 R62, -R201.H0_H0, -RZ.H0_H0 ;  /* 0xa00000ffc93ed230 */ /* 0x000fe20000000900 */
[----:B------:R-:W-:-:S02]  /*5920*/  @!P3 PRMT R126, R64, 0x5410, RZ ;  /* 0x00005410407eb816 */ /* 0x000fc400000000ff */
[----:B------:R-:W-:Y:S01]  /*5930*/  ISETP.GE.U32.AND P3, PT, R6, R167, PT ;  /* 0x000000a70600720c */ /* 0x000fe20003f66070 */
[----:B------:R-:W-:Y:S01]  /*5940*/  MUFU.EX2 R251, R251 ;  /* 0x000000fb00fb7308 */ /* 0x000fe20000000800 */
[----:B------:R-:W-:Y:S01]  /*5950*/  LOP3.LUT R65, R153, 0xff, RZ, 0xc0, !PT ;  /* 0x000000ff99417812 */ /* 0x000fe200078ec0ff */
[----:B------:R-:W-:Y:S01]  /*5960*/  @!P1 HADD2 R38, -R204.H0_H0, -RZ.H0_H0 ;  /* 0xa00000ffcc269230 */ /* 0x000fe20000000900 */
[----:B------:R-:W-:Y:S02]  /*5970*/  PRMT R203, R204, 0x7632, R203 ;  /* 0x00007632cccb7816 */ /* 0x000fe400000000cb */
[----:B------:R-:W-:Y:S02]  /*5980*/  LOP3.LUT R80, R70, 0xffff, RZ, 0xc0, !PT ;  /* 0x0000ffff46507812 */ /* 0x000fe400078ec0ff */
[----:B------:R-:W-:Y:S01]  /*5990*/  SHF.R.U32.HI R133, RZ, 0x10, R70 ;  /* 0x00000010ff857819 */ /* 0x000fe20000011646 */
[----:B------:R-:W-:Y:S01]  /*59a0*/  MUFU.EX2 R216, R216 ;  /* 0x000000d800d87308 */ /* 0x000fe20000000800 */
[----:B-1----:R-:W-:-:S02]  /*59b0*/  PRMT R102, R202, 0x5410, R201 ;  /* 0x00005410ca667816 */ /* 0x002fc400000000c9 */
[----:B------:R-:W-:Y:S01]  /*59c0*/  @!P2 PRMT R202, R63, 0x5410, RZ ;  /* 0x000054103fcaa816 */ /* 0x000fe200000000ff */
[----:B------:R-:W-:Y:S01]  /*59d0*/  @!P3 HADD2 R59, -R203.H0_H0, -RZ.H0_H0 ;  /* 0xa00000ffcb3bb230 */ /* 0x000fe20000000900 */
[----:B------:R-:W-:Y:S02]  /*59e0*/  LOP3.LUT R63, R153, 0xffff, RZ, 0xc0, !PT ;  /* 0x0000ffff993f7812 */ /* 0x000fe400078ec0ff */
[----:B------:R-:W-:Y:S01]  /*59f0*/  ISETP.GE.U32.AND P2, PT, R6, R65, PT ;  /* 0x000000410600720c */ /* 0x000fe20003f46070 */
[----:B------:R-:W-:Y:S01]  /*5a00*/  MUFU.EX2 R215, R215 ;  /* 0x000000d700d77308 */ /* 0x000fe20000000800 */
[----:B------:R-:W-:Y:S02]  /*5a10*/  @!P5 PRMT R201, R62, 0x5410, RZ ;  /* 0x000054103ec9d816 */ /* 0x000fe400000000ff */
[----:B------:R-:W-:Y:S02]  /*5a20*/  SHF.R.U32.HI R63, RZ, 0x8, R63 ;  /* 0x00000008ff3f7819 */ /* 0x000fe4000001163f */
[----:B------:R-:W-:Y:S01]  /*5a30*/  ISETP.GE.U32.AND P5, PT, R6, R91, PT ;  /* 0x0000005b0600720c */ /* 0x000fe20003fa6070 */
[----:B------:R-:W-:Y:S01]  /*5a40*/  FFMA.FTZ R91, R100, c[0x0][0x23c], -R161 ;  /* 0x00008f00645b7a23 */ /* 0x000fe200000108a1 */
[----:B------:R-:W-:Y:S01]  /*5a50*/  PRMT R100, R204, 0x5410, R203 ;  /* 0x00005410cc647816 */ /* 0x000fe200000000cb */
[----:B------:R-:W-:Y:S01]  /*5a60*/  MUFU.EX2 R206, R206 ;  /* 0x000000ce00ce7308 */ /* 0x000fe20000000800 */
[----:B------:R-:W-:-:S02]  /*5a70*/  LOP3.LUT R63, R63, 0xffff, RZ, 0xc0, !PT ;  /* 0x0000ffff3f3f7812 */ /* 0x000fc400078ec0ff */
[----:B------:R-:W-:Y:S01]  /*5a80*/  @!P1 PRMT R204, R38, 0x5410, RZ ;  /* 0x0000541026cc9816 */ /* 0x000fe200000000ff */
[----:B------:R-:W-:Y:S01]  /*5a90*/  FFMA.FTZ R38, R116, c[0x0][0x23c], -R161 ;  /* 0x00008f0074267a23 */ /* 0x000fe200000108a1 */
[C---:B--2---:R-:W-:Y:S01]  /*5aa0*/  F2FP.PACK_AB R198, R39.reuse, R156 ;  /* 0x0000009c27c6723e */ /* 0x044fe200000000ff */
[----:B------:R-:W-:Y:S01]  /*5ab0*/  FADD.FTZ R156, R156, R143 ;  /* 0x0000008f9c9c7221 */ /* 0x000fe20000010000 */
[----:B------:R-:W-:Y:S01]  /*5ac0*/  ISETP.GE.U32.AND P1, PT, R6, R63, PT ;  /* 0x0000003f0600720c */ /* 0x000fe20003f26070 */
[----:B------:R-:W-:Y:S01]  /*5ad0*/  MUFU.EX2 R91, R91 ;  /* 0x0000005b005b7308 */ /* 0x000fe20000000800 */
[----:B------:R-:W-:Y:S01]  /*5ae0*/  SHF.R.U32.HI R62, RZ, 0x10, R153 ;  /* 0x00000010ff3e7819 */ /* 0x000fe20000011699 */
[----:B------:R-:W-:Y:S01]  /*5af0*/  @!P2 HADD2 R23, -R198.H0_H0, -RZ.H0_H0 ;  /* 0xa00000ffc617a230 */ /* 0x000fe20000000900 */
[----:B------:R-:W-:Y:S01]  /*5b00*/  PRMT R197, R198, 0x7632, R197 ;  /* 0x00007632c6c57816 */ /* 0x000fe200000000c5 */
[----:B------:R-:W-:Y:S01]  /*5b10*/  FADD.FTZ R156, R39, R156 ;  /* 0x0000009c279c7221 */ /* 0x000fe20000010000 */
[----:B------:R-:W-:-:S02]  /*5b20*/  @!P3 PRMT R203, R59, 0x5410, RZ ;  /* 0x000054103bcbb816 */ /* 0x000fc400000000ff */
[----:B------:R-:W-:Y:S01]  /*5b30*/  LOP3.LUT R59, R62, 0xff, RZ, 0xc0, !PT ;  /* 0x000000ff3e3b7812 */ /* 0x000fe200078ec0ff */
[----:B------:R-:W1:Y:S01]  /*5b40*/  MUFU.EX2 R38, R38 ;  /* 0x0000002600267308 */ /* 0x000e620000000800 */
[----:B------:R-:W-:Y:S02]  /*5b50*/  PRMT R116, R198, 0x5410, R197 ;  /* 0x00005410c6747816 */ /* 0x000fe400000000c5 */
[----:B------:R-:W-:Y:S01]  /*5b60*/  @!P2 PRMT R198, R23, 0x5410, RZ ;  /* 0x0000541017c6a816 */ /* 0x000fe200000000ff */
[----:B------:R-:W-:Y:S01]  /*5b70*/  FFMA.FTZ R23, R117, c[0x0][0x23c], -R160 ;  /* 0x00008f0075177a23 */ /* 0x000fe200000108a0 */
[----:B------:R-:W-:Y:S01]  /*5b80*/  ISETP.GE.U32.AND P2, PT, R6, R59, PT ;  /* 0x0000003b0600720c */ /* 0x000fe20003f46070 */
[----:B------:R-:W-:Y:S01]  /*5b90*/  @!P1 HADD2 R58, -R197.H0_H0, -RZ.H0_H0 ;  /* 0xa00000ffc53a9230 */ /* 0x000fe20000000900 */
[----:B------:R-:W-:Y:S01]  /*5ba0*/  SHF.R.U32.HI R153, RZ, 0x18, R153 ;  /* 0x00000018ff997819 */ /* 0x000fe20000011699 */
[----:B------:R-:W-:Y:S01]  /*5bb0*/  MUFU.EX2 R205, R205 ;  /* 0x000000cd00cd7308 */ /* 0x000fe20000000800 */
[----:B------:R-:W-:-:S02]  /*5bc0*/  LOP3.LUT R59, R69, UR5, R168, 0x96, !PT ;  /* 0x00000005453b7c12 */ /* 0x000fc4000f8e96a8 */
[----:B------:R-:W-:Y:S02]  /*5bd0*/  @!P1 PRMT R197, R58, 0x5410, RZ ;  /* 0x000054103ac59816 */ /* 0x000fe400000000ff */
[----:B------:R-:W-:Y:S02]  /*5be0*/  ISETP.GE.U32.AND P1, PT, R6, R153, PT ;  /* 0x000000990600720c */ /* 0x000fe40003f26070 */
[----:B------:R-:W-:Y:S01]  /*5bf0*/  LOP3.LUT R160, R68, 0xffff, RZ, 0xc0, !PT ;  /* 0x0000ffff44a07812 */ /* 0x000fe200078ec0ff */
[----:B------:R-:W2:Y:S01]  /*5c00*/  MUFU.EX2 R23, R23 ;  /* 0x0000001700177308 */ /* 0x000ea20000000800 */
[----:B-1----:R-:W-:Y:S02]  /*5c10*/  F2FP.PACK_AB R200, R38, R91 ;  /* 0x0000005b26c8723e */ /* 0x002fe400000000ff */
[----:B------:R-:W-:Y:S02]  /*5c20*/  LOP3.LUT R69, R162, 0xff, RZ, 0xc0, !PT ;  /* 0x000000ffa2457812 */ /* 0x000fe400078ec0ff */
[----:B------:R-:W-:Y:S01]  /*5c30*/  PRMT R199, R200, 0x7632, R199 ;  /* 0x00007632c8c77816 */ /* 0x000fe200000000c7 */
[----:B------:R-:W-:Y:S01]  /*5c40*/  @!P2 HADD2 R57, -R200.H0_H0, -RZ.H0_H0 ;  /* 0xa00000ffc839a230 */ /* 0x000fe20000000900 */
[----:B------:R-:W-:Y:S01]  /*5c50*/  ISETP.GE.U32.AND P3, PT, R6, R83, PT ;  /* 0x000000530600720c */ /* 0x000fe20003f66070 */
[----:B------:R-:W-:Y:S01]  /*5c60*/  MUFU.EX2 R214, R214 ;  /* 0x000000d600d67308 */ /* 0x000fe20000000800 */
[----:B------:R-:W-:Y:S01]  /*5c70*/  PRMT R117, R200, 0x5410, R199 ;  /* 0x00005410c8757816 */ /* 0x000fe200000000c7 */
[----:B------:R-:W-:Y:S01]  /*5c80*/  @!P1 HADD2 R56, -R199.H0_H0, -RZ.H0_H0 ;  /* 0xa00000ffc7389230 */ /* 0x000fe20000000900 */
[----:B------:R-:W-:-:S02]  /*5c90*/  @!P2 PRMT R200, R57, 0x5410, RZ ;  /* 0x0000541039c8a816 */ /* 0x000fc400000000ff */
[----:B------:R-:W-:Y:S01]  /*5ca0*/  SHF.R.U32.HI R57, RZ, 0x8, R142 ;  /* 0x00000008ff397819 */ /* 0x000fe2000001168e */
[--C-:B------:R-:W-:Y:S01]  /*5cb0*/  FFMA.FTZ R142, R130, c[0x0][0x23c], -R35.reuse ;  /* 0x00008f00828e7a23 */ /* 0x100fe20000010823 */
[----:B------:R-:W-:Y:S01]  /*5cc0*/  LOP3.LUT R83, R71, UR4, R170, 0x96, !PT ;  /* 0x0000000447537c12 */ /* 0x000fe2000f8e96aa */
[--C-:B------:R-:W-:Y:S01]  /*5cd0*/  FFMA.FTZ R71, R137, c[0x0][0x23c], -R35.reuse ;  /* 0x00008f0089477a23 */ /* 0x100fe20000010823 */
[----:B------:R-:W-:Y:S01]  /*5ce0*/  LOP3.LUT R65, R70, 0xff, RZ, 0xc0, !PT ;  /* 0x000000ff46417812 */ /* 0x000fe200078ec0ff */
[----:B------:R-:W-:Y:S01]  /*5cf0*/  MUFU.EX2 R207, R207 ;  /* 0x000000cf00cf7308 */ /* 0x000fe20000000800 */
[----:B------:R-:W-:Y:S01]  /*5d00*/  SHF.R.U32.HI R63, RZ, 0x18, R70 ;  /* 0x00000018ff3f7819 */ /* 0x000fe20000011646 */
[----:B------:R-:W-:Y:S01]  /*5d10*/  FFMA.FTZ R70, R118, c[0x0][0x23c], -R35 ;  /* 0x00008f0076467a23 */ /* 0x000fe20000010823 */
[----:B------:R-:W-:Y:S02]  /*5d20*/  LOP3.LUT R155, R68, 0xff, RZ, 0xc0, !PT ;  /* 0x000000ff449b7812 */ /* 0x000fe400078ec0ff */
[----:B------:R-:W-:-:S02]  /*5d30*/  SHF.R.U32.HI R153, RZ, 0x10, R68 ;  /* 0x00000010ff997819 */ /* 0x000fc40000011644 */
[----:B------:R-:W-:Y:S01]  /*5d40*/  SHF.R.U32.HI R58, RZ, 0x18, R68 ;  /* 0x00000018ff3a7819 */ /* 0x000fe20000011644 */
[----:B------:R-:W-:Y:S01]  /*5d50*/  MUFU.EX2 R71, R71 ;  /* 0x0000004700477308 */ /* 0x000fe20000000800 */
[----:B------:R-:W-:Y:S01]  /*5d60*/  ISETP.GE.U32.AND P2, PT, R6, R69, PT ;  /* 0x000000450600720c */ /* 0x000fe20003f46070 */
[----:B------:R-:W-:Y:S01]  /*5d70*/  IMAD.WIDE.U32 R68, R158, -0x326172a9, RZ ;  /* 0xcd9e8d579e447825 */ /* 0x000fe200078e00ff */
[----:B--2---:R-:W-:Y:S02]  /*5d80*/  F2FP.PACK_AB R194, R84, R23 ;  /* 0x0000001754c2723e */ /* 0x004fe400000000ff */
[----:B------:R-:W-:Y:S01]  /*5d90*/  LOP3.LUT R57, R57, 0xffff, RZ, 0xc0, !PT ;  /* 0x0000ffff39397812 */ /* 0x000fe200078ec0ff */
[----:B------:R-:W-:Y:S01]  /*5da0*/  FFMA.FTZ R158, R121, c[0x0][0x23c], -R34 ;  /* 0x00008f00799e7a23 */ /* 0x000fe20000010822 */
[----:B------:R-:W-:Y:S01]  /*5db0*/  @!P1 PRMT R199, R56, 0x5410, RZ ;  /* 0x0000541038c79816 */ /* 0x000fe200000000ff */
[----:B------:R-:W-:Y:S01]  /*5dc0*/  @!P4 HADD2 R51, -R194.H0_H0, -RZ.H0_H0 ;  /* 0xa00000ffc233c230 */ /* 0x000fe20000000900 */
[----:B------:R-:W-:Y:S01]  /*5dd0*/  ISETP.GE.U32.AND P1, PT, R6, R57, PT ;  /* 0x000000390600720c */ /* 0x000fe20003f26070 */
[----:B------:R-:W1:Y:S01]  /*5de0*/  MUFU.EX2 R70, R70 ;  /* 0x0000004600467308 */ /* 0x000e620000000800 */
[----:B------:R-:W-:-:S02]  /*5df0*/  PRMT R193, R194, 0x7632, R193 ;  /* 0x00007632c2c17816 */ /* 0x000fc400000000c1 */
[----:B------:R-:W-:Y:S02]  /*5e00*/  LOP3.LUT R166, R69, UR5, R166, 0x96, !PT ;  /* 0x0000000545a67c12 */ /* 0x000fe4000f8e96a6 */
[----:B------:R-:W-:Y:S02]  /*5e10*/  PRMT R118, R194, 0x5410, R193 ;  /* 0x00005410c2767816 */ /* 0x000fe400000000c1 */
[----:B------:R-:W-:Y:S01]  /*5e20*/  @!P4 PRMT R194, R51, 0x5410, RZ ;  /* 0x0000541033c2c816 */ /* 0x000fe200000000ff */
[----:B------:R-:W-:Y:S01]  /*5e30*/  MUFU.EX2 R158, R158 ;  /* 0x0000009e009e7308 */ /* 0x000fe20000000800 */
[C---:B------:R-:W-:Y:S02]  /*5e40*/  LOP3.LUT R89, R166.reuse, 0xff, RZ, 0xc0, !PT ;  /* 0x000000ffa6597812 */ /* 0x040fe400078ec0ff */
[----:B------:R-:W-:Y:S01]  /*5e50*/  LOP3.LUT R51, R166, 0xffff, RZ, 0xc0, !PT ;  /* 0x0000ffffa6337812 */ /* 0x000fe200078ec0ff */
[----:B------:R-:W-:Y:S01]  /*5e60*/  @!P1 HADD2 R50, -R193.H0_H0, -RZ.H0_H0 ;  /* 0xa00000ffc1329230 */ /* 0x000fe20000000900 */
[----:B------:R-:W-:Y:S01]  /*5e70*/  ISETP.GE.U32.AND P4, PT, R6, R89, PT ;  /* 0x000000590600720c */ /* 0x000fe20003f86070 */
[----:B------:R-:W-:Y:S01]  /*5e80*/  FFMA.FTZ R89, R134, c[0x0][0x23c], -R35 ;  /* 0x00008f0086597a23 */ /* 0x000fe20000010823 */
[----:B------:R-:W-:Y:S01]  /*5e90*/  SHF.R.U32.HI R51, RZ, 0x8, R51 ;  /* 0x00000008ff337819 */ /* 0x000fe20000011633 */
[----:B------:R-:W-:Y:S01]  /*5ea0*/  MUFU.EX2 R142, R142 ;  /* 0x0000008e008e7308 */ /* 0x000fe20000000800 */
[----:B------:R-:W-:-:S02]  /*5eb0*/  F2FP.PACK_AB R196, R247, R90 ;  /* 0x0000005af7c4723e */ /* 0x000fc400000000ff */
[----:B------:R-:W-:Y:S02]  /*5ec0*/  LOP3.LUT R51, R51, 0xffff, RZ, 0xc0, !PT ;  /* 0x0000ffff33337812 */ /* 0x000fe400078ec0ff */
[C---:B------:R-:W-:Y:S01]  /*5ed0*/  LOP3.LUT R87, R68.reuse, 0xff, RZ, 0xc0, !PT ;  /* 0x000000ff44577812 */ /* 0x040fe200078ec0ff */
[----:B------:R-:W-:Y:S01]  /*5ee0*/  @!P2 HADD2 R49, -R196.H0_H0, -RZ.H0_H0 ;  /* 0xa00000ffc431a230 */ /* 0x000fe20000000900 */
[----:B------:R-:W-:Y:S01]  /*5ef0*/  LOP3.LUT R62, R68, 0xffff, RZ, 0xc0, !PT ;  /* 0x0000ffff443e7812 */ /* 0x000fe200078ec0ff */
[----:B------:R-:W-:Y:S01]  /*5f00*/  FFMA.FTZ R69, R120, c[0x0][0x23c], -R34 ;  /* 0x00008f0078457a23 */ /* 0x000fe20000010822 */
[--C-:B------:R-:W-:Y:S01]  /*5f10*/  SHF.R.U32.HI R56, RZ, 0x10, R68.reuse ;  /* 0x00000010ff387819 */ /* 0x100fe20000011644 */
[----:B------:R-:W-:Y:S01]  /*5f20*/  MUFU.EX2 R89, R89 ;  /* 0x0000005900597308 */ /* 0x000fe20000000800 */
[----:B------:R-:W-:Y:S01]  /*5f30*/  SHF.R.U32.HI R57, RZ, 0x18, R68 ;  /* 0x00000018ff397819 */ /* 0x000fe20000011644 */
[----:B------:R-:W-:Y:S01]  /*5f40*/  FFMA.FTZ R68, R111, c[0x0][0x23c], -R34 ;  /* 0x00008f006f447a23 */ /* 0x000fe20000010822 */
[----:B------:R-:W-:-:S02]  /*5f50*/  PRMT R195, R196, 0x7632, R195 ;  /* 0x00007632c4c37816 */ /* 0x000fc400000000c3 */
[----:B------:R-:W-:Y:S02]  /*5f60*/  @!P1 PRMT R193, R50, 0x5410, RZ ;  /* 0x0000541032c19816 */ /* 0x000fe400000000ff */
[----:B-1----:R-:W-:Y:S01]  /*5f70*/  F2FP.PACK_AB R111, R70, R71 ;  /* 0x00000047466f723e */ /* 0x002fe200000000ff */
[----:B------:R-:W-:Y:S01]  /*5f80*/  @!P6 HADD2 R48, -R195.H0_H0, -RZ.H0_H0 ;  /* 0xa00000ffc330e230 */ /* 0x000fe20000000900 */
[----:B------:R-:W-:Y:S01]  /*5f90*/  ISETP.GE.U32.AND P1, PT, R6, R51, PT ;  /* 0x000000330600720c */ /* 0x000fe20003f26070 */
[----:B------:R-:W-:Y:S01]  /*5fa0*/  MUFU.EX2 R69, R69 ;  /* 0x0000004500457308 */ /* 0x000fe20000000800 */
[----:B------:R-:W-:Y:S01]  /*5fb0*/  PRMT R120, R196, 0x5410, R195 ;  /* 0x00005410c4787816 */ /* 0x000fe200000000c3 */
[----:B------:R-:W-:Y:S01]  /*5fc0*/  @!P4 HADD2 R47, -R111.H0_H0, -RZ.H0_H0 ;  /* 0xa00000ff6f2fc230 */ /* 0x000fe20000000900 */
[----:B------:R-:W-:Y:S02]  /*5fd0*/  @!P2 PRMT R196, R49, 0x5410, RZ ;  /* 0x0000541031c4a816 */ /* 0x000fe400000000ff */
[----:B------:R-:W-:-:S02]  /*5fe0*/  SHF.R.U32.HI R49, RZ, 0x10, R166 ;  /* 0x00000010ff317819 */ /* 0x000fc400000116a6 */
[----:B------:R-:W-:Y:S01]  /*5ff0*/  PRMT R110, R111, 0x7632, R110 ;  /* 0x000076326f6e7816 */ /* 0x000fe2000000006e */
[----:B------:R-:W1:Y:S01]  /*6000*/  MUFU.EX2 R68, R68 ;  /* 0x0000004400447308 */ /* 0x000e620000000800 */
[----:B------:R-:W-:Y:S02]  /*6010*/  @!P6 PRMT R195, R48, 0x5410, RZ ;  /* 0x0000541030c3e816 */ /* 0x000fe400000000ff */
[----:B------:R-:W-:Y:S01]  /*6020*/  LOP3.LUT R49, R49, 0xff, RZ, 0xc0, !PT ;  /* 0x000000ff31317812 */ /* 0x000fe200078ec0ff */
[----:B------:R-:W-:Y:S01]  /*6030*/  @!P1 HADD2 R46, -R110.H0_H0, -RZ.H0_H0 ;  /* 0xa00000ff6e2e9230 */ /* 0x000fe20000000900 */
[----:B------:R-:W-:Y:S02]  /*6040*/  PRMT R48, R111, 0x5410, R110 ;  /* 0x000054106f307816 */ /* 0x000fe4000000006e */
[----:B------:R-:W-:Y:S01]  /*6050*/  @!P4 PRMT R111, R47, 0x5410, RZ ;  /* 0x000054102f6fc816 */ /* 0x000fe200000000ff */
[----:B------:R-:W-:Y:S01]  /*6060*/  MUFU.EX2 R232, R232 ;  /* 0x000000e800e87308 */ /* 0x000fe20000000800 */
[----:B------:R-:W-:-:S02]  /*6070*/  SHF.R.U32.HI R47, RZ, 0x18, R166 ;  /* 0x00000018ff2f7819 */ /* 0x000fc400000116a6 */
[----:B------:R-:W-:Y:S02]  /*6080*/  SHF.R.U32.HI R62, RZ, 0x8, R62 ;  /* 0x00000008ff3e7819 */ /* 0x000fe4000001163e */
[C---:B------:R-:W-:Y:S02]  /*6090*/  ISETP.GE.U32.AND P6, PT, R6.reuse, R49, PT ;  /* 0x000000310600720c */ /* 0x040fe40003fc6070 */
[----:B------:R-:W-:Y:S01]  /*60a0*/  ISETP.GE.U32.AND P4, PT, R6, R47, PT ;  /* 0x0000002f0600720c */ /* 0x000fe20003f86070 */
[----:B------:R-:W-:Y:S01]  /*60b0*/  MUFU.EX2 R233, R233 ;  /* 0x000000e900e97308 */ /* 0x000fe20000000800 */
[----:B------:R-:W-:Y:S02]  /*60c0*/  LOP3.LUT R47, R62, 0xffff, RZ, 0xc0, !PT ;  /* 0x0000ffff3e2f7812 */ /* 0x000fe400078ec0ff */
[----:B------:R-:W-:Y:S02]  /*60d0*/  @!P1 PRMT R110, R46, 0x5410, RZ ;  /* 0x000054102e6e9816 */ /* 0x000fe400000000ff */
[----:B------:R-:W-:-:S02]  /*60e0*/  ISETP.GE.U32.AND P1, PT, R6, R47, PT ;  /* 0x0000002f0600720c */ /* 0x000fc40003f26070 */
[----:B-1----:R-:W-:Y:S01]  /*60f0*/  F2FP.PACK_AB R176, R68, R69 ;  /* 0x0000004544b0723e */ /* 0x002fe200000000ff */
[----:B------:R-:W-:Y:S01]  /*6100*/  MUFU.EX2 R234, R234 ;  /* 0x000000ea00ea7308 */ /* 0x000fe20000000800 */
[----:B------:R-:W-:Y:S01]  /*6110*/  ISETP.GE.U32.AND P2, PT, R6, R87, PT ;  /* 0x000000570600720c */ /* 0x000fe20003f46070 */
[----:B------:R-:W-:Y:S01]  /*6120*/  FFMA.FTZ R87, R119, c[0x0][0x23c], -R34 ;  /* 0x00008f0077577a23 */ /* 0x000fe20000010822 */
[----:B------:R-:W-:Y:S01]  /*6130*/  F2FP.PACK_AB R172, R89, R240 ;  /* 0x000000f059ac723e */ /* 0x000fe200000000ff */
[----:B------:R-:W-:Y:S01]  /*6140*/  @!P6 HADD2 R45, -R176.H0_H0, -RZ.H0_H0 ;  /* 0xa00000ffb02de230 */ /* 0x000fe20000000900 */
[----:B------:R-:W-:Y:S02]  /*6150*/  PRMT R175, R176, 0x7632, R175 ;  /* 0x00007632b0af7816 */ /* 0x000fe400000000af */
[----:B------:R-:W-:Y:S01]  /*6160*/  PRMT R171, R172, 0x7632, R171 ;  /* 0x00007632acab7816 */ /* 0x000fe200000000ab */
[----:B------:R-:W1:Y:S01]  /*6170*/  MUFU.EX2 R87, R87 ;  /* 0x0000005700577308 */ /* 0x000e620000000800 */
[----:B------:R-:W-:Y:S01]  /*6180*/  PRMT R46, R176, 0x5410, R175 ;  /* 0x00005410b02e7816 */ /* 0x000fe200000000af */
[----:B------:R-:W-:Y:S01]  /*6190*/  @!P4 HADD2 R37, -R175.H0_H0, -RZ.H0_H0 ;  /* 0xa00000ffaf25c230 */ /* 0x000fe20000000900 */
[----:B------:R-:W-:Y:S01]  /*61a0*/  @!P6 PRMT R176, R45, 0x5410, RZ ;  /* 0x000054102db0e816 */ /* 0x000fe200000000ff */
[----:B------:R-:W-:Y:S01]  /*61b0*/  @!P1 HADD2 R21, -R171.H0_H0, -RZ.H0_H0 ;  /* 0xa00000ffab159230 */ /* 0x000fe20000000900 */
[----:B------:R-:W-:Y:S01]  /*61c0*/  LOP3.LUT R45, R56, 0xff, RZ, 0xc0, !PT ;  /* 0x000000ff382d7812 */ /* 0x000fe200078ec0ff */
[----:B------:R-:W-:Y:S01]  /*61d0*/  @!P2 HADD2 R44, -R172.H0_H0, -RZ.H0_H0 ;  /* 0xa00000ffac2ca230 */ /* 0x000fe20000000900 */
[----:B------:R-:W-:Y:S01]  /*61e0*/  @!P4 PRMT R175, R37, 0x5410, RZ ;  /* 0x0000541025afc816 */ /* 0x000fe200000000ff */
[----:B------:R-:W-:Y:S01]  /*61f0*/  MUFU.EX2 R237, R237 ;  /* 0x000000ed00ed7308 */ /* 0x000fe20000000800 */
[----:B------:R-:W-:-:S02]  /*6200*/  ISETP.GE.U32.AND P4, PT, R6, R45, PT ;  /* 0x0000002d0600720c */ /* 0x000fc40003f86070 */
[----:B------:R-:W-:Y:S02]  /*6210*/  PRMT R45, R172, 0x5410, R171 ;  /* 0x00005410ac2d7816 */ /* 0x000fe400000000ab */
[----:B------:R-:W-:Y:S01]  /*6220*/  @!P1 PRMT R171, R21, 0x5410, RZ ;  /* 0x0000541015ab9816 */ /* 0x000fe200000000ff */
[----:B------:R-:W-:Y:S01]  /*6230*/  FFMA.FTZ R21, R113, c[0x0][0x23c], -R34 ;  /* 0x00008f0071157a23 */ /* 0x000fe20000010822 */
[----:B------:R-:W-:Y:S01]  /*6240*/  @!P2 PRMT R172, R44, 0x5410, RZ ;  /* 0x000054102caca816 */ /* 0x000fe200000000ff */
[----:B------:R-:W2:Y:S01]  /*6250*/  MUFU.EX2 R37, R128 ;  /* 0x0000008000257308 */ /* 0x000ea20000000800 */
[----:B------:R-:W-:Y:S01]  /*6260*/  ISETP.GE.U32.AND P2, PT, R6, R57, PT ;  /* 0x000000390600720c */ /* 0x000fe20003f46070 */
[----:B------:R-:W-:Y:S01]  /*6270*/  IMAD.WIDE.U32 R56, R88, -0x326172a9, RZ ;  /* 0xcd9e8d5758387825 */ /* 0x000fe200078e00ff */
[----:B-1----:R-:W-:Y:S02]  /*6280*/  F2FP.PACK_AB R174, R87, R158 ;  /* 0x0000009e57ae723e */ /* 0x002fe400000000ff */
[----:B------:R-:W-:Y:S01]  /*6290*/  SHF.R.U32.HI R49, RZ, 0x10, R151 ;  /* 0x00000010ff317819 */ /* 0x000fe20000011697 */
[----:B------:R-:W-:Y:S01]  /*62a0*/  FFMA.FTZ R88, R114, c[0x0][0x23c], -R35 ;  /* 0x00008f0072587a23 */ /* 0x000fe20000010823 */
[----:B------:R-:W-:Y:S01]  /*62b0*/  LOP3.LUT R47, R151, 0xff, RZ, 0xc0, !PT ;  /* 0x000000ff972f7812 */ /* 0x000fe200078ec0ff */
[----:B------:R-:W1:Y:S01]  /*62c0*/  MUFU.EX2 R21, R21 ;  /* 0x0000001500157308 */ /* 0x000e620000000800 */
[----:B------:R-:W-:Y:S01]  /*62d0*/  PRMT R173, R174, 0x7632, R173 ;  /* 0x00007632aead7816 */ /* 0x000fe200000000ad */
[----:B------:R-:W-:Y:S01]  /*62e0*/  @!P4 HADD2 R42, -R174.H0_H0, -RZ.H0_H0 ;  /* 0xa00000ffae2ac230 */ /* 0x000fe20000000900 */
[----:B------:R-:W-:-:S02]  /*62f0*/  LOP3.LUT R49, R49, 0xff, RZ, 0xc0, !PT ;  /* 0x000000ff31317812 */ /* 0x000fc400078ec0ff */
[C---:B------:R-:W-:Y:S01]  /*6300*/  ISETP.GE.U32.AND P6, PT, R6.reuse, R47, PT ;  /* 0x0000002f0600720c */ /* 0x040fe20003fc6070 */
[----:B------:R-:W-:Y:S01]  /*6310*/  @!P2 HADD2 R41, -R173.H0_H0, -RZ.H0_H0 ;  /* 0xa00000ffad29a230 */ /* 0x000fe20000000900 */
[----:B------:R-:W-:Y:S01]  /*6320*/  ISETP.GE.U32.AND P1, PT, R6, R49, PT ;  /* 0x000000310600720c */ /* 0x000fe20003f26070 */
[----:B------:R-:W3:Y:S01]  /*6330*/  MUFU.EX2 R88, R88 ;  /* 0x0000005800587308 */ /* 0x000ee20000000800 */
[----:B------:R-:W-:Y:S02]  /*6340*/  LOP3.LUT R47, R151, 0xffff, RZ, 0xc0, !PT ;  /* 0x0000ffff972f7812 */ /* 0x000fe400078ec0ff */
[----:B------:R-:W-:Y:S02]  /*6350*/  SHF.R.U32.HI R151, RZ, 0x18, R151 ;  /* 0x00000018ff977819 */ /* 0x000fe40000011697 */
[----:B------:R-:W-:Y:S02]  /*6360*/  PRMT R44, R174, 0x5410, R173 ;  /* 0x00005410ae2c7816 */ /* 0x000fe400000000ad */
[----:B--2---:R-:W-:-:S02]  /*6370*/  F2FP.PACK_AB R168, R37, R142 ;  /* 0x0000008e25a8723e */ /* 0x004fc400000000ff */
[----:B------:R-:W-:Y:S02]  /*6380*/  @!P2 PRMT R173, R41, 0x5410, RZ ;  /* 0x0000541029ada816 */ /* 0x000fe400000000ff */
[----:B------:R-:W-:Y:S01]  /*6390*/  ISETP.GE.U32.AND P2, PT, R6, R151, PT ;  /* 0x000000970600720c */ /* 0x000fe20003f46070 */
[----:B------:R-:W-:Y:S01]  /*63a0*/  @!P6 HADD2 R40, -R168.H0_H0, -RZ.H0_H0 ;  /* 0xa00000ffa828e230 */ /* 0x000fe20000000900 */
[----:B-1----:R-:W-:Y:S02]  /*63b0*/  F2FP.PACK_AB R170, R21, R140 ;  /* 0x0000008c15aa723e */ /* 0x002fe400000000ff */
[----:B------:R-:W-:Y:S02]  /*63c0*/  SHF.R.U32.HI R47, RZ, 0x8, R47 ;  /* 0x00000008ff2f7819 */ /* 0x000fe4000001162f */
[----:B------:R-:W-:Y:S01]  /*63d0*/  PRMT R167, R168, 0x7632, R167 ;  /* 0x00007632a8a77816 */ /* 0x000fe200000000a7 */
[----:B------:R-:W-:Y:S01]  /*63e0*/  @!P1 HADD2 R22, -R170.H0_H0, -RZ.H0_H0 ;  /* 0xa00000ffaa169230 */ /* 0x000fe20000000900 */
[----:B------:R-:W-:-:S02]  /*63f0*/  LOP3.LUT R47, R47, 0xffff, RZ, 0xc0, !PT ;  /* 0x0000ffff2f2f7812 */ /* 0x000fc400078ec0ff */
[----:B------:R-:W-:Y:S02]  /*6400*/  PRMT R169, R170, 0x7632, R169 ;  /* 0x00007632aaa97816 */ /* 0x000fe400000000a9 */
[----:B------:R-:W-:Y:S02]  /*6410*/  PRMT R41, R168, 0x5410, R167 ;  /* 0x00005410a8297816 */ /* 0x000fe400000000a7 */
[----:B------:R-:W-:Y:S01]  /*6420*/  @!P4 PRMT R174, R42, 0x5410, RZ ;  /* 0x000054102aaec816 */ /* 0x000fe200000000ff */
[----:B------:R-:W-:Y:S01]  /*6430*/  @!P2 HADD2 R29, -R169.H0_H0, -RZ.H0_H0 ;  /* 0xa00000ffa91da230 */ /* 0x000fe20000000900 */
[----:B------:R-:W-:Y:S02]  /*6440*/  @!P6 PRMT R168, R40, 0x5410, RZ ;  /* 0x0000541028a8e816 */ /* 0x000fe400000000ff */
[----:B------:R-:W-:Y:S02]  /*6450*/  ISETP.GE.U32.AND P4, PT, R6, R47, PT ;  /* 0x0000002f0600720c */ /* 0x000fe40003f86070 */
[----:B------:R-:W-:-:S02]  /*6460*/  PRMT R40, R170, 0x5410, R169 ;  /* 0x00005410aa287816 */ /* 0x000fc400000000a9 */
[----:B------:R-:W-:Y:S02]  /*6470*/  @!P1 PRMT R170, R22, 0x5410, RZ ;  /* 0x0000541016aa9816 */ /* 0x000fe400000000ff */
[----:B------:R-:W-:Y:S02]  /*6480*/  SHF.R.U32.HI R47, RZ, 0x8, R146 ;  /* 0x00000008ff2f7819 */ /* 0x000fe40000011692 */
[----:B------:R-:W-:Y:S02]  /*6490*/  LOP3.LUT R22, R147, 0xff, RZ, 0xc0, !PT ;  /* 0x000000ff93167812 */ /* 0x000fe400078ec0ff */
[----:B------:R-:W-:Y:S02]  /*64a0*/  PRMT R146, R144, 0x5410, R47 ;  /* 0x0000541090927816 */ /* 0x000fe4000000002f */
[----:B------:R-:W-:Y:S01]  /*64b0*/  PRMT R144, R22, 0x5410, R139 ;  /* 0x0000541016907816 */ /* 0x000fe2000000008b */
[----:B------:R-:W-:Y:S01]  /*64c0*/  FFMA.FTZ R22, R67, c[0x0][0x23c], -R34 ;  /* 0x00008f0043167a23 */ /* 0x000fe20000010822 */
[----:B------:R-:W-:Y:S01]  /*64d0*/  SHF.R.U32.HI R122, RZ, 0x8, R135 ;  /* 0x00000008ff7a7819 */ /* 0x000fe20000011687 */
[----:B------:R-:W-:Y:S01]  /*64e0*/  @!P4 HADD2 R30, -R167.H0_H0, -RZ.H0_H0 ;  /* 0xa00000ffa71ec230 */ /* 0x000fe20000000900 */
[----:B------:R-:W-:-:S02]  /*64f0*/  @!P2 PRMT R169, R29, 0x5410, RZ ;  /* 0x000054101da9a816 */ /* 0x000fc400000000ff */
[----:B------:R-:W-:Y:S01]  /*6500*/  SHF.R.U32.HI R29, RZ, 0x8, R131 ;  /* 0x00000008ff1d7819 */ /* 0x000fe20000011683 */
[----:B------:R-:W-:Y:S01]  /*6510*/  MUFU.EX2 R22, R22 ;  /* 0x0000001600167308 */ /* 0x000fe20000000800 */
[----:B------:R-:W-:Y:S02]  /*6520*/  PRMT R122, R125, 0x5410, R122 ;  /* 0x000054107d7a7816 */ /* 0x000fe4000000007a */
[----:B---3--:R-:W-:Y:S02]  /*6530*/  F2FP.PACK_AB R67, R251, R88 ;  /* 0x00000058fb43723e */ /* 0x008fe400000000ff */
[----:B------:R-:W-:Y:S02]  /*6540*/  LOP3.LUT R29, R29, 0xffff, RZ, 0xc0, !PT ;  /* 0x0000ffff1d1d7812 */ /* 0x000fe400078ec0ff */
[----:B------:R-:W-:Y:S01]  /*6550*/  LOP3.LUT R149, R149, 0xff, RZ, 0xc0, !PT ;  /* 0x000000ff95957812 */ /* 0x000fe200078ec0ff */
[----:B------:R-:W1:Y:S01]  /*6560*/  MUFU.EX2 R125, R105 ;  /* 0x00000069007d7308 */ /* 0x000e620000000800 */
[----:B------:R-:W-:Y:S01]  /*6570*/  PRMT R66, R67, 0x7632, R66 ;  /* 0x0000763243427816 */ /* 0x000fe20000000042 */
[----:B------:R-:W-:Y:S01]  /*6580*/  @!P5 HADD2 R28, -R67.H0_H0, -RZ.H0_H0 ;  /* 0xa00000ff431cd230 */ /* 0x000fe20000000900 */
[----:B------:R-:W-:-:S02]  /*6590*/  ISETP.GE.U32.AND P2, PT, R6, R29, PT ;  /* 0x0000001d0600720c */ /* 0x000fc40003f46070 */
[----:B------:R-:W-:Y:S02]  /*65a0*/  LOP3.LUT R154, R57, UR5, R154, 0x96, !PT ;  /* 0x00000005399a7c12 */ /* 0x000fe4000f8e969a */
[----:B------:R-:W-:Y:S02]  /*65b0*/  ISETP.GE.U32.AND P6, PT, R6, R149, PT ;  /* 0x000000950600720c */ /* 0x000fe40003fc6070 */
[----:B------:R-:W-:Y:S02]  /*65c0*/  PRMT R42, R67, 0x5410, R66 ;  /* 0x00005410432a7816 */ /* 0x000fe40000000042 */
[----:B------:R-:W-:Y:S02]  /*65d0*/  @!P5 PRMT R67, R28, 0x5410, RZ ;  /* 0x000054101c43d816 */ /* 0x000fe400000000ff */
[C---:B------:R-:W-:Y:S02]  /*65e0*/  LOP3.LUT R28, R154.reuse, 0xffff, RZ, 0xc0, !PT ;  /* 0x0000ffff9a1c7812 */ /* 0x040fe400078ec0ff */
[----:B------:R-:W-:Y:S01]  /*65f0*/  LOP3.LUT R29, R154, 0xff, RZ, 0xc0, !PT ;  /* 0x000000ff9a1d7812 */ /* 0x000fe200078ec0ff */
[----:B------:R-:W-:Y:S01]  /*6600*/  @!P2 HADD2 R27, -R66.H0_H0, -RZ.H0_H0 ;  /* 0xa00000ff421ba230 */ /* 0x000fe20000000900 */
[----:B------:R-:W-:-:S02]  /*6610*/  SHF.R.U32.HI R28, RZ, 0x8, R28 ;  /* 0x00000008ff1c7819 */ /* 0x000fc4000001161c */
[----:B-1----:R-:W-:Y:S02]  /*6620*/  F2FP.PACK_AB R166, R125, R22 ;  /* 0x000000167da6723e */ /* 0x002fe400000000ff */
[----:B------:R-:W-:Y:S02]  /*6630*/  ISETP.GE.U32.AND P5, PT, R6, R29, PT ;  /* 0x0000001d0600720c */ /* 0x000fe40003fa6070 */
[----:B------:R-:W-:Y:S01]  /*6640*/  LOP3.LUT R29, R28, 0xffff, RZ, 0xc0, !PT ;  /* 0x0000ffff1c1d7812 */ /* 0x000fe200078ec0ff */
[----:B------:R-:W-:Y:S01]  /*6650*/  @!P6 HADD2 R26, -R166.H0_H0, -RZ.H0_H0 ;  /* 0xa00000ffa61ae230 */ /* 0x000fe20000000900 */
[----:B------:R-:W-:Y:S02]  /*6660*/  SHF.R.U32.HI R28, RZ, 0x10, R154 ;  /* 0x00000010ff1c7819 */ /* 0x000fe4000001169a */
[----:B------:R-:W-:Y:S02]  /*6670*/  PRMT R165, R166, 0x7632, R165 ;  /* 0x00007632a6a57816 */ /* 0x000fe400000000a5 */
[----:B------:R-:W-:-:S02]  /*6680*/  @!P2 PRMT R66, R27, 0x5410, RZ ;  /* 0x000054101b42a816 */ /* 0x000fc400000000ff */
[----:B------:R-:W-:Y:S01]  /*6690*/  ISETP.GE.U32.AND P2, PT, R6, R29, PT ;  /* 0x0000001d0600720c */ /* 0x000fe20003f46070 */
[----:B------:R-:W-:Y:S01]  /*66a0*/  @!P3 HADD2 R25, -R165.H0_H0, -RZ.H0_H0 ;  /* 0xa00000ffa519b230 */ /* 0x000fe20000000900 */
[----:B------:R-:W-:Y:S02]  /*66b0*/  LOP3.LUT R27, R28, 0xff, RZ, 0xc0, !PT ;  /* 0x000000ff1c1b7812 */ /* 0x000fe400078ec0ff */
[----:B------:R-:W-:Y:S02]  /*66c0*/  PRMT R47, R166, 0x5410, R165 ;  /* 0x00005410a62f7816 */ /* 0x000fe400000000a5 */
[----:B------:R-:W-:Y:S02]  /*66d0*/  ISETP.GE.U32.AND P1, PT, R6, R63, PT ;  /* 0x0000003f0600720c */ /* 0x000fe40003f26070 */
[----:B------:R-:W-:Y:S02]  /*66e0*/  @!P6 PRMT R166, R26, 0x5410, RZ ;  /* 0x000054101aa6e816 */ /* 0x000fe400000000ff */
[----:B------:R-:W-:-:S02]  /*66f0*/  @!P4 PRMT R167, R30, 0x5410, RZ ;  /* 0x000054101ea7c816 */ /* 0x000fc400000000ff */
[----:B------:R-:W-:Y:S02]  /*6700*/  F2FP.PACK_AB R63, R215, R216 ;  /* 0x000000d8d73f723e */ /* 0x000fe400000000ff */
[C---:B------:R-:W-:Y:S02]  /*6710*/  ISETP.GE.U32.AND P6, PT, R6.reuse, R27, PT ;  /* 0x0000001b0600720c */ /* 0x040fe40003fc6070 */
[----:B------:R-:W-:Y:S01]  /*6720*/  ISETP.GE.U32.AND P4, PT, R6, R65, PT ;  /* 0x000000410600720c */ /* 0x000fe20003f86070 */
[----:B------:R-:W-:Y:S01]  /*6730*/  IMAD.WIDE.U32 R64, R145, -0x326172a9, RZ ;  /* 0xcd9e8d5791407825 */ /* 0x000fe200078e00ff */
[----:B------:R-:W-:Y:S01]  /*6740*/  PRMT R62, R63, 0x7632, R62 ;  /* 0x000076323f3e7816 */ /* 0x000fe2000000003e */
[----:B------:R-:W-:Y:S01]  /*6750*/  @!P5 HADD2 R24, -R63.H0_H0, -RZ.H0_H0 ;  /* 0xa00000ff3f18d230 */ /* 0x000fe20000000900 */
[----:B------:R-:W-:Y:S02]  /*6760*/  SHF.R.U32.HI R27, RZ, 0x18, R154 ;  /* 0x00000018ff1b7819 */ /* 0x000fe4000001169a */
[----:B------:R-:W-:Y:S01]  /*6770*/  LOP3.LUT R152, R65, UR5, R152, 0x96, !PT ;  /* 0x0000000541987c12 */ /* 0x000fe2000f8e9698 */
[----:B------:R-:W-:Y:S01]  /*6780*/  @!P2 HADD2 R19, -R62.H0_H0, -RZ.H0_H0 ;  /* 0xa00000ff3e13a230 */ /* 0x000fe20000000900 */
[----:B------:R-:W-:-:S02]  /*6790*/  LOP3.LUT R119, R64, 0xffff, RZ, 0xc0, !PT ;  /* 0x0000ffff40777812 */ /* 0x000fc400078ec0ff */
[----:B------:R-:W-:Y:S02]  /*67a0*/  F2FP.PACK_AB R65, R205, R206 ;  /* 0x000000cecd41723e */ /* 0x000fe400000000ff */
[----:B------:R-:W-:Y:S02]  /*67b0*/  @!P3 PRMT R165, R25, 0x5410, RZ ;  /* 0x0000541019a5b816 */ /* 0x000fe400000000ff */
[----:B------:R-:W-:Y:S01]  /*67c0*/  ISETP.GE.U32.AND P3, PT, R6, R27, PT ;  /* 0x0000001b0600720c */ /* 0x000fe20003f66070 */
[----:B------:R-:W-:Y:S01]  /*67d0*/  @!P6 HADD2 R18, -R65.H0_H0, -RZ.H0_H0 ;  /* 0xa00000ff4112e230 */ /* 0x000fe20000000900 */
[C---:B------:R-:W-:Y:S02]  /*67e0*/  LOP3.LUT R49, R56.reuse, 0xffff, RZ, 0xc0, !PT ;  /* 0x0000ffff38317812 */ /* 0x040fe400078ec0ff */
[----:B------:R-:W-:Y:S02]  /*67f0*/  LOP3.LUT R113, R56, 0xff, RZ, 0xc0, !PT ;  /* 0x000000ff38717812 */ /* 0x000fe400078ec0ff */
[----:B------:R-:W-:-:S02]  /*6800*/  SHF.R.U32.HI R50, RZ, 0x10, R56 ;  /* 0x00000010ff327819 */ /* 0x000fc40000011638 */
[----:B------:R-:W-:Y:S02]  /*6810*/  SHF.R.U32.HI R57, RZ, 0x18, R56 ;  /* 0x00000018ff397819 */ /* 0x000fe40000011638 */
[----:B------:R-:W-:Y:S02]  /*6820*/  LOP3.LUT R56, R64, 0xff, RZ, 0xc0, !PT ;  /* 0x000000ff40387812 */ /* 0x000fe400078ec0ff */
[--C-:B------:R-:W-:Y:S02]  /*6830*/  SHF.R.U32.HI R121, RZ, 0x10, R64.reuse ;  /* 0x00000010ff797819 */ /* 0x100fe40000011640 */
[----:B------:R-:W-:Y:S02]  /*6840*/  SHF.R.U32.HI R51, RZ, 0x18, R64 ;  /* 0x00000018ff337819 */ /* 0x000fe40000011640 */
[----:B------:R-:W-:Y:S02]  /*6850*/  PRMT R30, R63, 0x5410, R62 ;  /* 0x000054103f1e7816 */ /* 0x000fe4000000003e */
[----:B------:R-:W-:-:S02]  /*6860*/  PRMT R64, R65, 0x7632, R64 ;  /* 0x0000763241407816 */ /* 0x000fc40000000040 */
[----:B------:R-:W-:Y:S02]  /*6870*/  @!P2 PRMT R62, R19, 0x5410, RZ ;  /* 0x00005410133ea816 */ /* 0x000fe400000000ff */
[----:B------:R-:W-:Y:S01]  /*6880*/  LOP3.LUT R19, R83, 0xff, RZ, 0xc0, !PT ;  /* 0x000000ff53137812 */ /* 0x000fe200078ec0ff */
[----:B------:R-:W-:Y:S01]  /*6890*/  @!P3 HADD2 R17, -R64.H0_H0, -RZ.H0_H0 ;  /* 0xa00000ff4011b230 */ /* 0x000fe20000000900 */
[----:B------:R-:W-:Y:S02]  /*68a0*/  LOP3.LUT R27, R104, 0xffff, RZ, 0xc0, !PT ;  /* 0x0000ffff681b7812 */ /* 0x000fe400078ec0ff */
[----:B------:R-:W-:Y:S02]  /*68b0*/  @!P5 PRMT R63, R24, 0x5410, RZ ;  /* 0x00005410183fd816 */ /* 0x000fe400000000ff */
[----:B------:R-:W-:Y:S02]  /*68c0*/  LOP3.LUT R25, R107, 0xffff, RZ, 0xc0, !PT ;  /* 0x0000ffff6b197812 */ /* 0x000fe400078ec0ff */
[----:B------:R-:W-:-:S02]  /*68d0*/  ISETP.GE.U32.AND P5, PT, R6, R113, PT ;  /* 0x000000710600720c */ /* 0x000fc40003fa6070 */
[----:B------:R-:W-:Y:S01]  /*68e0*/  PRMT R28, R65, 0x5410, R64 ;  /* 0x00005410411c7816 */ /* 0x000fe20000000040 */
[----:B------:R-:W1:Y:S01]  /*68f0*/  LDSM.16.MT88.4 R112, [R210+0x9000] ;  /* 0x00900000d270783b */ /* 0x000e620000004200 */
[----:B------:R-:W-:Y:S02]  /*6900*/  SHF.R.U32.HI R24, RZ, 0x8, R160 ;  /* 0x00000008ff187819 */ /* 0x000fe400000116a0 */
[----:B------:R-:W-:Y:S02]  /*6910*/  @!P6 PRMT R65, R18, 0x5410, RZ ;  /* 0x000054101241e816 */ /* 0x000fe400000000ff */
[----:B------:R-:W-:Y:S02]  /*6920*/  SHF.R.U32.HI R26, RZ, 0x10, R107 ;  /* 0x00000010ff1a7819 */ /* 0x000fe4000001166b */
[----:B------:R-:W-:Y:S02]  /*6930*/  ISETP.GE.U32.AND P6, PT, R6, R19, PT ;  /* 0x000000130600720c */ /* 0x000fe40003fc6070 */
[----:B------:R-:W-:-:S02]  /*6940*/  LOP3.LUT R160, R104, 0xff, RZ, 0xc0, !PT ;  /* 0x000000ff68a07812 */ /* 0x000fc400078ec0ff */
[--C-:B------:R-:W-:Y:S02]  /*6950*/  SHF.R.U32.HI R29, RZ, 0x10, R104.reuse ;  /* 0x00000010ff1d7819 */ /* 0x100fe40000011668 */
[----:B------:R-:W-:Y:S02]  /*6960*/  SHF.R.U32.HI R154, RZ, 0x18, R104 ;  /* 0x00000018ff9a7819 */ /* 0x000fe40000011668 */
[----:B------:R-:W-:Y:S02]  /*6970*/  SHF.R.U32.HI R27, RZ, 0x8, R27 ;  /* 0x00000008ff1b7819 */ /* 0x000fe4000001161b */
[----:B------:R-:W-:Y:S02]  /*6980*/  LOP3.LUT R19, R107, 0xff, RZ, 0xc0, !PT ;  /* 0x000000ff6b137812 */ /* 0x000fe400078ec0ff */
[----:B------:R-:W-:Y:S02]  /*6990*/  SHF.R.U32.HI R104, RZ, 0x8, R25 ;  /* 0x00000008ff687819 */ /* 0x000fe40000011619 */
[----:B------:R-:W-:-:S02]  /*69a0*/  SHF.R.U32.HI R18, RZ, 0x18, R107 ;  /* 0x00000018ff127819 */ /* 0x000fc4000001166b */
[----:B------:R-:W-:Y:S02]  /*69b0*/  LOP3.LUT R25, R26, 0xff, RZ, 0xc0, !PT ;  /* 0x000000ff1a197812 */ /* 0x000fe400078ec0ff */
[----:B------:R-:W-:Y:S02]  /*69c0*/  PRMT R160, R160, 0x5410, R27 ;  /* 0x00005410a0a07816 */ /* 0x000fe4000000001b */
[----:B------:R-:W-:Y:S02]  /*69d0*/  PRMT R104, R19, 0x5410, R104 ;  /* 0x0000541013687816 */ /* 0x000fe40000000068 */
[----:B------:R-:W-:Y:S01]  /*69e0*/  LOP3.LUT R27, R59, 0xffff, RZ, 0xc0, !PT ;  /* 0x0000ffff3b1b7812 */ /* 0x000fe200078ec0ff */
[----:B------:R-:W-:Y:S01]  /*69f0*/  HSET2.LE.AND R160, R160, R5, PT ;  /* 0x00000005a0a07233 */ /* 0x000fe20003803000 */
[----:B------:R-:W-:Y:S02]  /*6a00*/  SHF.R.U32.HI R19, RZ, 0x10, R59 ;  /* 0x00000010ff137819 */ /* 0x000fe4000001163b */
[----:B------:R-:W-:-:S02]  /*6a10*/  F2FP.PACK_AB R231, R207, R214 ;  /* 0x000000d6cfe7723e */ /* 0x000fc400000000ff */
[----:B------:R-:W-:Y:S02]  /*6a20*/  PRMT R18, R25, 0x5410, R18 ;  /* 0x0000541019127816 */ /* 0x000fe40000000012 */
[----:B------:R-:W-:Y:S01]  /*6a30*/  @!P3 PRMT R64, R17, 0x5410, RZ ;  /* 0x000054101140b816 */ /* 0x000fe200000000ff */
[----:B------:R-:W-:Y:S01]  /*6a40*/  @!P5 HADD2 R16, -R231.H0_H0, -RZ.H0_H0 ;  /* 0xa00000ffe710d230 */ /* 0x000fe20000000900 */
[----:B------:R-:W-:Y:S01]  /*6a50*/  LOP3.LUT R25, R50, 0xff, RZ, 0xc0, !PT ;  /* 0x000000ff32197812 */ /* 0x000fe200078ec0ff */
[----:B------:R-:W-:Y:S01]  /*6a60*/  HSET2.LE.AND R18, R18, R5, PT ;  /* 0x0000000512127233 */ /* 0x000fe20003803000 */
[----:B------:R-:W-:Y:S02]  /*6a70*/  LOP3.LUT R17, R59, 0xff, RZ, 0xc0, !PT ;  /* 0x000000ff3b117812 */ /* 0x000fe400078ec0ff */
[----:B------:R-:W-:Y:S02]  /*6a80*/  SHF.R.U32.HI R50, RZ, 0x8, R27 ;  /* 0x00000008ff327819 */ /* 0x000fe4000001161b */
[----:B------:R-:W-:-:S02]  /*6a90*/  LOP3.LUT R29, R29, 0xff, RZ, 0xc0, !PT ;  /* 0x000000ff1d1d7812 */ /* 0x000fc400078ec0ff */
[----:B------:R-:W-:Y:S02]  /*6aa0*/  SHF.R.U32.HI R26, RZ, 0x18, R59 ;  /* 0x00000018ff1a7819 */ /* 0x000fe4000001163b */
[----:B------:R-:W-:Y:S02]  /*6ab0*/  LOP3.LUT R19, R19, 0xff, RZ, 0xc0, !PT ;  /* 0x000000ff13137812 */ /* 0x000fe400078ec0ff */
[----:B------:R-:W-:Y:S02]  /*6ac0*/  LOP3.LUT R134, R129, 0xff, RZ, 0xc0, !PT ;  /* 0x000000ff81867812 */ /* 0x000fe400078ec0ff */
[----:B------:R-:W-:Y:S01]  /*6ad0*/  PRMT R230, R231, 0x7632, R230 ;  /* 0x00007632e7e67816 */ /* 0x000fe200000000e6 */
[----:B------:R-:W2:Y:S01]  /*6ae0*/  LDSM.16.MT88.4 R128, [R208+0x9000] ;  /* 0x00900000d080783b */ /* 0x000ea20000004200 */
[----:B------:R-:W-:Y:S02]  /*6af0*/  PRMT R50, R17, 0x5410, R50 ;  /* 0x0000541011327816 */ /* 0x000fe40000000032 */
[----:B------:R-:W-:-:S02]  /*6b00*/  PRMT R154, R29, 0x5410, R154 ;  /* 0x000054101d9a7816 */ /* 0x000fc4000000009a */
[----:B------:R-:W-:Y:S01]  /*6b10*/  PRMT R26, R19, 0x5410, R26 ;  /* 0x00005410131a7816 */ /* 0x000fe2000000001a */
[--C-:B------:R-:W-:Y:S01]  /*6b20*/  HSET2.LE.AND R98, R50, R5.reuse, PT ;  /* 0x0000000532627233 */ /* 0x100fe20003803000 */
[----:B------:R-:W-:Y:S01]  /*6b30*/  LOP3.LUT R96, R152, 0xffff, RZ, 0xc0, !PT ;  /* 0x0000ffff98607812 */ /* 0x000fe200078ec0ff */
[--C-:B------:R-:W-:Y:S01]  /*6b40*/  HSET2.LE.AND R93, R154, R5.reuse, PT ;  /* 0x000000059a5d7233 */ /* 0x100fe20003803000 */
[----:B------:R-:W-:Y:S01]  /*6b50*/  PRMT R29, R231, 0x5410, R230 ;  /* 0x00005410e71d7816 */ /* 0x000fe200000000e6 */
[----:B------:R-:W-:Y:S01]  /*6b60*/  HSET2.LE.AND R50, R26, R5, PT ;  /* 0x000000051a327233 */ /* 0x000fe20003803000 */
[----:B------:R-:W-:Y:S02]  /*6b70*/  LOP3.LUT R153, R153, 0xff, RZ, 0xc0, !PT ;  /* 0x000000ff99997812 */ /* 0x000fe400078ec0ff */
[----:B------:R-:W-:Y:S02]  /*6b80*/  SHF.R.U32.HI R119, RZ, 0x8, R119 ;  /* 0x00000008ff777819 */ /* 0x000fe40000011677 */
[----:B------:R-:W-:-:S02]  /*6b90*/  @!P5 PRMT R231, R16, 0x5410, RZ ;  /* 0x0000541010e7d816 */ /* 0x000fc400000000ff */
[----:B------:R-:W-:Y:S02]  /*6ba0*/  SHF.R.U32.HI R16, RZ, 0x10, R152 ;  /* 0x00000010ff107819 */ /* 0x000fe40000011698 */
[----:B------:R-:W-:Y:S02]  /*6bb0*/  LOP3.LUT R19, R152, 0xff, RZ, 0xc0, !PT ;  /* 0x000000ff98137812 */ /* 0x000fe400078ec0ff */
[----:B------:R-:W-:Y:S02]  /*6bc0*/  SHF.R.U32.HI R96, RZ, 0x8, R96 ;  /* 0x00000008ff607819 */ /* 0x000fe40000011660 */
[----:B------:R-:W-:Y:S02]  /*6bd0*/  PRMT R24, R155, 0x5410, R24 ;  /* 0x000054109b187816 */ /* 0x000fe40000000018 */
[----:B------:R-:W-:Y:S02]  /*6be0*/  PRMT R58, R153, 0x5410, R58 ;  /* 0x00005410993a7816 */ /* 0x000fe4000000003a */
[----:B------:R-:W-:-:S02]  /*6bf0*/  PRMT R56, R56, 0x5410, R119 ;  /* 0x0000541038387816 */ /* 0x000fc40000000077 */
[----:B------:R-:W-:Y:S02]  /*6c00*/  LOP3.LUT R106, R121, 0xff, RZ, 0xc0, !PT ;  /* 0x000000ff796a7812 */ /* 0x000fe400078ec0ff */
[----:B------:R-:W-:Y:S02]  /*6c10*/  SHF.R.U32.HI R17, RZ, 0x18, R152 ;  /* 0x00000018ff117819 */ /* 0x000fe40000011698 */
[----:B------:R-:W-:Y:S02]  /*6c20*/  LOP3.LUT R16, R16, 0xff, RZ, 0xc0, !PT ;  /* 0x000000ff10107812 */ /* 0x000fe400078ec0ff */
[----:B------:R-:W-:Y:S01]  /*6c30*/  PRMT R26, R19, 0x5410, R96 ;  /* 0x00005410131a7816 */ /* 0x000fe20000000060 */
[--C-:B------:R-:W-:Y:S01]  /*6c40*/  HSET2.LE.AND R19, R24, R5.reuse, PT ;  /* 0x0000000518137233 */ /* 0x100fe20003803000 */
[----:B------:R-:W-:Y:S01]  /*6c50*/  LOP3.LUT R96, R98, R97, RZ, 0xc0, !PT ;  /* 0x0000006162607212 */ /* 0x000fe200078ec0ff */
[----:B------:R-:W-:Y:S01]  /*6c60*/  HSET2.LE.AND R24, R56, R5, PT ;  /* 0x0000000538187233 */ /* 0x000fe20003803000 */
[----:B------:R-:W-:-:S02]  /*6c70*/  SHF.R.U32.HI R49, RZ, 0x8, R49 ;  /* 0x00000008ff317819 */ /* 0x000fc40000011631 */
[----:B------:R-:W-:Y:S01]  /*6c80*/  LOP3.LUT R97, R50, R99, RZ, 0xc0, !PT ;  /* 0x0000006332617212 */ /* 0x000fe200078ec0ff */
[--C-:B------:R-:W-:Y:S01]  /*6c90*/  HSET2.LE.AND R99, R58, R5.reuse, PT ;  /* 0x000000053a637233 */ /* 0x100fe20003803000 */
[----:B------:R-:W-:Y:S02]  /*6ca0*/  ISETP.GE.U32.AND P2, PT, R6, R57, PT ;  /* 0x000000390600720c */ /* 0x000fe40003f46070 */
[----:B------:R-:W-:Y:S01]  /*6cb0*/  PRMT R106, R106, 0x5410, R51 ;  /* 0x000054106a6a7816 */ /* 0x000fe20000000033 */
[----:B------:R-:W3:Y:S01]  /*6cc0*/  LDSM.16.MT88.4 R56, [R210+0x9400] ;  /* 0x00940000d238783b */ /* 0x000ee20000004200 */
[----:B------:R-:W-:Y:S01]  /*6cd0*/  PRMT R16, R16, 0x5410, R17 ;  /* 0x0000541010107816 */ /* 0x000fe20000000011 */
[--C-:B------:R-:W-:Y:S01]  /*6ce0*/  HSET2.LE.AND R17, R26, R5.reuse, PT ;  /* 0x000000051a117233 */ /* 0x100fe20003803000 */
[----:B------:R-:W-:Y:S01]  /*6cf0*/  LOP3.LUT R49, R49, 0xffff, RZ, 0xc0, !PT ;  /* 0x0000ffff31317812 */ /* 0x000fe200078ec0ff */
[--C-:B------:R-:W-:Y:S01]  /*6d00*/  HSET2.LE.AND R27, R106, R5.reuse, PT ;  /* 0x000000056a1b7233 */ /* 0x100fe20003803000 */
[C---:B------:R-:W-:Y:S01]  /*6d10*/  ISETP.GE.U32.AND P3, PT, R6.reuse, R25, PT ;  /* 0x000000190600720c */ /* 0x040fe20003f66070 */
[----:B------:R-:W-:Y:S01]  /*6d20*/  HSET2.LE.AND R25, R16, R5, PT ;  /* 0x0000000510197233 */ /* 0x000fe20003803000 */
[----:B------:R-:W-:-:S02]  /*6d30*/  ISETP.GE.U32.AND P5, PT, R6, R49, PT ;  /* 0x000000310600720c */ /* 0x000fc40003fa6070 */
[----:B------:R-:W-:Y:S01]  /*6d40*/  LOP3.LUT R26, R24, R45, RZ, 0xc0, !PT ;  /* 0x0000002d181a7212 */ /* 0x000fe200078ec0ff */
[--C-:B------:R-:W-:Y:S01]  /*6d50*/  HSET2.LE.AND R45, R146, R5.reuse, PT ;  /* 0x00000005922d7233 */ /* 0x100fe20003803000 */
[----:B------:R-:W-:Y:S01]  /*6d60*/  LOP3.LUT R98, R19, R102, RZ, 0xc0, !PT ;  /* 0x0000006613627212 */ /* 0x000fe200078ec0ff */
[--C-:B------:R-:W-:Y:S01]  /*6d70*/  HSET2.LE.AND R19, R144, R5.reuse, PT ;  /* 0x0000000590137233 */ /* 0x100fe20003803000 */
[----:B------:R-:W-:Y:S01]  /*6d80*/  LOP3.LUT R99, R99, R100, RZ, 0xc0, !PT ;  /* 0x0000006463637212 */ /* 0x000fe200078ec0ff */
[----:B------:R-:W-:Y:S01]  /*6d90*/  LDSM.16.MT88.4 R144, [R210+0xa000] ;  /* 0x00a00000d290783b */ /* 0x000fe20000004200 */
[----:B------:R-:W-:Y:S02]  /*6da0*/  LOP3.LUT R27, R27, R44, RZ, 0xc0, !PT ;  /* 0x0000002c1b1b7212 */ /* 0x000fe400078ec0ff */
[----:B------:R-:W-:Y:S01]  /*6db0*/  LOP3.LUT R24, R17, R48, RZ, 0xc0, !PT ;  /* 0x0000003011187212 */ /* 0x000fe200078ec0ff */
[----:B------:R-:W-:Y:S01]  /*6dc0*/  HSET2.LE.AND R17, R104, R5, PT ;  /* 0x0000000568117233 */ /* 0x000fe20003803000 */
[----:B------:R-:W-:Y:S01]  /*6dd0*/  LOP3.LUT R25, R25, R46, RZ, 0xc0, !PT ;  /* 0x0000002e19197212 */ /* 0x000fe200078ec0ff */
[----:B------:R-:W4:Y:S01]  /*6de0*/  LDSM.16.MT88.4 R48, [R208+0x9400] ;  /* 0x00940000d030783b */ /* 0x000f220000004200 */
[----:B-1----:R-:W-:Y:S01]  /*6df0*/  HMMA.16816.F32 R100, R96, R112, RZ ;  /* 0x000000706064723c */ /* 0x002fe200000018ff */
[----:B------:R-:W-:Y:S01]  /*6e00*/  @!P5 HADD2 R20, -R230.H0_H0, -RZ.H0_H0 ;  /* 0xa00000ffe614d230 */ /* 0x000fe20000000900 */
[----:B------:R-:W-:-:S02]  /*6e10*/  LOP3.LUT R16, R17, R116, RZ, 0xc0, !PT ;  /* 0x0000007411107212 */ /* 0x000fc400078ec0ff */
[----:B------:R-:W-:Y:S02]  /*6e20*/  PRMT R134, R134, 0x5410, R123 ;  /* 0x0000541086867816 */ /* 0x000fe4000000007b */
[----:B------:R-:W-:Y:S02]  /*6e30*/  LOP3.LUT R17, R18, R117, RZ, 0xc0, !PT ;  /* 0x0000007512117212 */ /* 0x000fe400078ec0ff */
[----:B------:R-:W-:Y:S01]  /*6e40*/  HMMA.16816.F32 R104, R24, R112, RZ ;  /* 0x000000701868723c */ /* 0x000fe200000018ff */
[----:B------:R-:W-:Y:S01]  /*6e50*/  LOP3.LUT R18, R45, R118, RZ, 0xc0, !PT ;  /* 0x000000762d127212 */ /* 0x000fe200078ec0ff */
[--C-:B------:R-:W-:Y:S01]  /*6e60*/  HSET2.LE.AND R45, R122, R5.reuse, PT ;  /* 0x000000057a2d7233 */ /* 0x100fe20003803000 */
[----:B------:R-:W-:Y:S01]  /*6e70*/  @!P5 PRMT R230, R20, 0x5410, RZ ;  /* 0x0000541014e6d816 */ /* 0x000fe200000000ff */
[----:B------:R-:W-:Y:S01]  /*6e80*/  HSET2.LE.AND R134, R134, R5, PT ;  /* 0x0000000586867233 */ /* 0x000fe20003803000 */
[----:B------:R-:W-:Y:S02]  /*6e90*/  LOP3.LUT R19, R19, R120, RZ, 0xc0, !PT ;  /* 0x0000007813137212 */ /* 0x000fe400078ec0ff */
[----:B------:R-:W-:Y:S01]  /*6ea0*/  LOP3.LUT R20, R83, 0xffff, RZ, 0xc0, !PT ;  /* 0x0000ffff53147812 */ /* 0x000fe200078ec0ff */
[----:B--2---:R-:W-:Y:S01]  /*6eb0*/  HMMA.16816.F32 R116, R96, R128, RZ ;  /* 0x000000806074723c */ /* 0x004fe200000018ff */
[----:B------:R-:W-:-:S02]  /*6ec0*/  F2FP.PACK_AB R238, R233, R232 ;  /* 0x000000e8e9ee723e */ /* 0x000fc400000000ff */
[----:B------:R-:W-:Y:S02]  /*6ed0*/  LOP3.LUT R92, R160, R41, RZ, 0xc0, !PT ;  /* 0x00000029a05c7212 */ /* 0x000fe400078ec0ff */
[----:B------:R-:W-:Y:S01]  /*6ee0*/  SHF.R.U32.HI R41, RZ, 0x18, R83 ;  /* 0x00000018ff297819 */ /* 0x000fe20000011653 */
[----:B------:R-:W-:Y:S01]  /*6ef0*/  @!P3 HADD2 R14, -R238.H0_H0, -RZ.H0_H0 ;  /* 0xa00000ffee0eb230 */ /* 0x000fe20000000900 */
[----:B------:R-:W-:Y:S01]  /*6f00*/  SHF.R.U32.HI R20, RZ, 0x8, R20 ;  /* 0x00000008ff147819 */ /* 0x000fe20000011614 */
[----:B------:R-:W-:Y:S01]  /*6f10*/  HMMA.16816.F32 R120, R24, R128, RZ ;  /* 0x000000801878723c */ /* 0x000fe200000018ff */
[----:B------:R-:W-:Y:S01]  /*6f20*/  PRMT R235, R238, 0x7632, R235 ;  /* 0x00007632eeeb7816 */ /* 0x000fe200000000eb */
[----:B------:R-:W1:Y:S01]  /*6f30*/  LDSM.16.MT88.4 R160, [R208+0xa000] ;  /* 0x00a00000d0a0783b */ /* 0x000e620000004200 */
[----:B------:R-:W-:Y:S02]  /*6f40*/  ISETP.GE.U32.AND P5, PT, R6, R41, PT ;  /* 0x000000290600720c */ /* 0x000fe40003fa6070 */
[----:B------:R-:W-:Y:S01]  /*6f50*/  LOP3.LUT R93, R93, R40, RZ, 0xc0, !PT ;  /* 0x000000285d5d7212 */ /* 0x000fe200078ec0ff */
[----:B------:R-:W-:Y:S01]  /*6f60*/  @!P2 HADD2 R13, -R235.H0_H0, -RZ.H0_H0 ;  /* 0xa00000ffeb0da230 */ /* 0x000fe20000000900 */
[----:B------:R-:W-:Y:S01]  /*6f70*/  LOP3.LUT R94, R45, R42, RZ, 0xc0, !PT ;  /* 0x0000002a2d5e7212 */ /* 0x000fe200078ec0ff */
[----:B---3--:R-:W-:Y:S01]  /*6f80*/  HMMA.16816.F32 R100, R16, R56, R100 ;  /* 0x000000381064723c */ /* 0x008fe20000001864 */
[----:B------:R-:W-:Y:S01]  /*6f90*/  LOP3.LUT R95, R134, R47, RZ, 0xc0, !PT ;  /* 0x0000002f865f7212 */ /* 0x000fe200078ec0ff */
[----:B------:R-:W-:Y:S01]  /*6fa0*/  IMAD.WIDE.U32 R128, R132, -0x2daee0ad, RZ ;  /* 0xd2511f5384807825 */ /* 0x000fe200078e00ff */
[----:B------:R-:W-:Y:S01]  /*6fb0*/  LOP3.LUT R41, R20, 0xffff, RZ, 0xc0, !PT ;  /* 0x0000ffff14297812 */ /* 0x000fe200078ec0ff */
[----:B------:R-:W2:Y:S01]  /*6fc0*/  LDSM.16.MT88.4 R44, [R210+0xa400] ;  /* 0x00a40000d22c783b */ /* 0x000ea20000004200 */
[----:B------:R-:W-:-:S02]  /*6fd0*/  PRMT R112, R238, 0x5410, R235 ;  /* 0x00005410ee707816 */ /* 0x000fc400000000eb */
[----:B------:R-:W-:Y:S01]  /*6fe0*/  @!P3 PRMT R238, R14, 0x5410, RZ ;  /* 0x000054100eeeb816 */ /* 0x000fe200000000ff */
[----:B------:R-:W-:Y:S01]  /*6ff0*/  HMMA.16816.F32 R104, R92, R56, R104 ;  /* 0x000000385c68723c */ /* 0x000fe20000001868 */
[----:B------:R-:W-:Y:S01]  /*7000*/  ISETP.GE.U32.AND P3, PT, R6, R41, PT ;  /* 0x000000290600720c */ /* 0x000fe20003f66070 */
[----:B------:R-:W-:Y:S01]  /*7010*/  IMAD.WIDE.U32 R40, R136, -0x2daee0ad, RZ ;  /* 0xd2511f5388287825 */ /* 0x000fe200078e00ff */
[----:B------:R-:W-:Y:S02]  /*7020*/  LOP3.LUT R133, R133, 0xff, RZ, 0xc0, !PT ;  /* 0x000000ff85857812 */ /* 0x000fe400078ec0ff */
[----:B------:R-:W-:Y:S02]  /*7030*/  @!P2 PRMT R235, R13, 0x5410, RZ ;  /* 0x000054100deba816 */ /* 0x000fe400000000ff */
[----:B------:R-:W-:Y:S01]  /*7040*/  F2FP.PACK_AB R56, R237, R234 ;  /* 0x000000eaed38723e */ /* 0x000fe200000000ff */
[----:B----4-:R-:W-:Y:S01]  /*7050*/  HMMA.16816.F32 R116, R16, R48, R116 ;  /* 0x000000301074723c */ /* 0x010fe20000001874 */
[----:B------:R-:W-:-:S02]  /*7060*/  ISETP.GE.U32.AND P2, PT, R6, R133, PT ;  /* 0x000000850600720c */ /* 0x000fc40003f46070 */
[C---:B------:R-:W-:Y:S01]  /*7070*/  PRMT R57, R56.reuse, 0x7632, R57 ;  /* 0x0000763238397816 */ /* 0x040fe20000000039 */
[----:B------:R-:W-:Y:S01]  /*7080*/  @!P6 HADD2 R12, -R56.H0_H0, -RZ.H0_H0 ;  /* 0xa00000ff380ce230 */ /* 0x000fe20000000900 */
[----:B------:R-:W-:Y:S02]  /*7090*/  LOP3.LUT R150, R41, UR14, R150, 0x96, !PT ;  /* 0x0000000e29967c12 */ /* 0x000fe4000f8e9696 */
[----:B------:R-:W-:Y:S01]  /*70a0*/  PRMT R113, R56, 0x5410, R57 ;  /* 0x0000541038717816 */ /* 0x000fe20000000039 */
[----:B------:R-:W-:Y:S01]  /*70b0*/  HMMA.16816.F32 R120, R92, R48, R120 ;  /* 0x000000305c78723c */ /* 0x000fe20000001878 */
[----:B------:R-:W-:Y:S01]  /*70c0*/  @!P3 HADD2 R11, -R57.H0_H0, -RZ.H0_H0 ;  /* 0xa00000ff390bb230 */ /* 0x000fe20000000900 */
[----:B------:R-:W-:Y:S01]  /*70d0*/  @!P6 PRMT R56, R12, 0x5410, RZ ;  /* 0x000054100c38e816 */ /* 0x000fe200000000ff */
[----:B------:R-:W-:Y:S01]  /*70e0*/  IMAD.WIDE.U32 R150, R150, -0x326172a9, RZ ;  /* 0xcd9e8d5796967825 */ /* 0x000fe200078e00ff */
[----:B------:R-:W-:Y:S02]  /*70f0*/  LOP3.LUT R12, R129, UR19, R138, 0x96, !PT ;  /* 0x00000013810c7c12 */ /* 0x000fe4000f8e968a */
[----:B------:R-:W-:Y:S01]  /*7100*/  @!P3 PRMT R57, R11, 0x5410, RZ ;  /* 0x000054100b39b816 */ /* 0x000fe200000000ff */
[----:B------:R-:W-:Y:S01]  /*7110*/  IMAD.WIDE.U32 R48, R81, -0x2daee0ad, RZ ;  /* 0xd2511f5351307825 */ /* 0x000fe200078e00ff */
[----:B------:R-:W-:Y:S01]  /*7120*/  HMMA.16816.F32 R132, R96, R144, RZ ;  /* 0x000000906084723c */ /* 0x000fe200000018ff */
[----:B------:R-:W-:-:S02]  /*7130*/  SHF.R.U32.HI R13, RZ, 0x8, R80 ;  /* 0x00000008ff0d7819 */ /* 0x000fc40000011650 */
[----:B------:R-:W-:Y:S02]  /*7140*/  LOP3.LUT R148, R151, UR13, R148, 0x96, !PT ;  /* 0x0000000d97947c12 */ /* 0x000fe4000f8e9694 */
[----:B------:R-:W-:Y:S01]  /*7150*/  LOP3.LUT R11, R49, UR10, R40, 0x96, !PT ;  /* 0x0000000a310b7c12 */ /* 0x000fe2000f8e9628 */
[----:B------:R-:W-:Y:S01]  /*7160*/  IMAD.WIDE.U32 R40, R43, -0x2daee0ad, RZ ;  /* 0xd2511f532b287825 */ /* 0x000fe200078e00ff */
[----:B------:R-:W-:Y:S01]  /*7170*/  SHF.R.U32.HI R83, RZ, 0x10, R83 ;  /* 0x00000010ff537819 */ /* 0x000fe20000011653 */
[C---:B------:R-:W-:Y:S01]  /*7180*/  HMMA.16816.F32 R136, R24.reuse, R144, RZ ;  /* 0x000000901888723c */ /* 0x040fe200000018ff */
[----:B------:R-:W-:Y:S01]  /*7190*/  LOP3.LUT R13, R13, 0xffff, RZ, 0xc0, !PT ;  /* 0x0000ffff0d0d7812 */ /* 0x000fe200078ec0ff */
[----:B------:R-:W-:Y:S01]  /*71a0*/  IMAD.WIDE.U32 R80, R11, -0x326172a9, RZ ;  /* 0xcd9e8d570b507825 */ /* 0x000fe200078e00ff */
[----:B------:R-:W-:Y:S02]  /*71b0*/  LOP3.LUT R20, R41, UR14, R128, 0x96, !PT ;  /* 0x0000000e29147c12 */ /* 0x000fe4000f8e9680 */
[----:B------:R-:W-:Y:S01]  /*71c0*/  LOP3.LUT R83, R83, 0xff, RZ, 0xc0, !PT ;  /* 0x000000ff53537812 */ /* 0x000fe200078ec0ff */
[----:B------:R-:W-:Y:S01]  /*71d0*/  IMAD.WIDE.U32 R42, R12, -0x326172a9, RZ ;  /* 0xcd9e8d570c2a7825 */ /* 0x000fe200078e00ff */
[----:B------:R-:W-:Y:S01]  /*71e0*/  LOP3.LUT R11, R81, UR5, R150, 0x96, !PT ;  /* 0x00000005510b7c12 */ /* 0x000fe2000f8e9696 */
[----:B-1----:R-:W-:Y:S01]  /*71f0*/  HMMA.16816.F32 R152, R24, R160, RZ ;  /* 0x000000a01898723c */ /* 0x002fe200000018ff */
[----:B------:R-:W-:Y:S01]  /*7200*/  ISETP.GE.U32.AND P6, PT, R6, R83, PT ;  /* 0x000000530600720c */ /* 0x000fe20003fc6070 */
[----:B------:R-:W-:Y:S01]  /*7210*/  IMAD.WIDE.U32 R150, R20, -0x326172a9, RZ ;  /* 0xcd9e8d5714967825 */ /* 0x000fe200078e00ff */
[----:B------:R-:W-:-:S02]  /*7220*/  LOP3.LUT R82, R43, UR18, R82, 0x96, !PT ;  /* 0x000000122b527c12 */ /* 0x000fc4000f8e9652 */
[----:B------:R-:W-:Y:S01]  /*7230*/  ISETP.GE.U32.AND P3, PT, R6, R13, PT ;  /* 0x0000000d0600720c */ /* 0x000fe20003f66070 */
[----:B------:R-:W-:Y:S01]  /*7240*/  IMAD.WIDE.U32 R148, R148, -0x2daee0ad, RZ ;  /* 0xd2511f5394947825 */ /* 0x000fe200078e00ff */
[----:B------:R-:W-:Y:S01]  /*7250*/  LOP3.LUT R20, R151, UR13, R42, 0x96, !PT ;  /* 0x0000000d97147c12 */ /* 0x000fe2000f8e962a */
[-C--:B--2---:R-:W-:Y:S01]  /*7260*/  HMMA.16816.F32 R132, R16, R44.reuse, R132 ;  /* 0x0000002c1084723c */ /* 0x084fe20000001884 */
[----:B------:R-:W-:Y:S01]  /*7270*/  LOP3.LUT R13, R80, 0xffff, RZ, 0xc0, !PT ;  /* 0x0000ffff500d7812 */ /* 0x000fe200078ec0ff */
[----:B------:R-:W-:Y:S01]  /*7280*/  IMAD.WIDE.U32 R42, R82, -0x2daee0ad, RZ ;  /* 0xd2511f53522a7825 */ /* 0x000fe200078e00ff */
[----:B------:R-:W-:Y:S02]  /*7290*/  LOP3.LUT R81, R80, 0xff, RZ, 0xc0, !PT ;  /* 0x000000ff50517812 */ /* 0x000fe400078ec0ff */
[--C-:B------:R-:W-:Y:S01]  /*72a0*/  SHF.R.U32.HI R14, RZ, 0x10, R80.reuse ;  /* 0x00000010ff0e7819 */ /* 0x100fe20000011650 */
[----:B------:R-:W-:Y:S01]  /*72b0*/  IMAD.WIDE.U32 R82, R20, -0x2daee0ad, RZ ;  /* 0xd2511f5314527825 */ /* 0x000fe200078e00ff */
[----:B------:R-:W-:Y:S01]  /*72c0*/  SHF.R.U32.HI R12, RZ, 0x18, R80 ;  /* 0x00000018ff0c7819 */ /* 0x000fe20000011650 */
[----:B------:R-:W-:Y:S01]  /*72d0*/  HMMA.16816.F32 R136, R92, R44, R136 ;  /* 0x0000002c5c88723c */ /* 0x000fe20000001888 */
[----:B------:R-:W-:-:S02]  /*72e0*/  LOP3.LUT R80, R149, UR4, R48, 0x96, !PT ;  /* 0x0000000495507c12 */ /* 0x000fc4000f8e9630 */
[----:B------:R-:W-:Y:S01]  /*72f0*/  LOP3.LUT R20, R83, UR4, R42, 0x96, !PT ;  /* 0x0000000453147c12 */ /* 0x000fe2000f8e962a */
[----:B------:R-:W-:Y:S01]  /*7300*/  ULEA UR4, UR6, UR7, 0x6 ;  /* 0x0000000706047291 */ /* 0x000fe2000f8e303f */
[C---:B------:R-:W-:Y:S02]  /*7310*/  LOP3.LUT R145, R148.reuse, 0xffff, RZ, 0xc0, !PT ;  /* 0x0000ffff94917812 */ /* 0x040fe400078ec0ff */
[----:B------:R-:W-:Y:S01]  /*7320*/  LOP3.LUT R44, R43, UR10, R40, 0x96, !PT ;  /* 0x0000000a2b2c7c12 */ /* 0x000fe2000f8e9628 */
[----:B------:R-:W-:Y:S01]  /*7330*/  UIADD3 UR4, UR4, -0x40, URZ ;  /* 0xffffffc004047890 */ /* 0x000fe2000fffe03f */
[----:B------:R-:W1:Y:S01]  /*7340*/  LDSM.16.MT88.4 R40, [R208+0xa400] ;  /* 0x00a40000d028783b */ /* 0x000e620000004200 */
[----:B------:R-:W-:Y:S02]  /*7350*/  LOP3.LUT R241, R148, 0xff, RZ, 0xc0, !PT ;  /* 0x000000ff94f17812 */ /* 0x000fe400078ec0ff */
[--C-:B------:R-:W-:Y:S02]  /*7360*/  SHF.R.U32.HI R239, RZ, 0x10, R148.reuse ;  /* 0x00000010ffef7819 */ /* 0x100fe40000011694 */
[----:B------:R-:W-:Y:S01]  /*7370*/  SHF.R.U32.HI R144, RZ, 0x18, R148 ;  /* 0x00000018ff907819 */ /* 0x000fe20000011694 */
[----:B------:R-:W-:Y:S01]  /*7380*/  IMAD.WIDE.U32 R148, R44, -0x326172a9, RZ ;  /* 0xcd9e8d572c947825 */ /* 0x000fe200078e00ff */
[----:B------:R-:W-:-:S02]  /*7390*/  LOP3.LUT R129, R82, 0xffff, RZ, 0xc0, !PT ;  /* 0x0000ffff52817812 */ /* 0x000fc400078ec0ff */
[----:B------:R-:W-:Y:S02]  /*73a0*/  LOP3.LUT R128, R82, 0xff, RZ, 0xc0, !PT ;  /* 0x000000ff52807812 */ /* 0x000fe400078ec0ff */
[----:B------:R-:W-:Y:S02]  /*73b0*/  LOP3.LUT R44, R149, UR5, R150, 0x96, !PT ;  /* 0x00000005952c7c12 */ /* 0x000fe4000f8e9696 */
[C---:B------:R-:W-:Y:S02]  /*73c0*/  LOP3.LUT R48, R148.reuse, 0xffff, RZ, 0xc0, !PT ;  /* 0x0000ffff94307812 */ /* 0x040fe400078ec0ff */
[----:B------:R-:W-:Y:S02]  /*73d0*/  LOP3.LUT R250, R148, 0xff, RZ, 0xc0, !PT ;  /* 0x000000ff94fa7812 */ /* 0x000fe400078ec0ff */
[--C-:B------:R-:W-:Y:S02]  /*73e0*/  SHF.R.U32.HI R49, RZ, 0x10, R148.reuse ;  /* 0x00000010ff317819 */ /* 0x100fe40000011694 */
[----:B------:R-:W-:-:S02]  /*73f0*/  SHF.R.U32.HI R45, RZ, 0x18, R148 ;  /* 0x00000018ff2d7819 */ /* 0x000fc40000011694 */
[----:B------:R-:W-:Y:S01]  /*7400*/  HMMA.16816.F32 R148, R96, R160, RZ ;  /* 0x000000a06094723c */ /* 0x000fe200000018ff */
[--C-:B------:R-:W-:Y:S02]  /*7410*/  SHF.R.U32.HI R83, RZ, 0x10, R82.reuse ;  /* 0x00000010ff537819 */ /* 0x100fe40000011652 */
[----:B------:R-:W-:Y:S02]  /*7420*/  SHF.R.U32.HI R82, RZ, 0x18, R82 ;  /* 0x00000018ff527819 */ /* 0x000fe40000011652 */
[----:B------:R-:W-:Y:S02]  /*7430*/  LOP3.LUT R83, R83, 0xff, RZ, 0xc0, !PT ;  /* 0x000000ff53537812 */ /* 0x000fe400078ec0ff */
[----:B------:R-:W-:Y:S02]  /*7440*/  LOP3.LUT R161, R80, 0xff, RZ, 0xc0, !PT ;  /* 0x000000ff50a17812 */ /* 0x000fe400078ec0ff */
[----:B------:R-:W-:-:S04]  /*7450*/  LOP3.LUT R160, R49, 0xff, RZ, 0xc0, !PT ;  /* 0x000000ff31a07812 */ /* 0x000fc800078ec0ff */
[----:B------:R-:W-:Y:S01]  /*7460*/  PRMT R160, R160, 0x5410, R45 ;  /* 0x00005410a0a07816 */ /* 0x000fe2000000002d */
[-C--:B-1----:R-:W-:Y:S10]  /*7470*/  HMMA.16816.F32 R152, R92, R40.reuse, R152 ;  /* 0x000000285c98723c */ /* 0x082ff40000001898 */
[----:B------:R-:W-:Y:S07]  /*7480*/  HMMA.16816.F32 R148, R16, R40, R148 ;  /* 0x000000281094723c */ /* 0x000fee0000001894 */
[----:B------:R-:W-:-:S02]  /*7490*/  SHF.R.U32.HI R40, RZ, 0x8, R13 ;  /* 0x00000008ff287819 */ /* 0x000fc4000001160d */
[----:B------:R-:W-:Y:S02]  /*74a0*/  LOP3.LUT R13, R14, 0xff, RZ, 0xc0, !PT ;  /* 0x000000ff0e0d7812 */ /* 0x000fe400078ec0ff */
[----:B------:R-:W-:Y:S02]  /*74b0*/  SHF.R.U32.HI R41, RZ, 0x8, R129 ;  /* 0x00000008ff297819 */ /* 0x000fe40000011681 */
[----:B------:R-:W-:Y:S02]  /*74c0*/  PRMT R249, R13, 0x5410, R12 ;  /* 0x000054100df97816 */ /* 0x000fe4000000000c */
[----:B------:R-:W-:Y:S02]  /*74d0*/  SHF.R.U32.HI R12, RZ, 0x8, R145 ;  /* 0x00000008ff0c7819 */ /* 0x000fe40000011691 */
[----:B------:R-:W-:Y:S02]  /*74e0*/  PRMT R14, R128, 0x5410, R41 ;  /* 0x00005410800e7816 */ /* 0x000fe40000000029 */
[----:B------:R-:W-:-:S02]  /*74f0*/  SHF.R.U32.HI R41, RZ, 0x10, R11 ;  /* 0x00000010ff297819 */ /* 0x000fc4000001160b */
[----:B------:R-:W-:Y:S02]  /*7500*/  PRMT R245, R81, 0x5410, R40 ;  /* 0x0000541051f57816 */ /* 0x000fe40000000028 */
[----:B------:R-:W-:Y:S02]  /*7510*/  PRMT R129, R241, 0x5410, R12 ;  /* 0x00005410f1817816 */ /* 0x000fe4000000000c */
[C---:B------:R-:W-:Y:S01]  /*7520*/  LOP3.LUT R12, R11.reuse, 0xffff, RZ, 0xc0, !PT ;  /* 0x0000ffff0b0c7812 */ /* 0x040fe200078ec0ff */
[----:B------:R-:W-:Y:S01]  /*7530*/  IMAD.MOV.U32 R143, RZ, RZ, R245 ;  /* 0x000000ffff8f7224 */ /* 0x000fe200078e00f5 */
[----:B------:R-:W-:Y:S01]  /*7540*/  LOP3.LUT R40, R11, 0xff, RZ, 0xc0, !PT ;  /* 0x000000ff0b287812 */ /* 0x000fe200078ec0ff */
[----:B------:R-:W-:Y:S01]  /*7550*/  IMAD.MOV.U32 R245, RZ, RZ, c[0x0][0x228] ;  /* 0x00008a00fff57624 */ /* 0x000fe200078e00ff */
[----:B------:R-:W-:Y:S01]  /*7560*/  SHF.R.U32.HI R11, RZ, 0x18, R11 ;  /* 0x00000018ff0b7819 */ /* 0x000fe2000001160b */
[----:B------:R-:W-:Y:S01]  /*7570*/  HSET2.LE.AND R129, R129, R5, PT ;  /* 0x0000000581817233 */ /* 0x000fe20003803000 */
[----:B------:R-:W-:-:S02]  /*7580*/  LOP3.LUT R128, R41, 0xff, RZ, 0xc0, !PT ;  /* 0x000000ff29807812 */ /* 0x000fc400078ec0ff */
[----:B------:R-:W-:Y:S02]  /*7590*/  SHF.R.U32.HI R81, RZ, 0x8, R12 ;  /* 0x00000008ff517819 */ /* 0x000fe4000001160c */
[----:B------:R-:W-:Y:S02]  /*75a0*/  PRMT R252, R128, 0x5410, R11 ;  /* 0x0000541080fc7816 */ /* 0x000fe4000000000b */
[----:B------:R-:W-:Y:S01]  /*75b0*/  SHF.R.U32.HI R11, RZ, 0x8, R48 ;  /* 0x00000008ff0b7819 */ /* 0x000fe20000011630 */
[----:B------:R-:W-:Y:S01]  /*75c0*/  FFMA.FTZ R48, R73, c[0x0][0x23c], -R35 ;  /* 0x00008f0049307a23 */ /* 0x000fe20000010823 */
[----:B------:R-:W-:Y:S01]  /*75d0*/  SHF.R.U32.HI R145, RZ, 0x10, R80 ;  /* 0x00000010ff917819 */ /* 0x000fe20000011650 */
[----:B------:R-:W-:Y:S01]  /*75e0*/  IMAD.MOV.U32 R49, RZ, RZ, R252 ;  /* 0x000000ffff317224 */ /* 0x000fe200078e00fc */
[----:B------:R-:W-:Y:S01]  /*75f0*/  PRMT R243, R40, 0x5410, R81 ;  /* 0x0000541028f37816 */ /* 0x000fe20000000051 */
[----:B------:R-:W-:Y:S01]  /*7600*/  FADD.FTZ R73, R246, R157 ;  /* 0x0000009df6497221 */ /* 0x000fe20000010000 */
[----:B------:R-:W-:Y:S01]  /*7610*/  LOP3.LUT R40, R80, 0xffff, RZ, 0xc0, !PT ;  /* 0x0000ffff50287812 */ /* 0x000fe200078ec0ff */
[----:B------:R-:W-:Y:S01]  /*7620*/  MUFU.EX2 R48, R48 ;  /* 0x0000003000307308 */ /* 0x000fe20000000800 */
[----:B------:R-:W-:Y:S01]  /*7630*/  LOP3.LUT R13, R239, 0xff, RZ, 0xc0, !PT ;  /* 0x000000ffef0d7812 */ /* 0x000fe200078ec0ff */
[----:B------:R-:W-:Y:S01]  /*7640*/  IMAD.MOV.U32 R246, RZ, RZ, R49 ;  /* 0x000000fffff67224 */ /* 0x000fe200078e0031 */
[----:B------:R-:W-:Y:S01]  /*7650*/  SHF.R.U32.HI R80, RZ, 0x18, R80 ;  /* 0x00000018ff507819 */ /* 0x000fe20000011650 */
[----:B------:R-:W-:Y:S01]  /*7660*/  FADD.FTZ R49, R71, R70 ;  /* 0x0000004647317221 */ /* 0x000fe20000010000 */
[----:B------:R-:W-:Y:S01]  /*7670*/  PRMT R250, R250, 0x5410, R11 ;  /* 0x00005410fafa7816 */ /* 0x000fe2000000000b */
[----:B------:R-:W-:Y:S01]  /*7680*/  FADD.FTZ R242, R242, R73 ;  /* 0x00000049f2f27221 */ /* 0x000fe20000010000 */
[----:B------:R-:W-:Y:S01]  /*7690*/  LOP3.LUT R145, R145, 0xff, RZ, 0xc0, !PT ;  /* 0x000000ff91917812 */ /* 0x000fe200078ec0ff */
[----:B------:R-:W-:Y:S01]  /*76a0*/  FADD.FTZ R240, R240, R49 ;  /* 0x00000031f0f07221 */ /* 0x000fe20000010000 */
[C---:B------:R-:W-:Y:S01]  /*76b0*/  LOP3.LUT R11, R20.reuse, 0xffff, RZ, 0xc0, !PT ;  /* 0x0000ffff140b7812 */ /* 0x040fe200078ec0ff */
[----:B------:R-:W-:Y:S01]  /*76c0*/  FADD.FTZ R242, R141, R242 ;  /* 0x000000f28df27221 */ /* 0x000fe20000010000 */
[----:B------:R-:W-:Y:S01]  /*76d0*/  PRMT R13, R13, 0x5410, R144 ;  /* 0x000054100d0d7816 */ /* 0x000fe20000000090 */
[----:B------:R-:W-:Y:S01]  /*76e0*/  FADD.FTZ R89, R89, R240 ;  /* 0x000000f059597221 */ /* 0x000fe20000010000 */
[----:B------:R-:W-:Y:S01]  /*76f0*/  PRMT R12, R83, 0x5410, R82 ;  /* 0x00005410530c7816 */ /* 0x000fe20000000052 */
[----:B------:R-:W-:Y:S01]  /*7700*/  FADD.FTZ R91, R91, R242 ;  /* 0x000000f25b5b7221 */ /* 0x000fe20000010000 */
[----:B------:R-:W-:Y:S01]  /*7710*/  PRMT R145, R145, 0x5410, R80 ;  /* 0x0000541091917816 */ /* 0x000fe20000000050 */
[----:B------:R-:W-:Y:S01]  /*7720*/  FADD.FTZ R157, R69, R68 ;  /* 0x00000044459d7221 */ /* 0x000fe20000010000 */
[----:B------:R-:W-:Y:S01]  /*7730*/  SHF.R.U32.HI R11, RZ, 0x8, R11 ;  /* 0x00000008ff0b7819 */ /* 0x000fe2000001160b */
[----:B------:R-:W1:Y:S01]  /*7740*/  LDSM.16.MT88.4 R80, [R210+0xb000] ;  /* 0x00b00000d250783b */ /* 0x000e620000004200 */
[----:B------:R-:W-:Y:S01]  /*7750*/  LOP3.LUT R144, R20, 0xff, RZ, 0xc0, !PT ;  /* 0x000000ff14907812 */ /* 0x000fe200078ec0ff */
[----:B------:R-:W-:Y:S01]  /*7760*/  FADD.FTZ R158, R158, R157 ;  /* 0x0000009d9e9e7221 */ /* 0x000fe20000010000 */
[----:B------:R-:W-:Y:S01]  /*7770*/  SHF.R.U32.HI R40, RZ, 0x8, R40 ;  /* 0x00000008ff287819 */ /* 0x000fe20000011628 */
[----:B------:R-:W-:Y:S01]  /*7780*/  FADD.FTZ R142, R142, R89 ;  /* 0x000000598e8e7221 */ /* 0x000fe20000010000 */
[----:B------:R-:W-:Y:S01]  /*7790*/  PRMT R144, R144, 0x5410, R11 ;  /* 0x0000541090907816 */ /* 0x000fe2000000000b */
[----:B------:R-:W-:Y:S01]  /*77a0*/  FADD.FTZ R87, R87, R158 ;  /* 0x0000009e57577221 */ /* 0x000fe20000010000 */
[----:B------:R-:W-:Y:S01]  /*77b0*/  PRMT R161, R161, 0x5410, R40 ;  /* 0x00005410a1a17816 */ /* 0x000fe20000000028 */
[----:B------:R-:W-:Y:S01]  /*77c0*/  FADD.FTZ R91, R38, R91 ;  /* 0x0000005b265b7221 */ /* 0x000fe20000010000 */
[----:B------:R-:W-:Y:S01]  /*77d0*/  SHF.R.U32.HI R11, RZ, 0x10, R20 ;  /* 0x00000010ff0b7819 */ /* 0x000fe20000011614 */
[----:B------:R-:W-:Y:S01]  /*77e0*/  IMAD.MOV.U32 R141, RZ, RZ, R249 ;  /* 0x000000ffff8d7224 */ /* 0x000fe200078e00f9 */
[----:B------:R-:W-:Y:S01]  /*77f0*/  LOP3.LUT R40, R44, 0xffff, RZ, 0xc0, !PT ;  /* 0x0000ffff2c287812 */ /* 0x000fe200078ec0ff */
[----:B------:R-:W-:Y:S01]  /*7800*/  FADD.FTZ R90, R90, R91 ;  /* 0x0000005b5a5a7221 */ /* 0x000fe20000010000 */
[----:B------:R-:W-:Y:S01]  /*7810*/  SHF.R.U32.HI R41, RZ, 0x10, R44 ;  /* 0x00000010ff297819 */ /* 0x000fe2000001162c */
[----:B------:R-:W-:Y:S01]  /*7820*/  IMAD.SHL.U32 R249, R245, 0x8, RZ ;  /* 0x00000008f5f97824 */ /* 0x000fe200078e00ff */
[----:B------:R-:W-:Y:S01]  /*7830*/  SHF.R.U32.HI R128, RZ, 0x18, R20 ;  /* 0x00000018ff807819 */ /* 0x000fe20000011614 */
[----:B------:R-:W-:Y:S01]  /*7840*/  FADD.FTZ R247, R247, R90 ;  /* 0x0000005af7f77221 */ /* 0x000fe20000010000 */
[----:B------:R-:W-:Y:S01]  /*7850*/  LOP3.LUT R11, R11, 0xff, RZ, 0xc0, !PT ;  /* 0x000000ff0b0b7812 */ /* 0x000fe200078ec0ff */
[--C-:B------:R-:W-:Y:S01]  /*7860*/  HSET2.LE.AND R144, R144, R5.reuse, PT ;  /* 0x0000000590907233 */ /* 0x100fe20003803000 */
[----:B------:R-:W-:Y:S01]  /*7870*/  LOP3.LUT R20, R44, 0xff, RZ, 0xc0, !PT ;  /* 0x000000ff2c147812 */ /* 0x000fe200078ec0ff */
[----:B------:R-:W-:Y:S01]  /*7880*/  HSET2.LE.AND R161, R161, R5, PT ;  /* 0x00000005a1a17233 */ /* 0x000fe20003803000 */
[----:B------:R-:W-:Y:S01]  /*7890*/  SHF.R.U32.HI R45, RZ, 0x8, R40 ;  /* 0x00000008ff2d7819 */ /* 0x000fe20000011628 */
[----:B------:R-:W-:Y:S01]  /*78a0*/  FFMA.FTZ R40, R32, c[0x0][0x23c], -R34 ;  /* 0x00008f0020287a23 */ /* 0x000fe20000010822 */
[----:B------:R-:W-:Y:S01]  /*78b0*/  SHF.R.U32.HI R252, RZ, 0x18, R44 ;  /* 0x00000018fffc7819 */ /* 0x000fe2000001162c */
[----:B------:R-:W-:Y:S01]  /*78c0*/  FFMA.FTZ R44, R75, c[0x0][0x23c], -R34 ;  /* 0x00008f004b2c7a23 */ /* 0x000fe20000010822 */
[----:B------:R-:W-:Y:S01]  /*78d0*/  LOP3.LUT R41, R41, 0xff, RZ, 0xc0, !PT ;  /* 0x000000ff29297812 */ /* 0x000fe200078ec0ff */
[----:B------:R-:W-:Y:S01]  /*78e0*/  FADD.FTZ R236, R236, R247 ;  /* 0x000000f7ecec7221 */ /* 0x000fe20000010000 */
[----:B------:R-:W-:Y:S01]  /*78f0*/  PRMT R128, R11, 0x5410, R128 ;  /* 0x000054100b807816 */ /* 0x000fe20000000080 */
[----:B------:R-:W-:Y:S01]  /*7900*/  MUFU.EX2 R40, R40 ;  /* 0x0000002800287308 */ /* 0x000fe20000000800 */
[----:B------:R-:W-:Y:S01]  /*7910*/  PRMT R11, R20, 0x5410, R45 ;  /* 0x00005410140b7816 */ /* 0x000fe2000000002d */
[----:B------:R-:W-:Y:S01]  /*7920*/  IMAD.MOV.U32 R20, RZ, RZ, R243 ;  /* 0x000000ffff147224 */ /* 0x000fe200078e00f3 */
[----:B------:R-:W-:Y:S01]  /*7930*/  PRMT R252, R41, 0x5410, R252 ;  /* 0x0000541029fc7816 */ /* 0x000fe200000000fc */
[----:B------:R-:W-:-:S02]  /*7940*/  FFMA.FTZ R41, R72, c[0x0][0x23c], -R35 ;  /* 0x00008f0048297a23 */ /* 0x000fc40000010823 */
[--C-:B------:R-:W-:Y:S01]  /*7950*/  FFMA.FTZ R45, R33, c[0x0][0x23c], -R34.reuse ;  /* 0x00008f00212d7a23 */ /* 0x100fe20000010822 */
[----:B------:R-:W-:Y:S01]  /*7960*/  HSET2.LE.AND R11, R11, R5, PT ;  /* 0x000000050b0b7233 */ /* 0x000fe20003803000 */
[----:B------:R-:W-:Y:S01]  /*7970*/  FFMA.FTZ R243, R74, c[0x0][0x23c], -R34 ;  /* 0x00008f004af37a23 */ /* 0x000fe20000010822 */
[----:B------:R-:W-:Y:S01]  /*7980*/  MUFU.EX2 R44, R44 ;  /* 0x0000002c002c7308 */ /* 0x000fe20000000800 */
[----:B------:R-:W2:Y:S01]  /*7990*/  LDSM.16.MT88.4 R32, [R210+0xb400] ;  /* 0x00b40000d220783b */ /* 0x000ea20000004200 */
[----:B------:R-:W-:Y:S01]  /*79a0*/  IMAD.MOV.U32 R157, RZ, RZ, R20 ;  /* 0x000000ffff9d7224 */ /* 0x000fe200078e0014 */
[----:B-1----:R-:W-:Y:S01]  /*79b0*/  HMMA.16816.F32 R68, R96, R80, RZ ;  /* 0x000000506044723c */ /* 0x002fe200000018ff */
[----:B------:R-:W-:Y:S02]  /*79c0*/  FADD.FTZ R20, R140, R87 ;  /* 0x000000578c147221 */ /* 0x000fe40000010000 */
[----:B------:R-:W-:Y:S02]  /*79d0*/  FADD.FTZ R221, R221, R236 ;  /* 0x000000ecdddd7221 */ /* 0x000fe40000010000 */
[----:B------:R-:W1:Y:S01]  /*79e0*/  MUFU.EX2 R41, R41 ;  /* 0x0000002900297308 */ /* 0x000e620000000800 */
[----:B------:R-:W-:-:S02]  /*79f0*/  FADD.FTZ R21, R21, R20 ;  /* 0x0000001415157221 */ /* 0x000fc40000010000 */
[----:B------:R-:W-:Y:S01]  /*7a00*/  HMMA.16816.F32 R72, R24, R80, RZ ;  /* 0x000000501848723c */ /* 0x000fe200000018ff */
[----:B------:R-:W-:-:S04]  /*7a10*/  FADD.FTZ R222, R222, R221 ;  /* 0x000000dddede7221 */ /* 0x000fc80000010000 */
[----:B------:R-:W3:Y:S01]  /*7a20*/  MUFU.EX2 R45, R45 ;  /* 0x0000002d002d7308 */ /* 0x000ee20000000800 */
[----:B------:R-:W-:-:S04]  /*7a30*/  FADD.FTZ R219, R219, R222 ;  /* 0x000000dedbdb7221 */ /* 0x000fc80000010000 */
[----:B------:R-:W-:-:S03]  /*7a40*/  FADD.FTZ R220, R220, R219 ;  /* 0x000000dbdcdc7221 */ /* 0x000fc60000010000 */
[----:B------:R-:W4:Y:S01]  /*7a50*/  MUFU.EX2 R243, R243 ;  /* 0x000000f300f37308 */ /* 0x000f220000000800 */
[----:B-1----:R-:W-:Y:S01]  /*7a60*/  F2FP.PACK_AB R240, R48, R41 ;  /* 0x0000002930f0723e */ /* 0x002fe200000000ff */
[----:B------:R-:W-:-:S03]  /*7a70*/  FADD.FTZ R217, R217, R220 ;  /* 0x000000dcd9d97221 */ /* 0x000fc60000010000 */
[----:B------:R-:W-:Y:S01]  /*7a80*/  PRMT R49, R240, 0x7632, R49 ;  /* 0x00007632f0317816 */ /* 0x000fe20000000031 */
[----:B------:R-:W-:Y:S01]  /*7a90*/  @!P4 HADD2 R8, -R240.H0_H0, -RZ.H0_H0 ;  /* 0xa00000fff008c230 */ /* 0x000fe20000000900 */
[----:B------:R-:W-:Y:S01]  /*7aa0*/  FADD.FTZ R218, R218, R217 ;  /* 0x000000d9dada7221 */ /* 0x000fe20000010000 */
[----:B---3--:R-:W-:Y:S02]  /*7ab0*/  F2FP.PACK_AB R244, R45, R40 ;  /* 0x000000282df4723e */ /* 0x008fe400000000ff */
[----:B------:R-:W-:Y:S01]  /*7ac0*/  @!P3 HADD2 R7, -R49.H0_H0, -RZ.H0_H0 ;  /* 0xa00000ff3107b230 */ /* 0x000fe20000000900 */
[----:B------:R-:W-:Y:S02]  /*7ad0*/  PRMT R81, R240, 0x5410, R49 ;  /* 0x00005410f0517816 */ /* 0x000fe40000000031 */
[----:B------:R-:W-:Y:S01]  /*7ae0*/  PRMT R241, R244, 0x7632, R241 ;  /* 0x00007632f4f17816 */ /* 0x000fe200000000f1 */
[----:B------:R-:W-:Y:S01]  /*7af0*/  @!P6 HADD2 R10, -R244.H0_H0, -RZ.H0_H0 ;  /* 0xa00000fff40ae230 */ /* 0x000fe20000000900 */
[----:B------:R-:W-:-:S02]  /*7b00*/  @!P3 PRMT R49, R7, 0x5410, RZ ;  /* 0x000054100731b816 */ /* 0x000fc400000000ff */
[----:B----4-:R-:W-:Y:S01]  /*7b10*/  F2FP.PACK_AB R242, R44, R243 ;  /* 0x000000f32cf2723e */ /* 0x010fe200000000ff */
[----:B------:R-:W-:Y:S01]  /*7b20*/  @!P5 HADD2 R9, -R241.H0_H0, -RZ.H0_H0 ;  /* 0xa00000fff109d230 */ /* 0x000fe20000000900 */
[----:B------:R-:W-:Y:S01]  /*7b30*/  PRMT R80, R244, 0x5410, R241 ;  /* 0x00005410f4507816 */ /* 0x000fe200000000f1 */
[-C--:B--2---:R-:W-:Y:S01]  /*7b40*/  HMMA.16816.F32 R68, R16, R32.reuse, R68 ;  /* 0x000000201044723c */ /* 0x084fe20000001844 */
[C---:B------:R-:W-:Y:S01]  /*7b50*/  PRMT R239, R242.reuse, 0x7632, R239 ;  /* 0x00007632f2ef7816 */ /* 0x040fe200000000ef */
[----:B------:R-:W-:Y:S01]  /*7b60*/  @!P2 HADD2 R6, -R242.H0_H0, -RZ.H0_H0 ;  /* 0xa00000fff206a230 */ /* 0x000fe20000000900 */
[----:B------:R-:W-:Y:S01]  /*7b70*/  @!P5 PRMT R241, R9, 0x5410, RZ ;  /* 0x0000541009f1d816 */ /* 0x000fe200000000ff */
[----:B------:R-:W-:Y:S01]  /*7b80*/  FADD.FTZ R9, R37, R142 ;  /* 0x0000008e25097221 */ /* 0x000fe20000010000 */
[----:B------:R-:W-:Y:S01]  /*7b90*/  PRMT R140, R242, 0x5410, R239 ;  /* 0x00005410f28c7816 */ /* 0x000fe200000000ef */
[----:B------:R-:W-:Y:S01]  /*7ba0*/  @!P1 HADD2 R4, -R239.H0_H0, -RZ.H0_H0 ;  /* 0xa00000ffef049230 */ /* 0x000fe20000000900 */
[----:B------:R-:W-:Y:S01]  /*7bb0*/  @!P2 PRMT R242, R6, 0x5410, RZ ;  /* 0x0000541006f2a816 */ /* 0x000fe200000000ff */
[----:B------:R-:W-:Y:S01]  /*7bc0*/  HMMA.16816.F32 R72, R92, R32, R72 ;  /* 0x000000205c48723c */ /* 0x000fe20000001848 */
[----:B------:R-:W-:Y:S01]  /*7bd0*/  FADD.FTZ R6, R88, R9 ;  /* 0x0000000958067221 */ /* 0x000fe20000010000 */
[----:B------:R-:W-:Y:S01]  /*7be0*/  @!P6 PRMT R244, R10, 0x5410, RZ ;  /* 0x000054100af4e816 */ /* 0x000fe200000000ff */
[----:B------:R-:W-:Y:S01]  /*7bf0*/  IMAD.SHL.U32 R9, R245, 0x40, RZ ;  /* 0x00000040f5097824 */ /* 0x000fe200078e00ff */
[----:B------:R-:W-:Y:S01]  /*7c00*/  @!P1 PRMT R239, R4, 0x5410, RZ ;  /* 0x0000541004ef9816 */ /* 0x000fe200000000ff */
[--C-:B------:R-:W-:Y:S01]  /*7c10*/  HSET2.LE.AND R10, R250, R5.reuse, PT ;  /* 0x00000005fa0a7233 */ /* 0x100fe20003803000 */
[----:B------:R-:W-:Y:S01]  /*7c20*/  SHF.R.S32.HI R4, RZ, 0x1f, R36 ;  /* 0x0000001fff047819 */ /* 0x000fe20000011424 */
[----:B------:R-:W-:Y:S01]  /*7c30*/  IMAD.U32 R33, RZ, RZ, UR4 ;  /* 0x00000004ff217e24 */ /* 0x000fe2000f8e00ff */
[----:B------:R-:W-:Y:S01]  /*7c40*/  IADD3 R7, P1, R36, UR4, RZ ;  /* 0x0000000424077c10 */ /* 0x000fe2000ff3e0ff */
[----:B------:R-:W-:Y:S01]  /*7c50*/  FADD.FTZ R251, R251, R6 ;  /* 0x00000006fbfb7221 */ /* 0x000fe20000010000 */
[----:B------:R-:W1:Y:S01]  /*7c60*/  LDSM.16.MT88.4 R36, [R208+0xb000] ;  /* 0x00b00000d024783b */ /* 0x000e620000004200 */
[----:B------:R-:W-:Y:S01]  /*7c70*/  @!P4 PRMT R240, R8, 0x5410, RZ ;  /* 0x0000541008f0c816 */ /* 0x000fe200000000ff */
[--C-:B------:R-:W-:Y:S01]  /*7c80*/  HSET2.LE.AND R8, R13, R5.reuse, PT ;  /* 0x000000050d087233 */ /* 0x100fe20003803000 */
[----:B------:R-:W-:Y:S01]  /*7c90*/  LEA.HI.X.SX32 R4, R33, R4, 0x1, P1 ;  /* 0x0000000421047211 */ /* 0x000fe200008f0eff */
[--C-:B------:R-:W-:Y:S01]  /*7ca0*/  HSET2.LE.AND R13, R246, R5.reuse, PT ;  /* 0x00000005f60d7233 */ /* 0x100fe20003803000 */
[----:B------:R-:W-:Y:S01]  /*7cb0*/  LEA R32, P1, R7, c[0x0][0x1f8], 0x1 ;  /* 0x00007e0007207a11 */ /* 0x000fe200078208ff */
[----:B------:R-:W-:Y:S01]  /*7cc0*/  HSET2.LE.AND R6, R143, R5, PT ;  /* 0x000000058f067233 */ /* 0x000fe20003803000 */
[----:B------:R-:W-:Y:S01]  /*7cd0*/  LOP3.LUT R10, R10, R29, RZ, 0xc0, !PT ;  /* 0x0000001d0a0a7212 */ /* 0x000fe200078ec0ff */
[----:B------:R-:W-:Y:S01]  /*7ce0*/  IMAD R245, R245, 0x48, RZ ;  /* 0x00000048f5f57824 */ /* 0x000fe200078e02ff */
[----:B------:R-:W-:Y:S01]  /*7cf0*/  LEA.HI.X R33, R7, c[0x0][0x1fc], R4, 0x1, P1 ;  /* 0x00007f0007217a11 */ /* 0x000fe200008f0c04 */
[----:B------:R-:W-:Y:S01]  /*7d00*/  FADD.FTZ R7, R23, R156 ;  /* 0x0000009c17077221 */ /* 0x000fe20000010000 */
[----:B------:R-:W-:Y:S01]  /*7d10*/  LOP3.LUT R13, R13, R108, RZ, 0xc0, !PT ;  /* 0x0000006c0d0d7212 */ /* 0x000fe200078ec0ff */
[----:B------:R-:W-:-:S02]  /*7d20*/  FADD.FTZ R4, R22, R21 ;  /* 0x0000001516047221 */ /* 0x000fc40000010000 */
[----:B------:R-:W2:Y:S01]  /*7d30*/  LDSM.16.MT88.4 R20, [R208+0xb400] ;  /* 0x00b40000d014783b */ /* 0x000ea20000004200 */
[----:B------:R-:W-:Y:S02]  /*7d40*/  FADD.FTZ R7, R84, R7 ;  /* 0x0000000754077221 */ /* 0x000fe40000010000 */
[--C-:B------:R-:W-:Y:S01]  /*7d50*/  IMAD.WIDE R248, R249, 0x2, R32.reuse ;  /* 0x00000002f9f87825 */ /* 0x100fe200078e0220 */
[----:B------:R-:W-:Y:S03]  /*7d60*/  STG.E.U16 [R32.64], R86 ;  /* 0x0000005620007986 */ /* 0x000fe6000c101510 */
[----:B------:R-:W-:Y:S01]  /*7d70*/  IMAD.WIDE R158, R9, 0x2, R32 ;  /* 0x00000002099e7825 */ /* 0x000fe200078e0220 */
[----:B------:R3:W-:Y:S01]  /*7d80*/  STG.E.U16 [R32.64+0x2], R85 ;  /* 0x0000025520007986 */ /* 0x0007e2000c101510 */
[----:B------:R-:W-:Y:S02]  /*7d90*/  HSET2.LE.AND R9, R252, R5, PT ;  /* 0x00000005fc097233 */ /* 0x000fe40003803000 */
[----:B------:R-:W-:Y:S01]  /*7da0*/  FADD.FTZ R216, R216, R251 ;  /* 0x000000fbd8d87221 */ /* 0x000fe20000010000 */
[----:B------:R4:W-:Y:S02]  /*7db0*/  STG.E.U16 [R248.64], R126 ;  /* 0x0000007ef8007986 */ /* 0x0009e4000c101510 */
[----:B------:R-:W-:Y:S01]  /*7dc0*/  LOP3.LUT R9, R9, R28, RZ, 0xc0, !PT ;  /* 0x0000001c09097212 */ /* 0x000fe200078ec0ff */
[----:B------:R-:W-:Y:S01]  /*7dd0*/  FADD.FTZ R215, R215, R216 ;  /* 0x000000d8d7d77221 */ /* 0x000fe20000010000 */
[----:B------:R-:W-:Y:S01]  /*7de0*/  STG.E.U16 [R248.64+0x2], R127 ;  /* 0x0000027ff8007986 */ /* 0x000fe2000c101510 */
[----:B------:R-:W-:-:S02]  /*7df0*/  LOP3.LUT R28, R144, R113, RZ, 0xc0, !PT ;  /* 0x00000071901c7212 */ /* 0x000fc400078ec0ff */
[----:B------:R-:W-:Y:S01]  /*7e00*/  FADD.FTZ R214, R214, R215 ;  /* 0x000000d7d6d67221 */ /* 0x000fe20000010000 */
[----:B------:R5:W-:Y:S03]  /*7e10*/  STG.E.U16 [R158.64], R111 ;  /* 0x0000006f9e007986 */ /* 0x000be6000c101510 */
[----:B------:R-:W-:Y:S01]  /*7e20*/  FADD.FTZ R207, R207, R214 ;  /* 0x000000d6cfcf7221 */ /* 0x000fe20000010000 */
[----:B------:R2:W-:Y:S01]  /*7e30*/  STG.E.U16 [R158.64+0x2], R110 ;  /* 0x0000026e9e007986 */ /* 0x0005e2000c101510 */
[----:B-1----:R-:W-:Y:S02]  /*7e40*/  HMMA.16816.F32 R88, R24, R36, RZ ;  /* 0x000000241858723c */ /* 0x002fe400000018ff */
[----:B------:R-:W-:-:S04]  /*7e50*/  FADD.FTZ R234, R234, R207 ;  /* 0x000000cfeaea7221 */ /* 0x000fc80000010000 */
[----:B------:R-:W-:Y:S02]  /*7e60*/  FADD.FTZ R234, R237, R234 ;  /* 0x000000eaedea7221 */ /* 0x000fe40000010000 */
[----:B---3--:R-:W-:Y:S02]  /*7e70*/  HMMA.16816.F32 R84, R96, R36, RZ ;  /* 0x000000246054723c */ /* 0x008fe400000018ff */
[----:B------:R-:W-:Y:S01]  /*7e80*/  FADD.FTZ R41, R41, R234 ;  /* 0x000000ea29297221 */ /* 0x000fe20000010000 */
[----:B----4-:R-:W-:-:S04]  /*7e90*/  HSET2.LE.AND R126, R145, R5, PT ;  /* 0x00000005917e7233 */ /* 0x010fc80003803000 */
[----:B------:R-:W-:Y:S01]  /*7ea0*/  FADD.FTZ R37, R125, R4 ;  /* 0x000000047d257221 */ /* 0x000fe20000010000 */
[--C-:B------:R-:W-:Y:S01]  /*7eb0*/  HSET2.LE.AND R125, R160, R5.reuse, PT ;  /* 0x00000005a07d7233 */ /* 0x100fe20003803000 */
[----:B------:R-:W-:Y:S01]  /*7ec0*/  FADD.FTZ R36, R124, R7 ;  /* 0x000000077c247221 */ /* 0x000fe20000010000 */
[----:B------:R-:W-:Y:S01]  /*7ed0*/  LOP3.LUT R7, R8, R31, RZ, 0xc0, !PT ;  /* 0x0000001f08077212 */ /* 0x000fe200078ec0ff */
[--C-:B------:R-:W-:Y:S01]  /*7ee0*/  HSET2.LE.AND R4, R141, R5.reuse, PT ;  /* 0x000000058d047233 */ /* 0x100fe20003803000 */
[----:B------:R-:W-:Y:S01]  /*7ef0*/  LOP3.LUT R8, R11, R30, RZ, 0xc0, !PT ;  /* 0x0000001e0b087212 */ /* 0x000fe200078ec0ff */
[----:B-----5:R-:W-:Y:S01]  /*7f00*/  HSET2.LE.AND R111, R128, R5, PT ;  /* 0x00000005806f7233 */ /* 0x020fe20003803000 */
[----:B------:R-:W-:Y:S02]  /*7f10*/  LOP3.LUT R11, R125, R112, RZ, 0xc0, !PT ;  /* 0x000000707d0b7212 */ /* 0x000fe400078ec0ff */
[----:B--2---:R-:W-:Y:S01]  /*7f20*/  HMMA.16816.F32 R88, R92, R20, R88 ;  /* 0x000000145c58723c */ /* 0x004fe20000001858 */
[----:B------:R-:W-:Y:S01]  /*7f30*/  LOP3.LUT R15, R4, R15, RZ, 0xc0, !PT ;  /* 0x0000000f040f7212 */ /* 0x000fe200078ec0ff */
[----:B------:R-:W-:Y:S01]  /*7f40*/  IMAD.MOV.U32 R160, RZ, RZ, R158 ;  /* 0x000000ffffa07224 */ /* 0x000fe200078e009e */
[----:B------:R-:W-:Y:S01]  /*7f50*/  LOP3.LUT R29, R111, R80, RZ, 0xc0, !PT ;  /* 0x000000506f1d7212 */ /* 0x000fe200078ec0ff */
[----:B------:R-:W-:Y:S01]  /*7f60*/  FADD.FTZ R229, R229, R36 ;  /* 0x00000024e5e57221 */ /* 0x000fe20000010000 */
[----:B------:R-:W-:Y:S01]  /*7f70*/  LOP3.LUT R4, R161, R78, RZ, 0xc0, !PT ;  /* 0x0000004ea1047212 */ /* 0x000fe200078ec0ff */
[----:B------:R-:W-:-:S02]  /*7f80*/  IMAD.MOV.U32 R161, RZ, RZ, R159 ;  /* 0x000000ffffa17224 */ /* 0x000fc400078e009f */
[----:B------:R-:W-:Y:S01]  /*7f90*/  FADD.FTZ R206, R206, R37 ;  /* 0x00000025cece7221 */ /* 0x000fe20000010000 */
[----:B------:R-:W-:Y:S01]  /*7fa0*/  HMMA.16816.F32 R84, R16, R20, R84 ;  /* 0x000000141054723c */ /* 0x000fe20000001854 */
[----:B------:R-:W-:Y:S02]  /*7fb0*/  FADD.FTZ R228, R228, R229 ;  /* 0x000000e5e4e47221 */ /* 0x000fe40000010000 */
[----:B------:R-:W-:Y:S02]  /*7fc0*/  FADD.FTZ R205, R205, R206 ;  /* 0x000000cecdcd7221 */ /* 0x000fe40000010000 */
[----:B------:R-:W-:Y:S02]  /*7fd0*/  FADD.FTZ R227, R227, R228 ;  /* 0x000000e4e3e37221 */ /* 0x000fe40000010000 */
[--C-:B------:R-:W-:Y:S01]  /*7fe0*/  HSET2.LE.AND R21, R12, R5.reuse, PT ;  /* 0x000000050c157233 */ /* 0x100fe20003803000 */
[----:B------:R-:W-:Y:S01]  /*7ff0*/  FADD.FTZ R232, R232, R205 ;  /* 0x000000cde8e87221 */ /* 0x000fe20000010000 */
[--C-:B------:R-:W-:Y:S01]  /*8000*/  HSET2.LE.AND R12, R157, R5.reuse, PT ;  /* 0x000000059d0c7233 */ /* 0x100fe20003803000 */
[----:B------:R-:W-:Y:S01]  /*8010*/  FADD.FTZ R226, R226, R227 ;  /* 0x000000e3e2e27221 */ /* 0x000fe20000010000 */
[----:B------:R-:W-:Y:S01]  /*8020*/  HSET2.LE.AND R20, R14, R5, PT ;  /* 0x000000050e147233 */ /* 0x000fe20003803000 */
[----:B------:R-:W-:Y:S01]  /*8030*/  LOP3.LUT R14, R6, R79, RZ, 0xc0, !PT ;  /* 0x0000004f060e7212 */ /* 0x000fe200078ec0ff */
[C---:B------:R-:W-:Y:S01]  /*8040*/  HMMA.16816.F32 R156, R24.reuse, R162, RZ ;  /* 0x000000a2189c723c */ /* 0x040fe200000018ff */
[----:B------:R-:W-:Y:S01]  /*8050*/  LOP3.LUT R12, R12, R109, RZ, 0xc0, !PT ;  /* 0x0000006d0c0c7212 */ /* 0x000fe200078ec0ff */
[----:B------:R-:W-:Y:S01]  /*8060*/  FADD.FTZ R233, R233, R232 ;  /* 0x000000e8e9e97221 */ /* 0x000fe20000010000 */
[----:B------:R-:W-:Y:S01]  /*8070*/  LOP3.LUT R5, R126, R77, RZ, 0xc0, !PT ;  /* 0x0000004d7e057212 */ /* 0x000fe200078ec0ff */
[----:B------:R-:W-:Y:S01]  /*8080*/  FADD.FTZ R225, R225, R226 ;  /* 0x000000e2e1e17221 */ /* 0x000fe20000010000 */
[----:B------:R-:W-:Y:S01]  /*8090*/  LOP3.LUT R6, R129, R76, RZ, 0xc0, !PT ;  /* 0x0000004c81067212 */ /* 0x000fe200078ec0ff */
[----:B------:R-:W-:Y:S01]  /*80a0*/  FADD.FTZ R40, R40, R233 ;  /* 0x000000e928287221 */ /* 0x000fe20000010000 */
[----:B------:R-:W-:Y:S01]  /*80b0*/  LOP3.LUT R31, R21, R140, RZ, 0xc0, !PT ;  /* 0x0000008c151f7212 */ /* 0x000fe200078ec0ff */
[----:B------:R-:W-:Y:S01]  /*80c0*/  HMMA.16816.F32 R108, R24, R114, RZ ;  /* 0x00000072186c723c */ /* 0x000fe200000018ff */
[----:B------:R-:W-:Y:S01]  /*80d0*/  LOP3.LUT R30, R20, R81, RZ, 0xc0, !PT ;  /* 0x00000051141e7212 */ /* 0x000fe200078ec0ff */
[----:B------:R-:W-:-:S02]  /*80e0*/  FADD.FTZ R224, R224, R225 ;  /* 0x000000e1e0e07221 */ /* 0x000fc40000010000 */
[----:B------:R-:W-:-:S04]  /*80f0*/  FADD.FTZ R40, R45, R40 ;  /* 0x000000282d287221 */ /* 0x000fc80000010000 */
[----:B------:R-:W-:Y:S01]  /*8100*/  HMMA.16816.F32 R112, R96, R114, RZ ;  /* 0x000000726070723c */ /* 0x000fe200000018ff */
[----:B------:R-:W-:-:S07]  /*8110*/  FADD.FTZ R243, R243, R40 ;  /* 0x00000028f3f37221 */ /* 0x000fce0000010000 */
[----:B------:R-:W-:Y:S08]  /*8120*/  HMMA.16816.F32 R124, R24, R130, RZ ;  /* 0x00000082187c723c */ /* 0x000ff000000018ff */
[-C--:B------:R-:W-:Y:S08]  /*8130*/  HMMA.16816.F32 R108, R92, R58.reuse, R108 ;  /* 0x0000003a5c6c723c */ /* 0x080ff0000000186c */
[----:B------:R-:W-:Y:S07]  /*8140*/  HMMA.16816.F32 R112, R16, R58, R112 ;  /* 0x0000003a1070723c */ /* 0x000fee0000001870 */
[----:B------:R-:W-:Y:S01]  /*8150*/  IMAD.MOV.U32 R58, RZ, RZ, R160 ;  /* 0x000000ffff3a7224 */ /* 0x000fe200078e00a0 */
[----:B------:R-:W-:Y:S01]  /*8160*/  HMMA.16816.F32 R140, R24, R146, RZ ;  /* 0x00000092188c723c */ /* 0x000fe200000018ff */
[----:B------:R-:W-:-:S07]  /*8170*/  IMAD.MOV.U32 R59, RZ, RZ, R161 ;  /* 0x000000ffff3b7224 */ /* 0x000fce00078e00a1 */
[----:B------:R-:W-:Y:S08]  /*8180*/  HMMA.16816.F32 R76, R24, R82, RZ ;  /* 0x00000052184c723c */ /* 0x000ff000000018ff */
[C---:B------:R-:W-:Y:S08]  /*8190*/  HMMA.16816.F32 R128, R96.reuse, R130, RZ ;  /* 0x000000826080723c */ /* 0x040ff000000018ff */
[C---:B------:R-:W-:Y:S08]  /*81a0*/  HMMA.16816.F32 R144, R96.reuse, R146, RZ ;  /* 0x000000926090723c */ /* 0x040ff000000018ff */
[C---:B------:R-:W-:Y:S08]  /*81b0*/  HMMA.16816.F32 R160, R96.reuse, R162, RZ ;  /* 0x000000a260a0723c */ /* 0x040ff000000018ff */
[----:B------:R-:W-:Y:S08]  /*81c0*/  HMMA.16816.F32 R80, R96, R82, RZ ;  /* 0x000000526050723c */ /* 0x000ff000000018ff */
[-C--:B------:R-:W-:Y:S08]  /*81d0*/  HMMA.16816.F32 R24, R24, R38.reuse, RZ ;  /* 0x000000261818723c */ /* 0x080ff000000018ff */
[----:B------:R-:W-:Y:S08]  /*81e0*/  HMMA.16816.F32 R96, R96, R38, RZ ;  /* 0x000000266060723c */ /* 0x000ff000000018ff */
[C---:B------:R-:W-:Y:S08]  /*81f0*/  HMMA.16816.F32 R124, R92.reuse, R50, R124 ;  /* 0x000000325c7c723c */ /* 0x040ff0000000187c */
[C---:B------:R-:W-:Y:S08]  /*8200*/  HMMA.16816.F32 R140, R92.reuse, R46, R140 ;  /* 0x0000002e5c8c723c */ /* 0x040ff0000000188c */
[C---:B------:R-:W-:Y:S08]  /*8210*/  HMMA.16816.F32 R156, R92.reuse, R42, R156 ;  /* 0x0000002a5c9c723c */ /* 0x040ff0000000189c */
[C---:B------:R-:W-:Y:S08]  /*8220*/  HMMA.16816.F32 R76, R92.reuse, R34, R76 ;  /* 0x000000225c4c723c */ /* 0x040ff0000000184c */
[----:B------:R-:W-:Y:S01]  /*8230*/  HMMA.16816.F32 R92, R92, R22, R24 ;  /* 0x000000165c5c723c */ /* 0x000fe20000001818 */
[----:B------:R-:W1:Y:S07]  /*8240*/  LDSM.16.MT88.4 R24, [R210+0x9800] ;  /* 0x00980000d218783b */ /* 0x000e6e0000004200 */
[C---:B------:R-:W-:Y:S08]  /*8250*/  HMMA.16816.F32 R128, R16.reuse, R50, R128 ;  /* 0x000000321080723c */ /* 0x040ff00000001880 */
[C---:B------:R-:W-:Y:S08]  /*8260*/  HMMA.16816.F32 R144, R16.reuse, R46, R144 ;  /* 0x0000002e1090723c */ /* 0x040ff00000001890 */
[C---:B------:R-:W-:Y:S08]  /*8270*/  HMMA.16816.F32 R160, R16.reuse, R42, R160 ;  /* 0x0000002a10a0723c */ /* 0x040ff000000018a0 */
[C---:B------:R-:W-:Y:S08]  /*8280*/  HMMA.16816.F32 R80, R16.reuse, R34, R80 ;  /* 0x000000221050723c */ /* 0x040ff00000001850 */
[----:B------:R-:W-:Y:S01]  /*8290*/  HMMA.16816.F32 R96, R16, R22, R96 ;  /* 0x000000161060723c */ /* 0x000fe20000001860 */
[----:B------:R-:W2:Y:S04]  /*82a0*/  LDSM.16.MT88.4 R20, [R208+0x9800] ;  /* 0x00980000d014783b */ /* 0x000ea80000004200 */
[----:B------:R-:W3:Y:S03]  /*82b0*/  LDSM.16.MT88.4 R16, [R210+0xa800] ;  /* 0x00a80000d210783b */ /* 0x000ee60000004200 */
        /* <DEDUP_REMOVED lines=8> */
[C---:B------:R-:W-:Y:S01]  /*8340*/  HMMA.16816.F32 R128, R12.reuse, R22, R128 ;  /* 0x000000160c80723c */ /* 0x040fe20000001880 */
[----:B------:R-:W2:Y:S07]  /*8350*/  LDSM.16.MT88.4 R20, [R210+0xb800] ;  /* 0x00b80000d214783b */ /* 0x000eae0000004200 */
[-C--:B---3--:R-:W-:Y:S08]  /*8360*/  HMMA.16816.F32 R132, R12, R16.reuse, R132 ;  /* 0x000000100c84723c */ /* 0x088ff00000001884 */
[C---:B------:R-:W-:Y:S08]  /*8370*/  HMMA.16816.F32 R136, R8.reuse, R16, R136 ;  /* 0x000000100888723c */ /* 0x040ff00000001888 */
[-C--:B------:R-:W-:Y:S08]  /*8380*/  HMMA.16816.F32 R140, R8, R18.reuse, R140 ;  /* 0x00000012088c723c */ /* 0x080ff0000000188c */
[----:B------:R-:W-:Y:S01]  /*8390*/  HMMA.16816.F32 R144, R12, R18, R144 ;  /* 0x000000120c90723c */ /* 0x000fe20000001890 */
[----:B------:R-:W3:Y:S07]  /*83a0*/  LDSM.16.MT88.4 R16, [R208+0xb800] ;  /* 0x00b80000d010783b */ /* 0x000eee0000004200 */
[C---:B-1----:R-:W-:Y:S08]  /*83b0*/  HMMA.16816.F32 R152, R8.reuse, R24, R152 ;  /* 0x000000180898723c */ /* 0x042ff00000001898 */
[C---:B--2---:R-:W-:Y:S08]  /*83c0*/  HMMA.16816.F32 R72, R8.reuse, R20, R72 ;  /* 0x000000140848723c */ /* 0x044ff00000001848 */
[C---:B------:R-:W-:Y:S08]  /*83d0*/  HMMA.16816.F32 R156, R8.reuse, R26, R156 ;  /* 0x0000001a089c723c */ /* 0x040ff0000000189c */
[----:B------:R-:W-:Y:S08]  /*83e0*/  HMMA.16816.F32 R76, R8, R22, R76 ;  /* 0x00000016084c723c */ /* 0x000ff0000000184c */
[----:B------:R-:W-:Y:S08]  /*83f0*/  HMMA.16816.F32 R148, R12, R24, R148 ;  /* 0x000000180c94723c */ /* 0x000ff00000001894 */
[C---:B---3--:R-:W-:Y:S08]  /*8400*/  HMMA.16816.F32 R88, R8.reuse, R16, R88 ;  /* 0x000000100858723c */ /* 0x048ff00000001858 */
[----:B------:R-:W-:Y:S01]  /*8410*/  HMMA.16816.F32 R92, R8, R18, R92 ;  /* 0x00000012085c723c */ /* 0x000fe2000000185c */
[----:B------:R-:W1:Y:S07]  /*8420*/  LDSM.16.MT88.4 R8, [R210+0x9c00] ;  /* 0x009c0000d208783b */ /* 0x000e6e0000004200 */
[C---:B------:R-:W-:Y:S08]  /*8430*/  HMMA.16816.F32 R84, R12.reuse, R16, R84 ;  /* 0x000000100c54723c */ /* 0x040ff00000001854 */
[C---:B------:R-:W-:Y:S01]  /*8440*/  HMMA.16816.F32 R160, R12.reuse, R26, R160 ;  /* 0x0000001a0ca0723c */ /* 0x040fe200000018a0 */
[----:B------:R-:W2:Y:S07]  /*8450*/  LDSM.16.MT88.4 R24, [R208+0x9c00] ;  /* 0x009c0000d018783b */ /* 0x000eae0000004200 */
[C---:B------:R-:W-:Y:S08]  /*8460*/  HMMA.16816.F32 R68, R12.reuse, R20, R68 ;  /* 0x000000140c44723c */ /* 0x040ff00000001844 */
[C---:B------:R-:W-:Y:S01]  /*8470*/  HMMA.16816.F32 R80, R12.reuse, R22, R80 ;  /* 0x000000160c50723c */ /* 0x040fe20000001850 */
[----:B------:R-:W3:Y:S07]  /*8480*/  LDSM.16.MT88.4 R20, [R210+0xac00] ;  /* 0x00ac0000d214783b */ /* 0x000eee0000004200 */
[----:B------:R-:W-:Y:S01]  /*8490*/  HMMA.16816.F32 R96, R12, R18, R96 ;  /* 0x000000120c60723c */ /* 0x000fe20000001860 */
[----:B------:R-:W4:Y:S04]  /*84a0*/  LDSM.16.MT88.4 R16, [R208+0xac00] ;  /* 0x00ac0000d010783b */ /* 0x000f280000004200 */
[----:B------:R-:W-:Y:S03]  /*84b0*/  LDSM.16.MT88.4 R12, [R210+0xbc00] ;  /* 0x00bc0000d20c783b */ /* 0x000fe60000004200 */
[-C--:B-1----:R-:W-:Y:S08]  /*84c0*/  HMMA.16816.F32 R100, R4, R8.reuse, R100 ;  /* 0x000000080464723c */ /* 0x082ff00000001864 */
[C---:B------:R-:W-:Y:S08]  /*84d0*/  HMMA.16816.F32 R104, R28.reuse, R8, R104 ;  /* 0x000000081c68723c */ /* 0x040ff00000001868 */
[-C--:B------:R-:W-:Y:S08]  /*84e0*/  HMMA.16816.F32 R108, R28, R10.reuse, R108 ;  /* 0x0000000a1c6c723c */ /* 0x080ff0000000186c */
[C---:B------:R-:W-:Y:S01]  /*84f0*/  HMMA.16816.F32 R112, R4.reuse, R10, R112 ;  /* 0x0000000a0470723c */ /* 0x040fe20000001870 */
[----:B------:R-:W1:Y:S07]  /*8500*/  LDSM.16.MT88.4 R8, [R208+0xbc00] ;  /* 0x00bc0000d008783b */ /* 0x000e6e0000004200 */
[C---:B--2---:R-:W-:Y:S08]  /*8510*/  HMMA.16816.F32 R116, R4.reuse, R24, R116 ;  /* 0x000000180474723c */ /* 0x044ff00000001874 */
[C---:B------:R-:W-:Y:S08]  /*8520*/  HMMA.16816.F32 R128, R4.reuse, R26, R128 ;  /* 0x0000001a0480723c */ /* 0x040ff00000001880 */
[C---:B---3--:R-:W-:Y:S08]  /*8530*/  HMMA.16816.F32 R132, R4.reuse, R20, R132 ;  /* 0x000000140484723c */ /* 0x048ff00000001884 */
[C---:B------:R-:W-:Y:S08]  /*8540*/  HMMA.16816.F32 R144, R4.reuse, R22, R144 ;  /* 0x000000160490723c */ /* 0x040ff00000001890 */
[----:B----4-:R-:W-:Y:S08]  /*8550*/  HMMA.16816.F32 R148, R4, R16, R148 ;  /* 0x000000100494723c */ /* 0x010ff00000001894 */
[-C--:B-1----:R-:W-:Y:S08]  /*8560*/  HMMA.16816.F32 R88, R28, R8.reuse, R88 ;  /* 0x000000081c58723c */ /* 0x082ff00000001858 */
[C---:B------:R-:W-:Y:S07]  /*8570*/  HMMA.16816.F32 R84, R4.reuse, R8, R84 ;  /* 0x000000080454723c */ /* 0x040fee0000001854 */
[----:B------:R-:W-:Y:S01]  /*8580*/  IMAD.WIDE R8, R245, 0x2, R32 ;  /* 0x00000002f5087825 */ /* 0x000fe200078e0220 */
[C---:B------:R-:W-:Y:S04]  /*8590*/  HMMA.16816.F32 R160, R4.reuse, R18, R160 ;  /* 0x0000001204a0723c */ /* 0x040fe800000018a0 */
[----:B------:R-:W-:Y:S04]  /*85a0*/  STG.E.U16 [R8.64], R176 ;  /* 0x000000b008007986 */ /* 0x000fe8000c101510 */
[----:B------:R-:W-:Y:S01]  /*85b0*/  STG.E.U16 [R8.64+0x2], R175 ;  /* 0x000002af08007986 */ /* 0x000fe2000c101510 */
[C---:B------:R-:W-:Y:S03]  /*85c0*/  HMMA.16816.F32 R68, R4.reuse, R12, R68 ;  /* 0x0000000c0444723c */ /* 0x040fe60000001844 */
[----:B------:R-:W-:Y:S04]  /*85d0*/  STG.E.U16 [R32.64+0x10], R202 ;  /* 0x000010ca20007986 */ /* 0x000fe8000c101510 */
[----:B------:R-:W-:Y:S01]  /*85e0*/  STG.E.U16 [R32.64+0x12], R201 ;  /* 0x000012c920007986 */ /* 0x000fe2000c101510 */
[C---:B------:R-:W-:Y:S03]  /*85f0*/  HMMA.16816.F32 R80, R4.reuse, R14, R80 ;  /* 0x0000000e0450723c */ /* 0x040fe60000001850 */
[----:B------:R-:W-:Y:S04]  /*8600*/  STG.E.U16 [R248.64+0x10], R204 ;  /* 0x000010ccf8007986 */ /* 0x000fe8000c101510 */
[----:B------:R-:W-:Y:S01]  /*8610*/  STG.E.U16 [R248.64+0x12], R203 ;  /* 0x000012cbf8007986 */ /* 0x000fe2000c101510 */
[----:B------:R-:W-:Y:S03]  /*8620*/  HMMA.16816.F32 R96, R4, R10, R96 ;  /* 0x0000000a0460723c */ /* 0x000fe60000001860 */
[----:B------:R-:W-:Y:S04]  /*8630*/  STG.E.U16 [R58.64+0x10], R172 ;  /* 0x000010ac3a007986 */ /* 0x000fe8000c101510 */
[----:B------:R-:W-:Y:S01]  /*8640*/  STG.E.U16 [R58.64+0x12], R171 ;  /* 0x000012ab3a007986 */ /* 0x000fe2000c101510 */
[----:B------:R-:W-:Y:S01]  /*8650*/  FADD.FTZ R4, R223, R224 ;  /* 0x000000e0df047221 */ /* 0x000fe20000010000 */
[----:B------:R-:W-:Y:S01]  /*8660*/  HMMA.16816.F32 R120, R28, R24, R120 ;  /* 0x000000181c78723c */ /* 0x000fe20000001878 */
[----:B------:R-:W-:Y:S01]  /*8670*/  FADD.FTZ R6, R55, R218 ;  /* 0x000000da37067221 */ /* 0x000fe20000010000 */
[----:B------:R-:W-:Y:S01]  /*8680*/  STG.E.U16 [R8.64+0x10], R174 ;  /* 0x000010ae08007986 */ /* 0x000fe2000c101510 */
[----:B------:R-:W-:-:S03]  /*8690*/  FADD.FTZ R5, R48, R41 ;  /* 0x0000002930057221 */ /* 0x000fc60000010000 */
[----:B------:R-:W-:Y:S02]  /*86a0*/  STG.E.U16 [R8.64+0x12], R173 ;  /* 0x000012ad08007986 */ /* 0x000fe4000c101510 */
[C---:B------:R-:W-:Y:S02]  /*86b0*/  HMMA.16816.F32 R124, R28.reuse, R26, R124 ;  /* 0x0000001a1c7c723c */ /* 0x040fe4000000187c */
[----:B------:R-:W-:Y:S04]  /*86c0*/  STG.E.U16 [R32.64+0x20], R198 ;  /* 0x000020c620007986 */ /* 0x000fe8000c101510 */
        /* <DEDUP_REMOVED lines=19> */
[----:B------:R-:W-:Y:S02]  /*8800*/  HMMA.16816.F32 R92, R28, R10, R92 ;  /* 0x0000000a1c5c723c */ /* 0x000fe4000000185c */
[----:B------:R-:W-:Y:S04]  /*8810*/  STG.E.U16 [R8.64+0x30], R166 ;  /* 0x000030a608007986 */ /* 0x000fe8000c101510 */
        /* <DEDUP_REMOVED lines=22> */
[----:B------:R1:W-:Y:S04]  /*8980*/  STL [R1+0xc4], R4 ;  /* 0x0000c40401007387 */ /* 0x0003e80000100800 */
[----:B------:R2:W-:Y:S04]  /*8990*/  STG.E.U16 [R58.64+0x62], R57 ;  /* 0x000062393a007986 */ /* 0x0005e8000c101510 */
[----:B------:R2:W-:Y:S04]  /*89a0*/  STG.E.U16 [R8.64+0x60], R244 ;  /* 0x000060f408007986 */ /* 0x0005e8000c101510 */
[----:B------:R2:W-:Y:S04]  /*89b0*/  STG.E.U16 [R8.64+0x62], R241 ;  /* 0x000062f108007986 */ /* 0x0005e8000c101510 */
[----:B------:R2:W-:Y:S04]  /*89c0*/  STG.E.U16 [R32.64+0x70], R178 ;  /* 0x000070b220007986 */ /* 0x0005e8000c101510 */
[----:B------:R2:W-:Y:S04]  /*89d0*/  STG.E.U16 [R32.64+0x72], R177 ;  /* 0x000072b120007986 */ /* 0x0005e8000c101510 */
[----:B------:R2:W-:Y:S01]  /*89e0*/  STG.E.U16 [R248.64+0x70], R180 ;  /* 0x000070b4f8007986 */ /* 0x0005e2000c101510 */
[----:B-1----:R-:W-:-:S03]  /*89f0*/  FADD.FTZ R4, R44, R243 ;  /* 0x000000f32c047221 */ /* 0x002fc60000010000 */
[----:B------:R2:W-:Y:S04]  /*8a00*/  STG.E.U16 [R248.64+0x72], R179 ;  /* 0x000072b3f8007986 */ /* 0x0005e8000c101510 */
[----:B------:R2:W-:Y:S04]  /*8a10*/  STG.E.U16 [R58.64+0x70], R240 ;  /* 0x000070f03a007986 */ /* 0x0005e8000c101510 */
[----:B------:R2:W-:Y:S04]  /*8a20*/  STL [R1+0xc0], R6 ;  /* 0x0000c00601007387 */ /* 0x0005e80000100800 */
[----:B------:R2:W-:Y:S04]  /*8a30*/  STG.E.U16 [R58.64+0x72], R49 ;  /* 0x000072313a007986 */ /* 0x0005e8000c101510 */
[----:B------:R2:W-:Y:S04]  /*8a40*/  STL [R1+0xc8], R4 ;  /* 0x0000c80401007387 */ /* 0x0005e80000100800 */
[----:B------:R2:W-:Y:S04]  /*8a50*/  STG.E.U16 [R8.64+0x70], R242 ;  /* 0x000070f208007986 */ /* 0x0005e8000c101510 */
[----:B------:R2:W-:Y:S04]  /*8a60*/  STG.E.U16 [R8.64+0x72], R239 ;  /* 0x000072ef08007986 */ /* 0x0005e8000c101510 */
[----:B------:R2:W-:Y:S01]  /*8a70*/  STL [R1+0x94], R5 ;  /* 0x0000940501007387 */ /* 0x0005e20000100800 */
[----:B------:R-:W-:Y:S05]  /*8a80*/  @!P0 BRA `(.L_x_495) ;  /* 0x000072b000008947 */ /* 0x000fea0003800000 */
[----:B------:R-:W3:Y:S01]  /*8a90*/  LDL R250, [R1+0x70] ;  /* 0x0000700001fa7983 */ /* 0x000ee20000100800 */
[----:B------:R-:W-:Y:S01]  /*8aa0*/  IMAD.MOV.U32 R167, RZ, RZ, R0 ;  /* 0x000000ffffa77224 */ /* 0x000fe200078e0000 */
[----:B------:R-:W-:Y:S01]  /*8ab0*/  MOV R165, R2 ;  /* 0x0000000200a57202 */ /* 0x000fe20000000f00 */
[----:B------:R-:W-:Y:S01]  /*8ac0*/  IMAD.MOV.U32 R166, RZ, RZ, R3 ;  /* 0x000000ffffa67224 */ /* 0x000fe200078e0003 */
[----:B------:R-:W4:Y:S01]  /*8ad0*/  LDL R246, [R1+0x6c] ;  /* 0x00006c0001f67983 */ /* 0x000f220000100800 */
[----:B------:R-:W1:Y:S01]  /*8ae0*/  LDC.U8 R0, c[0x0][0x2d8] ;  /* 0x0000b600ff007b82 */ /* 0x000e620000000000 */
[----:B--2---:R-:W-:Y:S01]  /*8af0*/  IMAD.MOV.U32 R6, RZ, RZ, c[0x0][0x228] ;  /* 0x00008a00ff067624 */ /* 0x004fe200078e00ff */
[C---:B------:R-:W-:Y:S01]  /*8b00*/  IADD3 R2, R54.reuse, 0x4, RZ ;  /* 0x0000000436027810 */ /* 0x040fe20007ffe0ff */
[----:B------:R-:W-:Y:S01]  /*8b10*/  IMAD.WIDE.U32 R8, R54, -0x326172a9, RZ ;  /* 0xcd9e8d5736087825 */ /* 0x000fe200078e00ff */
[----:B------:R-:W-:Y:S01]  /*8b20*/  IADD3 R168, P0, R32, -0x80, RZ ;  /* 0xffffff8020a87810 */ /* 0x000fe20007f1e0ff */
[----:B------:R-:W-:Y:S01]  /*8b30*/  UIADD3 UR24, UR6, -0x2, URZ ;  /* 0xfffffffe06187890 */ /* 0x000fe2000fffe03f */
[----:B------:R-:W-:Y:S01]  /*8b40*/  SHF.L.U32 R7, R6, 0x3, RZ ;  /* 0x0000000306077819 */ /* 0x000fe200000006ff */
[----:B------:R-:W-:Y:S01]  /*8b50*/  IMAD.WIDE.U32 R4, R2, -0x326172a9, RZ ;  /* 0xcd9e8d5702047825 */ /* 0x000fe200078e00ff */
[-C--:B------:R-:W-:Y:S01]  /*8b60*/  LOP3.LUT R3, R9, R53.reuse, RZ, 0x3c, !PT ;  /* 0x0000003509037212 */ /* 0x080fe200078e3cff */
[----:B------:R-:W-:Y:S01]  /*8b70*/  STL.64 [R1+0xb0], R8 ;  /* 0x0000b00801007387 */ /* 0x000fe20000100a00 */
[----:B------:R-:W-:Y:S01]  /*8b80*/  IADD3.X R171, R33, -0x1, RZ, P0, !PT ;  /* 0xffffffff21ab7810 */ /* 0x000fe200007fe4ff */
[----:B------:R-:W-:Y:S01]  /*8b90*/  IMAD R2, R6, 0x38, R7 ;  /* 0x0000003806027824 */ /* 0x000fe200078e0207 */
[----:B------:R-:W-:Y:S01]  /*8ba0*/  LOP3.LUT R53, R5, R53, RZ, 0x3c, !PT ;  /* 0x0000003505357212 */ /* 0x000fe200078e3cff */
[----:B------:R-:W-:Y:S01]  /*8bb0*/  IMAD.WIDE.U32 R10, R52, -0x2daee0ad, RZ ;  /* 0xd2511f53340a7825 */ /* 0x000fe200078e00ff */
[----:B------:R2:W-:Y:S01]  /*8bc0*/  STL.64 [R1+0xa0], R4 ;  /* 0x0000a00401007387 */ /* 0x0005e20000100a00 */
[----:B------:R-:W-:-:S02]  /*8bd0*/  ULDC.U8 UR23, c[0x0][0x2d8] ;  /* 0x0000b60000177ab9 */ /* 0x000fc40000000000 */
[----:B------:R-:W-:Y:S01]  /*8be0*/  IMAD.MOV.U32 R169, RZ, RZ, R164 ;  /* 0x000000ffffa97224 */ /* 0x000fe200078e00a4 */
[----:B------:R3:W-:Y:S01]  /*8bf0*/  STL.64 [R1+0xb8], R10 ;  /* 0x0000b80a01007387 */ /* 0x0007e20000100a00 */
[----:B------:R-:W-:Y:S01]  /*8c00*/  ULDC.64 UR4, c[0x0][0x1a0] ;  /* 0x0000680000047ab9 */ /* 0x000fe20000000a00 */
[----:B-1----:R-:W-:Y:S02]  /*8c10*/  PRMT R6, R0, 0x7054, R0 ;  /* 0x0000705400067816 */ /* 0x002fe40000000000 */
[----:B------:R-:W-:Y:S01]  /*8c20*/  IADD3 R0, R2, 0x1, RZ ;  /* 0x0000000102007810 */ /* 0x000fe20007ffe0ff */
[----:B--2---:R-:W-:-:S04]  /*8c30*/  IMAD.WIDE.U32 R4, R3, -0x2daee0ad, RZ ;  /* 0xd2511f5303047825 */ /* 0x004fc800078e00ff */
[----:B------:R-:W-:Y:S01]  /*8c40*/  IMAD.WIDE.U32 R2, R53, -0x2daee0ad, RZ ;  /* 0xd2511f5335027825 */ /* 0x000fe200078e00ff */
[----:B------:R1:W-:Y:S04]  /*8c50*/  STL.64 [R1+0xa8], R4 ;  /* 0x0000a80401007387 */ /* 0x0003e80000100a00 */
[----:B------:R1:W-:Y:S01]  /*8c60*/  STL.64 [R1+0x98], R2 ;  /* 0x0000980201007387 */ /* 0x0003e20000100a00 */
[----:B------:R-:W-:Y:S02]  /*8c70*/  ISETP.GE.AND P3, PT, R60, c[0x0][0x220], PT ;  /* 0x000088003c007a0c */ /* 0x000fe40003f66270 */
[----:B---3--:R-:W-:Y:S02]  /*8c80*/  ISETP.GE.AND P2, PT, R250, c[0x0][0x220], PT ;  /* 0x00008800fa007a0c */ /* 0x008fe40003f46270 */
[----:B----4-:R-:W-:Y:S01]  /*8c90*/  ISETP.GE.AND P1, PT, R246, c[0x0][0x220], PT ;  /* 0x00008800f6007a0c */ /* 0x010fe20003f26270 */
[----:B-1----:R-:W-:Y:S05]  /*8ca0*/  BRA `(.L_x_496) ;  /* 0x0000040000007947 */ /* 0x002fea0003800000 */
.L_x_498:
[----:B------:R-:W2:Y:S01]  /*8cb0*/  LDL.64 R192, [R1+0x80] ;  /* 0x0000800001c07983 */ /* 0x000ea20000100a00 */
[----:B------:R-:W-:Y:S01]  /*8cc0*/  ULDC.64 UR6, c[0x0][0x198] ;  /* 0x0000660000067ab9 */ /* 0x000fe20000000a00 */
[----:B------:R-:W-:Y:S01]  /*8cd0*/  IMAD.MOV.U32 R189, RZ, RZ, R170 ;  /* 0x000000ffffbd7224 */ /* 0x000fe200078e00aa */
[----:B------:R-:W-:Y:S01]  /*8ce0*/  UIADD3 UR26, UR24, -0x1, URZ ;  /* 0xffffffff181a7890 */ /* 0x000fe2000fffe03f */
[----:B------:R-:W3:Y:S03]  /*8cf0*/  LDL.64 R190, [R1+0x88] ;  /* 0x0000880001be7983 */ /* 0x000ee60000100a00 */
[----:B------:R-:W-:Y:S01]  /*8d00*/  USHF.R.S32.HI UR25, URZ, 0x1f, UR26 ;  /* 0x0000001f3f197899 */ /* 0x000fe2000801141a */
[----:B------:R1:W-:Y:S01]  /*8d10*/  @P3 STS [R189+0x6000], RZ ;  /* 0x006000ffbd003388 */ /* 0x0003e20000000800 */
[----:B------:R-:W-:Y:S02]  /*8d20*/  UIMAD.WIDE.U32 UR28, UR26, UR6, URZ ;  /* 0x000000061a1c72a5 */ /* 0x000fe4000f8e003f */
[----:B------:R-:W-:Y:S01]  /*8d30*/  UIMAD UR25, UR25, UR6, URZ ;  /* 0x00000006191972a4 */ /* 0x000fe2000f8e023f */
[----:B------:R1:W-:Y:S01]  /*8d40*/  @P3 STS [R189+0x6004], RZ ;  /* 0x006004ffbd003388 */ /* 0x0003e20000000800 */
[----:B------:R-:W-:Y:S02]  /*8d50*/  USHF.L.U32 UR6, UR6, 0x5, URZ ;  /* 0x0000000506067899 */ /* 0x000fe4000800063f */
[----:B------:R-:W-:Y:S01]  /*8d60*/  UIMAD UR25, UR26, UR7, UR25 ;  /* 0x000000071a1972a4 */ /* 0x000fe2000f8e0219 */
[----:B------:R1:W-:Y:S01]  /*8d70*/  @P3 STS.64 [R189+0x6008], RZ ;  /* 0x006008ffbd003388 */ /* 0x0003e20000000a00 */
[----:B------:R-:W-:Y:S02]  /*8d80*/  IMAD.U32 R164, RZ, RZ, UR28 ;  /* 0x0000001cffa47e24 */ /* 0x000fe4000f8e00ff */
[----:B------:R-:W-:Y:S01]  /*8d90*/  UIADD3 UR25, UR29, UR25, URZ ;  /* 0x000000191d197290 */ /* 0x000fe2000fffe03f */
[----:B------:R-:W-:Y:S05]  /*8da0*/  IMAD.U32 R3, RZ, RZ, UR28 ;  /* 0x0000001cff037e24 */ /* 0x000fea000f8e00ff */
[----:B------:R-:W-:Y:S01]  /*8db0*/  IMAD.U32 R0, RZ, RZ, UR25 ;  /* 0x00000019ff007e24 */ /* 0x000fe2000f8e00ff */
[----:B--2---:R-:W-:Y:S04]  /*8dc0*/  LEA R164, P0, R164, R192, 0x6 ;  /* 0x000000c0a4a47211 */ /* 0x004fe800078030ff */
[C---:B------:R-:W-:Y:S02]  /*8dd0*/  @!P3 LEA R180, P4, R164.reuse, c[0x0][0x168], 0x1 ;  /* 0x00005a00a4b4ba11 */ /* 0x040fe400078808ff */
        /* <DEDUP_REMOVED lines=45> */
.L_x_496:
[----:B------:R-:W2:Y:S01]  /*90b0*/  LDL R170, [R1+0x68] ;  /* 0x0000680001aa7983 */ /* 0x000ea20000100800 */
[----:B------:R-:W-:Y:S04]  /*90c0*/  DEPBAR.LE SB0, 0x0 ;  /* 0x000080000000791a */ /* 0x000fe80000000000 */
[----:B------:R-:W-:Y:S01]  /*90d0*/  USHF.R.S32.HI UR6, URZ, 0x1f, UR24 ;  /* 0x0000001f3f067899 */ /* 0x000fe20008011418 */
[----:B------:R-:W3:Y:S01]  /*90e0*/  LDL.64 R2, [R1+0x78] ;  /* 0x0000780001027983 */ /* 0x000ee20000100a00 */
[----:B------:R-:W-:Y:S01]  /*90f0*/  UIMAD.WIDE.U32 UR26, UR24, UR4, URZ ;  /* 0x00000004181a72a5 */ /* 0x000fe2000f8e003f */
[----:B------:R-:W-:Y:S01]  /*9100*/  IMAD.MOV.U32 R0, RZ, RZ, c[0x0][0x1a0] ;  /* 0x00006800ff007624 */ /* 0x000fe200078e00ff */
[----:B------:R-:W-:Y:S02]  /*9110*/  UIMAD UR6, UR6, UR4, URZ ;  /* 0x00000004060672a4 */ /* 0x000fe4000f8e023f */
[----:B------:R-:W-:Y:S01]  /*9120*/  UISETP.GE.AND UP0, UPT, UR24, 0x1, UPT ;  /* 0x000000011800788c */ /* 0x000fe2000bf06270 */
[----:B------:R-:W4:Y:S01]  /*9130*/  LDL R4, [R1+0x64] ;  /* 0x0000640001047983 */ /* 0x000f220000100800 */
[----:B------:R-:W-:Y:S01]  /*9140*/  UIMAD UR6, UR24, UR5, UR6 ;  /* 0x00000005180672a4 */ /* 0x000fe2000f8e0206 */
[----:B------:R-:W-:Y:S02]  /*9150*/  IMAD.U32 R18, RZ, RZ, UR26 ;  /* 0x0000001aff127e24 */ /* 0x000fe4000f8e00ff */
[----:B------:R-:W-:Y:S01]  /*9160*/  IMAD.U32 R19, RZ, RZ, UR27 ;  /* 0x0000001bff137e24 */ /* 0x000fe2000f8e00ff */
[----:B------:R-:W-:Y:S01]  /*9170*/  UIADD3 UR6, UR27, UR6, URZ ;  /* 0x000000061b067290 */ /* 0x000fe2000fffe03f */
[----:B------:R-:W-:Y:S06]  /*9180*/  BAR.SYNC.DEFER_BLOCKING 0x0 ;  /* 0x0000000000007b1d */ /* 0x000fec0000010000 */
[----:B--2---:R-:W-:Y:S01]  /*9190*/  @P3 STS [R170+0x9000], RZ ;  /* 0x009000ffaa003388 */ /* 0x004fe20000000800 */
[----:B---3--:R-:W-:Y:S01]  /*91a0*/  LEA R164, P0, R18, R2, 0x6 ;  /* 0x0000000212a47211 */ /* 0x008fe200078030ff */
[----:B------:R-:W-:Y:S04]  /*91b0*/  IMAD.U32 R2, RZ, RZ, UR6 ;  /* 0x00000006ff027e24 */ /* 0x000fe8000f8e00ff */
[----:B------:R-:W-:Y:S01]  /*91c0*/  @P3 STS [R170+0x9004], RZ ;  /* 0x009004ffaa003388 */ /* 0x000fe20000000800 */
[----:B------:R-:W-:Y:S02]  /*91d0*/  @!P3 LEA R38, P4, R164, c[0x0][0x170], 0x1 ;  /* 0x00005c00a426ba11 */ /* 0x000fe400078808ff */
[----:B----4-:R-:W-:Y:S01]  /*91e0*/  LEA.HI.X R2, R18, R4, R2, 0x6, P0 ;  /* 0x0000000412027211 */ /* 0x010fe200000f3402 */
[----:B------:R-:W-:Y:S02]  /*91f0*/  IMAD.MOV.U32 R4, RZ, RZ, c[0x0][0x1a4] ;  /* 0x00006900ff047624 */ /* 0x000fe400078e00ff */
[----:B------:R-:W-:Y:S01]  /*9200*/  @P3 STS.64 [R170+0x9008], RZ ;  /* 0x009008ffaa003388 */ /* 0x000fe20000000a00 */
        /* <DEDUP_REMOVED lines=44> */
[----:B------:R-:W1:Y:S06]  /*94d0*/  LDSM.16.M88.4 R176, [R212+0x6000] ;  /* 0x00600000d4b0783b */ /* 0x000e6c0000000200 */
[----:B------:R-:W2:Y:S06]  /*94e0*/  LDSM.16.M88.4 R180, [R213+0x1000] ;  /* 0x00100000d5b4783b */ /* 0x000eac0000000200 */
[----:B------:R-:W5:Y:S06]  /*94f0*/  LDSM.16.M88.4 R184, [R212+0x6400] ;  /* 0x00640000d4b8783b */ /* 0x000f6c0000000200 */
[----:B------:R-:W0:Y:S06]  /*9500*/  LDGDEPBAR ;  /* 0x00000000000079af */ /* 0x000e2c0000000000 */
[----:B------:R-:W3:Y:S06]  /*9510*/  LDSM.16.M88.4 R188, [R212+0x6800] ;  /* 0x00680000d4bc783b */ /* 0x000eec0000000200 */
[----:B------:R-:W3:Y:S06]  /*9520*/  LDSM.16.M88.4 R192, [R212+0x6c00] ;  /* 0x006c0000d4c0783b */ /* 0x000eec0000000200 */
[----:B------:R-:W-:Y:S01]  /*9530*/  LDSM.16.M88.4 R196, [R211] ;  /* 0x00000000d3c4783b */ /* 0x000fe20000000200 */
[-C--:B-1----:R-:W-:Y:S05]  /*9540*/  HMMA.16816.F32 R4, R172, R176.reuse, RZ ;  /* 0x000000b0ac04723c */ /* 0x082fea00000018ff */
[----:B------:R-:W1:Y:S03]  /*9550*/  LDSM.16.M88.4 R200, [R209+0x6000] ;  /* 0x00600000d1c8783b */ /* 0x000e660000000200 */
[C---:B--2---:R-:W-:Y:S03]  /*9560*/  HMMA.16816.F32 R8, R180.reuse, R176, RZ ;  /* 0x000000b0b408723c */ /* 0x044fe600000018ff */
[----:B------:R-:W2:Y:S05]  /*9570*/  LDSM.16.M88.4 R204, [R211+0x1000] ;  /* 0x00100000d3cc783b */ /* 0x000eaa0000000200 */
[-C--:B------:R-:W-:Y:S08]  /*9580*/  HMMA.16816.F32 R12, R180, R178.reuse, RZ ;  /* 0x000000b2b40c723c */ /* 0x080ff000000018ff */
[C---:B------:R-:W-:Y:S01]  /*9590*/  HMMA.16816.F32 R16, R172.reuse, R178, RZ ;  /* 0x000000b2ac10723c */ /* 0x040fe200000018ff */
[----:B------:R-:W-:Y:S07]  /*95a0*/  LDSM.16.M88.4 R176, [R209+0x6800] ;  /* 0x00680000d1b0783b */ /* 0x000fee0000000200 */
[-C--:B-----5:R-:W-:Y:S08]  /*95b0*/  HMMA.16816.F32 R20, R172, R184.reuse, RZ ;  /* 0x000000b8ac14723c */ /* 0x0a0ff000000018ff */
[C---:B---3--:R-:W-:Y:S08]  /*95c0*/  HMMA.16816.F32 R24, R180.reuse, R184, RZ ;  /* 0x000000b8b418723c */ /* 0x048ff000000018ff */
[-C--:B------:R-:W-:Y:S08]  /*95d0*/  HMMA.16816.F32 R28, R180, R186.reuse, RZ ;  /* 0x000000bab41c723c */ /* 0x080ff000000018ff */
[C---:B----4-:R-:W-:Y:S01]  /*95e0*/  HMMA.16816.F32 R32, R172.reuse, R186, RZ ;  /* 0x000000baac20723c */ /* 0x050fe200000018ff */
[----:B------:R-:W-:Y:S07]  /*95f0*/  LDSM.16.M88.4 R184, [R212+0x7400] ;  /* 0x00740000d4b8783b */ /* 0x000fee0000000200 */
[-C--:B------:R-:W-:Y:S08]  /*9600*/  HMMA.16816.F32 R36, R172, R188.reuse, RZ ;  /* 0x000000bcac24723c */ /* 0x080ff000000018ff */
[C---:B------:R-:W-:Y:S08]  /*9610*/  HMMA.16816.F32 R40, R180.reuse, R188, RZ ;  /* 0x000000bcb428723c */ /* 0x040ff000000018ff */
[-C--:B------:R-:W-:Y:S08]  /*9620*/  HMMA.16816.F32 R44, R180, R190.reuse, RZ ;  /* 0x000000beb42c723c */ /* 0x080ff000000018ff */
[C---:B------:R-:W-:Y:S08]  /*9630*/  HMMA.16816.F32 R48, R172.reuse, R190, RZ ;  /* 0x000000beac30723c */ /* 0x040ff000000018ff */
[-C--:B------:R-:W-:Y:S08]  /*9640*/  HMMA.16816.F32 R52, R172, R192.reuse, RZ ;  /* 0x000000c0ac34723c */ /* 0x080ff000000018ff */
[C---:B------:R-:W-:Y:S08]  /*9650*/  HMMA.16816.F32 R56, R180.reuse, R192, RZ ;  /* 0x000000c0b438723c */ /* 0x040ff000000018ff */
[-C--:B------:R-:W-:Y:S01]  /*9660*/  HMMA.16816.F32 R60, R180, R194.reuse, RZ ;  /* 0x000000c2b43c723c */ /* 0x080fe200000018ff */
[----:B------:R-:W-:Y:S07]  /*9670*/  LDSM.16.M88.4 R180, [R212+0x7000] ;  /* 0x00700000d4b4783b */ /* 0x000fee0000000200 */
[----:B------:R-:W-:Y:S01]  /*9680*/  HMMA.16816.F32 R64, R172, R194, RZ ;  /* 0x000000c2ac40723c */ /* 0x000fe200000018ff */
[----:B------:R-:W3:Y:S07]  /*9690*/  LDSM.16.M88.4 R172, [R209+0x6400] ;  /* 0x00640000d1ac783b */ /* 0x000eee0000000200 */
[-C--:B-1----:R-:W-:Y:S08]  /*96a0*/  HMMA.16816.F32 R4, R196, R200.reuse, R4 ;  /* 0x000000c8c404723c */ /* 0x082ff00000001804 */
[C---:B--2---:R-:W-:Y:S08]  /*96b0*/  HMMA.16816.F32 R8, R204.reuse, R200, R8 ;  /* 0x000000c8cc08723c */ /* 0x044ff00000001808 */
[-C--:B------:R-:W-:Y:S08]  /*96c0*/  HMMA.16816.F32 R12, R204, R202.reuse, R12 ;  /* 0x000000cacc0c723c */ /* 0x080ff0000000180c */
[C---:B------:R-:W-:Y:S07]  /*96d0*/  HMMA.16816.F32 R16, R196.reuse, R202, R16 ;  /* 0x000000cac410723c */ /* 0x040fee0000001810 */
[----:B------:R-:W-:Y:S01]  /*96e0*/  IMAD.MOV.U32 R202, RZ, RZ, R168 ;  /* 0x000000ffffca7224 */ /* 0x000fe200078e00a8 */
[-C--:B---3--:R-:W-:Y:S04]  /*96f0*/  HMMA.16816.F32 R20, R196, R172.reuse, R20 ;  /* 0x000000acc414723c */ /* 0x088fe80000001814 */
[----:B------:R-:W-:Y:S04]  /*9700*/  IMAD.MOV.U32 R203, RZ, RZ, R171 ;  /* 0x000000ffffcb7224 */ /* 0x000fe800078e00ab */
        /* <DEDUP_REMOVED lines=8> */
[----:B------:R-:W2:Y:S07]  /*9790*/  LDSM.16.M88.4 R176, [R213+0x2000] ;  /* 0x00200000d5b0783b */ /* 0x000eae0000000200 */
[-C--:B-1----:R-:W-:Y:S08]  /*97a0*/  HMMA.16816.F32 R52, R196, R172.reuse, R52 ;  /* 0x000000acc434723c */ /* 0x082ff00000001834 */
[C---:B------:R-:W-:Y:S08]  /*97b0*/  HMMA.16816.F32 R56, R204.reuse, R172, R56 ;  /* 0x000000accc38723c */ /* 0x040ff00000001838 */
[-C--:B------:R-:W-:Y:S08]  /*97c0*/  HMMA.16816.F32 R60, R204, R174.reuse, R60 ;  /* 0x000000aecc3c723c */ /* 0x080ff0000000183c */
[----:B------:R-:W-:Y:S01]  /*97d0*/  HMMA.16816.F32 R64, R196, R174, R64 ;  /* 0x000000aec440723c */ /* 0x000fe20000001840 */
[----:B------:R-:W1:Y:S07]  /*97e0*/  LDSM.16.M88.4 R172, [R213+0x3000] ;  /* 0x00300000d5ac783b */ /* 0x000e6e0000000200 */
[-C--:B--2---:R-:W-:Y:S08]  /*97f0*/  HMMA.16816.F32 R4, R176, R180.reuse, R4 ;  /* 0x000000b4b004723c */ /* 0x084ff00000001804 */
[C---:B-1----:R-:W-:Y:S08]  /*9800*/  HMMA.16816.F32 R8, R172.reuse, R180, R8 ;  /* 0x000000b4ac08723c */ /* 0x042ff00000001808 */
        /* <DEDUP_REMOVED lines=11> */
[C---:B------:R-:W-:Y:S01]  /*98c0*/  HMMA.16816.F32 R48, R176.reuse, R182, R48 ;  /* 0x000000b6b030723c */ /* 0x040fe20000001830 */
[----:B------:R-:W-:Y:S07]  /*98d0*/  LDSM.16.M88.4 R180, [R209+0x7000] ;  /* 0x00700000d1b4783b */ /* 0x000fee0000000200 */
[-C--:B--2---:R-:W-:Y:S08]  /*98e0*/  HMMA.16816.F32 R52, R176, R184.reuse, R52 ;  /* 0x000000b8b034723c */ /* 0x084ff00000001834 */
[C---:B------:R-:W-:Y:S08]  /*98f0*/  HMMA.16816.F32 R56, R172.reuse, R184, R56 ;  /* 0x000000b8ac38723c */ /* 0x040ff00000001838 */
[-C--:B------:R-:W-:Y:S01]  /*9900*/  HMMA.16816.F32 R60, R172, R186.reuse, R60 ;  /* 0x000000baac3c723c */ /* 0x080fe2000000183c */
[----:B------:R-:W1:Y:S07]  /*9910*/  LDSM.16.M88.4 R172, [R211+0x2000] ;  /* 0x00200000d3ac783b */ /* 0x000e6e0000000200 */
[----:B------:R-:W-:Y:S01]  /*9920*/  HMMA.16816.F32 R64, R176, R186, R64 ;  /* 0x000000bab040723c */ /* 0x000fe20000001840 */
[----:B------:R-:W2:Y:S06]  /*9930*/  LDSM.16.M88.4 R176, [R211+0x3000] ;  /* 0x00300000d3b0783b */ /* 0x000eac0000000200 */
[----:B------:R-:W3:Y:S01]  /*9940*/  LDSM.16.M88.4 R184, [R209+0x7400] ;  /* 0x00740000d1b8783b */ /* 0x000ee20000000200 */
[-C--:B-1----:R-:W-:Y:S08]  /*9950*/  HMMA.16816.F32 R4, R172, R180.reuse, R4 ;  /* 0x000000b4ac04723c */ /* 0x082ff00000001804 */
[C---:B--2---:R-:W-:Y:S08]  /*9960*/  HMMA.16816.F32 R8, R176.reuse, R180, R8 ;  /* 0x000000b4b008723c */ /* 0x044ff00000001808 */
[-C--:B------:R-:W-:Y:S08]  /*9970*/  HMMA.16816.F32 R12, R176, R182.reuse, R12 ;  /* 0x000000b6b00c723c */ /* 0x080ff0000000180c */
[C---:B------:R-:W-:Y:S01]  /*9980*/  HMMA.16816.F32 R16, R172.reuse, R182, R16 ;  /* 0x000000b6ac10723c */ /* 0x040fe20000001810 */
[----:B------:R-:W1:Y:S07]  /*9990*/  LDSM.16.M88.4 R180, [R209+0x7800] ;  /* 0x00780000d1b4783b */ /* 0x000e6e0000000200 */
[-C--:B---3--:R-:W-:Y:S08]  /*99a0*/  HMMA.16816.F32 R20, R172, R184.reuse, R20 ;  /* 0x000000b8ac14723c */ /* 0x088ff00000001814 */
        /* <DEDUP_REMOVED lines=47> */
[----:B------:R-:W2:Y:S01]  /*9ca0*/  LDSM.16.M88.4 R184, [R209+0x8c00] ;  /* 0x008c0000d1b8783b */ /* 0x000ea20000000200 */
[----:B------:R-:W-:Y:S05]  /*9cb0*/  DEPBAR.LE SB0, 0x0 ;  /* 0x000080000000791a */ /* 0x000fea0000000000 */
[----:B------:R-:W-:Y:S01]  /*9cc0*/  BAR.SYNC.DEFER_BLOCKING 0x0 ;  /* 0x0000000000007b1d */ /* 0x000fe20000010000 */
[-C--:B-1----:R-:W-:Y:S08]  /*9cd0*/  HMMA.16816.F32 R36, R172, R180.reuse, R36 ;  /* 0x000000b4ac24723c */ /* 0x082ff00000001824 */
        /* <DEDUP_REMOVED lines=8> */
.L_x_497:
[----:B------:R-:W-:Y:S01]  /*9d60*/  FMNMX.FTZ R0, R4, R169, !PT ;  /* 0x000000a904007209 */ /* 0x000fe20007810000 */
[----:B------:R-:W-:Y:S01]  /*9d70*/  STL [R1+0x108], R221 ;  /* 0x000108dd01007387 */ /* 0x000fe20000100800 */
[----:B------:R-:W-:Y:S01]  /*9d80*/  FMNMX.FTZ R168, R6, R166, !PT ;  /* 0x000000a606a87209 */ /* 0x000fe20007810000 */
[----:B------:R-:W-:Y:S01]  /*9d90*/  UIADD3 UR6, UR21, -0x4498517b, URZ ;  /* 0xbb67ae8515067890 */ /* 0x000fe2000fffe03f */
[----:B------:R-:W-:Y:S01]  /*9da0*/  FMNMX.FTZ R3, R5, R0, !PT ;  /* 0x0000000005037209 */ /* 0x000fe20007810000 */
[----:B------:R-:W-:Y:S01]  /*9db0*/  STL [R1+0x104], R220 ;  /* 0x000104dc01007387 */ /* 0x000fe20000100800 */
[----:B------:R-:W-:Y:S01]  /*9dc0*/  FMNMX.FTZ R164, R8, R165, !PT ;  /* 0x000000a508a47209 */ /* 0x000fe20007810000 */
[----:B------:R-:W-:Y:S01]  /*9dd0*/  UIADD3 UR25, UR20, -0x61c88647, URZ ;  /* 0x9e3779b914197890 */ /* 0x000fe2000fffe03f */
[----:B------:R-:W-:Y:S01]  /*9de0*/  FMNMX.FTZ R0, R16, R3, !PT ;  /* 0x0000000310007209 */ /* 0x000fe20007810000 */
[----:B------:R-:W-:Y:S01]  /*9df0*/  STL [R1+0x100], R219 ;  /* 0x000100db01007387 */ /* 0x000fe20000100800 */
[----:B-1----:R-:W-:Y:S01]  /*9e00*/  FMNMX.FTZ R175, R7, R168, !PT ;  /* 0x000000a807af7209 */ /* 0x002fe20007810000 */
[----:B------:R-:W-:Y:S01]  /*9e10*/  UIADD3 UR27, UR21, 0x76cf5d0a, URZ ;  /* 0x76cf5d0a151b7890 */ /* 0x000fe2000fffe03f */
[----:B------:R-:W-:Y:S01]  /*9e20*/  FMNMX.FTZ R3, R17, R0, !PT ;  /* 0x0000000011037209 */ /* 0x000fe20007810000 */
[----:B------:R-:W-:Y:S01]  /*9e30*/  STL [R1+0xfc], R218 ;  /* 0x0000fcda01007387 */ /* 0x000fe20000100800 */
[----:B------:R-:W-:Y:S01]  /*9e40*/  FMNMX.FTZ R0, R10, R167, !PT ;  /* 0x000000a70a007209 */ /* 0x000fe20007810000 */
[----:B------:R-:W-:Y:S01]  /*9e50*/  UIADD3 UR26, UR20, -0x4ab325aa, URZ ;  /* 0xb54cda56141a7890 */ /* 0x000fe2000fffe03f */
[----:B------:R-:W-:Y:S01]  /*9e60*/  FMNMX.FTZ R2, R20, R3, !PT ;  /* 0x0000000314027209 */ /* 0x000fe20007810000 */
[----:B------:R1:W-:Y:S01]  /*9e70*/  STL [R1+0xf8], R208 ;  /* 0x0000f8d001007387 */ /* 0x0003e20000100800 */
[----:B------:R-:W-:Y:S01]  /*9e80*/  FMNMX.FTZ R171, R9, R164, !PT ;  /* 0x000000a409ab7209 */ /* 0x000fe20007810000 */
[----:B------:R-:W-:Y:S01]  /*9e90*/  IMAD.MOV.U32 R196, RZ, RZ, c[0x0][0x228] ;  /* 0x00008a00ffc47624 */ /* 0x000fe200078e00ff */
[----:B------:R-:W-:Y:S01]  /*9ea0*/  FMNMX.FTZ R173, R21, R2, !PT ;  /* 0x0000000215ad7209 */ /* 0x000fe20007810000 */
[----:B------:R2:W-:Y:S01]  /*9eb0*/  STL.64 [R1+0xf0], R216 ;  /* 0x0000f0d801007387 */ /* 0x0005e20000100a00 */
[----:B------:R-:W-:Y:S01]  /*9ec0*/  FMNMX.FTZ R3, R11, R0, !PT ;  /* 0x000000000b037209 */ /* 0x000fe20007810000 */
[----:B------:R-:W-:Y:S01]  /*9ed0*/  USHF.L.U32 UR28, UR24, 0x1, URZ ;  /* 0x00000001181c7899 */ /* 0x000fe2000800063f */
[----:B------:R-:W-:Y:S02]  /*9ee0*/  FMNMX.FTZ R168, R18, R175, !PT ;  /* 0x000000af12a87209 */ /* 0x000fe40007810000 */
[----:B------:R-:W-:Y:S01]  /*9ef0*/  FMNMX.FTZ R164, R32, R173, !PT ;  /* 0x000000ad20a47209 */ /* 0x000fe20007810000 */
[----:B------:R-:W-:Y:S01]  /*9f00*/  ULOP3.LUT UR7, UR28, UR21, URZ, 0x3c, !UPT ;  /* 0x000000151c077292 */ /* 0x000fe2000f8e3c3f */
[----:B------:R-:W-:Y:S01]  /*9f10*/  FMNMX.FTZ R2, R12, R171, !PT ;  /* 0x000000ab0c027209 */ /* 0x000fe20007810000 */
[----:B------:R-:W-:Y:S01]  /*9f20*/  UIADD3 UR28, UR28, 0x1, URZ ;  /* 0x000000011c1c7890 */ /* 0x000fe2000fffe03f */
[----:B------:R-:W-:Y:S02]  /*9f30*/  FMNMX.FTZ R0, R14, R3, !PT ;  /* 0x000000030e007209 */ /* 0x000fe40007810000 */
[----:B------:R-:W-:Y:S01]  /*9f40*/  FMNMX.FTZ R175, R19, R168, !PT ;  /* 0x000000a813af7209 */ /* 0x000fe20007810000 */
[----:B------:R-:W-:Y:S01]  /*9f50*/  ULOP3.LUT UR28, UR28, UR21, URZ, 0x3c, !UPT ;  /* 0x000000151c1c7292 */ /* 0x000fe2000f8e3c3f */
[----:B------:R-:W-:Y:S02]  /*9f60*/  FMNMX.FTZ R173, R33, R164, !PT ;  /* 0x000000a421ad7209 */ /* 0x000fe40007810000 */
[----:B------:R-:W-:Y:S02]  /*9f70*/  FMNMX.FTZ R171, R13, R2, !PT ;  /* 0x000000020dab7209 */ /* 0x000fe40007810000 */
[----:B------:R-:W-:Y:S02]  /*9f80*/  FMNMX.FTZ R3, R15, R0, !PT ;  /* 0x000000000f037209 */ /* 0x000fe40007810000 */
[----:B------:R-:W-:Y:S02]  /*9f90*/  FMNMX.FTZ R168, R22, R175, !PT ;  /* 0x000000af16a87209 */ /* 0x000fe40007810000 */
[----:B------:R-:W-:Y:S01]  /*9fa0*/  FMNMX.FTZ R164, R36, R173, !PT ;  /* 0x000000ad24a47209 */ /* 0x000fe20007810000 */
[----:B-1----:R-:W-:Y:S01]  /*9fb0*/  IMAD.SHL.U32 R208, R196, 0x8, RZ ;  /* 0x00000008c4d07824 */ /* 0x002fe200078e00ff */
[----:B------:R-:W-:Y:S02]  /*9fc0*/  FMNMX.FTZ R2, R24, R171, !PT ;  /* 0x000000ab18027209 */ /* 0x000fe40007810000 */
[----:B------:R-:W-:Y:S02]  /*9fd0*/  FMNMX.FTZ R0, R26, R3, !PT ;  /* 0x000000031a007209 */ /* 0x000fe40007810000 */
[----:B------:R-:W-:Y:S01]  /*9fe0*/  FMNMX.FTZ R175, R23, R168, !PT ;  /* 0x000000a817af7209 */ /* 0x000fe20007810000 */
[----:B--2---:R-:W2:Y:S01]  /*9ff0*/  LDL.64 R216, [R1+0xb8] ;  /* 0x0000b80001d87983 */ /* 0x004ea20000100a00 */
[----:B------:R-:W-:Y:S02]  /*a000*/  FMNMX.FTZ R173, R37, R164, !PT ;  /* 0x000000a425ad7209 */ /* 0x000fe40007810000 */
[----:B------:R-:W-:Y:S02]  /*a010*/  FMNMX.FTZ R171, R25, R2, !PT ;  /* 0x0000000219ab7209 */ /* 0x000fe40007810000 */
[----:B------:R-:W-:Y:S01]  /*a020*/  FMNMX.FTZ R3, R27, R0, !PT ;  /* 0x000000001b037209 */ /* 0x000fe20007810000 */
[----:B------:R1:W-:Y:S01]  /*a030*/  STL.64 [R1+0xe8], R214 ;  /* 0x0000e8d601007387 */ /* 0x0003e20000100a00 */
        /* <DEDUP_REMOVED lines=14> */
[----:B-1----:R-:W3:Y:S01]  /*a120*/  LDL.64 R214, [R1+0xb0] ;  /* 0x0000b00001d67983 */ /* 0x002ee20000100a00 */
[----:B------:R-:W-:Y:S02]  /*a130*/  FMNMX.FTZ R171, R41, R2, !PT ;  /* 0x0000000229ab7209 */ /* 0x000fe40007810000 */
[----:B------:R-:W-:Y:S02]  /*a140*/  FMNMX.FTZ R3, R43, R0, !PT ;  /* 0x000000002b037209 */ /* 0x000fe40007810000 */
[----:B------:R-:W-:Y:S01]  /*a150*/  FMNMX.FTZ R170, R50, R175, !PT ;  /* 0x000000af32aa7209 */ /* 0x000fe20007810000 */
[----:B------:R-:W-:Y:S01]  /*a160*/  STL.64 [R1+0xe0], R210 ;  /* 0x0000e0d201007387 */ /* 0x000fe20000100a00 */
[----:B------:R-:W-:Y:S02]  /*a170*/  FMNMX.FTZ R168, R64, R173, !PT ;  /* 0x000000ad40a87209 */ /* 0x000fe40007810000 */
[----:B------:R-:W-:Y:S02]  /*a180*/  FMNMX.FTZ R164, R44, R171, !PT ;  /* 0x000000ab2ca47209 */ /* 0x000fe40007810000 */
[----:B------:R-:W-:Y:S01]  /*a190*/  FMNMX.FTZ R2, R46, R3, !PT ;  /* 0x000000032e027209 */ /* 0x000fe20007810000 */
[----:B------:R1:W-:Y:S01]  /*a1a0*/  STL.64 [R1+0xd8], R224 ;  /* 0x0000d8e001007387 */ /* 0x0003e20000100a00 */
[----:B------:R-:W-:Y:S02]  /*a1b0*/  FMNMX.FTZ R3, R51, R170, !PT ;  /* 0x000000aa33037209 */ /* 0x000fe40007810000 */
[----:B------:R-:W-:Y:S02]  /*a1c0*/  FMNMX.FTZ R0, R65, R168, !PT ;  /* 0x000000a841007209 */ /* 0x000fe40007810000 */
[----:B------:R-:W-:Y:S02]  /*a1d0*/  FMNMX.FTZ R171, R45, R164, !PT ;  /* 0x000000a42dab7209 */ /* 0x000fe40007810000 */
[----:B------:R-:W-:Y:S01]  /*a1e0*/  FMNMX.FTZ R164, R54, R3, !PT ;  /* 0x0000000336a47209 */ /* 0x000fe20007810000 */
[----:B------:R-:W4:Y:S01]  /*a1f0*/  SHFL.BFLY PT, R175, R0, 0x2, 0x1f ;  /* 0x0c401f0000af7f89 */ /* 0x000f2200000e0000 */
        /* <DEDUP_REMOVED lines=13> */
[----:B----4-:R-:W-:Y:S01]  /*a2d0*/  FMNMX.FTZ R175, R0, R175, !PT ;  /* 0x000000af00af7209 */ /* 0x010fe20007810000 */
[----:B------:R-:W-:Y:S06]  /*a2e0*/  STL.64 [R1+0xd0], R212 ;  /* 0x0000d0d401007387 */ /* 0x000fec0000100a00 */
[----:B------:R-:W-:Y:S04]  /*a2f0*/  STL [R1+0xcc], R209 ;  /* 0x0000ccd101007387 */ /* 0x000fe80000100800 */
[----:B------:R-:W1:Y:S08]  /*a300*/  SHFL.BFLY PT, R168, R177, 0x2, 0x1f ;  /* 0x0c401f00b1a87f89 */ /* 0x000e7000000e0000 */
[----:B------:R-:W4:Y:S08]  /*a310*/  SHFL.BFLY PT, R171, R2, 0x2, 0x1f ;  /* 0x0c401f0002ab7f89 */ /* 0x000f3000000e0000 */
[----:B------:R-:W4:Y:S01]  /*a320*/  SHFL.BFLY PT, R164, R175, 0x1, 0x1f ;  /* 0x0c201f00afa47f89 */ /* 0x000f2200000e0000 */
[----:B-1----:R-:W-:Y:S07]  /*a330*/  FMNMX.FTZ R168, R177, R168, !PT ;  /* 0x000000a8b1a87209 */ /* 0x002fee0007810000 */
[----:B------:R-:W3:Y:S04]  /*a340*/  LDL.LU R209, [R1+0x90] ;  /* 0x0000900001d17983 */ /* 0x000ee80000300800 */
[----:B------:R-:W3:Y:S01]  /*a350*/  LDL.64 R212, [R1+0x98] ;  /* 0x0000980001d47983 */ /* 0x000ee20000100a00 */
[----:B----4-:R-:W-:Y:S05]  /*a360*/  FMNMX.FTZ R171, R2, R171, !PT ;  /* 0x000000ab02ab7209 */ /* 0x010fea0007810000 */
[----:B------:R-:W1:Y:S01]  /*a370*/  SHFL.BFLY PT, R181, R170, 0x2, 0x1f ;  /* 0x0c401f00aab57f89 */ /* 0x000e6200000e0000 */
[----:B------:R-:W-:Y:S04]  /*a380*/  FMNMX.FTZ R164, R175, R164, !PT ;  /* 0x000000a4afa47209 */ /* 0x000fe80007810000 */
[----:B------:R-:W-:Y:S02]  /*a390*/  FSETP.NEU.FTZ.AND P0, PT, R164, -INF , PT ;  /* 0xff800000a400780b */ /* 0x000fe40003f1d000 */
[----:B-1----:R-:W-:Y:S01]  /*a3a0*/  FMNMX.FTZ R181, R170, R181, !PT ;  /* 0x000000b5aab57209 */ /* 0x002fe20007810000 */
[----:B------:R-:W-:Y:S04]  /*a3b0*/  FMUL.FTZ R170, R164, c[0x0][0x23c] ;  /* 0x00008f00a4aa7a20 */ /* 0x000fe80000410000 */
[----:B------:R-:W1:Y:S01]  /*a3c0*/  SHFL.BFLY PT, R2, R181, 0x1, 0x1f ;  /* 0x0c201f00b5027f89 */ /* 0x000e6200000e0000 */
[----:B------:R-:W-:Y:S05]  /*a3d0*/  FSEL R170, R170, RZ, P0 ;  /* 0x000000ffaaaa7208 */ /* 0x000fea0000000000 */
[--C-:B------:R-:W-:Y:S02]  /*a3e0*/  FFMA.FTZ R201, R5, c[0x0][0x23c], -R170.reuse ;  /* 0x00008f0005c97a23 */ /* 0x100fe400000108aa */
[--C-:B------:R-:W-:Y:S02]  /*a3f0*/  FFMA.FTZ R211, R36, c[0x0][0x23c], -R170.reuse ;  /* 0x00008f0024d37a23 */ /* 0x100fe400000108aa */
[--C-:B------:R-:W-:Y:S02]  /*a400*/  FFMA.FTZ R218, R32, c[0x0][0x23c], -R170.reuse ;  /* 0x00008f0020da7a23 */ /* 0x100fe400000108aa */
[--C-:B------:R-:W-:Y:S02]  /*a410*/  FFMA.FTZ R219, R33, c[0x0][0x23c], -R170.reuse ;  /* 0x00008f0021db7a23 */ /* 0x100fe400000108aa */
[--C-:B------:R-:W-:Y:S02]  /*a420*/  FFMA.FTZ R192, R21, c[0x0][0x23c], -R170.reuse ;  /* 0x00008f0015c07a23 */ /* 0x100fe400000108aa */
[--C-:B------:R-:W-:Y:S02]  /*a430*/  FFMA.FTZ R200, R16, c[0x0][0x23c], -R170.reuse ;  /* 0x00008f0010c87a23 */ /* 0x100fe400000108aa */
[--C-:B------:R-:W-:Y:S02]  /*a440*/  FFMA.FTZ R195, R17, c[0x0][0x23c], -R170.reuse ;  /* 0x00008f0011c37a23 */ /* 0x100fe400000108aa */
[--C-:B------:R-:W-:Y:S02]  /*a450*/  FFMA.FTZ R186, R20, c[0x0][0x23c], -R170.reuse ;  /* 0x00008f0014ba7a23 */ /* 0x100fe400000108aa */
[----:B------:R-:W-:Y:S01]  /*a460*/  MUFU.EX2 R200, R200 ;  /* 0x000000c800c87308 */ /* 0x000fe20000000800 */
[--C-:B------:R-:W-:Y:S01]  /*a470*/  FFMA.FTZ R207, R37, c[0x0][0x23c], -R170.reuse ;  /* 0x00008f0025cf7a23 */ /* 0x100fe200000108aa */
[----:B-1----:R-:W-:Y:S01]  /*a480*/  FMNMX.FTZ R2, R181, R2, !PT ;  /* 0x00000002b5027209 */ /* 0x002fe20007810000 */
[--C-:B------:R-:W-:Y:S02]  /*a490*/  FFMA.FTZ R188, R48, c[0x0][0x23c], -R170.reuse ;  /* 0x00008f0030bc7a23 */ /* 0x100fe400000108aa */
[--C-:B------:R-:W-:Y:S02]  /*a4a0*/  FFMA.FTZ R187, R49, c[0x0][0x23c], -R170.reuse ;  /* 0x00008f0031bb7a23 */ /* 0x100fe400000108aa */
[--C-:B------:R-:W-:Y:S02]  /*a4b0*/  FFMA.FTZ R180, R53, c[0x0][0x23c], -R170.reuse ;  /* 0x00008f0035b47a23 */ /* 0x100fe400000108aa */
[----:B------:R-:W-:Y:S01]  /*a4c0*/  FFMA.FTZ R204, R4, c[0x0][0x23c], -R170 ;  /* 0x00008f0004cc7a23 */ /* 0x000fe200000108aa */
[----:B------:R-:W-:Y:S10]  /*a4d0*/  MUFU.EX2 R207, R207 ;  /* 0x000000cf00cf7308 */ /* 0x000ff40000000800 */
[----:B------:R-:W-:Y:S01]  /*a4e0*/  MUFU.EX2 R180, R180 ;  /* 0x000000b400b47308 */ /* 0x000fe20000000800 */
[----:B--2---:R-:W-:Y:S01]  /*a4f0*/  LOP3.LUT R198, R217, UR7, RZ, 0x3c, !PT ;  /* 0x00000007d9c67c12 */ /* 0x004fe2000f8e3cff */
[----:B------:R-:W-:Y:S04]  /*a500*/  UIADD3 UR7, UR20, 0x3c6ef372, URZ ;  /* 0x3c6ef37214077890 */ /* 0x000fe8000fffe03f */
[----:B------:R-:W-:Y:S05]  /*a510*/  IMAD.WIDE.U32 R198, R198, -0x326172a9, RZ ;  /* 0xcd9e8d57c6c67825 */ /* 0x000fea00078e00ff */
[----:B---3--:R-:W-:Y:S05]  /*a520*/  LOP3.LUT R3, R199, UR25, R214, 0x96, !PT ;  /* 0x00000019c7037c12 */ /* 0x008fea000f8e96d6 */
[----:B------:R-:W-:Y:S01]  /*a530*/  IMAD.WIDE.U32 R182, R3, -0x2daee0ad, RZ ;  /* 0xd2511f5303b67825 */ /* 0x000fe200078e00ff */
[----:B------:R-:W-:Y:S04]  /*a540*/  LOP3.LUT R172, R225, UR6, R216, 0x96, !PT ;  /* 0x00000006e1ac7c12 */ /* 0x000fe8000f8e96d8 */
[----:B------:R-:W-:Y:S01]  /*a550*/  LOP3.LUT R0, R183, UR27, R224, 0x96, !PT ;  /* 0x0000001bb7007c12 */ /* 0x000fe2000f8e96e0 */
[----:B------:R-:W-:Y:S04]  /*a560*/  IMAD.WIDE.U32 R172, R172, -0x326172a9, RZ ;  /* 0xcd9e8d57acac7825 */ /* 0x000fe800078e00ff */
[----:B------:R-:W-:Y:S01]  /*a570*/  IMAD.WIDE.U32 R184, R0, -0x326172a9, RZ ;  /* 0xcd9e8d5700b87825 */ /* 0x000fe200078e00ff */
[----:B------:R-:W-:Y:S05]  /*a580*/  LOP3.LUT R3, R173, UR7, R198, 0x96, !PT ;  /* 0x00000007ad037c12 */ /* 0x000fea000f8e96c6 */
[----:B------:R-:W-:Y:S01]  /*a590*/  IMAD.WIDE.U32 R178, R3, -0x2daee0ad, RZ ;  /* 0xd2511f5303b27825 */ /* 0x000fe200078e00ff */
[----:B------:R-:W-:Y:S04]  /*a5a0*/  LOP3.LUT R3, R185, UR22, R172, 0x96, !PT ;  /* 0x00000016b9037c12 */ /* 0x000fe8000f8e96ac */
[----:B------:R-:W-:Y:S01]  /*a5b0*/  LOP3.LUT R0, R179, UR19, R182, 0x96, !PT ;  /* 0x00000013b3007c12 */ /* 0x000fe2000f8e96b6 */
[----:B------:R-:W-:Y:S02]  /*a5c0*/  IMAD.WIDE.U32 R176, R3, -0x2daee0ad, RZ ;  /* 0xd2511f5303b07825 */ /* 0x000fe400078e00ff */
[----:B------:R-:W1:Y:S02]  /*a5d0*/  SHFL.BFLY PT, R3, R168, 0x1, 0x1f ;  /* 0x0c201f00a8037f89 */ /* 0x000e6400000e0000 */
[----:B------:R-:W-:Y:S01]  /*a5e0*/  IMAD.WIDE.U32 R182, R0, -0x326172a9, RZ ;  /* 0xcd9e8d5700b67825 */ /* 0x000fe200078e00ff */
[----:B------:R-:W-:Y:S04]  /*a5f0*/  LOP3.LUT R178, R177, UR14, R178, 0x96, !PT ;  /* 0x0000000eb1b27c12 */ /* 0x000fe8000f8e96b2 */
[----:B------:R-:W-:Y:S01]  /*a600*/  LOP3.LUT R174, R183, UR18, R184, 0x96, !PT ;  /* 0x00000012b7ae7c12 */ /* 0x000fe2000f8e96b8 */
[----:B------:R-:W2:Y:S01]  /*a610*/  SHFL.BFLY PT, R0, R171, 0x1, 0x1f ;  /* 0x0c201f00ab007f89 */ /* 0x000ea200000e0000 */
[----:B------:R-:W-:Y:S04]  /*a620*/  IMAD.WIDE.U32 R178, R178, -0x326172a9, RZ ;  /* 0xcd9e8d57b2b27825 */ /* 0x000fe800078e00ff */
[----:B------:R-:W-:Y:S01]  /*a630*/  IMAD.WIDE.U32 R174, R174, -0x2daee0ad, RZ ;  /* 0xd2511f53aeae7825 */ /* 0x000fe200078e00ff */
[----:B------:R-:W-:Y:S03]  /*a640*/  LOP3.LUT R189, R179, UR13, R182, 0x96, !PT ;  /* 0x0000000db3bd7c12 */ /* 0x000fe6000f8e96b6 */
[----:B------:R-:W-:Y:S01]  /*a650*/  FFMA.FTZ R182, R52, c[0x0][0x23c], -R170 ;  /* 0x00008f0034b67a23 */ /* 0x000fe200000108aa */
[----:B------:R-:W-:Y:S02]  /*a660*/  LOP3.LUT R176, R175, UR10, R176, 0x96, !PT ;  /* 0x0000000aafb07c12 */ /* 0x000fe4000f8e96b0 */
[----:B------:R-:W-:Y:S03]  /*a670*/  LOP3.LUT R209, R209, 0xffffff7f, RZ, 0xc0, !PT ;  /* 0xffffff7fd1d17812 */ /* 0x000fe600078ec0ff */
[----:B------:R-:W-:Y:S01]  /*a680*/  IMAD.WIDE.U32 R176, R176, -0x326172a9, RZ ;  /* 0xcd9e8d57b0b07825 */ /* 0x000fe200078e00ff */
[----:B-1----:R-:W-:Y:S02]  /*a690*/  FMNMX.FTZ R3, R168, R3, !PT ;  /* 0x00000003a8037209 */ /* 0x002fe40007810000 */
[----:B------:R-:W-:Y:S02]  /*a6a0*/  @P3 LOP3.LUT R209, R209, 0x80, RZ, 0xfc, !PT ;  /* 0x00000080d1d13812 */ /* 0x000fe400078efcff */
[----:B------:R-:W-:Y:S02]  /*a6b0*/  LOP3.LUT R179, R177, UR26, R178, 0x96, !PT ;  /* 0x0000001ab1b37c12 */ /* 0x000fe4000f8e96b2 */
[----:B------:R-:W-:Y:S02]  /*a6c0*/  FSETP.NEU.FTZ.AND P0, PT, R3, -INF , PT ;  /* 0xff8000000300780b */ /* 0x000fe40003f1d000 */
[----:B--2---:R-:W-:Y:S02]  /*a6d0*/  FMNMX.FTZ R0, R171, R0, !PT ;  /* 0x00000000ab007209 */ /* 0x004fe40007810000 */
[C---:B------:R-:W-:Y:S02]  /*a6e0*/  LOP3.LUT R171, R179.reuse, 0xffff, RZ, 0xc0, !PT ;  /* 0x0000ffffb3ab7812 */ /* 0x040fe400078ec0ff */
[----:B------:R-:W-:Y:S02]  /*a6f0*/  LOP3.LUT R168, R179, 0xff, RZ, 0xc0, !PT ;  /* 0x000000ffb3a87812 */ /* 0x000fe400078ec0ff */
[----:B------:R-:W-:Y:S01]  /*a700*/  SHF.R.U32.HI R4, RZ, 0x8, R171 ;  /* 0x00000008ff047819 */ /* 0x000fe200000116ab */
[----:B------:R-:W-:Y:S01]  /*a710*/  FMUL.FTZ R171, R3, c[0x0][0x23c] ;  /* 0x00008f0003ab7a20 */ /* 0x000fe20000410000 */
[--C-:B------:R-:W-:Y:S02]  /*a720*/  SHF.R.U32.HI R5, RZ, 0x10, R179.reuse ;  /* 0x00000010ff057819 */ /* 0x100fe400000116b3 */
[----:B------:R-:W-:Y:S02]  /*a730*/  LOP3.LUT R4, R4, 0xffff, RZ, 0xc0, !PT ;  /* 0x0000ffff04047812 */ /* 0x000fe400078ec0ff */
[----:B------:R-:W-:Y:S02]  /*a740*/  FSEL R171, R171, RZ, P0 ;  /* 0x000000ffabab7208 */ /* 0x000fe40000000000 */
[----:B------:R-:W-:Y:S02]  /*a750*/  ISETP.LE.U32.AND P6, PT, R4, UR23, PT ;  /* 0x0000001704007c0c */ /* 0x000fe4000bfc3070 */
[----:B------:R-:W-:Y:S01]  /*a760*/  SHF.R.U32.HI R4, RZ, 0x18, R179 ;  /* 0x00000018ff047819 */ /* 0x000fe200000116b3 */
[--C-:B------:R-:W-:Y:S01]  /*a770*/  FFMA.FTZ R183, R55, c[0x0][0x23c], -R171.reuse ;  /* 0x00008f0037b77a23 */ /* 0x100fe200000108ab */
[----:B------:R-:W-:Y:S01]  /*a780*/  FSETP.NEU.FTZ.AND P0, PT, R2, -INF , PT ;  /* 0xff8000000200780b */ /* 0x000fe20003f1d000 */
[----:B------:R1:W-:Y:S01]  /*a790*/  MUFU.EX2 R55, R201 ;  /* 0x000000c900377308 */ /* 0x0003e20000000800 */
[----:B------:R-:W-:Y:S01]  /*a7a0*/  ISETP.LE.U32.AND P4, PT, R4, UR23, PT ;  /* 0x0000001704007c0c */ /* 0x000fe2000bf83070 */
[----:B------:R-:W-:Y:S01]  /*a7b0*/  FMUL.FTZ R179, R2, c[0x0][0x23c] ;  /* 0x00008f0002b37a20 */ /* 0x000fe20000410000 */
[----:B------:R-:W-:Y:S01]  /*a7c0*/  LOP3.LUT R4, R5, 0xff, RZ, 0xc0, !PT ;  /* 0x000000ff05047812 */ /* 0x000fe200078ec0ff */
[--C-:B------:R-:W-:Y:S01]  /*a7d0*/  FFMA.FTZ R220, R34, c[0x0][0x23c], -R171.reuse ;  /* 0x00008f0022dc7a23 */ /* 0x100fe200000108ab */
[----:B------:R-:W-:Y:S01]  /*a7e0*/  ISETP.LE.U32.AND P3, PT, R168, UR23, PT ;  /* 0x00000017a8007c0c */ /* 0x000fe2000bf63070 */
[--C-:B------:R-:W-:Y:S01]  /*a7f0*/  FFMA.FTZ R221, R39, c[0x0][0x23c], -R171.reuse ;  /* 0x00008f0027dd7a23 */ /* 0x100fe200000108ab */
[----:B------:R-:W-:Y:S01]  /*a800*/  FSEL R179, R179, RZ, P0 ;  /* 0x000000ffb3b37208 */ /* 0x000fe20000000000 */
[----:B------:R-:W-:Y:S01]  /*a810*/  FFMA.FTZ R168, R64, c[0x0][0x23c], -R170 ;  /* 0x00008f0040a87a23 */ /* 0x000fe200000108aa */
[----:B------:R-:W-:Y:S01]  /*a820*/  ISETP.LE.U32.AND P5, PT, R4, UR23, PT ;  /* 0x0000001704007c0c */ /* 0x000fe2000bfa3070 */
[----:B------:R-:W-:Y:S01]  /*a830*/  FFMA.FTZ R17, R6, c[0x0][0x23c], -R171 ;  /* 0x00008f0006117a23 */ /* 0x000fe200000108ab */
[----:B------:R-:W-:Y:S01]  /*a840*/  LEA R196, P0, R208, R202, 0x1 ;  /* 0x000000cad0c47211 */ /* 0x000fe200078008ff */
[----:B------:R-:W-:Y:S01]  /*a850*/  FFMA.FTZ R4, R24, c[0x0][0x23c], -R179 ;  /* 0x00008f0018047a23 */ /* 0x000fe200000108b3 */
[----:B------:R-:W-:Y:S01]  /*a860*/  LOP3.LUT R209, R209, 0xffffffbf, RZ, 0xc0, !PT ;  /* 0xffffffbfd1d17812 */ /* 0x000fe200078ec0ff */
[--C-:B------:R-:W-:Y:S01]  /*a870*/  FFMA.FTZ R16, R7, c[0x0][0x23c], -R171.reuse ;  /* 0x00008f0007107a23 */ /* 0x100fe200000108ab */
[----:B------:R-:W-:Y:S01]  /*a880*/  LEA.HI.X.SX32 R197, R208, R203, 0x1, P0 ;  /* 0x000000cbd0c57211 */ /* 0x000fe200000f0eff */
[--C-:B------:R-:W-:Y:S01]  /*a890*/  FFMA.FTZ R194, R18, c[0x0][0x23c], -R171.reuse ;  /* 0x00008f0012c27a23 */ /* 0x100fe200000108ab */
[----:B------:R-:W-:Y:S01]  /*a8a0*/  FSETP.NEU.FTZ.AND P0, PT, R0, -INF , PT ;  /* 0xff8000000000780b */ /* 0x000fe20003f1d000 */
[--C-:B------:R-:W-:Y:S01]  /*a8b0*/  FFMA.FTZ R19, R19, c[0x0][0x23c], -R171.reuse ;  /* 0x00008f0013137a23 */ /* 0x100fe200000108ab */
[----:B------:R-:W-:Y:S01]  /*a8c0*/  @P2 LOP3.LUT R209, R209, 0x40, RZ, 0xfc, !PT ;  /* 0x00000040d1d12812 */ /* 0x000fe200078efcff */
[--C-:B------:R-:W-:Y:S01]  /*a8d0*/  FFMA.FTZ R193, R22, c[0x0][0x23c], -R171.reuse ;  /* 0x00008f0016c17a23 */ /* 0x100fe200000108ab */
[----:B------:R-:W-:Y:S01]  /*a8e0*/  MUFU.EX2 R18, R17 ;  /* 0x0000001100127308 */ /* 0x000fe20000000800 */
[--C-:B------:R-:W-:Y:S01]  /*a8f0*/  FFMA.FTZ R206, R35, c[0x0][0x23c], -R171.reuse ;  /* 0x00008f0023ce7a23 */ /* 0x100fe200000108ab */
[----:B------:R-:W-:Y:S01]  /*a900*/  LOP3.LUT R209, R209, 0xffffffdf, RZ, 0xc0, !PT ;  /* 0xffffffdfd1d17812 */ /* 0x000fe200078ec0ff */
[----:B-1----:R-:W2:Y:S01]  /*a910*/  LDL.LU R201, [R1+0xc4] ;  /* 0x0000c40001c97983 */ /* 0x002ea20000300800 */
[--C-:B------:R-:W-:Y:S02]  /*a920*/  FFMA.FTZ R205, R38, c[0x0][0x23c], -R171.reuse ;  /* 0x00008f0026cd7a23 */ /* 0x100fe400000108ab */
[----:B------:R-:W-:Y:S01]  /*a930*/  @P1 LOP3.LUT R209, R209, 0x20, RZ, 0xfc, !PT ;  /* 0x00000020d1d11812 */ /* 0x000fe200078efcff */
[--C-:B------:R-:W-:Y:S02]  /*a940*/  FFMA.FTZ R190, R50, c[0x0][0x23c], -R171.reuse ;  /* 0x00008f0032be7a23 */ /* 0x100fe400000108ab */
[--C-:B------:R-:W-:Y:S01]  /*a950*/  FFMA.FTZ R184, R54, c[0x0][0x23c], -R171.reuse ;  /* 0x00008f0036b87a23 */ /* 0x100fe200000108ab */
[----:B------:R-:W-:Y:S01]  /*a960*/  LOP3.LUT R209, R209, 0xfffffeff, RZ, 0xc0, !PT ;  /* 0xfffffeffd1d17812 */ /* 0x000fe200078ec0ff */
[--C-:B------:R-:W-:Y:S01]  /*a970*/  FFMA.FTZ R175, R66, c[0x0][0x23c], -R171.reuse ;  /* 0x00008f0042af7a23 */ /* 0x100fe200000108ab */
[----:B------:R1:W-:Y:S01]  /*a980*/  MUFU.EX2 R22, R204 ;  /* 0x000000cc00167308 */ /* 0x0003e20000000800 */
[--C-:B------:R-:W-:Y:S02]  /*a990*/  FFMA.FTZ R23, R23, c[0x0][0x23c], -R171.reuse ;  /* 0x00008f0017177a23 */ /* 0x100fe400000108ab */
[--C-:B------:R-:W-:Y:S02]  /*a9a0*/  FFMA.FTZ R191, R51, c[0x0][0x23c], -R171.reuse ;  /* 0x00008f0033bf7a23 */ /* 0x100fe400000108ab */
[----:B------:R-:W-:Y:S02]  /*a9b0*/  FFMA.FTZ R171, R67, c[0x0][0x23c], -R171 ;  /* 0x00008f0043ab7a23 */ /* 0x000fe400000108ab */
[--C-:B------:R-:W-:Y:S02]  /*a9c0*/  FFMA.FTZ R67, R9, c[0x0][0x23c], -R179.reuse ;  /* 0x00008f0009437a23 */ /* 0x100fe400000108b3 */
[--C-:B------:R-:W-:Y:S01]  /*a9d0*/  FFMA.FTZ R9, R29, c[0x0][0x23c], -R179.reuse ;  /* 0x00008f001d097a23 */ /* 0x100fe200000108b3 */
[----:B------:R-:W-:Y:S01]  /*a9e0*/  MUFU.EX2 R51, R16 ;  /* 0x0000001000337308 */ /* 0x000fe20000000800 */
[----:B------:R-:W-:Y:S02]  /*a9f0*/  IMAD.MOV.U32 R29, RZ, RZ, R192 ;  /* 0x000000ffff1d7224 */ /* 0x000fe400078e00c0 */
[----:B------:R-:W-:Y:S02]  /*aa00*/  FFMA.FTZ R192, R45, c[0x0][0x23c], -R179 ;  /* 0x00008f002dc07a23 */ /* 0x000fe400000108b3 */
[----:B------:R-:W-:Y:S02]  /*aa10*/  IMAD.MOV.U32 R45, RZ, RZ, R4 ;  /* 0x000000ffff2d7224 */ /* 0x000fe400078e0004 */
[----:B------:R-:W-:Y:S02]  /*aa20*/  FADD.FTZ R4, -R164, R169 ;  /* 0x000000a9a4047221 */ /* 0x000fe40000010100 */
[----:B------:R-:W-:Y:S01]  /*aa30*/  FFMA.FTZ R54, R8, c[0x0][0x23c], -R179 ;  /* 0x00008f0008367a23 */ /* 0x000fe200000108b3 */
[----:B------:R-:W-:Y:S01]  /*aa40*/  MUFU.EX2 R67, R67 ;  /* 0x0000004300437308 */ /* 0x000fe20000000800 */
[----:B------:R-:W-:Y:S02]  /*aa50*/  FMUL.FTZ R8, R4, c[0x0][0x23c] ;  /* 0x00008f0004087a20 */ /* 0x000fe40000410000 */
[----:B------:R-:W-:Y:S02]  /*aa60*/  FADD.FTZ R4, -R2, R165 ;  /* 0x000000a502047221 */ /* 0x000fe40000010100 */
[----:B------:R-:W-:Y:S02]  /*aa70*/  FMUL.FTZ R5, R0, c[0x0][0x23c] ;  /* 0x00008f0000057a20 */ /* 0x000fe40000410000 */
[----:B------:R-:W-:Y:S02]  /*aa80*/  FMUL.FTZ R7, R4, c[0x0][0x23c] ;  /* 0x00008f0004077a20 */ /* 0x000fe40000410000 */
[--C-:B------:R-:W-:Y:S01]  /*aa90*/  FFMA.FTZ R34, R12, c[0x0][0x23c], -R179.reuse ;  /* 0x00008f000c227a23 */ /* 0x100fe200000108b3 */
[----:B------:R-:W-:Y:S01]  /*aaa0*/  FSEL R5, R5, RZ, P0 ;  /* 0x000000ff05057208 */ /* 0x000fe20000000000 */
[----:B------:R-:W3:Y:S01]  /*aab0*/  MUFU.EX2 R8, R8 ;  /* 0x0000000800087308 */ /* 0x000ee20000000800 */
[----:B------:R-:W-:Y:S02]  /*aac0*/  FFMA.FTZ R12, R28, c[0x0][0x23c], -R179 ;  /* 0x00008f001c0c7a23 */ /* 0x000fe400000108b3 */
[----:B------:R-:W-:Y:S02]  /*aad0*/  FADD.FTZ R4, -R0, R167 ;  /* 0x000000a700047221 */ /* 0x000fe40000010100 */
[--C-:B------:R-:W-:Y:S02]  /*aae0*/  FFMA.FTZ R210, R31, c[0x0][0x23c], -R5.reuse ;  /* 0x00008f001fd27a23 */ /* 0x100fe40000010805 */
[----:B------:R-:W-:Y:S02]  /*aaf0*/  FFMA.FTZ R208, R47, c[0x0][0x23c], -R5 ;  /* 0x00008f002fd07a23 */ /* 0x000fe40000010805 */
[----:B------:R-:W-:Y:S01]  /*ab00*/  FFMA.FTZ R35, R13, c[0x0][0x23c], -R179 ;  /* 0x00008f000d237a23 */ /* 0x000fe200000108b3 */
[----:B------:R-:W4:Y:S01]  /*ab10*/  MUFU.EX2 R7, R7 ;  /* 0x0000000700077308 */ /* 0x000f220000000800 */
[----:B------:R-:W-:Y:S02]  /*ab20*/  IMAD.MOV.U32 R13, RZ, RZ, R221 ;  /* 0x000000ffff0d7224 */ /* 0x000fe400078e00dd */
[--C-:B------:R-:W-:Y:S02]  /*ab30*/  FFMA.FTZ R221, R41, c[0x0][0x23c], -R179.reuse ;  /* 0x00008f0029dd7a23 */ /* 0x100fe400000108b3 */
[--C-:B------:R-:W-:Y:S02]  /*ab40*/  FFMA.FTZ R25, R25, c[0x0][0x23c], -R179.reuse ;  /* 0x00008f0019197a23 */ /* 0x100fe400000108b3 */
[--C-:B------:R-:W-:Y:S02]  /*ab50*/  FFMA.FTZ R40, R40, c[0x0][0x23c], -R179.reuse ;  /* 0x00008f0028287a23 */ /* 0x100fe400000108b3 */
[----:B------:R-:W-:Y:S01]  /*ab60*/  FFMA.FTZ R185, R57, c[0x0][0x23c], -R179 ;  /* 0x00008f0039b97a23 */ /* 0x000fe200000108b3 */
[----:B------:R-:W-:Y:S01]  /*ab70*/  MUFU.EX2 R54, R54 ;  /* 0x0000003600367308 */ /* 0x000fe20000000800 */
[----:B------:R-:W-:Y:S02]  /*ab80*/  IMAD.MOV.U32 R57, RZ, RZ, R219 ;  /* 0x000000ffff397224 */ /* 0x000fe400078e00db */
[----:B------:R-:W-:Y:S02]  /*ab90*/  FFMA.FTZ R219, R43, c[0x0][0x23c], -R5 ;  /* 0x00008f002bdb7a23 */ /* 0x000fe40000010805 */
[----:B------:R-:W-:Y:S02]  /*aba0*/  FFMA.FTZ R181, R60, c[0x0][0x23c], -R179 ;  /* 0x00008f003cb57a23 */ /* 0x000fe400000108b3 */
[----:B------:R-:W-:Y:S02]  /*abb0*/  IMAD.MOV.U32 R60, RZ, RZ, R220 ;  /* 0x000000ffff3c7224 */ /* 0x000fe400078e00dc */
[--C-:B------:R-:W-:Y:S01]  /*abc0*/  FFMA.FTZ R220, R42, c[0x0][0x23c], -R5.reuse ;  /* 0x00008f002adc7a23 */ /* 0x100fe20000010805 */
[----:B------:R-:W-:Y:S01]  /*abd0*/  MUFU.EX2 R23, R23 ;  /* 0x0000001700177308 */ /* 0x000fe20000000800 */
[--C-:B------:R-:W-:Y:S02]  /*abe0*/  FFMA.FTZ R39, R10, c[0x0][0x23c], -R5.reuse ;  /* 0x00008f000a277a23 */ /* 0x100fe40000010805 */
[--C-:B------:R-:W-:Y:S02]  /*abf0*/  FFMA.FTZ R66, R11, c[0x0][0x23c], -R5.reuse ;  /* 0x00008f000b427a23 */ /* 0x100fe40000010805 */
[--C-:B------:R-:W-:Y:S02]  /*ac00*/  FFMA.FTZ R50, R14, c[0x0][0x23c], -R5.reuse ;  /* 0x00008f000e327a23 */ /* 0x100fe40000010805 */
[--C-:B------:R-:W-:Y:S02]  /*ac10*/  FFMA.FTZ R38, R15, c[0x0][0x23c], -R5.reuse ;  /* 0x00008f000f267a23 */ /* 0x100fe40000010805 */
[--C-:B------:R-:W-:Y:S01]  /*ac20*/  FFMA.FTZ R24, R26, c[0x0][0x23c], -R5.reuse ;  /* 0x00008f001a187a23 */ /* 0x100fe20000010805 */
[----:B------:R-:W-:Y:S01]  /*ac30*/  MUFU.EX2 R39, R39 ;  /* 0x0000002700277308 */ /* 0x000fe20000000800 */
[--C-:B------:R-:W-:Y:S02]  /*ac40*/  FFMA.FTZ R169, R59, c[0x0][0x23c], -R5.reuse ;  /* 0x00008f003ba97a23 */ /* 0x100fe40000010805 */
[----:B------:R-:W-:Y:S02]  /*ac50*/  FFMA.FTZ R167, R63, c[0x0][0x23c], -R5 ;  /* 0x00008f003fa77a23 */ /* 0x000fe40000010805 */
[----:B------:R-:W-:Y:S02]  /*ac60*/  IMAD.MOV.U32 R28, RZ, RZ, R193 ;  /* 0x000000ffff1c7224 */ /* 0x000fe400078e00c1 */
[----:B------:R-:W-:Y:S02]  /*ac70*/  FFMA.FTZ R193, R44, c[0x0][0x23c], -R179 ;  /* 0x00008f002cc17a23 */ /* 0x000fe400000108b3 */
[----:B------:R-:W-:Y:S01]  /*ac80*/  FFMA.FTZ R44, R30, c[0x0][0x23c], -R5 ;  /* 0x00008f001e2c7a23 */ /* 0x000fe20000010805 */
[----:B------:R-:W-:Y:S01]  /*ac90*/  MUFU.EX2 R66, R66 ;  /* 0x0000004200427308 */ /* 0x000fe20000000800 */
[----:B------:R-:W-:Y:S02]  /*aca0*/  IMAD.MOV.U32 R41, RZ, RZ, R186 ;  /* 0x000000ffff297224 */ /* 0x000fe400078e00ba */
[--C-:B------:R-:W-:Y:S02]  /*acb0*/  FFMA.FTZ R186, R56, c[0x0][0x23c], -R179.reuse ;  /* 0x00008f0038ba7a23 */ /* 0x100fe400000108b3 */
[----:B------:R-:W-:Y:S02]  /*acc0*/  FFMA.FTZ R179, R61, c[0x0][0x23c], -R179 ;  /* 0x00008f003db37a23 */ /* 0x000fe400000108b3 */
[----:B------:R-:W-:Y:S02]  /*acd0*/  IMAD.MOV.U32 R56, RZ, RZ, R218 ;  /* 0x000000ffff387224 */ /* 0x000fe400078e00da */
[--C-:B------:R-:W-:Y:S01]  /*ace0*/  FFMA.FTZ R218, R46, c[0x0][0x23c], -R5.reuse ;  /* 0x00008f002eda7a23 */ /* 0x100fe20000010805 */
[----:B------:R-:W-:Y:S01]  /*acf0*/  MUFU.EX2 R50, R50 ;  /* 0x0000003200327308 */ /* 0x000fe20000000800 */
[----:B------:R-:W-:Y:S02]  /*ad00*/  IMAD.MOV.U32 R61, RZ, RZ, R206 ;  /* 0x000000ffff3d7224 */ /* 0x000fe400078e00ce */
[--C-:B------:R-:W-:Y:S02]  /*ad10*/  FFMA.FTZ R206, R58, c[0x0][0x23c], -R5.reuse ;  /* 0x00008f003ace7a23 */ /* 0x100fe40000010805 */
[----:B------:R-:W-:Y:S02]  /*ad20*/  FMUL.FTZ R6, R4, c[0x0][0x23c] ;  /* 0x00008f0004067a20 */ /* 0x000fe40000410000 */
[----:B------:R-:W-:Y:S02]  /*ad30*/  FADD.FTZ R4, -R3, R166 ;  /* 0x000000a603047221 */ /* 0x000fe40000010100 */
[--C-:B------:R-:W-:Y:S01]  /*ad40*/  FFMA.FTZ R166, R62, c[0x0][0x23c], -R5.reuse ;  /* 0x00008f003ea67a23 */ /* 0x100fe20000010805 */
[----:B------:R-:W-:Y:S01]  /*ad50*/  MUFU.EX2 R190, R190 ;  /* 0x000000be00be7308 */ /* 0x000fe20000000800 */
[----:B-1----:R-:W-:Y:S02]  /*ad60*/  IMAD.MOV.U32 R204, RZ, RZ, R12 ;  /* 0x000000ffffcc7224 */ /* 0x002fe400078e000c */
[----:B------:R-:W-:Y:S02]  /*ad70*/  FFMA.FTZ R12, R27, c[0x0][0x23c], -R5 ;  /* 0x00008f001b0c7a23 */ /* 0x000fe40000010805 */
[----:B---3--:R-:W-:Y:S02]  /*ad80*/  FMUL.FTZ R5, R8, R101 ;  /* 0x0000006508057220 */ /* 0x008fe40000410000 */
[----:B------:R-:W3:Y:S01]  /*ad90*/  LDL.LU R101, [R1+0x94] ;  /* 0x0000940001657983 */ /* 0x000ee20000300800 */
[----:B------:R-:W-:Y:S02]  /*ada0*/  IMAD.MOV.U32 R63, RZ, RZ, R210 ;  /* 0x000000ffff3f7224 */ /* 0x000fe400078e00d2 */
[----:B------:R-:W-:Y:S01]  /*adb0*/  FMUL.FTZ R165, R4, c[0x0][0x23c] ;  /* 0x00008f0004a57a20 */ /* 0x000fe20000410000 */
[----:B------:R-:W1:Y:S01]  /*adc0*/  MUFU.EX2 R6, R6 ;  /* 0x0000000600067308 */ /* 0x000e620000000800 */
[C---:B------:R-:W-:Y:S02]  /*add0*/  FMUL.FTZ R4, R8.reuse, R100 ;  /* 0x0000006408047220 */ /* 0x040fe40000410000 */
[----:B------:R-:W-:Y:S01]  /*ade0*/  IMAD.MOV.U32 R10, RZ, RZ, R9 ;  /* 0x000000ffff0a7224 */ /* 0x000fe200078e0009 */
[----:B------:R-:W-:Y:S01]  /*adf0*/  LOP3.LUT R9, R213, UR6, R216, 0x96, !PT ;  /* 0x00000006d5097c12 */ /* 0x000fe2000f8e96d8 */
[C---:B------:R-:W-:Y:S01]  /*ae00*/  FMUL.FTZ R64, R8.reuse, R160 ;  /* 0x000000a008407220 */ /* 0x040fe20000410000 */
[----:B------:R-:W-:Y:S01]  /*ae10*/  UIADD3 UR6, UR21, 0x646e171e, URZ ;  /* 0x646e171e15067890 */ /* 0x000fe2000fffe03f */
[----:B------:R-:W-:Y:S02]  /*ae20*/  FFMA.FTZ R170, R65, c[0x0][0x23c], -R170 ;  /* 0x00008f0041aa7a23 */ /* 0x000fe400000108aa */
[C---:B------:R-:W-:Y:S01]  /*ae30*/  FMUL.FTZ R65, R8.reuse, R161 ;  /* 0x000000a108417220 */ /* 0x040fe20000410000 */
[----:B------:R-:W2:Y:S01]  /*ae40*/  MUFU.EX2 R165, R165 ;  /* 0x000000a500a57308 */ /* 0x000ea20000000800 */
[----:B------:R-:W-:Y:S04]  /*ae50*/  IMAD.WIDE.U32 R160, R9, -0x326172a9, RZ ;  /* 0xcd9e8d5709a07825 */ /* 0x000fe800078e00ff */
[----:B----4-:R-:W-:Y:S01]  /*ae60*/  FMUL.FTZ R9, R7, R105 ;  /* 0x0000006907097220 */ /* 0x010fe20000410000 */
[----:B------:R-:W-:Y:S01]  /*ae70*/  LOP3.LUT R198, R161, UR7, R198, 0x96, !PT ;  /* 0x00000007a1c67c12 */ /* 0x000fe2000f8e96c6 */
[----:B------:R-:W-:Y:S02]  /*ae80*/  IMAD.MOV.U32 R15, RZ, RZ, R60 ;  /* 0x000000ffff0f7224 */ /* 0x000fe400078e003c */
[C---:B------:R-:W-:Y:S01]  /*ae90*/  FMUL.FTZ R60, R7.reuse, R156 ;  /* 0x0000009c073c7220 */ /* 0x040fe20000410000 */
[----:B------:R-:W-:Y:S01]  /*aea0*/  MUFU.EX2 R191, R191 ;  /* 0x000000bf00bf7308 */ /* 0x000fe20000000800 */
[----:B------:R-:W-:Y:S02]  /*aeb0*/  IMAD.MOV.U32 R58, RZ, RZ, R40 ;  /* 0x000000ffff3a7224 */ /* 0x000fe400078e0028 */
[----:B------:R-:W-:Y:S02]  /*aec0*/  FMUL.FTZ R52, R8, R148 ;  /* 0x0000009408347220 */ /* 0x000fe40000410000 */
[----:B------:R-:W-:Y:S02]  /*aed0*/  IMAD.MOV.U32 R148, RZ, RZ, R58 ;  /* 0x000000ffff947224 */ /* 0x000fe400078e003a */
[----:B-1----:R-:W-:Y:S02]  /*aee0*/  FMUL.FTZ R58, R6, R154 ;  /* 0x0000009a063a7220 */ /* 0x002fe40000410000 */
[C---:B------:R-:W-:Y:S01]  /*aef0*/  FMUL.FTZ R16, R8.reuse, R112 ;  /* 0x0000007008107220 */ /* 0x040fe20000410000 */
[----:B------:R-:W-:Y:S01]  /*af00*/  MUFU.EX2 R170, R170 ;  /* 0x000000aa00aa7308 */ /* 0x000fe20000000800 */
[C---:B------:R-:W-:Y:S02]  /*af10*/  FMUL.FTZ R17, R8.reuse, R113 ;  /* 0x0000007108117220 */ /* 0x040fe40000410000 */
[C---:B------:R-:W-:Y:S02]  /*af20*/  FMUL.FTZ R20, R8.reuse, R116 ;  /* 0x0000007408147220 */ /* 0x040fe40000410000 */
[C---:B------:R-:W-:Y:S02]  /*af30*/  FMUL.FTZ R21, R8.reuse, R117 ;  /* 0x0000007508157220 */ /* 0x040fe40000410000 */
[C---:B------:R-:W-:Y:S02]  /*af40*/  FMUL.FTZ R32, R8.reuse, R128 ;  /* 0x0000008008207220 */ /* 0x040fe40000410000 */
        /* <DEDUP_REMOVED lines=16> */
[----:B------:R-:W-:Y:S02]  /*b050*/  FMUL.FTZ R85, R8, R85 ;  /* 0x0000005508557220 */ /* 0x000fe40000410000 */
[----:B------:R-:W-:Y:S02]  /*b060*/  IMAD.MOV.U32 R11, RZ, RZ, R204 ;  /* 0x000000ffff0b7224 */ /* 0x000fe400078e00cc */
[----:B------:R-:W-:Y:S01]  /*b070*/  IMAD.MOV.U32 R26, RZ, RZ, R57 ;  /* 0x000000ffff1a7224 */ /* 0x000fe200078e0039 */
[----:B------:R-:W-:Y:S01]  /*b080*/  MUFU.EX2 R167, R167 ;  /* 0x000000a700a77308 */ /* 0x000fe20000000800 */
[C---:B------:R-:W-:Y:S02]  /*b090*/  FMUL.FTZ R57, R7.reuse, R153 ;  /* 0x0000009907397220 */ /* 0x040fe40000410000 */
[----:B------:R-:W-:Y:S02]  /*b0a0*/  IMAD.MOV.U32 R27, RZ, RZ, R56 ;  /* 0x000000ffff1b7224 */ /* 0x000fe400078e0038 */
[C---:B------:R-:W-:Y:S02]  /*b0b0*/  FMUL.FTZ R56, R7.reuse, R152 ;  /* 0x0000009807387220 */ /* 0x040fe40000410000 */
[----:B------:R-:W-:Y:S02]  /*b0c0*/  IMAD.MOV.U32 R152, RZ, RZ, R11 ;  /* 0x000000ffff987224 */ /* 0x000fe400078e000b */
[C---:B------:R-:W-:Y:S01]  /*b0d0*/  FMUL.FTZ R11, R6.reuse, R107 ;  /* 0x0000006b060b7220 */ /* 0x040fe20000410000 */
[----:B------:R-:W-:Y:S01]  /*b0e0*/  MUFU.EX2 R175, R175 ;  /* 0x000000af00af7308 */ /* 0x000fe20000000800 */
[----:B------:R-:W-:Y:S02]  /*b0f0*/  IMAD.MOV.U32 R153, RZ, RZ, R10 ;  /* 0x000000ffff997224 */ /* 0x000fe400078e000a */
[C---:B------:R-:W-:Y:S02]  /*b100*/  FMUL.FTZ R10, R6.reuse, R106 ;  /* 0x0000006a060a7220 */ /* 0x040fe40000410000 */
[----:B------:R-:W-:Y:S02]  /*b110*/  IMAD.MOV.U32 R31, RZ, RZ, R44 ;  /* 0x000000ffff1f7224 */ /* 0x000fe400078e002c */
[----:B------:R-:W-:Y:S02]  /*b120*/  IMAD.MOV.U32 R59, RZ, RZ, R13 ;  /* 0x000000ffff3b7224 */ /* 0x000fe400078e000d */
[----:B------:R-:W-:Y:S01]  /*b130*/  IMAD.MOV.U32 R14, RZ, RZ, R61 ;  /* 0x000000ffff0e7224 */ /* 0x000fe200078e003d */
[----:B------:R-:W-:Y:S01]  /*b140*/  MUFU.EX2 R166, R166 ;  /* 0x000000a600a67308 */ /* 0x000fe20000000800 */
[----:B------:R-:W-:Y:S02]  /*b150*/  IMAD.MOV.U32 R30, RZ, RZ, R45 ;  /* 0x000000ffff1e7224 */ /* 0x000fe400078e002d */
[----:B------:R-:W-:Y:S02]  /*b160*/  IMAD.MOV.U32 R42, RZ, RZ, R41 ;  /* 0x000000ffff2a7224 */ /* 0x000fe400078e0029 */
[----:B------:R-:W-:Y:S02]  /*b170*/  IMAD.MOV.U32 R43, RZ, RZ, R29 ;  /* 0x000000ffff2b7224 */ /* 0x000fe400078e001d */
[----:B------:R-:W-:Y:S02]  /*b180*/  IMAD.MOV.U32 R46, RZ, RZ, R28 ;  /* 0x000000ffff2e7224 */ /* 0x000fe400078e001c */
[----:B------:R-:W-:Y:S02]  /*b190*/  IMAD.MOV.U32 R47, RZ, RZ, R24 ;  /* 0x000000ffff2f7224 */ /* 0x000fe400078e0018 */
        /* <DEDUP_REMOVED lines=19> */
[----:B------:R-:W-:Y:S02]  /*b2d0*/  IMAD.MOV.U32 R204, RZ, RZ, R25 ;  /* 0x000000ffffcc7224 */ /* 0x000fe400078e0019 */
[----:B------:R-:W-:Y:S02]  /*b2e0*/  FMUL.FTZ R25, R7, R121 ;  /* 0x0000007907197220 */ /* 0x000fe40000410000 */
        /* <DEDUP_REMOVED lines=18> */
[----:B--2---:R-:W-:Y:S01]  /*b410*/  FFMA.FTZ R100, R8, R201, R22 ;  /* 0x000000c908647223 */ /* 0x004fe20000010016 */
[----:B------:R-:W-:Y:S01]  /*b420*/  F2FP.PACK_AB R22, R55, R22 ;  /* 0x000000163716723e */ /* 0x000fe200000000ff */
[----:B------:R-:W-:Y:S02]  /*b430*/  IMAD.MOV.U32 R201, RZ, RZ, R211 ;  /* 0x000000ffffc97224 */ /* 0x000fe400078e00d3 */
[----:B------:R-:W2:Y:S01]  /*b440*/  LDL.64 R210, [R1+0xa0] ;  /* 0x0000a00001d27983 */ /* 0x000ea20000100a00 */
[----:B------:R-:W-:Y:S02]  /*b450*/  FMUL.FTZ R8, R7, R104 ;  /* 0x0000006807087220 */ /* 0x000fe40000410000 */
[C---:B------:R-:W-:Y:S02]  /*b460*/  FMUL.FTZ R94, R6.reuse, R94 ;  /* 0x0000005e065e7220 */ /* 0x040fe40000410000 */
[C---:B------:R-:W-:Y:S01]  /*b470*/  FMUL.FTZ R95, R6.reuse, R95 ;  /* 0x0000005f065f7220 */ /* 0x040fe20000410000 */
[----:B------:R-:W4:Y:S01]  /*b480*/  LDL.LU R105, [R1+0xc8] ;  /* 0x0000c80001697983 */ /* 0x000f220000300800 */
[----:B------:R-:W-:Y:S02]  /*b490*/  IMAD.MOV.U32 R128, RZ, RZ, R62 ;  /* 0x000000ffff807224 */ /* 0x000fe400078e003e */
[C---:B------:R-:W-:Y:S01]  /*b4a0*/  FMUL.FTZ R62, R6.reuse, R158 ;  /* 0x0000009e063e7220 */ /* 0x040fe20000410000 */
[----:B------:R-:W4:Y:S01]  /*b4b0*/  LDL.LU R156, [R1+0xc0] ;  /* 0x0000c000019c7983 */ /* 0x000f220000300800 */
[----:B------:R-:W-:Y:S02]  /*b4c0*/  IMAD.MOV.U32 R145, RZ, RZ, R46 ;  /* 0x000000ffff917224 */ /* 0x000fe400078e002e */
[C---:B------:R-:W-:Y:S01]  /*b4d0*/  FMUL.FTZ R46, R6.reuse, R142 ;  /* 0x0000008e062e7220 */ /* 0x040fe20000410000 */
[----:B------:R1:W4:Y:S01]  /*b4e0*/  LDL.S16 R154, [R1+0x60] ;  /* 0x00006000019a7983 */ /* 0x0003220000100600 */
[----:B------:R-:W-:Y:S02]  /*b4f0*/  IMAD.MOV.U32 R112, RZ, RZ, R43 ;  /* 0x000000ffff707224 */ /* 0x000fe400078e002b */
[C---:B------:R-:W-:Y:S01]  /*b500*/  FMUL.FTZ R43, R6.reuse, R139 ;  /* 0x0000008b062b7220 */ /* 0x040fe20000410000 */
[----:B------:R-:W-:Y:S01]  /*b510*/  MUFU.EX2 R145, R145 ;  /* 0x0000009100917308 */ /* 0x000fe20000000800 */
[----:B------:R-:W-:Y:S02]  /*b520*/  IMAD.MOV.U32 R116, RZ, RZ, R42 ;  /* 0x000000ffff747224 */ /* 0x000fe400078e002a */
[C---:B------:R-:W-:Y:S02]  /*b530*/  FMUL.FTZ R42, R6.reuse, R138 ;  /* 0x0000008a062a7220 */ /* 0x040fe40000410000 */
[----:B------:R-:W-:Y:S02]  /*b540*/  IMAD.MOV.U32 R124, RZ, RZ, R26 ;  /* 0x000000ffff7c7224 */ /* 0x000fe400078e001a */
[C---:B------:R-:W-:Y:S02]  /*b550*/  FMUL.FTZ R26, R6.reuse, R122 ;  /* 0x0000007a061a7220 */ /* 0x040fe40000410000 */
[----:B------:R-:W-:Y:S01]  /*b560*/  IMAD.MOV.U32 R125, RZ, RZ, R15 ;  /* 0x000000ffff7d7224 */ /* 0x000fe200078e000f */
[----:B------:R-:W-:Y:S01]  /*b570*/  MUFU.EX2 R116, R116 ;  /* 0x0000007400747308 */ /* 0x000fe20000000800 */
[C---:B------:R-:W-:Y:S02]  /*b580*/  FMUL.FTZ R15, R6.reuse, R111 ;  /* 0x0000006f060f7220 */ /* 0x040fe40000410000 */
[----:B------:R-:W-:Y:S02]  /*b590*/  IMAD.MOV.U32 R141, RZ, RZ, R14 ;  /* 0x000000ffff8d7224 */ /* 0x000fe400078e000e */
[----:B------:R-:W-:Y:S02]  /*b5a0*/  FMUL.FTZ R14, R6, R110 ;  /* 0x0000006e060e7220 */ /* 0x000fe40000410000 */
[----:B------:R-:W-:Y:S02]  /*b5b0*/  IMAD.MOV.U32 R142, RZ, RZ, R152 ;  /* 0x000000ffff8e7224 */ /* 0x000fe400078e0098 */
[----:B------:R-:W-:Y:S01]  /*b5c0*/  IMAD.MOV.U32 R111, RZ, RZ, R121 ;  /* 0x000000ffff6f7224 */ /* 0x000fe200078e0079 */
[----:B------:R-:W-:Y:S01]  /*b5d0*/  MUFU.EX2 R110, R35 ;  /* 0x00000023006e7308 */ /* 0x000fe20000000800 */
[----:B------:R-:W-:Y:S02]  /*b5e0*/  IMAD.MOV.U32 R121, RZ, RZ, R201 ;  /* 0x000000ffff797224 */ /* 0x000fe400078e00c9 */
[----:B------:R-:W-:Y:S02]  /*b5f0*/  IMAD.MOV.U32 R201, RZ, RZ, R205 ;  /* 0x000000ffffc97224 */ /* 0x000fe400078e00cd */
[----:B------:R-:W-:Y:S02]  /*b600*/  IMAD.MOV.U32 R152, RZ, RZ, R128 ;  /* 0x000000ffff987224 */ /* 0x000fe400078e0080 */
[----:B------:R-:W-:Y:S02]  /*b610*/  IMAD.MOV.U32 R128, RZ, RZ, R204 ;  /* 0x000000ffff807224 */ /* 0x000fe400078e00cc */
[----:B------:R-:W-:Y:S01]  /*b620*/  IMAD.MOV.U32 R143, RZ, RZ, R125 ;  /* 0x000000ffff8f7224 */ /* 0x000fe200078e007d */
[----:B------:R-:W-:Y:S01]  /*b630*/  MUFU.EX2 R112, R112 ;  /* 0x0000007000707308 */ /* 0x000fe20000000800 */
[----:B------:R-:W-:Y:S02]  /*b640*/  IMAD.MOV.U32 R122, RZ, RZ, R108 ;  /* 0x000000ffff7a7224 */ /* 0x000fe400078e006c */
[----:B------:R-:W-:Y:S02]  /*b650*/  FADD.FTZ R55, R55, R100 ;  /* 0x0000006437377221 */ /* 0x000fe40000010000 */
[----:B------:R-:W-:Y:S02]  /*b660*/  IMAD.MOV.U32 R123, RZ, RZ, R141 ;  /* 0x000000ffff7b7224 */ /* 0x000fe400078e008d */
[----:B------:R-:W-:Y:S02]  /*b670*/  IMAD.MOV.U32 R141, RZ, RZ, R109 ;  /* 0x000000ffff8d7224 */ /* 0x000fe400078e006d */
[----:B------:R-:W-:Y:S01]  /*b680*/  IMAD.MOV.U32 R139, RZ, RZ, R124 ;  /* 0x000000ffff8b7224 */ /* 0x000fe200078e007c */
[----:B------:R1:W1:Y:S01]  /*b690*/  MUFU.EX2 R125, R34 ;  /* 0x00000022007d7308 */ /* 0x0002620000000800 */
[----:B------:R-:W-:Y:S02]  /*b6a0*/  IMAD.MOV.U32 R124, RZ, RZ, R117 ;  /* 0x000000ffff7c7224 */ /* 0x000fe400078e0075 */
[----:B------:R-:W-:Y:S02]  /*b6b0*/  IMAD.MOV.U32 R155, RZ, RZ, c[0x0][0x228] ;  /* 0x00008a00ff9b7624 */ /* 0x000fe400078e00ff */
[----:B------:R-:W-:Y:S02]  /*b6c0*/  FMUL.FTZ R98, R165, R98 ;  /* 0x00000062a5627220 */ /* 0x000fe40000410000 */
[----:B------:R-:W-:Y:S02]  /*b6d0*/  IMAD.SHL.U32 R155, R155, 0x8, RZ ;  /* 0x000000089b9b7824 */ /* 0x000fe400078e00ff */
[C---:B------:R-:W-:Y:S01]  /*b6e0*/  FMUL.FTZ R99, R165.reuse, R99 ;  /* 0x00000063a5637220 */ /* 0x040fe20000410000 */
[----:B------:R1:W-:Y:S01]  /*b6f0*/  MUFU.EX2 R100, R19 ;  /* 0x0000001300647308 */ /* 0x0003e20000000800 */
[C---:B------:R-:W-:Y:S02]  /*b700*/  FMUL.FTZ R70, R165.reuse, R70 ;  /* 0x00000046a5467220 */ /* 0x040fe40000410000 */
[C---:B------:R-:W-:Y:S02]  /*b710*/  FMUL.FTZ R71, R165.reuse, R71 ;  /* 0x00000047a5477220 */ /* 0x040fe40000410000 */
[C---:B------:R-:W-:Y:S02]  /*b720*/  FMUL.FTZ R82, R165.reuse, R82 ;  /* 0x00000052a5527220 */ /* 0x040fe40000410000 */
[C---:B------:R-:W-:Y:S02]  /*b730*/  FMUL.FTZ R83, R165.reuse, R83 ;  /* 0x00000053a5537220 */ /* 0x040fe40000410000 */
[C---:B------:R-:W-:Y:S01]  /*b740*/  FMUL.FTZ R86, R165.reuse, R86 ;  /* 0x00000056a5567220 */ /* 0x040fe20000410000 */
[----:B------:R-:W-:Y:S01]  /*b750*/  MUFU.EX2 R123, R123 ;  /* 0x0000007b007b7308 */ /* 0x000fe20000000800 */
[----:B------:R-:W-:Y:S02]  /*b760*/  FMUL.FTZ R87, R165, R87 ;  /* 0x00000057a5577220 */ /* 0x000fe40000410000 */
[----:B-1----:R-:W-:Y:S07]  /*b770*/  FADD.FTZ R34, R200, R55 ;  /* 0x00000037c8227221 */ /* 0x002fee0000010000 */
[----:B------:R-:W-:Y:S01]  /*b780*/  MUFU.EX2 R141, R141 ;  /* 0x0000008d008d7308 */ /* 0x000fe20000000800 */
[----:B------:R-:W-:Y:S01]  /*b790*/  PRMT R19, R22, 0x7632, R19 ;  /* 0x0000763216137816 */ /* 0x000fe20000000013 */
[----:B---3--:R-:W-:Y:S08]  /*b7a0*/  FFMA.FTZ R104, R7, R101, R54 ;  /* 0x0000006507687223 */ /* 0x008ff00000010036 */
[----:B------:R-:W1:Y:S01]  /*b7b0*/  MUFU.EX2 R7, R195 ;  /* 0x000000c300077308 */ /* 0x000e620000000800 */
[----:B------:R-:W-:Y:S04]  /*b7c0*/  FADD.FTZ R104, R67, R104 ;  /* 0x0000006843687221 */ /* 0x000fe80000010000 */
[----:B------:R-:W-:Y:S01]  /*b7d0*/  FADD.FTZ R55, R125, R104 ;  /* 0x000000687d377221 */ /* 0x000fe20000010000 */
[C---:B------:R-:W-:Y:S03]  /*b7e0*/  F2FP.PACK_AB R125, R110.reuse, R125 ;  /* 0x0000007d6e7d723e */ /* 0x040fe600000000ff */
[----:B------:R-:W-:Y:S01]  /*b7f0*/  FADD.FTZ R110, R110, R55 ;  /* 0x000000376e6e7221 */ /* 0x000fe20000010000 */
[C---:B-1----:R-:W-:Y:S01]  /*b800*/  F2FP.PACK_AB R127, R7.reuse, R200 ;  /* 0x000000c8077f723e */ /* 0x042fe200000000ff */
[----:B------:R-:W-:Y:S03]  /*b810*/  FADD.FTZ R35, R7, R34 ;  /* 0x0000002207237221 */ /* 0x000fe60000010000 */
[----:B------:R-:W-:Y:S01]  /*b820*/  PRMT R120, R127, 0x7632, R120 ;  /* 0x000076327f787816 */ /* 0x000fe20000000078 */
[----:B------:R-:W-:Y:S01]  /*b830*/  FADD.FTZ R35, R116, R35 ;  /* 0x0000002374237221 */ /* 0x000fe20000010000 */
[C---:B------:R-:W-:Y:S03]  /*b840*/  F2FP.PACK_AB R116, R112.reuse, R116 ;  /* 0x000000747074723e */ /* 0x040fe600000000ff */
[----:B------:R-:W-:Y:S02]  /*b850*/  FADD.FTZ R112, R112, R35 ;  /* 0x0000002370707221 */ /* 0x000fe40000010000 */
[----:B------:R-:W-:Y:S02]  /*b860*/  FMUL.FTZ R35, R165, R131 ;  /* 0x00000083a5237220 */ /* 0x000fe40000410000 */
[----:B------:R-:W-:Y:S01]  /*b870*/  MUFU.EX2 R131, R142 ;  /* 0x0000008e00837308 */ /* 0x000fe20000000800 */
[----:B--2---:R-:W-:Y:S01]  /*b880*/  LOP3.LUT R101, R199, UR25, R210, 0x96, !PT ;  /* 0x00000019c7657c12 */ /* 0x004fe2000f8e96d2 */
[----:B------:R-:W-:Y:S04]  /*b890*/  IMAD.WIDE.U32 R198, R198, -0x2daee0ad, RZ ;  /* 0xd2511f53c6c67825 */ /* 0x000fe800078e00ff */
[----:B------:R-:W-:Y:S04]  /*b8a0*/  IMAD.WIDE.U32 R106, R101, -0x2daee0ad, RZ ;  /* 0xd2511f53656a7825 */ /* 0x000fe800078e00ff */
[----:B----4-:R-:W-:Y:S01]  /*b8b0*/  FFMA.FTZ R105, R6, R105, R39 ;  /* 0x0000006906697223 */ /* 0x010fe20000010027 */
[----:B------:R-:W-:Y:S02]  /*b8c0*/  LOP3.LUT R6, R107, UR27, R212, 0x96, !PT ;  /* 0x0000001b6b067c12 */ /* 0x000fe4000f8e96d4 */
[----:B------:R-:W-:Y:S01]  /*b8d0*/  LOP3.LUT R101, R199, UR19, R106, 0x96, !PT ;  /* 0x00000013c7657c12 */ /* 0x000fe2000f8e966a */
[----:B------:R-:W-:Y:S01]  /*b8e0*/  FFMA.FTZ R106, R165, R156, R18 ;  /* 0x0000009ca56a7223 */ /* 0x000fe20000010012 */
[----:B------:R-:W-:Y:S01]  /*b8f0*/  F2FP.PACK_AB R18, R51, R18 ;  /* 0x000000123312723e */ /* 0x000fe200000000ff */
[----:B------:R-:W-:Y:S01]  /*b900*/  IMAD.WIDE.U32 R156, R6, -0x326172a9, RZ ;  /* 0xcd9e8d57069c7825 */ /* 0x000fe200078e00ff */
[C---:B------:R-:W-:Y:S01]  /*b910*/  F2FP.PACK_AB R107, R66.reuse, R39 ;  /* 0x00000027426b723e */ /* 0x040fe200000000ff */
[----:B------:R-:W-:Y:S01]  /*b920*/  @!P3 HADD2 R154, -R22.H0_H0, -RZ.H0_H0 ;  /* 0xa00000ff169ab230 */ /* 0x000fe20000000900 */
[----:B------:R-:W-:Y:S01]  /*b930*/  F2FP.PACK_AB R6, R67, R54 ;  /* 0x000000364306723e */ /* 0x000fe200000000ff */
[----:B------:R-:W-:Y:S01]  /*b940*/  FADD.FTZ R106, R51, R106 ;  /* 0x0000006a336a7221 */ /* 0x000fe20000010000 */
[----:B------:R-:W-:Y:S01]  /*b950*/  LOP3.LUT R51, R157, UR22, R160, 0x96, !PT ;  /* 0x000000169d337c12 */ /* 0x000fe2000f8e96a0 */
[----:B------:R-:W-:Y:S01]  /*b960*/  IMAD.WIDE.U32 R108, R101, -0x326172a9, RZ ;  /* 0xcd9e8d57656c7825 */ /* 0x000fe200078e00ff */
[----:B------:R-:W-:Y:S01]  /*b970*/  PRMT R104, R107, 0x7632, R104 ;  /* 0x000076326b687816 */ /* 0x000fe20000000068 */
[----:B------:R1:W-:Y:S01]  /*b980*/  @!P3 STL.S16 [R1+0x60], R154 ;  /* 0x0000609a0100b387 */ /* 0x0003e20000100600 */
[----:B------:R-:W2:Y:S01]  /*b990*/  MUFU.EX2 R67, R38 ;  /* 0x0000002600437308 */ /* 0x000ea20000000800 */
[----:B------:R-:W-:Y:S01]  /*b9a0*/  IMAD.WIDE.U32 R204, R51, -0x2daee0ad, RZ ;  /* 0xd2511f5333cc7825 */ /* 0x000fe200078e00ff */
[----:B------:R-:W-:Y:S01]  /*b9b0*/  LOP3.LUT R156, R109, UR18, R156, 0x96, !PT ;  /* 0x000000126d9c7c12 */ /* 0x000fe2000f8e969c */
[----:B------:R3:W4:Y:S02]  /*b9c0*/  LDL.S16 R101, [R1+0x4c] ;  /* 0x00004c0001657983 */ /* 0x0007240000100600 */
[--C-:B------:R-:W-:Y:S01]  /*b9d0*/  FADD.FTZ R51, R66, R105.reuse ;  /* 0x0000006942337221 */ /* 0x100fe20000010000 */
[----:B------:R-:W-:Y:S01]  /*b9e0*/  LOP3.LUT R194, R205, UR14, R198, 0x96, !PT ;  /* 0x0000000ecdc27c12 */ /* 0x000fe2000f8e96c6 */
[----:B------:R3:W3:Y:S01]  /*b9f0*/  LDL.S16 R109, [R1+0x54] ;  /* 0x00005400016d7983 */ /* 0x0006e20000100600 */
[----:B------:R-:W-:Y:S01]  /*ba00*/  PRMT R66, R154, 0x7610, R66 ;  /* 0x000076109a427816 */ /* 0x000fe20000000042 */
[----:B------:R-:W-:Y:S01]  /*ba10*/  FADD.FTZ R7, R113, R106 ;  /* 0x0000006a71077221 */ /* 0x000fe20000010000 */
[----:B------:R-:W-:Y:S01]  /*ba20*/  F2FP.PACK_AB R113, R100, R113 ;  /* 0x000000716471723e */ /* 0x000fe200000000ff */
[----:B------:R-:W-:Y:S01]  /*ba30*/  IMAD.WIDE.U32 R194, R194, -0x326172a9, RZ ;  /* 0xcd9e8d57c2c27825 */ /* 0x000fe200078e00ff */
[----:B------:R-:W-:Y:S03]  /*ba40*/  PRMT R105, R6, 0x7632, R105 ;  /* 0x0000763206697816 */ /* 0x000fe60000000069 */
[----:B------:R-:W-:Y:S01]  /*ba50*/  IMAD.WIDE.U32 R156, R156, -0x2daee0ad, RZ ;  /* 0xd2511f539c9c7825 */ /* 0x000fe200078e00ff */
[----:B------:R-:W-:Y:S02]  /*ba60*/  LOP3.LUT R117, R195, UR13, R108, 0x96, !PT ;  /* 0x0000000dc3757c12 */ /* 0x000fe4000f8e966c */
[----:B------:R3:W3:Y:S01]  /*ba70*/  LDL.S16 R108, [R1+0x50] ;  /* 0x00005000016c7983 */ /* 0x0006e20000100600 */
[----:B------:R-:W-:Y:S01]  /*ba80*/  FADD.FTZ R34, R100, R7 ;  /* 0x0000000764227221 */ /* 0x000fe20000010000 */
[----:B------:R-:W-:Y:S01]  /*ba90*/  PRMT R100, R22, 0x5410, R19 ;  /* 0x0000541016647816 */ /* 0x000fe20000000013 */
[----:B------:R-:W-:Y:S01]  /*baa0*/  FADD.FTZ R106, R50, R51 ;  /* 0x00000033326a7221 */ /* 0x000fe20000010000 */
[----:B------:R-:W-:Y:S01]  /*bab0*/  @!P3 PRMT R22, R66, 0x5410, RZ ;  /* 0x000054104216b816 */ /* 0x000fe200000000ff */
[----:B------:R-:W-:Y:S01]  /*bac0*/  FADD.FTZ R34, R145, R34 ;  /* 0x0000002291227221 */ /* 0x000fe20000010000 */
[----:B------:R-:W-:Y:S01]  /*bad0*/  LOP3.LUT R204, R157, UR10, R204, 0x96, !PT ;  /* 0x0000000a9dcc7c12 */ /* 0x000fe2000f8e96cc */
[----:B------:R3:W3:Y:S01]  /*bae0*/  LDL.S16 R66, [R1+0x48] ;  /* 0x0000480001427983 */ /* 0x0006e20000100600 */
[----:B--2---:R-:W-:Y:S01]  /*baf0*/  F2FP.PACK_AB R149, R67, R50 ;  /* 0x000000324395723e */ /* 0x004fe200000000ff */
[----:B-1----:R-:W-:Y:S01]  /*bb00*/  IMAD.MOV.U32 R154, RZ, RZ, R143 ;  /* 0x000000ffff9a7224 */ /* 0x002fe200078e008f */
[----:B------:R-:W-:Y:S01]  /*bb10*/  F2FP.PACK_AB R145, R23, R145 ;  /* 0x000000911791723e */ /* 0x000fe200000000ff */
[----:B------:R-:W-:Y:S01]  /*bb20*/  IMAD.WIDE.U32 R204, R204, -0x326172a9, RZ ;  /* 0xcd9e8d57cccc7825 */ /* 0x000fe200078e00ff */
[----:B------:R1:W-:Y:S01]  /*bb30*/  STG.E.U16 [R202.64], R22 ;  /* 0x00000016ca007986 */ /* 0x0003e2000c101510 */
[----:B------:R2:W-:Y:S02]  /*bb40*/  MUFU.EX2 R157, R168 ;  /* 0x000000a8009d7308 */ /* 0x0005e40000000800 */
[----:B------:R-:W-:Y:S01]  /*bb50*/  IMAD.MOV.U32 R143, RZ, RZ, R152 ;  /* 0x000000ffff8f7224 */ /* 0x000fe200078e0098 */
[----:B------:R-:W-:Y:S01]  /*bb60*/  LOP3.LUT R39, R205, UR26, R194, 0x96, !PT ;  /* 0x0000001acd277c12 */ /* 0x000fe2000f8e96c2 */
[----:B------:R-:W-:Y:S02]  /*bb70*/  IMAD.MOV.U32 R152, RZ, RZ, R124 ;  /* 0x000000ffff987224 */ /* 0x000fe400078e007c */
[----:B------:R-:W-:Y:S01]  /*bb80*/  IMAD.MOV.U32 R124, RZ, RZ, R128 ;  /* 0x000000ffff7c7224 */ /* 0x000fe200078e0080 */
[----:B------:R-:W-:Y:S01]  /*bb90*/  LOP3.LUT R7, R39, 0xff, RZ, 0xc0, !PT ;  /* 0x000000ff27077812 */ /* 0x000fe200078ec0ff */
[----:B------:R-:W-:Y:S02]  /*bba0*/  IMAD.MOV.U32 R128, RZ, RZ, R201 ;  /* 0x000000ffff807224 */ /* 0x000fe400078e00c9 */
[----:B------:R-:W-:Y:S01]  /*bbb0*/  IMAD.MOV.U32 R201, RZ, RZ, c[0x0][0x228] ;  /* 0x00008a00ffc97624 */ /* 0x000fe200078e00ff */
[----:B------:R-:W-:Y:S01]  /*bbc0*/  ISETP.LE.U32.AND P0, PT, R7, UR23, PT ;  /* 0x0000001707007c0c */ /* 0x000fe2000bf03070 */
[----:B------:R-:W-:Y:S01]  /*bbd0*/  IMAD.MOV.U32 R158, RZ, RZ, R143 ;  /* 0x000000ffff9e7224 */ /* 0x000fe200078e008f */
[----:B------:R-:W-:Y:S01]  /*bbe0*/  PRMT R7, R18, 0x7632, R7 ;  /* 0x0000763212077816 */ /* 0x000fe20000000007 */
[----:B------:R-:W-:Y:S01]  /*bbf0*/  IMAD.MOV.U32 R143, RZ, RZ, R122 ;  /* 0x000000ffff8f7224 */ /* 0x000fe200078e007a */
[----:B------:R-:W-:Y:S01]  /*bc00*/  MUFU.EX2 R124, R124 ;  /* 0x0000007c007c7308 */ /* 0x000fe20000000800 */
[----:B------:R-:W-:Y:S02]  /*bc10*/  FADD.FTZ R106, R67, R106 ;  /* 0x0000006a436a7221 */ /* 0x000fe40000010000 */
[----:B------:R-:W-:Y:S02]  /*bc20*/  FMUL.FTZ R67, R165, R163 ;  /* 0x000000a3a5437220 */ /* 0x000fe40000410000 */
[----:B--2---:R-:W-:Y:S05]  /*bc30*/  IMAD.MOV.U32 R168, RZ, RZ, R212 ;  /* 0x000000ffffa87224 */ /* 0x004fea00078e00d4 */
[----:B------:R-:W-:Y:S01]  /*bc40*/  MUFU.EX2 R143, R143 ;  /* 0x0000008f008f7308 */ /* 0x000fe20000000800 */
[----:B-1----:R-:W-:Y:S01]  /*bc50*/  LOP3.LUT R22, R39, 0xffff, RZ, 0xc0, !PT ;  /* 0x0000ffff27167812 */ /* 0x002fe200078ec0ff */
[----:B----4-:R-:W-:Y:S02]  /*bc60*/  @!P4 HADD2 R101, -R7.H0_H0, -RZ.H0_H0 ;  /* 0xa00000ff0765c230 */ /* 0x010fe40000000900 */
[----:B---3--:R-:W-:Y:S03]  /*bc70*/  @!P6 HADD2 R109, -R19.H0_H0, -RZ.H0_H0 ;  /* 0xa00000ff136de230 */ /* 0x008fe60000000900 */
[----:B------:R-:W-:Y:S02]  /*bc80*/  PRMT R55, R101, 0x7610, R55 ;  /* 0x0000761065377816 */ /* 0x000fe40000000037 */
[----:B------:R-:W-:Y:S01]  /*bc90*/  PRMT R38, R109, 0x7610, R38 ;  /* 0x000076106d267816 */ /* 0x000fe20000000026 */
[----:B------:R1:W-:Y:S03]  /*bca0*/  @!P6 STL.S16 [R1+0x54], R109 ;  /* 0x0000546d0100e387 */ /* 0x0003e60000100600 */
[----:B------:R-:W-:Y:S01]  /*bcb0*/  @!P6 PRMT R19, R38, 0x5410, RZ ;  /* 0x000054102613e816 */ /* 0x000fe200000000ff */
[----:B------:R-:W-:Y:S01]  /*bcc0*/  IMAD.MOV.U32 R38, RZ, RZ, c[0x0][0x228] ;  /* 0x00008a00ff267624 */ /* 0x000fe200078e00ff */
[----:B------:R-:W-:Y:S03]  /*bcd0*/  @!P5 HADD2 R108, -R18.H0_H0, -RZ.H0_H0 ;  /* 0xa00000ff126cd230 */ /* 0x000fe60000000900 */
[----:B------:R2:W-:Y:S02]  /*bce0*/  STG.E.U16 [R202.64+0x2], R19 ;  /* 0x00000213ca007986 */ /* 0x0005e4000c101510 */
[----:B------:R-:W-:Y:S02]  /*bcf0*/  PRMT R50, R108, 0x7610, R50 ;  /* 0x000076106c327816 */ /* 0x000fe40000000032 */
[----:B------:R3:W-:Y:S01]  /*bd00*/  @!P5 STL.S16 [R1+0x50], R108 ;  /* 0x0000506c0100d387 */ /* 0x0007e20000100600 */
[----:B------:R-:W-:Y:S03]  /*bd10*/  @!P0 HADD2 R66, -R6.H0_H0, -RZ.H0_H0 ;  /* 0xa00000ff06428230 */ /* 0x000fe60000000900 */
[----:B------:R4:W-:Y:S02]  /*bd20*/  @!P4 STL.S16 [R1+0x4c], R101 ;  /* 0x00004c650100c387 */ /* 0x0009e40000100600 */
[----:B------:R-:W-:Y:S02]  /*bd30*/  PRMT R54, R66, 0x7610, R54 ;  /* 0x0000761042367816 */ /* 0x000fe40000000036 */
[----:B------:R4:W-:Y:S01]  /*bd40*/  @!P0 STL.S16 [R1+0x48], R66 ;  /* 0x0000484201008387 */ /* 0x0009e20000100600 */
[----:B-1----:R-:W-:Y:S02]  /*bd50*/  PRMT R109, R107, 0x5410, R104 ;  /* 0x000054106b6d7816 */ /* 0x002fe40000000068 */
[----:B--2---:R-:W-:Y:S01]  /*bd60*/  SHF.R.U32.HI R19, RZ, 0x8, R22 ;  /* 0x00000008ff137819 */ /* 0x004fe20000011616 */
[----:B------:R-:W-:Y:S01]  /*bd70*/  FMUL.FTZ R22, R165, R118 ;  /* 0x00000076a5167220 */ /* 0x000fe20000410000 */
[----:B---3--:R-:W-:Y:S01]  /*bd80*/  PRMT R108, R6, 0x5410, R105 ;  /* 0x00005410066c7816 */ /* 0x008fe20000000069 */
[----:B------:R-:W1:Y:S01]  /*bd90*/  MUFU.EX2 R118, R154 ;  /* 0x0000009a00767308 */ /* 0x000e620000000800 */
[----:B------:R-:W-:Y:S02]  /*bda0*/  @!P0 PRMT R6, R54, 0x5410, RZ ;  /* 0x0000541036068816 */ /* 0x000fe400000000ff */
[----:B------:R-:W-:Y:S01]  /*bdb0*/  LOP3.LUT R19, R19, 0xffff, RZ, 0xc0, !PT ;  /* 0x0000ffff13137812 */ /* 0x000fe200078ec0ff */
[----:B------:R2:W3:Y:S01]  /*bdc0*/  LDL.S16 R54, [R1+0x5c] ;  /* 0x00005c0001367983 */ /* 0x0004e20000100600 */
[----:B----4-:R-:W-:Y:S02]  /*bdd0*/  PRMT R101, R18, 0x5410, R7 ;  /* 0x0000541012657816 */ /* 0x010fe40000000007 */
[----:B------:R-:W-:Y:S01]  /*bde0*/  ISETP.LE.U32.AND P6, PT, R19, UR23, PT ;  /* 0x0000001713007c0c */ /* 0x000fe2000bfc3070 */
[----:B------:R-:W-:Y:S01]  /*bdf0*/  FMUL.FTZ R66, R165, R162 ;  /* 0x000000a2a5427220 */ /* 0x000fe20000410000 */
[----:B------:R-:W-:Y:S01]  /*be00*/  @!P5 PRMT R18, R50, 0x5410, RZ ;  /* 0x000054103212d816 */ /* 0x000fe200000000ff */
[----:B------:R-:W-:Y:S01]  /*be10*/  IMAD.WIDE R50, R38, 0x70, R196 ;  /* 0x0000007026327825 */ /* 0x000fe200078e02c4 */
[----:B------:R-:W-:Y:S02]  /*be20*/  LOP3.LUT R19, R176, 0xff, RZ, 0xc0, !PT ;  /* 0x000000ffb0137812 */ /* 0x000fe400078ec0ff */
[----:B------:R-:W-:Y:S01]  /*be30*/  @!P4 PRMT R7, R55, 0x5410, RZ ;  /* 0x000054103707c816 */ /* 0x000fe200000000ff */
[----:B------:R4:W-:Y:S01]  /*be40*/  STG.E.U16 [R196.64], R18 ;  /* 0x00000012c4007986 */ /* 0x0009e2000c101510 */
[----:B------:R-:W-:Y:S01]  /*be50*/  ISETP.LE.U32.AND P2, PT, R19, UR23, PT ;  /* 0x0000001713007c0c */ /* 0x000fe2000bf43070 */
[----:B------:R-:W-:Y:S02]  /*be60*/  IMAD.WIDE.U32 R162, R117, -0x2daee0ad, RZ ;  /* 0xd2511f5375a27825 */ /* 0x000fe400078e00ff */
[----:B------:R2:W-:Y:S02]  /*be70*/  STG.E.U16 [R196.64+0x2], R7 ;  /* 0x00000207c4007986 */ /* 0x0005e4000c101510 */
[----:B------:R-:W-:Y:S02]  /*be80*/  IMAD R55, R201, 0x38, R155 ;  /* 0x00000038c9377824 */ /* 0x000fe400078e029b */
[----:B------:R2:W-:Y:S01]  /*be90*/  STG.E.U16 [R50.64], R6 ;  /* 0x0000000632007986 */ /* 0x0005e2000c101510 */
[----:B------:R-:W-:Y:S01]  /*bea0*/  IMAD R38, R38, 0x48, RZ ;  /* 0x0000004826267824 */ /* 0x000fe200078e02ff */
[----:B-1----:R-:W-:Y:S01]  /*beb0*/  F2FP.PACK_AB R137, R123, R118 ;  /* 0x000000767b89723e */ /* 0x002fe200000000ff */
[----:B------:R-:W-:Y:S01]  /*bec0*/  IMAD.MOV.U32 R155, RZ, RZ, R139 ;  /* 0x000000ffff9b7224 */ /* 0x000fe200078e008b */
[----:B------:R-:W-:Y:S01]  /*bed0*/  IADD3 R55, R55, 0x1, RZ ;  /* 0x0000000137377810 */ /* 0x000fe20007ffe0ff */
[----:B------:R-:W-:Y:S02]  /*bee0*/  IMAD.MOV.U32 R139, RZ, RZ, R111 ;  /* 0x000000ffff8b7224 */ /* 0x000fe400078e006f */
[----:B------:R-:W-:Y:S01]  /*bef0*/  FADD.FTZ R111, R23, R34 ;  /* 0x00000022176f7221 */ /* 0x000fe20000010000 */
[----:B------:R-:W-:Y:S01]  /*bf00*/  LEA R198, P0, R55, R202, 0x1 ;  /* 0x000000ca37c67211 */ /* 0x000fe200078008ff */
[C---:B------:R-:W-:Y:S02]  /*bf10*/  FMUL.FTZ R34, R165.reuse, R130 ;  /* 0x00000082a5227220 */ /* 0x040fe40000410000 */
[----:B------:R-:W-:Y:S01]  /*bf20*/  FMUL.FTZ R23, R165, R119 ;  /* 0x00000077a5177220 */ /* 0x000fe20000410000 */
[----:B------:R-:W-:Y:S01]  /*bf30*/  LEA.HI.X.SX32 R199, R55, R203, 0x1, P0 ;  /* 0x000000cb37c77211 */ /* 0x000fe200000f0eff */
[C---:B------:R-:W-:Y:S01]  /*bf40*/  FMUL.FTZ R55, R165.reuse, R151 ;  /* 0x00000097a5377220 */ /* 0x040fe20000410000 */
[C---:B------:R-:W-:Y:S01]  /*bf50*/  LEA R200, P0, R38.reuse, R202, 0x1 ;  /* 0x000000ca26c87211 */ /* 0x040fe200078008ff */
[----:B------:R-:W-:Y:S03]  /*bf60*/  MUFU.EX2 R151, R218 ;  /* 0x000000da00977308 */ /* 0x000fe60000000800 */
[----:B------:R-:W-:Y:S01]  /*bf70*/  LEA.HI.X.SX32 R201, R38, R203, 0x1, P0 ;  /* 0x000000cb26c97211 */ /* 0x000fe200000f0eff */
[C---:B------:R-:W-:Y:S01]  /*bf80*/  FMUL.FTZ R38, R165.reuse, R134 ;  /* 0x00000086a5267220 */ /* 0x040fe20000410000 */
[----:B----4-:R-:W-:Y:S02]  /*bf90*/  SHF.R.U32.HI R18, RZ, 0x18, R176 ;  /* 0x00000018ff127819 */ /* 0x010fe400000116b0 */
[--C-:B--2---:R-:W-:Y:S02]  /*bfa0*/  SHF.R.U32.HI R7, RZ, 0x18, R39.reuse ;  /* 0x00000018ff077819 */ /* 0x104fe40000011627 */
[----:B------:R-:W-:Y:S01]  /*bfb0*/  ISETP.LE.U32.AND P1, PT, R18, UR23, PT ;  /* 0x0000001712007c0c */ /* 0x000fe2000bf23070 */
[----:B------:R-:W1:Y:S01]  /*bfc0*/  MUFU.EX2 R139, R139 ;  /* 0x0000008b008b7308 */ /* 0x000e620000000800 */
[----:B------:R-:W-:Y:S01]  /*bfd0*/  SHF.R.U32.HI R6, RZ, 0x10, R39 ;  /* 0x00000010ff067819 */ /* 0x000fe20000011627 */
[----:B------:R-:W-:Y:S01]  /*bfe0*/  FMUL.FTZ R39, R165, R135 ;  /* 0x00000087a5277220 */ /* 0x000fe20000410000 */
[----:B------:R-:W-:Y:S01]  /*bff0*/  ISETP.LE.U32.AND P4, PT, R7, UR23, PT ;  /* 0x0000001707007c0c */ /* 0x000fe2000bf83070 */
[C---:B------:R-:W-:Y:S01]  /*c000*/  FMUL.FTZ R51, R165.reuse, R147 ;  /* 0x00000093a5337220 */ /* 0x040fe20000410000 */
[----:B------:R-:W-:Y:S01]  /*c010*/  LOP3.LUT R6, R6, 0xff, RZ, 0xc0, !PT ;  /* 0x000000ff06067812 */ /* 0x000fe200078ec0ff */
[----:B------:R-:W-:Y:S01]  /*c020*/  FMUL.FTZ R50, R165, R146 ;  /* 0x00000092a5327220 */ /* 0x000fe20000410000 */
[----:B------:R-:W-:Y:S02]  /*c030*/  PRMT R147, R116, 0x7610, R147 ;  /* 0x0000761074937816 */ /* 0x000fe40000000093 */
[----:B------:R-:W-:Y:S01]  /*c040*/  ISETP.LE.U32.AND P5, PT, R6, UR23, PT ;  /* 0x0000001706007c0c */ /* 0x000fe2000bfa3070 */
[----:B------:R-:W-:Y:S01]  /*c050*/  MUFU.EX2 R135, R129 ;  /* 0x0000008100877308 */ /* 0x000fe20000000800 */
[----:B------:R-:W-:Y:S02]  /*c060*/  LOP3.LUT R6, R176, 0xffff, RZ, 0xc0, !PT ;  /* 0x0000ffffb0067812 */ /* 0x000fe400078ec0ff */
[----:B------:R-:W-:Y:S02]  /*c070*/  PRMT R116, R116, 0x7632, R116 ;  /* 0x0000763274747816 */ /* 0x000fe40000000074 */
[----:B------:R-:W-:Y:S04]  /*c080*/  SHF.R.U32.HI R6, RZ, 0x8, R6 ;  /* 0x00000008ff067819 */ /* 0x000fe80000011606 */
[----:B------:R-:W-:Y:S01]  /*c090*/  LOP3.LUT R6, R6, 0xffff, RZ, 0xc0, !PT ;  /* 0x0000ffff06067812 */ /* 0x000fe200078ec0ff */
[----:B------:R-:W2:Y:S01]  /*c0a0*/  MUFU.EX2 R119, R155 ;  /* 0x0000009b00777308 */ /* 0x000ea20000000800 */
[----:B-1----:R-:W-:Y:S01]  /*c0b0*/  FADD.FTZ R112, R139, R112 ;  /* 0x000000708b707221 */ /* 0x002fe20000010000 */
[C---:B--2---:R-:W-:Y:S03]  /*c0c0*/  F2FP.PACK_AB R139, R119.reuse, R139 ;  /* 0x0000008b778b723e */ /* 0x044fe600000000ff */
[--C-:B------:R-:W-:Y:S01]  /*c0d0*/  FADD.FTZ R119, R119, R112.reuse ;  /* 0x0000007077777221 */ /* 0x100fe20000010000 */
[----:B------:R-:W-:Y:S01]  /*c0e0*/  PRMT R112, R113, 0x7632, R112 ;  /* 0x0000763271707816 */ /* 0x000fe20000000070 */
[----:B---3--:R-:W-:Y:S05]  /*c0f0*/  @!P6 HADD2 R54, -R105.H0_H0, -RZ.H0_H0 ;  /* 0xa00000ff6936e230 */ /* 0x008fea0000000900 */
[----:B------:R-:W-:Y:S01]  /*c100*/  PRMT R7, R54, 0x7610, R7 ;  /* 0x0000761036077816 */ /* 0x000fe20000000007 */
[----:B------:R1:W-:Y:S03]  /*c110*/  @!P6 STL.S16 [R1+0x5c], R54 ;  /* 0x00005c360100e387 */ /* 0x0003e60000100600 */
[----:B------:R-:W-:Y:S01]  /*c120*/  @!P6 PRMT R105, R7, 0x5410, RZ ;  /* 0x000054100769e816 */ /* 0x000fe200000000ff */
[----:B------:R2:W3:Y:S01]  /*c130*/  LDL.S16 R19, [R1+0x58] ;  /* 0x0000580001137983 */ /* 0x0004e20000100600 */
[----:B------:R-:W-:Y:S02]  /*c140*/  SHF.R.U32.HI R7, RZ, 0x10, R176 ;  /* 0x00000010ff077819 */ /* 0x000fe400000116b0 */
[----:B------:R-:W-:Y:S01]  /*c150*/  ISETP.LE.U32.AND P6, PT, R6, UR23, PT ;  /* 0x0000001706007c0c */ /* 0x000fe2000bfc3070 */
[----:B------:R2:W4:Y:S01]  /*c160*/  LDL.S16 R18, [R1+0x44] ;  /* 0x0000440001127983 */ /* 0x0005220000100600 */
[----:B------:R-:W-:Y:S03]  /*c170*/  LOP3.LUT R7, R7, 0xff, RZ, 0xc0, !PT ;  /* 0x000000ff07077812 */ /* 0x000fe600078ec0ff */
[----:B------:R-:W-:Y:S01]  /*c180*/  STG.E.U16 [R198.64], R105 ;  /* 0x00000069c6007986 */ /* 0x000fe2000c101510 */
[----:B------:R-:W-:Y:S01]  /*c190*/  ISETP.LE.U32.AND P0, PT, R7, UR23, PT ;  /* 0x0000001707007c0c */ /* 0x000fe2000bf03070 */
[----:B-1----:R-:W-:Y:S01]  /*c1a0*/  FMUL.FTZ R54, R165, R150 ;  /* 0x00000096a5367220 */ /* 0x002fe20000410000 */
[----:B---3--:R-:W-:Y:S02]  /*c1b0*/  @!P5 HADD2 R19, -R107.H0_H0, -RZ.H0_H0 ;  /* 0xa00000ff6b13d230 */ /* 0x008fe40000000900 */
[----:B----4-:R-:W-:Y:S03]  /*c1c0*/  @!P4 HADD2 R18, -R104.H0_H0, -RZ.H0_H0 ;  /* 0xa00000ff6812c230 */ /* 0x010fe60000000900 */
[----:B------:R-:W-:Y:S01]  /*c1d0*/  PRMT R7, R19, 0x7610, R7 ;  /* 0x0000761013077816 */ /* 0x000fe20000000007 */
[----:B------:R1:W-:Y:S01]  /*c1e0*/  @!P5 STL.S16 [R1+0x58], R19 ;  /* 0x000058130100d387 */ /* 0x0003e20000100600 */
[----:B------:R-:W-:Y:S03]  /*c1f0*/  PRMT R6, R18, 0x7610, R6 ;  /* 0x0000761012067816 */ /* 0x000fe60000000006 */
[----:B------:R3:W-:Y:S01]  /*c200*/  @!P4 STL.S16 [R1+0x44], R18 ;  /* 0x000044120100c387 */ /* 0x0007e20000100600 */
[----:B------:R-:W-:Y:S01]  /*c210*/  @!P5 PRMT R107, R7, 0x5410, RZ ;  /* 0x00005410076bd816 */ /* 0x000fe200000000ff */
[C---:B------:R-:W-:Y:S01]  /*c220*/  FMUL.FTZ R7, R165.reuse, R103 ;  /* 0x00000067a5077220 */ /* 0x040fe20000410000 */
[----:B------:R-:W-:Y:S01]  /*c230*/  @!P4 PRMT R104, R6, 0x5410, RZ ;  /* 0x000054100668c816 */ /* 0x000fe200000000ff */
[----:B------:R2:W4:Y:S01]  /*c240*/  LDL.S16 R122, [R1+0x3c] ;  /* 0x00003c00017a7983 */ /* 0x0005220000100600 */
[----:B------:R-:W-:Y:S02]  /*c250*/  FMUL.FTZ R6, R165, R102 ;  /* 0x00000066a5067220 */ /* 0x000fe40000410000 */
[----:B------:R2:W2:Y:S01]  /*c260*/  MUFU.EX2 R102, R158 ;  /* 0x0000009e00667308 */ /* 0x0004a20000000800 */
[----:B------:R2:W4:Y:S01]  /*c270*/  LDL.S16 R129, [R1+0x38] ;  /* 0x0000380001817983 */ /* 0x0005220000100600 */
[----:B------:R-:W-:Y:S01]  /*c280*/  FADD.FTZ R103, R141, R110 ;  /* 0x0000006e8d677221 */ /* 0x000fe20000010000 */
[C---:B------:R-:W-:Y:S02]  /*c290*/  F2FP.PACK_AB R141, R124.reuse, R141 ;  /* 0x0000008d7c8d723e */ /* 0x040fe400000000ff */
[----:B------:R-:W-:Y:S01]  /*c2a0*/  STG.E.U16 [R200.64+0x2], R104 ;  /* 0x00000268c8007986 */ /* 0x000fe2000c101510 */
[----:B------:R-:W-:Y:S01]  /*c2b0*/  FADD.FTZ R124, R124, R103 ;  /* 0x000000677c7c7221 */ /* 0x000fe20000010000 */
[C---:B------:R-:W-:Y:S02]  /*c2c0*/  LOP3.LUT R103, R204.reuse, 0xff, RZ, 0xc0, !PT ;  /* 0x000000ffcc677812 */ /* 0x040fe400078ec0ff */
[----:B------:R-:W-:Y:S01]  /*c2d0*/  STG.E.U16 [R200.64], R107 ;  /* 0x0000006bc8007986 */ /* 0x000fe2000c101510 */
[----:B------:R-:W-:Y:S01]  /*c2e0*/  MUFU.EX2 R110, R152 ;  /* 0x00000098006e7308 */ /* 0x000fe20000000800 */
[----:B------:R-:W-:Y:S02]  /*c2f0*/  ISETP.LE.U32.AND P4, PT, R103, UR23, PT ;  /* 0x0000001767007c0c */ /* 0x000fe4000bf83070 */
[----:B------:R-:W-:Y:S01]  /*c300*/  LOP3.LUT R103, R204, 0xffff, RZ, 0xc0, !PT ;  /* 0x0000ffffcc677812 */ /* 0x000fe200078ec0ff */
[C---:B-1----:R-:W-:Y:S02]  /*c310*/  FMUL.FTZ R19, R165.reuse, R115 ;  /* 0x00000073a5137220 */ /* 0x042fe40000410000 */
[----:B------:R1:W4:Y:S01]  /*c320*/  LDL.S16 R115, [R1+0x40] ;  /* 0x0000400001737983 */ /* 0x0003220000100600 */
[----:B------:R-:W-:Y:S01]  /*c330*/  SHF.R.U32.HI R103, RZ, 0x8, R103 ;  /* 0x00000008ff677819 */ /* 0x000fe20000011667 */
[----:B---3--:R-:W-:Y:S01]  /*c340*/  FMUL.FTZ R18, R165, R114 ;  /* 0x00000072a5127220 */ /* 0x008fe20000410000 */
[----:B------:R-:W-:Y:S01]  /*c350*/  F2FP.PACK_AB R165, R167, R166 ;  /* 0x000000a6a7a5723e */ /* 0x000fe200000000ff */
[----:B------:R-:W3:Y:S01]  /*c360*/  MUFU.EX2 R114, R153 ;  /* 0x0000009900727308 */ /* 0x000ee20000000800 */
[----:B------:R-:W-:Y:S01]  /*c370*/  LOP3.LUT R103, R103, 0xffff, RZ, 0xc0, !PT ;  /* 0x0000ffff67677812 */ /* 0x000fe200078ec0ff */
[----:B--2---:R-:W-:Y:S03]  /*c380*/  IMAD.WIDE.U32 R158, R189, -0x2daee0ad, RZ ;  /* 0xd2511f53bd9e7825 */ /* 0x004fe600078e00ff */
[----:B------:R-:W-:Y:S02]  /*c390*/  ISETP.LE.U32.AND P5, PT, R103, UR23, PT ;  /* 0x0000001767007c0c */ /* 0x000fe4000bfa3070 */
[----:B------:R-:W-:Y:S03]  /*c3a0*/  SHF.R.U32.HI R103, RZ, 0x10, R204 ;  /* 0x00000010ff677819 */ /* 0x000fe600000116cc */
[----:B------:R2:W-:Y:S02]  /*c3b0*/  MUFU.EX2 R189, R186 ;  /* 0x000000ba00bd7308 */ /* 0x0005e40000000800 */
[----:B--2---:R-:W-:Y:S01]  /*c3c0*/  F2FP.PACK_AB R186, R170, R157 ;  /* 0x0000009daaba723e */ /* 0x004fe200000000ff */
[----:B----4-:R-:W-:Y:S02]  /*c3d0*/  @!P6 HADD2 R122, -R120.H0_H0, -RZ.H0_H0 ;  /* 0xa00000ff787ae230 */ /* 0x010fe40000000900 */
[----:B------:R-:W-:Y:S02]  /*c3e0*/  @!P0 HADD2 R129, -R113.H0_H0, -RZ.H0_H0 ;  /* 0xa00000ff71818230 */ /* 0x000fe40000000900 */
[----:B------:R-:W-:Y:S05]  /*c3f0*/  @!P2 HADD2 R115, -R127.H0_H0, -RZ.H0_H0 ;  /* 0xa00000ff7f73a230 */ /* 0x000fea0000000900 */
[----:B------:R-:W-:Y:S01]  /*c400*/  PRMT R126, R115, 0x7610, R126 ;  /* 0x00007610737e7816 */ /* 0x000fe2000000007e */
[----:B------:R2:W-:Y:S04]  /*c410*/  @!P2 STL.S16 [R1+0x40], R115 ;  /* 0x000040730100a387 */ /* 0x0005e80000100600 */
[----:B------:R1:W4:Y:S04]  /*c420*/  LDL.S16 R130, [R1+0x34] ;  /* 0x0000340001827983 */ /* 0x0003280000100600 */
[----:B------:R1:W-:Y:S01]  /*c430*/  @!P6 STL.S16 [R1+0x3c], R122 ;  /* 0x00003c7a0100e387 */ /* 0x0003e20000100600 */
[----:B--2---:R-:W-:Y:S01]  /*c440*/  FADD.FTZ R115, R143, R106 ;  /* 0x0000006a8f737221 */ /* 0x004fe20000010000 */
[C---:B------:R-:W-:Y:S03]  /*c450*/  F2FP.PACK_AB R143, R102.reuse, R143 ;  /* 0x0000008f668f723e */ /* 0x040fe600000000ff */
[--C-:B------:R-:W-:Y:S01]  /*c460*/  FADD.FTZ R106, R102, R115.reuse ;  /* 0x00000073666a7221 */ /* 0x100fe20000010000 */
[----:B------:R-:W-:Y:S02]  /*c470*/  PRMT R115, R122, 0x7610, R115 ;  /* 0x000076107a737816 */ /* 0x000fe40000000073 */
[----:B------:R-:W-:Y:S01]  /*c480*/  PRMT R102, R127, 0x5410, R120 ;  /* 0x000054107f667816 */ /* 0x000fe20000000078 */
[----:B-1----:R1:W-:Y:S01]  /*c490*/  MUFU.EX2 R122, R121 ;  /* 0x00000079007a7308 */ /* 0x0023e20000000800 */
[----:B------:R-:W-:Y:S01]  /*c4a0*/  @!P2 PRMT R127, R126, 0x5410, RZ ;  /* 0x000054107e7fa816 */ /* 0x000fe200000000ff */
[--C-:B------:R-:W-:Y:S01]  /*c4b0*/  FADD.FTZ R126, R118, R111.reuse ;  /* 0x0000006f767e7221 */ /* 0x100fe20000010000 */
[----:B------:R-:W-:Y:S02]  /*c4c0*/  PRMT R111, R129, 0x7610, R111 ;  /* 0x00007610816f7816 */ /* 0x000fe4000000006f */
[----:B------:R-:W-:Y:S01]  /*c4d0*/  @!P6 PRMT R120, R115, 0x5410, RZ ;  /* 0x000054107378e816 */ /* 0x000fe200000000ff */
[----:B------:R-:W-:Y:S01]  /*c4e0*/  FADD.FTZ R123, R123, R126 ;  /* 0x0000007e7b7b7221 */ /* 0x000fe20000010000 */
[----:B------:R-:W-:Y:S01]  /*c4f0*/  LOP3.LUT R115, R103, 0xff, RZ, 0xc0, !PT ;  /* 0x000000ff67737812 */ /* 0x000fe200078ec0ff */
[----:B------:R-:W-:Y:S01]  /*c500*/  STG.E.U16 [R202.64+0x10], R127 ;  /* 0x0000107fca007986 */ /* 0x000fe2000c101510 */
[----:B------:R-:W-:Y:S01]  /*c510*/  PRMT R103, R113, 0x5410, R112 ;  /* 0x0000541071677816 */ /* 0x000fe20000000070 */
[----:B------:R-:W-:Y:S01]  /*c520*/  MUFU.EX2 R126, R132 ;  /* 0x00000084007e7308 */ /* 0x000fe20000000800 */
[----:B------:R-:W-:Y:S01]  /*c530*/  @!P0 PRMT R113, R111, 0x5410, RZ ;  /* 0x000054106f718816 */ /* 0x000fe200000000ff */
[--C-:B------:R-:W-:Y:S01]  /*c540*/  FADD.FTZ R111, R131, R124.reuse ;  /* 0x0000007c836f7221 */ /* 0x100fe20000010000 */
[C---:B---3--:R-:W-:Y:S01]  /*c550*/  F2FP.PACK_AB R131, R114.reuse, R131 ;  /* 0x000000837283723e */ /* 0x048fe200000000ff */
[----:B------:R-:W-:Y:S01]  /*c560*/  STG.E.U16 [R202.64+0x12], R120 ;  /* 0x00001278ca007986 */ /* 0x000fe2000c101510 */
[----:B------:R-:W-:Y:S01]  /*c570*/  PRMT R124, R149, 0x7632, R124 ;  /* 0x00007632957c7816 */ /* 0x000fe2000000007c */
[----:B------:R-:W-:Y:S01]  /*c580*/  FADD.FTZ R114, R114, R111 ;  /* 0x0000006f72727221 */ /* 0x000fe20000010000 */
[----:B------:R-:W-:Y:S01]  /*c590*/  SHF.R.U32.HI R111, RZ, 0x18, R204 ;  /* 0x00000018ff6f7819 */ /* 0x000fe200000116cc */
[----:B------:R-:W-:Y:S02]  /*c5a0*/  STG.E.U16 [R196.64+0x10], R113 ;  /* 0x00001071c4007986 */ /* 0x000fe4000c101510 */
[----:B------:R-:W-:Y:S01]  /*c5b0*/  MUFU.EX2 R118, R221 ;  /* 0x000000dd00767308 */ /* 0x000fe20000000800 */
[----:B------:R-:W-:Y:S01]  /*c5c0*/  ISETP.LE.U32.AND P6, PT, R111, UR23, PT ;  /* 0x000000176f007c0c */ /* 0x000fe2000bfc3070 */
[----:B-1----:R1:W2:Y:S04]  /*c5d0*/  LDL.S16 R121, [R1+0x30] ;  /* 0x0000300001797983 */ /* 0x0022a80000100600 */
[----:B------:R3:W-:Y:S01]  /*c5e0*/  @!P0 STL.S16 [R1+0x38], R129 ;  /* 0x0000388101008387 */ /* 0x0007e20000100600 */
[----:B------:R-:W-:Y:S03]  /*c5f0*/  ISETP.LE.U32.AND P0, PT, R115, UR23, PT ;  /* 0x0000001773007c0c */ /* 0x000fe6000bf03070 */
[----:B---3--:R3:W-:Y:S02]  /*c600*/  MUFU.EX2 R129, R128 ;  /* 0x0000008000817308 */ /* 0x0087e40000000800 */
[----:B---3--:R1:W2:Y:S01]  /*c610*/  LDL.S16 R128, [R1+0x2c] ;  /* 0x00002c0001807983 */ /* 0x0082a20000100600 */
[----:B----4-:R-:W-:Y:S05]  /*c620*/  @!P1 HADD2 R130, -R112.H0_H0, -RZ.H0_H0 ;  /* 0xa00000ff70829230 */ /* 0x010fea0000000900 */
[----:B------:R-:W-:Y:S01]  /*c630*/  PRMT R115, R130, 0x7610, R115 ;  /* 0x0000761082737816 */ /* 0x000fe20000000073 */
[----:B------:R4:W-:Y:S03]  /*c640*/  @!P1 STL.S16 [R1+0x34], R130 ;  /* 0x0000348201009387 */ /* 0x0009e60000100600 */
[----:B------:R-:W-:Y:S01]  /*c650*/  @!P1 PRMT R112, R115, 0x5410, RZ ;  /* 0x0000541073709816 */ /* 0x000fe200000000ff */
[----:B------:R1:W3:Y:S01]  /*c660*/  LDL.S16 R132, [R1+0x28] ;  /* 0x0000280001847983 */ /* 0x0002e20000100600 */
[--C-:B------:R-:W-:Y:S01]  /*c670*/  FADD.FTZ R115, R135, R106.reuse ;  /* 0x0000006a87737221 */ /* 0x100fe20000010000 */
[C---:B------:R-:W-:Y:S02]  /*c680*/  PRMT R106, R125.reuse, 0x7632, R106 ;  /* 0x000076327d6a7816 */ /* 0x040fe4000000006a */
[C---:B------:R-:W-:Y:S01]  /*c690*/  F2FP.PACK_AB R135, R110.reuse, R135 ;  /* 0x000000876e87723e */ /* 0x040fe200000000ff */
[----:B------:R-:W-:Y:S01]  /*c6a0*/  FADD.FTZ R115, R110, R115 ;  /* 0x000000736e737221 */ /* 0x000fe20000010000 */
[----:B------:R-:W-:Y:S01]  /*c6b0*/  PRMT R110, R125, 0x5410, R106 ;  /* 0x000054107d6e7816 */ /* 0x000fe2000000006a */
[----:B------:R1:W-:Y:S01]  /*c6c0*/  STG.E.U16 [R196.64+0x12], R112 ;  /* 0x00001270c4007986 */ /* 0x0003e2000c101510 */
[----:B----4-:R-:W-:Y:S04]  /*c6d0*/  LOP3.LUT R130, R159, UR6, R174, 0x96, !PT ;  /* 0x000000069f827c12 */ /* 0x010fe8000f8e96ae */
[C---:B------:R-:W-:Y:S04]  /*c6e0*/  LOP3.LUT R111, R130.reuse, 0xff, RZ, 0xc0, !PT ;  /* 0x000000ff826f7812 */ /* 0x040fe800078ec0ff */
[----:B------:R-:W-:Y:S02]  /*c6f0*/  ISETP.LE.U32.AND P1, PT, R111, UR23, PT ;  /* 0x000000176f007c0c */ /* 0x000fe4000bf23070 */
[----:B------:R-:W-:Y:S02]  /*c700*/  LOP3.LUT R111, R130, 0xffff, RZ, 0xc0, !PT ;  /* 0x0000ffff826f7812 */ /* 0x000fe400078ec0ff */
[----:B-1----:R-:W-:Y:S02]  /*c710*/  SHF.R.U32.HI R112, RZ, 0x10, R158 ;  /* 0x00000010ff707819 */ /* 0x002fe4000001169e */
[----:B------:R-:W-:Y:S02]  /*c720*/  SHF.R.U32.HI R111, RZ, 0x8, R111 ;  /* 0x00000008ff6f7819 */ /* 0x000fe4000001166f */
[----:B------:R-:W-:Y:S02]  /*c730*/  LOP3.LUT R112, R112, 0xff, RZ, 0xc0, !PT ;  /* 0x000000ff70707812 */ /* 0x000fe400078ec0ff */
[----:B------:R-:W-:Y:S01]  /*c740*/  LOP3.LUT R111, R111, 0xffff, RZ, 0xc0, !PT ;  /* 0x0000ffff6f6f7812 */ /* 0x000fe200078ec0ff */
[----:B--2---:R-:W-:Y:S05]  /*c750*/  @!P4 HADD2 R121, -R125.H0_H0, -RZ.H0_H0 ;  /* 0xa00000ff7d79c230 */ /* 0x004fea0000000900 */
[----:B------:R-:W-:Y:S01]  /*c760*/  PRMT R133, R121, 0x7610, R133 ;  /* 0x0000761079857816 */ /* 0x000fe20000000085 */
[----:B------:R1:W-:Y:S03]  /*c770*/  @!P4 STL.S16 [R1+0x30], R121 ;  /* 0x000030790100c387 */ /* 0x0003e60000100600 */
[----:B------:R-:W-:Y:S01]  /*c780*/  @!P4 PRMT R125, R133, 0x5410, RZ ;  /* 0x00005410857dc816 */ /* 0x000fe200000000ff */
[----:B------:R4:W4:Y:S01]  /*c790*/  LDL.S16 R142, [R1+0x24] ;  /* 0x00002400018e7983 */ /* 0x0009220000100600 */
[----:B------:R-:W-:Y:S03]  /*c7a0*/  MUFU.EX2 R133, R219 ;  /* 0x000000db00857308 */ /* 0x000fe60000000800 */
[----:B------:R4:W4:Y:S04]  /*c7b0*/  LDL.LU R221, [R1+0x108] ;  /* 0x0001080001dd7983 */ /* 0x0009280000300800 */
[----:B------:R-:W-:Y:S03]  /*c7c0*/  STG.E.U16 [R198.64+0xe], R125 ;  /* 0x00000e7dc6007986 */ /* 0x000fe6000c101510 */
[----:B-1----:R-:W1:Y:S01]  /*c7d0*/  MUFU.EX2 R121, R148 ;  /* 0x0000009400797308 */ /* 0x002e620000000800 */
[----:B------:R-:W-:Y:S01]  /*c7e0*/  @!P5 HADD2 R128, -R106.H0_H0, -RZ.H0_H0 ;  /* 0xa00000ff6a80d230 */ /* 0x000fe20000000900 */
[----:B-1----:R-:W-:Y:S04]  /*c7f0*/  F2FP.PACK_AB R117, R118, R121 ;  /* 0x000000797675723e */ /* 0x002fe800000000ff */
[----:B------:R-:W-:Y:S01]  /*c800*/  PRMT R105, R128, 0x7610, R105 ;  /* 0x0000761080697816 */ /* 0x000fe20000000069 */
[----:B------:R1:W-:Y:S03]  /*c810*/  @!P5 STL.S16 [R1+0x2c], R128 ;  /* 0x00002c800100d387 */ /* 0x0003e60000100600 */
[----:B------:R-:W-:Y:S02]  /*c820*/  @!P5 PRMT R106, R105, 0x5410, RZ ;  /* 0x00005410696ad816 */ /* 0x000fe400000000ff */
[----:B------:R-:W-:Y:S02]  /*c830*/  SHF.R.U32.HI R105, RZ, 0x18, R130 ;  /* 0x00000018ff697819 */ /* 0x000fe40000011682 */
[----:B------:R-:W-:Y:S01]  /*c840*/  ISETP.LE.U32.AND P5, PT, R111, UR23, PT ;  /* 0x000000176f007c0c */ /* 0x000fe2000bfa3070 */
[----:B------:R-:W-:Y:S01]  /*c850*/  STG.E.U16 [R198.64+0x10], R106 ;  /* 0x0000106ac6007986 */ /* 0x000fe2000c101510 */
[----:B------:R-:W-:Y:S02]  /*c860*/  ISETP.LE.U32.AND P4, PT, R105, UR23, PT ;  /* 0x0000001769007c0c */ /* 0x000fe4000bf83070 */
[----:B------:R-:W-:Y:S02]  /*c870*/  PRMT R111, R149, 0x5410, R124 ;  /* 0x00005410956f7816 */ /* 0x000fe4000000007c */
[----:B------:R-:W-:Y:S04]  /*c880*/  SHF.R.U32.HI R130, RZ, 0x10, R130 ;  /* 0x00000010ff827819 */ /* 0x000fe80000011682 */
[----:B------:R-:W-:Y:S01]  /*c890*/  LOP3.LUT R130, R130, 0xff, RZ, 0xc0, !PT ;  /* 0x000000ff82827812 */ /* 0x000fe200078ec0ff */
[----:B-1----:R1:W-:Y:S02]  /*c8a0*/  MUFU.EX2 R128, R220 ;  /* 0x000000dc00807308 */ /* 0x0023e40000000800 */
[----:B-1----:R1:W4:Y:S04]  /*c8b0*/  LDL.LU R220, [R1+0x104] ;  /* 0x0001040001dc7983 */ /* 0x0023280000300800 */
[----:B------:R1:W4:Y:S01]  /*c8c0*/  LDL.S16 R104, [R1+0x20] ;  /* 0x0000200001687983 */ /* 0x0003220000100600 */
[----:B---3--:R-:W-:Y:S05]  /*c8d0*/  @!P0 HADD2 R132, -R149.H0_H0, -RZ.H0_H0 ;  /* 0xa00000ff95848230 */ /* 0x008fea0000000900 */
[----:B------:R-:W-:Y:S01]  /*c8e0*/  PRMT R107, R132, 0x7610, R107 ;  /* 0x00007610846b7816 */ /* 0x000fe2000000006b */
[----:B------:R3:W-:Y:S03]  /*c8f0*/  @!P0 STL.S16 [R1+0x28], R132 ;  /* 0x0000288401008387 */ /* 0x0007e60000100600 */
[----:B------:R-:W-:Y:S01]  /*c900*/  @!P0 PRMT R149, R107, 0x5410, RZ ;  /* 0x000054106b958816 */ /* 0x000fe200000000ff */
[----:B------:R1:W2:Y:S01]  /*c910*/  LDL.LU R219, [R1+0x100] ;  /* 0x0001000001db7983 */ /* 0x0002a20000300800 */
[----:B------:R-:W-:Y:S01]  /*c920*/  FADD.FTZ R107, R129, R123 ;  /* 0x0000007b816b7221 */ /* 0x000fe20000010000 */
[C---:B------:R-:W-:Y:S02]  /*c930*/  F2FP.PACK_AB R123, R126.reuse, R129 ;  /* 0x000000817e7b723e */ /* 0x040fe400000000ff */
[----:B------:R1:W1:Y:S01]  /*c940*/  MUFU.EX2 R129, R188 ;  /* 0x000000bc00817308 */ /* 0x0002620000000800 */
[----:B------:R-:W-:Y:S01]  /*c950*/  FADD.FTZ R107, R126, R107 ;  /* 0x0000006b7e6b7221 */ /* 0x000fe20000010000 */
[----:B------:R-:W-:Y:S08]  /*c960*/  STG.E.U16 [R200.64+0x10], R149 ;  /* 0x00001095c8007986 */ /* 0x000ff0000c101510 */
[----:B------:R4:W2:Y:S01]  /*c970*/  MUFU.EX2 R126, R187 ;  /* 0x000000bb007e7308 */ /* 0x0008a20000000800 */
[----:B---3--:R-:W-:Y:S01]  /*c980*/  FADD.FTZ R132, R122, R119 ;  /* 0x000000777a847221 */ /* 0x008fe20000010000 */
[C---:B------:R-:W-:Y:S03]  /*c990*/  F2FP.PACK_AB R119, R207.reuse, R122 ;  /* 0x0000007acf77723e */ /* 0x040fe600000000ff */
[----:B------:R-:W-:Y:S02]  /*c9a0*/  FADD.FTZ R122, R207, R132 ;  /* 0x00000084cf7a7221 */ /* 0x000fe40000010000 */
[----:B------:R3:W2:Y:S01]  /*c9b0*/  LDL.S16 R132, [R1+0x1c] ;  /* 0x00001c0001847983 */ /* 0x0006a20000100600 */
[----:B-1----:R-:W-:Y:S01]  /*c9c0*/  F2FP.PACK_AB R188, R171, R175 ;  /* 0x000000afabbc723e */ /* 0x002fe200000000ff */
[--C-:B------:R-:W-:Y:S01]  /*c9d0*/  FADD.FTZ R153, R129, R122.reuse ;  /* 0x0000007a81997221 */ /* 0x100fe20000010000 */
[----:B------:R-:W-:Y:S01]  /*c9e0*/  PRMT R122, R139, 0x7632, R122 ;  /* 0x000076328b7a7816 */ /* 0x000fe2000000007a */
[----:B------:R-:W-:Y:S01]  /*c9f0*/  IMAD.MOV.U32 R207, RZ, RZ, R211 ;  /* 0x000000ffffcf7224 */ /* 0x000fe200078e00d3 */
[----:B----4-:R-:W-:Y:S01]  /*ca00*/  PRMT R187, R188, 0x7632, R187 ;  /* 0x00007632bcbb7816 */ /* 0x010fe200000000bb */
[----:B------:R-:W-:Y:S05]  /*ca10*/  @!P6 HADD2 R142, -R124.H0_H0, -RZ.H0_H0 ;  /* 0xa00000ff7c8ee230 */ /* 0x000fea0000000900 */
[----:B------:R-:W-:Y:S01]  /*ca20*/  PRMT R105, R142, 0x7610, R105 ;  /* 0x000076108e697816 */ /* 0x000fe20000000069 */
[----:B------:R1:W-:Y:S03]  /*ca30*/  @!P6 STL.S16 [R1+0x24], R142 ;  /* 0x0000248e0100e387 */ /* 0x0003e60000100600 */
[----:B------:R-:W-:Y:S01]  /*ca40*/  @!P6 PRMT R124, R105, 0x5410, RZ ;  /* 0x00005410697ce816 */ /* 0x000fe200000000ff */
[----:B------:R3:W4:Y:S01]  /*ca50*/  LDL.S16 R150, [R1+0x14] ;  /* 0x0000140001967983 */ /* 0x0007220000100600 */
[----:B------:R-:W-:Y:S01]  /*ca60*/  ISETP.LE.U32.AND P6, PT, R130, UR23, PT ;  /* 0x0000001782007c0c */ /* 0x000fe2000bfc3070 */
[----:B------:R-:W-:Y:S01]  /*ca70*/  FADD.FTZ R105, R121, R114 ;  /* 0x0000007279697221 */ /* 0x000fe20000010000 */
[----:B------:R-:W-:Y:S01]  /*ca80*/  PRMT R121, R147, 0x5410, R116 ;  /* 0x0000541093797816 */ /* 0x000fe20000000074 */
[----:B------:R-:W-:Y:S01]  /*ca90*/  FADD.FTZ R130, R128, R115 ;  /* 0x0000007380827221 */ /* 0x000fe20000010000 */
[----:B------:R-:W-:Y:S01]  /*caa0*/  F2FP.PACK_AB R115, R133, R128 ;  /* 0x000000808573723e */ /* 0x000fe200000000ff */
[----:B------:R-:W-:Y:S01]  /*cab0*/  FADD.FTZ R105, R118, R105 ;  /* 0x0000006976697221 */ /* 0x000fe20000010000 */
[----:B------:R-:W-:Y:S01]  /*cac0*/  PRMT R118, R145, 0x7632, R118 ;  /* 0x0000763291767816 */ /* 0x000fe20000000076 */
[----:B------:R-:W-:Y:S01]  /*cad0*/  FADD.FTZ R128, R133, R130 ;  /* 0x0000008285807221 */ /* 0x000fe20000010000 */
[----:B------:R-:W-:Y:S01]  /*cae0*/  STG.E.U16 [R200.64+0x12], R124 ;  /* 0x0000127cc8007986 */ /* 0x000fe2000c101510 */
[----:B------:R-:W-:Y:S01]  /*caf0*/  MUFU.EX2 R133, R192 ;  /* 0x000000c000857308 */ /* 0x000fe20000000800 */
[----:B------:R-:W-:Y:S01]  /*cb00*/  PRMT R120, R145, 0x5410, R118 ;  /* 0x0000541091787816 */ /* 0x000fe20000000076 */
[----:B------:R-:W-:Y:S01]  /*cb10*/  FADD.FTZ R155, R151, R128 ;  /* 0x00000080979b7221 */ /* 0x000fe20000010000 */
[----:B-1----:R3:W3:Y:S01]  /*cb20*/  LDL.S16 R142, [R1+0x18] ;  /* 0x00001800018e7983 */ /* 0x0026e20000100600 */
[----:B------:R-:W-:Y:S05]  /*cb30*/  @!P1 HADD2 R104, -R147.H0_H0, -RZ.H0_H0 ;  /* 0xa00000ff93689230 */ /* 0x000fea0000000900 */
[----:B------:R-:W-:Y:S01]  /*cb40*/  PRMT R146, R104, 0x7610, R146 ;  /* 0x0000761068927816 */ /* 0x000fe20000000092 */
[----:B------:R1:W-:Y:S03]  /*cb50*/  @!P1 STL.S16 [R1+0x20], R104 ;  /* 0x0000206801009387 */ /* 0x0003e60000100600 */
[----:B------:R-:W-:Y:S01]  /*cb60*/  @!P1 PRMT R147, R146, 0x5410, RZ ;  /* 0x0000541092939816 */ /* 0x000fe200000000ff */
[----:B------:R2:W3:Y:S04]  /*cb70*/  LDL.S16 R148, [R1+0x10] ;  /* 0x0000100001947983 */ /* 0x0004e80000100600 */
[----:B------:R2:W3:Y:S04]  /*cb80*/  LDL.S16 R146, [R1+0xc] ;  /* 0x00000c0001927983 */ /* 0x0004e80000100600 */
[----:B------:R-:W-:Y:S01]  /*cb90*/  STG.E.U16 [R202.64+0x20], R147 ;  /* 0x00002093ca007986 */ /* 0x000fe2000c101510 */
[----:B-1----:R-:W-:Y:S04]  /*cba0*/  LOP3.LUT R104, R163, UR6, R156, 0x96, !PT ;  /* 0x00000006a3687c12 */ /* 0x002fe8000f8e969c */
[----:B------:R-:W-:Y:S04]  /*cbb0*/  LOP3.LUT R114, R104, 0xff, RZ, 0xc0, !PT ;  /* 0x000000ff68727812 */ /* 0x000fe800078ec0ff */
[----:B------:R-:W-:Y:S02]  /*cbc0*/  ISETP.LE.U32.AND P0, PT, R114, UR23, PT ;  /* 0x0000001772007c0c */ /* 0x000fe4000bf03070 */
[----:B------:R-:W-:Y:S04]  /*cbd0*/  LOP3.LUT R114, R104, 0xffff, RZ, 0xc0, !PT ;  /* 0x0000ffff68727812 */ /* 0x000fe800078ec0ff */
[----:B------:R-:W-:Y:S04]  /*cbe0*/  SHF.R.U32.HI R114, RZ, 0x8, R114 ;  /* 0x00000008ff727819 */ /* 0x000fe80000011672 */
[----:B------:R-:W-:Y:S01]  /*cbf0*/  LOP3.LUT R114, R114, 0xffff, RZ, 0xc0, !PT ;  /* 0x0000ffff72727812 */ /* 0x000fe200078ec0ff */
[----:B--2---:R-:W-:Y:S05]  /*cc00*/  @!P5 HADD2 R132, -R116.H0_H0, -RZ.H0_H0 ;  /* 0xa00000ff7484d230 */ /* 0x004fea0000000900 */
[----:B------:R-:W-:Y:S01]  /*cc10*/  PRMT R130, R132, 0x7610, R130 ;  /* 0x0000761084827816 */ /* 0x000fe20000000082 */
[----:B------:R1:W-:Y:S03]  /*cc20*/  @!P5 STL.S16 [R1+0x1c], R132 ;  /* 0x00001c840100d387 */ /* 0x0003e60000100600 */
[----:B------:R-:W-:Y:S02]  /*cc30*/  @!P5 PRMT R116, R130, 0x5410, RZ ;  /* 0x000054108274d816 */ /* 0x000fe400000000ff */
[----:B------:R-:W-:Y:S01]  /*cc40*/  ISETP.LE.U32.AND P5, PT, R114, UR23, PT ;  /* 0x0000001772007c0c */ /* 0x000fe2000bfa3070 */
[----:B------:R-:W-:Y:S01]  /*cc50*/  MUFU.EX2 R130, R193 ;  /* 0x000000c100827308 */ /* 0x000fe20000000800 */
[--C-:B------:R-:W-:Y:S01]  /*cc60*/  SHF.R.U32.HI R114, RZ, 0x10, R104.reuse ;  /* 0x00000010ff727819 */ /* 0x100fe20000011668 */
[----:B------:R2:W-:Y:S01]  /*cc70*/  STG.E.U16 [R202.64+0x22], R116 ;  /* 0x00002274ca007986 */ /* 0x0005e2000c101510 */
[----:B------:R-:W-:Y:S02]  /*cc80*/  SHF.R.U32.HI R104, RZ, 0x18, R104 ;  /* 0x00000018ff687819 */ /* 0x000fe40000011668 */
[----:B------:R-:W-:Y:S05]  /*cc90*/  LOP3.LUT R114, R114, 0xff, RZ, 0xc0, !PT ;  /* 0x000000ff72727812 */ /* 0x000fea00078ec0ff */
[----:B------:R-:W-:Y:S01]  /*cca0*/  MUFU.EX2 R193, R184 ;  /* 0x000000b800c17308 */ /* 0x000fe20000000800 */
[----:B----4-:R-:W-:Y:S05]  /*ccb0*/  @!P4 HADD2 R150, -R118.H0_H0, -RZ.H0_H0 ;  /* 0xa00000ff7696c230 */ /* 0x010fea0000000900 */
[----:B------:R-:W-:Y:S01]  /*ccc0*/  PRMT R134, R150, 0x7610, R134 ;  /* 0x0000761096867816 */ /* 0x000fe20000000086 */
[----:B-1----:R1:W4:Y:S03]  /*ccd0*/  LDL.S16 R132, [R1+0x8] ;  /* 0x0000080001847983 */ /* 0x0023260000100600 */
[----:B------:R-:W-:Y:S05]  /*cce0*/  @!P4 PRMT R118, R134, 0x5410, RZ ;  /* 0x000054108676c816 */ /* 0x000fea00000000ff */
[----:B------:R-:W-:Y:S01]  /*ccf0*/  STG.E.U16 [R196.64+0x22], R118 ;  /* 0x00002276c4007986 */ /* 0x000fe2000c101510 */
[----:B--2---:R-:W-:Y:S01]  /*cd00*/  PRMT R116, R135, 0x7632, R116 ;  /* 0x0000763287747816 */ /* 0x004fe20000000074 */
[----:B---3--:R-:W-:Y:S05]  /*cd10*/  @!P6 HADD2 R142, -R145.H0_H0, -RZ.H0_H0 ;  /* 0xa00000ff918ee230 */ /* 0x008fea0000000900 */
[----:B------:R-:W-:Y:S01]  /*cd20*/  PRMT R127, R142, 0x7610, R127 ;  /* 0x000076108e7f7816 */ /* 0x000fe2000000007f */
[----:B------:R2:W-:Y:S03]  /*cd30*/  @!P6 STL.S16 [R1+0x18], R142 ;  /* 0x0000188e0100e387 */ /* 0x0005e60000100600 */
[----:B------:R-:W-:Y:S02]  /*cd40*/  @!P6 PRMT R145, R127, 0x5410, RZ ;  /* 0x000054107f91e816 */ /* 0x000fe400000000ff */
[----:B------:R-:W-:Y:S02]  /*cd50*/  ISETP.LE.U32.AND P6, PT, R114, UR23, PT ;  /* 0x0000001772007c0c */ /* 0x000fe4000bfc3070 */
[----:B------:R-:W-:Y:S01]  /*cd60*/  PRMT R114, R141, 0x7632, R114 ;  /* 0x000076328d727816 */ /* 0x000fe20000000072 */
[----:B------:R-:W-:Y:S01]  /*cd70*/  STG.E.U16 [R196.64+0x20], R145 ;  /* 0x00002091c4007986 */ /* 0x000fe2000c101510 */
[C---:B------:R-:W-:Y:S03]  /*cd80*/  LOP3.LUT R127, R158.reuse, 0xff, RZ, 0xc0, !PT ;  /* 0x000000ff9e7f7812 */ /* 0x040fe600078ec0ff */
[----:B--2---:R1:W2:Y:S04]  /*cd90*/  LDL.S16 R142, [R1+0x4] ;  /* 0x00000400018e7983 */ /* 0x0042a80000100600 */
[----:B------:R3:W-:Y:S01]  /*cda0*/  @!P4 STL.S16 [R1+0x14], R150 ;  /* 0x000014960100c387 */ /* 0x0007e20000100600 */
[----:B------:R-:W-:Y:S02]  /*cdb0*/  ISETP.LE.U32.AND P4, PT, R127, UR23, PT ;  /* 0x000000177f007c0c */ /* 0x000fe4000bf83070 */
[----:B------:R-:W-:Y:S01]  /*cdc0*/  LOP3.LUT R127, R158, 0xffff, RZ, 0xc0, !PT ;  /* 0x0000ffff9e7f7812 */ /* 0x000fe200078ec0ff */
[----:B------:R1:W2:Y:S03]  /*cdd0*/  LDL.S16 R134, [R1] ;  /* 0x0000000001867983 */ /* 0x0002a60000100600 */
[----:B------:R-:W-:Y:S02]  /*cde0*/  SHF.R.U32.HI R113, RZ, 0x8, R127 ;  /* 0x00000008ff717819 */ /* 0x000fe4000001167f */
[----:B------:R-:W-:Y:S02]  /*cdf0*/  PRMT R127, R141, 0x5410, R114 ;  /* 0x000054108d7f7816 */ /* 0x000fe40000000072 */
[----:B------:R-:W-:Y:S01]  /*ce00*/  LOP3.LUT R113, R113, 0xffff, RZ, 0xc0, !PT ;  /* 0x0000ffff71717812 */ /* 0x000fe200078ec0ff */
[----:B---3--:R-:W-:Y:S01]  /*ce10*/  IMAD.MOV.U32 R150, RZ, RZ, R216 ;  /* 0x000000ffff967224 */ /* 0x008fe200078e00d8 */
[----:B------:R-:W-:Y:S02]  /*ce20*/  @!P0 HADD2 R148, -R141.H0_H0, -RZ.H0_H0 ;  /* 0xa00000ff8d948230 */ /* 0x000fe40000000900 */
[----:B------:R-:W-:Y:S03]  /*ce30*/  @!P5 HADD2 R146, -R114.H0_H0, -RZ.H0_H0 ;  /* 0xa00000ff7292d230 */ /* 0x000fe60000000900 */
[----:B------:R-:W-:Y:S01]  /*ce40*/  PRMT R144, R148, 0x7610, R144 ;  /* 0x0000761094907816 */ /* 0x000fe20000000090 */
[----:B------:R3:W-:Y:S01]  /*ce50*/  @!P0 STL.S16 [R1+0x10], R148 ;  /* 0x0000109401008387 */ /* 0x0007e20000100600 */
[----:B------:R-:W-:Y:S03]  /*ce60*/  PRMT R136, R146, 0x7610, R136 ;  /* 0x0000761092887816 */ /* 0x000fe60000000088 */
[----:B------:R-:W-:Y:S01]  /*ce70*/  @!P5 STL.S16 [R1+0xc], R146 ;  /* 0x00000c920100d387 */ /* 0x000fe20000100600 */
[----:B------:R-:W-:Y:S02]  /*ce80*/  @!P0 PRMT R141, R144, 0x5410, RZ ;  /* 0x00005410908d8816 */ /* 0x000fe400000000ff */
[----:B------:R-:W-:Y:S01]  /*ce90*/  @!P5 PRMT R114, R136, 0x5410, RZ ;  /* 0x000054108872d816 */ /* 0x000fe200000000ff */
[----:B------:R1:W2:Y:S01]  /*cea0*/  LDL.LU R218, [R1+0xfc] ;  /* 0x0000fc0001da7983 */ /* 0x0002a20000300800 */
[----:B------:R-:W-:Y:S01]  /*ceb0*/  ISETP.LE.U32.AND P0, PT, R104, UR23, PT ;  /* 0x0000001768007c0c */ /* 0x000fe2000bf03070 */
[----:B------:R1:W-:Y:S01]  /*cec0*/  MUFU.EX2 R136, R208 ;  /* 0x000000d000887308 */ /* 0x0003e20000000800 */
[----:B------:R-:W-:Y:S01]  /*ced0*/  PRMT R104, R143, 0x7632, R104 ;  /* 0x000076328f687816 */ /* 0x000fe20000000068 */
[----:B------:R-:W-:Y:S01]  /*cee0*/  STG.E.U16 [R198.64+0x20], R114 ;  /* 0x00002072c6007986 */ /* 0x000fe2000c101510 */
[----:B------:R-:W-:Y:S02]  /*cef0*/  ISETP.LE.U32.AND P5, PT, R113, UR23, PT ;  /* 0x0000001771007c0c */ /* 0x000fe4000bfa3070 */
[----:B------:R-:W-:Y:S01]  /*cf00*/  F2FP.PACK_AB R113, R126, R129 ;  /* 0x000000817e71723e */ /* 0x000fe200000000ff */
[----:B------:R-:W-:Y:S01]  /*cf10*/  STG.E.U16 [R198.64+0x1e], R141 ;  /* 0x00001e8dc6007986 */ /* 0x000fe2000c101510 */
[----:B---3--:R-:W-:Y:S09]  /*cf20*/  IMAD.MOV.U32 R148, RZ, RZ, R150 ;  /* 0x000000ffff947224 */ /* 0x008ff200078e0096 */
[----:B------:R-:W-:Y:S01]  /*cf30*/  @!P5 HADD2 R251, -R122.H0_H0, -RZ.H0_H0 ;  /* 0xa00000ff7afbd230 */ /* 0x000fe20000000900 */
[----:B------:R-:W-:Y:S01]  /*cf40*/  IMAD.MOV.U32 R150, RZ, RZ, R148 ;  /* 0x000000ffff967224 */ /* 0x000fe200078e0094 */
[----:B----4-:R-:W-:Y:S05]  /*cf50*/  @!P6 HADD2 R132, -R143.H0_H0, -RZ.H0_H0 ;  /* 0xa00000ff8f84e230 */ /* 0x010fea0000000900 */
[----:B------:R-:W-:Y:S01]  /*cf60*/  PRMT R138, R132, 0x7610, R138 ;  /* 0x00007610848a7816 */ /* 0x000fe2000000008a */
[----:B------:R3:W-:Y:S04]  /*cf70*/  @!P6 STL.S16 [R1+0x8], R132 ;  /* 0x000008840100e387 */ /* 0x0007e80000100600 */
[----:B-1----:R-:W4:Y:S01]  /*cf80*/  LDL.LU R208, [R1+0xf8] ;  /* 0x0000f80001d07983 */ /* 0x002f220000300800 */
[----:B---3--:R-:W-:Y:S01]  /*cf90*/  FADD.FTZ R132, R126, R153 ;  /* 0x000000997e847221 */ /* 0x008fe20000010000 */
[----:B------:R-:W-:Y:S01]  /*cfa0*/  PRMT R126, R143, 0x5410, R104 ;  /* 0x000054108f7e7816 */ /* 0x000fe20000000068 */
[----:B------:R-:W1:Y:S01]  /*cfb0*/  MUFU.EX2 R153, R182 ;  /* 0x000000b600997308 */ /* 0x000e620000000800 */
[----:B------:R-:W-:Y:S01]  /*cfc0*/  @!P6 PRMT R143, R138, 0x5410, RZ ;  /* 0x000054108a8fe816 */ /* 0x000fe200000000ff */
[----:B------:R-:W-:Y:S01]  /*cfd0*/  FADD.FTZ R138, R190, R107 ;  /* 0x0000006bbe8a7221 */ /* 0x000fe20000010000 */
[----:B------:R-:W-:Y:S02]  /*cfe0*/  ISETP.LE.U32.AND P6, PT, R112, UR23, PT ;  /* 0x0000001770007c0c */ /* 0x000fe4000bfc3070 */
[----:B------:R-:W-:Y:S01]  /*cff0*/  SHF.R.U32.HI R112, RZ, 0x18, R158 ;  /* 0x00000018ff707819 */ /* 0x000fe2000001169e */
[C---:B------:R-:W-:Y:S01]  /*d000*/  FADD.FTZ R138, R191.reuse, R138 ;  /* 0x0000008abf8a7221 */ /* 0x040fe20000010000 */
[----:B------:R-:W-:Y:S01]  /*d010*/  F2FP.PACK_AB R107, R191, R190 ;  /* 0x000000bebf6b723e */ /* 0x000fe200000000ff */
[----:B------:R-:W-:Y:S01]  /*d020*/  STG.E.U16 [R200.64+0x20], R143 ;  /* 0x0000208fc8007986 */ /* 0x000fe2000c101510 */
[----:B--2---:R-:W-:Y:S07]  /*d030*/  @!P0 HADD2 R142, -R104.H0_H0, -RZ.H0_H0 ;  /* 0xa00000ff688e8230 */ /* 0x004fee0000000900 */
[----:B------:R-:W-:Y:S01]  /*d040*/  @!P6 HADD2 R243, -R137.H0_H0, -RZ.H0_H0 ;  /* 0xa00000ff89f3e230 */ /* 0x000fe20000000900 */
[----:B------:R-:W-:Y:S01]  /*d050*/  PRMT R129, R142, 0x7610, R129 ;  /* 0x000076108e817816 */ /* 0x000fe20000000081 */
[----:B------:R2:W-:Y:S01]  /*d060*/  @!P0 STL.S16 [R1+0x4], R142 ;  /* 0x0000048e01008387 */ /* 0x0005e20000100600 */
[----:B------:R-:W-:Y:S02]  /*d070*/  @!P4 HADD2 R134, -R139.H0_H0, -RZ.H0_H0 ;  /* 0xa00000ff8b86c230 */ /* 0x000fe40000000900 */
[----:B------:R-:W-:Y:S02]  /*d080*/  @!P0 PRMT R104, R129, 0x5410, RZ ;  /* 0x0000541081688816 */ /* 0x000fe400000000ff */
[----:B------:R-:W-:Y:S02]  /*d090*/  PRMT R129, R139, 0x5410, R122 ;  /* 0x000054108b817816 */ /* 0x000fe4000000007a */
[----:B------:R-:W-:Y:S01]  /*d0a0*/  PRMT R140, R134, 0x7610, R140 ;  /* 0x00007610868c7816 */ /* 0x000fe2000000008c */
[----:B------:R3:W-:Y:S01]  /*d0b0*/  @!P4 STL.S16 [R1], R134 ;  /* 0x000000860100c387 */ /* 0x0007e20000100600 */
[----:B------:R-:W-:Y:S02]  /*d0c0*/  ISETP.LE.U32.AND P0, PT, R112, UR23, PT ;  /* 0x0000001770007c0c */ /* 0x000fe4000bf03070 */
[----:B------:R-:W-:Y:S01]  /*d0d0*/  @!P4 PRMT R139, R140, 0x5410, RZ ;  /* 0x000054108c8bc816 */ /* 0x000fe200000000ff */
[----:B------:R2:W-:Y:S01]  /*d0e0*/  STG.E.U16 [R200.64+0x22], R104 ;  /* 0x00002268c8007986 */ /* 0x0005e2000c101510 */
[----:B------:R-:W-:Y:S01]  /*d0f0*/  LOP3.LUT R112, R162, 0xff, RZ, 0xc0, !PT ;  /* 0x000000ffa2707812 */ /* 0x000fe200078ec0ff */
[----:B------:R-:W-:Y:S01]  /*d100*/  MUFU.EX2 R140, R185 ;  /* 0x000000b9008c7308 */ /* 0x000fe20000000800 */
[----:B------:R-:W-:Y:S01]  /*d110*/  @!P5 PRMT R122, R251, 0x5410, RZ ;  /* 0x00005410fb7ad816 */ /* 0x000fe200000000ff */
[----:B------:R-:W-:Y:S01]  /*d120*/  STG.E.U16 [R202.64+0x30], R139 ;  /* 0x0000308bca007986 */ /* 0x000fe2000c101510 */
[----:B------:R-:W-:Y:S02]  /*d130*/  ISETP.LE.U32.AND P4, PT, R112, UR23, PT ;  /* 0x0000001770007c0c */ /* 0x000fe4000bf83070 */
[----:B------:R-:W-:Y:S01]  /*d140*/  LOP3.LUT R112, R162, 0xffff, RZ, 0xc0, !PT ;  /* 0x0000ffffa2707812 */ /* 0x000fe200078ec0ff */
[----:B------:R-:W-:Y:S01]  /*d150*/  STG.E.U16 [R202.64+0x32], R122 ;  /* 0x0000327aca007986 */ /* 0x000fe2000c101510 */
[----:B-1----:R-:W-:Y:S02]  /*d160*/  F2FP.PACK_AB R191, R180, R153 ;  /* 0x00000099b4bf723e */ /* 0x002fe400000000ff */
[--C-:B------:R-:W-:Y:S02]  /*d170*/  SHF.R.U32.HI R128, RZ, 0x8, R112.reuse ;  /* 0x00000008ff807819 */ /* 0x100fe40000011670 */
[----:B------:R-:W-:Y:S01]  /*d180*/  PRMT R112, R137, 0x7632, R112 ;  /* 0x0000763289707816 */ /* 0x000fe20000000070 */
[----:B--2---:R-:W1:Y:S01]  /*d190*/  MUFU.EX2 R142, R183 ;  /* 0x000000b7008e7308 */ /* 0x004e620000000800 */
[----:B------:R-:W-:Y:S02]  /*d1a0*/  LOP3.LUT R128, R128, 0xffff, RZ, 0xc0, !PT ;  /* 0x0000ffff80807812 */ /* 0x000fe400078ec0ff */
[----:B------:R-:W-:Y:S01]  /*d1b0*/  PRMT R190, R191, 0x7632, R190 ;  /* 0x00007632bfbe7816 */ /* 0x000fe200000000be */
[----:B------:R-:W-:Y:S01]  /*d1c0*/  @!P0 HADD2 R242, -R112.H0_H0, -RZ.H0_H0 ;  /* 0xa00000ff70f28230 */ /* 0x000fe20000000900 */
[----:B------:R-:W-:Y:S01]  /*d1d0*/  ISETP.LE.U32.AND P5, PT, R128, UR23, PT ;  /* 0x0000001780007c0c */ /* 0x000fe2000bfa3070 */
[----:B------:R-:W-:Y:S01]  /*d1e0*/  @!P4 HADD2 R247, -R131.H0_H0, -RZ.H0_H0 ;  /* 0xa00000ff83f7c230 */ /* 0x000fe20000000900 */
[----:B---3--:R-:W-:Y:S01]  /*d1f0*/  FADD.FTZ R134, R130, R105 ;  /* 0x0000006982867221 */ /* 0x008fe20000010000 */
[----:B------:R-:W-:Y:S02]  /*d200*/  F2FP.PACK_AB R105, R133, R130 ;  /* 0x000000828569723e */ /* 0x000fe400000000ff */
[----:B------:R-:W-:Y:S01]  /*d210*/  PRMT R128, R137, 0x5410, R112 ;  /* 0x0000541089807816 */ /* 0x000fe20000000070 */
[----:B------:R-:W-:Y:S01]  /*d220*/  FADD.FTZ R130, R133, R134 ;  /* 0x0000008685827221 */ /* 0x000fe20000010000 */
[C---:B------:R-:W-:Y:S01]  /*d230*/  F2FP.PACK_AB R133, R136.reuse, R151 ;  /* 0x000000978885723e */ /* 0x040fe200000000ff */
[----:B------:R-:W-:Y:S01]  /*d240*/  IMAD.MOV.U32 R151, RZ, RZ, R217 ;  /* 0x000000ffff977224 */ /* 0x000fe200078e00d9 */
[----:B------:R-:W-:Y:S01]  /*d250*/  SHF.R.U32.HI R134, RZ, 0x10, R162 ;  /* 0x00000010ff867819 */ /* 0x000fe200000116a2 */
[----:B------:R-:W-:Y:S01]  /*d260*/  FADD.FTZ R136, R136, R155 ;  /* 0x0000009b88887221 */ /* 0x000fe20000010000 */
[----:B------:R-:W-:Y:S01]  /*d270*/  @!P6 PRMT R137, R243, 0x5410, RZ ;  /* 0x00005410f389e816 */ /* 0x000fe200000000ff */
[----:B------:R-:W-:Y:S01]  /*d280*/  IMAD.MOV.U32 R149, RZ, RZ, R151 ;  /* 0x000000ffff957224 */ /* 0x000fe200078e0097 */
[----:B------:R-:W-:Y:S01]  /*d290*/  LOP3.LUT R154, R151, UR28, RZ, 0x3c, !PT ;  /* 0x0000001c979a7c12 */ /* 0x000fe2000f8e3cff */
[----:B------:R-:W-:Y:S01]  /*d2a0*/  FADD.FTZ R151, R153, R132 ;  /* 0x0000008499977221 */ /* 0x000fe20000010000 */
[----:B------:R-:W-:Y:S01]  /*d2b0*/  LOP3.LUT R134, R134, 0xff, RZ, 0xc0, !PT ;  /* 0x000000ff86867812 */ /* 0x000fe200078ec0ff */
[----:B------:R-:W-:Y:S01]  /*d2c0*/  FADD.FTZ R153, R193, R138 ;  /* 0x0000008ac1997221 */ /* 0x000fe20000010000 */
[----:B------:R-:W-:Y:S01]  /*d2d0*/  @!P0 PRMT R112, R242, 0x5410, RZ ;  /* 0x00005410f2708816 */ /* 0x000fe200000000ff */
[----:B------:R-:W-:Y:S01]  /*d2e0*/  IMAD.WIDE.U32 R154, R154, -0x326172a9, RZ ;  /* 0xcd9e8d579a9a7825 */ /* 0x000fe200078e00ff */
[----:B------:R-:W-:Y:S01]  /*d2f0*/  ISETP.LE.U32.AND P6, PT, R134, UR23, PT ;  /* 0x0000001786007c0c */ /* 0x000fe2000bfc3070 */
[----:B------:R2:W3:Y:S01]  /*d300*/  LDL.LU.64 R216, [R1+0xf0] ;  /* 0x0000f00001d87983 */ /* 0x0004e20000300a00 */
[----:B------:R-:W-:Y:S01]  /*d310*/  SHF.R.U32.HI R134, RZ, 0x18, R162 ;  /* 0x00000018ff867819 */ /* 0x000fe200000116a2 */
[----:B-1----:R-:W-:Y:S01]  /*d320*/  FADD.FTZ R132, R142, R153 ;  /* 0x000000998e847221 */ /* 0x002fe20000010000 */
[----:B------:R-:W-:Y:S02]  /*d330*/  LOP3.LUT R125, R155, UR25, R214, 0x96, !PT ;  /* 0x000000199b7d7c12 */ /* 0x000fe4000f8e96d6 */
[----:B------:R-:W-:Y:S01]  /*d340*/  ISETP.LE.U32.AND P0, PT, R134, UR23, PT ;  /* 0x0000001786007c0c */ /* 0x000fe2000bf03070 */
[----:B------:R-:W-:Y:S01]  /*d350*/  FADD.FTZ R134, R180, R151 ;  /* 0x00000097b4867221 */ /* 0x000fe20000010000 */
[----:B------:R-:W-:Y:S01]  /*d360*/  LOP3.LUT R124, R173, UR7, R154, 0x96, !PT ;  /* 0x00000007ad7c7c12 */ /* 0x000fe2000f8e969a */
[----:B------:R-:W-:Y:S01]  /*d370*/  IMAD.WIDE.U32 R182, R125, -0x2daee0ad, RZ ;  /* 0xd2511f537db67825 */ /* 0x000fe200078e00ff */
[----:B------:R2:W2:Y:S01]  /*d380*/  LDL.LU.64 R214, [R1+0xe8] ;  /* 0x0000e80001d67983 */ /* 0x0004a20000300a00 */
[----:B------:R1:W-:Y:S01]  /*d390*/  MUFU.EX2 R125, R206 ;  /* 0x000000ce007d7308 */ /* 0x0003e20000000800 */
[----:B------:R-:W-:Y:S01]  /*d3a0*/  F2FP.PACK_AB R193, R142, R193 ;  /* 0x000000c18ec1723e */ /* 0x000fe200000000ff */
[----:B------:R-:W-:Y:S01]  /*d3b0*/  FADD.FTZ R151, R189, R130 ;  /* 0x00000082bd977221 */ /* 0x000fe20000010000 */
[----:B------:R-:W-:Y:S01]  /*d3c0*/  LOP3.LUT R106, R183, UR27, R224, 0x96, !PT ;  /* 0x0000001bb76a7c12 */ /* 0x000fe2000f8e96e0 */
[----:B------:R-:W-:Y:S01]  /*d3d0*/  IMAD.WIDE.U32 R152, R124, -0x2daee0ad, RZ ;  /* 0xd2511f537c987825 */ /* 0x000fe200078e00ff */
[----:B------:R-:W-:Y:S01]  /*d3e0*/  @!P6 HADD2 R246, -R135.H0_H0, -RZ.H0_H0 ;  /* 0xa00000ff87f6e230 */ /* 0x000fe20000000900 */
[----:B------:R-:W-:Y:S01]  /*d3f0*/  STG.E.U16 [R196.64+0x30], R137 ;  /* 0x00003089c4007986 */ /* 0x000fe2000c101510 */
[----:B------:R-:W-:Y:S01]  /*d400*/  PRMT R104, R123, 0x7632, R104 ;  /* 0x000076327b687816 */ /* 0x000fe20000000068 */
[----:B------:R-:W-:Y:S01]  /*d410*/  FADD.FTZ R130, R140, R151 ;  /* 0x000000978c827221 */ /* 0x000fe20000010000 */
[----:B------:R-:W-:Y:S01]  /*d420*/  LOP3.LUT R124, R153, UR19, R182, 0x96, !PT ;  /* 0x00000013997c7c12 */ /* 0x000fe2000f8e96b6 */
[----:B------:R-:W-:Y:S01]  /*d430*/  IMAD.MOV.U32 R151, RZ, RZ, R149 ;  /* 0x000000ffff977224 */ /* 0x000fe200078e0095 */
[----:B------:R-:W-:Y:S01]  /*d440*/  @!P0 HADD2 R245, -R116.H0_H0, -RZ.H0_H0 ;  /* 0xa00000ff74f58230 */ /* 0x000fe20000000900 */
[----:B------:R-:W-:Y:S01]  /*d450*/  IMAD.WIDE.U32 R148, R106, -0x326172a9, RZ ;  /* 0xcd9e8d576a947825 */ /* 0x000fe200078e00ff */
[----:B------:R1:W-:Y:S01]  /*d460*/  STG.E.U16 [R196.64+0x32], R112 ;  /* 0x00003270c4007986 */ /* 0x0003e2000c101510 */
[----:B------:R1:W1:Y:S01]  /*d470*/  MUFU.EX2 R106, R169 ;  /* 0x000000a9006a7308 */ /* 0x0002620000000800 */
[----:B------:R-:W-:Y:S01]  /*d480*/  PRMT R141, R123, 0x5410, R104 ;  /* 0x000054107b8d7816 */ /* 0x000fe20000000068 */
[----:B------:R-:W-:Y:S01]  /*d490*/  IMAD.MOV.U32 R182, RZ, RZ, R168 ;  /* 0x000000ffffb67224 */ /* 0x000fe200078e00a8 */
[----:B------:R-:W-:Y:S01]  /*d4a0*/  LOP3.LUT R172, R149, UR22, R172, 0x96, !PT ;  /* 0x0000001695ac7c12 */ /* 0x000fe2000f8e96ac */
[----:B------:R-:W-:Y:S01]  /*d4b0*/  IMAD.MOV.U32 R168, RZ, RZ, R150 ;  /* 0x000000ffffa87224 */ /* 0x000fe200078e0096 */
[----:B------:R-:W-:Y:S01]  /*d4c0*/  F2FP.PACK_AB R189, R140, R189 ;  /* 0x000000bd8cbd723e */ /* 0x000fe200000000ff */
[----:B------:R-:W-:Y:S01]  /*d4d0*/  FADD.FTZ R145, R157, R134 ;  /* 0x000000869d917221 */ /* 0x000fe20000010000 */
[----:B------:R-:W-:Y:S01]  /*d4e0*/  PRMT R192, R193, 0x7632, R192 ;  /* 0x00007632c1c07816 */ /* 0x000fe200000000c0 */
[----:B------:R-:W-:Y:S01]  /*d4f0*/  FADD.FTZ R132, R175, R132 ;  /* 0x00000084af847221 */ /* 0x000fe20000010000 */
[----:B------:R-:W-:Y:S01]  /*d500*/  PRMT R185, R186, 0x7632, R185 ;  /* 0x00007632bab97816 */ /* 0x000fe200000000b9 */
[----:B-1----:R-:W-:Y:S02]  /*d510*/  IMAD.MOV.U32 R206, RZ, RZ, R210 ;  /* 0x000000ffffce7224 */ /* 0x002fe400078e00d2 */
[----:B------:R-:W2:Y:S02]  /*d520*/  LDL.LU.64 R210, [R1+0xe0] ;  /* 0x0000e00001d27983 */ /* 0x000ea40000300a00 */
[----:B------:R-:W-:Y:S04]  /*d530*/  IMAD.MOV.U32 R180, RZ, RZ, R206 ;  /* 0x000000ffffb47224 */ /* 0x000fe800078e00ce */
[----:B------:R1:W2:Y:S01]  /*d540*/  LDL.LU.64 R224, [R1+0xd8] ;  /* 0x0000d80001e07983 */ /* 0x0002a20000300a00 */
[----:B------:R-:W-:Y:S01]  /*d550*/  IMAD.MOV.U32 R169, RZ, RZ, R213 ;  /* 0x000000ffffa97224 */ /* 0x000fe200078e00d5 */
[----:B------:R-:W-:Y:S04]  /*d560*/  F2FP.PACK_AB R184, R106, R125 ;  /* 0x0000007d6ab8723e */ /* 0x000fe800000000ff */
[----:B------:R1:W5:Y:S01]  /*d570*/  LDL.LU.64 R212, [R1+0xd0] ;  /* 0x0000d00001d47983 */ /* 0x0003620000300a00 */
[C---:B------:R-:W-:Y:S01]  /*d580*/  PRMT R112, R115.reuse, 0x7632, R112 ;  /* 0x0000763273707816 */ /* 0x040fe20000000070 */
[----:B------:R-:W-:Y:S02]  /*d590*/  IMAD.MOV.U32 R183, RZ, RZ, R169 ;  /* 0x000000ffffb77224 */ /* 0x000fe400078e00a9 */
[----:B------:R-:W-:Y:S01]  /*d5a0*/  IMAD.MOV.U32 R169, RZ, RZ, R151 ;  /* 0x000000ffffa97224 */ /* 0x000fe200078e0097 */
[----:B------:R-:W-:Y:S01]  /*d5b0*/  PRMT R137, R115, 0x5410, R112 ;  /* 0x0000541073897816 */ /* 0x000fe20000000070 */
[----:B------:R-:W-:Y:S04]  /*d5c0*/  IMAD.WIDE.U32 R150, R172, -0x2daee0ad, RZ ;  /* 0xd2511f53ac967825 */ /* 0x000fe800078e00ff */
[----:B------:R-:W-:Y:S01]  /*d5d0*/  IMAD.WIDE.U32 R172, R124, -0x326172a9, RZ ;  /* 0xcd9e8d577cac7825 */ /* 0x000fe200078e00ff */
[----:B------:R-:W-:Y:S03]  /*d5e0*/  LOP3.LUT R152, R151, UR14, R152, 0x96, !PT ;  /* 0x0000000e97987c12 */ /* 0x000fe6000f8e9698 */
[----:B------:R-:W-:Y:S01]  /*d5f0*/  FADD.FTZ R151, R125, R136 ;  /* 0x000000887d977221 */ /* 0x000fe20000010000 */
[----:B------:R-:W-:Y:S01]  /*d600*/  LOP3.LUT R148, R173, UR18, R148, 0x96, !PT ;  /* 0x00000012ad947c12 */ /* 0x000fe2000f8e9694 */
[----:B------:R-:W-:Y:S04]  /*d610*/  IMAD.WIDE.U32 R152, R152, -0x326172a9, RZ ;  /* 0xcd9e8d5798987825 */ /* 0x000fe800078e00ff */
[----:B------:R-:W-:Y:S01]  /*d620*/  IMAD.WIDE.U32 R148, R148, -0x2daee0ad, RZ ;  /* 0xd2511f5394947825 */ /* 0x000fe200078e00ff */
[----:B------:R-:W-:Y:S04]  /*d630*/  LOP3.LUT R144, R153, UR13, R172, 0x96, !PT ;  /* 0x0000000d99907c12 */ /* 0x000fe8000f8e96ac */
[----:B------:R-:W-:Y:S01]  /*d640*/  LOP3.LUT R150, R149, UR10, R150, 0x96, !PT ;  /* 0x0000000a95967c12 */ /* 0x000fe2000f8e9696 */
[----:B------:R-:W-:Y:S01]  /*d650*/  FADD.FTZ R149, R106, R151 ;  /* 0x000000976a957221 */ /* 0x000fe20000010000 */
[C---:B------:R-:W-:Y:S03]  /*d660*/  PRMT R106, R131.reuse, 0x7632, R106 ;  /* 0x00007632836a7816 */ /* 0x040fe6000000006a */
[----:B------:R-:W-:Y:S01]  /*d670*/  IMAD.WIDE.U32 R150, R150, -0x326172a9, RZ ;  /* 0xcd9e8d5796967825 */ /* 0x000fe200078e00ff */
[----:B------:R-:W-:Y:S01]  /*d680*/  PRMT R125, R131, 0x5410, R106 ;  /* 0x00005410837d7816 */ /* 0x000fe2000000006a */
[----:B------:R-:W-:Y:S01]  /*d690*/  @!P5 HADD2 R252, -R106.H0_H0, -RZ.H0_H0 ;  /* 0xa00000ff6afcd230 */ /* 0x000fe20000000900 */
[----:B------:R-:W-:Y:S02]  /*d6a0*/  @!P4 PRMT R131, R247, 0x5410, RZ ;  /* 0x00005410f783c816 */ /* 0x000fe400000000ff */
[----:B------:R-:W-:Y:S02]  /*d6b0*/  LOP3.LUT R124, R151, UR26, R152, 0x96, !PT ;  /* 0x0000001a977c7c12 */ /* 0x000fe4000f8e9698 */
[----:B------:R-:W-:Y:S01]  /*d6c0*/  @!P5 PRMT R106, R252, 0x5410, RZ ;  /* 0x00005410fc6ad816 */ /* 0x000fe200000000ff */
[----:B------:R-:W-:Y:S01]  /*d6d0*/  STG.E.U16 [R198.64+0x2e], R131 ;  /* 0x00002e83c6007986 */ /* 0x000fe2000c101510 */
[----:B------:R-:W-:Y:S02]  /*d6e0*/  LOP3.LUT R136, R124, 0xff, RZ, 0xc0, !PT ;  /* 0x000000ff7c887812 */ /* 0x000fe400078ec0ff */
[--C-:B------:R-:W-:Y:S01]  /*d6f0*/  SHF.R.U32.HI R118, RZ, 0x18, R124.reuse ;  /* 0x00000018ff767819 */ /* 0x100fe2000001167c */
[----:B------:R1:W-:Y:S01]  /*d700*/  STG.E.U16 [R198.64+0x30], R106 ;  /* 0x0000306ac6007986 */ /* 0x0003e2000c101510 */
[----:B------:R-:W-:Y:S02]  /*d710*/  ISETP.LE.U32.AND P4, PT, R136, UR23, PT ;  /* 0x0000001788007c0c */ /* 0x000fe4000bf83070 */
[----:B------:R-:W-:Y:S02]  /*d720*/  LOP3.LUT R136, R124, 0xffff, RZ, 0xc0, !PT ;  /* 0x0000ffff7c887812 */ /* 0x000fe400078ec0ff */
[----:B------:R-:W-:Y:S02]  /*d730*/  SHF.R.U32.HI R134, RZ, 0x10, R124 ;  /* 0x00000010ff867819 */ /* 0x000fe4000001167c */
[----:B------:R-:W-:Y:S02]  /*d740*/  SHF.R.U32.HI R136, RZ, 0x8, R136 ;  /* 0x00000008ff887819 */ /* 0x000fe40000011688 */
[----:B------:R-:W-:Y:S02]  /*d750*/  PRMT R124, R135, 0x5410, R116 ;  /* 0x00005410877c7816 */ /* 0x000fe40000000074 */
[----:B------:R-:W-:Y:S02]  /*d760*/  LOP3.LUT R138, R136, 0xffff, RZ, 0xc0, !PT ;  /* 0x0000ffff888a7812 */ /* 0x000fe400078ec0ff */
[----:B------:R-:W1:Y:S01]  /*d770*/  MUFU.EX2 R136, R179 ;  /* 0x000000b300887308 */ /* 0x000e620000000800 */
[----:B------:R-:W-:Y:S01]  /*d780*/  @!P6 PRMT R135, R246, 0x5410, RZ ;  /* 0x00005410f687e816 */ /* 0x000fe200000000ff */
[----:B------:R-:W-:Y:S01]  /*d790*/  @!P4 HADD2 R250, -R119.H0_H0, -RZ.H0_H0 ;  /* 0xa00000ff77fac230 */ /* 0x000fe20000000900 */
[----:B------:R-:W-:Y:S02]  /*d7a0*/  ISETP.LE.U32.AND P6, PT, R118, UR23, PT ;  /* 0x0000001776007c0c */ /* 0x000fe4000bfc3070 */
[----:B------:R-:W-:Y:S01]  /*d7b0*/  LOP3.LUT R118, R169, UR28, RZ, 0x3c, !PT ;  /* 0x0000001ca9767c12 */ /* 0x000fe2000f8e3cff */
[----:B------:R-:W-:Y:S01]  /*d7c0*/  STG.E.U16 [R200.64+0x30], R135 ;  /* 0x00003087c8007986 */ /* 0x000fe2000c101510 */
[----:B------:R-:W-:Y:S02]  /*d7d0*/  LOP3.LUT R134, R134, 0xff, RZ, 0xc0, !PT ;  /* 0x000000ff86867812 */ /* 0x000fe400078ec0ff */
[----:B------:R-:W-:Y:S01]  /*d7e0*/  ISETP.LE.U32.AND P5, PT, R138, UR23, PT ;  /* 0x000000178a007c0c */ /* 0x000fe2000bfa3070 */
[----:B------:R-:W-:Y:S01]  /*d7f0*/  IMAD.WIDE.U32 R146, R118, -0x326172a9, RZ ;  /* 0xcd9e8d5776927825 */ /* 0x000fe200078e00ff */
[----:B------:R-:W-:Y:S02]  /*d800*/  @!P0 PRMT R116, R245, 0x5410, RZ ;  /* 0x00005410f5748816 */ /* 0x000fe400000000ff */
[----:B------:R-:W-:Y:S01]  /*d810*/  ISETP.LE.U32.AND P0, PT, R134, UR23, PT ;  /* 0x0000001786007c0c */ /* 0x000fe2000bf03070 */
[----:B------:R-:W-:Y:S01]  /*d820*/  FADD.FTZ R138, R170, R145 ;  /* 0x00000091aa8a7221 */ /* 0x000fe20000010000 */
[----:B------:R-:W-:Y:S01]  /*d830*/  LOP3.LUT R118, R161, UR7, R146, 0x96, !PT ;  /* 0x00000007a1767c12 */ /* 0x000fe2000f8e9692 */
[----:B------:R-:W-:Y:S01]  /*d840*/  FADD.FTZ R134, R171, R132 ;  /* 0x00000084ab867221 */ /* 0x000fe20000010000 */
[----:B------:R-:W-:Y:S01]  /*d850*/  LOP3.LUT R132, R147, UR25, R206, 0x96, !PT ;  /* 0x0000001993847c12 */ /* 0x000fe2000f8e96ce */
[----:B------:R-:W-:Y:S01]  /*d860*/  FADD.FTZ R145, R181, R130 ;  /* 0x00000082b5917221 */ /* 0x000fe20000010000 */
[----:B------:R-:W-:Y:S01]  /*d870*/  STL [R1+0xc4], R138 ;  /* 0x0000c48a01007387 */ /* 0x000fe20000100800 */
[----:B------:R-:W-:Y:S01]  /*d880*/  FADD.FTZ R130, R166, R149 ;  /* 0x00000095a6827221 */ /* 0x000fe20000010000 */
[----:B-1----:R-:W-:Y:S01]  /*d890*/  LOP3.LUT R106, R150, 0xffff, RZ, 0xc0, !PT ;  /* 0x0000ffff966a7812 */ /* 0x002fe200078ec0ff */
[----:B------:R-:W-:Y:S01]  /*d8a0*/  IMAD.WIDE.U32 R146, R132, -0x2daee0ad, RZ ;  /* 0xd2511f5384927825 */ /* 0x000fe200078e00ff */
[----:B------:R-:W-:Y:S01]  /*d8b0*/  STL [R1+0xc0], R134 ;  /* 0x0000c08601007387 */ /* 0x000fe20000100800 */
[----:B------:R-:W-:Y:S01]  /*d8c0*/  @!P6 HADD2 R244, -R104.H0_H0, -RZ.H0_H0 ;  /* 0xa00000ff68f4e230 */ /* 0x000fe20000000900 */
[----:B------:R-:W-:Y:S01]  /*d8d0*/  SHF.R.U32.HI R106, RZ, 0x8, R106 ;  /* 0x00000008ff6a7819 */ /* 0x000fe2000001166a */
[----:B------:R-:W-:Y:S01]  /*d8e0*/  FADD.FTZ R132, R136, R145 ;  /* 0x0000009188847221 */ /* 0x000fe20000010000 */
[----:B------:R-:W-:Y:S01]  /*d8f0*/  @!P0 HADD2 R248, -R123.H0_H0, -RZ.H0_H0 ;  /* 0xa00000ff7bf88230 */ /* 0x000fe20000000900 */
[----:B------:R-:W-:Y:S01]  /*d900*/  FADD.FTZ R130, R167, R130 ;  /* 0x00000082a7827221 */ /* 0x000fe20000010000 */
[----:B------:R-:W-:Y:S01]  /*d910*/  STG.E.U16 [R200.64+0x32], R116 ;  /* 0x00003274c8007986 */ /* 0x000fe2000c101510 */
[----:B------:R-:W-:Y:S01]  /*d920*/  IMAD.WIDE.U32 R166, R118, -0x2daee0ad, RZ ;  /* 0xd2511f5376a67825 */ /* 0x000fe200078e00ff */
[----:B------:R-:W-:Y:S01]  /*d930*/  LOP3.LUT R118, R147, UR27, R182, 0x96, !PT ;  /* 0x0000001b93767c12 */ /* 0x000fe2000f8e96b6 */
[----:B------:R-:W1:Y:S01]  /*d940*/  LDC.U8 R206, c[0x0][0x2d8] ;  /* 0x0000b600ffce7b82 */ /* 0x000e620000000000 */
[----:B------:R-:W-:Y:S01]  /*d950*/  STL [R1+0x94], R132 ;  /* 0x0000948401007387 */ /* 0x000fe20000100800 */
[----:B------:R-:W-:Y:S01]  /*d960*/  @!P0 PRMT R123, R248, 0x5410, RZ ;  /* 0x00005410f87b8816 */ /* 0x000fe200000000ff */
[----:B------:R-:W-:Y:S01]  /*d970*/  IMAD.WIDE.U32 R144, R144, -0x2daee0ad, RZ ;  /* 0xd2511f5390907825 */ /* 0x000fe200078e00ff */
[----:B------:R-:W-:Y:S01]  /*d980*/  LOP3.LUT R131, R106, 0xffff, RZ, 0xc0, !PT ;  /* 0x0000ffff6a837812 */ /* 0x000fe200078ec0ff */
[----:B------:R1:W-:Y:S01]  /*d990*/  STL [R1+0xc8], R130 ;  /* 0x0000c88201007387 */ /* 0x0003e20000100800 */
[----:B------:R-:W-:Y:S01]  /*d9a0*/  @!P6 PRMT R104, R244, 0x5410, RZ ;  /* 0x00005410f468e816 */ /* 0x000fe200000000ff */
[----:B------:R-:W-:Y:S01]  /*d9b0*/  UIADD3 UR7, UR21, 0x646e171e, URZ ;  /* 0x646e171e15077890 */ /* 0x000fe2000fffe03f */
[C---:B------:R-:W-:Y:S01]  /*d9c0*/  PRMT R106, R113.reuse, 0x7632, R106 ;  /* 0x00007632716a7816 */ /* 0x040fe2000000006a */
[----:B------:R-:W-:Y:S01]  /*d9d0*/  UIADD3 UR25, UR20, 0x3c6ef372, URZ ;  /* 0x3c6ef37214197890 */ /* 0x000fe2000fffe03f */
[----:B------:R-:W-:Y:S01]  /*d9e0*/  F2FP.PACK_AB R195, R136, R181 ;  /* 0x000000b588c3723e */ /* 0x000fe200000000ff */
[----:B------:R-:W-:Y:S01]  /*d9f0*/  IMAD.MOV.U32 R181, RZ, RZ, R207 ;  /* 0x000000ffffb57224 */ /* 0x000fe200078e00cf */
[----:B------:R-:W-:Y:S01]  /*da00*/  PRMT R140, R113, 0x5410, R106 ;  /* 0x00005410718c7816 */ /* 0x000fe2000000006a */
[----:B------:R-:W1:Y:S01]  /*da10*/  LDC.U8 R207, c[0x0][0x2d8] ;  /* 0x0000b600ffcf7b82 */ /* 0x000e620000000000 */
[----:B------:R-:W-:Y:S02]  /*da20*/  LOP3.LUT R156, R163, UR7, R156, 0x96, !PT ;  /* 0x00000007a39c7c12 */ /* 0x000fe4000f8e969c */
[----:B------:R-:W-:Y:S01]  /*da30*/  LOP3.LUT R154, R161, UR25, R154, 0x96, !PT ;  /* 0x00000019a19a7c12 */ /* 0x000fe2000f8e969a */
[----:B------:R-:W-:Y:S01]  /*da40*/  UIADD3 UR25, UR21, 0x76cf5d0a, URZ ;  /* 0x76cf5d0a15197890 */ /* 0x000fe2000fffe03f */
[----:B------:R-:W-:Y:S02]  /*da50*/  LOP3.LUT R174, R159, UR7, R174, 0x96, !PT ;  /* 0x000000079fae7c12 */ /* 0x000fe4000f8e96ae */
[----:B-1----:R-:W-:Y:S01]  /*da60*/  LOP3.LUT R130, R167, UR19, R146, 0x96, !PT ;  /* 0x00000013a7827c12 */ /* 0x002fe2000f8e9692 */
[----:B------:R-:W-:Y:S04]  /*da70*/  IMAD.WIDE.U32 R146, R118, -0x326172a9, RZ ;  /* 0xcd9e8d5776927825 */ /* 0x000fe800078e00ff */
[----:B------:R-:W-:Y:S01]  /*da80*/  IMAD.WIDE.U32 R170, R130, -0x326172a9, RZ ;  /* 0xcd9e8d5782aa7825 */ /* 0x000fe200078e00ff */
[----:B------:R-:W-:Y:S02]  /*da90*/  LOP3.LUT R118, R147, UR22, R160, 0x96, !PT ;  /* 0x0000001693767c12 */ /* 0x000fe4000f8e96a0 */
[----:B------:R-:W-:Y:S02]  /*daa0*/  PRMT R206, R206, 0x7054, R207 ;  /* 0x00007054cece7816 */ /* 0x000fe400000000cf */
[----:B------:R-:W-:Y:S01]  /*dab0*/  LOP3.LUT R146, R171, UR18, R146, 0x96, !PT ;  /* 0x00000012ab927c12 */ /* 0x000fe2000f8e9692 */
[----:B------:R-:W-:Y:S01]  /*dac0*/  IMAD.WIDE.U32 R168, R118, -0x2daee0ad, RZ ;  /* 0xd2511f5376a87825 */ /* 0x000fe200078e00ff */
[----:B------:R-:W-:Y:S03]  /*dad0*/  PRMT R171, R188, 0x5410, R187 ;  /* 0x00005410bcab7816 */ /* 0x000fe600000000bb */
[----:B------:R-:W-:Y:S01]  /*dae0*/  IMAD.WIDE.U32 R146, R146, -0x2daee0ad, RZ ;  /* 0xd2511f5392927825 */ /* 0x000fe200078e00ff */
[----:B------:R-:W-:Y:S04]  /*daf0*/  LOP3.LUT R118, R169, UR14, R166, 0x96, !PT ;  /* 0x0000000ea9767c12 */ /* 0x000fe8000f8e96a6 */
[----:B------:R-:W-:Y:S01]  /*db00*/  LOP3.LUT R166, R147, UR10, R168, 0x96, !PT ;  /* 0x0000000a93a67c12 */ /* 0x000fe2000f8e96a8 */
[----:B------:R-:W-:Y:S01]  /*db10*/  IMAD.WIDE.U32 R168, R118, -0x326172a9, RZ ;  /* 0xcd9e8d5776a87825 */ /* 0x000fe200078e00ff */
[C---:B------:R-:W-:Y:S03]  /*db20*/  PRMT R118, R119.reuse, 0x7632, R118 ;  /* 0x0000763277767816 */ /* 0x040fe60000000076 */
[----:B------:R-:W-:Y:S01]  /*db30*/  IMAD.WIDE.U32 R166, R166, -0x326172a9, RZ ;  /* 0xcd9e8d57a6a67825 */ /* 0x000fe200078e00ff */
[----:B------:R-:W-:Y:S01]  /*db40*/  PRMT R142, R119, 0x5410, R118 ;  /* 0x00005410778e7816 */ /* 0x000fe20000000076 */
[----:B------:R-:W-:Y:S01]  /*db50*/  @!P5 HADD2 R249, -R118.H0_H0, -RZ.H0_H0 ;  /* 0xa00000ff76f9d230 */ /* 0x000fe20000000900 */
[----:B------:R-:W-:Y:S02]  /*db60*/  @!P4 PRMT R119, R250, 0x5410, RZ ;  /* 0x00005410fa77c816 */ /* 0x000fe400000000ff */
[----:B------:R-:W-:Y:S01]  /*db70*/  LOP3.LUT R132, R167, UR26, R168, 0x96, !PT ;  /* 0x0000001aa7847c12 */ /* 0x000fe2000f8e96a8 */
[----:B------:R-:W-:Y:S01]  /*db80*/  UIADD3 UR26, UR20, -0x61c88647, URZ ;  /* 0x9e3779b9141a7890 */ /* 0x000fe2000fffe03f */
[----:B------:R-:W-:Y:S01]  /*db90*/  @!P5 PRMT R118, R249, 0x5410, RZ ;  /* 0x00005410f976d816 */ /* 0x000fe200000000ff */
[----:B------:R-:W-:Y:S01]  /*dba0*/  STG.E.U16 [R202.64+0x40], R119 ;  /* 0x00004077ca007986 */ /* 0x000fe2000c101510 */
[----:B------:R-:W-:Y:S02]  /*dbb0*/  LOP3.LUT R114, R132, 0xff, RZ, 0xc0, !PT ;  /* 0x000000ff84727812 */ /* 0x000fe400078ec0ff */
[----:B------:R-:W-:Y:S01]  /*dbc0*/  LOP3.LUT R134, R166, 0xff, RZ, 0xc0, !PT ;  /* 0x000000ffa6867812 */ /* 0x000fe200078ec0ff */
[----:B------:R1:W-:Y:S01]  /*dbd0*/  STG.E.U16 [R202.64+0x42], R118 ;  /* 0x00004276ca007986 */ /* 0x0003e2000c101510 */
[----:B------:R-:W-:Y:S02]  /*dbe0*/  ISETP.LE.U32.AND P4, PT, R114, UR23, PT ;  /* 0x0000001772007c0c */ /* 0x000fe4000bf83070 */
[----:B------:R-:W-:Y:S01]  /*dbf0*/  LOP3.LUT R114, R132, 0xffff, RZ, 0xc0, !PT ;  /* 0x0000ffff84727812 */ /* 0x000fe200078ec0ff */
[----:B------:R-:W-:Y:S01]  /*dc00*/  STG.E.U16 [R196.64+0x40], R123 ;  /* 0x0000407bc4007986 */ /* 0x000fe2000c101510 */
[----:B------:R-:W-:Y:S02]  /*dc10*/  ISETP.LE.U32.AND P6, PT, R134, UR23, PT ;  /* 0x0000001786007c0c */ /* 0x000fe4000bfc3070 */
[----:B------:R-:W-:Y:S01]  /*dc20*/  SHF.R.U32.HI R114, RZ, 0x8, R114 ;  /* 0x00000008ff727819 */ /* 0x000fe20000011672 */
[----:B------:R1:W-:Y:S01]  /*dc30*/  STG.E.U16 [R196.64+0x42], R104 ;  /* 0x00004268c4007986 */ /* 0x0003e2000c101510 */
[----:B------:R-:W-:Y:S02]  /*dc40*/  LOP3.LUT R134, R150, 0xff, RZ, 0xc0, !PT ;  /* 0x000000ff96867812 */ /* 0x000fe400078ec0ff */
[----:B------:R-:W-:Y:S02]  /*dc50*/  LOP3.LUT R114, R114, 0xffff, RZ, 0xc0, !PT ;  /* 0x0000ffff72727812 */ /* 0x000fe400078ec0ff */
[----:B------:R-:W-:Y:S01]  /*dc60*/  ISETP.LE.U32.AND P1, PT, R134, UR23, PT ;  /* 0x0000001786007c0c */ /* 0x000fe2000bf23070 */
[----:B------:R-:W-:Y:S01]  /*dc70*/  @!P4 HADD2 R241, -R117.H0_H0, -RZ.H0_H0 ;  /* 0xa00000ff75f1c230 */ /* 0x000fe20000000900 */
[----:B------:R-:W-:Y:S02]  /*dc80*/  ISETP.LE.U32.AND P5, PT, R114, UR23, PT ;  /* 0x0000001772007c0c */ /* 0x000fe4000bfa3070 */
[--C-:B------:R-:W-:Y:S01]  /*dc90*/  SHF.R.U32.HI R114, RZ, 0x10, R132.reuse ;  /* 0x00000010ff727819 */ /* 0x100fe20000011684 */
[----:B------:R-:W-:Y:S01]  /*dca0*/  @!P6 HADD2 R231, -R105.H0_H0, -RZ.H0_H0 ;  /* 0xa00000ff69e7e230 */ /* 0x000fe20000000900 */
[----:B------:R-:W-:Y:S02]  /*dcb0*/  SHF.R.U32.HI R132, RZ, 0x18, R132 ;  /* 0x00000018ff847819 */ /* 0x000fe40000011684 */
[----:B------:R-:W-:Y:S02]  /*dcc0*/  LOP3.LUT R114, R114, 0xff, RZ, 0xc0, !PT ;  /* 0x000000ff72727812 */ /* 0x000fe400078ec0ff */
[----:B------:R-:W-:Y:S02]  /*dcd0*/  LOP3.LUT R130, R169, UR13, R170, 0x96, !PT ;  /* 0x0000000da9827c12 */ /* 0x000fe4000f8e96aa */
[----:B------:R-:W-:Y:S01]  /*dce0*/  ISETP.LE.U32.AND P0, PT, R114, UR23, PT ;  /* 0x0000001772007c0c */ /* 0x000fe2000bf03070 */
[----:B------:R-:W-:Y:S01]  /*dcf0*/  @!P1 HADD2 R239, -R113.H0_H0, -RZ.H0_H0 ;  /* 0xa00000ff71ef9230 */ /* 0x000fe20000000900 */
[----:B------:R-:W-:Y:S02]  /*dd00*/  PRMT R114, R117, 0x7632, R114 ;  /* 0x0000763275727816 */ /* 0x000fe40000000072 */
[----:B------:R-:W-:Y:S02]  /*dd10*/  PRMT R134, R105, 0x7632, R134 ;  /* 0x0000763269867816 */ /* 0x000fe40000000086 */
[----:B------:R-:W-:Y:S01]  /*dd20*/  @!P1 PRMT R113, R239, 0x5410, RZ ;  /* 0x00005410ef719816 */ /* 0x000fe200000000ff */
[----:B------:R-:W-:Y:S01]  /*dd30*/  @!P5 HADD2 R240, -R114.H0_H0, -RZ.H0_H0 ;  /* 0xa00000ff72f0d230 */ /* 0x000fe20000000900 */
[----:B------:R-:W-:Y:S02]  /*dd40*/  PRMT R138, R117, 0x5410, R114 ;  /* 0x00005410758a7816 */ /* 0x000fe40000000072 */
[----:B------:R-:W-:Y:S02]  /*dd50*/  @!P4 PRMT R117, R241, 0x5410, RZ ;  /* 0x00005410f175c816 */ /* 0x000fe400000000ff */
[----:B------:R-:W-:Y:S01]  /*dd60*/  ISETP.LE.U32.AND P4, PT, R132, UR23, PT ;  /* 0x0000001784007c0c */ /* 0x000fe2000bf83070 */
[----:B------:R-:W-:Y:S01]  /*dd70*/  @!P0 HADD2 R237, -R115.H0_H0, -RZ.H0_H0 ;  /* 0xa00000ff73ed8230 */ /* 0x000fe20000000900 */
[----:B------:R-:W-:Y:S01]  /*dd80*/  @!P5 PRMT R114, R240, 0x5410, RZ ;  /* 0x00005410f072d816 */ /* 0x000fe200000000ff */
[----:B------:R1:W-:Y:S01]  /*dd90*/  STG.E.U16 [R198.64+0x3e], R117 ;  /* 0x00003e75c6007986 */ /* 0x0003e2000c101510 */
[----:B------:R-:W-:Y:S02]  /*dda0*/  SHF.R.U32.HI R136, RZ, 0x18, R166 ;  /* 0x00000018ff887819 */ /* 0x000fe400000116a6 */
[----:B------:R-:W-:Y:S01]  /*ddb0*/  @!P0 PRMT R115, R237, 0x5410, RZ ;  /* 0x00005410ed738816 */ /* 0x000fe200000000ff */
[----:B------:R3:W-:Y:S01]  /*ddc0*/  STG.E.U16 [R198.64+0x40], R114 ;  /* 0x00004072c6007986 */ /* 0x0007e2000c101510 */
[----:B------:R-:W-:Y:S02]  /*ddd0*/  ISETP.LE.U32.AND P0, PT, R131, UR23, PT ;  /* 0x0000001783007c0c */ /* 0x000fe4000bf03070 */
[----:B------:R-:W-:Y:S01]  /*dde0*/  SHF.R.U32.HI R131, RZ, 0x10, R150 ;  /* 0x00000010ff837819 */ /* 0x000fe20000011696 */
[----:B------:R-:W-:Y:S01]  /*ddf0*/  STG.E.U16 [R200.64+0x40], R115 ;  /* 0x00004073c8007986 */ /* 0x000fe2000c101510 */
[----:B------:R-:W-:Y:S01]  /*de00*/  LOP3.LUT R122, R166, 0xffff, RZ, 0xc0, !PT ;  /* 0x0000ffffa67a7812 */ /* 0x000fe200078ec0ff */
[----:B------:R-:W-:Y:S01]  /*de10*/  @!P4 HADD2 R236, -R112.H0_H0, -RZ.H0_H0 ;  /* 0xa00000ff70ecc230 */ /* 0x000fe20000000900 */
[----:B------:R-:W-:Y:S02]  /*de20*/  LOP3.LUT R131, R131, 0xff, RZ, 0xc0, !PT ;  /* 0x000000ff83837812 */ /* 0x000fe400078ec0ff */
[----:B------:R-:W-:Y:S01]  /*de30*/  SHF.R.U32.HI R132, RZ, 0x10, R166 ;  /* 0x00000010ff847819 */ /* 0x000fe200000116a6 */
[----:B------:R-:W-:Y:S01]  /*de40*/  IMAD.WIDE.U32 R166, R130, -0x2daee0ad, RZ ;  /* 0xd2511f5382a67825 */ /* 0x000fe200078e00ff */
[----:B------:R-:W-:Y:S02]  /*de50*/  ISETP.LE.U32.AND P3, PT, R131, UR23, PT ;  /* 0x0000001783007c0c */ /* 0x000fe4000bf63070 */
[----:B------:R-:W-:Y:S01]  /*de60*/  LOP3.LUT R131, R145, UR6, R148, 0x96, !PT ;  /* 0x0000000691837c12 */ /* 0x000fe2000f8e9694 */
[----:B------:R-:W-:Y:S01]  /*de70*/  @!P0 HADD2 R238, -R106.H0_H0, -RZ.H0_H0 ;  /* 0xa00000ff6aee8230 */ /* 0x000fe20000000900 */
[----:B------:R-:W-:Y:S02]  /*de80*/  @!P4 PRMT R112, R236, 0x5410, RZ ;  /* 0x00005410ec70c816 */ /* 0x000fe400000000ff */
[C---:B------:R-:W-:Y:S02]  /*de90*/  LOP3.LUT R135, R131.reuse, 0xffff, RZ, 0xc0, !PT ;  /* 0x0000ffff83877812 */ /* 0x040fe400078ec0ff */
[----:B------:R-:W-:Y:S01]  /*dea0*/  LOP3.LUT R116, R131, 0xff, RZ, 0xc0, !PT ;  /* 0x000000ff83747812 */ /* 0x000fe200078ec0ff */
[----:B------:R3:W-:Y:S01]  /*deb0*/  STG.E.U16 [R200.64+0x42], R112 ;  /* 0x00004270c8007986 */ /* 0x0007e2000c101510 */
[----:B------:R-:W-:Y:S02]  /*dec0*/  SHF.R.U32.HI R135, RZ, 0x8, R135 ;  /* 0x00000008ff877819 */ /* 0x000fe40000011687 */
[----:B------:R-:W-:Y:S01]  /*ded0*/  @!P0 PRMT R106, R238, 0x5410, RZ ;  /* 0x00005410ee6a8816 */ /* 0x000fe200000000ff */
[----:B------:R-:W-:Y:S01]  /*dee0*/  @!P3 HADD2 R235, -R107.H0_H0, -RZ.H0_H0 ;  /* 0xa00000ff6bebb230 */ /* 0x000fe20000000900 */
[----:B-1----:R-:W-:Y:S01]  /*def0*/  LOP3.LUT R118, R135, 0xffff, RZ, 0xc0, !PT ;  /* 0x0000ffff87767812 */ /* 0x002fe200078ec0ff */
[----:B------:R-:W-:Y:S01]  /*df00*/  STG.E.U16 [R202.64+0x50], R113 ;  /* 0x00005071ca007986 */ /* 0x000fe2000c101510 */
[----:B------:R-:W-:Y:S02]  /*df10*/  ISETP.LE.U32.AND P0, PT, R136, UR23, PT ;  /* 0x0000001788007c0c */ /* 0x000fe4000bf03070 */
[C---:B------:R-:W-:Y:S01]  /*df20*/  ISETP.LE.U32.AND P1, PT, R118.reuse, UR23, PT ;  /* 0x0000001776007c0c */ /* 0x040fe2000bf23070 */
[----:B------:R1:W-:Y:S01]  /*df30*/  STG.E.U16 [R202.64+0x52], R106 ;  /* 0x0000526aca007986 */ /* 0x0003e2000c101510 */
[----:B------:R-:W-:Y:S02]  /*df40*/  PRMT R136, R105, 0x5410, R134 ;  /* 0x0000541069887816 */ /* 0x000fe40000000086 */
[----:B------:R-:W-:Y:S02]  /*df50*/  @!P6 PRMT R105, R231, 0x5410, RZ ;  /* 0x00005410e769e816 */ /* 0x000fe400000000ff */
[----:B------:R-:W-:Y:S02]  /*df60*/  ISETP.LE.U32.AND P6, PT, R118, UR23, PT ;  /* 0x0000001776007c0c */ /* 0x000fe4000bfc3070 */
[--C-:B------:R-:W-:Y:S02]  /*df70*/  SHF.R.U32.HI R119, RZ, 0x10, R131.reuse ;  /* 0x00000010ff777819 */ /* 0x100fe40000011683 */
[----:B------:R-:W-:Y:S01]  /*df80*/  LOP3.LUT R143, R167, UR6, R146, 0x96, !PT ;  /* 0x00000006a78f7c12 */ /* 0x000fe2000f8e9692 */
[----:B------:R-:W-:Y:S01]  /*df90*/  UIADD3 UR6, UR20, -0x4ab325aa, URZ ;  /* 0xb54cda5614067890 */ /* 0x000fe2000fffe03f */
[----:B------:R-:W-:Y:S02]  /*dfa0*/  LOP3.LUT R104, R119, 0xff, RZ, 0xc0, !PT ;  /* 0x000000ff77687812 */ /* 0x000fe400078ec0ff */
[----:B------:R-:W-:Y:S02]  /*dfb0*/  @P1 LOP3.LUT R209, R209, 0x100, RZ, 0xfc, !PT ;  /* 0x00000100d1d11812 */ /* 0x000fe400078efcff */
[----:B------:R-:W-:Y:S02]  /*dfc0*/  ISETP.LE.U32.AND P1, PT, R116, UR23, PT ;  /* 0x0000001774007c0c */ /* 0x000fe4000bf23070 */
[----:B------:R-:W-:Y:S01]  /*dfd0*/  ISETP.LE.U32.AND P2, PT, R104, UR23, PT ;  /* 0x0000001768007c0c */ /* 0x000fe2000bf43070 */
[----:B------:R-:W-:Y:S01]  /*dfe0*/  STL [R1+0x90], R209 ;  /* 0x000090d101007387 */ /* 0x000fe20000100800 */
[----:B------:R-:W-:Y:S02]  /*dff0*/  PRMT R104, R107, 0x7632, R104 ;  /* 0x000076326b687816 */ /* 0x000fe40000000068 */
[----:B------:R-:W-:Y:S02]  /*e000*/  SHF.R.U32.HI R117, RZ, 0x18, R150 ;  /* 0x00000018ff757819 */ /* 0x000fe40000011696 */
[----:B---3--:R-:W-:Y:S02]  /*e010*/  LOP3.LUT R114, R143, 0xff, RZ, 0xc0, !PT ;  /* 0x000000ff8f727812 */ /* 0x008fe400078ec0ff */
[----:B------:R-:W-:Y:S02]  /*e020*/  PRMT R139, R107, 0x5410, R104 ;  /* 0x000054106b8b7816 */ /* 0x000fe40000000068 */
[----:B------:R-:W-:Y:S01]  /*e030*/  @!P3 PRMT R107, R235, 0x5410, RZ ;  /* 0x00005410eb6bb816 */ /* 0x000fe200000000ff */
[----:B------:R-:W-:Y:S01]  /*e040*/  @!P1 HADD2 R234, -R191.H0_H0, -RZ.H0_H0 ;  /* 0xa00000ffbfea9230 */ /* 0x000fe20000000900 */
[----:B------:R-:W-:Y:S01]  /*e050*/  LOP3.LUT P1, RZ, R209, 0x100, RZ, 0xc0, !PT ;  /* 0x00000100d1ff7812 */ /* 0x000fe2000782c0ff */
[----:B------:R-:W-:Y:S01]  /*e060*/  @!P2 HADD2 R232, -R193.H0_H0, -RZ.H0_H0 ;  /* 0xa00000ffc1e8a230 */ /* 0x000fe20000000900 */
[----:B------:R-:W-:Y:S01]  /*e070*/  ISETP.LE.U32.AND P3, PT, R117, UR23, PT ;  /* 0x0000001775007c0c */ /* 0x000fe2000bf63070 */
[----:B------:R-:W-:Y:S01]  /*e080*/  STG.E.U16 [R196.64+0x50], R107 ;  /* 0x0000506bc4007986 */ /* 0x000fe2000c101510 */
[----:B------:R-:W-:Y:S02]  /*e090*/  PRMT R168, R191, 0x5410, R190 ;  /* 0x00005410bfa87816 */ /* 0x000fe400000000be */
[----:B------:R-:W-:Y:S02]  /*e0a0*/  SHF.R.U32.HI R131, RZ, 0x18, R131 ;  /* 0x00000018ff837819 */ /* 0x000fe40000011683 */
[----:B------:R-:W-:Y:S02]  /*e0b0*/  SHF.R.U32.HI R122, RZ, 0x8, R122 ;  /* 0x00000008ff7a7819 */ /* 0x000fe4000001167a */
[----:B------:R-:W-:Y:S02]  /*e0c0*/  SHF.R.U32.HI R112, RZ, 0x10, R143 ;  /* 0x00000010ff707819 */ /* 0x000fe4000001168f */
[----:B------:R-:W-:Y:S01]  /*e0d0*/  LOP3.LUT R122, R122, 0xffff, RZ, 0xc0, !PT ;  /* 0x0000ffff7a7a7812 */ /* 0x000fe200078ec0ff */
[----:B------:R-:W-:Y:S01]  /*e0e0*/  @!P1 HADD2 R233, -R190.H0_H0, -RZ.H0_H0 ;  /* 0xa00000ffbee99230 */ /* 0x000fe20000000900 */
[----:B------:R-:W-:Y:S01]  /*e0f0*/  ISETP.LE.U32.AND P1, PT, R131, UR23, PT ;  /* 0x0000001783007c0c */ /* 0x000fe2000bf23070 */
[----:B------:R-:W-:Y:S01]  /*e100*/  @!P3 HADD2 R226, -R104.H0_H0, -RZ.H0_H0 ;  /* 0xa00000ff68e2b230 */ /* 0x000fe20000000900 */
[----:B-1----:R-:W-:Y:S02]  /*e110*/  LOP3.LUT R106, R144, 0xff, RZ, 0xc0, !PT ;  /* 0x000000ff906a7812 */ /* 0x002fe400078ec0ff */
[----:B------:R-:W-:Y:S02]  /*e120*/  @!P6 PRMT R190, R233, 0x5410, RZ ;  /* 0x00005410e9bee816 */ /* 0x000fe400000000ff */
[----:B------:R-:W-:Y:S02]  /*e130*/  ISETP.LE.U32.AND P6, PT, R114, UR23, PT ;  /* 0x0000001772007c0c */ /* 0x000fe4000bfc3070 */
[----:B------:R-:W-:Y:S02]  /*e140*/  ISETP.LE.U32.AND P5, PT, R122, UR23, PT ;  /* 0x000000177a007c0c */ /* 0x000fe4000bfa3070 */
[C---:B------:R-:W-:Y:S02]  /*e150*/  LOP3.LUT R130, R166.reuse, 0xff, RZ, 0xc0, !PT ;  /* 0x000000ffa6827812 */ /* 0x040fe400078ec0ff */
[----:B------:R-:W-:Y:S01]  /*e160*/  LOP3.LUT R122, R166, 0xffff, RZ, 0xc0, !PT ;  /* 0x0000ffffa67a7812 */ /* 0x000fe200078ec0ff */
[----:B------:R-:W-:Y:S01]  /*e170*/  @!P1 HADD2 R227, -R192.H0_H0, -RZ.H0_H0 ;  /* 0xa00000ffc0e39230 */ /* 0x000fe20000000900 */
[--C-:B------:R-:W-:Y:S02]  /*e180*/  SHF.R.U32.HI R147, RZ, 0x10, R166.reuse ;  /* 0x00000010ff937819 */ /* 0x100fe400000116a6 */
[--C-:B------:R-:W-:Y:S02]  /*e190*/  SHF.R.U32.HI R146, RZ, 0x18, R166.reuse ;  /* 0x00000018ff927819 */ /* 0x100fe400000116a6 */
[----:B------:R-:W-:Y:S01]  /*e1a0*/  PRMT R166, R189, 0x7632, R166 ;  /* 0x00007632bda67816 */ /* 0x000fe200000000a6 */
[----:B------:R-:W-:Y:S01]  /*e1b0*/  @!P6 HADD2 R223, -R189.H0_H0, -RZ.H0_H0 ;  /* 0xa00000ffbddfe230 */ /* 0x000fe20000000900 */
[----:B------:R-:W-:Y:S01]  /*e1c0*/  LOP3.LUT R112, R112, 0xff, RZ, 0xc0, !PT ;  /* 0x000000ff70707812 */ /* 0x000fe200078ec0ff */
[----:B------:R-:W-:Y:S01]  /*e1d0*/  @!P5 HADD2 R230, -R134.H0_H0, -RZ.H0_H0 ;  /* 0xa00000ff86e6d230 */ /* 0x000fe20000000900 */
[----:B------:R-:W-:Y:S02]  /*e1e0*/  PRMT R169, R193, 0x5410, R192 ;  /* 0x00005410c1a97816 */ /* 0x000fe400000000c0 */
[----:B------:R-:W-:Y:S02]  /*e1f0*/  @!P2 PRMT R193, R232, 0x5410, RZ ;  /* 0x00005410e8c1a816 */ /* 0x000fe400000000ff */
[----:B------:R-:W-:Y:S02]  /*e200*/  ISETP.LE.U32.AND P2, PT, R106, UR23, PT ;  /* 0x000000176a007c0c */ /* 0x000fe4000bf43070 */
[----:B------:R-:W-:Y:S02]  /*e210*/  LOP3.LUT R106, R144, 0xffff, RZ, 0xc0, !PT ;  /* 0x0000ffff906a7812 */ /* 0x000fe400078ec0ff */
[----:B------:R-:W-:Y:S02]  /*e220*/  @!P3 PRMT R104, R226, 0x5410, RZ ;  /* 0x00005410e268b816 */ /* 0x000fe400000000ff */
[----:B------:R-:W-:Y:S02]  /*e230*/  PRMT R172, R189, 0x5410, R166 ;  /* 0x00005410bdac7816 */ /* 0x000fe400000000a6 */
[----:B------:R-:W-:Y:S01]  /*e240*/  @!P6 PRMT R189, R223, 0x5410, RZ ;  /* 0x00005410dfbde816 */ /* 0x000fe200000000ff */
[----:B------:R1:W-:Y:S01]  /*e250*/  STG.E.U16 [R196.64+0x52], R104 ;  /* 0x00005268c4007986 */ /* 0x0003e2000c101510 */
[----:B------:R-:W-:Y:S02]  /*e260*/  ISETP.LE.U32.AND P6, PT, R112, UR23, PT ;  /* 0x0000001770007c0c */ /* 0x000fe4000bfc3070 */
[----:B------:R-:W-:Y:S01]  /*e270*/  SHF.R.U32.HI R106, RZ, 0x8, R106 ;  /* 0x00000008ff6a7819 */ /* 0x000fe2000001166a */
[----:B------:R3:W-:Y:S01]  /*e280*/  STG.E.U16 [R198.64+0x4e], R105 ;  /* 0x00004e69c6007986 */ /* 0x0007e2000c101510 */
[----:B------:R-:W-:Y:S01]  /*e290*/  @!P1 PRMT R192, R227, 0x5410, RZ ;  /* 0x00005410e3c09816 */ /* 0x000fe200000000ff */
[----:B------:R-:W-:Y:S01]  /*e2a0*/  @!P2 HADD2 R220, -R186.H0_H0, -RZ.H0_H0 ;  /* 0xa00000ffbadca230 */ /* 0x000fe20000000900 */
[----:B------:R-:W-:Y:S02]  /*e2b0*/  LOP3.LUT R106, R106, 0xffff, RZ, 0xc0, !PT ;  /* 0x0000ffff6a6a7812 */ /* 0x000fe400078ec0ff */
[----:B------:R-:W-:Y:S02]  /*e2c0*/  PRMT R167, R184, 0x7632, R167 ;  /* 0x00007632b8a77816 */ /* 0x000fe400000000a7 */
[----:B------:R-:W-:Y:S02]  /*e2d0*/  ISETP.LE.U32.AND P1, PT, R106, UR23, PT ;  /* 0x000000176a007c0c */ /* 0x000fe4000bf23070 */
[----:B------:R-:W-:Y:S01]  /*e2e0*/  SHF.R.U32.HI R106, RZ, 0x10, R144 ;  /* 0x00000010ff6a7819 */ /* 0x000fe20000011690 */
[----:B------:R-:W-:Y:S01]  /*e2f0*/  @!P6 HADD2 R221, -R184.H0_H0, -RZ.H0_H0 ;  /* 0xa00000ffb8dde230 */ /* 0x000fe20000000900 */
[----:B------:R-:W-:Y:S02]  /*e300*/  PRMT R173, R184, 0x5410, R167 ;  /* 0x00005410b8ad7816 */ /* 0x000fe400000000a7 */
[----:B------:R-:W-:Y:S02]  /*e310*/  LOP3.LUT R106, R106, 0xff, RZ, 0xc0, !PT ;  /* 0x000000ff6a6a7812 */ /* 0x000fe400078ec0ff */
[----:B------:R-:W-:Y:S02]  /*e320*/  @!P6 PRMT R184, R221, 0x5410, RZ ;  /* 0x00005410ddb8e816 */ /* 0x000fe400000000ff */
[----:B------:R-:W-:Y:S02]  /*e330*/  ISETP.LE.U32.AND P6, PT, R106, UR23, PT ;  /* 0x000000176a007c0c */ /* 0x000fe4000bfc3070 */
[----:B------:R-:W-:Y:S01]  /*e340*/  LOP3.LUT R113, R177, UR6, R178, 0x96, !PT ;  /* 0x00000006b1717c12 */ /* 0x000fe2000f8e96b2 */
[----:B------:R-:W-:Y:S01]  /*e350*/  @!P1 HADD2 R219, -R185.H0_H0, -RZ.H0_H0 ;  /* 0xa00000ffb9db9230 */ /* 0x000fe20000000900 */
[----:B------:R-:W-:Y:S02]  /*e360*/  SHF.R.U32.HI R106, RZ, 0x18, R144 ;  /* 0x00000018ff6a7819 */ /* 0x000fe40000011690 */
[C---:B-1----:R-:W-:Y:S02]  /*e370*/  LOP3.LUT R104, R113.reuse, 0xffff, RZ, 0xc0, !PT ;  /* 0x0000ffff71687812 */ /* 0x042fe400078ec0ff */
[----:B------:R-:W-:Y:S02]  /*e380*/  LOP3.LUT R132, R132, 0xff, RZ, 0xc0, !PT ;  /* 0x000000ff84847812 */ /* 0x000fe400078ec0ff */
[----:B------:R-:W-:Y:S02]  /*e390*/  SHF.R.U32.HI R107, RZ, 0x8, R104 ;  /* 0x00000008ff6b7819 */ /* 0x000fe40000011668 */
[----:B------:R-:W-:Y:S01]  /*e3a0*/  LOP3.LUT R104, R176, 0xffff, RZ, 0xc0, !PT ;  /* 0x0000ffffb0687812 */ /* 0x000fe200078ec0ff */
[----:B------:R-:W-:Y:S01]  /*e3b0*/  @!P6 HADD2 R216, -R188.H0_H0, -RZ.H0_H0 ;  /* 0xa00000ffbcd8e230 */ /* 0x000fe20000000900 */
[----:B------:R-:W-:Y:S02]  /*e3c0*/  ISETP.LE.U32.AND P4, PT, R132, UR23, PT ;  /* 0x0000001784007c0c */ /* 0x000fe4000bf83070 */
[----:B------:R-:W-:Y:S02]  /*e3d0*/  LOP3.LUT R112, R204, 0xffff, RZ, 0xc0, !PT ;  /* 0x0000ffffcc707812 */ /* 0x000fe400078ec0ff */
[----:B------:R-:W-:Y:S02]  /*e3e0*/  @!P6 PRMT R188, R216, 0x5410, RZ ;  /* 0x00005410d8bce816 */ /* 0x000fe400000000ff */
[----:B------:R-:W-:Y:S02]  /*e3f0*/  ISETP.LE.U32.AND P6, PT, R106, UR23, PT ;  /* 0x000000176a007c0c */ /* 0x000fe4000bfc3070 */
[----:B------:R-:W-:Y:S02]  /*e400*/  LOP3.LUT R106, R113, 0xff, RZ, 0xc0, !PT ;  /* 0x000000ff716a7812 */ /* 0x000fe400078ec0ff */
[----:B------:R-:W-:Y:S02]  /*e410*/  SHF.R.U32.HI R112, RZ, 0x8, R112 ;  /* 0x00000008ff707819 */ /* 0x000fe40000011670 */
[----:B---3--:R-:W-:Y:S01]  /*e420*/  PRMT R105, R106, 0x5410, R107 ;  /* 0x000054106a697816 */ /* 0x008fe2000000006b */
[----:B------:R-:W-:Y:S01]  /*e430*/  @!P4 HADD2 R229, -R133.H0_H0, -RZ.H0_H0 ;  /* 0xa00000ff85e5c230 */ /* 0x000fe20000000900 */
[----:B------:R-:W-:Y:S02]  /*e440*/  SHF.R.U32.HI R107, RZ, 0x8, R104 ;  /* 0x00000008ff6b7819 */ /* 0x000fe40000011668 */
[--C-:B------:R-:W-:Y:S01]  /*e450*/  SHF.R.U32.HI R104, RZ, 0x10, R113.reuse ;  /* 0x00000010ff687819 */ /* 0x100fe20000011671 */
[--C-:B------:R-:W-:Y:S01]  /*e460*/  HSET2.LE.AND R105, R105, R206.reuse, PT ;  /* 0x000000ce69697233 */ /* 0x100fe20003803000 */
[----:B------:R-:W-:Y:S01]  /*e470*/  LOP3.LUT R106, R176, 0xff, RZ, 0xc0, !PT ;  /* 0x000000ffb06a7812 */ /* 0x000fe200078ec0ff */
[----:B--2---:R-:W-:Y:S01]  /*e480*/  @!P6 HADD2 R214, -R187.H0_H0, -RZ.H0_H0 ;  /* 0xa00000ffbbd6e230 */ /* 0x004fe20000000900 */
[----:B------:R-:W-:Y:S02]  /*e490*/  SHF.R.U32.HI R113, RZ, 0x18, R113 ;  /* 0x00000018ff717819 */ /* 0x000fe40000011671 */
[----:B------:R-:W-:Y:S02]  /*e4a0*/  LOP3.LUT R104, R104, 0xff, RZ, 0xc0, !PT ;  /* 0x000000ff68687812 */ /* 0x000fe400078ec0ff */
[----:B------:R-:W-:Y:S02]  /*e4b0*/  PRMT R106, R106, 0x5410, R107 ;  /* 0x000054106a6a7816 */ /* 0x000fe4000000006b */
[----:B------:R-:W-:Y:S02]  /*e4c0*/  LOP3.LUT R107, R205, UR6, R194, 0x96, !PT ;  /* 0x00000006cd6b7c12 */ /* 0x000fe4000f8e96c2 */
[----:B------:R-:W-:Y:S02]  /*e4d0*/  PRMT R104, R104, 0x5410, R113 ;  /* 0x0000541068687816 */ /* 0x000fe40000000071 */
[----:B------:R-:W-:Y:S02]  /*e4e0*/  LOP3.LUT R113, R204, 0xff, RZ, 0xc0, !PT ;  /* 0x000000ffcc717812 */ /* 0x000fe400078ec0ff */
[----:B------:R-:W-:Y:S01]  /*e4f0*/  LOP3.LUT R100, R105, R100, RZ, 0xc0, !PT ;  /* 0x0000006469647212 */ /* 0x000fe200078ec0ff */
[--C-:B------:R-:W-:Y:S01]  /*e500*/  HSET2.LE.AND R104, R104, R206.reuse, PT ;  /* 0x000000ce68687233 */ /* 0x100fe20003803000 */
[----:B------:R-:W-:Y:S01]  /*e510*/  PRMT R113, R113, 0x5410, R112 ;  /* 0x0000541071717816 */ /* 0x000fe20000000070 */
[--C-:B------:R-:W-:Y:S01]  /*e520*/  HSET2.LE.AND R105, R106, R206.reuse, PT ;  /* 0x000000ce6a697233 */ /* 0x100fe20003803000 */
[--C-:B------:R-:W-:Y:S02]  /*e530*/  SHF.R.U32.HI R112, RZ, 0x10, R107.reuse ;  /* 0x00000010ff707819 */ /* 0x100fe4000001166b */
[C---:B------:R-:W-:Y:S01]  /*e540*/  LOP3.LUT R118, R107.reuse, 0xffff, RZ, 0xc0, !PT ;  /* 0x0000ffff6b767812 */ /* 0x040fe200078ec0ff */
[--C-:B------:R-:W-:Y:S01]  /*e550*/  HSET2.LE.AND R113, R113, R206.reuse, PT ;  /* 0x000000ce71717233 */ /* 0x100fe20003803000 */
[----:B------:R-:W-:Y:S02]  /*e560*/  LOP3.LUT R115, R107, 0xff, RZ, 0xc0, !PT ;  /* 0x000000ff6b737812 */ /* 0x000fe400078ec0ff */
[----:B------:R-:W-:Y:S02]  /*e570*/  SHF.R.U32.HI R107, RZ, 0x18, R107 ;  /* 0x00000018ff6b7819 */ /* 0x000fe4000001166b */
[----:B------:R-:W-:Y:S02]  /*e580*/  LOP3.LUT R112, R112, 0xff, RZ, 0xc0, !PT ;  /* 0x000000ff70707812 */ /* 0x000fe400078ec0ff */
[----:B------:R-:W-:Y:S02]  /*e590*/  PRMT R132, R133, 0x7632, R132 ;  /* 0x0000763285847816 */ /* 0x000fe40000000084 */
[----:B------:R-:W-:Y:S02]  /*e5a0*/  PRMT R112, R112, 0x5410, R107 ;  /* 0x0000541070707816 */ /* 0x000fe4000000006b */
[----:B------:R-:W-:Y:S01]  /*e5b0*/  LOP3.LUT R101, R104, R101, RZ, 0xc0, !PT ;  /* 0x0000006568657212 */ /* 0x000fe200078ec0ff */
[----:B------:R-:W-:Y:S01]  /*e5c0*/  @!P0 HADD2 R228, -R132.H0_H0, -RZ.H0_H0 ;  /* 0xa00000ff84e48230 */ /* 0x000fe20000000900 */
[----:B------:R-:W-:Y:S01]  /*e5d0*/  LOP3.LUT R102, R105, R102, RZ, 0xc0, !PT ;  /* 0x0000006669667212 */ /* 0x000fe200078ec0ff */
[--C-:B------:R-:W-:Y:S01]  /*e5e0*/  HSET2.LE.AND R112, R112, R206.reuse, PT ;  /* 0x000000ce70707233 */ /* 0x100fe20003803000 */
[----:B------:R-:W-:Y:S01]  /*e5f0*/  PRMT R135, R133, 0x5410, R132 ;  /* 0x0000541085877816 */ /* 0x000fe20000000084 */
[----:B------:R-:W1:Y:S01]  /*e600*/  LDSM.16.MT88.4 R104, [R210+0x9000] ;  /* 0x00900000d268783b */ /* 0x000e620000004200 */
[----:B------:R-:W-:Y:S02]  /*e610*/  @!P4 PRMT R133, R229, 0x5410, RZ ;  /* 0x00005410e585c816 */ /* 0x000fe400000000ff */
[----:B------:R-:W-:Y:S02]  /*e620*/  ISETP.LE.U32.AND P4, PT, R116, UR23, PT ;  /* 0x0000001774007c0c */ /* 0x000fe4000bf83070 */
[----:B------:R-:W-:Y:S02]  /*e630*/  LOP3.LUT R114, R143, 0xffff, RZ, 0xc0, !PT ;  /* 0x0000ffff8f727812 */ /* 0x000fe400078ec0ff */
[----:B------:R-:W-:Y:S02]  /*e640*/  SHF.R.U32.HI R177, RZ, 0x18, R176 ;  /* 0x00000018ffb17819 */ /* 0x000fe400000116b0 */
[----:B------:R-:W-:Y:S02]  /*e650*/  SHF.R.U32.HI R114, RZ, 0x8, R114 ;  /* 0x00000008ff727819 */ /* 0x000fe40000011672 */
[----:B------:R-:W-:Y:S02]  /*e660*/  SHF.R.U32.HI R118, RZ, 0x8, R118 ;  /* 0x00000008ff767819 */ /* 0x000fe40000011676 */
[----:B------:R-:W-:Y:S02]  /*e670*/  LOP3.LUT R114, R114, 0xffff, RZ, 0xc0, !PT ;  /* 0x0000ffff72727812 */ /* 0x000fe400078ec0ff */
[----:B------:R-:W-:Y:S02]  /*e680*/  PRMT R115, R115, 0x5410, R118 ;  /* 0x0000541073737816 */ /* 0x000fe40000000076 */
[----:B------:R-:W-:Y:S02]  /*e690*/  @!P4 PRMT R191, R234, 0x5410, RZ ;  /* 0x00005410eabfc816 */ /* 0x000fe400000000ff */
[----:B------:R-:W-:Y:S01]  /*e6a0*/  ISETP.LE.U32.AND P4, PT, R114, UR23, PT ;  /* 0x0000001772007c0c */ /* 0x000fe2000bf83070 */
[--C-:B------:R-:W-:Y:S01]  /*e6b0*/  HSET2.LE.AND R115, R115, R206.reuse, PT ;  /* 0x000000ce73737233 */ /* 0x100fe20003803000 */
[----:B------:R-:W-:Y:S02]  /*e6c0*/  SHF.R.U32.HI R114, RZ, 0x10, R176 ;  /* 0x00000010ff727819 */ /* 0x000fe400000116b0 */
[--C-:B------:R-:W-:Y:S02]  /*e6d0*/  SHF.R.U32.HI R117, RZ, 0x10, R204.reuse ;  /* 0x00000010ff757819 */ /* 0x100fe400000116cc */
[----:B------:R-:W-:Y:S02]  /*e6e0*/  LOP3.LUT R114, R114, 0xff, RZ, 0xc0, !PT ;  /* 0x000000ff72727812 */ /* 0x000fe400078ec0ff */
[----:B------:R-:W-:Y:S02]  /*e6f0*/  LOP3.LUT R117, R117, 0xff, RZ, 0xc0, !PT ;  /* 0x000000ff75757812 */ /* 0x000fe400078ec0ff */
[----:B------:R-:W-:Y:S02]  /*e700*/  PRMT R114, R114, 0x5410, R177 ;  /* 0x0000541072727816 */ /* 0x000fe400000000b1 */
[----:B------:R-:W-:Y:S01]  /*e710*/  SHF.R.U32.HI R116, RZ, 0x18, R204 ;  /* 0x00000018ff747819 */ /* 0x000fe200000116cc */
[----:B------:R-:W-:Y:S01]  /*e720*/  LDSM.16.MT88.4 R176, [R210+0xbc00] ;  /* 0x00bc0000d2b0783b */ /* 0x000fe20000004200 */
[----:B------:R-:W-:Y:S01]  /*e730*/  LOP3.LUT R108, R115, R108, RZ, 0xc0, !PT ;  /* 0x0000006c736c7212 */ /* 0x000fe200078ec0ff */
[--C-:B------:R-:W-:Y:S01]  /*e740*/  HSET2.LE.AND R114, R114, R206.reuse, PT ;  /* 0x000000ce72727233 */ /* 0x100fe20003803000 */
[----:B------:R-:W-:Y:S01]  /*e750*/  LOP3.LUT R109, R112, R109, RZ, 0xc0, !PT ;  /* 0x0000006d706d7212 */ /* 0x000fe200078ec0ff */
[----:B------:R-:W-:Y:S01]  /*e760*/  @!P4 HADD2 R222, -R166.H0_H0, -RZ.H0_H0 ;  /* 0xa00000ffa6dec230 */ /* 0x000fe20000000900 */
[----:B------:R-:W-:Y:S02]  /*e770*/  LOP3.LUT R110, R113, R110, RZ, 0xc0, !PT ;  /* 0x0000006e716e7212 */ /* 0x000fe400078ec0ff */
[----:B------:R-:W-:Y:S02]  /*e780*/  LOP3.LUT R103, R114, R103, RZ, 0xc0, !PT ;  /* 0x0000006772677212 */ /* 0x000fe400078ec0ff */
[----:B------:R-:W-:Y:S01]  /*e790*/  PRMT R116, R117, 0x5410, R116 ;  /* 0x0000541075747816 */ /* 0x000fe20000000074 */
[----:B----4-:R-:W2:Y:S01]  /*e7a0*/  LDSM.16.MT88.4 R112, [R208+0x9000] ;  /* 0x00900000d070783b */ /* 0x010ea20000004200 */
[----:B------:R-:W-:Y:S02]  /*e7b0*/  @!P4 PRMT R166, R222, 0x5410, RZ ;  /* 0x00005410dea6c816 */ /* 0x000fe400000000ff */
[----:B------:R-:W-:Y:S01]  /*e7c0*/  @!P0 PRMT R132, R228, 0x5410, RZ ;  /* 0x00005410e4848816 */ /* 0x000fe200000000ff */
[-C--:B-1----:R-:W-:Y:S01]  /*e7d0*/  HMMA.16816.F32 R4, R100, R104.reuse, R4 ;  /* 0x000000686404723c */ /* 0x082fe20000001804 */
[--C-:B------:R-:W-:Y:S01]  /*e7e0*/  HSET2.LE.AND R116, R116, R206.reuse, PT ;  /* 0x000000ce74747233 */ /* 0x100fe20003803000 */
[----:B------:R-:W-:Y:S02]  /*e7f0*/  @!P5 PRMT R134, R230, 0x5410, RZ ;  /* 0x00005410e686d816 */ /* 0x000fe400000000ff */
[----:B------:R-:W-:Y:S02]  /*e800*/  SHF.R.U32.HI R122, RZ, 0x8, R122 ;  /* 0x00000008ff7a7819 */ /* 0x000fe4000001167a */
[----:B------:R-:W-:Y:S01]  /*e810*/  LOP3.LUT R111, R116, R111, RZ, 0xc0, !PT ;  /* 0x0000006f746f7212 */ /* 0x000fe200078ec0ff */
[----:B------:R-:W-:Y:S01]  /*e820*/  STG.E.U16 [R198.64+0x50], R134 ;  /* 0x00005086c6007986 */ /* 0x000fe2000c101510 */
[----:B------:R-:W-:Y:S02]  /*e830*/  LOP3.LUT R148, R145, UR7, R148, 0x96, !PT ;  /* 0x0000000791947c12 */ /* 0x000fe4000f8e9694 */
[----:B------:R-:W-:Y:S01]  /*e840*/  LOP3.LUT P3, RZ, R209, 0x80, RZ, 0xc0, !PT ;  /* 0x00000080d1ff7812 */ /* 0x000fe2000786c0ff */
[----:B------:R-:W-:Y:S01]  /*e850*/  STG.E.U16 [R200.64+0x50], R133 ;  /* 0x00005085c8007986 */ /* 0x000fe2000c101510 */
[----:B------:R-:W-:Y:S01]  /*e860*/  @!P6 PRMT R187, R214, 0x5410, RZ ;  /* 0x00005410d6bbe816 */ /* 0x000fe200000000ff */
[C---:B------:R-:W-:Y:S01]  /*e870*/  HMMA.16816.F32 R8, R108.reuse, R104, R8 ;  /* 0x000000686c08723c */ /* 0x040fe20000001808 */
[----:B------:R-:W-:Y:S01]  /*e880*/  SHF.R.U32.HI R116, RZ, 0x10, R158 ;  /* 0x00000010ff747819 */ /* 0x000fe2000001169e */
[----:B------:R-:W-:Y:S01]  /*e890*/  STG.E.U16 [R200.64+0x52], R132 ;  /* 0x00005284c8007986 */ /* 0x000fe2000c101510 */
[----:B------:R-:W-:Y:S02]  /*e8a0*/  SHF.R.U32.HI R143, RZ, 0x18, R143 ;  /* 0x00000018ff8f7819 */ /* 0x000fe4000001168f */
[----:B------:R-:W-:Y:S01]  /*e8b0*/  LOP3.LUT R116, R116, 0xff, RZ, 0xc0, !PT ;  /* 0x000000ff74747812 */ /* 0x000fe200078ec0ff */
[----:B------:R-:W-:Y:S01]  /*e8c0*/  STG.E.U16 [R202.64+0x60], R191 ;  /* 0x000060bfca007986 */ /* 0x000fe2000c101510 */
[----:B------:R-:W-:Y:S01]  /*e8d0*/  ISETP.LE.U32.AND P4, PT, R143, UR23, PT ;  /* 0x000000178f007c0c */ /* 0x000fe2000bf83070 */
[-C--:B------:R-:W-:Y:S01]  /*e8e0*/  HMMA.16816.F32 R12, R108, R106.reuse, R12 ;  /* 0x0000006a6c0c723c */ /* 0x080fe2000000180c */
[----:B------:R-:W-:Y:S01]  /*e8f0*/  LOP3.LUT R143, R122, 0xffff, RZ, 0xc0, !PT ;  /* 0x0000ffff7a8f7812 */ /* 0x000fe200078ec0ff */
[----:B------:R-:W-:Y:S01]  /*e900*/  STG.E.U16 [R202.64+0x62], R190 ;  /* 0x000062beca007986 */ /* 0x000fe2000c101510 */
[----:B------:R-:W-:Y:S02]  /*e910*/  ISETP.LE.U32.AND P0, PT, R146, UR23, PT ;  /* 0x0000001792007c0c */ /* 0x000fe4000bf03070 */
[----:B------:R-:W-:Y:S01]  /*e920*/  LOP3.LUT R131, R162, 0xff, RZ, 0xc0, !PT ;  /* 0x000000ffa2837812 */ /* 0x000fe200078ec0ff */
[----:B------:R-:W-:Y:S01]  /*e930*/  STG.E.U16 [R196.64+0x60], R193 ;  /* 0x000060c1c4007986 */ /* 0x000fe2000c101510 */
[----:B------:R-:W-:Y:S01]  /*e940*/  SHF.R.U32.HI R146, RZ, 0x10, R156 ;  /* 0x00000010ff927819 */ /* 0x000fe2000001169c */
[C---:B------:R-:W-:Y:S01]  /*e950*/  HMMA.16816.F32 R16, R100.reuse, R106, R16 ;  /* 0x0000006a6410723c */ /* 0x040fe20000001810 */
[----:B------:R-:W-:Y:S01]  /*e960*/  PRMT R170, R186, 0x5410, R185 ;  /* 0x00005410baaa7816 */ /* 0x000fe200000000b9 */
[----:B------:R-:W1:Y:S01]  /*e970*/  LDSM.16.MT88.4 R104, [R210+0xa000] ;  /* 0x00a00000d268783b */ /* 0x000e620000004200 */
[----:B------:R-:W-:Y:S01]  /*e980*/  ISETP.LE.U32.AND P6, PT, R143, UR23, PT ;  /* 0x000000178f007c0c */ /* 0x000fe2000bfc3070 */
[----:B------:R-:W-:Y:S01]  /*e990*/  @!P4 HADD2 R218, -R167.H0_H0, -RZ.H0_H0 ;  /* 0xa00000ffa7dac230 */ /* 0x000fe20000000900 */
[----:B------:R-:W-:Y:S02]  /*e9a0*/  @!P2 PRMT R186, R220, 0x5410, RZ ;  /* 0x00005410dcbaa816 */ /* 0x000fe400000000ff */
[----:B------:R-:W-:Y:S01]  /*e9b0*/  LOP3.LUT P2, RZ, R209, 0x40, RZ, 0xc0, !PT ;  /* 0x00000040d1ff7812 */ /* 0x000fe2000784c0ff */
[-C--:B--2---:R-:W-:Y:S01]  /*e9c0*/  HMMA.16816.F32 R20, R100, R112.reuse, R20 ;  /* 0x000000706414723c */ /* 0x084fe20000001814 */
[----:B------:R-:W-:Y:S01]  /*e9d0*/  @!P4 PRMT R167, R218, 0x5410, RZ ;  /* 0x00005410daa7c816 */ /* 0x000fe200000000ff */
[----:B------:R-:W-:Y:S01]  /*e9e0*/  STG.E.U16 [R196.64+0x62], R192 ;  /* 0x000062c0c4007986 */ /* 0x000fe2000c101510 */
[----:B------:R-:W-:Y:S01]  /*e9f0*/  ISETP.LE.U32.AND P4, PT, R130, UR23, PT ;  /* 0x0000001782007c0c */ /* 0x000fe2000bf83070 */
[----:B------:R-:W-:Y:S01]  /*ea00*/  @!P0 HADD2 R224, -R165.H1_H1, -RZ.H0_H0 ;  /* 0xa00000ffa5e08230 */ /* 0x000fe20000000d00 */
[----:B------:R-:W-:Y:S01]  /*ea10*/  SHF.R.U32.HI R130, RZ, 0x10, R162 ;  /* 0x00000010ff827819 */ /* 0x000fe200000116a2 */
[----:B------:R-:W-:Y:S01]  /*ea20*/  STG.E.U16 [R198.64+0x5e], R189 ;  /* 0x00005ebdc6007986 */ /* 0x000fe2000c101510 */
[----:B------:R-:W-:Y:S01]  /*ea30*/  @!P1 PRMT R185, R219, 0x5410, RZ ;  /* 0x00005410dbb99816 */ /* 0x000fe200000000ff */
[C---:B------:R-:W-:Y:S01]  /*ea40*/  HMMA.16816.F32 R24, R108.reuse, R112, R24 ;  /* 0x000000706c18723c */ /* 0x040fe20000001818 */
[----:B------:R-:W-:Y:S01]  /*ea50*/  LOP3.LUT P1, RZ, R209, 0x20, RZ, 0xc0, !PT ;  /* 0x00000020d1ff7812 */ /* 0x000fe2000782c0ff */
[----:B------:R2:W-:Y:S02]  /*ea60*/  STG.E.U16 [R198.64+0x60], R166 ;  /* 0x000060a6c6007986 */ /* 0x0005e4000c101510 */
[----:B------:R-:W-:Y:S02]  /*ea70*/  LOP3.LUT R146, R146, 0xff, RZ, 0xc0, !PT ;  /* 0x000000ff92927812 */ /* 0x000fe400078ec0ff */
[----:B------:R3:W5:Y:S01]  /*ea80*/  LDL.LU R209, [R1+0xcc] ;  /* 0x0000cc0001d17983 */ /* 0x0007620000300800 */
[----:B------:R-:W-:Y:S01]  /*ea90*/  PRMT R194, R195, 0x7632, R194 ;  /* 0x00007632c3c27816 */ /* 0x000fe200000000c2 */
[-C--:B------:R-:W-:Y:S01]  /*eaa0*/  HMMA.16816.F32 R28, R108, R114.reuse, R28 ;  /* 0x000000726c1c723c */ /* 0x080fe2000000181c */
[----:B------:R-:W-:Y:S01]  /*eab0*/  @!P4 HADD2 R217, -R195.H0_H0, -RZ.H0_H0 ;  /* 0xa00000ffc3d9c230 */ /* 0x000fe20000000900 */
[----:B------:R-:W-:Y:S02]  /*eac0*/  STG.E.U16 [R200.64+0x60], R184 ;  /* 0x000060b8c8007986 */ /* 0x000fe4000c101510 */
[----:B------:R-:W-:Y:S01]  /*ead0*/  @!P6 HADD2 R215, -R194.H0_H0, -RZ.H0_H0 ;  /* 0xa00000ffc2d7e230 */ /* 0x000fe20000000900 */
[----:B------:R-:W-:Y:S01]  /*eae0*/  LOP3.LUT R147, R147, 0xff, RZ, 0xc0, !PT ;  /* 0x000000ff93937812 */ /* 0x000fe200078ec0ff */
[----:B------:R4:W-:Y:S02]  /*eaf0*/  STG.E.U16 [R200.64+0x62], R167 ;  /* 0x000062a7c8007986 */ /* 0x0009e4000c101510 */
[C---:B------:R-:W-:Y:S01]  /*eb00*/  HMMA.16816.F32 R32, R100.reuse, R114, R32 ;  /* 0x000000726420723c */ /* 0x040fe20000001820 */
[----:B------:R-:W-:Y:S01]  /*eb10*/  ISETP.LE.U32.AND P5, PT, R147, UR23, PT ;  /* 0x0000001793007c0c */ /* 0x000fe2000bfa3070 */
[----:B------:R-:W3:Y:S02]  /*eb20*/  LDSM.16.MT88.4 R112, [R208+0xa000] ;  /* 0x00a00000d070783b */ /* 0x000ee40000004200 */
[----:B------:R-:W-:Y:S04]  /*eb30*/  LOP3.LUT R147, R156, 0xff, RZ, 0xc0, !PT ;  /* 0x000000ff9c937812 */ /* 0x000fe800078ec0ff */
[-C--:B-1----:R-:W-:Y:S02]  /*eb40*/  HMMA.16816.F32 R36, R100, R104.reuse, R36 ;  /* 0x000000686424723c */ /* 0x082fe40000001824 */
[----:B------:R-:W-:Y:S02]  /*eb50*/  STG.E.U16 [R202.64+0x70], R186 ;  /* 0x000070baca007986 */ /* 0x000fe4000c101510 */
[----:B--2---:R-:W-:Y:S02]  /*eb60*/  IMAD.MOV.U32 R166, RZ, RZ, R3 ;  /* 0x000000ffffa67224 */ /* 0x004fe400078e0003 */
[----:B------:R-:W-:Y:S01]  /*eb70*/  @!P5 HADD2 R225, -R165.H0_H0, -RZ.H0_H0 ;  /* 0xa00000ffa5e1d230 */ /* 0x000fe20000000900 */
[----:B------:R-:W-:Y:S01]  /*eb80*/  STG.E.U16 [R202.64+0x72], R185 ;  /* 0x000072b9ca007986 */ /* 0x000fe2000c101510 */
[C---:B------:R-:W-:Y:S03]  /*eb90*/  HMMA.16816.F32 R40, R108.reuse, R104, R40 ;  /* 0x000000686c28723c */ /* 0x040fe60000001828 */
[----:B------:R-:W-:Y:S04]  /*eba0*/  STG.E.U16 [R196.64+0x70], R188 ;  /* 0x000070bcc4007986 */ /* 0x000fe8000c101510 */
[----:B------:R-:W-:Y:S01]  /*ebb0*/  STG.E.U16 [R196.64+0x72], R187 ;  /* 0x000072bbc4007986 */ /* 0x000fe2000c101510 */
[----:B----4-:R-:W-:Y:S01]  /*ebc0*/  IMAD.MOV.U32 R167, RZ, RZ, R0 ;  /* 0x000000ffffa77224 */ /* 0x010fe200078e0000 */
[-C--:B------:R-:W-:Y:S08]  /*ebd0*/  HMMA.16816.F32 R44, R108, R106.reuse, R44 ;  /* 0x0000006a6c2c723c */ /* 0x080ff0000000182c */
[C---:B------:R-:W-:Y:S01]  /*ebe0*/  HMMA.16816.F32 R48, R100.reuse, R106, R48 ;  /* 0x0000006a6430723c */ /* 0x040fe20000001830 */
[----:B------:R-:W1:Y:S07]  /*ebf0*/  LDSM.16.MT88.4 R104, [R210+0xb000] ;  /* 0x00b00000d268783b */ /* 0x000e6e0000004200 */
[-C--:B---3--:R-:W-:Y:S08]  /*ec00*/  HMMA.16816.F32 R52, R100, R112.reuse, R52 ;  /* 0x000000706434723c */ /* 0x088ff00000001834 */
        /* <DEDUP_REMOVED lines=9> */
[C---:B------:R-:W-:Y:S04]  /*eca0*/  LOP3.LUT R105, R158.reuse, 0xffff, RZ, 0xc0, !PT ;  /* 0x0000ffff9e697812 */ /* 0x040fe800078ec0ff */
[C---:B------:R-:W-:Y:S01]  /*ecb0*/  HMMA.16816.F32 R80, R100.reuse, R106, R80 ;  /* 0x0000006a6450723c */ /* 0x040fe20000001850 */
[----:B------:R-:W-:Y:S06]  /*ecc0*/  SHF.R.U32.HI R105, RZ, 0x8, R105 ;  /* 0x00000008ff697819 */ /* 0x000fec0000011669 */
[----:B------:R-:W-:Y:S01]  /*ecd0*/  SHF.R.U32.HI R107, RZ, 0x18, R158 ;  /* 0x00000018ff6b7819 */ /* 0x000fe2000001169e */
[-C--:B--2---:R-:W-:Y:S01]  /*ece0*/  HMMA.16816.F32 R84, R100, R112.reuse, R84 ;  /* 0x000000706454723c */ /* 0x084fe20000001854 */
[----:B------:R-:W-:Y:S03]  /*ecf0*/  LOP3.LUT R106, R158, 0xff, RZ, 0xc0, !PT ;  /* 0x000000ff9e6a7812 */ /* 0x000fe600078ec0ff */
[----:B------:R-:W-:Y:S02]  /*ed00*/  PRMT R107, R116, 0x5410, R107 ;  /* 0x00005410746b7816 */ /* 0x000fe4000000006b */
[----:B------:R-:W1:Y:S01]  /*ed10*/  LDSM.16.MT88.4 R116, [R210+0x9400] ;  /* 0x00940000d274783b */ /* 0x000e620000004200 */
[----:B------:R-:W-:Y:S01]  /*ed20*/  PRMT R106, R106, 0x5410, R105 ;  /* 0x000054106a6a7816 */ /* 0x000fe20000000069 */
[C---:B------:R-:W-:Y:S01]  /*ed30*/  HMMA.16816.F32 R88, R108.reuse, R112, R88 ;  /* 0x000000706c58723c */ /* 0x040fe20000001858 */
[--C-:B------:R-:W-:Y:S03]  /*ed40*/  HSET2.LE.AND R107, R107, R206.reuse, PT ;  /* 0x000000ce6b6b7233 */ /* 0x100fe60003803000 */
[--C-:B------:R-:W-:Y:S01]  /*ed50*/  HSET2.LE.AND R106, R106, R206.reuse, PT ;  /* 0x000000ce6a6a7233 */ /* 0x100fe20003803000 */
[----:B------:R-:W-:Y:S02]  /*ed60*/  SHF.R.U32.HI R105, RZ, 0x10, R174 ;  /* 0x00000010ff697819 */ /* 0x000fe400000116ae */
[----:B------:R-:W-:Y:S01]  /*ed70*/  LOP3.LUT R107, R107, R128, RZ, 0xc0, !PT ;  /* 0x000000806b6b7212 */ /* 0x000fe200078ec0ff */
[-C--:B------:R-:W-:Y:S01]  /*ed80*/  HMMA.16816.F32 R92, R108, R114.reuse, R92 ;  /* 0x000000726c5c723c */ /* 0x080fe2000000185c */
[C---:B------:R-:W-:Y:S01]  /*ed90*/  LOP3.LUT R113, R174.reuse, 0xffff, RZ, 0xc0, !PT ;  /* 0x0000ffffae717812 */ /* 0x040fe200078ec0ff */
[----:B------:R-:W2:Y:S02]  /*eda0*/  LDSM.16.MT88.4 R108, [R208+0x9400] ;  /* 0x00940000d06c783b */ /* 0x000ea40000004200 */
[----:B------:R-:W-:Y:S02]  /*edb0*/  SHF.R.U32.HI R112, RZ, 0x8, R104 ;  /* 0x00000008ff707819 */ /* 0x000fe40000011668 */
[----:B------:R-:W-:Y:S02]  /*edc0*/  SHF.R.U32.HI R113, RZ, 0x8, R113 ;  /* 0x00000008ff717819 */ /* 0x000fe40000011671 */
[----:B------:R-:W-:Y:S01]  /*edd0*/  HMMA.16816.F32 R96, R100, R114, R96 ;  /* 0x000000726460723c */ /* 0x000fe20000001860 */
[----:B------:R-:W-:Y:S03]  /*ede0*/  LOP3.LUT R104, R174, 0xff, RZ, 0xc0, !PT ;  /* 0x000000ffae687812 */ /* 0x000fe600078ec0ff */
[----:B------:R-:W-:Y:S02]  /*edf0*/  SHF.R.U32.HI R174, RZ, 0x18, R174 ;  /* 0x00000018ffae7819 */ /* 0x000fe400000116ae */
[----:B------:R-:W-:Y:S02]  /*ee00*/  LOP3.LUT R105, R105, 0xff, RZ, 0xc0, !PT ;  /* 0x000000ff69697812 */ /* 0x000fe400078ec0ff */
[----:B------:R-:W-:Y:S04]  /*ee10*/  PRMT R131, R131, 0x5410, R112 ;  /* 0x0000541083837816 */ /* 0x000fe80000000070 */
[----:B------:R-:W-:Y:S01]  /*ee20*/  PRMT R104, R104, 0x5410, R113 ;  /* 0x0000541068687816 */ /* 0x000fe20000000071 */
[--C-:B------:R-:W-:Y:S01]  /*ee30*/  HSET2.LE.AND R102, R131, R206.reuse, PT ;  /* 0x000000ce83667233 */ /* 0x100fe20003803000 */
[----:B------:R-:W-:Y:S02]  /*ee40*/  LOP3.LUT R112, R156, 0xffff, RZ, 0xc0, !PT ;  /* 0x0000ffff9c707812 */ /* 0x000fe400078ec0ff */
[----:B------:R-:W-:Y:S01]  /*ee50*/  PRMT R105, R105, 0x5410, R174 ;  /* 0x0000541069697816 */ /* 0x000fe200000000ae */
[--C-:B------:R-:W-:Y:S01]  /*ee60*/  HSET2.LE.AND R104, R104, R206.reuse, PT ;  /* 0x000000ce68687233 */ /* 0x100fe20003803000 */
[----:B------:R-:W-:Y:S02]  /*ee70*/  SHF.R.U32.HI R113, RZ, 0x18, R156 ;  /* 0x00000018ff717819 */ /* 0x000fe4000001169c */
[----:B------:R-:W-:Y:S01]  /*ee80*/  SHF.R.U32.HI R112, RZ, 0x8, R112 ;  /* 0x00000008ff707819 */ /* 0x000fe20000011670 */
[--C-:B------:R-:W-:Y:S01]  /*ee90*/  HSET2.LE.AND R105, R105, R206.reuse, PT ;  /* 0x000000ce69697233 */ /* 0x100fe20003803000 */
[----:B------:R-:W-:Y:S02]  /*eea0*/  LOP3.LUT R103, R130, 0xff, RZ, 0xc0, !PT ;  /* 0x000000ff82677812 */ /* 0x000fe400078ec0ff */
[----:B------:R-:W-:Y:S02]  /*eeb0*/  PRMT R147, R147, 0x5410, R112 ;  /* 0x0000541093937816 */ /* 0x000fe40000000070 */
[----:B------:R-:W-:Y:S02]  /*eec0*/  PRMT R146, R146, 0x5410, R113 ;  /* 0x0000541092927816 */ /* 0x000fe40000000071 */
[----:B------:R-:W-:Y:S01]  /*eed0*/  PRMT R103, R103, 0x5410, R162 ;  /* 0x0000541067677816 */ /* 0x000fe200000000a2 */
[--C-:B------:R-:W-:Y:S01]  /*eee0*/  HSET2.LE.AND R100, R147, R206.reuse, PT ;  /* 0x000000ce93647233 */ /* 0x100fe20003803000 */
[----:B------:R-:W-:Y:S01]  /*eef0*/  LOP3.LUT R104, R104, R121, RZ, 0xc0, !PT ;  /* 0x0000007968687212 */ /* 0x000fe200078ec0ff */
[--C-:B------:R-:W-:Y:S01]  /*ef00*/  HSET2.LE.AND R101, R146, R206.reuse, PT ;  /* 0x000000ce92657233 */ /* 0x100fe20003803000 */
[----:B------:R-:W-:Y:S01]  /*ef10*/  LOP3.LUT R105, R105, R120, RZ, 0xc0, !PT ;  /* 0x0000007869697212 */ /* 0x000fe200078ec0ff */
[--C-:B------:R-:W-:Y:S01]  /*ef20*/  HSET2.LE.AND R103, R103, R206.reuse, PT ;  /* 0x000000ce67677233 */ /* 0x100fe20003803000 */
[----:B------:R-:W-:Y:S01]  /*ef30*/  LOP3.LUT R106, R106, R129, RZ, 0xc0, !PT ;  /* 0x000000816a6a7212 */ /* 0x000fe200078ec0ff */
[----:B------:R-:W3:Y:S01]  /*ef40*/  LDSM.16.MT88.4 R120, [R210+0xa400] ;  /* 0x00a40000d278783b */ /* 0x000ee20000004200 */
[----:B------:R-:W-:Y:S02]  /*ef50*/  LOP3.LUT R100, R100, R127, RZ, 0xc0, !PT ;  /* 0x0000007f64647212 */ /* 0x000fe400078ec0ff */
[----:B------:R-:W-:Y:S02]  /*ef60*/  LOP3.LUT R101, R101, R126, RZ, 0xc0, !PT ;  /* 0x0000007e65657212 */ /* 0x000fe400078ec0ff */
[----:B------:R-:W-:Y:S01]  /*ef70*/  LOP3.LUT R102, R102, R125, RZ, 0xc0, !PT ;  /* 0x0000007d66667212 */ /* 0x000fe200078ec0ff */
[-C--:B-1----:R-:W-:Y:S01]  /*ef80*/  HMMA.16816.F32 R4, R104, R116.reuse, R4 ;  /* 0x000000746804723c */ /* 0x082fe20000001804 */
[----:B------:R-:W-:Y:S01]  /*ef90*/  LOP3.LUT R103, R103, R124, RZ, 0xc0, !PT ;  /* 0x0000007c67677212 */ /* 0x000fe200078ec0ff */
[----:B------:R-:W1:Y:S06]  /*efa0*/  LDSM.16.MT88.4 R112, [R208+0xa400] ;  /* 0x00a40000d070783b */ /* 0x000e6c0000004200 */
[C---:B------:R-:W-:Y:S02]  /*efb0*/  HMMA.16816.F32 R8, R100.reuse, R116, R8 ;  /* 0x000000746408723c */ /* 0x040fe40000001808 */
[----:B------:R-:W-:Y:S06]  /*efc0*/  LDSM.16.MT88.4 R128, [R210+0xb800] ;  /* 0x00b80000d280783b */ /* 0x000fec0000004200 */
[-C--:B------:R-:W-:Y:S08]  /*efd0*/  HMMA.16816.F32 R12, R100, R118.reuse, R12 ;  /* 0x00000076640c723c */ /* 0x080ff0000000180c */
[C---:B------:R-:W-:Y:S01]  /*efe0*/  HMMA.16816.F32 R16, R104.reuse, R118, R16 ;  /* 0x000000766810723c */ /* 0x040fe20000001810 */
[----:B------:R-:W4:Y:S07]  /*eff0*/  LDSM.16.MT88.4 R116, [R210+0xb400] ;  /* 0x00b40000d274783b */ /* 0x000f2e0000004200 */
[-C--:B--2---:R-:W-:Y:S08]  /*f000*/  HMMA.16816.F32 R20, R104, R108.reuse, R20 ;  /* 0x0000006c6814723c */ /* 0x084ff00000001814 */
[C---:B------:R-:W-:Y:S08]  /*f010*/  HMMA.16816.F32 R24, R100.reuse, R108, R24 ;  /* 0x0000006c6418723c */ /* 0x040ff00000001818 */
[-C--:B------:R-:W-:Y:S08]  /*f020*/  HMMA.16816.F32 R28, R100, R110.reuse, R28 ;  /* 0x0000006e641c723c */ /* 0x080ff0000000181c */
[C---:B------:R-:W-:Y:S01]  /*f030*/  HMMA.16816.F32 R32, R104.reuse, R110, R32 ;  /* 0x0000006e6820723c */ /* 0x040fe20000001820 */
[----:B------:R-:W2:Y:S07]  /*f040*/  LDSM.16.MT88.4 R108, [R208+0xb400] ;  /* 0x00b40000d06c783b */ /* 0x000eae0000004200 */
[-C--:B---3--:R-:W-:Y:S08]  /*f050*/  HMMA.16816.F32 R36, R104, R120.reuse, R36 ;  /* 0x000000786824723c */ /* 0x088ff00000001824 */
[C---:B------:R-:W-:Y:S07]  /*f060*/  HMMA.16816.F32 R40, R100.reuse, R120, R40 ;  /* 0x000000786428723c */ /* 0x040fee0000001828 */
[----:B------:R-:W-:Y:S01]  /*f070*/  LOP3.LUT R120, R155, UR26, R180, 0x96, !PT ;  /* 0x0000001a9b787c12 */ /* 0x000fe2000f8e96b4 */
[-C--:B------:R-:W-:Y:S08]  /*f080*/  HMMA.16816.F32 R44, R100, R122.reuse, R44 ;  /* 0x0000007a642c723c */ /* 0x080ff0000000182c */
[C---:B------:R-:W-:Y:S07]  /*f090*/  HMMA.16816.F32 R48, R104.reuse, R122, R48 ;  /* 0x0000007a6830723c */ /* 0x040fee0000001830 */
[----:B------:R-:W-:Y:S01]  /*f0a0*/  IMAD.WIDE.U32 R122, R120, -0x2daee0ad, RZ ;  /* 0xd2511f53787a7825 */ /* 0x000fe200078e00ff */
[-C--:B-1----:R-:W-:Y:S04]  /*f0b0*/  HMMA.16816.F32 R52, R104, R112.reuse, R52 ;  /* 0x000000706834723c */ /* 0x082fe80000001834 */
[----:B------:R-:W-:Y:S02]  /*f0c0*/  LOP3.LUT R120, R123, UR25, R182, 0x96, !PT ;  /* 0x000000197b787c12 */ /* 0x000fe4000f8e96b6 */
[----:B------:R-:W-:Y:S02]  /*f0d0*/  LDSM.16.MT88.4 R180, [R208+0xbc00] ;  /* 0x00bc0000d0b4783b */ /* 0x000fe40000004200 */
[C---:B------:R-:W-:Y:S01]  /*f0e0*/  HMMA.16816.F32 R56, R100.reuse, R112, R56 ;  /* 0x000000706438723c */ /* 0x040fe20000001838 */
[----:B------:R-:W-:Y:S05]  /*f0f0*/  IMAD.WIDE.U32 R120, R120, -0x326172a9, RZ ;  /* 0xcd9e8d5778787825 */ /* 0x000fea00078e00ff */
[----:B------:R-:W-:Y:S01]  /*f100*/  LOP3.LUT R160, R121, UR22, R160, 0x96, !PT ;  /* 0x0000001679a07c12 */ /* 0x000fe2000f8e96a0 */
[----:B------:R-:W-:Y:S01]  /*f110*/  IMAD.WIDE.U32 R112, R154, -0x2daee0ad, RZ ;  /* 0xd2511f539a707825 */ /* 0x000fe200078e00ff */
[-C--:B------:R-:W-:Y:S04]  /*f120*/  HMMA.16816.F32 R60, R100, R114.reuse, R60 ;  /* 0x00000072643c723c */ /* 0x080fe8000000183c */
[----:B------:R-:W-:Y:S01]  /*f130*/  LOP3.LUT R154, R113, UR19, R122, 0x96, !PT ;  /* 0x00000013719a7c12 */ /* 0x000fe2000f8e967a */
[----:B------:R-:W-:Y:S03]  /*f140*/  IMAD.WIDE.U32 R160, R160, -0x2daee0ad, RZ ;  /* 0xd2511f53a0a07825 */ /* 0x000fe600078e00ff */
[C---:B------:R-:W-:Y:S01]  /*f150*/  HMMA.16816.F32 R64, R104.reuse, R114, R64 ;  /* 0x000000726840723c */ /* 0x040fe20000001840 */
[----:B------:R-:W-:Y:S03]  /*f160*/  IMAD.WIDE.U32 R154, R154, -0x326172a9, RZ ;  /* 0xcd9e8d579a9a7825 */ /* 0x000fe600078e00ff */
[----:B------:R-:W-:Y:S02]  /*f170*/  LOP3.LUT R153, R161, UR14, R112, 0x96, !PT ;  /* 0x0000000ea1997c12 */ /* 0x000fe4000f8e9670 */
[----:B------:R-:W-:Y:S02]  /*f180*/  LOP3.LUT R146, R155, UR18, R120, 0x96, !PT ;  /* 0x000000129b927c12 */ /* 0x000fe4000f8e9678 */
[-C--:B----4-:R-:W-:Y:S01]  /*f190*/  HMMA.16816.F32 R68, R104, R116.reuse, R68 ;  /* 0x000000746844723c */ /* 0x090fe20000001844 */
[----:B------:R-:W-:Y:S03]  /*f1a0*/  LOP3.LUT R120, R151, UR6, R152, 0x96, !PT ;  /* 0x0000000697787c12 */ /* 0x000fe6000f8e9698 */
[----:B------:R-:W-:Y:S01]  /*f1b0*/  IMAD.WIDE.U32 R146, R146, -0x2daee0ad, RZ ;  /* 0xd2511f5392927825 */ /* 0x000fe200078e00ff */
[C---:B------:R-:W-:Y:S02]  /*f1c0*/  LOP3.LUT R125, R120.reuse, 0xffff, RZ, 0xc0, !PT ;  /* 0x0000ffff787d7812 */ /* 0x040fe400078ec0ff */
[----:B------:R-:W-:Y:S01]  /*f1d0*/  LOP3.LUT R156, R120, 0xff, RZ, 0xc0, !PT ;  /* 0x000000ff789c7812 */ /* 0x000fe200078ec0ff */
[C---:B------:R-:W-:Y:S01]  /*f1e0*/  HMMA.16816.F32 R72, R100.reuse, R116, R72 ;  /* 0x000000746448723c */ /* 0x040fe20000001848 */
[----:B------:R-:W-:Y:S02]  /*f1f0*/  LOP3.LUT R113, R147, UR10, R160, 0x96, !PT ;  /* 0x0000000a93717c12 */ /* 0x000fe4000f8e96a0 */
[----:B------:R-:W-:Y:S01]  /*f200*/  LDSM.16.MT88.4 R160, [R208+0xac00] ;  /* 0x00ac0000d0a0783b */ /* 0x000fe20000004200 */
[----:B------:R-:W-:Y:S01]  /*f210*/  SHF.R.U32.HI R123, RZ, 0x18, R120 ;  /* 0x00000018ff7b7819 */ /* 0x000fe20000011678 */
[----:B------:R-:W-:Y:S01]  /*f220*/  IMAD.WIDE.U32 R152, R153, -0x326172a9, RZ ;  /* 0xcd9e8d5799987825 */ /* 0x000fe200078e00ff */
[----:B------:R-:W-:Y:S02]  /*f230*/  SHF.R.U32.HI R125, RZ, 0x8, R125 ;  /* 0x00000008ff7d7819 */ /* 0x000fe4000001167d */
[-C--:B------:R-:W-:Y:S01]  /*f240*/  HMMA.16816.F32 R76, R100, R118.reuse, R76 ;  /* 0x00000076644c723c */ /* 0x080fe2000000184c */
[----:B------:R-:W-:Y:S03]  /*f250*/  IMAD.WIDE.U32 R116, R113, -0x326172a9, RZ ;  /* 0xcd9e8d5771747825 */ /* 0x000fe600078e00ff */
[----:B------:R-:W-:Y:S02]  /*f260*/  PRMT R156, R156, 0x5410, R125 ;  /* 0x000054109c9c7816 */ /* 0x000fe4000000007d */
[----:B------:R-:W-:Y:S02]  /*f270*/  LOP3.LUT R113, R116, 0xffff, RZ, 0xc0, !PT ;  /* 0x0000ffff74717812 */ /* 0x000fe400078ec0ff */
[C---:B------:R-:W-:Y:S01]  /*f280*/  HMMA.16816.F32 R80, R104.reuse, R118, R80 ;  /* 0x000000766850723c */ /* 0x040fe20000001850 */
[----:B------:R-:W-:Y:S03]  /*f290*/  LOP3.LUT R114, R150, 0xffff, RZ, 0xc0, !PT ;  /* 0x0000ffff96727812 */ /* 0x000fe600078ec0ff */
[----:B------:R-:W-:Y:S02]  /*f2a0*/  SHF.R.U32.HI R112, RZ, 0x10, R150 ;  /* 0x00000010ff707819 */ /* 0x000fe40000011696 */
[----:B------:R-:W-:Y:S02]  /*f2b0*/  LOP3.LUT R149, R116, 0xff, RZ, 0xc0, !PT ;  /* 0x000000ff74957812 */ /* 0x000fe400078ec0ff */
[-C--:B--2---:R-:W-:Y:S01]  /*f2c0*/  HMMA.16816.F32 R84, R104, R108.reuse, R84 ;  /* 0x0000006c6854723c */ /* 0x084fe20000001854 */
[----:B------:R-:W-:Y:S03]  /*f2d0*/  LOP3.LUT R121, R117, UR6, R152, 0x96, !PT ;  /* 0x0000000675797c12 */ /* 0x000fe6000f8e9698 */
[----:B------:R-:W-:Y:S02]  /*f2e0*/  SHF.R.U32.HI R114, RZ, 0x8, R114 ;  /* 0x00000008ff727819 */ /* 0x000fe40000011672 */
[----:B------:R-:W-:Y:S02]  /*f2f0*/  LOP3.LUT R155, R150, 0xff, RZ, 0xc0, !PT ;  /* 0x000000ff969b7812 */ /* 0x000fe400078ec0ff */
[C---:B------:R-:W-:Y:S01]  /*f300*/  HMMA.16816.F32 R88, R100.reuse, R108, R88 ;  /* 0x0000006c6458723c */ /* 0x040fe20000001858 */
[----:B------:R-:W-:Y:S03]  /*f310*/  LOP3.LUT R152, R112, 0xff, RZ, 0xc0, !PT ;  /* 0x000000ff70987812 */ /* 0x000fe600078ec0ff */
[----:B------:R-:W-:Y:S02]  /*f320*/  SHF.R.U32.HI R112, RZ, 0x8, R113 ;  /* 0x00000008ff707819 */ /* 0x000fe40000011671 */
[----:B------:R-:W-:Y:S02]  /*f330*/  PRMT R155, R155, 0x5410, R114 ;  /* 0x000054109b9b7816 */ /* 0x000fe40000000072 */
[-C--:B------:R-:W-:Y:S01]  /*f340*/  HMMA.16816.F32 R92, R100, R110.reuse, R92 ;  /* 0x0000006e645c723c */ /* 0x080fe2000000185c */
[----:B------:R-:W-:Y:S02]  /*f350*/  PRMT R149, R149, 0x5410, R112 ;  /* 0x0000541095957816 */ /* 0x000fe40000000070 */
[----:B------:R-:W1:Y:S01]  /*f360*/  LDSM.16.MT88.4 R112, [R210+0x9800] ;  /* 0x00980000d270783b */ /* 0x000e620000004200 */
[----:B------:R-:W-:Y:S02]  /*f370*/  SHF.R.U32.HI R108, RZ, 0x10, R120 ;  /* 0x00000010ff6c7819 */ /* 0x000fe40000011678 */
[----:B------:R-:W-:Y:S01]  /*f380*/  SHF.R.U32.HI R151, RZ, 0x18, R150 ;  /* 0x00000018ff977819 */ /* 0x000fe20000011696 */
[--C-:B------:R-:W-:Y:S01]  /*f390*/  HSET2.LE.AND R101, R156, R206.reuse, PT ;  /* 0x000000ce9c657233 */ /* 0x100fe20003803000 */
[----:B------:R-:W-:Y:S01]  /*f3a0*/  HMMA.16816.F32 R96, R104, R110, R96 ;  /* 0x0000006e6860723c */ /* 0x000fe20000001860 */
[----:B------:R-:W-:Y:S03]  /*f3b0*/  LOP3.LUT R108, R108, 0xff, RZ, 0xc0, !PT ;  /* 0x000000ff6c6c7812 */ /* 0x000fe600078ec0ff */
[----:B------:R-:W-:Y:S01]  /*f3c0*/  PRMT R152, R152, 0x5410, R151 ;  /* 0x0000541098987816 */ /* 0x000fe20000000097 */
[--C-:B------:R-:W-:Y:S01]  /*f3d0*/  HSET2.LE.AND R103, R155, R206.reuse, PT ;  /* 0x000000ce9b677233 */ /* 0x100fe20003803000 */
[----:B------:R-:W-:Y:S01]  /*f3e0*/  PRMT R108, R108, 0x5410, R123 ;  /* 0x000054106c6c7816 */ /* 0x000fe2000000007b */
[--C-:B------:R-:W-:Y:S01]  /*f3f0*/  HSET2.LE.AND R107, R149, R206.reuse, PT ;  /* 0x000000ce956b7233 */ /* 0x100fe20003803000 */
[--C-:B------:R-:W-:Y:S04]  /*f400*/  SHF.R.U32.HI R150, RZ, 0x10, R116.reuse ;  /* 0x00000010ff967819 */ /* 0x100fe80000011674 */
[C---:B------:R-:W-:Y:S01]  /*f410*/  LOP3.LUT R126, R121.reuse, 0xffff, RZ, 0xc0, !PT ;  /* 0x0000ffff797e7812 */ /* 0x040fe200078ec0ff */
[--C-:B------:R-:W-:Y:S01]  /*f420*/  HSET2.LE.AND R102, R108, R206.reuse, PT ;  /* 0x000000ce6c667233 */ /* 0x100fe20003803000 */
[--C-:B------:R-:W-:Y:S01]  /*f430*/  SHF.R.U32.HI R109, RZ, 0x10, R121.reuse ;  /* 0x00000010ff6d7819 */ /* 0x100fe20000011679 */
[--C-:B------:R-:W-:Y:S01]  /*f440*/  HSET2.LE.AND R108, R152, R206.reuse, PT ;  /* 0x000000ce986c7233 */ /* 0x100fe20003803000 */
[----:B------:R-:W-:Y:S02]  /*f450*/  SHF.R.U32.HI R147, RZ, 0x18, R116 ;  /* 0x00000018ff937819 */ /* 0x000fe40000011674 */
[----:B------:R-:W-:Y:S01]  /*f460*/  LOP3.LUT R151, R121, 0xff, RZ, 0xc0, !PT ;  /* 0x000000ff79977812 */ /* 0x000fe200078ec0ff */
[----:B------:R-:W2:Y:S01]  /*f470*/  LDSM.16.MT88.4 R116, [R208+0x9800] ;  /* 0x00980000d074783b */ /* 0x000ea20000004200 */
[----:B------:R-:W-:Y:S02]  /*f480*/  SHF.R.U32.HI R124, RZ, 0x18, R121 ;  /* 0x00000018ff7c7819 */ /* 0x000fe40000011679 */
[----:B------:R-:W-:Y:S02]  /*f490*/  SHF.R.U32.HI R126, RZ, 0x8, R126 ;  /* 0x00000008ff7e7819 */ /* 0x000fe4000001167e */
[----:B------:R-:W-:Y:S02]  /*f4a0*/  LOP3.LUT R109, R109, 0xff, RZ, 0xc0, !PT ;  /* 0x000000ff6d6d7812 */ /* 0x000fe400078ec0ff */
[----:B------:R-:W-:Y:S01]  /*f4b0*/  LOP3.LUT R150, R150, 0xff, RZ, 0xc0, !PT ;  /* 0x000000ff96967812 */ /* 0x000fe200078ec0ff */
[----:B------:R-:W3:Y:S01]  /*f4c0*/  LDSM.16.MT88.4 R120, [R210+0xa800] ;  /* 0x00a80000d278783b */ /* 0x000ee20000004200 */
[----:B------:R-:W-:Y:S02]  /*f4d0*/  PRMT R151, R151, 0x5410, R126 ;  /* 0x0000541097977816 */ /* 0x000fe4000000007e */
[----:B------:R-:W-:Y:S02]  /*f4e0*/  PRMT R109, R109, 0x5410, R124 ;  /* 0x000054106d6d7816 */ /* 0x000fe4000000007c */
[----:B------:R-:W-:Y:S01]  /*f4f0*/  LOP3.LUT R100, R101, R142, RZ, 0xc0, !PT ;  /* 0x0000008e65647212 */ /* 0x000fe200078ec0ff */
[--C-:B------:R-:W-:Y:S01]  /*f500*/  HSET2.LE.AND R105, R151, R206.reuse, PT ;  /* 0x000000ce97697233 */ /* 0x100fe20003803000 */
[----:B------:R-:W-:Y:S01]  /*f510*/  LOP3.LUT R101, R102, R141, RZ, 0xc0, !PT ;  /* 0x0000008d66657212 */ /* 0x000fe200078ec0ff */
[--C-:B------:R-:W-:Y:S01]  /*f520*/  HSET2.LE.AND R106, R109, R206.reuse, PT ;  /* 0x000000ce6d6a7233 */ /* 0x100fe20003803000 */
[----:B------:R-:W-:Y:S01]  /*f530*/  LOP3.LUT R102, R103, R140, RZ, 0xc0, !PT ;  /* 0x0000008c67667212 */ /* 0x000fe200078ec0ff */
[----:B------:R-:W4:Y:S01]  /*f540*/  LDSM.16.MT88.4 R124, [R208+0xa800] ;  /* 0x00a80000d07c783b */ /* 0x000f220000004200 */
[----:B------:R-:W-:Y:S02]  /*f550*/  LOP3.LUT R103, R108, R139, RZ, 0xc0, !PT ;  /* 0x0000008b6c677212 */ /* 0x000fe400078ec0ff */
[----:B------:R-:W-:Y:S02]  /*f560*/  PRMT R108, R150, 0x5410, R147 ;  /* 0x00005410966c7816 */ /* 0x000fe40000000093 */
[----:B------:R-:W-:Y:S02]  /*f570*/  LOP3.LUT R104, R105, R138, RZ, 0xc0, !PT ;  /* 0x0000008a69687212 */ /* 0x000fe400078ec0ff */
[----:B------:R-:W-:Y:S01]  /*f580*/  LOP3.LUT R105, R106, R137, RZ, 0xc0, !PT ;  /* 0x000000896a697212 */ /* 0x000fe200078ec0ff */
[-C--:B-1----:R-:W-:Y:S01]  /*f590*/  HMMA.16816.F32 R4, R100, R112.reuse, R4 ;  /* 0x000000706404723c */ /* 0x082fe20000001804 */
[--C-:B------:R-:W-:Y:S01]  /*f5a0*/  HSET2.LE.AND R108, R108, R206.reuse, PT ;  /* 0x000000ce6c6c7233 */ /* 0x100fe20003803000 */
[----:B------:R-:W-:Y:S02]  /*f5b0*/  LOP3.LUT R106, R107, R136, RZ, 0xc0, !PT ;  /* 0x000000886b6a7212 */ /* 0x000fe400078ec0ff */
[----:B------:R-:W-:Y:S02]  /*f5c0*/  LOP3.LUT R152, R153, UR13, R154, 0x96, !PT ;  /* 0x0000000d99987c12 */ /* 0x000fe4000f8e969a */
[----:B------:R-:W-:Y:S02]  /*f5d0*/  LOP3.LUT R107, R108, R135, RZ, 0xc0, !PT ;  /* 0x000000876c6b7212 */ /* 0x000fe400078ec0ff */
[----:B------:R-:W1:Y:S01]  /*f5e0*/  LDSM.16.MT88.4 R108, [R208+0xb800] ;  /* 0x00b80000d06c783b */ /* 0x000e620000004200 */
[----:B------:R-:W-:Y:S04]  /*f5f0*/  IMAD.WIDE.U32 R152, R152, -0x2daee0ad, RZ ;  /* 0xd2511f5398987825 */ /* 0x000fe800078e00ff */
[C---:B------:R-:W-:Y:S01]  /*f600*/  HMMA.16816.F32 R8, R104.reuse, R112, R8 ;  /* 0x000000706808723c */ /* 0x040fe20000001808 */
[----:B------:R-:W-:Y:S02]  /*f610*/  LOP3.LUT R146, R153, UR7, R146, 0x96, !PT ;  /* 0x0000000799927c12 */ /* 0x000fe4000f8e9692 */
[----:B------:R-:W-:Y:S04]  /*f620*/  LOP3.LUT R174, R152, 0xff, RZ, 0xc0, !PT ;  /* 0x000000ff98ae7812 */ /* 0x000fe800078ec0ff */
[----:B------:R-:W-:Y:S01]  /*f630*/  LOP3.LUT R113, R144, 0xffff, RZ, 0xc0, !PT ;  /* 0x0000ffff90717812 */ /* 0x000fe200078ec0ff */
[-C--:B------:R-:W-:Y:S01]  /*f640*/  HMMA.16816.F32 R12, R104, R114.reuse, R12 ;  /* 0x00000072680c723c */ /* 0x080fe2000000180c */
[----:B------:R-:W-:Y:S03]  /*f650*/  LOP3.LUT R112, R152, 0xffff, RZ, 0xc0, !PT ;  /* 0x0000ffff98707812 */ /* 0x000fe600078ec0ff */
[----:B------:R-:W-:Y:S04]  /*f660*/  SHF.R.U32.HI R113, RZ, 0x8, R113 ;  /* 0x00000008ff717819 */ /* 0x000fe80000011671 */
[C---:B------:R-:W-:Y:S07]  /*f670*/  HMMA.16816.F32 R16, R100.reuse, R114, R16 ;  /* 0x000000726410723c */ /* 0x040fee0000001810 */
[----:B------:R-:W-:Y:S01]  /*f680*/  SHF.R.U32.HI R114, RZ, 0x10, R152 ;  /* 0x00000010ff727819 */ /* 0x000fe20000011698 */
[-C--:B--2---:R-:W-:Y:S04]  /*f690*/  HMMA.16816.F32 R20, R100, R116.reuse, R20 ;  /* 0x000000746414723c */ /* 0x084fe80000001814 */
[----:B------:R-:W-:Y:S04]  /*f6a0*/  LOP3.LUT R115, R114, 0xff, RZ, 0xc0, !PT ;  /* 0x000000ff72737812 */ /* 0x000fe800078ec0ff */
[C---:B------:R-:W-:Y:S07]  /*f6b0*/  HMMA.16816.F32 R24, R104.reuse, R116, R24 ;  /* 0x000000746818723c */ /* 0x040fee0000001818 */
[----:B------:R-:W-:Y:S01]  /*f6c0*/  SHF.R.U32.HI R117, RZ, 0x8, R112 ;  /* 0x00000008ff757819 */ /* 0x000fe20000011670 */
[-C--:B------:R-:W-:Y:S01]  /*f6d0*/  HMMA.16816.F32 R28, R104, R118.reuse, R28 ;  /* 0x00000076681c723c */ /* 0x080fe2000000181c */
[----:B------:R-:W-:Y:S03]  /*f6e0*/  SHF.R.U32.HI R116, RZ, 0x18, R148 ;  /* 0x00000018ff747819 */ /* 0x000fe60000011694 */
[----:B------:R-:W-:Y:S02]  /*f6f0*/  PRMT R174, R174, 0x5410, R117 ;  /* 0x00005410aeae7816 */ /* 0x000fe40000000075 */
[----:B------:R-:W-:Y:S02]  /*f700*/  LOP3.LUT R117, R148, 0xff, RZ, 0xc0, !PT ;  /* 0x000000ff94757812 */ /* 0x000fe400078ec0ff */
[C---:B------:R-:W-:Y:S01]  /*f710*/  HMMA.16816.F32 R32, R100.reuse, R118, R32 ;  /* 0x000000766420723c */ /* 0x040fe20000001820 */
[--C-:B------:R-:W-:Y:S06]  /*f720*/  HSET2.LE.AND R174, R174, R206.reuse, PT ;  /* 0x000000ceaeae7233 */ /* 0x100fec0003803000 */
[----:B------:R-:W-:Y:S01]  /*f730*/  SHF.R.U32.HI R118, RZ, 0x18, R152 ;  /* 0x00000018ff767819 */ /* 0x000fe20000011698 */
[-C--:B---3--:R-:W-:Y:S01]  /*f740*/  HMMA.16816.F32 R36, R100, R120.reuse, R36 ;  /* 0x000000786424723c */ /* 0x088fe20000001824 */
[----:B------:R-:W-:Y:S03]  /*f750*/  SHF.R.U32.HI R119, RZ, 0x10, R146 ;  /* 0x00000010ff777819 */ /* 0x000fe60000011692 */
[----:B------:R-:W-:Y:S02]  /*f760*/  PRMT R118, R115, 0x5410, R118 ;  /* 0x0000541073767816 */ /* 0x000fe40000000076 */
[----:B------:R-:W-:Y:S02]  /*f770*/  LOP3.LUT R119, R119, 0xff, RZ, 0xc0, !PT ;  /* 0x000000ff77777812 */ /* 0x000fe400078ec0ff */
[C---:B------:R-:W-:Y:S07]  /*f780*/  HMMA.16816.F32 R40, R104.reuse, R120, R40 ;  /* 0x000000786828723c */ /* 0x040fee0000001828 */
[--C-:B------:R-:W-:Y:S01]  /*f790*/  SHF.R.U32.HI R121, RZ, 0x10, R144.reuse ;  /* 0x00000010ff797819 */ /* 0x100fe20000011690 */
[-C--:B------:R-:W-:Y:S01]  /*f7a0*/  HMMA.16816.F32 R44, R104, R122.reuse, R44 ;  /* 0x0000007a682c723c */ /* 0x080fe2000000182c */
[----:B------:R-:W-:Y:S03]  /*f7b0*/  LOP3.LUT R120, R146, 0xff, RZ, 0xc0, !PT ;  /* 0x000000ff92787812 */ /* 0x000fe600078ec0ff */
[----:B------:R-:W-:Y:S04]  /*f7c0*/  LOP3.LUT R121, R121, 0xff, RZ, 0xc0, !PT ;  /* 0x000000ff79797812 */ /* 0x000fe800078ec0ff */
[C---:B------:R-:W-:Y:S07]  /*f7d0*/  HMMA.16816.F32 R48, R100.reuse, R122, R48 ;  /* 0x0000007a6430723c */ /* 0x040fee0000001830 */
[----:B------:R-:W-:Y:S01]  /*f7e0*/  LOP3.LUT R122, R144, 0xff, RZ, 0xc0, !PT ;  /* 0x000000ff907a7812 */ /* 0x000fe200078ec0ff */
[-C--:B----4-:R-:W-:Y:S01]  /*f7f0*/  HMMA.16816.F32 R52, R100, R124.reuse, R52 ;  /* 0x0000007c6434723c */ /* 0x090fe20000001834 */
[----:B------:R-:W-:Y:S03]  /*f800*/  SHF.R.U32.HI R144, RZ, 0x18, R144 ;  /* 0x00000018ff907819 */ /* 0x000fe60000011690 */
[----:B------:R-:W-:Y:S02]  /*f810*/  PRMT R122, R122, 0x5410, R113 ;  /* 0x000054107a7a7816 */ /* 0x000fe40000000071 */
[----:B------:R-:W2:Y:S01]  /*f820*/  LDSM.16.MT88.4 R112, [R210+0x9c00] ;  /* 0x009c0000d270783b */ /* 0x000ea20000004200 */
[----:B------:R-:W-:Y:S01]  /*f830*/  PRMT R121, R121, 0x5410, R144 ;  /* 0x0000541079797816 */ /* 0x000fe20000000090 */
[C---:B------:R-:W-:Y:S01]  /*f840*/  HMMA.16816.F32 R56, R104.reuse, R124, R56 ;  /* 0x0000007c6838723c */ /* 0x040fe20000001838 */
[----:B------:R-:W-:Y:S03]  /*f850*/  LOP3.LUT R123, R146, 0xffff, RZ, 0xc0, !PT ;  /* 0x0000ffff927b7812 */ /* 0x000fe600078ec0ff */
[----:B------:R-:W-:Y:S02]  /*f860*/  SHF.R.U32.HI R146, RZ, 0x18, R146 ;  /* 0x00000018ff927819 */ /* 0x000fe40000011692 */
[----:B------:R-:W-:Y:S02]  /*f870*/  SHF.R.U32.HI R123, RZ, 0x8, R123 ;  /* 0x00000008ff7b7819 */ /* 0x000fe4000001167b */
[-C--:B------:R-:W-:Y:S01]  /*f880*/  HMMA.16816.F32 R60, R104, R126.reuse, R60 ;  /* 0x0000007e683c723c */ /* 0x080fe2000000183c */
[----:B------:R-:W-:Y:S02]  /*f890*/  PRMT R119, R119, 0x5410, R146 ;  /* 0x0000541077777816 */ /* 0x000fe40000000092 */
[----:B------:R-:W-:Y:S01]  /*f8a0*/  LDSM.16.MT88.4 R144, [R210+0xac00] ;  /* 0x00ac0000d290783b */ /* 0x000fe20000004200 */
[----:B------:R-:W-:Y:S02]  /*f8b0*/  PRMT R120, R120, 0x5410, R123 ;  /* 0x0000541078787816 */ /* 0x000fe4000000007b */
[----:B------:R-:W-:Y:S02]  /*f8c0*/  LOP3.LUT R124, R148, 0xffff, RZ, 0xc0, !PT ;  /* 0x0000ffff947c7812 */ /* 0x000fe400078ec0ff */
[C---:B------:R-:W-:Y:S01]  /*f8d0*/  HMMA.16816.F32 R64, R100.reuse, R126, R64 ;  /* 0x0000007e6440723c */ /* 0x040fe20000001840 */
[----:B------:R-:W-:Y:S03]  /*f8e0*/  SHF.R.U32.HI R125, RZ, 0x10, R148 ;  /* 0x00000010ff7d7819 */ /* 0x000fe60000011694 */
[----:B------:R-:W-:Y:S02]  /*f8f0*/  SHF.R.U32.HI R124, RZ, 0x8, R124 ;  /* 0x00000008ff7c7819 */ /* 0x000fe4000001167c */
[----:B------:R-:W-:Y:S02]  /*f900*/  LOP3.LUT R125, R125, 0xff, RZ, 0xc0, !PT ;  /* 0x000000ff7d7d7812 */ /* 0x000fe400078ec0ff */
[-C--:B------:R-:W-:Y:S01]  /*f910*/  HMMA.16816.F32 R68, R100, R128.reuse, R68 ;  /* 0x000000806444723c */ /* 0x080fe20000001844 */
[----:B------:R-:W-:Y:S03]  /*f920*/  PRMT R117, R117, 0x5410, R124 ;  /* 0x0000541075757816 */ /* 0x000fe6000000007c */
[----:B------:R-:W-:Y:S02]  /*f930*/  PRMT R116, R125, 0x5410, R116 ;  /* 0x000054107d747816 */ /* 0x000fe40000000074 */
[--C-:B------:R-:W-:Y:S02]  /*f940*/  HSET2.LE.AND R117, R117, R206.reuse, PT ;  /* 0x000000ce75757233 */ /* 0x100fe40003803000 */
[C---:B------:R-:W-:Y:S01]  /*f950*/  HMMA.16816.F32 R72, R104.reuse, R128, R72 ;  /* 0x000000806848723c */ /* 0x040fe20000001848 */
[--C-:B------:R-:W-:Y:S03]  /*f960*/  HSET2.LE.AND R116, R116, R206.reuse, PT ;  /* 0x000000ce74747233 */ /* 0x100fe60003803000 */
[----:B------:R-:W-:Y:S02]  /*f970*/  LOP3.LUT R168, R117, R168, RZ, 0xc0, !PT ;  /* 0x000000a875a87212 */ /* 0x000fe400078ec0ff */
[----:B------:R-:W-:Y:S02]  /*f980*/  LOP3.LUT R169, R116, R169, RZ, 0xc0, !PT ;  /* 0x000000a974a97212 */ /* 0x000fe400078ec0ff */
[-C--:B------:R-:W-:Y:S08]  /*f990*/  HMMA.16816.F32 R76, R104, R130.reuse, R76 ;  /* 0x00000082684c723c */ /* 0x080ff0000000184c */
[C---:B------:R-:W-:Y:S01]  /*f9a0*/  HMMA.16816.F32 R80, R100.reuse, R130, R80 ;  /* 0x000000826450723c */ /* 0x040fe20000001850 */
[----:B------:R-:W3:Y:S07]  /*f9b0*/  LDSM.16.MT88.4 R128, [R208+0x9c00] ;  /* 0x009c0000d080783b */ /* 0x000eee0000004200 */
[-C--:B-1----:R-:W-:Y:S08]  /*f9c0*/  HMMA.16816.F32 R84, R100, R108.reuse, R84 ;  /* 0x0000006c6454723c */ /* 0x082ff00000001854 */
[C---:B------:R-:W-:Y:S07]  /*f9d0*/  HMMA.16816.F32 R88, R104.reuse, R108, R88 ;  /* 0x0000006c6858723c */ /* 0x040fee0000001858 */
[--C-:B------:R-:W-:Y:S01]  /*f9e0*/  HSET2.LE.AND R109, R122, R206.reuse, PT ;  /* 0x000000ce7a6d7233 */ /* 0x100fe20003803000 */
[-C--:B------:R-:W-:Y:S01]  /*f9f0*/  HMMA.16816.F32 R92, R104, R110.reuse, R92 ;  /* 0x0000006e685c723c */ /* 0x080fe2000000185c */
[--C-:B------:R-:W-:Y:S03]  /*fa00*/  HSET2.LE.AND R108, R121, R206.reuse, PT ;  /* 0x000000ce796c7233 */ /* 0x100fe60003803000 */
[----:B------:R-:W-:Y:S02]  /*fa10*/  LOP3.LUT R170, R109, R170, RZ, 0xc0, !PT ;  /* 0x000000aa6daa7212 */ /* 0x000fe400078ec0ff */
[----:B------:R-:W-:Y:S01]  /*fa20*/  LOP3.LUT R171, R108, R171, RZ, 0xc0, !PT ;  /* 0x000000ab6cab7212 */ /* 0x000fe200078ec0ff */
[--C-:B------:R-:W-:Y:S01]  /*fa30*/  HSET2.LE.AND R105, R120, R206.reuse, PT ;  /* 0x000000ce78697233 */ /* 0x100fe20003803000 */
[----:B------:R-:W-:Y:S01]  /*fa40*/  HMMA.16816.F32 R96, R100, R110, R96 ;  /* 0x0000006e6460723c */ /* 0x000fe20000001860 */
[--C-:B------:R-:W-:Y:S03]  /*fa50*/  HSET2.LE.AND R104, R118, R206.reuse, PT ;  /* 0x000000ce76687233 */ /* 0x100fe60003803000 */
[----:B------:R-:W-:Y:S02]  /*fa60*/  LOP3.LUT R172, R105, R172, RZ, 0xc0, !PT ;  /* 0x000000ac69ac7212 */ /* 0x000fe400078ec0ff */
[----:B------:R-:W-:Y:S01]  /*fa70*/  PRMT R105, R195, 0x5410, R194 ;  /* 0x00005410c3697816 */ /* 0x000fe200000000c2 */
[----:B------:R-:W-:Y:S01]  /*fa80*/  HSET2.LE.AND R100, R119, R206, PT ;  /* 0x000000ce77647233 */ /* 0x000fe20003803000 */
[----:B------:R-:W-:Y:S04]  /*fa90*/  LOP3.LUT R175, R104, R165, RZ, 0xc0, !PT ;  /* 0x000000a568af7212 */ /* 0x000fe800078ec0ff */
[----:B------:R-:W-:Y:S02]  /*faa0*/  LOP3.LUT R173, R100, R173, RZ, 0xc0, !PT ;  /* 0x000000ad64ad7212 */ /* 0x000fe400078ec0ff */
[-C--:B--2---:R-:W-:Y:S01]  /*fab0*/  HMMA.16816.F32 R100, R168, R112.reuse, R4 ;  /* 0x00000070a864723c */ /* 0x084fe20000001804 */
[----:B------:R-:W-:Y:S02]  /*fac0*/  LOP3.LUT R174, R174, R105, RZ, 0xc0, !PT ;  /* 0x00000069aeae7212 */ /* 0x000fe400078ec0ff */
[----:B------:R-:W-:Y:S02]  /*fad0*/  @!P4 PRMT R195, R217, 0x5410, RZ ;  /* 0x00005410d9c3c816 */ /* 0x000fe400000000ff */
[----:B------:R-:W-:Y:S02]  /*fae0*/  @!P6 PRMT R194, R215, 0x5410, RZ ;  /* 0x00005410d7c2e816 */ /* 0x000fe400000000ff */
[----:B------:R-:W-:Y:S01]  /*faf0*/  @P0 PRMT R5, R165, 0x7632, R5 ;  /* 0x00007632a5050816 */ /* 0x000fe20000000005 */
[C---:B------:R-:W-:Y:S01]  /*fb00*/  HMMA.16816.F32 R104, R172.reuse, R112, R8 ;  /* 0x00000070ac68723c */ /* 0x040fe20000001808 */
[----:B------:R-:W-:Y:S01]  /*fb10*/  STG.E.U16 [R198.64+0x6e], R195 ;  /* 0x00006ec3c6007986 */ /* 0x000fe2000c101510 */
[----:B------:R-:W-:Y:S01]  /*fb20*/  ISETP.LT.AND P4, PT, RZ, UR24, PT ;  /* 0x00000018ff007c0c */ /* 0x000fe2000bf81270 */
[----:B------:R-:W-:Y:S01]  /*fb30*/  UIADD3 UR24, UR24, -0x1, URZ ;  /* 0xffffffff18187890 */ /* 0x000fe2000fffe03f */
[----:B------:R-:W-:Y:S01]  /*fb40*/  @!P5 PRMT R165, R225, 0x5410, RZ ;  /* 0x00005410e1a5d816 */ /* 0x000fe200000000ff */
[----:B------:R-:W-:Y:S01]  /*fb50*/  STG.E.U16 [R198.64+0x70], R194 ;  /* 0x000070c2c6007986 */ /* 0x000fe2000c101510 */
[----:B------:R-:W-:Y:S02]  /*fb60*/  @!P0 PRMT R5, R224, 0x5410, RZ ;  /* 0x00005410e0058816 */ /* 0x000fe400000000ff */
[-C--:B------:R-:W-:Y:S01]  /*fb70*/  HMMA.16816.F32 R108, R172, R114.reuse, R12 ;  /* 0x00000072ac6c723c */ /* 0x080fe2000000180c */
[----:B------:R1:W-:Y:S04]  /*fb80*/  STG.E.U16 [R200.64+0x70], R165 ;  /* 0x000070a5c8007986 */ /* 0x0003e8000c101510 */
[----:B------:R2:W-:Y:S03]  /*fb90*/  STG.E.U16 [R200.64+0x72], R5 ;  /* 0x00007205c8007986 */ /* 0x0005e6000c101510 */
[C---:B------:R-:W-:Y:S08]  /*fba0*/  HMMA.16816.F32 R112, R168.reuse, R114, R16 ;  /* 0x00000072a870723c */ /* 0x040ff00000001810 */
[-C--:B---3--:R-:W-:Y:S08]  /*fbb0*/  HMMA.16816.F32 R116, R168, R128.reuse, R20 ;  /* 0x00000080a874723c */ /* 0x088ff00000001814 */
[C---:B------:R-:W-:Y:S01]  /*fbc0*/  HMMA.16816.F32 R120, R172.reuse, R128, R24 ;  /* 0x00000080ac78723c */ /* 0x040fe20000001818 */
[----:B-1----:R-:W-:Y:S07]  /*fbd0*/  IMAD.MOV.U32 R165, RZ, RZ, R2 ;  /* 0x000000ffffa57224 */ /* 0x002fee00078e0002 */
        /* <DEDUP_REMOVED lines=17> */
[----:B------:R-:W-:Y:S07]  /*fcf0*/  HMMA.16816.F32 R96, R168, R182, R96 ;  /* 0x000000b6a860723c */ /* 0x000fee0000001860 */
[----:B------:R-:W-:Y:S01]  /*fd00*/  IADD3 R168, P0, R202, -0x80, RZ ;  /* 0xffffff80caa87810 */ /* 0x000fe20007f1e0ff */
[----:B------:R-:W-:Y:S04]  /*fd10*/  IMAD.MOV.U32 R169, RZ, RZ, R164 ;  /* 0x000000ffffa97224 */ /* 0x000fe800078e00a4 */
[----:B------:R-:W-:Y:S01]  /*fd20*/  IADD3.X R171, R203, -0x1, RZ, P0, !PT ;  /* 0xffffffffcbab7810 */ /* 0x000fe200007fe4ff */
[----:B--2--5:R-:W-:-:S05]  /*fd30*/  @P4 BRA `(.L_x_496) ;  /* 0xffff937000004947 */ /* 0x024fca000383ffff */
.L_x_495:
[----:B--2---:R-:W2:Y:S01]  /*fd40*/  LDL.LU R5, [R1+0xc4] ;  /* 0x0000c40001057983 */ /* 0x004ea20000300800 */
[----:B------:R-:W1:Y:S01]  /*fd50*/  S2UR UR6, SR_CTAID.Y ;  /* 0x00000000000679c3 */ /* 0x000e620000002600 */
[----:B------:R-:W-:-:S02]  /*fd60*/  UISETP.NE.AND UP0, UPT, UR8, -0x1, UPT ;  /* 0xffffffff0800788c */ /* 0x000fc4000bf05270 */
[----:B------:R-:W3:Y:S01]  /*fd70*/  LDL.LU R4, [R1+0xc0] ;  /* 0x0000c00001047983 */ /* 0x000ee20000300800 */
[----:B------:R-:W-:-:S03]  /*fd80*/  ULDC.64 UR4, c[0x0][0x1e8] ;  /* 0x00007a0000047ab9 */ /* 0x000fc60000000a00 */
[----:B------:R-:W4:Y:S04]  /*fd90*/  LDL.LU R12, [R1+0x94] ;  /* 0x00009400010c7983 */ /* 0x000f280000300800 */
[----:B------:R-:W5:Y:S04]  /*fda0*/  LDL.LU R11, [R1+0xc8] ;  /* 0x0000c800010b7983 */ /* 0x000f680000300800 */
[----:B------:R-:W5:Y:S01]  /*fdb0*/  LDL.LU R9, [R1+0x68] ;  /* 0x0000680001097983 */ /* 0x000f620000300800 */
[----:B------:R-:W-:Y:S01]  /*fdc0*/  @UP0 UIMAD.WIDE.U32 UR18, UR8, UR4, URZ ;  /* 0x00000004081202a5 */ /* 0x000fe2000f8e003f */
[----:B------:R-:W1:Y:S01]  /*fdd0*/  S2UR UR10, SR_CTAID.X ;  /* 0x00000000000a79c3 */ /* 0x000e620000002500 */
[----:B------:R-:W-:Y:S01]  /*fde0*/  ULDC UR9, c[0x0][0x214] ;  /* 0x0000850000097ab9 */ /* 0x000fe20000000800 */
[----:B------:R-:W-:Y:S01]  /*fdf0*/  BSSY B0, `(.L_x_499) ;  /* 0x0000176000007945 */ /* 0x000fe20003800000 */
[----:B------:R-:W-:-:S02]  /*fe00*/  @UP0 UIMAD UR7, UR8, UR5, UR19 ;  /* 0x00000005080702a4 */ /* 0x000fc4000f8e0213 */
[----:B------:R-:W-:Y:S02]  /*fe10*/  UMOV UR26, URZ ;  /* 0x0000003f001a7c82 */ /* 0x000fe40008000000 */
[----:B-1----:R-:W-:Y:S01]  /*fe20*/  @!UP0 USHF.R.S32.HI UR14, URZ, 0x1f, UR6 ;  /* 0x0000001f3f0e8899 */ /* 0x002fe20008011406 */
[----:B------:R-:W1:Y:S01]  /*fe30*/  S2UR UR13, SR_CTAID.Z ;  /* 0x00000000000d79c3 */ /* 0x000e620000002700 */
[----:B------:R-:W-:Y:S02]  /*fe40*/  ULDC.64 UR4, c[0x0][0x1e0] ;  /* 0x0000780000047ab9 */ /* 0x000fe40000000a00 */
[----:B------:R-:W-:Y:S02]  /*fe50*/  @!UP0 UIMAD UR14, UR14, UR4, URZ ;  /* 0x000000040e0e82a4 */ /* 0x000fe4000f8e023f */
[----:B------:R-:W-:Y:S02]  /*fe60*/  @!UP0 UIMAD.WIDE.U32 UR24, UR6, UR4, URZ ;  /* 0x00000004061882a5 */ /* 0x000fe4000f8e003f */
[----:B------:R-:W-:-:S02]  /*fe70*/  @!UP0 UIMAD UR14, UR6, UR5, UR14 ;  /* 0x00000005060e82a4 */ /* 0x000fc4000f8e020e */
[----:B------:R-:W-:Y:S02]  /*fe80*/  ULDC.U8 UR4, c[0x0][0x329] ;  /* 0x0000ca4000047ab9 */ /* 0x000fe40000000000 */
[----:B------:R-:W-:Y:S02]  /*fe90*/  UISETP.NE.AND UP1, UPT, UR4, URZ, UPT ;  /* 0x0000003f0400728c */ /* 0x000fe4000bf25270 */
[----:B------:R-:W-:Y:S02]  /*fea0*/  ULDC.U8 UR5, c[0x0][0x328] ;  /* 0x0000ca0000057ab9 */ /* 0x000fe40000000000 */
[----:B------:R-:W-:Y:S02]  /*feb0*/  UISETP.NE.AND UP2, UPT, UR5, URZ, UPT ;  /* 0x0000003f0500728c */ /* 0x000fe4000bf45270 */
[----:B------:R-:W-:Y:S02]  /*fec0*/  UMOV UR27, URZ ;  /* 0x0000003f001b7c82 */ /* 0x000fe40008000000 */
[----:B------:R-:W-:-:S02]  /*fed0*/  UISETP.NE.OR UP3, UPT, UR4, URZ, !UP2 ;  /* 0x0000003f0400728c */ /* 0x000fc4000d765670 */
[----:B------:R-:W-:Y:S02]  /*fee0*/  ULDC UR5, c[0x0][0x234] ;  /* 0x00008d0000057ab9 */ /* 0x000fe40000000800 */
[----:B------:R-:W-:Y:S02]  /*fef0*/  @UP1 ULDC UR19, c[0x0][0x210] ;  /* 0x0000840000131ab9 */ /* 0x000fe40000000800 */
[----:B------:R-:W-:Y:S02]  /*ff00*/  @UP1 UIMAD UR19, UR19, UR9, URZ ;  /* 0x00000009131312a4 */ /* 0x000fe4000f8e023f */
[----:B------:R-:W-:Y:S02]  /*ff10*/  @!UP1 USEL UR19, UR9, UR5, !UP2 ;  /* 0x0000000509139287 */ /* 0x000fe4000d000000 */
[----:B------:R-:W-:Y:S02]  /*ff20*/  ULDC UR4, c[0x0][0x1c0] ;  /* 0x0000700000047ab9 */ /* 0x000fe40000000800 */
[----:B------:R-:W-:-:S02]  /*ff30*/  @UP1 UMOV UR20, 0x1 ;  /* 0x0000000100141882 */ /* 0x000fc40000000000 */
[----:B------:R-:W-:Y:S02]  /*ff40*/  @!UP1 UIMAD UR20, UR19, UR4, URZ ;  /* 0x00000004131492a4 */ /* 0x000fe4000f8e023f */
[----:B------:R-:W-:Y:S02]  /*ff50*/  @!UP3 UIMAD UR22, UR6, UR9, URZ ;  /* 0x000000090616b2a4 */ /* 0x000fe4000f8e023f */
[----:B------:R-:W-:Y:S02]  /*ff60*/  @UP1 ULDC UR21, c[0x0][0x210] ;  /* 0x0000840000151ab9 */ /* 0x000fe40000000800 */
[----:B------:R-:W-:Y:S02]  /*ff70*/  UIMAD UR5, UR6, UR20, URZ ;  /* 0x00000014060572a4 */ /* 0x000fe4000f8e023f */
[----:B------:R-:W-:Y:S02]  /*ff80*/  @!UP1 UMOV UR21, 0x1 ;  /* 0x0000000100159882 */ /* 0x000fe40000000000 */
[----:B------:R-:W-:-:S02]  /*ff90*/  @!UP3 USEL UR22, UR22, UR8, !UP0 ;  /* 0x000000081616b287 */ /* 0x000fc4000c000000 */
[----:B------:R-:W-:Y:S02]  /*ffa0*/  UIMAD UR4, UR10, UR21, URZ ;  /* 0x000000150a0472a4 */ /* 0x000fe4000f8e023f */
[----:B------:R-:W-:Y:S02]  /*ffb0*/  USEL UR5, UR5, URZ, UP3 ;  /* 0x0000003f05057287 */ /* 0x000fe40009800000 */
[----:B------:R-:W-:Y:S02]  /*ffc0*/  USHF.L.U32 UR4, UR4, 0x7, URZ ;  /* 0x0000000704047899 */ /* 0x000fe4000800063f */
[----:B-1----:R-:W-:Y:S02]  /*ffd0*/  UIMAD UR19, UR13, UR19, UR5 ;  /* 0x000000130d1372a4 */ /* 0x002fe4000f8e0205 */
[----:B------:R-:W-:Y:S02]  /*ffe0*/  @!UP3 UMOV UR26, UR22 ;  /* 0x00000016001abc82 */ /* 0x000fe40008000000 */
[----:B------:R-:W-:-:S02]  /*fff0*/  USHF.R.S32.HI UR5, URZ, 0x1f, UR4 ;  /* 0x0000001f3f057899 */ /* 0x000fc40008011404 */
[----:B------:R-:W-:Y:S02]  /*10000*/  @!UP3 USHF.R.S32.HI UR27, URZ, 0x1f, UR22 ;  /* 0x0000001f3f1bb899 */ /* 0x000fe40008011416 */
[----:B------:R-:W-:Y:S02]  /*10010*/  USHF.R.S32.HI UR6, URZ, 0x1f, UR19 ;  /* 0x0000001f3f067899 */ /* 0x000fe40008011413 */
[----:B------:R-:W-:Y:S02]  /*10020*/  UIADD3 UR4, UP2, UP1, UR4, UR26, UR19 ;  /* 0x0000001a04047290 */ /* 0x000fe4000f95e013 */
[----:B------:R-:W-:Y:S02]  /*10030*/  @!UP0 UIADD3 UR7, UR25, UR14, URZ ;  /* 0x0000000e19078290 */ /* 0x000fe4000fffe03f */
[----:B------:R-:W-:Y:S02]  /*10040*/  UIADD3.X UR5, UR5, UR27, UR6, UP2, UP1 ;  /* 0x0000001b05057290 */ /* 0x000fe400097e2406 */
[----:B------:R-:W-:Y:S01]  /*10050*/  @!UP0 UMOV UR18, UR24 ;  /* 0x0000001800128c82 */ /* 0x000fe20008000000 */
[----:B--2---:R-:W1:Y:S04]  /*10060*/  SHFL.BFLY PT, R7, R5, 0x2, 0x1f ;  /* 0x0c401f0005077f89 */ /* 0x004e6800000e0000 */
[----:B---3--:R-:W2:Y:S04]  /*10070*/  SHFL.BFLY PT, R8, R4, 0x2, 0x1f ;  /* 0x0c401f0004087f89 */ /* 0x008ea800000e0000 */
[----:B----4-:R-:W3:Y:S04]  /*10080*/  SHFL.BFLY PT, R6, R12, 0x2, 0x1f ;  /* 0x0c401f000c067f89 */ /* 0x010ee800000e0000 */
[----:B-----5:R-:W4:Y:S01]  /*10090*/  SHFL.BFLY PT, R10, R11, 0x2, 0x1f ;  /* 0x0c401f000b0a7f89 */ /* 0x020f2200000e0000 */
[----:B------:R-:W-:Y:S01]  /*100a0*/  MOV R64, R9 ;  /* 0x0000000900407202 */ /* 0x000fe20000000f00 */
        /* <DEDUP_REMOVED lines=10> */
[----:B--2---:R-:W-:Y:S01]  /*10150*/  FADD.FTZ R5, R8, R5 ;  /* 0x0000000508057221 */ /* 0x004fe20000010000 */
[----:B------:R-:W-:Y:S02]  /*10160*/  MOV R8, 0x3f800000 ;  /* 0x3f80000000087802 */ /* 0x000fe40000000f00 */
[----:B------:R-:W-:Y:S01]  /*10170*/  FSETP.NE.FTZ.AND P5, PT, R4, RZ, PT ;  /* 0x000000ff0400720b */ /* 0x000fe20003fb5000 */
[----:B---3--:R-:W-:Y:S01]  /*10180*/  FADD.FTZ R11, R6, R11 ;  /* 0x0000000b060b7221 */ /* 0x008fe20000010000 */
[----:B------:R-:W-:-:S02]  /*10190*/  MOV R6, 0x3f800000 ;  /* 0x3f80000000067802 */ /* 0x000fc40000000f00 */
[----:B------:R-:W-:Y:S01]  /*101a0*/  FSETP.NE.FTZ.AND P4, PT, R5, RZ, PT ;  /* 0x000000ff0500720b */ /* 0x000fe20003f95000 */
[----:B----4-:R-:W-:Y:S01]  /*101b0*/  FADD.FTZ R9, R10, R9 ;  /* 0x000000090a097221 */ /* 0x010fe20000010000 */
[----:B------:R-:W-:Y:S02]  /*101c0*/  FSETP.NE.FTZ.AND P3, PT, R11, RZ, PT ;  /* 0x000000ff0b00720b */ /* 0x000fe40003f75000 */
[----:B------:R-:W-:Y:S02]  /*101d0*/  MOV R10, 0x3f800000 ;  /* 0x3f800000000a7802 */ /* 0x000fe40000000f00 */
[----:B------:R-:W-:-:S03]  /*101e0*/  FSETP.NE.FTZ.AND P2, PT, R9, RZ, PT ;  /* 0x000000ff0900720b */ /* 0x000fc60003f55000 */
[----:B------:R-:W1:Y:S08]  /*101f0*/  @P5 MUFU.RCP R7, R4 ;  /* 0x0000000400075308 */ /* 0x000e700000001000 */
[----:B------:R-:W2:Y:S08]  /*10200*/  @P3 MUFU.RCP R6, R11 ;  /* 0x0000000b00063308 */ /* 0x000eb00000001000 */
[----:B------:R-:W3:Y:S01]  /*10210*/  @P4 MUFU.RCP R8, R5 ;  /* 0x0000000500084308 */ /* 0x000ee20000001000 */
[----:B-1----:R-:W-:-:S04]  /*10220*/  FMUL.FTZ R7, R7, c[0x0][0x2dc] ;  /* 0x0000b70007077a20 */ /* 0x002fc80000410000 */
[C---:B------:R-:W-:Y:S02]  /*10230*/  FMUL.FTZ R100, R7.reuse, R100 ;  /* 0x0000006407647220 */ /* 0x040fe40000410000 */
[C---:B------:R-:W-:Y:S01]  /*10240*/  FMUL.FTZ R101, R7.reuse, R101 ;  /* 0x0000006507657220 */ /* 0x040fe20000410000 */
[----:B------:R-:W1:Y:S01]  /*10250*/  @P2 MUFU.RCP R10, R9 ;  /* 0x00000009000a2308 */ /* 0x000e620000001000 */
[----:B--2---:R-:W-:Y:S02]  /*10260*/  FMUL.FTZ R6, R6, c[0x0][0x2dc] ;  /* 0x0000b70006067a20 */ /* 0x004fe40000410000 */
[----:B------:R-:W-:Y:S01]  /*10270*/  FMUL.FTZ R112, R7, R112 ;  /* 0x0000007007707220 */ /* 0x000fe20000410000 */
[----:B------:R-:W-:Y:S01]  /*10280*/  F2FP.PACK_AB R100, R101, R100 ;  /* 0x000000646564723e */ /* 0x000fe200000000ff */
[C---:B------:R-:W-:Y:S02]  /*10290*/  FMUL.FTZ R104, R6.reuse, R104 ;  /* 0x0000006806687220 */ /* 0x040fe40000410000 */
[C---:B------:R-:W-:Y:S01]  /*102a0*/  FMUL.FTZ R105, R6.reuse, R105 ;  /* 0x0000006906697220 */ /* 0x040fe20000410000 */
[----:B------:R-:W-:Y:S01]  /*102b0*/  @P5 MUFU.LG2 R4, R4 ;  /* 0x0000000400045308 */ /* 0x000fe20000000c00 */
[----:B------:R-:W-:-:S02]  /*102c0*/  FMUL.FTZ R108, R6, R108 ;  /* 0x0000006c066c7220 */ /* 0x000fc40000410000 */
[C---:B------:R-:W-:Y:S01]  /*102d0*/  FMUL.FTZ R109, R6.reuse, R109 ;  /* 0x0000006d066d7220 */ /* 0x040fe20000410000 */
[----:B------:R-:W-:Y:S01]  /*102e0*/  F2FP.PACK_AB R104, R105, R104 ;  /* 0x000000686968723e */ /* 0x000fe200000000ff */
[C---:B------:R-:W-:Y:S02]  /*102f0*/  FMUL.FTZ R120, R6.reuse, R120 ;  /* 0x0000007806787220 */ /* 0x040fe40000410000 */
[C---:B------:R-:W-:Y:S01]  /*10300*/  FMUL.FTZ R121, R6.reuse, R121 ;  /* 0x0000007906797220 */ /* 0x040fe20000410000 */
[----:B------:R-:W-:Y:S01]  /*10310*/  F2FP.PACK_AB R108, R109, R108 ;  /* 0x0000006c6d6c723e */ /* 0x000fe200000000ff */
[C---:B------:R-:W-:Y:S01]  /*10320*/  FMUL.FTZ R124, R6.reuse, R124 ;  /* 0x0000007c067c7220 */ /* 0x040fe20000410000 */
[----:B------:R-:W-:Y:S01]  /*10330*/  @P4 MUFU.LG2 R5, R5 ;  /* 0x0000000500054308 */ /* 0x000fe20000000c00 */
[C---:B------:R-:W-:Y:S01]  /*10340*/  FMUL.FTZ R125, R6.reuse, R125 ;  /* 0x0000007d067d7220 */ /* 0x040fe20000410000 */
[----:B------:R-:W-:Y:S01]  /*10350*/  F2FP.PACK_AB R120, R121, R120 ;  /* 0x000000787978723e */ /* 0x000fe200000000ff */
[----:B------:R-:W-:-:S02]  /*10360*/  FMUL.FTZ R136, R6, R136 ;  /* 0x0000008806887220 */ /* 0x000fc40000410000 */
[C---:B------:R-:W-:Y:S01]  /*10370*/  FMUL.FTZ R137, R6.reuse, R137 ;  /* 0x0000008906897220 */ /* 0x040fe20000410000 */
[----:B------:R-:W-:Y:S01]  /*10380*/  F2FP.PACK_AB R124, R125, R124 ;  /* 0x0000007c7d7c723e */ /* 0x000fe200000000ff */
[C---:B------:R-:W-:Y:S01]  /*10390*/  FMUL.FTZ R140, R6.reuse, R140 ;  /* 0x0000008c068c7220 */ /* 0x040fe20000410000 */
[----:B------:R-:W2:Y:S01]  /*103a0*/  @P3 MUFU.LG2 R11, R11 ;  /* 0x0000000b000b3308 */ /* 0x000ea20000000c00 */
[C---:B------:R-:W-:Y:S01]  /*103b0*/  FMUL.FTZ R141, R6.reuse, R141 ;  /* 0x0000008d068d7220 */ /* 0x040fe20000410000 */
[----:B------:R-:W-:Y:S01]  /*103c0*/  F2FP.PACK_AB R136, R137, R136 ;  /* 0x000000888988723e */ /* 0x000fe200000000ff */
[C---:B------:R-:W-:Y:S02]  /*103d0*/  FMUL.FTZ R152, R6.reuse, R152 ;  /* 0x0000009806987220 */ /* 0x040fe40000410000 */
[C---:B------:R-:W-:Y:S01]  /*103e0*/  FMUL.FTZ R153, R6.reuse, R153 ;  /* 0x0000009906997220 */ /* 0x040fe20000410000 */
[----:B------:R-:W-:Y:S01]  /*103f0*/  F2FP.PACK_AB R140, R141, R140 ;  /* 0x0000008c8d8c723e */ /* 0x000fe200000000ff */
[C---:B------:R-:W-:Y:S01]  /*10400*/  FMUL.FTZ R156, R6.reuse, R156 ;  /* 0x0000009c069c7220 */ /* 0x040fe20000410000 */
[----:B------:R-:W4:Y:S01]  /*10410*/  @P2 MUFU.LG2 R9, R9 ;  /* 0x0000000900092308 */ /* 0x000f220000000c00 */
        /* <DEDUP_REMOVED lines=14> */
[----:B------:R-:W5:Y:S01]  /*10500*/  S2R R6, SR_TID.X ;  /* 0x0000000000067919 */ /* 0x000f620000002100 */
[----:B---3--:R-:W-:Y:S02]  /*10510*/  FMUL.FTZ R8, R8, c[0x0][0x2dc] ;  /* 0x0000b70008087a20 */ /* 0x008fe40000410000 */
[----:B-1----:R-:W-:Y:S01]  /*10520*/  FMUL.FTZ R10, R10, c[0x0][0x2dc] ;  /* 0x0000b7000a0a7a20 */ /* 0x002fe20000410000 */
[----:B------:R-:W-:Y:S01]  /*10530*/  F2FP.PACK_AB R92, R93, R92 ;  /* 0x0000005c5d5c723e */ /* 0x000fe200000000ff */
[C---:B------:R-:W-:Y:S02]  /*10540*/  FMUL.FTZ R102, R8.reuse, R102 ;  /* 0x0000006608667220 */ /* 0x040fe40000410000 */
[C---:B------:R-:W-:Y:S02]  /*10550*/  FMUL.FTZ R103, R8.reuse, R103 ;  /* 0x0000006708677220 */ /* 0x040fe40000410000 */
        /* <DEDUP_REMOVED lines=11> */
[----:B-----5:R-:W-:Y:S01]  /*10610*/  SHF.R.S32.HI R13, RZ, 0x1f, R6 ;  /* 0x0000001fff0d7819 */ /* 0x020fe20000011406 */
        /* <DEDUP_REMOVED lines=21> */
[C---:B------:R-:W-:Y:S01]  /*10770*/  LEA.HI R8, R13.reuse, R6, RZ, 0x2 ;  /* 0x000000060d087211 */ /* 0x040fe200078f10ff */
[C---:B------:R-:W-:Y:S01]  /*10780*/  FMUL.FTZ R106, R10.reuse, R106 ;  /* 0x0000006a0a6a7220 */ /* 0x040fe20000410000 */
[----:B------:R-:W-:Y:S01]  /*10790*/  LEA.HI R13, R13, R6, RZ, 0x5 ;  /* 0x000000060d0d7211 */ /* 0x000fe200078f28ff */
[----:B------:R-:W-:Y:S01]  /*107a0*/  FMUL.FTZ R107, R10, R107 ;  /* 0x0000006b0a6b7220 */ /* 0x000fe20000410000 */
[----:B------:R-:W-:Y:S01]  /*107b0*/  LOP3.LUT R17, R8, 0xfffffffc, RZ, 0xc0, !PT ;  /* 0xfffffffc08117812 */ /* 0x000fe200078ec0ff */
[C---:B------:R-:W-:Y:S01]  /*107c0*/  FMUL.FTZ R110, R10.reuse, R110 ;  /* 0x0000006e0a6e7220 */ /* 0x040fe20000410000 */
[----:B------:R-:W-:Y:S01]  /*107d0*/  SHF.R.S32.HI R14, RZ, 0x5, R13 ;  /* 0x00000005ff0e7819 */ /* 0x000fe2000001140d */
[C---:B------:R-:W-:Y:S01]  /*107e0*/  FMUL.FTZ R111, R10.reuse, R111 ;  /* 0x0000006f0a6f7220 */ /* 0x040fe20000410000 */
[----:B------:R-:W-:Y:S01]  /*107f0*/  IADD3 R17, -R17, R6, RZ ;  /* 0x0000000611117210 */ /* 0x000fe20007ffe1ff */
        /* <DEDUP_REMOVED lines=13> */
[----:B------:R-:W-:Y:S01]  /*108d0*/  LOP3.LUT R13, R13, 0xffffffe0, RZ, 0xc0, !PT ;  /* 0xffffffe00d0d7812 */ /* 0x000fe200078ec0ff */
[C---:B------:R-:W-:Y:S01]  /*108e0*/  FMUL.FTZ R143, R10.reuse, R143 ;  /* 0x0000008f0a8f7220 */ /* 0x040fe20000410000 */
[----:B------:R-:W-:Y:S01]  /*108f0*/  F2FP.PACK_AB R138, R139, R138 ;  /* 0x0000008a8b8a723e */ /* 0x000fe200000000ff */
[C---:B------:R-:W-:Y:S01]  /*10900*/  FMUL.FTZ R154, R10.reuse, R154 ;  /* 0x0000009a0a9a7220 */ /* 0x040fe20000410000 */
[----:B------:R-:W-:Y:S01]  /*10910*/  IADD3 R13, -R13, R6, RZ ;  /* 0x000000060d0d7210 */ /* 0x000fe20007ffe1ff */
[C---:B------:R-:W-:Y:S01]  /*10920*/  FMUL.FTZ R155, R10.reuse, R155 ;  /* 0x0000009b0a9b7220 */ /* 0x040fe20000410000 */
[----:B------:R-:W-:Y:S01]  /*10930*/  F2FP.PACK_AB R142, R143, R142 ;  /* 0x0000008e8f8e723e */ /* 0x000fe200000000ff */
[C---:B------:R-:W-:Y:S01]  /*10940*/  FMUL.FTZ R158, R10.reuse, R158 ;  /* 0x0000009e0a9e7220 */ /* 0x040fe20000410000 */
[----:B------:R-:W-:Y:S01]  /*10950*/  MOV R6, 0x7f800000 ;  /* 0x7f80000000067802 */ /* 0x000fe20000000f00 */
        /* <DEDUP_REMOVED lines=13> */
[----:B------:R-:W-:Y:S01]  /*10a30*/  SHF.R.S32.HI R10, RZ, 0x2, R8 ;  /* 0x00000002ff0a7819 */ /* 0x000fe20000011408 */
[----:B------:R-:W-:Y:S01]  /*10a40*/  FMUL.FTZ R113, R7, R113 ;  /* 0x0000007107717220 */ /* 0x000fe20000410000 */
[----:B------:R-:W-:Y:S01]  /*10a50*/  F2FP.PACK_AB R90, R91, R90 ;  /* 0x0000005a5b5a723e */ /* 0x000fe200000000ff */
[C---:B------:R-:W-:Y:S01]  /*10a60*/  FMUL.FTZ R116, R7.reuse, R116 ;  /* 0x0000007407747220 */ /* 0x040fe20000410000 */
        /* <DEDUP_REMOVED lines=9> */
[----:B------:R-:W-:Y:S01]  /*10b00*/  FMUL.FTZ R133, R7, R133 ;  /* 0x0000008507857220 */ /* 0x000fe20000410000 */
[----:B------:R-:W-:Y:S01]  /*10b10*/  F2FP.PACK_AB R128, R129, R128 ;  /* 0x000000808180723e */ /* 0x000fe200000000ff */
[C---:B------:R-:W-:Y:S01]  /*10b20*/  FMUL.FTZ R144, R7.reuse, R144 ;  /* 0x0000009007907220 */ /* 0x040fe20000410000 */
        /* <DEDUP_REMOVED lines=12> */
[----:B------:R-:W-:Y:S01]  /*10bf0*/  SHF.L.U32 R18, R16, 0x6, RZ ;  /* 0x0000000610127819 */ /* 0x000fe200000006ff */
[----:B------:R-:W-:Y:S01]  /*10c00*/  FMUL.FTZ R69, R7, R69 ;  /* 0x0000004507457220 */ /* 0x000fe20000410000 */
[----:B------:R-:W-:Y:S01]  /*10c10*/  IADD3 R12, R15, -R12, RZ ;  /* 0x8000000c0f0c7210 */ /* 0x000fe20007ffe0ff */
[C---:B------:R-:W-:Y:S01]  /*10c20*/  FMUL.FTZ R80, R7.reuse, R80 ;  /* 0x0000005007507220 */ /* 0x040fe20000410000 */
[----:B------:R-:W-:Y:S01]  /*10c30*/  LEA R15, R14, R17, 0x8 ;  /* 0x000000110e0f7211 */ /* 0x000fe200078e40ff */
[C---:B------:R-:W-:Y:S01]  /*10c40*/  FMUL.FTZ R81, R7.reuse, R81 ;  /* 0x0000005107517220 */ /* 0x040fe20000410000 */
[----:B------:R-:W-:Y:S01]  /*10c50*/  LOP3.LUT R18, R18, 0xc0, RZ, 0xc0, !PT ;  /* 0x000000c012127812 */ /* 0x000fe200078ec0ff */
[C---:B------:R-:W-:Y:S01]  /*10c60*/  FMUL.FTZ R84, R7.reuse, R84 ;  /* 0x0000005407547220 */ /* 0x040fe20000410000 */
[----:B------:R-:W-:Y:S01]  /*10c70*/  LOP3.LUT R14, R16, 0x1, RZ, 0xc0, !PT ;  /* 0x00000001100e7812 */ /* 0x000fe200078ec0ff */
[C---:B------:R-:W-:Y:S01]  /*10c80*/  FMUL.FTZ R85, R7.reuse, R85 ;  /* 0x0000005507557220 */ /* 0x040fe20000410000 */
[----:B------:R-:W-:Y:S01]  /*10c90*/  LEA R12, R12, R15, 0x4 ;  /* 0x0000000f0c0c7211 */ /* 0x000fe200078e20ff */
[C---:B------:R-:W-:Y:S01]  /*10ca0*/  FMUL.FTZ R96, R7.reuse, R96 ;  /* 0x0000006007607220 */ /* 0x040fe20000410000 */
[----:B------:R-:W-:Y:S01]  /*10cb0*/  LEA.HI R15, R18, R18, RZ, 0x1d ;  /* 0x00000012120f7211 */ /* 0x000fe200078fe8ff */
[----:B------:R-:W-:Y:S01]  /*10cc0*/  FMUL.FTZ R7, R7, R97 ;  /* 0x0000006107077220 */ /* 0x000fe20000410000 */
[----:B------:R-:W-:Y:S01]  /*10cd0*/  ISETP.NE.U32.AND P1, PT, R14, 0x1, PT ;  /* 0x000000010e00780c */ /* 0x000fe20003f25070 */
[----:B--2---:R-:W-:Y:S01]  /*10ce0*/  @P3 FMUL.FTZ R11, R11, 0.69314718246459960938 ;  /* 0x3f3172180b0b3820 */ /* 0x004fe20000410000 */
[----:B------:R-:W-:Y:S01]  /*10cf0*/  LEA R12, R12, R15, 0x1 ;  /* 0x0000000f0c0c7211 */ /* 0x000fe200078e08ff */
[----:B----4-:R-:W-:Y:S01]  /*10d00*/  @P2 FMUL.FTZ R9, R9, 0.69314718246459960938 ;  /* 0x3f31721809092820 */ /* 0x010fe20000410000 */
[----:B------:R-:W-:Y:S01]  /*10d10*/  LOP3.LUT P0, RZ, R16, 0x2, RZ, 0xc0, !PT ;  /* 0x0000000210ff7812 */ /* 0x000fe2000780c0ff */
[----:B------:R-:W-:Y:S01]  /*10d20*/  @P3 FFMA.FTZ R6, R2, c[0x0][0x238], R11 ;  /* 0x00008e0002063a23 */ /* 0x000fe2000001000b */
        /* <DEDUP_REMOVED lines=20> */
[----:B------:R-:W-:Y:S01]  /*10e70*/  LOP3.LUT P0, RZ, R13, 0x3, RZ, 0xc0, !PT ;  /* 0x000000030dff7812 */ /* 0x000fe2000780c0ff */
[----:B------:R-:W-:Y:S01]  /*10e80*/  STS [R19+0x1000], R108 ;  /* 0x0010006c13007388 */ /* 0x000fe20000000800 */
[----:B------:R-:W-:Y:S02]  /*10e90*/  MOV R12, 0x7f800000 ;  /* 0x7f800000000c7802 */ /* 0x000fe40000000f00 */
[----:B------:R-:W-:Y:S01]  /*10ea0*/  MOV R13, 0x7f800000 ;  /* 0x7f800000000d7802 */ /* 0x000fe20000000f00 */
        /* <DEDUP_REMOVED lines=35> */
[----:B------:R2:W-:Y:S04]  /*110e0*/  STS [R23+0x4000], R7 ;  /* 0x0040000717007388 */ /* 0x0005e80000000800 */
[----:B------:R3:W-:Y:S01]  /*110f0*/  STS [R23+0x4200], R98 ;  /* 0x0042006217007388 */ /* 0x0007e20000000800 */
[----:B-1----:R-:W-:-:S02]  /*11100*/  @P5 FMUL.FTZ R15, R4, 0.69314718246459960938 ;  /* 0x3f317218040f5820 */ /* 0x002fc40000410000 */
[----:B------:R-:W-:Y:S01]  /*11110*/  @P4 FMUL.FTZ R4, R5, 0.69314718246459960938 ;  /* 0x3f31721805044820 */ /* 0x000fe20000410000 */
[----:B------:R3:W-:Y:S01]  /*11120*/  STS [R21+0x5000], R88 ;  /* 0x0050005815007388 */ /* 0x0007e20000000800 */
[----:B------:R-:W-:Y:S02]  /*11130*/  @P5 FFMA.FTZ R12, R164, c[0x0][0x238], R15 ;  /* 0x00008e00a40c5a23 */ /* 0x000fe4000001000f */
[----:B------:R-:W-:Y:S01]  /*11140*/  @P4 FFMA.FTZ R13, R3, c[0x0][0x238], R4 ;  /* 0x00008e00030d4a23 */ /* 0x000fe20000010004 */
[----:B------:R3:W-:Y:S04]  /*11150*/  STS [R21+0x5200], R90 ;  /* 0x0052005a15007388 */ /* 0x0007e80000000800 */
[----:B------:R3:W-:Y:S04]  /*11160*/  STS [R23+0x5000], R92 ;  /* 0x0050005c17007388 */ /* 0x0007e80000000800 */
[----:B------:R3:W-:Y:S04]  /*11170*/  STS [R23+0x5200], R94 ;  /* 0x0052005e17007388 */ /* 0x0007e80000000800 */
[----:B------:R-:W-:Y:S01]  /*11180*/  BAR.SYNC.DEFER_BLOCKING 0x0 ;  /* 0x0000000000007b1d */ /* 0x000fe20000010000 */
[----:B--2---:R-:W-:Y:S01]  /*11190*/  MOV R7, 0x7f800000 ;  /* 0x7f80000000077802 */ /* 0x004fe20000000f00 */
[----:B------:R-:W-:-:S04]  /*111a0*/  @P2 FFMA.FTZ R7, R0, c[0x0][0x238], R9 ;  /* 0x00008e0000072a23 */ /* 0x000fc80000010009 */
[----:B------:R3:W1:Y:S04]  /*111b0*/  LDS.128 R60, [R64] ;  /* 0x00000000403c7984 */ /* 0x0006680000000c00 */
[----:B------:R3:W2:Y:S04]  /*111c0*/  LDS.128 R56, [R64+0x800] ;  /* 0x0008000040387984 */ /* 0x0006a80000000c00 */
[----:B------:R3:W4:Y:S04]  /*111d0*/  LDS.128 R52, [R64+0x1000] ;  /* 0x0010000040347984 */ /* 0x0007280000000c00 */
[----:B------:R3:W1:Y:S04]  /*111e0*/  LDS.128 R48, [R64+0x1800] ;  /* 0x0018000040307984 */ /* 0x0006680000000c00 */
[----:B------:R3:W1:Y:S04]  /*111f0*/  LDS.128 R44, [R64+0x2000] ;  /* 0x00200000402c7984 */ /* 0x0006680000000c00 */
[----:B------:R3:W1:Y:S04]  /*11200*/  LDS.128 R40, [R64+0x2800] ;  /* 0x0028000040287984 */ /* 0x0006680000000c00 */
[----:B------:R3:W1:Y:S04]  /*11210*/  LDS.128 R36, [R64+0x3000] ;  /* 0x0030000040247984 */ /* 0x0006680000000c00 */
[----:B------:R3:W1:Y:S04]  /*11220*/  LDS.128 R32, [R64+0x3800] ;  /* 0x0038000040207984 */ /* 0x0006680000000c00 */
[----:B------:R3:W1:Y:S04]  /*11230*/  LDS.128 R28, [R64+0x4000] ;  /* 0x00400000401c7984 */ /* 0x0006680000000c00 */
[----:B------:R3:W1:Y:S04]  /*11240*/  LDS.128 R24, [R64+0x4800] ;  /* 0x0048000040187984 */ /* 0x0006680000000c00 */
[----:B------:R3:W1:Y:S04]  /*11250*/  LDS.128 R20, [R64+0x5000] ;  /* 0x0050000040147984 */ /* 0x0006680000000c00 */
[----:B------:R-:W1:Y:S01]  /*11260*/  LDS.128 R64, [R64+0x5800] ;  /* 0x0058000040407984 */ /* 0x000e620000000c00 */
[----:B------:R-:W-:Y:S05]  /*11270*/  @P0 BRA `(.L_x_500) ;  /* 0x000002d000000947 */ /* 0x000fea0003800000 */
[----:B--2---:R-:W2:Y:S02]  /*11280*/  S2R R0, SR_TID.X ;  /* 0x0000000000007919 */ /* 0x004ea40000002100 */
[----:B--2---:R-:W-:-:S04]  /*11290*/  SHF.R.S32.HI R3, RZ, 0x1f, R0 ;  /* 0x0000001fff037819 */ /* 0x004fc80000011400 */
[----:B------:R-:W-:-:S04]  /*112a0*/  LEA.HI R2, R3, R0, RZ, 0x5 ;  /* 0x0000000003027211 */ /* 0x000fc800078f28ff */
[----:B------:R-:W-:Y:S02]  /*112b0*/  LOP3.LUT R5, R2, 0xffffffe0, RZ, 0xc0, !PT ;  /* 0xffffffe002057812 */ /* 0x000fe400078ec0ff */
[--C-:B------:R-:W-:Y:S02]  /*112c0*/  SHF.R.S32.HI R3, RZ, 0x5, R2.reuse ;  /* 0x00000005ff037819 */ /* 0x100fe40000011402 */
[----:B------:R-:W-:Y:S01]  /*112d0*/  SHF.R.S32.HI R2, RZ, 0x1f, R2 ;  /* 0x0000001fff027819 */ /* 0x000fe20000011402 */
[----:B------:R-:W-:-:S03]  /*112e0*/  IMAD.IADD R5, R0, 0x1, -R5 ;  /* 0x0000000100057824 */ /* 0x000fc600078e0a05 */
[----:B------:R-:W-:Y:S02]  /*112f0*/  LEA.HI R2, R2, R3, RZ, 0x2 ;  /* 0x0000000302027211 */ /* 0x000fe400078f10ff */
[----:B------:R-:W-:Y:S02]  /*11300*/  SHF.R.S32.HI R0, RZ, 0x1f, R5 ;  /* 0x0000001fff007819 */ /* 0x000fe40000011405 */
[----:B------:R-:W-:Y:S02]  /*11310*/  LOP3.LUT R2, R2, 0xffffffc, RZ, 0xc0, !PT ;  /* 0x0ffffffc02027812 */ /* 0x000fe400078ec0ff */
[----:B------:R-:W-:-:S03]  /*11320*/  LEA.HI R0, R0, R5, RZ, 0x2 ;  /* 0x0000000500007211 */ /* 0x000fc600078f10ff */
[----:B------:R-:W-:Y:S01]  /*11330*/  IMAD.IADD R2, R3, 0x1, -R2 ;  /* 0x0000000103027824 */ /* 0x000fe200078e0a02 */
        /* <DEDUP_REMOVED lines=16> */
[C---:B------:R-:W-:Y:S02]  /*11440*/  @!P5 IADD3 R3, P0, R2.reuse, UR4, RZ ;  /* 0x000000040203dc10 */ /* 0x040fe4000ff1e0ff */
[----:B------:R-:W-:Y:S02]  /*11450*/  @!P6 LEA.HI.X R15, R11, c[0x0][0x204], R0, 0x2, P1 ;  /* 0x000081000b0fea11 */ /* 0x000fe400008f1400 */
[----:B------:R-:W-:Y:S02]  /*11460*/  @!P5 LEA.HI.X.SX32 R0, R2, UR5, 0x1, P0 ;  /* 0x000000050200dc11 */ /* 0x000fe400080f0eff */
[----:B------:R-:W-:Y:S01]  /*11470*/  @!P4 IADD3 R2, P1, R9, UR4, RZ ;  /* 0x000000040902cc10 */ /* 0x000fe2000ff3e0ff */
[----:B------:R2:W-:Y:S01]  /*11480*/  @!P6 STG.E [R14.64], R12 ;  /* 0x0000000c0e00e986 */ /* 0x0005e2000c101910 */
[----:B------:R-:W-:-:S02]  /*11490*/  @!P3 IADD3 R4, P0, R5, UR4, RZ ;  /* 0x000000040504bc10 */ /* 0x000fc4000ff1e0ff */
[----:B------:R-:W-:Y:S02]  /*114a0*/  @!P5 LEA R18, P2, R3, c[0x0][0x200], 0x2 ;  /* 0x000080000312da11 */ /* 0x000fe400078410ff */
[----:B------:R-:W-:Y:S02]  /*114b0*/  @!P4 LEA.HI.X.SX32 R9, R9, UR5, 0x1, P1 ;  /* 0x000000050909cc11 */ /* 0x000fe400088f0eff */
[----:B------:R-:W-:Y:S02]  /*114c0*/  @!P3 LEA.HI.X.SX32 R5, R5, UR5, 0x1, P0 ;  /* 0x000000050505bc11 */ /* 0x000fe400080f0eff */
        /* <DEDUP_REMOVED lines=8> */
.L_x_500:
[----:B--2---:R-:W-:Y:S05]  /*11550*/  BSYNC B0 ;  /* 0x0000000000007941 */ /* 0x004fea0003800000 */
.L_x_499:
[----:B------:R2:W5:Y:S04]  /*11560*/  LDL R14, [R1+0x70] ;  /* 0x00007000010e7983 */ /* 0x0005680000100800 */
[----:B------:R2:W5:Y:S01]  /*11570*/  LDL R9, [R1+0x6c] ;  /* 0x00006c0001097983 */ /* 0x0005620000100800 */
[----:B------:R-:W-:Y:S01]  /*11580*/  IMAD.SHL.U32 R17, R17, 0x8, RZ ;  /* 0x0000000811117824 */ /* 0x000fe200078e00ff */
[----:B------:R-:W-:Y:S01]  /*11590*/  UIMAD UR10, UR10, -0x80, UR15 ;  /* 0xffffff800a0a78a4 */ /* 0x000fe2000f8e020f */
[----:B------:R-:W-:Y:S01]  /*115a0*/  BSSY B0, `(.L_x_501) ;  /* 0x0000020000007945 */ /* 0x000fe20003800000 */
[----:B------:R-:W3:Y:S01]  /*115b0*/  S2R R2, SR_TID.X ;  /* 0x0000000000027919 */ /* 0x000ee20000002100 */
[----:B------:R-:W-:Y:S01]  /*115c0*/  USHF.R.S32.HI UR6, URZ, 0x1f, UR13 ;  /* 0x0000001f3f067899 */ /* 0x000fe2000801140d */
[C---:B------:R-:W-:Y:S01]  /*115d0*/  IADD3 R4, P0, R17.reuse, UR18, RZ ;  /* 0x0000001211047c10 */ /* 0x040fe2000ff1e0ff */
[----:B------:R-:W-:Y:S01]  /*115e0*/  ULDC.64 UR4, c[0x0][0x1f0] ;  /* 0x00007c0000047ab9 */ /* 0x000fe20000000a00 */
[----:B------:R-:W4:Y:S01]  /*115f0*/  S2R R0, SR_CTAID.Z ;  /* 0x0000000000007919 */ /* 0x000f220000002700 */
[----:B------:R-:W-:Y:S01]  /*11600*/  UIMAD UR4, UR6, UR4, URZ ;  /* 0x00000004060472a4 */ /* 0x000fe2000f8e023f */
[----:B------:R-:W-:-:S02]  /*11610*/  LEA.HI.X.SX32 R5, R17, UR7, 0x1, P0 ;  /* 0x0000000711057c11 */ /* 0x000fc400080f0eff */
[----:B------:R-:W-:Y:S01]  /*11620*/  ISETP.GE.AND P0, PT, R10, UR10, PT ;  /* 0x0000000a0a007c0c */ /* 0x000fe2000bf06270 */
[----:B------:R-:W-:Y:S01]  /*11630*/  UIMAD UR4, UR13, UR5, UR4 ;  /* 0x000000050d0472a4 */ /* 0x000fe2000f8e0204 */
[----:B---3--:R-:W-:-:S04]  /*11640*/  SHF.R.S32.HI R3, RZ, 0x1f, R2 ;  /* 0x0000001fff037819 */ /* 0x008fc80000011402 */
[----:B------:R-:W-:Y:S01]  /*11650*/  LEA.HI R3, R3, R2, RZ, 0x2 ;  /* 0x0000000203037211 */ /* 0x000fe200078f10ff */
[----:B----4-:R-:W-:-:S03]  /*11660*/  IMAD.WIDE.U32 R4, R0, c[0x0][0x1f0], R4 ;  /* 0x00007c0000047a25 */ /* 0x010fc600078e0004 */
[----:B------:R-:W-:Y:S01]  /*11670*/  SHF.R.S32.HI R2, RZ, 0x2, R3 ;  /* 0x00000002ff027819 */ /* 0x000fe20000011403 */
[----:B------:R-:W-:Y:S01]  /*11680*/  IMAD.U32 R0, RZ, RZ, UR11 ;  /* 0x0000000bff007e24 */ /* 0x000fe2000f8e00ff */
[----:B------:R-:W-:Y:S02]  /*11690*/  IADD3 R7, R5, UR4, RZ ;  /* 0x0000000405077c10 */ /* 0x000fe4000fffe0ff */
[----:B------:R-:W-:-:S05]  /*116a0*/  SHF.R.S32.HI R3, RZ, 0x1f, R2 ;  /* 0x0000001fff037819 */ /* 0x000fca0000011402 */
[----:B------:R-:W-:Y:S01]  /*116b0*/  IMAD.WIDE R10, R0, 0x80, R2 ;  /* 0x00000080000a7825 */ /* 0x000fe200078e0202 */
[----:B------:R-:W-:Y:S05]  /*116c0*/  @P0 BRA `(.L_x_502) ;  /* 0x000000d000000947 */ /* 0x000fea0003800000 */
[----:B--2---:R-:W-:Y:S01]  /*116d0*/  IMAD R0, R11, c[0x0][0x1e8], RZ ;  /* 0x00007a000b007a24 */ /* 0x004fe200078e02ff */
        /* <DEDUP_REMOVED lines=12> */
.L_x_502:
[----:B--2---:R-:W-:Y:S05]  /*117a0*/  BSYNC B0 ;  /* 0x0000000000007941 */ /* 0x004fea0003800000 */
.L_x_501:
[----:B------:R-:W-:Y:S01]  /*117b0*/  LEA.HI.SX32 R0, R8, 0x20, 0x1e ;  /* 0x0000002008007811 */ /* 0x000fe200078ff2ff */
[----:B------:R-:W-:Y:S03]  /*117c0*/  BSSY B0, `(.L_x_503) ;  /* 0x0000013000007945 */ /* 0x000fe60003800000 */
[----:B------:R-:W-:-:S13]  /*117d0*/  ISETP.GE.AND P0, PT, R0, UR10, PT ;  /* 0x0000000a00007c0c */ /* 0x000fda000bf06270 */
[----:B------:R-:W-:Y:S05]  /*117e0*/  @P0 BRA `(.L_x_504) ;  /* 0x0000010000000947 */ /* 0x000fea0003800000 */
[----:B------:R-:W-:Y:S01]  /*117f0*/  IADD3 R2, P0, R10, 0x20, RZ ;  /* 0x000000200a027810 */ /* 0x000fe20007f1e0ff */
[----:B-1----:R-:W-:Y:S01]  /*11800*/  IMAD.MOV.U32 R12, RZ, RZ, R4 ;  /* 0x000000ffff0c7224 */ /* 0x002fe200078e0004 */
        /* <DEDUP_REMOVED lines=14> */
.L_x_504:
[----:B------:R-:W-:Y:S05]  /*118f0*/  BSYNC B0 ;  /* 0x0000000000007941 */ /* 0x000fea0003800000 */
.L_x_503:
[----:B------:R-:W-:Y:S01]  /*11900*/  LEA.HI.SX32 R0, R8, 0x40, 0x1e ;  /* 0x0000004008007811 */ /* 0x000fe200078ff2ff */
        /* <DEDUP_REMOVED lines=19> */
.L_x_506:
[----:B------:R-:W-:Y:S05]  /*11a40*/  BSYNC B0 ;  /* 0x0000000000007941 */ /* 0x000fea0003800000 */
.L_x_505:
[----:B------:R-:W-:-:S04]  /*11a50*/  LEA.HI.SX32 R8, R8, 0x60, 0x1e ;  /* 0x0000006008087811 */ /* 0x000fc800078ff2ff */
[----:B------:R-:W-:-:S13]  /*11a60*/  ISETP.GE.AND P0, PT, R8, UR10, PT ;  /* 0x0000000a08007c0c */ /* 0x000fda000bf06270 */
[----:B------:R-:W-:Y:S05]  /*11a70*/  @P0 EXIT ;  /* 0x000000000000094d */ /* 0x000fea0003800000 */
[----:B------:R-:W-:Y:S01]  /*11a80*/  IADD3 R0, P0, R10, 0x60, RZ ;  /* 0x000000600a007810 */ /* 0x000fe20007f1e0ff */
[----:B------:R-:W-:Y:S01]  /*11a90*/  IMAD.MOV.U32 R5, RZ, RZ, R7 ;  /* 0x000000ffff057224 */ /* 0x000fe200078e0007 */
[----:B------:R-:W-:-:S03]  /*11aa0*/  ISETP.GE.AND P1, PT, R17, c[0x0][0x220], PT ;  /* 0x0000880011007a0c */ /* 0x000fc60003f26270 */
[----:B------:R-:W-:Y:S01]  /*11ab0*/  IMAD.X R10, RZ, RZ, R11, P0 ;  /* 0x000000ffff0a7224 */ /* 0x000fe200000e060b */
[----:B-----5:R-:W-:Y:S01]  /*11ac0*/  ISETP.GE.AND P0, PT, R14, c[0x0][0x220], PT ;  /* 0x000088000e007a0c */ /* 0x020fe20003f06270 */
[----:B------:R-:W-:-:S04]  /*11ad0*/  IMAD.WIDE.U32 R4, R0, c[0x0][0x1e8], R4 ;  /* 0x00007a0000047a25 */ /* 0x000fc800078e0004 */
[----:B-1----:R-:W-:Y:S01]  /*11ae0*/  IMAD R3, R10, c[0x0][0x1e8], RZ ;  /* 0x00007a000a037a24 */ /* 0x002fe200078e02ff */
[----:B------:R-:W-:-:S03]  /*11af0*/  LEA R2, P2, R4, c[0x0][0x1d0], 0x1 ;  /* 0x0000740004027a11 */ /* 0x000fc600078408ff */
[----:B------:R-:W-:-:S04]  /*11b00*/  IMAD R3, R0, c[0x0][0x1ec], R3 ;  /* 0x00007b0000037a24 */ /* 0x000fc800078e0203 */
        /* <DEDUP_REMOVED lines=8> */
.L_x_473:
        /* <DEDUP_REMOVED lines=9> */
[----:B------:R-:W-:Y:S01]  /*11c20*/  IMAD.U32 R15, RZ, RZ, UR11 ;  /* 0x0000000bff0f7e24 */ /* 0x000fe2000f8e00ff */
[----:B------:R-:W-:Y:S01]  /*11c30*/  UISETP.NE.AND UP4, UPT, UR21, URZ, UPT ;  /* 0x0000003f1500728c */ /* 0x000fe2000bf85270 */
[----:B------:R-:W-:Y:S01]  /*11c40*/  IMAD.IADD R53, R53, 0x1, -R0 ;  /* 0x0000000135357824 */ /* 0x000fe200078e0a00 */
[----:B------:R-:W-:Y:S01]  /*11c50*/  @UP3 UIMAD.WIDE.U32 UR18, UR8, UR6, URZ ;  /* 0x00000006081232a5 */ /* 0x000fe2000f8e003f */
[--C-:B------:R-:W-:Y:S01]  /*11c60*/  SHF.R.S32.HI R13, RZ, 0x1f, R12.reuse ;  /* 0x0000001fff0d7819 */ /* 0x100fe2000001140c */
[----:B------:R-:W-:Y:S01]  /*11c70*/  @!UP3 USHF.R.S32.HI UR22, URZ, 0x1f, UR10 ;  /* 0x0000001f3f16b899 */ /* 0x000fe2000801140a */
[----:B------:R-:W-:Y:S01]  /*11c80*/  IMAD.SHL.U32 R6, R53, 0x8, RZ ;  /* 0x0000000835067824 */ /* 0x000fe200078e00ff */
[----:B------:R-:W-:Y:S01]  /*11c90*/  ULDC.64 UR4, c[0x0][0x1e0] ;  /* 0x0000780000047ab9 */ /* 0x000fe20000000a00 */
[----:B------:R-:W-:Y:S01]  /*11ca0*/  BSSY B0, `(.L_x_507) ;  /* 0x000003d000007945 */ /* 0x000fe20003800000 */
[----:B------:R-:W-:Y:S01]  /*11cb0*/  @!UP3 UIMAD UR22, UR22, UR4, URZ ;  /* 0x000000041616b2a4 */ /* 0x000fe2000f8e023f */
[----:B------:R-:W-:Y:S01]  /*11cc0*/  IMAD.WIDE R14, R15, 0x80, R12 ;  /* 0x000000800f0e7825 */ /* 0x000fe200078e020c */
[----:B------:R-:W-:Y:S01]  /*11cd0*/  @UP3 UIMAD UR7, UR8, UR7, UR19 ;  /* 0x00000007080732a4 */ /* 0x000fe2000f8e0213 */
[C---:B------:R-:W-:Y:S01]  /*11ce0*/  IADD3 R5, R6.reuse, 0x20, RZ ;  /* 0x0000002006057810 */ /* 0x040fe20007ffe0ff */
[----:B------:R-:W-:Y:S01]  /*11cf0*/  USHF.R.S32.HI UR19, URZ, 0x1f, UR9 ;  /* 0x0000001f3f137899 */ /* 0x000fe20008011409 */
[----:B------:R-:W-:Y:S01]  /*11d00*/  IADD3 R4, R6, 0x40, RZ ;  /* 0x0000004006047810 */ /* 0x000fe20007ffe0ff */
[----:B------:R-:W-:-:S02]  /*11d10*/  @UP3 UMOV UR23, UR18 ;  /* 0x0000001200173c82 */ /* 0x000fc40008000000 */
[----:B------:R-:W-:Y:S02]  /*11d20*/  UISETP.EQ.AND UP4, UPT, UR20, URZ, UP4 ;  /* 0x0000003f1400728c */ /* 0x000fe4000a782270 */
[----:B------:R-:W-:Y:S02]  /*11d30*/  @!UP2 UISETP.NE.AND UP1, UPT, UR21, URZ, UPT ;  /* 0x0000003f1500a28c */ /* 0x000fe4000bf25270 */
[----:B------:R-:W-:Y:S02]  /*11d40*/  ULDC UR14, c[0x0][0x214] ;  /* 0x00008500000e7ab9 */ /* 0x000fe40000000800 */
[----:B------:R-:W-:Y:S02]  /*11d50*/  @UP2 ULDC UR18, c[0x0][0x210] ;  /* 0x0000840000122ab9 */ /* 0x000fe40000000800 */
[----:B------:R-:W-:Y:S02]  /*11d60*/  @!UP3 UIMAD.WIDE.U32 UR24, UR10, UR4, URZ ;  /* 0x000000040a18b2a5 */ /* 0x000fe4000f8e003f */
[----:B------:R-:W-:-:S02]  /*11d70*/  ULDC UR13, c[0x0][0x234] ;  /* 0x00008d00000d7ab9 */ /* 0x000fc40000000800 */
[----:B------:R-:W-:Y:S02]  /*11d80*/  @!UP3 UIMAD UR22, UR10, UR5, UR22 ;  /* 0x000000050a16b2a4 */ /* 0x000fe4000f8e0216 */
[----:B------:R-:W-:Y:S02]  /*11d90*/  @UP2 UIMAD UR18, UR18, UR14, URZ ;  /* 0x0000000e121222a4 */ /* 0x000fe4000f8e023f */
[----:B------:R-:W-:Y:S02]  /*11da0*/  ULDC.64 UR4, c[0x0][0x1f0] ;  /* 0x00007c0000047ab9 */ /* 0x000fe40000000a00 */
[----:B------:R-:W-:Y:S02]  /*11db0*/  UISETP.NE.OR UP0, UPT, UR8, -0x1, !UP4 ;  /* 0xffffffff0800788c */ /* 0x000fe4000e705670 */
[----:B------:R-:W-:Y:S02]  /*11dc0*/  @!UP2 USEL UR18, UR14, UR13, !UP1 ;  /* 0x0000000d0e12a287 */ /* 0x000fe4000c800000 */
[----:B------:R-:W-:-:S02]  /*11dd0*/  ULDC UR6, c[0x0][0x1c0] ;  /* 0x0000700000067ab9 */ /* 0x000fc40000000800 */
[----:B------:R-:W-:Y:S02]  /*11de0*/  UIMAD UR4, UR19, UR4, URZ ;  /* 0x00000004130472a4 */ /* 0x000fe4000f8e023f */
[----:B------:R-:W-:Y:S02]  /*11df0*/  @!UP3 UMOV UR23, UR24 ;  /* 0x000000180017bc82 */ /* 0x000fe40008000000 */
[----:B------:R-:W-:Y:S01]  /*11e00*/  @UP2 UMOV UR19, 0x1 ;  /* 0x0000000100132882 */ /* 0x000fe20000000000 */
[----:B------:R-:W-:Y:S01]  /*11e10*/  IADD3 R2, P0, R6, UR23, RZ ;  /* 0x0000001706027c10 */ /* 0x000fe2000ff1e0ff */
[----:B------:R-:W-:Y:S02]  /*11e20*/  @!UP2 UIMAD UR19, UR18, UR6, URZ ;  /* 0x000000061213a2a4 */ /* 0x000fe4000f8e023f */
[----:B------:R-:W-:Y:S02]  /*11e30*/  @!UP3 UIADD3 UR7, UR25, UR22, URZ ;  /* 0x000000161907b290 */ /* 0x000fe4000fffe03f */
[----:B------:R-:W-:-:S02]  /*11e40*/  UIADD3 UR15, -UR12, UR15, URZ ;  /* 0x0000000f0c0f7290 */ /* 0x000fc4000fffe13f */
[----:B------:R-:W-:Y:S02]  /*11e50*/  UIMAD UR19, UR10, UR19, URZ ;  /* 0x000000130a1372a4 */ /* 0x000fe4000f8e023f */
[----:B------:R-:W-:Y:S01]  /*11e60*/  @!UP0 UIMAD UR8, UR10, UR14, URZ ;  /* 0x0000000e0a0882a4 */ /* 0x000fe2000f8e023f */
[----:B------:R-:W-:Y:S01]  /*11e70*/  LEA.HI.X.SX32 R3, R6, UR7, 0x1, P0 ;  /* 0x0000000706037c11 */ /* 0x000fe200080f0eff */
[----:B------:R-:W-:Y:S01]  /*11e80*/  @UP2 ULDC UR26, c[0x0][0x210] ;  /* 0x00008400001a2ab9 */ /* 0x000fe20000000800 */
[----:B------:R-:W-:Y:S01]  /*11e90*/  ISETP.GE.AND P0, PT, R12, UR15, PT ;  /* 0x0000000f0c007c0c */ /* 0x000fe2000bf06270 */
[----:B------:R-:W-:Y:S02]  /*11ea0*/  USEL UR19, UR19, URZ, !UP4 ;  /* 0x0000003f13137287 */ /* 0x000fe4000e000000 */
[----:B------:R-:W-:Y:S01]  /*11eb0*/  @!UP2 UMOV UR26, 0x1 ;  /* 0x00000001001aa882 */ /* 0x000fe20000000000 */
[----:B-1----:R-:W-:Y:S01]  /*11ec0*/  IMAD.WIDE.U32 R10, R10, c[0x0][0x1f0], R2 ;  /* 0x00007c000a0a7a25 */ /* 0x002fe200078e0002 */
[----:B------:R-:W-:-:S02]  /*11ed0*/  UIMAD UR12, UR12, UR26, URZ ;  /* 0x0000001a0c0c72a4 */ /* 0x000fc4000f8e023f */
[----:B------:R-:W-:Y:S02]  /*11ee0*/  UIMAD UR18, UR9, UR18, UR19 ;  /* 0x00000012091272a4 */ /* 0x000fe4000f8e0213 */
[----:B------:R-:W-:Y:S02]  /*11ef0*/  @!UP4 UMOV UR20, URZ ;  /* 0x0000003f0014cc82 */ /* 0x000fe40008000000 */
[----:B------:R-:W-:Y:S02]  /*11f00*/  @UP4 UMOV UR20, UR8 ;  /* 0x0000000800144c82 */ /* 0x000fe40008000000 */
[----:B------:R-:W-:Y:S02]  /*11f10*/  UIMAD UR4, UR9, UR5, UR4 ;  /* 0x00000005090472a4 */ /* 0x000fe4000f8e0204 */
[----:B------:R-:W-:Y:S02]  /*11f20*/  @!UP4 UMOV UR21, URZ ;  /* 0x0000003f0015cc82 */ /* 0x000fe40008000000 */
[----:B------:R-:W-:-:S02]  /*11f30*/  USHF.R.S32.HI UR6, URZ, 0x1f, UR12 ;  /* 0x0000001f3f067899 */ /* 0x000fc4000801140c */
        /* <DEDUP_REMOVED lines=19> */
.L_x_508:
[----:B------:R-:W-:Y:S05]  /*12070*/  BSYNC B0 ;  /* 0x0000000000007941 */ /* 0x000fea0003800000 */
.L_x_507:
[----:B-1----:R-:W-:Y:S01]  /*12080*/  IADD3 R3, R12, 0x20, RZ ;  /* 0x000000200c037810 */ /* 0x002fe20007ffe0ff */
[----:B------:R-:W-:Y:S03]  /*12090*/  BSSY B0, `(.L_x_509) ;  /* 0x0000013000007945 */ /* 0x000fe60003800000 */
[----:B------:R-:W-:-:S13]  /*120a0*/  ISETP.GE.AND P0, PT, R3, UR15, PT ;  /* 0x0000000f03007c0c */ /* 0x000fda000bf06270 */
[----:B------:R-:W-:Y:S05]  /*120b0*/  @P0 BRA `(.L_x_510) ;  /* 0x0000010000000947 */ /* 0x000fea0003800000 */
[----:B------:R-:W-:Y:S01]  /*120c0*/  IADD3 R7, P0, R14, 0x20, RZ ;  /* 0x000000200e077810 */ /* 0x000fe20007f1e0ff */
[----:B------:R-:W-:Y:S01]  /*120d0*/  IMAD.MOV.U32 R16, RZ, RZ, R10 ;  /* 0x000000ffff107224 */ /* 0x000fe200078e000a */
        /* <DEDUP_REMOVED lines=14> */
.L_x_510:
[----:B------:R-:W-:Y:S05]  /*121c0*/  BSYNC B0 ;  /* 0x0000000000007941 */ /* 0x000fea0003800000 */
.L_x_509:
        /* <DEDUP_REMOVED lines=13> */
[----:B-1----:R-:W-:-:S03]  /*122a0*/  LEA R18, P3, R16, c[0x0][0x1d0], 0x1 ;  /* 0x0000740010127a11 */ /* 0x002fc600078608ff */
[----:B------:R-:W-:-:S04]  /*122b0*/  IMAD R0, R7, c[0x0][0x1ec], R0 ;  /* 0x00007b0007007a24 */ /* 0x000fc800078e0200 */
[----:B------:R-:W-:-:S05]  /*122c0*/  IMAD.IADD R0, R17, 0x1, R0 ;  /* 0x0000000111007824 */ /* 0x000fca00078e0200 */
[----:B------:R-:W-:-:S05]  /*122d0*/  LEA.HI.X R19, R16, c[0x0][0x1d4], R0, 0x1, P3 ;  /* 0x0000750010137a11 */ /* 0x000fca00018f0c00 */
[----:B------:R1:W-:Y:S04]  /*122e0*/  @!P2 STG.E.128 [R18.64], RZ ;  /* 0x000000ff1200a986 */ /* 0x0003e8000c101d10 */
[----:B------:R1:W-:Y:S04]  /*122f0*/  @!P1 STG.E.128 [R18.64+0x40], RZ ;  /* 0x000040ff12009986 */ /* 0x0003e8000c101d10 */
[----:B------:R1:W-:Y:S02]  /*12300*/  @!P0 STG.E.128 [R18.64+0x80], RZ ;  /* 0x000080ff12008986 */ /* 0x0003e4000c101d10 */
.L_x_512:
[----:B------:R-:W-:Y:S05]  /*12310*/  BSYNC B0 ;  /* 0x0000000000007941 */ /* 0x000fea0003800000 */
.L_x_511:
[----:B------:R-:W-:Y:S01]  /*12320*/  IADD3 R0, R12, 0x60, RZ ;  /* 0x000000600c007810 */ /* 0x000fe20007ffe0ff */
[----:B------:R-:W-:Y:S03]  /*12330*/  BSSY B0, `(.L_x_513) ;  /* 0x0000012000007945 */ /* 0x000fe60003800000 */
[----:B------:R-:W-:-:S13]  /*12340*/  ISETP.GE.AND P0, PT, R0, UR15, PT ;  /* 0x0000000f00007c0c */ /* 0x000fda000bf06270 */
        /* <DEDUP_REMOVED lines=16> */
.L_x_514:
[----:B------:R-:W-:Y:S05]  /*12450*/  BSYNC B0 ;  /* 0x0000000000007941 */ /* 0x000fea0003800000 */
.L_x_513:
[----:B------:R-:W-:-:S04]  /*12460*/  ISETP.NE.AND P6, PT, R53, RZ, PT ;  /* 0x000000ff3500720c */ /* 0x000fc80003fc5270 */
[----:B------:R-:W-:Y:S02]  /*12470*/  ISETP.GE.OR P5, PT, R12, UR15, P6 ;  /* 0x0000000f0c007c0c */ /* 0x000fe4000b7a6670 */
[----:B------:R-:W-:Y:S02]  /*12480*/  ISETP.GE.OR P4, PT, R3, UR15, P6 ;  /* 0x0000000f03007c0c */ /* 0x000fe4000b786670 */
[----:B------:R-:W-:Y:S02]  /*12490*/  ISETP.GE.OR P3, PT, R2, UR15, P6 ;  /* 0x0000000f02007c0c */ /* 0x000fe4000b766670 */
[----:B------:R-:W-:-:S07]  /*124a0*/  ISETP.GE.OR P6, PT, R0, UR15, P6 ;  /* 0x0000000f00007c0c */ /* 0x000fce000b7c6670 */
[----:B------:R-:W-:Y:S02]  /*124b0*/  @!P5 IMAD R7, R12, UR26, RZ ;  /* 0x0000001a0c07dc24 */ /* 0x000fe4000f8e02ff */
[----:B------:R-:W-:Y:S02]  /*124c0*/  @!P4 IMAD R8, R3, UR26, RZ ;  /* 0x0000001a0308cc24 */ /* 0x000fe4000f8e02ff */
[----:B--2---:R-:W-:Y:S01]  /*124d0*/  @!P3 IMAD R4, R2, UR26, RZ ;  /* 0x0000001a0204bc24 */ /* 0x004fe2000f8e02ff */
        /* <DEDUP_REMOVED lines=19> */
[----:B------:R-:W-:Y:S02]  /*12610*/  IMAD R0, R0, UR26, RZ ;  /* 0x0000001a00007c24 */ /* 0x000fe4000f8e02ff */
[----:B--2---:R-:W-:-:S03]  /*12620*/  IMAD.MOV.U32 R5, RZ, RZ, 0x7f800000 ;  /* 0x7f800000ff057424 */ /* 0x004fc600078e00ff */
[----:B------:R-:W-:-:S04]  /*12630*/  IADD3 R3, P0, R0, UR12, RZ ;  /* 0x0000000c00037c10 */ /* 0x000fc8000ff1e0ff */
[----:B------:R-:W-:Y:S02]  /*12640*/  LEA.HI.X.SX32 R0, R0, UR6, 0x1, P0 ;  /* 0x0000000600007c11 */ /* 0x000fe400080f0eff */
[----:B------:R-:W-:-:S04]  /*12650*/  LEA R2, P0, R3, c[0x0][0x200], 0x2 ;  /* 0x0000800003027a11 */ /* 0x000fc800078010ff */
[----:B------:R-:W-:-:S05]  /*12660*/  LEA.HI.X R3, R3, c[0x0][0x204], R0, 0x2, P0 ;  /* 0x0000810003037a11 */ /* 0x000fca00000f1400 */
[----:B------:R-:W-:Y:S01]  /*12670*/  STG.E [R2.64], R5 ;  /* 0x0000000502007986 */ /* 0x000fe2000c101910 */
[----:B------:R-:W-:Y:S05]  /*12680*/  EXIT ;  /* 0x000000000000794d */ /* 0x000fea0003800000 */
.L_x_515:
        /* <DEDUP_REMOVED lines=15> */
.L_x_1039:


//--------------------- .text._ZN5flash16flash_fwd_kernelI23Flash_fwd_kernel_traitsILi96ELi128ELi64ELi4ELb0ELb0EN7cutlass6half_tE19Flash_kernel_traitsILi96ELi128ELi64ELi4ES3_EELb0ELb0ELb0ELb0ELb0ELb0ELb1ELb0EEEvNS_16Flash_fwd_paramsE --------------------------
	.section	.text._ZN5flash16flash_fwd_kernelI23Flash_fwd_kernel_traitsILi96ELi128ELi64ELi4ELb0ELb0EN7cutlass6half_tE19Flash_kernel_traitsILi96ELi128ELi64ELi4ES3_EELb0ELb0ELb0ELb0ELb0ELb0ELb1ELb0EEEvNS_16Flash_fwd_paramsE,"ax",@progbits
	.sectioninfo	@"SHI_REGISTERS=255"
	.align	128
        .global         _ZN5flash16flash_fwd_kernelI23Flash_fwd_kernel_traitsILi96ELi128ELi64ELi4ELb0ELb0EN7cutlass6half_tE19Flash_kernel_traitsILi96ELi128ELi64ELi4ES3_EELb0ELb0ELb0ELb0ELb0ELb0ELb1ELb0EEEvNS_16Flash_fwd_paramsE
        .type           _ZN5flash16flash_fwd_kernelI23Flash_fwd_kernel_traitsILi96ELi128ELi64ELi4ELb0ELb0EN7cutlass6half_tE19Flash_kernel_traitsILi96ELi128ELi64ELi4ES3_EELb0ELb0ELb0ELb0ELb0ELb0ELb1ELb0EEEvNS_16Flash_fwd_paramsE,@function
        .size           _ZN5flash16flash_fwd_kernelI23Flash_fwd_kernel_traitsILi96ELi128ELi64ELi4ELb0ELb0EN7cutlass6half_tE19Flash_kernel_traitsILi96ELi128ELi64ELi4ES3_EELb0ELb0ELb0ELb0ELb0ELb0ELb1ELb0EEEvNS_16Flash_fwd_paramsE,(.L_x_1040 - _ZN5flash16flash_fwd_kernelI23Flash_fwd_kernel_traitsILi96ELi128ELi64ELi4ELb0ELb0EN7cutlass6half_tE19Flash_kernel_traitsILi96ELi128ELi64ELi4ES3_EELb0ELb0ELb0ELb0ELb0ELb0ELb1ELb0EEEvNS_16Flash_fwd_paramsE)
        .other          _ZN5flash16flash_fwd_kernelI23Flash_fwd_kernel_traitsILi96ELi128ELi64ELi4ELb0ELb0EN7cutlass6half_tE19Flash_kernel_traitsILi96ELi128ELi64ELi4ES3_EELb0ELb0ELb0ELb0ELb0ELb0ELb1ELb0EEEvNS_16Flash_fwd_paramsE,@"STO_CUDA_ENTRY STV_DEFAULT"
_ZN5flash16flash_fwd_kernelI23Flash_fwd_kernel_traitsILi96ELi128ELi64ELi4ELb0ELb0EN7cutlass6half_tE19Flash_kernel_traitsILi96ELi128ELi64ELi4ES3_EELb0ELb0ELb0ELb0ELb0ELb0ELb1ELb0EEEvNS_16Flash_fwd_paramsE:
.text._ZN5flash16flash_fwd_kernelI23Flash_fwd_kernel_traitsILi96ELi128ELi64ELi4ELb0ELb0EN7cutlass6half_tE19Flash_kernel_traitsILi96ELi128ELi64ELi4ES3_EELb0ELb0ELb0ELb0ELb0ELb0ELb1ELb0EEEvNS_16Flash_fwd_paramsE:
        /* <DEDUP_REMOVED lines=36> */
.L_x_516:
[----:B-1----:R-:W-:Y:S02]  /*0240*/  MOV R0, c[0x0][0x218] ;  /* 0x0000860000007a02 */ /* 0x002fe40000000f00 */
.L_x_517:
        /* <DEDUP_REMOVED lines=44> */
.L_x_519:
        /* <DEDUP_REMOVED lines=42> */
.L_x_520:
        /* <DEDUP_REMOVED lines=16> */
[----:B------:R-:W-:Y:S02]  /*08b0*/  SHF.R.S32.HI R29, RZ, 0x1f, R28 ;  /* 0x0000001fff1d7819 */ /* 0x000fe4000001141c */
[----:B------:R-:W-:-:S02]  /*08c0*/  LOP3.LUT R0, R0, 0xc0, RZ, 0xc0, !PT ;  /* 0x000000c000007812 */ /* 0x000fc400078ec0ff */
[----:B------:R-:W-:Y:S01]  /*08d0*/  LEA.HI R19, R5, R166, RZ, 0x5 ;  /* 0x000000a605137211 */ /* 0x000fe200078f28ff */
[----:B------:R-:W-:Y:S01]  /*08e0*/  IMAD.WIDE R34, R18, 0x80, R28 ;  /* 0x0000008012227825 */ /* 0x000fe200078e021c */
[----:B------:R-:W-:Y:S01]  /*08f0*/  LOP3.LUT R4, R0, 0x18, R184, 0xf8, !PT ;  /* 0x0000001800047812 */ /* 0x000fe200078ef8b8 */
[----:B------:R1:W-:Y:S01]  /*0900*/  STL.64 [R1+0x30], R28 ;  /* 0x0000301c01007387 */ /* 0x0003e20000100a00 */
[----:B------:R-:W-:Y:S02]  /*0910*/  SHF.R.U32.HI R2, RZ, 0x3, R0 ;  /* 0x00000003ff027819 */ /* 0x000fe40000011600 */
[----:B------:R-:W-:Y:S01]  /*0920*/  LOP3.LUT R3, R3, 0x7fffffe, RZ, 0xc0, !PT ;  /* 0x07fffffe03037812 */ /* 0x000fe200078ec0ff */
[----:B------:R1:W-:Y:S01]  /*0930*/  STL [R1+0x50], R36 ;  /* 0x0000502401007387 */ /* 0x0003e20000100800 */
[----:B------:R-:W-:Y:S02]  /*0940*/  LOP3.LUT R0, R22, 0xfffffff0, RZ, 0xc0, !PT ;  /* 0xfffffff016007812 */ /* 0x000fe400078ec0ff */
[----:B------:R-:W-:Y:S01]  /*0950*/  SHF.R.S32.HI R23, RZ, 0x5, R19 ;  /* 0x00000005ff177819 */ /* 0x000fe20000011413 */
[----:B------:R-:W-:Y:S01]  /*0960*/  IMAD.IADD R3, R28, 0x1, -R3 ;  /* 0x000000011c037824 */ /* 0x000fe200078e0a03 */
[----:B------:R-:W-:Y:S01]  /*0970*/  LOP3.LUT R4, R4, R2, RZ, 0x3c, !PT ;  /* 0x0000000204047212 */ /* 0x000fe200078e3cff */
[----:B------:R-:W-:Y:S01]  /*0980*/  IMAD.IADD R18, R166, 0x1, -R0 ;  /* 0x00000001a6127824 */ /* 0x000fe200078e0a00 */
[----:B------:R-:W-:Y:S01]  /*0990*/  IADD3 R2, P0, R184, R9, RZ ;  /* 0x00000009b8027210 */ /* 0x000fe20007f1e0ff */
[----:B------:R-:W-:Y:S01]  /*09a0*/  IMAD R0, R23, 0x8, R3 ;  /* 0x0000000817007824 */ /* 0x000fe200078e0203 */
[----:B------:R-:W-:Y:S01]  /*09b0*/  SHF.R.S32.HI R185, RZ, 0x1f, R184 ;  /* 0x0000001fffb97819 */ /* 0x000fe200000114b8 */
[----:B------:R-:W-:Y:S01]  /*09c0*/  IMAD R9, R29, c[0x0][0x198], RZ ;  /* 0x000066001d097a24 */ /* 0x000fe200078e02ff */
[----:B------:R-:W-:Y:S01]  /*09d0*/  LEA.HI R20, R18, R18, RZ, 0x1 ;  /* 0x0000001212147211 */ /* 0x000fe200078f08ff */
[----:B------:R-:W-:Y:S01]  /*09e0*/  IMAD.U32 R226, R0, 0x20, R4 ;  /* 0x0000002000e27824 */ /* 0x000fe200078e0004 */
[----:B------:R1:W-:Y:S01]  /*09f0*/  STL.64 [R1+0x40], R34 ;  /* 0x0000402201007387 */ /* 0x0003e20000100a00 */
[----:B------:R-:W-:Y:S01]  /*0a00*/  IMAD.X R3, R185, 0x1, R10, P0 ;  /* 0x00000001b9037824 */ /* 0x000fe200000e060a */
[----:B------:R-:W-:Y:S01]  /*0a10*/  SHF.R.S32.HI R7, RZ, 0x1, R20 ;  /* 0x00000001ff077819 */ /* 0x000fe20000011414 */
[----:B------:R-:W-:Y:S01]  /*0a20*/  IMAD.WIDE.U32 R4, R28, c[0x0][0x198], R184 ;  /* 0x000066001c047a25 */ /* 0x000fe200078e00b8 */
[----:B------:R-:W-:Y:S01]  /*0a30*/  SHF.R.S32.HI R0, RZ, 0x1f, R20 ;  /* 0x0000001fff007819 */ /* 0x000fe20000011414 */
[----:B------:R1:W-:Y:S01]  /*0a40*/  STL.64 [R1+0x10], R184 ;  /* 0x000010b801007387 */ /* 0x0003e20000100a00 */
        /* <DEDUP_REMOVED lines=8> */
[C---:B------:R-:W-:Y:S01]  /*0ad0*/  IMAD R9, R28.reuse, c[0x0][0x19c], R9 ;  /* 0x000067001c097a24 */ /* 0x040fe200078e0209 */
[----:B------:R-:W-:Y:S01]  /*0ae0*/  IADD3 R2, P0, R11, R2, RZ ;  /* 0x000000020b027210 */ /* 0x000fe20007f1e0ff */
[----:B------:R-:W-:Y:S02]  /*0af0*/  IMAD.IADD R16, R7, 0x1, -R0 ;  /* 0x0000000107107824 */ /* 0x000fe400078e0a00 */
[----:B------:R-:W-:Y:S01]  /*0b00*/  IMAD R0, R28, c[0x0][0x1a4], R10 ;  /* 0x000069001c007a24 */ /* 0x000fe200078e020a */
[----:B------:R-:W-:Y:S01]  /*0b10*/  IADD3.X R5, R17, R5, R9, P1, !PT ;  /* 0x0000000511057210 */ /* 0x000fe20000ffe409 */
[----:B------:R-:W-:Y:S01]  /*0b20*/  IMAD R7, R6, c[0x0][0x1b0], RZ ;  /* 0x00006c0006077a24 */ /* 0x000fe200078e02ff */
[----:B------:R-:W-:Y:S01]  /*0b30*/  LOP3.LUT P1, RZ, R16, 0x2, RZ, 0xc0, !PT ;  /* 0x0000000210ff7812 */ /* 0x000fe2000782c0ff */
[----:B------:R-:W-:Y:S01]  /*0b40*/  IMAD R6, R6, c[0x0][0x1b8], RZ ;  /* 0x00006e0006067a24 */ /* 0x000fe200078e02ff */
[----:B------:R-:W-:Y:S01]  /*0b50*/  IADD3.X R3, R14, R3, R0, P0, !PT ;  /* 0x000000030e037210 */ /* 0x000fe200007fe400 */
[----:B------:R-:W-:Y:S01]  /*0b60*/  IMAD.WIDE.U32 R30, R8, c[0x0][0x1b0], R4 ;  /* 0x00006c00081e7a25 */ /* 0x000fe200078e0004 */
[----:B------:R-:W-:-:S02]  /*0b70*/  LOP3.LUT R0, R19, 0xffffffe0, RZ, 0xc0, !PT ;  /* 0xffffffe013007812 */ /* 0x000fc400078ec0ff */
[----:B------:R-:W-:Y:S01]  /*0b80*/  ISETP.GE.AND P0, PT, R28, R36, PT ;  /* 0x000000241c00720c */ /* 0x000fe20003f06270 */
[C---:B------:R-:W-:Y:S01]  /*0b90*/  IMAD R6, R8.reuse, c[0x0][0x1bc], R6 ;  /* 0x00006f0008067a24 */ /* 0x040fe200078e0206 */
[----:B------:R1:W-:Y:S01]  /*0ba0*/  STL.64 [R1+0x28], R30 ;  /* 0x0000281e01007387 */ /* 0x0003e20000100a00 */
[----:B------:R-:W-:-:S04]  /*0bb0*/  IMAD.WIDE.U32 R26, R8, c[0x0][0x1b8], R2 ;  /* 0x00006e00081a7a25 */ /* 0x000fc800078e0002 */
[----:B------:R-:W-:Y:S01]  /*0bc0*/  IMAD R7, R8, c[0x0][0x1b4], R7 ;  /* 0x00006d0008077a24 */ /* 0x000fe200078e0207 */
[----:B------:R1:W-:Y:S01]  /*0bd0*/  STL.64 [R1+0x20], R26 ;  /* 0x0000201a01007387 */ /* 0x0003e20000100a00 */
[----:B------:R-:W-:Y:S02]  /*0be0*/  IMAD.IADD R0, R166, 0x1, -R0 ;  /* 0x00000001a6007824 */ /* 0x000fe400078e0a00 */
[----:B------:R-:W-:Y:S02]  /*0bf0*/  IMAD.IADD R17, R27, 0x1, R6 ;  /* 0x000000011b117824 */ /* 0x000fe400078e0206 */
[----:B------:R-:W-:Y:S01]  /*0c00*/  IMAD.IADD R33, R31, 0x1, R7 ;  /* 0x000000011f217824 */ /* 0x000fe200078e0207 */
[----:B------:R1:W-:Y:S01]  /*0c10*/  STL [R1+0x58], R0 ;  /* 0x0000580001007387 */ /* 0x0003e20000100800 */
[----:B------:R-:W-:Y:S02]  /*0c20*/  IMAD.MOV.U32 R4, RZ, RZ, 0x10 ;  /* 0x00000010ff047424 */ /* 0x000fe400078e00ff */
[----:B------:R-:W-:Y:S01]  /*0c30*/  IMAD.SHL.U32 R226, R226, 0x2, RZ ;  /* 0x00000002e2e27824 */ /* 0x000fe200078e00ff */
[----:B------:R1:W-:Y:S01]  /*0c40*/  STL [R1+0x48], R170 ;  /* 0x000048aa01007387 */ /* 0x0003e20000100800 */
[----:B------:R-:W-:Y:S01]  /*0c50*/  IMAD.IADD R11, R13, 0x1, R15 ;  /* 0x000000010d0b7824 */ /* 0x000fe200078e020f */
[----:B------:R-:W-:-:S02]  /*0c60*/  SEL R4, R4, 0xfffffff0, !P1 ;  /* 0xfffffff004047807 */ /* 0x000fc40004800000 */
[----:B------:R1:W-:Y:S04]  /*0c70*/  STL [R1+0x4c], R167 ;  /* 0x00004ca701007387 */ /* 0x0003e80000100800 */
[----:B------:R1:W-:Y:S04]  /*0c80*/  STL [R1+0x38], R17 ;  /* 0x0000381101007387 */ /* 0x0003e80000100800 */
[----:B------:R1:W-:Y:S01]  /*0c90*/  STL [R1+0x1c], R33 ;  /* 0x00001c2101007387 */ /* 0x0003e20000100800 */
        /* <DEDUP_REMOVED lines=33> */
.L_x_522:
[----:B------:R-:W-:Y:S05]  /*0eb0*/  BSYNC B0 ;  /* 0x0000000000007941 */ /* 0x000fea0003800000 */
.L_x_521:
[----:B------:R-:W-:Y:S01]  /*0ec0*/  IADD3 R14, R28, 0x20, RZ ;  /* 0x000000201c0e7810 */ /* 0x000fe20007ffe0ff */
[----:B------:R-:W-:Y:S03]  /*0ed0*/  BSSY B0, `(.L_x_523) ;  /* 0x0000025000007945 */ /* 0x000fe60003800000 */
[----:B------:R-:W-:Y:S01]  /*0ee0*/  ISETP.GE.AND P0, PT, R14, R36, PT ;  /* 0x000000240e00720c */ /* 0x000fe20003f06270 */
[----:B------:R2:W-:-:S12]  /*0ef0*/  STL [R1+0x54], R14 ;  /* 0x0000540e01007387 */ /* 0x0005d80000100800 */
        /* <DEDUP_REMOVED lines=34> */
.L_x_524:
[----:B------:R-:W-:Y:S05]  /*1120*/  BSYNC B0 ;  /* 0x0000000000007941 */ /* 0x000fea0003800000 */
.L_x_523:
        /* <DEDUP_REMOVED lines=38> */
.L_x_526:
[----:B------:R-:W-:Y:S05]  /*1390*/  BSYNC B0 ;  /* 0x0000000000007941 */ /* 0x000fea0003800000 */
.L_x_525:
        /* <DEDUP_REMOVED lines=42> */
.L_x_528:
[----:B------:R-:W-:Y:S05]  /*1640*/  BSYNC B0 ;  /* 0x0000000000007941 */ /* 0x000fea0003800000 */
.L_x_527:
[----:B------:R-:W-:Y:S01]  /*1650*/  MOV R168, R32 ;  /* 0x0000002000a87202 */ /* 0x000fe20000000f00 */
[----:B------:R-:W-:Y:S01]  /*1660*/  BSSY B0, `(.L_x_529) ;  /* 0x0000028000007945 */ /* 0x000fe20003800000 */
[----:B------:R-:W-:Y:S02]  /*1670*/  MOV R169, R33 ;  /* 0x0000002100a97202 */ /* 0x000fe40000000f00 */
[----:B------:R-:W-:Y:S02]  /*1680*/  LEA.HI.SX32 R45, R227, 0xffffffff, 0x1a ;  /* 0xffffffffe32d7811 */ /* 0x000fe400078fd2ff */
[----:B------:R-:W-:Y:S02]  /*1690*/  MOV R168, R30 ;  /* 0x0000001e00a87202 */ /* 0x000fe40000000f00 */
[----:B------:R-:W-:Y:S01]  /*16a0*/  SHF.R.S32.HI R5, RZ, 0x1f, R45 ;  /* 0x0000001fff057819 */ /* 0x000fe2000001142d */
[C---:B------:R-:W-:Y:S02]  /*16b0*/  IMAD R10, R45.reuse, -0x40, R44 ;  /* 0xffffffc02d0a7824 */ /* 0x040fe400078e022c */
[----:B------:R3:W-:Y:S01]  /*16c0*/  STL.64 [R1+0x18], R168 ;  /* 0x000018a801007387 */ /* 0x0007e20000100a00 */
[----:B-1----:R-:W-:-:S02]  /*16d0*/  IMAD R0, R45, UR7, RZ ;  /* 0x000000072d007c24 */ /* 0x002fc4000f8e02ff */
        /* <DEDUP_REMOVED lines=32> */
.L_x_530:
[----:B------:R-:W-:Y:S05]  /*18e0*/  BSYNC B0 ;  /* 0x0000000000007941 */ /* 0x000fea0003800000 */
.L_x_529:
        /* <DEDUP_REMOVED lines=34> */
.L_x_532:
[----:B------:R-:W-:Y:S05]  /*1b10*/  BSYNC B0 ;  /* 0x0000000000007941 */ /* 0x000fea0003800000 */
.L_x_531:
        /* <DEDUP_REMOVED lines=44> */
.L_x_534:
[----:B------:R-:W-:Y:S05]  /*1de0*/  BSYNC B0 ;  /* 0x0000000000007941 */ /* 0x000fea0003800000 */
.L_x_533:
        /* <DEDUP_REMOVED lines=36> */
.L_x_536:
[----:B------:R-:W-:Y:S05]  /*2030*/  BSYNC B0 ;  /* 0x0000000000007941 */ /* 0x000fea0003800000 */
.L_x_535:
        /* <DEDUP_REMOVED lines=41> */
[----:B------:R-:W1:Y:S04]  /*22d0*/  LDSM.16.M88.4 R8, [R221+0x6000] ;  /* 0x00600000dd08783b */ /* 0x000e680000000200 */
[----:B--2---:R-:W2:Y:S04]  /*22e0*/  LDSM.16.M88.4 R12, [R224+0x1000] ;  /* 0x00100000e00c783b */ /* 0x004ea80000000200 */
[----:B------:R-:W5:Y:S04]  /*22f0*/  LDSM.16.M88.4 R24, [R221+0x6400] ;  /* 0x00640000dd18783b */ /* 0x000f680000000200 */
[----:B------:R-:W3:Y:S04]  /*2300*/  LDSM.16.M88.4 R20, [R221+0x6800] ;  /* 0x00680000dd14783b */ /* 0x000ee80000000200 */
[----:B------:R-:W4:Y:S04]  /*2310*/  LDSM.16.M88.4 R28, [R221+0x6c00] ;  /* 0x006c0000dd1c783b */ /* 0x000f280000000200 */
[----:B------:R-:W-:Y:S04]  /*2320*/  LDSM.16.M88.4 R40, [R225] ;  /* 0x00000000e128783b */ /* 0x000fe80000000200 */
[----:B------:R-:W3:Y:S04]  /*2330*/  LDSM.16.M88.4 R48, [R223+0x6000] ;  /* 0x00600000df30783b */ /* 0x000ee80000000200 */
[----:B------:R-:W-:Y:S04]  /*2340*/  LDSM.16.M88.4 R36, [R224+0x2000] ;  /* 0x00200000e024783b */ /* 0x000fe80000000200 */
[----:B------:R-:W-:Y:S04]  /*2350*/  LDSM.16.M88.4 R80, [R221+0x7000] ;  /* 0x00700000dd50783b */ /* 0x000fe80000000200 */
[----:B------:R-:W-:Y:S01]  /*2360*/  LDSM.16.M88.4 R88, [R223+0x6400] ;  /* 0x00640000df58783b */ /* 0x000fe20000000200 */
[-C--:B-1----:R-:W-:Y:S03]  /*2370*/  HMMA.16816.F32 R32, R16, R8.reuse, RZ ;  /* 0x000000081020723c */ /* 0x082fe600000018ff */
[----:B------:R-:W-:Y:S04]  /*2380*/  LDSM.16.M88.4 R100, [R223+0x6800] ;  /* 0x00680000df64783b */ /* 0x000fe80000000200 */
[----:B------:R-:W-:Y:S01]  /*2390*/  LDSM.16.M88.4 R128, [R223+0x6c00] ;  /* 0x006c0000df80783b */ /* 0x000fe20000000200 */
[C---:B--2---:R-:W-:Y:S03]  /*23a0*/  HMMA.16816.F32 R60, R12.reuse, R8, RZ ;  /* 0x000000080c3c723c */ /* 0x044fe600000018ff */
[----:B------:R-:W-:Y:S05]  /*23b0*/  LDSM.16.M88.4 R52, [R223+0x7000] ;  /* 0x00700000df34783b */ /* 0x000fea0000000200 */
[-C--:B------:R-:W-:Y:S08]  /*23c0*/  HMMA.16816.F32 R92, R12, R10.reuse, RZ ;  /* 0x0000000a0c5c723c */ /* 0x080ff000000018ff */
[----:B------:R-:W-:Y:S01]  /*23d0*/  HMMA.16816.F32 R96, R16, R10, RZ ;  /* 0x0000000a1060723c */ /* 0x000fe200000018ff */
[----:B------:R-:W1:Y:S07]  /*23e0*/  LDSM.16.M88.4 R8, [R225+0x1000] ;  /* 0x00100000e108783b */ /* 0x000e6e0000000200 */
[C---:B-----5:R-:W-:Y:S08]  /*23f0*/  HMMA.16816.F32 R84, R12.reuse, R24, RZ ;  /* 0x000000180c54723c */ /* 0x060ff000000018ff */
[C---:B---3--:R-:W-:Y:S08]  /*2400*/  HMMA.16816.F32 R72, R12.reuse, R20, RZ ;  /* 0x000000140c48723c */ /* 0x048ff000000018ff */
[C---:B----4-:R-:W-:Y:S08]  /*2410*/  HMMA.16816.F32 R64, R12.reuse, R28, RZ ;  /* 0x0000001c0c40723c */ /* 0x050ff000000018ff */
[C---:B------:R-:W-:Y:S08]  /*2420*/  HMMA.16816.F32 R76, R12.reuse, R26, RZ ;  /* 0x0000001a0c4c723c */ /* 0x040ff000000018ff */
[C---:B------:R-:W-:Y:S08]  /*2430*/  HMMA.16816.F32 R68, R12.reuse, R22, RZ ;  /* 0x000000160c44723c */ /* 0x040ff000000018ff */
[----:B------:R-:W-:Y:S08]  /*2440*/  HMMA.16816.F32 R56, R12, R30, RZ ;  /* 0x0000001e0c38723c */ /* 0x000ff000000018ff */
[----:B------:R-:W-:Y:S01]  /*2450*/  HMMA.16816.F32 R12, R40, R48, R32 ;  /* 0x00000030280c723c */ /* 0x000fe20000001820 */
[----:B------:R-:W2:Y:S07]  /*2460*/  LDSM.16.M88.4 R32, [R224+0x3000] ;  /* 0x00300000e020783b */ /* 0x000eae0000000200 */
[C---:B------:R-:W-:Y:S08]  /*2470*/  HMMA.16816.F32 R108, R16.reuse, R28, RZ ;  /* 0x0000001c106c723c */ /* 0x040ff000000018ff */
[C---:B------:R-:W-:Y:S01]  /*2480*/  HMMA.16816.F32 R152, R16.reuse, R30, RZ ;  /* 0x0000001e1098723c */ /* 0x040fe200000018ff */
[----:B------:R-:W3:Y:S07]  /*2490*/  LDSM.16.M88.4 R28, [R225+0x2000] ;  /* 0x00200000e11c783b */ /* 0x000eee0000000200 */
[C---:B------:R-:W-:Y:S08]  /*24a0*/  HMMA.16816.F32 R112, R16.reuse, R20, RZ ;  /* 0x000000141070723c */ /* 0x040ff000000018ff */
[----:B------:R-:W-:Y:S08]  /*24b0*/  HMMA.16816.F32 R120, R16, R22, RZ ;  /* 0x000000161078723c */ /* 0x000ff000000018ff */
[----:B-1----:R-:W-:Y:S01]  /*24c0*/  HMMA.16816.F32 R20, R8, R48, R60 ;  /* 0x000000300814723c */ /* 0x002fe2000000183c */
[----:B------:R-:W-:Y:S07]  /*24d0*/  LDSM.16.M88.4 R60, [R221+0x8000] ;  /* 0x00800000dd3c783b */ /* 0x000fee0000000200 */
[C---:B------:R-:W-:Y:S08]  /*24e0*/  HMMA.16816.F32 R104, R16.reuse, R24, RZ ;  /* 0x000000181068723c */ /* 0x040ff000000018ff */
[----:B------:R-:W-:Y:S01]  /*24f0*/  HMMA.16816.F32 R124, R16, R26, RZ ;  /* 0x0000001a107c723c */ /* 0x000fe200000018ff */
[----:B------:R-:W-:Y:S07]  /*2500*/  LDSM.16.M88.4 R24, [R224+0x5000] ;  /* 0x00500000e018783b */ /* 0x000fee0000000200 */
        /* <DEDUP_REMOVED lines=9> */
[----:B------:R-:W4:Y:S07]  /*25a0*/  LDSM.16.M88.4 R8, [R224+0x4000] ;  /* 0x00400000e008783b */ /* 0x000f2e0000000200 */
[----:B--2---:R-:W-:Y:S01]  /*25b0*/  HMMA.16816.F32 R56, R32, R80, R20 ;  /* 0x000000502038723c */ /* 0x004fe20000001814 */
[----:B------:R-:W-:Y:S07]  /*25c0*/  LDSM.16.M88.4 R20, [R225+0x4000] ;  /* 0x00400000e114783b */ /* 0x000fee0000000200 */
[----:B------:R-:W-:Y:S01]  /*25d0*/  HMMA.16816.F32 R72, R40, R50, R96 ;  /* 0x000000322848723c */ /* 0x000fe20000001860 */
[----:B------:R-:W2:Y:S07]  /*25e0*/  LDSM.16.M88.4 R48, [R223+0x8000] ;  /* 0x00800000df30783b */ /* 0x000eae0000000200 */
[-C--:B---3--:R-:W-:Y:S01]  /*25f0*/  HMMA.16816.F32 R68, R28, R52.reuse, R16 ;  /* 0x000000341c44723c */ /* 0x088fe20000001810 */
[----:B------:R-:W-:Y:S07]  /*2600*/  LDSM.16.M88.4 R16, [R225+0x5000] ;  /* 0x00500000e110783b */ /* 0x000fee0000000200 */
[----:B-1----:R-:W-:Y:S01]  /*2610*/  HMMA.16816.F32 R64, R12, R52, R56 ;  /* 0x000000340c40723c */ /* 0x002fe20000001838 */
[----:B------:R-:W1:Y:S07]  /*2620*/  LDSM.16.M88.4 R56, [R221+0x7400] ;  /* 0x00740000dd38783b */ /* 0x000e6e0000000200 */
[----:B------:R-:W-:Y:S08]  /*2630*/  HMMA.16816.F32 R72, R36, R82, R72 ;  /* 0x000000522448723c */ /* 0x000ff00000001848 */
[----:B----4-:R-:W-:Y:S08]  /*2640*/  HMMA.16816.F32 R76, R8, R60, R68 ;  /* 0x0000003c084c723c */ /* 0x010ff00000001844 */
[----:B------:R-:W-:Y:S08]  /*2650*/  HMMA.16816.F32 R80, R32, R82, R92 ;  /* 0x000000522050723c */ /* 0x000ff0000000185c */
[----:B------:R-:W-:Y:S08]  /*2660*/  HMMA.16816.F32 R96, R40, R88, R104 ;  /* 0x000000582860723c */ /* 0x000ff00000001868 */
[----:B------:R-:W-:Y:S01]  /*2670*/  HMMA.16816.F32 R68, R24, R60, R64 ;  /* 0x0000003c1844723c */ /* 0x000fe20000001840 */
[----:B------:R-:W3:Y:S07]  /*2680*/  LDSM.16.M88.4 R64, [R223+0x7400] ;  /* 0x00740000df40783b */ /* 0x000eee0000000200 */
[----:B------:R-:W-:Y:S08]  /*2690*/  HMMA.16816.F32 R72, R28, R54, R72 ;  /* 0x000000361c48723c */ /* 0x000ff00000001848 */
[----:B--2---:R-:W-:Y:S08]  /*26a0*/  HMMA.16816.F32 R84, R20, R48, R76 ;  /* 0x000000301454723c */ /* 0x004ff0000000184c */
[----:B------:R-:W-:Y:S01]  /*26b0*/  HMMA.16816.F32 R76, R12, R54, R80 ;  /* 0x000000360c4c723c */ /* 0x000fe20000001850 */
[----:B------:R-:W2:Y:S07]  /*26c0*/  LDSM.16.M88.4 R52, [R221+0x8400] ;  /* 0x00840000dd34783b */ /* 0x000eae0000000200 */
[----:B-1----:R-:W-:Y:S08]  /*26d0*/  HMMA.16816.F32 R80, R36, R56, R96 ;  /* 0x000000382450723c */ /* 0x002ff00000001860 */
[----:B------:R-:W-:Y:S01]  /*26e0*/  HMMA.16816.F32 R72, R8, R62, R72 ;  /* 0x0000003e0848723c */ /* 0x000fe20000001848 */
[----:B------:R-:W-:-:S04]  /*26f0*/  FMUL.FTZ R0, R84, c[0x0][0x2ec] ;  /* 0x0000bb0054007a20 */ /* 0x000fc80000410000 */
[----:B------:R1:W-:Y:S03]  /*2700*/  MUFU.TANH R164, R0 ;  /* 0x0000000000a47308 */ /* 0x0003e60000002400 */
[----:B------:R-:W-:Y:S08]  /*2710*/  HMMA.16816.F32 R92, R16, R48, R68 ;  /* 0x00000030105c723c */ /* 0x000ff00000001844 */
[----:B------:R-:W-:Y:S01]  /*2720*/  HMMA.16816.F32 R68, R32, R56, R116 ;  /* 0x000000382044723c */ /* 0x000fe20000001874 */
[----:B-1----:R-:W-:-:S07]  /*2730*/  FMUL.FTZ R0, R85, c[0x0][0x2ec] ;  /* 0x0000bb0055007a20 */ /* 0x002fce0000410000 */
[----:B------:R-:W-:Y:S01]  /*2740*/  HMMA.16816.F32 R76, R24, R62, R76 ;  /* 0x0000003e184c723c */ /* 0x000fe2000000184c */
[----:B------:R1:W-:Y:S01]  /*2750*/  MUFU.TANH R165, R0 ;  /* 0x0000000000a57308 */ /* 0x0003e20000002400 */
[----:B------:R-:W-:Y:S06]  /*2760*/  LDSM.16.M88.4 R60, [R223+0x8400] ;  /* 0x00840000df3c783b */ /* 0x000fec0000000200 */
[----:B------:R-:W-:Y:S08]  /*2770*/  HMMA.16816.F32 R104, R40, R90, R124 ;  /* 0x0000005a2868723c */ /* 0x000ff0000000187c */
[----:B---3--:R-:W-:Y:S01]  /*2780*/  HMMA.16816.F32 R80, R28, R64, R80 ;  /* 0x000000401c50723c */ /* 0x008fe20000001850 */
[----:B-1----:R-:W-:-:S04]  /*2790*/  FMUL.FTZ R0, R86, c[0x0][0x2ec] ;  /* 0x0000bb0056007a20 */ /* 0x002fc80000410000 */
[----:B------:R1:W-:Y:S03]  /*27a0*/  MUFU.TANH R162, R0 ;  /* 0x0000000000a27308 */ /* 0x0003e60000002400 */
[----:B------:R-:W-:Y:S08]  /*27b0*/  HMMA.16816.F32 R88, R20, R50, R72 ;  /* 0x000000321458723c */ /* 0x000ff00000001848 */
[----:B------:R-:W-:Y:S01]  /*27c0*/  HMMA.16816.F32 R72, R12, R64, R68 ;  /* 0x000000400c48723c */ /* 0x000fe20000001844 */
[----:B------:R-:W3:Y:S01]  /*27d0*/  LDSM.16.M88.4 R68, [R221+0x7800] ;  /* 0x00780000dd44783b */ /* 0x000ee20000000200 */
[----:B-1----:R-:W-:-:S06]  /*27e0*/  FMUL.FTZ R0, R87, c[0x0][0x2ec] ;  /* 0x0000bb0057007a20 */ /* 0x002fcc0000410000 */
[----:B------:R-:W-:Y:S01]  /*27f0*/  HMMA.16816.F32 R96, R16, R50, R76 ;  /* 0x000000321060723c */ /* 0x000fe2000000184c */
[----:B------:R1:W-:Y:S07]  /*2800*/  MUFU.TANH R163, R0 ;  /* 0x0000000000a37308 */ /* 0x0003ee0000002400 */
[----:B------:R-:W-:Y:S08]  /*2810*/  HMMA.16816.F32 R76, R36, R58, R104 ;  /* 0x0000003a244c723c */ /* 0x000ff00000001868 */
[----:B--2---:R-:W-:Y:S01]  /*2820*/  HMMA.16816.F32 R80, R8, R52, R80 ;  /* 0x000000340850723c */ /* 0x004fe20000001850 */
[----:B-1----:R-:W-:-:S04]  /*2830*/  FMUL.FTZ R0, R92, c[0x0][0x2ec] ;  /* 0x0000bb005c007a20 */ /* 0x002fc80000410000 */
[----:B------:R1:W-:Y:S03]  /*2840*/  MUFU.TANH R160, R0 ;  /* 0x0000000000a07308 */ /* 0x0003e60000002400 */
[----:B------:R-:W-:Y:S01]  /*2850*/  HMMA.16816.F32 R84, R32, R58, R132 ;  /* 0x0000003a2054723c */ /* 0x000fe20000001884 */
[----:B------:R-:W2:Y:S07]  /*2860*/  LDSM.16.M88.4 R56, [R223+0x7800] ;  /* 0x00780000df38783b */ /* 0x000eae0000000200 */
[----:B------:R-:W-:Y:S01]  /*2870*/  HMMA.16816.F32 R112, R40, R100, R112 ;  /* 0x000000642870723c */ /* 0x000fe20000001870 */
[----:B-1----:R-:W-:-:S07]  /*2880*/  FMUL.FTZ R0, R93, c[0x0][0x2ec] ;  /* 0x0000bb005d007a20 */ /* 0x002fce0000410000 */
[----:B------:R-:W-:Y:S01]  /*2890*/  HMMA.16816.F32 R48, R24, R52, R72 ;  /* 0x000000341830723c */ /* 0x000fe20000001848 */
[----:B------:R1:W-:Y:S07]  /*28a0*/  MUFU.TANH R161, R0 ;  /* 0x0000000000a17308 */ /* 0x0003ee0000002400 */
[----:B------:R-:W-:Y:S08]  /*28b0*/  HMMA.16816.F32 R72, R28, R66, R76 ;  /* 0x000000421c48723c */ /* 0x000ff0000000184c */
[----:B---3--:R-:W-:Y:S01]  /*28c0*/  HMMA.16816.F32 R76, R36, R68, R112 ;  /* 0x00000044244c723c */ /* 0x008fe20000001870 */
[----:B-1----:R-:W-:-:S04]  /*28d0*/  FMUL.FTZ R0, R94, c[0x0][0x2ec] ;  /* 0x0000bb005e007a20 */ /* 0x002fc80000410000 */
[----:B------:R1:W3:Y:S03]  /*28e0*/  MUFU.TANH R149, R0 ;  /* 0x0000000000957308 */ /* 0x0002e60000002400 */
[----:B------:R-:W-:Y:S08]  /*28f0*/  HMMA.16816.F32 R120, R40, R102, R120 ;  /* 0x000000662878723c */ /* 0x000ff00000001878 */
[----:B------:R-:W-:Y:S01]  /*2900*/  HMMA.16816.F32 R72, R8, R54, R72 ;  /* 0x000000360848723c */ /* 0x000fe20000001848 */
[----:B-1----:R-:W-:-:S07]  /*2910*/  FMUL.FTZ R0, R95, c[0x0][0x2ec] ;  /* 0x0000bb005f007a20 */ /* 0x002fce0000410000 */
[----:B------:R-:W-:Y:S01]  /*2920*/  HMMA.16816.F32 R92, R16, R60, R48 ;  /* 0x0000003c105c723c */ /* 0x000fe20000001830 */
[----:B------:R1:W4:Y:S07]  /*2930*/  MUFU.TANH R150, R0 ;  /* 0x0000000000967308 */ /* 0x00032e0000002400 */
[----:B------:R-:W-:Y:S08]  /*2940*/  HMMA.16816.F32 R48, R32, R68, R136 ;  /* 0x000000442030723c */ /* 0x000ff00000001888 */
[----:B--2---:R-:W-:Y:S01]  /*2950*/  HMMA.16816.F32 R76, R28, R56, R76 ;  /* 0x000000381c4c723c */ /* 0x004fe2000000184c */
[----:B-1----:R-:W-:-:S04]  /*2960*/  FMUL.FTZ R0, R88, c[0x0][0x2ec] ;  /* 0x0000bb0058007a20 */ /* 0x002fc80000410000 */
[----:B------:R1:W-:Y:S03]  /*2970*/  MUFU.TANH R151, R0 ;  /* 0x0000000000977308 */ /* 0x0003e60000002400 */
[----:B------:R-:W-:Y:S01]  /*2980*/  HMMA.16816.F32 R108, R40, R128, R108 ;  /* 0x00000080286c723c */ /* 0x000fe2000000186c */
[----:B-1----:R-:W-:-:S04]  /*2990*/  FMUL.FTZ R0, R89, c[0x0][0x2ec] ;  /* 0x0000bb0059007a20 */ /* 0x002fc80000410000 */
[----:B------:R1:W-:Y:S02]  /*29a0*/  MUFU.TANH R132, R0 ;  /* 0x0000000000847308 */ /* 0x0003e40000002400 */
[----:B-1----:R-:W-:-:S06]  /*29b0*/  FMUL.FTZ R0, R90, c[0x0][0x2ec] ;  /* 0x0000bb005a007a20 */ /* 0x002fcc0000410000 */
[----:B------:R1:W-:Y:S02]  /*29c0*/  MUFU.TANH R118, R0 ;  /* 0x0000000000767308 */ /* 0x0003e40000002400 */
[----:B-1----:R-:W-:Y:S02]  /*29d0*/  FMUL.FTZ R0, R91, c[0x0][0x2ec] ;  /* 0x0000bb005b007a20 */ /* 0x002fe40000410000 */
[----:B------:R-:W-:Y:S04]  /*29e0*/  HMMA.16816.F32 R88, R20, R60, R80 ;  /* 0x0000003c1458723c */ /* 0x000fe80000001850 */
[----:B------:R1:W-:Y:S04]  /*29f0*/  MUFU.TANH R119, R0 ;  /* 0x0000000000777308 */ /* 0x0003e80000002400 */
[----:B------:R-:W-:Y:S01]  /*2a00*/  HMMA.16816.F32 R80, R12, R66, R84 ;  /* 0x000000420c50723c */ /* 0x000fe20000001854 */
[----:B------:R-:W2:Y:S07]  /*2a10*/  LDSM.16.M88.4 R64, [R221+0x8800] ;  /* 0x00880000dd40783b */ /* 0x000eae0000000200 */
[----:B------:R-:W-:Y:S01]  /*2a20*/  HMMA.16816.F32 R84, R20, R62, R72 ;  /* 0x0000003e1454723c */ /* 0x000fe20000001848 */
[----:B-1----:R-:W-:-:S04]  /*2a30*/  FMUL.FTZ R0, R96, c[0x0][0x2ec] ;  /* 0x0000bb0060007a20 */ /* 0x002fc80000410000 */
[----:B------:R1:W-:Y:S03]  /*2a40*/  MUFU.TANH R117, R0 ;  /* 0x0000000000757308 */ /* 0x0003e60000002400 */
[----:B------:R-:W-:Y:S01]  /*2a50*/  HMMA.16816.F32 R72, R12, R56, R48 ;  /* 0x000000380c48723c */ /* 0x000fe20000001830 */
[----:B------:R-:W5:Y:S07]  /*2a60*/  LDSM.16.M88.4 R48, [R223+0x8800] ;  /* 0x00880000df30783b */ /* 0x000f6e0000000200 */
[----:B------:R-:W-:Y:S01]  /*2a70*/  HMMA.16816.F32 R52, R24, R54, R80 ;  /* 0x000000361834723c */ /* 0x000fe20000001850 */
[----:B-1----:R-:W-:-:S07]  /*2a80*/  FMUL.FTZ R0, R97, c[0x0][0x2ec] ;  /* 0x0000bb0061007a20 */ /* 0x002fce0000410000 */
[----:B------:R-:W-:Y:S01]  /*2a90*/  HMMA.16816.F32 R80, R32, R70, R140 ;  /* 0x000000462050723c */ /* 0x000fe2000000188c */
[----:B------:R1:W-:Y:S07]  /*2aa0*/  MUFU.TANH R116, R0 ;  /* 0x0000000000747308 */ /* 0x0003ee0000002400 */
[----:B--2---:R-:W-:Y:S01]  /*2ab0*/  HMMA.16816.F32 R76, R8, R64, R76 ;  /* 0x00000040084c723c */ /* 0x004fe2000000184c */
[----:B-1----:R-:W-:-:S04]  /*2ac0*/  FMUL.FTZ R0, R98, c[0x0][0x2ec] ;  /* 0x0000bb0062007a20 */ /* 0x002fc80000410000 */
[----:B------:R1:W2:Y:S11]  /*2ad0*/  MUFU.TANH R7, R0 ;  /* 0x0000000000077308 */ /* 0x0002b60000002400 */
[----:B------:R-:W-:Y:S01]  /*2ae0*/  HMMA.16816.F32 R80, R12, R58, R80 ;  /* 0x0000003a0c50723c */ /* 0x000fe20000001850 */
[----:B-1----:R-:W-:-:S07]  /*2af0*/  FMUL.FTZ R0, R99, c[0x0][0x2ec] ;  /* 0x0000bb0063007a20 */ /* 0x002fce0000410000 */
[----:B------:R-:W-:Y:S01]  /*2b00*/  HMMA.16816.F32 R96, R16, R62, R52 ;  /* 0x0000003e1060723c */ /* 0x000fe20000001834 */
[----:B------:R-:W1:Y:S01]  /*2b10*/  LDSM.16.M88.4 R52, [R221+0x7c00] ;  /* 0x007c0000dd34783b */ /* 0x000e620000000200 */
[----:B------:R2:W1:Y:S06]  /*2b20*/  MUFU.TANH R106, R0 ;  /* 0x00000000006a7308 */ /* 0x00046c0000002400 */
[----:B------:R-:W-:Y:S08]  /*2b30*/  HMMA.16816.F32 R60, R36, R70, R120 ;  /* 0x00000046243c723c */ /* 0x000ff00000001878 */
[----:B------:R-:W-:Y:S01]  /*2b40*/  HMMA.16816.F32 R68, R24, R64, R72 ;  /* 0x000000401844723c */ /* 0x000fe20000001848 */
[----:B--2---:R-:W-:-:S04]  /*2b50*/  FMUL.FTZ R0, R88, c[0x0][0x2ec] ;  /* 0x0000bb0058007a20 */ /* 0x004fc80000410000 */
[----:B------:R2:W-:Y:S03]  /*2b60*/  MUFU.TANH R112, R0 ;  /* 0x0000000000707308 */ /* 0x0005e60000002400 */
[----:B------:R-:W-:Y:S08]  /*2b70*/  HMMA.16816.F32 R80, R24, R66, R80 ;  /* 0x000000421850723c */ /* 0x000ff00000001850 */
[----:B------:R-:W-:Y:S01]  /*2b80*/  HMMA.16816.F32 R72, R28, R58, R60 ;  /* 0x0000003a1c48723c */ /* 0x000fe2000000183c */
[----:B------:R-:W1:Y:S04]  /*2b90*/  LDSM.16.M88.4 R60, [R223+0x7c00] ;  /* 0x007c0000df3c783b */ /* 0x000e680000000200 */
[----:B------:R-:W1:Y:S01]  /*2ba0*/  LDSM.16.M88.4 R56, [R221+0x8c00] ;  /* 0x008c0000dd38783b */ /* 0x000e620000000200 */
[----:B--2---:R-:W-:-:S04]  /*2bb0*/  FMUL.FTZ R0, R89, c[0x0][0x2ec] ;  /* 0x0000bb0059007a20 */ /* 0x004fc80000410000 */
[----:B------:R2:W-:Y:S06]  /*2bc0*/  MUFU.TANH R107, R0 ;  /* 0x00000000006b7308 */ /* 0x0005ec0000002400 */
[----:B-----5:R-:W-:Y:S01]  /*2bd0*/  HMMA.16816.F32 R80, R16, R50, R80 ;  /* 0x000000321050723c */ /* 0x020fe20000001850 */
[----:B--2---:R-:W-:-:S04]  /*2be0*/  FMUL.FTZ R0, R90, c[0x0][0x2ec] ;  /* 0x0000bb005a007a20 */ /* 0x004fc80000410000 */
[----:B------:R2:W-:Y:S11]  /*2bf0*/  MUFU.TANH R129, R0 ;  /* 0x0000000000817308 */ /* 0x0005f60000002400 */
[----:B------:R-:W-:Y:S08]  /*2c00*/  @!UPT UIADD3 URZ, URZ, URZ, URZ ;  /* 0x0000003f3f3ff290 */ /* 0x000ff0000fffe03f */
[----:B------:R-:W-:Y:S02]  /*2c10*/  FMUL.FTZ R80, R80, c[0x0][0x2ec] ;  /* 0x0000bb0050507a20 */ /* 0x000fe40000410000 */
[----:B------:R-:W-:Y:S02]  /*2c20*/  FMUL.FTZ R81, R81, c[0x0][0x2ec] ;  /* 0x0000bb0051517a20 */ /* 0x000fe40000410000 */
[----:B--2---:R-:W-:Y:S02]  /*2c30*/  FMUL.FTZ R0, R91, c[0x0][0x2ec] ;  /* 0x0000bb005b007a20 */ /* 0x004fe40000410000 */
[----:B------:R-:W-:Y:S01]  /*2c40*/  MUFU.TANH R80, R80 ;  /* 0x0000005000507308 */ /* 0x000fe20000002400 */
[----:B------:R-:W-:Y:S07]  /*2c50*/  HMMA.16816.F32 R88, R20, R48, R76 ;  /* 0x000000301458723c */ /* 0x000fee000000184c */
[----:B------:R2:W-:Y:S01]  /*2c60*/  MUFU.TANH R128, R0 ;  /* 0x0000000000807308 */ /* 0x0005e20000002400 */
[----:B-1----:R-:W-:Y:S07]  /*2c70*/  HMMA.16816.F32 R76, R36, R52, R108 ;  /* 0x00000034244c723c */ /* 0x002fee000000186c */
[----:B------:R-:W-:Y:S01]  /*2c80*/  MUFU.TANH R81, R81 ;  /* 0x0000005100517308 */ /* 0x000fe20000002400 */
[----:B--2---:R-:W-:-:S07]  /*2c90*/  FMUL.FTZ R0, R92, c[0x0][0x2ec] ;  /* 0x0000bb005c007a20 */ /* 0x004fce0000410000 */
[----:B------:R1:W-:Y:S02]  /*2ca0*/  MUFU.TANH R105, R0 ;  /* 0x0000000000697308 */ /* 0x0003e40000002400 */
[----:B-1----:R-:W-:-:S06]  /*2cb0*/  FMUL.FTZ R0, R93, c[0x0][0x2ec] ;  /* 0x0000bb005d007a20 */ /* 0x002fcc0000410000 */
[----:B------:R1:W-:Y:S02]  /*2cc0*/  MUFU.TANH R104, R0 ;  /* 0x0000000000687308 */ /* 0x0003e40000002400 */
[----:B-1----:R-:W-:-:S06]  /*2cd0*/  FMUL.FTZ R0, R94, c[0x0][0x2ec] ;  /* 0x0000bb005e007a20 */ /* 0x002fcc0000410000 */
[----:B------:R1:W2:Y:S02]  /*2ce0*/  MUFU.TANH R100, R0 ;  /* 0x0000000000647308 */ /* 0x0002a40000002400 */
[----:B-1----:R-:W-:Y:S02]  /*2cf0*/  FMUL.FTZ R0, R95, c[0x0][0x2ec] ;  /* 0x0000bb005f007a20 */ /* 0x002fe40000410000 */
[----:B------:R-:W-:Y:S04]  /*2d00*/  HMMA.16816.F32 R92, R16, R48, R68 ;  /* 0x00000030105c723c */ /* 0x000fe80000001844 */
[----:B------:R1:W5:Y:S04]  /*2d10*/  MUFU.TANH R101, R0 ;  /* 0x0000000000657308 */ /* 0x0003680000002400 */
[----:B------:R-:W-:Y:S08]  /*2d20*/  HMMA.16816.F32 R68, R8, R66, R72 ;  /* 0x000000420844723c */ /* 0x000ff00000001848 */
[----:B------:R-:W-:Y:S01]  /*2d30*/  HMMA.16816.F32 R72, R28, R60, R76 ;  /* 0x0000003c1c48723c */ /* 0x000fe2000000184c */
[----:B-1----:R-:W-:-:S04]  /*2d40*/  FMUL.FTZ R0, R84, c[0x0][0x2ec] ;  /* 0x0000bb0054007a20 */ /* 0x002fc80000410000 */
[----:B------:R1:W-:Y:S03]  /*2d50*/  MUFU.TANH R125, R0 ;  /* 0x00000000007d7308 */ /* 0x0003e60000002400 */
[----:B------:R-:W-:Y:S01]  /*2d60*/  HMMA.16816.F32 R64, R40, R130, R152 ;  /* 0x000000822840723c */ /* 0x000fe20000001898 */
[----:B------:R-:W2:Y:S01]  /*2d70*/  LDSM.16.M88.4 R40, [R223+0x8c00] ;  /* 0x008c0000df28783b */ /* 0x000ea20000000200 */
[----:B------:R-:W-:-:S06]  /*2d80*/  DEPBAR.LE SB0, 0x0 ;  /* 0x000080000000791a */ /* 0x000fcc0000000000 */
[----:B------:R-:W-:Y:S01]  /*2d90*/  HMMA.16816.F32 R76, R20, R50, R68 ;  /* 0x00000032144c723c */ /* 0x000fe20000001844 */
[----:B-1----:R-:W-:-:S07]  /*2da0*/  FMUL.FTZ R0, R85, c[0x0][0x2ec] ;  /* 0x0000bb0055007a20 */ /* 0x002fce0000410000 */
[----:B------:R-:W-:Y:S01]  /*2db0*/  HMMA.16816.F32 R72, R8, R56, R72 ;  /* 0x000000380848723c */ /* 0x000fe20000001848 */
[----:B------:R1:W-:Y:S07]  /*2dc0*/  MUFU.TANH R124, R0 ;  /* 0x00000000007c7308 */ /* 0x0003ee0000002400 */
[----:B------:R-:W-:Y:S08]  /*2dd0*/  HMMA.16816.F32 R36, R36, R54, R64 ;  /* 0x000000362424723c */ /* 0x000ff00000001840 */
[----:B------:R-:W-:-:S02]  /*2de0*/  FMUL.FTZ R79, R79, c[0x0][0x2ec] ;  /* 0x0000bb004f4f7a20 */ /* 0x000fc40000410000 */
[----:B-1----:R-:W-:-:S04]  /*2df0*/  FMUL.FTZ R0, R86, c[0x0][0x2ec] ;  /* 0x0000bb0056007a20 */ /* 0x002fc80000410000 */
[----:B------:R1:W-:Y:S02]  /*2e00*/  MUFU.TANH R127, R0 ;  /* 0x00000000007f7308 */ /* 0x0003e40000002400 */
[----:B--2---:R-:W-:Y:S06]  /*2e10*/  HMMA.16816.F32 R72, R20, R40, R72 ;  /* 0x000000281448723c */ /* 0x004fec0000001848 */
[----:B------:R-:W-:Y:S02]  /*2e20*/  MUFU.TANH R79, R79 ;  /* 0x0000004f004f7308 */ /* 0x000fe40000002400 */
[----:B------:R-:W-:Y:S01]  /*2e30*/  HMMA.16816.F32 R28, R28, R62, R36 ;  /* 0x0000003e1c1c723c */ /* 0x000fe20000001824 */
[----:B-1----:R-:W-:-:S07]  /*2e40*/  FMUL.FTZ R0, R87, c[0x0][0x2ec] ;  /* 0x0000bb0057007a20 */ /* 0x002fce0000410000 */
[C---:B------:R-:W-:Y:S01]  /*2e50*/  HMMA.16816.F32 R84, R32.reuse, R52, R144 ;  /* 0x000000342054723c */ /* 0x040fe20000001890 */
[----:B------:R1:W-:Y:S07]  /*2e60*/  MUFU.TANH R126, R0 ;  /* 0x00000000007e7308 */ /* 0x0003ee0000002400 */
[----:B------:R-:W-:Y:S01]  /*2e70*/  HMMA.16816.F32 R32, R32, R54, R156 ;  /* 0x000000362020723c */ /* 0x000fe2000000189c */
[----:B------:R-:W-:-:S06]  /*2e80*/  FMUL.FTZ R74, R74, c[0x0][0x2ec] ;  /* 0x0000bb004a4a7a20 */ /* 0x000fcc0000410000 */
[----:B------:R-:W-:Y:S01]  /*2e90*/  MUFU.TANH R74, R74 ;  /* 0x0000004a004a7308 */ /* 0x000fe20000002400 */
[----:B------:R-:W-:Y:S01]  /*2ea0*/  HMMA.16816.F32 R8, R8, R58, R28 ;  /* 0x0000003a0808723c */ /* 0x000fe2000000181c */
[----:B-1----:R-:W-:-:S06]  /*2eb0*/  FMUL.FTZ R0, R96, c[0x0][0x2ec] ;  /* 0x0000bb0060007a20 */ /* 0x002fcc0000410000 */
[----:B------:R1:W-:Y:S01]  /*2ec0*/  MUFU.TANH R103, R0 ;  /* 0x0000000000677308 */ /* 0x0003e20000002400 */
[----:B------:R-:W-:Y:S01]  /*2ed0*/  HMMA.16816.F32 R68, R12, R60, R84 ;  /* 0x0000003c0c44723c */ /* 0x000fe20000001854 */
[----:B------:R-:W-:-:S07]  /*2ee0*/  IMAD R28, R47, 0x20, R46 ;  /* 0x000000202f1c7824 */ /* 0x000fce00078e022e */
[----:B------:R-:W-:Y:S01]  /*2ef0*/  HMMA.16816.F32 R12, R12, R62, R32 ;  /* 0x0000003e0c0c723c */ /* 0x000fe20000001820 */
[----:B-1----:R-:W-:-:S07]  /*2f00*/  FMUL.FTZ R0, R97, c[0x0][0x2ec] ;  /* 0x0000bb0061007a20 */ /* 0x002fce0000410000 */
[----:B------:R-:W-:Y:S01]  /*2f10*/  HMMA.16816.F32 R8, R20, R42, R8 ;  /* 0x0000002a1408723c */ /* 0x000fe20000001808 */
[----:B------:R1:W-:Y:S07]  /*2f20*/  MUFU.TANH R102, R0 ;  /* 0x0000000000667308 */ /* 0x0003ee0000002400 */
[C---:B------:R-:W-:Y:S08]  /*2f30*/  HMMA.16816.F32 R48, R24.reuse, R56, R68 ;  /* 0x000000381830723c */ /* 0x040ff00000001844 */
[----:B------:R-:W-:Y:S01]  /*2f40*/  HMMA.16816.F32 R24, R24, R58, R12 ;  /* 0x0000003a1818723c */ /* 0x000fe2000000180c */
[----:B-1----:R-:W-:-:S04]  /*2f50*/  FMUL.FTZ R0, R98, c[0x0][0x2ec] ;  /* 0x0000bb0062007a20 */ /* 0x002fc80000410000 */
[----:B------:R1:W2:Y:S03]  /*2f60*/  MUFU.TANH R6, R0 ;  /* 0x0000000000067308 */ /* 0x0002a60000002400 */
[----:B------:R-:W-:-:S06]  /*2f70*/  FMUL.FTZ R8, R8, c[0x0][0x2ec] ;  /* 0x0000bb0008087a20 */ /* 0x000fcc0000410000 */
[----:B------:R-:W-:Y:S02]  /*2f80*/  MUFU.TANH R8, R8 ;  /* 0x0000000800087308 */ /* 0x000fe40000002400 */
[----:B------:R-:W-:Y:S01]  /*2f90*/  HMMA.16816.F32 R48, R16, R40, R48 ;  /* 0x000000281030723c */ /* 0x000fe20000001830 */
[----:B-1----:R-:W-:-:S07]  /*2fa0*/  FMUL.FTZ R0, R99, c[0x0][0x2ec] ;  /* 0x0000bb0063007a20 */ /* 0x002fce0000410000 */
[----:B------:R-:W-:Y:S01]  /*2fb0*/  HMMA.16816.F32 R16, R16, R42, R24 ;  /* 0x0000002a1010723c */ /* 0x000fe20000001818 */
[----:B------:R1:W1:Y:S11]  /*2fc0*/  MUFU.TANH R96, R0 ;  /* 0x0000000000607308 */ /* 0x0002760000002400 */
[----:B------:R-:W-:Y:S04]  /*2fd0*/  @!UPT UIADD3 URZ, URZ, URZ, URZ ;  /* 0x0000003f3f3ff290 */ /* 0x000fe8000fffe03f */
[----:B------:R-:W-:Y:S02]  /*2fe0*/  FMUL.FTZ R2, R48, c[0x0][0x2ec] ;  /* 0x0000bb0030027a20 */ /* 0x000fe40000410000 */
[----:B------:R-:W-:Y:S02]  /*2ff0*/  FMUL.FTZ R50, R50, c[0x0][0x2ec] ;  /* 0x0000bb0032327a20 */ /* 0x000fe40000410000 */
[----:B-1----:R-:W-:Y:S01]  /*3000*/  FMUL.FTZ R0, R88, c[0x0][0x2ec] ;  /* 0x0000bb0058007a20 */ /* 0x002fe20000410000 */
[----:B------:R-:W-:Y:S03]  /*3010*/  MUFU.TANH R34, R2 ;  /* 0x0000000200227308 */ /* 0x000fe60000002400 */
[----:B------:R-:W-:Y:S02]  /*3020*/  FMUL.FTZ R16, R16, c[0x0][0x2ec] ;  /* 0x0000bb0010107a20 */ /* 0x000fe40000410000 */
[----:B------:R-:W-:-:S03]  /*3030*/  FMUL.FTZ R18, R18, c[0x0][0x2ec] ;  /* 0x0000bb0012127a20 */ /* 0x000fc60000410000 */
[----:B------:R1:W-:Y:S08]  /*3040*/  MUFU.TANH R98, R0 ;  /* 0x0000000000627308 */ /* 0x0003f00000002400 */
[----:B------:R-:W-:Y:S01]  /*3050*/  MUFU.TANH R50, R50 ;  /* 0x0000003200327308 */ /* 0x000fe20000002400 */
[----:B-1----:R-:W-:-:S07]  /*3060*/  FMUL.FTZ R0, R89, c[0x0][0x2ec] ;  /* 0x0000bb0059007a20 */ /* 0x002fce0000410000 */
[----:B------:R-:W-:Y:S08]  /*3070*/  MUFU.TANH R16, R16 ;  /* 0x0000001000107308 */ /* 0x000ff00000002400 */
[----:B------:R1:W-:Y:S08]  /*3080*/  MUFU.TANH R97, R0 ;  /* 0x0000000000617308 */ /* 0x0003f00000002400 */
[----:B------:R-:W-:Y:S01]  /*3090*/  MUFU.TANH R18, R18 ;  /* 0x0000001200127308 */ /* 0x000fe20000002400 */
[----:B-1----:R-:W-:-:S07]  /*30a0*/  FMUL.FTZ R0, R90, c[0x0][0x2ec] ;  /* 0x0000bb005a007a20 */ /* 0x002fce0000410000 */
[----:B------:R1:W-:Y:S02]  /*30b0*/  MUFU.TANH R90, R0 ;  /* 0x00000000005a7308 */ /* 0x0003e40000002400 */
[----:B-1----:R-:W-:-:S06]  /*30c0*/  FMUL.FTZ R0, R91, c[0x0][0x2ec] ;  /* 0x0000bb005b007a20 */ /* 0x002fcc0000410000 */
[----:B------:R1:W-:Y:S02]  /*30d0*/  MUFU.TANH R91, R0 ;  /* 0x00000000005b7308 */ /* 0x0003e40000002400 */
[----:B-1----:R-:W-:-:S06]  /*30e0*/  FMUL.FTZ R0, R92, c[0x0][0x2ec] ;  /* 0x0000bb005c007a20 */ /* 0x002fcc0000410000 */
[----:B------:R1:W-:Y:S02]  /*30f0*/  MUFU.TANH R89, R0 ;  /* 0x0000000000597308 */ /* 0x0003e40000002400 */
[----:B-1----:R-:W-:-:S06]  /*3100*/  FMUL.FTZ R0, R93, c[0x0][0x2ec] ;  /* 0x0000bb005d007a20 */ /* 0x002fcc0000410000 */
[----:B------:R1:W-:Y:S02]  /*3110*/  MUFU.TANH R88, R0 ;  /* 0x0000000000587308 */ /* 0x0003e40000002400 */
[----:B-1----:R-:W-:-:S06]  /*3120*/  FMUL.FTZ R0, R94, c[0x0][0x2ec] ;  /* 0x0000bb005e007a20 */ /* 0x002fcc0000410000 */
[----:B------:R1:W1:Y:S02]  /*3130*/  MUFU.TANH R84, R0 ;  /* 0x0000000000547308 */ /* 0x0002640000002400 */
[----:B-1----:R-:W-:-:S06]  /*3140*/  FMUL.FTZ R0, R95, c[0x0][0x2ec] ;  /* 0x0000bb005f007a20 */ /* 0x002fcc0000410000 */
[----:B------:R1:W1:Y:S02]  /*3150*/  MUFU.TANH R61, R0 ;  /* 0x00000000003d7308 */ /* 0x0002640000002400 */
        /* <DEDUP_REMOVED lines=11> */
[----:B------:R1:W1:Y:S02]  /*3210*/  MUFU.TANH R35, R0 ;  /* 0x0000000000237308 */ /* 0x0002640000002400 */
[----:B-1----:R-:W-:-:S05]  /*3220*/  IMAD.SHL.U32 R0, R166, 0x2, RZ ;  /* 0x00000002a6007824 */ /* 0x002fca00078e00ff */
[----:B------:R-:W-:-:S05]  /*3230*/  LOP3.LUT R0, R0, 0x6, RZ, 0xc0, !PT ;  /* 0x0000000600007812 */ /* 0x000fca00078ec0ff */
[----:B------:R-:W-:-:S05]  /*3240*/  IMAD R0, R45, 0x40, R0 ;  /* 0x000000402d007824 */ /* 0x000fca00078e0200 */
[C---:B------:R-:W-:Y:S01]  /*3250*/  IADD3 R2, R0.reuse, 0x1, RZ ;  /* 0x0000000100027810 */ /* 0x040fe20007ffe0ff */
[----:B------:R-:W-:Y:S01]  /*3260*/  BAR.SYNC.DEFER_BLOCKING 0x0 ;  /* 0x0000000000007b1d */ /* 0x000fe20000010000 */
[-C--:B------:R-:W-:Y:S02]  /*3270*/  ISETP.GE.AND P1, PT, R0, R44.reuse, PT ;  /* 0x0000002c0000720c */ /* 0x080fe40003f26270 */
[-C--:B------:R-:W-:Y:S02]  /*3280*/  ISETP.GE.AND P5, PT, R2, R44.reuse, PT ;  /* 0x0000002c0200720c */ /* 0x080fe40003fa6270 */
[----:B------:R-:W-:Y:S02]  /*3290*/  IADD3 R2, R0, 0x10, RZ ;  /* 0x0000001000027810 */ /* 0x000fe40007ffe0ff */
[----:B---3--:R-:W-:Y:S02]  /*32a0*/  FSEL R31, R149, -INF , !P1 ;  /* 0xff800000951f7808 */ /* 0x008fe40004800000 */
[----:B------:R-:W-:-:S02]  /*32b0*/  ISETP.GE.AND P4, PT, R2, R44, PT ;  /* 0x0000002c0200720c */ /* 0x000fc40003f86270 */
[----:B------:R-:W-:Y:S02]  /*32c0*/  IADD3 R2, R0, 0x18, RZ ;  /* 0x0000001800027810 */ /* 0x000fe40007ffe0ff */
[----:B------:R-:W-:Y:S02]  /*32d0*/  FSEL R29, R160, -INF , !P1 ;  /* 0xff800000a01d7808 */ /* 0x000fe40004800000 */
[----:B------:R-:W-:Y:S02]  /*32e0*/  ISETP.GE.AND P2, PT, R2, R44, PT ;  /* 0x0000002c0200720c */ /* 0x000fe40003f46270 */
[----:B------:R-:W-:Y:S02]  /*32f0*/  IADD3 R2, R0, 0x19, RZ ;  /* 0x0000001900027810 */ /* 0x000fe40007ffe0ff */
[----:B------:R-:W-:Y:S02]  /*3300*/  FSEL R46, R162, -INF , !P1 ;  /* 0xff800000a22e7808 */ /* 0x000fe40004800000 */
[----:B------:R-:W-:-:S02]  /*3310*/  FSEL R33, R164, -INF , !P1 ;  /* 0xff800000a4217808 */ /* 0x000fc40004800000 */
[----:B------:R-:W-:Y:S02]  /*3320*/  ISETP.GE.AND P1, PT, R2, R44, PT ;  /* 0x0000002c0200720c */ /* 0x000fe40003f26270 */
[C---:B------:R-:W-:Y:S02]  /*3330*/  IADD3 R5, R0.reuse, 0x8, RZ ;  /* 0x0000000800057810 */ /* 0x040fe40007ffe0ff */
[----:B------:R-:W-:Y:S02]  /*3340*/  IADD3 R2, R0, 0x20, RZ ;  /* 0x0000002000027810 */ /* 0x000fe40007ffe0ff */
[----:B----4-:R-:W-:Y:S02]  /*3350*/  FSEL R23, R150, -INF , !P5 ;  /* 0xff80000096177808 */ /* 0x010fe40006800000 */
[----:B------:R-:W-:Y:S02]  /*3360*/  FSEL R20, R161, -INF , !P5 ;  /* 0xff800000a1147808 */ /* 0x000fe40006800000 */
[----:B------:R-:W-:-:S02]  /*3370*/  FSEL R42, R163, -INF , !P5 ;  /* 0xff800000a32a7808 */ /* 0x000fc40006800000 */
[----:B------:R-:W-:Y:S02]  /*3380*/  FSEL R36, R165, -INF , !P5 ;  /* 0xff800000a5247808 */ /* 0x000fe40006800000 */
[-C--:B------:R-:W-:Y:S01]  /*3390*/  ISETP.GE.AND P0, PT, R5, R44.reuse, PT ;  /* 0x0000002c0500720c */ /* 0x080fe20003f06270 */
[----:B------:R-:W-:Y:S01]  /*33a0*/  FMUL.FTZ R5, R73, c[0x0][0x2ec] ;  /* 0x0000bb0049057a20 */ /* 0x000fe20000410000 */
[----:B------:R-:W-:Y:S02]  /*33b0*/  ISETP.GE.AND P5, PT, R2, R44, PT ;  /* 0x0000002c0200720c */ /* 0x000fe40003fa6270 */
[C---:B------:R-:W-:Y:S01]  /*33c0*/  IADD3 R3, R0.reuse, 0x9, RZ ;  /* 0x0000000900037810 */ /* 0x040fe20007ffe0ff */
[----:B------:R1:W-:Y:S01]  /*33d0*/  MUFU.TANH R15, R5 ;  /* 0x00000005000f7308 */ /* 0x0003e20000002400 */
[----:B------:R-:W-:Y:S02]  /*33e0*/  IADD3 R2, R0, 0x21, RZ ;  /* 0x0000002100027810 */ /* 0x000fe40007ffe0ff */
[----:B------:R-:W-:-:S02]  /*33f0*/  FSEL R30, R7, -INF , !P0 ;  /* 0xff800000071e7808 */ /* 0x000fc40004000000 */
[----:B------:R-:W-:Y:S02]  /*3400*/  FSEL R22, R117, -INF , !P0 ;  /* 0xff80000075167808 */ /* 0x000fe40004000000 */
[----:B------:R-:W-:Y:S02]  /*3410*/  FSEL R45, R118, -INF , !P0 ;  /* 0xff800000762d7808 */ /* 0x000fe40004000000 */
[----:B------:R-:W-:Y:S02]  /*3420*/  FSEL R41, R151, -INF , !P0 ;  /* 0xff80000097297808 */ /* 0x000fe40004000000 */
[-C--:B------:R-:W-:Y:S02]  /*3430*/  ISETP.GE.AND P6, PT, R3, R44.reuse, PT ;  /* 0x0000002c0300720c */ /* 0x080fe40003fc6270 */
[----:B------:R-:W-:Y:S02]  /*3440*/  ISETP.GE.AND P0, PT, R2, R44, PT ;  /* 0x0000002c0200720c */ /* 0x000fe40003f06270 */
[----:B------:R-:W-:Y:S01]  /*3450*/  IADD3 R2, R0, 0x28, RZ ;  /* 0x0000002800027810 */ /* 0x000fe20007ffe0ff */
[----:B-1----:R-:W-:Y:S01]  /*3460*/  FMUL.FTZ R5, R49, c[0x0][0x2ec] ;  /* 0x0000bb0031057a20 */ /* 0x002fe20000410000 */
[----:B------:R-:W-:-:S02]  /*3470*/  FSEL R32, R106, -INF , !P6 ;  /* 0xff8000006a207808 */ /* 0x000fc40007000000 */
[----:B------:R-:W-:Y:S01]  /*3480*/  FSEL R21, R116, -INF , !P6 ;  /* 0xff80000074157808 */ /* 0x000fe20007000000 */
[----:B------:R-:W-:Y:S01]  /*3490*/  MUFU.TANH R13, R5 ;  /* 0x00000005000d7308 */ /* 0x000fe20000002400 */
        /* <DEDUP_REMOVED lines=9> */
[-C--:B------:R-:W-:Y:S01]  /*3530*/  ISETP.GE.AND P3, PT, R3, R44.reuse, PT ;  /* 0x0000002c0300720c */ /* 0x080fe20003f66270 */
[----:B------:R-:W-:Y:S01]  /*3540*/  FMUL.FTZ R3, R75, c[0x0][0x2ec] ;  /* 0x0000bb004b037a20 */ /* 0x000fe20000410000 */
[----:B------:R-:W-:-:S02]  /*3550*/  ISETP.GE.AND P4, PT, R2, R44, PT ;  /* 0x0000002c0200720c */ /* 0x000fc40003f86270 */
[----:B------:R-:W-:Y:S01]  /*3560*/  IADD3 R2, R0, 0x30, RZ ;  /* 0x0000003000027810 */ /* 0x000fe20007ffe0ff */
[----:B------:R1:W-:Y:S01]  /*3570*/  MUFU.TANH R14, R3 ;  /* 0x00000003000e7308 */ /* 0x0003e20000002400 */
[----:B-----5:R-:W-:Y:S02]  /*3580*/  FSEL R100, R101, -INF , !P3 ;  /* 0xff80000065647808 */ /* 0x020fe40005800000 */
[----:B------:R-:W-:Y:S02]  /*3590*/  FSEL R49, R104, -INF , !P3 ;  /* 0xff80000068317808 */ /* 0x000fe40005800000 */
[----:B------:R-:W-:Y:S02]  /*35a0*/  FSEL R128, R128, -INF , !P3 ;  /* 0xff80000080807808 */ /* 0x000fe40005800000 */
[----:B------:R-:W-:Y:S02]  /*35b0*/  FSEL R107, R107, -INF , !P3 ;  /* 0xff8000006b6b7808 */ /* 0x000fe40005800000 */
[----:B------:R-:W-:-:S02]  /*35c0*/  ISETP.GE.AND P3, PT, R2, R44, PT ;  /* 0x0000002c0200720c */ /* 0x000fc40003f66270 */
[----:B------:R-:W-:Y:S02]  /*35d0*/  IADD3 R2, R0, 0x31, RZ ;  /* 0x0000003100027810 */ /* 0x000fe40007ffe0ff */
[----:B--2---:R-:W-:Y:S02]  /*35e0*/  FSEL R101, R6, -INF , !P2 ;  /* 0xff80000006657808 */ /* 0x004fe40005000000 */
[----:B------:R-:W-:Y:S01]  /*35f0*/  FSEL R47, R103, -INF , !P2 ;  /* 0xff800000672f7808 */ /* 0x000fe20005000000 */
[----:B-1----:R-:W-:Y:S01]  /*3600*/  FMUL.FTZ R3, R51, c[0x0][0x2ec] ;  /* 0x0000bb0033037a20 */ /* 0x002fe20000410000 */
[----:B------:R-:W-:Y:S02]  /*3610*/  FSEL R127, R127, -INF , !P2 ;  /* 0xff8000007f7f7808 */ /* 0x000fe40005000000 */
[----:B------:R-:W-:Y:S01]  /*3620*/  FSEL R125, R125, -INF , !P2 ;  /* 0xff8000007d7d7808 */ /* 0x000fe20005000000 */
[----:B------:R1:W2:Y:S01]  /*3630*/  MUFU.TANH R12, R3 ;  /* 0x00000003000c7308 */ /* 0x0002a20000002400 */
[----:B------:R-:W-:-:S02]  /*3640*/  ISETP.GE.AND P2, PT, R2, R44, PT ;  /* 0x0000002c0200720c */ /* 0x000fc40003f46270 */
[----:B------:R-:W-:Y:S02]  /*3650*/  IADD3 R2, R0, 0x38, RZ ;  /* 0x0000003800027810 */ /* 0x000fe40007ffe0ff */
[----:B------:R-:W-:Y:S02]  /*3660*/  FSEL R105, R96, -INF , !P1 ;  /* 0xff80000060697808 */ /* 0x000fe40004800000 */
[----:B------:R-:W-:Y:S02]  /*3670*/  FSEL R51, R102, -INF , !P1 ;  /* 0xff80000066337808 */ /* 0x000fe40004800000 */
[----:B------:R-:W-:Y:S02]  /*3680*/  FSEL R126, R126, -INF , !P1 ;  /* 0xff8000007e7e7808 */ /* 0x000fe40004800000 */
[----:B------:R-:W-:Y:S02]  /*3690*/  FSEL R124, R124, -INF , !P1 ;  /* 0xff8000007c7c7808 */ /* 0x000fe40004800000 */
[----:B------:R-:W-:Y:S01]  /*36a0*/  ISETP.GE.AND P1, PT, R2, R44, PT ;  /* 0x0000002c0200720c */ /* 0x000fe20003f26270 */
[----:B------:R-:W-:Y:S01]  /*36b0*/  FMUL.FTZ R2, R11, c[0x0][0x2ec] ;  /* 0x0000bb000b027a20 */ /* 0x000fe20000410000 */
[----:B------:R-:W-:Y:S01]  /*36c0*/  FSEL R176, R84, -INF , !P5 ;  /* 0xff80000054b07808 */ /* 0x000fe20006800000 */
[----:B-1----:R-:W-:Y:S01]  /*36d0*/  FMUL.FTZ R3, R10, c[0x0][0x2ec] ;  /* 0x0000bb000a037a20 */ /* 0x002fe20000410000 */
[----:B------:R-:W-:Y:S01]  /*36e0*/  FSEL R174, R89, -INF , !P5 ;  /* 0xff80000059ae7808 */ /* 0x000fe20006800000 */
[----:B------:R1:W-:Y:S01]  /*36f0*/  MUFU.TANH R5, R2 ;  /* 0x0000000200057308 */ /* 0x0003e20000002400 */
[----:B------:R-:W-:-:S02]  /*3700*/  FSEL R190, R90, -INF , !P5 ;  /* 0xff8000005abe7808 */ /* 0x000fc40006800000 */
[----:B------:R-:W-:Y:S02]  /*3710*/  FSEL R180, R98, -INF , !P5 ;  /* 0xff80000062b47808 */ /* 0x000fe40006800000 */
[----:B------:R-:W-:Y:S02]  /*3720*/  ISETP.GE.AND P5, PT, R44, 0x41, PT ;  /* 0x000000412c00780c */ /* 0x000fe40003fa6270 */
[----:B------:R-:W-:Y:S01]  /*3730*/  IADD3 R0, R0, 0x39, RZ ;  /* 0x0000003900007810 */ /* 0x000fe20007ffe0ff */
[----:B------:R3:W4:Y:S01]  /*3740*/  MUFU.TANH R7, R3 ;  /* 0x0000000300077308 */ /* 0x0007220000002400 */
[----:B------:R-:W-:Y:S02]  /*3750*/  FSEL R177, R61, -INF , !P0 ;  /* 0xff8000003db17808 */ /* 0x000fe40004000000 */
[----:B------:R-:W-:Y:S02]  /*3760*/  FSEL R175, R88, -INF , !P0 ;  /* 0xff80000058af7808 */ /* 0x000fe40004000000 */
[----:B------:R-:W-:-:S02]  /*3770*/  FSEL R191, R91, -INF , !P0 ;  /* 0xff8000005bbf7808 */ /* 0x000fc40004000000 */
[----:B------:R-:W-:Y:S01]  /*3780*/  FSEL R181, R97, -INF , !P0 ;  /* 0xff80000061b57808 */ /* 0x000fe20004000000 */
[----:B-1----:R-:W-:Y:S01]  /*3790*/  FMUL.FTZ R2, R17, c[0x0][0x2ec] ;  /* 0x0000bb0011027a20 */ /* 0x002fe20000410000 */
[----:B------:R-:W-:Y:S01]  /*37a0*/  ISETP.GE.AND P0, PT, R0, R44, PT ;  /* 0x0000002c0000720c */ /* 0x000fe20003f06270 */
[----:B------:R-:W-:Y:S01]  /*37b0*/  IMAD.IADD R0, R148, 0x1, R28 ;  /* 0x0000000194007824 */ /* 0x000fe200078e021c */
[----:B------:R-:W-:Y:S02]  /*37c0*/  FSEL R178, R38, -INF , !P6 ;  /* 0xff80000026b27808 */ /* 0x000fe40007000000 */
[----:B------:R-:W-:Y:S02]  /*37d0*/  FSEL R172, R80, -INF , !P6 ;  /* 0xff80000050ac7808 */ /* 0x000fe40007000000 */
[----:B------:R-:W-:Y:S01]  /*37e0*/  FSEL R188, R53, -INF , !P6 ;  /* 0xff80000035bc7808 */ /* 0x000fe20007000000 */
[----:B---3--:R-:W-:Y:S01]  /*37f0*/  FMUL.FTZ R3, R9, c[0x0][0x2ec] ;  /* 0x0000bb0009037a20 */ /* 0x008fe20000410000 */
[----:B------:R-:W-:-:S02]  /*3800*/  FSEL R182, R76, -INF , !P6 ;  /* 0xff8000004cb67808 */ /* 0x000fc40007000000 */
[----:B------:R-:W-:Y:S01]  /*3810*/  FSEL R179, R37, -INF , !P4 ;  /* 0xff80000025b37808 */ /* 0x000fe20006000000 */
[----:B------:R-:W-:Y:S01]  /*3820*/  MUFU.TANH R6, R3 ;  /* 0x0000000300067308 */ /* 0x000fe20000002400 */
[----:B------:R-:W-:Y:S02]  /*3830*/  FSEL R173, R81, -INF , !P4 ;  /* 0xff80000051ad7808 */ /* 0x000fe40006000000 */
[----:B------:R-:W-:Y:S02]  /*3840*/  FSEL R189, R79, -INF , !P4 ;  /* 0xff8000004fbd7808 */ /* 0x000fe40006000000 */
[----:B------:R-:W-:Y:S02]  /*3850*/  FSEL R183, R60, -INF , !P4 ;  /* 0xff8000003cb77808 */ /* 0x000fe40006000000 */
[----:B------:R-:W-:Y:S01]  /*3860*/  FSEL R196, R50, -INF , !P3 ;  /* 0xff80000032c47808 */ /* 0x000fe20005800000 */
[----:B------:R1:W3:Y:S01]  /*3870*/  MUFU.TANH R3, R2 ;  /* 0x0000000200037308 */ /* 0x0002e20000002400 */
[----:B------:R-:W-:-:S02]  /*3880*/  FSEL R192, R34, -INF , !P3 ;  /* 0xff80000022c07808 */ /* 0x000fc40005800000 */
[----:B------:R-:W-:Y:S02]  /*3890*/  FSEL R204, R74, -INF , !P3 ;  /* 0xff8000004acc7808 */ /* 0x000fe40005800000 */
[----:B------:R-:W-:Y:S02]  /*38a0*/  FSEL R201, R35, -INF , !P3 ;  /* 0xff80000023c97808 */ /* 0x000fe40005800000 */
[----:B--2---:R-:W-:Y:S02]  /*38b0*/  FSEL R198, R12, -INF , !P2 ;  /* 0xff8000000cc67808 */ /* 0x004fe40005000000 */
[----:B------:R-:W-:Y:S02]  /*38c0*/  FSEL R193, R13, -INF , !P2 ;  /* 0xff8000000dc17808 */ /* 0x000fe40005000000 */
[----:B------:R-:W-:Y:S02]  /*38d0*/  FSEL R205, R14, -INF , !P2 ;  /* 0xff8000000ecd7808 */ /* 0x000fe40005000000 */
[----:B------:R-:W-:-:S02]  /*38e0*/  FSEL R200, R15, -INF , !P2 ;  /* 0xff8000000fc87808 */ /* 0x000fc40005000000 */
[----:B------:R-:W-:Y:S01]  /*38f0*/  FSEL R197, R18, -INF , !P1 ;  /* 0xff80000012c57808 */ /* 0x000fe20004800000 */
[----:B-1----:R-:W-:Y:S01]  /*3900*/  FMUL.FTZ R2, R19, c[0x0][0x2ec] ;  /* 0x0000bb0013027a20 */ /* 0x002fe20000410000 */
[----:B------:R-:W-:Y:S02]  /*3910*/  FSEL R194, R16, -INF , !P1 ;  /* 0xff80000010c27808 */ /* 0x000fe40004800000 */
[----:B----4-:R-:W-:Y:S02]  /*3920*/  FSEL R206, R7, -INF , !P1 ;  /* 0xff80000007ce7808 */ /* 0x010fe40004800000 */
[----:B------:R-:W-:Y:S01]  /*3930*/  FSEL R202, R8, -INF , !P1 ;  /* 0xff80000008ca7808 */ /* 0x000fe20004800000 */
[----:B------:R-:W1:Y:S01]  /*3940*/  MUFU.TANH R2, R2 ;  /* 0x0000000200027308 */ /* 0x000e620000002400 */
[----:B---3--:R-:W-:Y:S02]  /*3950*/  FSEL R195, R3, -INF , !P0 ;  /* 0xff80000003c37808 */ /* 0x008fe40004000000 */
[----:B------:R-:W-:-:S02]  /*3960*/  FSEL R207, R5, -INF , !P0 ;  /* 0xff80000005cf7808 */ /* 0x000fc40004000000 */
[----:B------:R-:W-:Y:S02]  /*3970*/  FSEL R203, R6, -INF , !P0 ;  /* 0xff80000006cb7808 */ /* 0x000fe40004000000 */
[----:B-1----:R-:W-:Y:S01]  /*3980*/  FSEL R199, R2, -INF , !P0 ;  /* 0xff80000002c77808 */ /* 0x002fe20004000000 */
        /* <DEDUP_REMOVED lines=58> */
.L_x_539:
[----:B------:R-:W-:Y:S05]  /*3d30*/  BSYNC B0 ;  /* 0x0000000000007941 */ /* 0x000fea0003800000 */
.L_x_538:
[----:B------:R-:W0:Y:S02]  /*3d40*/  LDGDEPBAR ;  /* 0x00000000000079af */ /* 0x000e240000000000 */
.L_x_537:
        /* <DEDUP_REMOVED lines=61> */
[----:B-1----:R-:W-:Y:S01]  /*4120*/  FMNMX.FTZ R6, R6, R5, !PT ;  /* 0x0000000506067209 */ /* 0x002fe20007810000 */
[----:B------:R-:W1:Y:S01]  /*4130*/  SHFL.BFLY PT, R7, R3, 0x2, 0x1f ;  /* 0x0c401f0003077f89 */ /* 0x000e6200000e0000 */
[----:B------:R-:W-:-:S02]  /*4140*/  FMNMX.FTZ R2, R191, R2, !PT ;  /* 0x00000002bf027209 */ /* 0x000fc40007810000 */
[----:B--2---:R-:W-:Y:S02]  /*4150*/  FMNMX.FTZ R102, R102, R8, !PT ;  /* 0x0000000866667209 */ /* 0x004fe40007810000 */
[----:B------:R-:W2:Y:S01]  /*4160*/  SHFL.BFLY PT, R8, R6, 0x1, 0x1f ;  /* 0x0c201f0006087f89 */ /* 0x000ea200000e0000 */
[----:B------:R-:W-:Y:S02]  /*4170*/  FMNMX.FTZ R2, R188, R2, !PT ;  /* 0x00000002bc027209 */ /* 0x000fe40007810000 */
[C---:B------:R-:W-:Y:S01]  /*4180*/  FMUL.FTZ R12, R102.reuse, c[0x0][0x23c] ;  /* 0x00008f00660c7a20 */ /* 0x040fe20000410000 */
[----:B------:R-:W-:Y:S02]  /*4190*/  FSETP.NEU.FTZ.AND P0, PT, R102, -INF , PT ;  /* 0xff8000006600780b */ /* 0x000fe40003f1d000 */
[----:B------:R-:W-:Y:S02]  /*41a0*/  FMNMX.FTZ R2, R189, R2, !PT ;  /* 0x00000002bd027209 */ /* 0x000fe40007810000 */
[----:B------:R-:W-:-:S02]  /*41b0*/  FSEL R12, R12, RZ, P0 ;  /* 0x000000ff0c0c7208 */ /* 0x000fc40000000000 */
[----:B------:R-:W-:-:S04]  /*41c0*/  FMNMX.FTZ R2, R204, R2, !PT ;  /* 0x00000002cc027209 */ /* 0x000fc80007810000 */
[----:B------:R-:W-:Y:S01]  /*41d0*/  FMNMX.FTZ R5, R205, R2, !PT ;  /* 0x00000002cd057209 */ /* 0x000fe20007810000 */
[----:B------:R-:W-:-:S03]  /*41e0*/  FFMA.FTZ R2, R29, c[0x0][0x23c], -R12 ;  /* 0x00008f001d027a23 */ /* 0x000fc6000001080c */
[----:B------:R-:W-:Y:S01]  /*41f0*/  FMNMX.FTZ R5, R206, R5, !PT ;  /* 0x00000005ce057209 */ /* 0x000fe20007810000 */
[----:B------:R3:W-:Y:S01]  /*4200*/  MUFU.EX2 R15, R2 ;  /* 0x00000002000f7308 */ /* 0x0007e20000000800 */
[----:B-1----:R-:W-:Y:S02]  /*4210*/  FMNMX.FTZ R7, R3, R7, !PT ;  /* 0x0000000703077209 */ /* 0x002fe40007810000 */
[----:B------:R-:W-:Y:S02]  /*4220*/  FMNMX.FTZ R5, R207, R5, !PT ;  /* 0x00000005cf057209 */ /* 0x000fe40007810000 */
[----:B--2---:R-:W-:Y:S01]  /*4230*/  FMNMX.FTZ R3, R6, R8, !PT ;  /* 0x0000000806037209 */ /* 0x004fe20007810000 */
[----:B------:R-:W1:Y:S01]  /*4240*/  SHFL.BFLY PT, R9, R7, 0x1, 0x1f ;  /* 0x0c201f0007097f89 */ /* 0x000e6200000e0000 */
[--C-:B------:R-:W-:Y:S02]  /*4250*/  FFMA.FTZ R6, R22, c[0x0][0x23c], -R12.reuse ;  /* 0x00008f0016067a23 */ /* 0x100fe4000001080c */
[----:B------:R-:W-:Y:S01]  /*4260*/  FSETP.NEU.FTZ.AND P0, PT, R3, -INF , PT ;  /* 0xff8000000300780b */ /* 0x000fe20003f1d000 */
[----:B------:R-:W2:Y:S01]  /*4270*/  SHFL.BFLY PT, R8, R5, 0x2, 0x1f ;  /* 0x0c401f0005087f89 */ /* 0x000ea200000e0000 */
[----:B------:R4:W-:Y:S01]  /*4280*/  MUFU.EX2 R50, R6 ;  /* 0x0000000600327308 */ /* 0x0009e20000000800 */
[----:B---3--:R-:W-:-:S07]  /*4290*/  FFMA.FTZ R2, R20, c[0x0][0x23c], -R12 ;  /* 0x00008f0014027a23 */ /* 0x008fce000001080c */
[----:B------:R3:W-:Y:S01]  /*42a0*/  MUFU.EX2 R14, R2 ;  /* 0x00000002000e7308 */ /* 0x0007e20000000800 */
[----:B----4-:R-:W-:Y:S01]  /*42b0*/  FFMA.FTZ R6, R21, c[0x0][0x23c], -R12 ;  /* 0x00008f0015067a23 */ /* 0x010fe2000001080c */
[----:B-1----:R-:W-:-:S06]  /*42c0*/  FMNMX.FTZ R104, R7, R9, !PT ;  /* 0x0000000907687209 */ /* 0x002fcc0007810000 */
[----:B------:R1:W-:Y:S01]  /*42d0*/  MUFU.EX2 R130, R6 ;  /* 0x0000000600827308 */ /* 0x0003e20000000800 */
[----:B--2---:R-:W-:Y:S01]  /*42e0*/  FMNMX.FTZ R5, R5, R8, !PT ;  /* 0x0000000805057209 */ /* 0x004fe20007810000 */
[----:B---3--:R-:W-:-:S05]  /*42f0*/  FMUL.FTZ R2, R3, c[0x0][0x23c] ;  /* 0x00008f0003027a20 */ /* 0x008fca0000410000 */
[----:B------:R-:W-:Y:S02]  /*4300*/  FSEL R2, R2, RZ, P0 ;  /* 0x000000ff02027208 */ /* 0x000fe40000000000 */
[----:B------:R-:W-:-:S03]  /*4310*/  FSETP.NEU.FTZ.AND P0, PT, R104, -INF , PT ;  /* 0xff8000006800780b */ /* 0x000fc60003f1d000 */
[--C-:B------:R-:W-:Y:S02]  /*4320*/  FFMA.FTZ R0, R23, c[0x0][0x23c], -R2.reuse ;  /* 0x00008f0017007a23 */ /* 0x100fe40000010802 */
[--C-:B------:R-:W-:Y:S01]  /*4330*/  FFMA.FTZ R4, R32, c[0x0][0x23c], -R2.reuse ;  /* 0x00008f0020047a23 */ /* 0x100fe20000010802 */
[----:B------:R-:W-:Y:S01]  /*4340*/  LDSM.16.MT88.4 R20, [R220+0xa000] ;  /* 0x00a00000dc14783b */ /* 0x000fe20000004200 */
[----:B------:R2:W-:Y:S01]  /*4350*/  MUFU.EX2 R252, R0 ;  /* 0x0000000000fc7308 */ /* 0x0005e20000000800 */
[----:B-1----:R-:W-:-:S07]  /*4360*/  FFMA.FTZ R6, R31, c[0x0][0x23c], -R2 ;  /* 0x00008f001f067a23 */ /* 0x002fce0000010802 */
[----:B------:R-:W-:Y:S01]  /*4370*/  MUFU.EX2 R44, R4 ;  /* 0x00000004002c7308 */ /* 0x000fe20000000800 */
[----:B--2---:R-:W-:-:S07]  /*4380*/  FFMA.FTZ R0, R30, c[0x0][0x23c], -R2 ;  /* 0x00008f001e007a23 */ /* 0x004fce0000010802 */
[----:B------:R1:W-:Y:S01]  /*4390*/  MUFU.EX2 R131, R6 ;  /* 0x0000000600837308 */ /* 0x0003e20000000800 */
[----:B------:R-:W-:Y:S07]  /*43a0*/  LDSM.16.MT88.4 R28, [R222+0xa000] ;  /* 0x00a00000de1c783b */ /* 0x000fee0000004200 */
[----:B------:R2:W3:Y:S01]  /*43b0*/  MUFU.EX2 R251, R0 ;  /* 0x0000000000fb7308 */ /* 0x0004e20000000800 */
[----:B-1----:R-:W1:Y:S01]  /*43c0*/  SHFL.BFLY PT, R6, R5, 0x1, 0x1f ;  /* 0x0c201f0005067f89 */ /* 0x002e6200000e0000 */
[----:B--2---:R-:W-:Y:S01]  /*43d0*/  FMUL.FTZ R0, R104, c[0x0][0x23c] ;  /* 0x00008f0068007a20 */ /* 0x004fe20000410000 */
[----:B---3--:R-:W-:-:S04]  /*43e0*/  F2FP.PACK_AB R7, R44, R251 ;  /* 0x000000fb2c07723e */ /* 0x008fc800000000ff */
[----:B------:R-:W-:-:S05]  /*43f0*/  FSEL R0, R0, RZ, P0 ;  /* 0x000000ff00007208 */ /* 0x000fca0000000000 */
[--C-:B------:R-:W-:Y:S02]  /*4400*/  FFMA.FTZ R4, R33, c[0x0][0x23c], -R0.reuse ;  /* 0x00008f0021047a23 */ /* 0x100fe40000010800 */
[----:B------:R-:W2:Y:S01]  /*4410*/  LDSM.16.MT88.4 R32, [R220+0xb000] ;  /* 0x00b00000dc20783b */ /* 0x000ea20000004200 */
[--C-:B------:R-:W-:Y:S01]  /*4420*/  FFMA.FTZ R9, R41, c[0x0][0x23c], -R0.reuse ;  /* 0x00008f0029097a23 */ /* 0x100fe20000010800 */
[----:B------:R3:W-:Y:S01]  /*4430*/  MUFU.EX2 R248, R4 ;  /* 0x0000000400f87308 */ /* 0x0007e20000000800 */
[----:B-1----:R-:W-:Y:S02]  /*4440*/  FMNMX.FTZ R103, R5, R6, !PT ;  /* 0x0000000605677209 */ /* 0x002fe40007810000 */
[----:B------:R-:W-:Y:S02]  /*4450*/  F2FP.PACK_AB R6, R130, R50 ;  /* 0x000000328206723e */ /* 0x000fe400000000ff */
[C---:B------:R-:W-:Y:S01]  /*4460*/  FSETP.NEU.FTZ.AND P0, PT, R103.reuse, -INF , PT ;  /* 0xff8000006700780b */ /* 0x040fe20003f1d000 */
[----:B------:R-:W-:Y:S01]  /*4470*/  FMUL.FTZ R8, R103, c[0x0][0x23c] ;  /* 0x00008f0067087a20 */ /* 0x000fe20000410000 */
[----:B------:R-:W-:Y:S01]  /*4480*/  F2FP.PACK_AB R5, R252, R131 ;  /* 0x00000083fc05723e */ /* 0x000fe200000000ff */
[----:B------:R-:W-:Y:S03]  /*4490*/  MUFU.EX2 R249, R9 ;  /* 0x0000000900f97308 */ /* 0x000fe60000000800 */
[----:B------:R-:W-:Y:S01]  /*44a0*/  FSEL R13, R8, RZ, P0 ;  /* 0x000000ff080d7208 */ /* 0x000fe20000000000 */
[----:B------:R-:W-:-:S02]  /*44b0*/  FFMA.FTZ R8, R40, c[0x0][0x23c], -R0 ;  /* 0x00008f0028087a23 */ /* 0x000fc40000010800 */
[----:B---3--:R-:W-:Y:S02]  /*44c0*/  FFMA.FTZ R4, R36, c[0x0][0x23c], -R0 ;  /* 0x00008f0024047a23 */ /* 0x008fe40000010800 */
[----:B------:R1:W3:Y:S01]  /*44d0*/  MUFU.EX2 R250, R8 ;  /* 0x0000000800fa7308 */ /* 0x0002e20000000800 */
[----:B------:R-:W4:Y:S07]  /*44e0*/  LDSM.16.MT88.4 R36, [R222+0xb000] ;  /* 0x00b00000de24783b */ /* 0x000f2e0000004200 */
[----:B------:R5:W-:Y:S01]  /*44f0*/  MUFU.EX2 R243, R4 ;  /* 0x0000000400f37308 */ /* 0x000be20000000800 */
[----:B-1----:R-:W-:Y:S01]  /*4500*/  FFMA.FTZ R8, R46, c[0x0][0x23c], -R13 ;  /* 0x00008f002e087a23 */ /* 0x002fe2000001080d */
[----:B---3--:R-:W-:-:S06]  /*4510*/  F2FP.PACK_AB R10, R250, R249 ;  /* 0x000000f9fa0a723e */ /* 0x008fcc00000000ff */
[----:B------:R1:W-:Y:S01]  /*4520*/  MUFU.EX2 R240, R8 ;  /* 0x0000000800f07308 */ /* 0x0003e20000000800 */
[----:B-----5:R-:W-:-:S07]  /*4530*/  F2FP.PACK_AB R4, R14, R15 ;  /* 0x0000000f0e04723e */ /* 0x020fce00000000ff */
[----:B------:R-:W-:Y:S01]  /*4540*/  HMMA.16816.F32 R120, R4, R24, RZ ;  /* 0x000000180478723c */ /* 0x000fe200000018ff */
[----:B-1----:R-:W-:-:S07]  /*4550*/  FFMA.FTZ R8, R42, c[0x0][0x23c], -R13 ;  /* 0x00008f002a087a23 */ /* 0x002fce000001080d */
[C---:B------:R-:W-:Y:S01]  /*4560*/  HMMA.16816.F32 R116, R4.reuse, R16, RZ ;  /* 0x000000100474723c */ /* 0x040fe200000018ff */
[----:B------:R1:W3:Y:S07]  /*4570*/  MUFU.EX2 R239, R8 ;  /* 0x0000000800ef7308 */ /* 0x0002ee0000000800 */
[C---:B------:R-:W-:Y:S08]  /*4580*/  HMMA.16816.F32 R112, R4.reuse, R20, RZ ;  /* 0x000000140470723c */ /* 0x040ff000000018ff */
[----:B------:R-:W-:Y:S01]  /*4590*/  HMMA.16816.F32 R108, R4, R28, RZ ;  /* 0x0000001c046c723c */ /* 0x000fe200000018ff */
[----:B-1----:R-:W-:Y:S01]  /*45a0*/  FFMA.FTZ R8, R45, c[0x0][0x23c], -R13 ;  /* 0x00008f002d087a23 */ /* 0x002fe2000001080d */
[----:B---3--:R-:W-:-:S03]  /*45b0*/  F2FP.PACK_AB R9, R239, R240 ;  /* 0x000000f0ef09723e */ /* 0x008fc600000000ff */
[----:B------:R1:W-:Y:S03]  /*45c0*/  MUFU.EX2 R242, R8 ;  /* 0x0000000800f27308 */ /* 0x0003e60000000800 */
[C---:B--2---:R-:W-:Y:S08]  /*45d0*/  HMMA.16816.F32 R96, R4.reuse, R32, RZ ;  /* 0x000000200460723c */ /* 0x044ff000000018ff */
[----:B----4-:R-:W-:Y:S01]  /*45e0*/  HMMA.16816.F32 R92, R4, R36, RZ ;  /* 0x00000024045c723c */ /* 0x010fe200000018ff */
[----:B-1----:R-:W-:-:S02]  /*45f0*/  FFMA.FTZ R8, R43, c[0x0][0x23c], -R13 ;  /* 0x00008f002b087a23 */ /* 0x002fc4000001080d */
[----:B------:R-:W-:Y:S05]  /*4600*/  LDSM.16.MT88.4 R40, [R222+0xb400] ;  /* 0x00b40000de28783b */ /* 0x000fea0000004200 */
        /* <DEDUP_REMOVED lines=26> */
[----:B---3--:R-:W-:-:S04]  /*47b0*/  FFMA.FTZ R4, R51, c[0x0][0x23c], -R12 ;  /* 0x00008f0033047a23 */ /* 0x008fc8000001080c */
[----:B------:R3:W4:Y:S03]  /*47c0*/  MUFU.EX2 R244, R4 ;  /* 0x0000000400f47308 */ /* 0x0007260000000800 */
[----:B------:R-:W-:Y:S01]  /*47d0*/  HMMA.16816.F32 R156, R8, R38, RZ ;  /* 0x00000026089c723c */ /* 0x000fe200000018ff */
[----:B---3--:R-:W-:Y:S01]  /*47e0*/  FFMA.FTZ R4, R52, c[0x0][0x23c], -R2 ;  /* 0x00008f0034047a23 */ /* 0x008fe20000010802 */
[----:B----4-:R-:W-:-:S06]  /*47f0*/  F2FP.PACK_AB R6, R244, R245 ;  /* 0x000000f5f406723e */ /* 0x010fcc00000000ff */
[----:B------:R-:W-:Y:S01]  /*4800*/  HMMA.16816.F32 R52, R8, R28, RZ ;  /* 0x0000001c0834723c */ /* 0x000fe200000018ff */
[----:B------:R-:W-:Y:S01]  /*4810*/  LDSM.16.MT88.4 R28, [R222+0xa400] ;  /* 0x00a40000de1c783b */ /* 0x000fe20000004200 */
[----:B------:R3:W-:Y:S02]  /*4820*/  MUFU.EX2 R235, R4 ;  /* 0x0000000400eb7308 */ /* 0x0007e40000000800 */
[----:B---3--:R-:W-:Y:S01]  /*4830*/  FFMA.FTZ R4, R100, c[0x0][0x23c], -R2 ;  /* 0x00008f0064047a23 */ /* 0x008fe20000010802 */
[----:B------:R-:W-:-:S05]  /*4840*/  MOV R100, R131 ;  /* 0x0000008300647202 */ /* 0x000fca0000000f00 */
[----:B------:R3:W4:Y:S02]  /*4850*/  MUFU.EX2 R238, R4 ;  /* 0x0000000400ee7308 */ /* 0x0007240000000800 */
[--C-:B---3--:R-:W-:Y:S01]  /*4860*/  FFMA.FTZ R4, R101, c[0x0][0x23c], -R2.reuse ;  /* 0x00008f0065047a23 */ /* 0x108fe20000010802 */
[----:B------:R-:W-:Y:S02]  /*4870*/  MOV R101, R50 ;  /* 0x0000003200657202 */ /* 0x000fe40000000f00 */
[----:B------:R-:W-:Y:S03]  /*4880*/  HMMA.16816.F32 R48, R8, R32, RZ ;  /* 0x000000200830723c */ /* 0x000fe600000018ff */
[----:B------:R3:W-:Y:S01]  /*4890*/  MUFU.EX2 R237, R4 ;  /* 0x0000000400ed7308 */ /* 0x0007e20000000800 */
[----:B------:R-:W5:Y:S01]  /*48a0*/  LDSM.16.MT88.4 R32, [R220+0xb400] ;  /* 0x00b40000dc20783b */ /* 0x000f620000004200 */
[----:B----4-:R-:W-:Y:S01]  /*48b0*/  F2FP.PACK_AB R5, R238, R235 ;  /* 0x000000ebee05723e */ /* 0x010fe200000000ff */
[----:B---3--:R-:W-:Y:S01]  /*48c0*/  FFMA.FTZ R4, R105, c[0x0][0x23c], -R2 ;  /* 0x00008f0069047a23 */ /* 0x008fe20000010802 */
[----:B------:R-:W-:-:S04]  /*48d0*/  MOV R105, R130 ;  /* 0x0000008200697202 */ /* 0x000fc80000000f00 */
[----:B------:R3:W4:Y:S02]  /*48e0*/  MUFU.EX2 R236, R4 ;  /* 0x0000000400ec7308 */ /* 0x0007240000000800 */
[--C-:B---3--:R-:W-:Y:S01]  /*48f0*/  FFMA.FTZ R4, R106, c[0x0][0x23c], -R0.reuse ;  /* 0x00008f006a047a23 */ /* 0x108fe20000010800 */
[----:B------:R-:W-:Y:S02]  /*4900*/  MOV R106, R44 ;  /* 0x0000002c006a7202 */ /* 0x000fe40000000f00 */
[----:B------:R-:W-:Y:S03]  /*4910*/  HMMA.16816.F32 R44, R8, R36, RZ ;  /* 0x00000024082c723c */ /* 0x000fe600000018ff */
[----:B------:R3:W-:Y:S01]  /*4920*/  MUFU.EX2 R234, R4 ;  /* 0x0000000400ea7308 */ /* 0x0007e20000000800 */
[----:B----4-:R-:W-:Y:S01]  /*4930*/  F2FP.PACK_AB R7, R236, R237 ;  /* 0x000000edec07723e */ /* 0x010fe200000000ff */
[----:B------:R-:W-:Y:S02]  /*4940*/  LDSM.16.MT88.4 R36, [R222+0xb800] ;  /* 0x00b80000de24783b */ /* 0x000fe40000004200 */
[----:B------:R-:W-:Y:S01]  /*4950*/  FFMA.FTZ R8, R125, c[0x0][0x23c], -R0 ;  /* 0x00008f007d087a23 */ /* 0x000fe20000010800 */
[----:B------:R-:W-:-:S03]  /*4960*/  MOV R9, R100 ;  /* 0x0000006400097202 */ /* 0x000fc60000000f00 */
[----:B------:R4:W-:Y:S02]  /*4970*/  MUFU.EX2 R232, R8 ;  /* 0x0000000800e87308 */ /* 0x0009e40000000800 */
[----:B------:R-:W-:Y:S02]  /*4980*/  FADD.FTZ R9, R9, R252 ;  /* 0x000000fc09097221 */ /* 0x000fe40000010000 */
[--C-:B---3--:R-:W-:Y:S02]  /*4990*/  FFMA.FTZ R4, R107, c[0x0][0x23c], -R0.reuse ;  /* 0x00008f006b047a23 */ /* 0x108fe40000010800 */
[----:B------:R-:W-:Y:S02]  /*49a0*/  FADD.FTZ R9, R251, R9 ;  /* 0x00000009fb097221 */ /* 0x000fe40000010000 */
[----:B------:R3:W1:Y:S01]  /*49b0*/  MUFU.EX2 R233, R4 ;  /* 0x0000000400e97308 */ /* 0x0006620000000800 */
[----:B----4-:R-:W-:-:S07]  /*49c0*/  FFMA.FTZ R8, R124, c[0x0][0x23c], -R0 ;  /* 0x00008f007c087a23 */ /* 0x010fce0000010800 */
[----:B------:R4:W-:Y:S01]  /*49d0*/  MUFU.EX2 R231, R8 ;  /* 0x0000000800e77308 */ /* 0x0009e20000000800 */
[----:B---3--:R-:W-:-:S07]  /*49e0*/  F2FP.PACK_AB R4, R246, R241 ;  /* 0x000000f1f604723e */ /* 0x008fce00000000ff */
[----:B--2---:R-:W-:Y:S01]  /*49f0*/  HMMA.16816.F32 R168, R4, R24, R120 ;  /* 0x0000001804a8723c */ /* 0x004fe20000001878 */
[----:B----4-:R-:W-:-:S04]  /*4a00*/  FFMA.FTZ R8, R129, c[0x0][0x23c], -R13 ;  /* 0x00008f0081087a23 */ /* 0x010fc8000001080d */
[----:B------:R2:W-:Y:S03]  /*4a10*/  MUFU.EX2 R229, R8 ;  /* 0x0000000800e57308 */ /* 0x0005e60000000800 */
[C---:B-1----:R-:W-:Y:S08]  /*4a20*/  HMMA.16816.F32 R164, R4.reuse, R20, R116 ;  /* 0x0000001404a4723c */ /* 0x042ff00000001874 */
[----:B-----5:R-:W-:Y:S01]  /*4a30*/  HMMA.16816.F32 R116, R4, R32, R96 ;  /* 0x000000200474723c */ /* 0x020fe20000001860 */
[----:B--2---:R-:W-:-:S07]  /*4a40*/  FFMA.FTZ R8, R128, c[0x0][0x23c], -R13 ;  /* 0x00008f0080087a23 */ /* 0x004fce000001080d */
        /* <DEDUP_REMOVED lines=10> */
[----:B------:R-:W-:Y:S01]  /*4af0*/  LDSM.16.MT88.4 R124, [R220+0x9c00] ;  /* 0x009c0000dc7c783b */ /* 0x000fe20000004200 */
[----:B------:R1:W3:Y:S06]  /*4b00*/  MUFU.EX2 R219, R8 ;  /* 0x0000000800db7308 */ /* 0x0002ec0000000800 */
[C---:B------:R-:W-:Y:S08]  /*4b10*/  HMMA.16816.F32 R92, R4.reuse, R30, R76 ;  /* 0x0000001e045c723c */ /* 0x040ff0000000184c */
[----:B------:R-:W-:Y:S01]  /*4b20*/  HMMA.16816.F32 R88, R4, R34, R72 ;  /* 0x000000220458723c */ /* 0x000fe20000001848 */
[----:B-1----:R-:W-:-:S04]  /*4b30*/  FFMA.FTZ R8, R174, c[0x0][0x23c], -R12 ;  /* 0x00008f00ae087a23 */ /* 0x002fc8000001080c */
[----:B------:R1:W-:Y:S03]  /*4b40*/  MUFU.EX2 R218, R8 ;  /* 0x0000000800da7308 */ /* 0x0003e60000000800 */
[----:B------:R-:W-:Y:S07]  /*4b50*/  HMMA.16816.F32 R84, R4, R42, R64 ;  /* 0x0000002a0454723c */ /* 0x000fee0000001840 */
[----:B------:R-:W-:-:S02]  /*4b60*/  F2FP.PACK_AB R4, R233, R234 ;  /* 0x000000eae904723e */ /* 0x000fc400000000ff */
[----:B--2---:R-:W-:Y:S02]  /*4b70*/  F2FP.PACK_AB R5, R230, R229 ;  /* 0x000000e5e605723e */ /* 0x004fe400000000ff */
[----:B------:R-:W-:Y:S02]  /*4b80*/  F2FP.PACK_AB R6, R231, R232 ;  /* 0x000000e8e706723e */ /* 0x000fe400000000ff */
[----:B---3--:R-:W-:Y:S01]  /*4b90*/  F2FP.PACK_AB R7, R219, R228 ;  /* 0x000000e4db07723e */ /* 0x008fe200000000ff */
[----:B-1----:R-:W-:-:S04]  /*4ba0*/  FFMA.FTZ R8, R175, c[0x0][0x23c], -R12 ;  /* 0x00008f00af087a23 */ /* 0x002fc8000001080c */
[----:B------:R1:W2:Y:S02]  /*4bb0*/  MUFU.EX2 R217, R8 ;  /* 0x0000000800d97308 */ /* 0x0002a40000000800 */
[C---:B------:R-:W-:Y:S08]  /*4bc0*/  HMMA.16816.F32 R80, R4.reuse, R24, R68 ;  /* 0x000000180450723c */ /* 0x040ff00000001844 */
[----:B------:R-:W-:Y:S01]  /*4bd0*/  HMMA.16816.F32 R76, R4, R20, R60 ;  /* 0x00000014044c723c */ /* 0x000fe2000000183c */
[----:B-1----:R-:W-:-:S07]  /*4be0*/  FFMA.FTZ R8, R172, c[0x0][0x23c], -R12 ;  /* 0x00008f00ac087a23 */ /* 0x002fce000001080c */
[C---:B------:R-:W-:Y:S01]  /*4bf0*/  HMMA.16816.F32 R64, R4.reuse, R32, R48 ;  /* 0x000000200440723c */ /* 0x040fe20000001830 */
[----:B------:R1:W-:Y:S07]  /*4c00*/  MUFU.EX2 R216, R8 ;  /* 0x0000000800d87308 */ /* 0x0003ee0000000800 */
[C---:B------:R-:W-:Y:S08]  /*4c10*/  HMMA.16816.F32 R72, R4.reuse, R16, R56 ;  /* 0x000000100448723c */ /* 0x040ff00000001838 */
[----:B------:R-:W-:Y:S01]  /*4c20*/  HMMA.16816.F32 R68, R4, R28, R52 ;  /* 0x0000001c0444723c */ /* 0x000fe20000001834 */
[----:B-1----:R-:W-:-:S02]  /*4c30*/  FFMA.FTZ R8, R173, c[0x0][0x23c], -R12 ;  /* 0x00008f00ad087a23 */ /* 0x002fc4000001080c */
[----:B------:R-:W-:Y:S02]  /*4c40*/  LDSM.16.MT88.4 R172, [R222+0xac00] ;  /* 0x00ac0000deac783b */ /* 0x000fe40000004200 */
[----:B------:R1:W-:Y:S03]  /*4c50*/  MUFU.EX2 R215, R8 ;  /* 0x0000000800d77308 */ /* 0x0003e60000000800 */
[C---:B------:R-:W-:Y:S08]  /*4c60*/  HMMA.16816.F32 R184, R4.reuse, R40, R44 ;  /* 0x0000002804b8723c */ /* 0x040ff0000000182c */
[----:B------:R-:W-:Y:S01]  /*4c70*/  HMMA.16816.F32 R60, R4, R26, R144 ;  /* 0x0000001a043c723c */ /* 0x000fe20000001890 */
[----:B------:R-:W3:Y:S01]  /*4c80*/  LDSM.16.MT88.4 R24, [R220+0x9800] ;  /* 0x00980000dc18783b */ /* 0x000ee20000004200 */
[----:B-1----:R-:W-:-:S06]  /*4c90*/  FFMA.FTZ R8, R176, c[0x0][0x23c], -R2 ;  /* 0x00008f00b0087a23 */ /* 0x002fcc0000010802 */
[C---:B------:R-:W-:Y:S01]  /*4ca0*/  HMMA.16816.F32 R48, R4.reuse, R18, R132 ;  /* 0x000000120430723c */ /* 0x040fe20000001884 */
[----:B------:R-:W1:Y:S01]  /*4cb0*/  LDSM.16.MT88.4 R16, [R222+0x9800] ;  /* 0x00980000de10783b */ /* 0x000e620000004200 */
[----:B------:R4:W-:Y:S06]  /*4cc0*/  MUFU.EX2 R214, R8 ;  /* 0x0000000800d67308 */ /* 0x0009ec0000000800 */
[C---:B------:R-:W-:Y:S01]  /*4cd0*/  HMMA.16816.F32 R52, R4.reuse, R22, R140 ;  /* 0x000000160434723c */ /* 0x040fe2000000188c */
[----:B------:R-:W5:Y:S04]  /*4ce0*/  LDSM.16.MT88.4 R20, [R220+0xa800] ;  /* 0x00a80000dc14783b */ /* 0x000f680000004200 */
[----:B------:R-:W-:Y:S03]  /*4cf0*/  LDSM.16.MT88.4 R140, [R222+0x9c00] ;  /* 0x009c0000de8c783b */ /* 0x000fe60000004200 */
[----:B------:R-:W-:Y:S01]  /*4d00*/  HMMA.16816.F32 R44, R4, R30, R148 ;  /* 0x0000001e042c723c */ /* 0x000fe20000001894 */
[----:B------:R-:W1:Y:S01]  /*4d10*/  LDSM.16.MT88.4 R28, [R222+0xa800] ;  /* 0x00a80000de1c783b */ /* 0x000e620000004200 */
[----:B----4-:R-:W-:-:S04]  /*4d20*/  FFMA.FTZ R8, R177, c[0x0][0x23c], -R2 ;  /* 0x00008f00b1087a23 */ /* 0x010fc80000010802 */
[----:B------:R4:W2:Y:S02]  /*4d30*/  MUFU.EX2 R213, R8 ;  /* 0x0000000800d57308 */ /* 0x0008a40000000800 */
[C---:B------:R-:W-:Y:S01]  /*4d40*/  HMMA.16816.F32 R56, R4.reuse, R34, R152 ;  /* 0x000000220438723c */ /* 0x040fe20000001898 */
[----:B------:R-:W1:Y:S07]  /*4d50*/  LDSM.16.MT88.4 R32, [R220+0xb800] ;  /* 0x00b80000dc20783b */ /* 0x000e6e0000004200 */
[----:B------:R-:W-:Y:S01]  /*4d60*/  HMMA.16816.F32 R40, R4, R42, R156 ;  /* 0x0000002a0428723c */ /* 0x000fe2000000189c */
[----:B------:R-:W1:Y:S01]  /*4d70*/  LDSM.16.MT88.4 R156, [R220+0xac00] ;  /* 0x00ac0000dc9c783b */ /* 0x000e620000004200 */
[----:B----4-:R-:W-:-:S05]  /*4d80*/  FFMA.FTZ R8, R178, c[0x0][0x23c], -R2 ;  /* 0x00008f00b2087a23 */ /* 0x010fca0000010802 */
[----:B--2---:R-:W-:Y:S02]  /*4d90*/  F2FP.PACK_AB R4, R217, R218 ;  /* 0x000000dad904723e */ /* 0x004fe400000000ff */
[----:B------:R-:W-:Y:S01]  /*4da0*/  F2FP.PACK_AB R5, R213, R214 ;  /* 0x000000d6d505723e */ /* 0x000fe200000000ff */
[----:B------:R2:W-:Y:S01]  /*4db0*/  MUFU.EX2 R211, R8 ;  /* 0x0000000800d37308 */ /* 0x0005e20000000800 */
[----:B------:R-:W-:Y:S01]  /*4dc0*/  F2FP.PACK_AB R6, R215, R216 ;  /* 0x000000d8d706723e */ /* 0x000fe200000000ff */
[----:B--2---:R-:W-:-:S06]  /*4dd0*/  FFMA.FTZ R8, R179, c[0x0][0x23c], -R2 ;  /* 0x00008f00b3087a23 */ /* 0x004fcc0000010802 */
[----:B------:R2:W4:Y:S02]  /*4de0*/  MUFU.EX2 R212, R8 ;  /* 0x0000000800d47308 */ /* 0x0005240000000800 */
[----:B--2---:R-:W-:Y:S01]  /*4df0*/  FFMA.FTZ R8, R180, c[0x0][0x23c], -R0 ;  /* 0x00008f00b4087a23 */ /* 0x004fe20000010800 */
[----:B----4-:R-:W-:-:S05]  /*4e00*/  F2FP.PACK_AB R7, R212, R211 ;  /* 0x000000d3d407723e */ /* 0x010fca00000000ff */
[----:B------:R2:W-:Y:S02]  /*4e10*/  MUFU.EX2 R210, R8 ;  /* 0x0000000800d27308 */ /* 0x0005e40000000800 */
[C---:B---3--:R-:W-:Y:S08]  /*4e20*/  HMMA.16816.F32 R112, R4.reuse, R24, R168 ;  /* 0x000000180470723c */ /* 0x048ff000000018a8 */
[----:B-1----:R-:W-:Y:S01]  /*4e30*/  HMMA.16816.F32 R132, R4, R16, R164 ;  /* 0x000000100484723c */ /* 0x002fe200000018a4 */
[----:B--2---:R-:W-:-:S04]  /*4e40*/  FFMA.FTZ R8, R181, c[0x0][0x23c], -R0 ;  /* 0x00008f00b5087a23 */ /* 0x004fc80000010800 */
[----:B------:R1:W2:Y:S03]  /*4e50*/  MUFU.EX2 R209, R8 ;  /* 0x0000000800d17308 */ /* 0x0002a60000000800 */
[C---:B-----5:R-:W-:Y:S08]  /*4e60*/  HMMA.16816.F32 R160, R4.reuse, R20, R160 ;  /* 0x0000001404a0723c */ /* 0x060ff000000018a0 */
[----:B------:R-:W-:Y:S01]  /*4e70*/  HMMA.16816.F32 R164, R4, R28, R128 ;  /* 0x0000001c04a4723c */ /* 0x000fe20000001880 */
[----:B-1----:R-:W-:-:S07]  /*4e80*/  FFMA.FTZ R8, R182, c[0x0][0x23c], -R0 ;  /* 0x00008f00b6087a23 */ /* 0x002fce0000010800 */
        /* <DEDUP_REMOVED lines=15> */
[----:B------:R-:W-:-:S03]  /*4f80*/  MOV R191, R105 ;  /* 0x0000006900bf7202 */ /* 0x000fc60000000f00 */
[----:B------:R1:W4:Y:S02]  /*4f90*/  MUFU.EX2 R105, R8 ;  /* 0x0000000800697308 */ /* 0x0003240000000800 */
[----:B--2---:R-:W-:Y:S02]  /*4fa0*/  F2FP.PACK_AB R4, R209, R210 ;  /* 0x000000d2d104723e */ /* 0x004fe400000000ff */
[----:B---3--:R-:W-:Y:S01]  /*4fb0*/  F2FP.PACK_AB R6, R107, R208 ;  /* 0x000000d06b06723e */ /* 0x008fe200000000ff */
[--C-:B-1----:R-:W-:Y:S01]  /*4fc0*/  FFMA.FTZ R8, R188, c[0x0][0x23c], -R13.reuse ;  /* 0x00008f00bc087a23 */ /* 0x102fe2000001080d */
[----:B------:R-:W-:Y:S02]  /*4fd0*/  MOV R188, R101 ;  /* 0x0000006500bc7202 */ /* 0x000fe40000000f00 */
[----:B----4-:R-:W-:Y:S01]  /*4fe0*/  F2FP.PACK_AB R5, R105, R106 ;  /* 0x0000006a6905723e */ /* 0x010fe200000000ff */
[----:B------:R1:W-:Y:S02]  /*4ff0*/  MUFU.EX2 R101, R8 ;  /* 0x0000000800657308 */ /* 0x0003e40000000800 */
[----:B-1----:R-:W-:Y:S01]  /*5000*/  FFMA.FTZ R8, R189, c[0x0][0x23c], -R13 ;  /* 0x00008f00bd087a23 */ /* 0x002fe2000001080d */
[----:B------:R-:W-:-:S05]  /*5010*/  MOV R189, R15 ;  /* 0x0000000f00bd7202 */ /* 0x000fca0000000f00 */
[----:B------:R-:W1:Y:S02]  /*5020*/  MUFU.EX2 R100, R8 ;  /* 0x0000000800647308 */ /* 0x000e640000000800 */
[----:B-1----:R-:W-:Y:S01]  /*5030*/  F2FP.PACK_AB R7, R100, R101 ;  /* 0x000000656407723e */ /* 0x002fe200000000ff */
[----:B------:R-:W-:-:S06]  /*5040*/  FFMA.FTZ R8, R192, c[0x0][0x23c], -R12 ;  /* 0x00008f00c0087a23 */ /* 0x000fcc000001080c */
[C---:B------:R-:W-:Y:S01]  /*5050*/  HMMA.16816.F32 R60, R4.reuse, R26, R60 ;  /* 0x0000001a043c723c */ /* 0x040fe2000000183c */
[----:B------:R1:W-:Y:S06]  /*5060*/  MUFU.EX2 R26, R8 ;  /* 0x00000008001a7308 */ /* 0x0003ec0000000800 */
[----:B------:R-:W-:Y:S01]  /*5070*/  MOV R27, R14 ;  /* 0x0000000e001b7202 */ /* 0x000fe20000000f00 */
        /* <DEDUP_REMOVED lines=21> */
[----:B------:R-:W-:Y:S01]  /*51d0*/  HMMA.16816.F32 R40, R4, R38, R40 ;  /* 0x000000260428723c */ /* 0x000fe20000001828 */
[----:B------:R-:W3:Y:S01]  /*51e0*/  LDSM.16.MT88.4 R4, [R222+0xbc00] ;  /* 0x00bc0000de04783b */ /* 0x000ee20000004200 */
[----:B-1----:R-:W-:-:S04]  /*51f0*/  FFMA.FTZ R8, R198, c[0x0][0x23c], -R2 ;  /* 0x00008f00c6087a23 */ /* 0x002fc80000010802 */
[----:B------:R1:W4:Y:S02]  /*5200*/  MUFU.EX2 R21, R8 ;  /* 0x0000000800157308 */ /* 0x0003240000000800 */
[--C-:B-1----:R-:W-:Y:S01]  /*5210*/  FFMA.FTZ R8, R197, c[0x0][0x23c], -R2.reuse ;  /* 0x00008f00c5087a23 */ /* 0x102fe20000010802 */
[----:B----4-:R-:W-:Y:S01]  /*5220*/  F2FP.PACK_AB R93, R21, R22 ;  /* 0x00000016155d723e */ /* 0x010fe200000000ff */
[----:B------:R-:W-:-:S04]  /*5230*/  FFMA.FTZ R2, R199, c[0x0][0x23c], -R2 ;  /* 0x00008f00c7027a23 */ /* 0x000fc80000010802 */
[----:B------:R1:W-:Y:S08]  /*5240*/  MUFU.EX2 R19, R8 ;  /* 0x0000000800137308 */ /* 0x0003f00000000800 */
[----:B------:R4:W5:Y:S01]  /*5250*/  MUFU.EX2 R20, R2 ;  /* 0x0000000200147308 */ /* 0x0009620000000800 */
[----:B-1----:R-:W-:-:S04]  /*5260*/  FADD.FTZ R8, R189, R27 ;  /* 0x0000001bbd087221 */ /* 0x002fc80000010000 */
[----:B------:R-:W-:Y:S02]  /*5270*/  FADD.FTZ R8, R188, R8 ;  /* 0x00000008bc087221 */ /* 0x000fe40000010000 */
[----:B----4-:R-:W-:Y:S01]  /*5280*/  FFMA.FTZ R2, R201, c[0x0][0x23c], -R0 ;  /* 0x00008f00c9027a23 */ /* 0x010fe20000010800 */
[----:B-----5:R-:W-:-:S03]  /*5290*/  F2FP.PACK_AB R95, R20, R19 ;  /* 0x00000013145f723e */ /* 0x020fc600000000ff */
[----:B------:R1:W-:Y:S04]  /*52a0*/  MUFU.EX2 R18, R2 ;  /* 0x0000000200127308 */ /* 0x0003e80000000800 */
[C---:B------:R-:W-:Y:S08]  /*52b0*/  HMMA.16816.F32 R152, R92.reuse, R158, R96 ;  /* 0x0000009e5c98723c */ /* 0x040ff00000001860 */
[----:B--2---:R-:W-:Y:S01]  /*52c0*/  HMMA.16816.F32 R76, R92, R82, R88 ;  /* 0x000000525c4c723c */ /* 0x004fe20000001858 */
[----:B-1----:R-:W-:-:S04]  /*52d0*/  FFMA.FTZ R2, R200, c[0x0][0x23c], -R0 ;  /* 0x00008f00c8027a23 */ /* 0x002fc80000010800 */
[----:B------:R1:W2:Y:S03]  /*52e0*/  MUFU.EX2 R17, R2 ;  /* 0x0000000200117308 */ /* 0x0002a60000000800 */
[C---:B---3--:R-:W-:Y:S08]  /*52f0*/  HMMA.16816.F32 R88, R92.reuse, R4, R180 ;  /* 0x000000045c58723c */ /* 0x048ff000000018b4 */
[----:B------:R-:W-:Y:S01]  /*5300*/  HMMA.16816.F32 R148, R92, R156, R160 ;  /* 0x0000009c5c94723c */ /* 0x000fe200000018a0 */
        /* <DEDUP_REMOVED lines=97> */
[----:B------:R-:W2:Y:S01]  /*5920*/  LDL R191, [R1+0x48] ;  /* 0x0000480001bf7983 */ /* 0x000ea20000100800 */
[----:B------:R-:W-:Y:S01]  /*5930*/  LEA.HI.SX32 R227, R227, 0xfffffffe, 0x1a ;  /* 0xfffffffee3e37811 */ /* 0x000fe200078fd2ff */
[----:B------:R-:W-:-:S02]  /*5940*/  IMAD.MOV.U32 R105, RZ, RZ, R103 ;  /* 0x000000ffff697224 */ /* 0x000fc400078e0067 */
[----:B------:R-:W3:Y:S01]  /*5950*/  LDL R190, [R1+0x4c] ;  /* 0x00004c0001be7983 */ /* 0x000ee20000100800 */
[----:B------:R-:W-:Y:S02]  /*5960*/  IMAD.MOV.U32 R100, RZ, RZ, R104 ;  /* 0x000000ffff647224 */ /* 0x000fe400078e0068 */
[----:B------:R-:W-:Y:S01]  /*5970*/  IMAD.MOV.U32 R107, RZ, RZ, R3 ;  /* 0x000000ffff6b7224 */ /* 0x000fe200078e0003 */
[----:B------:R-:W4:Y:S01]  /*5980*/  LDL.64 R188, [R1+0x10] ;  /* 0x0000100001bc7983 */ /* 0x000f220000100a00 */
[----:B------:R-:W-:Y:S01]  /*5990*/  IMAD.MOV.U32 R106, RZ, RZ, R102 ;  /* 0x000000ffff6a7224 */ /* 0x000fe200078e0066 */
[----:B--2---:R-:W-:Y:S02]  /*59a0*/  ISETP.GE.AND P3, PT, R191, c[0x0][0x220], PT ;  /* 0x00008800bf007a0c */ /* 0x004fe40003f66270 */
[----:B---3--:R-:W-:Y:S02]  /*59b0*/  ISETP.GE.AND P2, PT, R190, c[0x0][0x220], PT ;  /* 0x00008800be007a0c */ /* 0x008fe40003f46270 */
[----:B----4-:R-:W-:Y:S01]  /*59c0*/  ISETP.GE.AND P4, PT, R188, c[0x0][0x220], PT ;  /* 0x00008800bc007a0c */ /* 0x010fe20003f86270 */
[----:B------:R-:W-:Y:S05]  /*59d0*/  BRA `(.L_x_541) ;  /* 0x000003a000007947 */ /* 0x000fea0003800000 */
.L_x_543:
        /* <DEDUP_REMOVED lines=58> */
.L_x_541:
[----:B------:R-:W2:Y:S01]  /*5d80*/  LDL.64 R8, [R1+0x20] ;  /* 0x0000200001087983 */ /* 0x000ea20000100a00 */
[----:B------:R-:W-:Y:S04]  /*5d90*/  DEPBAR.LE SB0, 0x0 ;  /* 0x000080000000791a */ /* 0x000fe80000000000 */
[----:B-1----:R-:W-:Y:S01]  /*5da0*/  SHF.R.S32.HI R0, RZ, 0x1f, R227 ;  /* 0x0000001fff007819 */ /* 0x002fe200000114e3 */
[----:B------:R-:W3:Y:S01]  /*5db0*/  LDL R7, [R1+0x38] ;  /* 0x0000380001077983 */ /* 0x000ee20000100800 */
[C---:B------:R-:W-:Y:S01]  /*5dc0*/  IMAD.WIDE.U32 R4, R227.reuse, c[0x0][0x1a0], RZ ;  /* 0x00006800e3047a25 */ /* 0x040fe200078e00ff */
[----:B------:R-:W-:Y:S02]  /*5dd0*/  MOV R6, c[0x0][0x1a0] ;  /* 0x0000680000067a02 */ /* 0x000fe40000000f00 */
[----:B------:R-:W-:Y:S01]  /*5de0*/  BAR.SYNC.DEFER_BLOCKING 0x0 ;  /* 0x0000000000007b1d */ /* 0x000fe20000010000 */
[----:B------:R-:W-:Y:S04]  /*5df0*/  IMAD R0, R0, c[0x0][0x1a0], RZ ;  /* 0x0000680000007a24 */ /* 0x000fe800078e02ff */
[----:B------:R-:W-:Y:S05]  /*5e00*/  IMAD R2, R227, c[0x0][0x1a4], R0 ;  /* 0x00006900e3027a24 */ /* 0x000fea00078e0200 */
[----:B------:R-:W-:Y:S01]  /*5e10*/  IADD3 R3, R5, R2, RZ ;  /* 0x0000000205037210 */ /* 0x000fe20007ffe0ff */
[----:B------:R-:W-:Y:S06]  /*5e20*/  @P4 STS.64 [R226+0x9008], RZ ;  /* 0x009008ffe2004388 */ /* 0x000fec0000000a00 */
[----:B------:R-:W-:Y:S04]  /*5e30*/  @P4 STS [R226+0x9000], RZ ;  /* 0x009000ffe2004388 */ /* 0x000fe80000000800 */
[----:B------:R-:W-:Y:S01]  /*5e40*/  @P4 STS [R226+0x9004], RZ ;  /* 0x009004ffe2004388 */ /* 0x000fe20000000800 */
[----:B--2---:R-:W-:Y:S04]  /*5e50*/  LEA R0, P0, R4, R8, 0x6 ;  /* 0x0000000804007211 */ /* 0x004fe800078030ff */
[----:B------:R-:W-:Y:S02]  /*5e60*/  @!P4 LEA R16, P1, R0, c[0x0][0x170], 0x1 ;  /* 0x00005c000010ca11 */ /* 0x000fe400078208ff */
[----:B---3--:R-:W-:Y:S02]  /*5e70*/  LEA.HI.X R3, R4, R7, R3, 0x6, P0 ;  /* 0x0000000704037211 */ /* 0x008fe400000f3403 */
        /* <DEDUP_REMOVED lines=10> */
[----:B------:R-:W-:Y:S02]  /*5f20*/  MOV R7, c[0x0][0x1a4] ;  /* 0x0000690000077a02 */ /* 0x000fe40000000f00 */
[----:B------:R-:W-:Y:S01]  /*5f30*/  @!P3 LEA R8, P1, R2, c[0x0][0x170], 0x1 ;  /* 0x00005c000208ba11 */ /* 0x000fe200078208ff */
[----:B------:R-:W-:Y:S01]  /*5f40*/  @P3 STS.128 [R226+0xa000], RZ ;  /* 0x00a000ffe2003388 */ /* 0x000fe20000000c00 */
[----:B------:R-:W-:Y:S02]  /*5f50*/  LEA.HI.X R4, R6, R3, R7, 0x5, P6 ;  /* 0x0000000306047211 */ /* 0x000fe400030f2c07 */
[C---:B------:R-:W-:Y:S02]  /*5f60*/  @!P4 LEA R14, P6, R2.reuse, c[0x0][0x170], 0x1 ;  /* 0x00005c00020eca11 */ /* 0x040fe400078c08ff */
[C-C-:B------:R-:W-:Y:S02]  /*5f70*/  @!P3 LEA.HI.X R9, R2.reuse, c[0x0][0x174], R4.reuse, 0x1, P1 ;  /* 0x00005d000209ba11 */ /* 0x140fe400008f0c04 */
[C-C-:B------:R-:W-:Y:S01]  /*5f80*/  @!P4 LEA.HI.X R15, R2.reuse, c[0x0][0x174], R4.reuse, 0x1, P6 ;  /* 0x00005d00020fca11 */ /* 0x140fe200030f0c04 */
[----:B------:R-:W-:Y:S01]  /*5f90*/  @!PT LDS RZ, [RZ] ;  /* 0x00000000fffff984 */ /* 0x000fe20000000800 */
[----:B------:R-:W-:Y:S01]  /*5fa0*/  @!PT LDS RZ, [RZ] ;  /* 0x00000000fffff984 */ /* 0x000fe20000000800 */
[----:B------:R-:W-:Y:S01]  /*5fb0*/  @!PT LDS RZ, [RZ] ;  /* 0x00000000fffff984 */ /* 0x000fe20000000800 */
[----:B------:R2:W-:Y:S01]  /*5fc0*/  @!P3 LDGSTS.E.BYPASS.LTC128B.128 [R226+0xa000], [R12.64+0x40] ;  /* 0x0a0000400ce2bfae */ /* 0x0005e2000b901d4a */
[C---:B------:R-:W-:Y:S02]  /*5fd0*/  @!P2 LEA R6, P0, R2.reuse, c[0x0][0x170], 0x1 ;  /* 0x00005c000206aa11 */ /* 0x040fe400078008ff */
[----:B------:R-:W-:Y:S02]  /*5fe0*/  ISETP.GT.AND P5, PT, R227, RZ, PT ;  /* 0x000000ffe300720c */ /* 0x000fe40003fa4270 */
[----:B------:R-:W-:Y:S03]  /*5ff0*/  @!P2 LEA.HI.X R7, R2, c[0x0][0x174], R4, 0x1, P0 ;  /* 0x00005d000207aa11 */ /* 0x000fe600000f0c04 */
[----:B------:R-:W-:Y:S08]  /*6000*/  @P2 STS.128 [R226+0xb000], RZ ;  /* 0x00b000ffe2002388 */ /* 0x000ff00000000c00 */
[----:B------:R-:W-:Y:S01]  /*6010*/  @!PT LDS RZ, [RZ] ;  /* 0x00000000fffff984 */ /* 0x000fe20000000800 */
[----:B------:R-:W-:Y:S01]  /*6020*/  @!PT LDS RZ, [RZ] ;  /* 0x00000000fffff984 */ /* 0x000fe20000000800 */
[----:B------:R-:W-:Y:S01]  /*6030*/  @!PT LDS RZ, [RZ] ;  /* 0x00000000fffff984 */ /* 0x000fe20000000800 */
[----:B------:R3:W-:Y:S08]  /*6040*/  @!P2 LDGSTS.E.BYPASS.LTC128B.128 [R226+0xb000], [R10.64+0x80] ;  /* 0x0b0000800ae2afae */ /* 0x0007f0000b901d4a */
[----:B------:R-:W-:Y:S08]  /*6050*/  @P4 STS.128 [R226+0x9800], RZ ;  /* 0x009800ffe2004388 */ /* 0x000ff00000000c00 */
[----:B------:R-:W-:Y:S01]  /*6060*/  @!PT LDS RZ, [RZ] ;  /* 0x00000000fffff984 */ /* 0x000fe20000000800 */
[----:B------:R-:W-:Y:S01]  /*6070*/  @!PT LDS RZ, [RZ] ;  /* 0x00000000fffff984 */ /* 0x000fe20000000800 */
[----:B------:R-:W-:Y:S01]  /*6080*/  @!PT LDS RZ, [RZ] ;  /* 0x00000000fffff984 */ /* 0x000fe20000000800 */
[----:B------:R2:W-:Y:S08]  /*6090*/  @!P4 LDGSTS.E.BYPASS.LTC128B.128 [R226+0x9800], [R14.64] ;  /* 0x098000000ee2cfae */ /* 0x0005f0000b901d4a */
        /* <DEDUP_REMOVED lines=9> */
[----:B------:R4:W-:Y:S08]  /*6130*/  @!P2 LDGSTS.E.BYPASS.LTC128B.128 [R226+0xb800], [R6.64+0x80] ;  /* 0x0b80008006e2afae */ /* 0x0009f0000b901d4a */
[----:B------:R-:W-:Y:S08]  /*6140*/  LDSM.16.M88.4 R64, [R224] ;  /* 0x00000000e040783b */ /* 0x000ff00000000200 */
[----:B-1----:R-:W4:Y:S08]  /*6150*/  LDSM.16.M88.4 R16, [R221+0x6000] ;  /* 0x00600000dd10783b */ /* 0x002f300000000200 */
[----:B------:R-:W3:Y:S08]  /*6160*/  LDSM.16.M88.4 R60, [R224+0x1000] ;  /* 0x00100000e03c783b */ /* 0x000ef00000000200 */
[----:B------:R-:W1:Y:S08]  /*6170*/  LDSM.16.M88.4 R32, [R221+0x6400] ;  /* 0x00640000dd20783b */ /* 0x000e700000000200 */
[----:B------:R-:W0:Y:S08]  /*6180*/  LDGDEPBAR ;  /* 0x00000000000079af */ /* 0x000e300000000000 */
[----:B------:R-:W5:Y:S01]  /*6190*/  LDSM.16.M88.4 R48, [R221+0x6800] ;  /* 0x00680000dd30783b */ /* 0x000f620000000200 */
[-C--:B----4-:R-:W-:Y:S07]  /*61a0*/  HMMA.16816.F32 R4, R64, R16.reuse, RZ ;  /* 0x000000104004723c */ /* 0x090fee00000018ff */
[----:B------:R-:W4:Y:S01]  /*61b0*/  LDSM.16.M88.4 R108, [R221+0x6c00] ;  /* 0x006c0000dd6c783b */ /* 0x000f220000000200 */
[C---:B---3--:R-:W-:Y:S07]  /*61c0*/  HMMA.16816.F32 R8, R60.reuse, R16, RZ ;  /* 0x000000103c08723c */ /* 0x048fee00000018ff */
[----:B------:R-:W-:Y:S01]  /*61d0*/  LDSM.16.M88.4 R176, [R225] ;  /* 0x00000000e1b0783b */ /* 0x000fe20000000200 */
[-C--:B--2---:R-:W-:Y:S07]  /*61e0*/  HMMA.16816.F32 R12, R60, R18.reuse, RZ ;  /* 0x000000123c0c723c */ /* 0x084fee00000018ff */
[----:B------:R-:W2:Y:S01]  /*61f0*/  LDSM.16.M88.4 R180, [R223+0x6000] ;  /* 0x00600000dfb4783b */ /* 0x000ea20000000200 */
[C---:B------:R-:W-:Y:S07]  /*6200*/  HMMA.16816.F32 R16, R64.reuse, R18, RZ ;  /* 0x000000124010723c */ /* 0x040fee00000018ff */
[----:B------:R-:W3:Y:S01]  /*6210*/  LDSM.16.M88.4 R184, [R225+0x1000] ;  /* 0x00100000e1b8783b */ /* 0x000ee20000000200 */
[-C--:B-1----:R-:W-:Y:S07]  /*6220*/  HMMA.16816.F32 R20, R64, R32.reuse, RZ ;  /* 0x000000204014723c */ /* 0x082fee00000018ff */
[----:B------:R-:W1:Y:S01]  /*6230*/  LDSM.16.M88.4 R188, [R223+0x6400] ;  /* 0x00640000dfbc783b */ /* 0x000e620000000200 */
        /* <DEDUP_REMOVED lines=14> */
[-C--:B----4-:R-:W-:Y:S08]  /*6320*/  HMMA.16816.F32 R52, R64, R108.reuse, RZ ;  /* 0x0000006c4034723c */ /* 0x090ff000000018ff */
[C---:B------:R-:W-:Y:S08]  /*6330*/  HMMA.16816.F32 R56, R60.reuse, R108, RZ ;  /* 0x0000006c3c38723c */ /* 0x040ff000000018ff */
[-C--:B------:R-:W-:Y:S08]  /*6340*/  HMMA.16816.F32 R60, R60, R110.reuse, RZ ;  /* 0x0000006e3c3c723c */ /* 0x080ff000000018ff */
[----:B------:R-:W-:Y:S01]  /*6350*/  HMMA.16816.F32 R64, R64, R110, RZ ;  /* 0x0000006e4040723c */ /* 0x000fe200000018ff */
[----:B------:R-:W-:Y:S07]  /*6360*/  LDSM.16.M88.4 R108, [R224+0x2000] ;  /* 0x00200000e06c783b */ /* 0x000fee0000000200 */
[-C--:B--2---:R-:W-:Y:S08]  /*6370*/  HMMA.16816.F32 R4, R176, R180.reuse, R4 ;  /* 0x000000b4b004723c */ /* 0x084ff00000001804 */
[C---:B---3--:R-:W-:Y:S08]  /*6380*/  HMMA.16816.F32 R8, R184.reuse, R180, R8 ;  /* 0x000000b4b808723c */ /* 0x048ff00000001808 */
[-C--:B------:R-:W-:Y:S08]  /*6390*/  HMMA.16816.F32 R12, R184, R182.reuse, R12 ;  /* 0x000000b6b80c723c */ /* 0x080ff0000000180c */
[C---:B------:R-:W-:Y:S01]  /*63a0*/  HMMA.16816.F32 R16, R176.reuse, R182, R16 ;  /* 0x000000b6b010723c */ /* 0x040fe20000001810 */
[----:B------:R-:W2:Y:S07]  /*63b0*/  LDSM.16.M88.4 R180, [R221+0x7000] ;  /* 0x00700000ddb4783b */ /* 0x000eae0000000200 */
        /* <DEDUP_REMOVED lines=16> */
[-C--:B--2---:R-:W-:Y:S01]  /*64c0*/  HMMA.16816.F32 R4, R108, R180.reuse, R4 ;  /* 0x000000b46c04723c */ /* 0x084fe20000001804 */
[----:B------:R-:W-:Y:S07]  /*64d0*/  LDSM.16.M88.4 R196, [R224+0x5000] ;  /* 0x00500000e0c4783b */ /* 0x000fee0000000200 */
[C---:B-1----:R-:W-:Y:S08]  /*64e0*/  HMMA.16816.F32 R8, R188.reuse, R180, R8 ;  /* 0x000000b4bc08723c */ /* 0x042ff00000001808 */
        /* <DEDUP_REMOVED lines=73> */
[----:B------:R-:W-:Y:S02]  /*6980*/  FMUL.FTZ R17, R17, c[0x0][0x2ec] ;  /* 0x0000bb0011117a20 */ /* 0x000fe40000410000 */
[----:B------:R-:W-:Y:S02]  /*6990*/  FMUL.FTZ R14, R14, c[0x0][0x2ec] ;  /* 0x0000bb000e0e7a20 */ /* 0x000fe40000410000 */
[----:B------:R-:W-:Y:S03]  /*69a0*/  FMUL.FTZ R15, R15, c[0x0][0x2ec] ;  /* 0x0000bb000f0f7a20 */ /* 0x000fe60000410000 */
        /* <DEDUP_REMOVED lines=10> */
[----:B------:R4:W2:Y:S01]  /*6a50*/  MUFU.TANH R190, R13 ;  /* 0x0000000d00be7308 */ /* 0x0008a20000002400 */
[C---:B------:R-:W-:Y:S04]  /*6a60*/  HMMA.16816.F32 R24, R108.reuse, R4, R24 ;  /* 0x000000046c18723c */ /* 0x040fe80000001818 */
[----:B-1----:R-:W-:Y:S02]  /*6a70*/  FMUL.FTZ R16, R18, c[0x0][0x2ec] ;  /* 0x0000bb0012107a20 */ /* 0x002fe40000410000 */
[----:B------:R-:W-:Y:S03]  /*6a80*/  FMUL.FTZ R18, R19, c[0x0][0x2ec] ;  /* 0x0000bb0013127a20 */ /* 0x000fe60000410000 */
[----:B------:R4:W1:Y:S01]  /*6a90*/  MUFU.TANH R189, R14 ;  /* 0x0000000e00bd7308 */ /* 0x0008620000002400 */
[-C--:B------:R-:W-:Y:S08]  /*6aa0*/  HMMA.16816.F32 R28, R108, R6.reuse, R28 ;  /* 0x000000066c1c723c */ /* 0x080ff0000000181c */
[C---:B------:R-:W-:Y:S01]  /*6ab0*/  HMMA.16816.F32 R32, R176.reuse, R6, R32 ;  /* 0x00000006b020723c */ /* 0x040fe20000001820 */
[----:B------:R4:W1:Y:S01]  /*6ac0*/  MUFU.TANH R188, R15 ;  /* 0x0000000f00bc7308 */ /* 0x0008620000002400 */
[----:B------:R-:W1:Y:S01]  /*6ad0*/  LDSM.16.M88.4 R4, [R223+0x8c00] ;  /* 0x008c0000df04783b */ /* 0x000e620000000200 */
[----:B------:R-:W-:Y:S04]  /*6ae0*/  DEPBAR.LE SB0, 0x0 ;  /* 0x000080000000791a */ /* 0x000fe80000000000 */
[----:B------:R-:W-:Y:S02]  /*6af0*/  FMUL.FTZ R20, R20, c[0x0][0x2ec] ;  /* 0x0000bb0014147a20 */ /* 0x000fe40000410000 */
[----:B------:R-:W-:Y:S02]  /*6b00*/  FMUL.FTZ R21, R21, c[0x0][0x2ec] ;  /* 0x0000bb0015157a20 */ /* 0x000fe40000410000 */
[----:B------:R-:W1:Y:S01]  /*6b10*/  MUFU.TANH R17, R17 ;  /* 0x0000001100117308 */ /* 0x000e620000002400 */
[----:B------:R-:W-:Y:S01]  /*6b20*/  BAR.SYNC.DEFER_BLOCKING 0x0 ;  /* 0x0000000000007b1d */ /* 0x000fe20000010000 */
[----:B------:R-:W-:Y:S01]  /*6b30*/  FMUL.FTZ R22, R22, c[0x0][0x2ec] ;  /* 0x0000bb0016167a20 */ /* 0x000fe20000410000 */
[-C--:B-----5:R-:W-:Y:S05]  /*6b40*/  HMMA.16816.F32 R36, R176, R8.reuse, R36 ;  /* 0x00000008b024723c */ /* 0x0a0fea0000001824 */
[----:B------:R-:W-:Y:S02]  /*6b50*/  FMUL.FTZ R23, R23, c[0x0][0x2ec] ;  /* 0x0000bb0017177a20 */ /* 0x000fe40000410000 */
[----:B------:R-:W1:Y:S01]  /*6b60*/  MUFU.TANH R16, R16 ;  /* 0x0000001000107308 */ /* 0x000e620000002400 */
[----:B------:R-:W-:Y:S01]  /*6b70*/  FMUL.FTZ R24, R24, c[0x0][0x2ec] ;  /* 0x0000bb0018187a20 */ /* 0x000fe20000410000 */
[C---:B------:R-:W-:Y:S04]  /*6b80*/  HMMA.16816.F32 R40, R108.reuse, R8, R40 ;  /* 0x000000086c28723c */ /* 0x040fe80000001828 */
[----:B------:R-:W-:Y:S02]  /*6b90*/  FMUL.FTZ R25, R25, c[0x0][0x2ec] ;  /* 0x0000bb0019197a20 */ /* 0x000fe40000410000 */
[----:B------:R-:W-:Y:S02]  /*6ba0*/  FMUL.FTZ R26, R26, c[0x0][0x2ec] ;  /* 0x0000bb001a1a7a20 */ /* 0x000fe40000410000 */
[----:B------:R-:W2:Y:S01]  /*6bb0*/  MUFU.TANH R18, R18 ;  /* 0x0000001200127308 */ /* 0x000ea20000002400 */
[-C--:B------:R-:W-:Y:S03]  /*6bc0*/  HMMA.16816.F32 R44, R108, R10.reuse, R44 ;  /* 0x0000000a6c2c723c */ /* 0x080fe6000000182c */
[----:B------:R-:W-:Y:S02]  /*6bd0*/  FMUL.FTZ R27, R27, c[0x0][0x2ec] ;  /* 0x0000bb001b1b7a20 */ /* 0x000fe40000410000 */
[----:B------:R-:W-:Y:S02]  /*6be0*/  FMUL.FTZ R28, R28, c[0x0][0x2ec] ;  /* 0x0000bb001c1c7a20 */ /* 0x000fe40000410000 */
[----:B------:R-:W-:Y:S01]  /*6bf0*/  FMUL.FTZ R29, R29, c[0x0][0x2ec] ;  /* 0x0000bb001d1d7a20 */ /* 0x000fe20000410000 */
[C---:B------:R-:W-:Y:S01]  /*6c00*/  HMMA.16816.F32 R48, R176.reuse, R10, R48 ;  /* 0x0000000ab030723c */ /* 0x040fe20000001830 */
[----:B------:R4:W2:Y:S03]  /*6c10*/  MUFU.TANH R193, R20 ;  /* 0x0000001400c17308 */ /* 0x0008a60000002400 */
[----:B------:R-:W-:Y:S02]  /*6c20*/  FMUL.FTZ R30, R30, c[0x0][0x2ec] ;  /* 0x0000bb001e1e7a20 */ /* 0x000fe40000410000 */
[----:B------:R-:W-:Y:S02]  /*6c30*/  FMUL.FTZ R31, R31, c[0x0][0x2ec] ;  /* 0x0000bb001f1f7a20 */ /* 0x000fe40000410000 */
[-C--:B-1----:R-:W-:Y:S03]  /*6c40*/  HMMA.16816.F32 R52, R176, R4.reuse, R52 ;  /* 0x00000004b034723c */ /* 0x082fe60000001834 */
        /* <DEDUP_REMOVED lines=47> */
[----:B------:R-:W-:Y:S05]  /*6f40*/  FMUL.FTZ R67, R67, c[0x0][0x2ec] ;  /* 0x0000bb0043437a20 */ /* 0x000fea0000410000 */
        /* <DEDUP_REMOVED lines=39> */
.L_x_542:
[----:B------:R-:W-:Y:S01]  /*71c0*/  FMNMX.FTZ R0, R181, R100, !PT ;  /* 0x00000064b5007209 */ /* 0x000fe20007810000 */
[----:B------:R-:W-:Y:S01]  /*71d0*/  LDSM.16.MT88.4 R20, [R220+0x9000] ;  /* 0x00900000dc14783b */ /* 0x000fe20000004200 */
[----:B------:R-:W-:Y:S02]  /*71e0*/  IADD3 R227, R227, -0x1, RZ ;  /* 0xffffffffe3e37810 */ /* 0x000fe40007ffe0ff */
[----:B------:R-:W-:Y:S02]  /*71f0*/  FMNMX.FTZ R2, R186, R0, !PT ;  /* 0x00000000ba027209 */ /* 0x000fe40007810000 */
[----:B------:R-:W-:Y:S02]  /*7200*/  FMNMX.FTZ R0, R182, R105, !PT ;  /* 0x00000069b6007209 */ /* 0x000fe40007810000 */
[----:B------:R-:W-:Y:S01]  /*7210*/  FMNMX.FTZ R3, R180, R2, !PT ;  /* 0x00000002b4037209 */ /* 0x000fe20007810000 */
[----:B------:R-:W-:Y:S01]  /*7220*/  LDSM.16.MT88.4 R36, [R222+0x9000] ;  /* 0x00900000de24783b */ /* 0x000fe20000004200 */
[----:B------:R-:W-:Y:S02]  /*7230*/  FMNMX.FTZ R2, R187, R0, !PT ;  /* 0x00000000bb027209 */ /* 0x000fe40007810000 */
[----:B-1----:R-:W-:Y:S02]  /*7240*/  FMNMX.FTZ R4, R17, R3, !PT ;  /* 0x0000000311047209 */ /* 0x002fe40007810000 */
        /* <DEDUP_REMOVED lines=73> */
[----:B----4-:R-:W-:Y:S01]  /*76e0*/  FMNMX.FTZ R4, R4, R5, !PT ;  /* 0x0000000504047209 */ /* 0x010fe20007810000 */
[----:B------:R3:W4:Y:S06]  /*76f0*/  MUFU.EX2 R101, R0 ;  /* 0x0000000000657308 */ /* 0x00072c0000000800 */
        /* <DEDUP_REMOVED lines=11> */
[----:B----4-:R-:W-:Y:S02]  /*77b0*/  FMUL.FTZ R48, R101, R156 ;  /* 0x0000009c65307220 */ /* 0x010fe40000410000 */
[--C-:B------:R-:W-:Y:S02]  /*77c0*/  FFMA.FTZ R4, R181, c[0x0][0x23c], -R105.reuse ;  /* 0x00008f00b5047a23 */ /* 0x100fe40000010869 */
[--C-:B------:R-:W-:Y:S02]  /*77d0*/  FFMA.FTZ R5, R186, c[0x0][0x23c], -R105.reuse ;  /* 0x00008f00ba057a23 */ /* 0x100fe40000010869 */
[--C-:B------:R-:W-:Y:S02]  /*77e0*/  FFMA.FTZ R41, R193, c[0x0][0x23c], -R105.reuse ;  /* 0x00008f00c1297a23 */ /* 0x100fe40000010869 */
[----:B------:R3:W-:Y:S01]  /*77f0*/  MUFU.EX2 R9, R4 ;  /* 0x0000000400097308 */ /* 0x0007e20000000800 */
[--C-:B------:R-:W-:Y:S02]  /*7800*/  FFMA.FTZ R44, R195, c[0x0][0x23c], -R105.reuse ;  /* 0x00008f00c32c7a23 */ /* 0x100fe40000010869 */
[--C-:B------:R-:W-:Y:S02]  /*7810*/  FFMA.FTZ R57, R194, c[0x0][0x23c], -R105.reuse ;  /* 0x00008f00c2397a23 */ /* 0x100fe40000010869 */
[----:B------:R-:W-:Y:S02]  /*7820*/  FFMA.FTZ R60, R196, c[0x0][0x23c], -R105 ;  /* 0x00008f00c43c7a23 */ /* 0x000fe40000010869 */
[C---:B------:R-:W-:Y:S02]  /*7830*/  FMUL.FTZ R64, R101.reuse, R172 ;  /* 0x000000ac65407220 */ /* 0x040fe40000410000 */
[C---:B------:R-:W-:Y:S01]  /*7840*/  FMUL.FTZ R68, R101.reuse, R68 ;  /* 0x0000004465447220 */ /* 0x040fe20000410000 */
[----:B------:R4:W-:Y:S01]  /*7850*/  MUFU.EX2 R186, R5 ;  /* 0x0000000500ba7308 */ /* 0x0009e20000000800 */
[C---:B------:R-:W-:Y:S02]  /*7860*/  FMUL.FTZ R69, R101.reuse, R69 ;  /* 0x0000004565457220 */ /* 0x040fe40000410000 */
[----:B------:R-:W-:Y:S02]  /*7870*/  FMUL.FTZ R80, R101, R80 ;  /* 0x0000005065507220 */ /* 0x000fe40000410000 */
[----:B-1----:R-:W-:Y:S02]  /*7880*/  FADD.FTZ R0, -R102, R106 ;  /* 0x0000006a66007221 */ /* 0x002fe40000010100 */
[----:B------:R-:W-:Y:S02]  /*7890*/  FMUL.FTZ R106, R103, c[0x0][0x23c] ;  /* 0x00008f00676a7a20 */ /* 0x000fe40000410000 */
[----:B------:R-:W-:Y:S02]  /*78a0*/  FMUL.FTZ R0, R0, c[0x0][0x23c] ;  /* 0x00008f0000007a20 */ /* 0x000fe40000410000 */
[----:B--2---:R-:W-:Y:S01]  /*78b0*/  FMUL.FTZ R19, R100, R127 ;  /* 0x0000007f64137220 */ /* 0x004fe20000410000 */
[----:B------:R-:W-:Y:S01]  /*78c0*/  FSEL R106, R106, RZ, P0 ;  /* 0x000000ff6a6a7208 */ /* 0x000fe20000000000 */
[----:B------:R1:W2:Y:S01]  /*78d0*/  MUFU.EX2 R2, R0 ;  /* 0x0000000000027308 */ /* 0x0002a20000000800 */
[----:B------:R-:W-:Y:S01]  /*78e0*/  FSETP.NEU.FTZ.AND P0, PT, R102, -INF , PT ;  /* 0xff8000006600780b */ /* 0x000fe20003f1d000 */
[----:B------:R-:W-:Y:S02]  /*78f0*/  FMUL.FTZ R50, R100, R158 ;  /* 0x0000009e64327220 */ /* 0x000fe40000410000 */
[--C-:B---3--:R-:W-:Y:S02]  /*7900*/  FFMA.FTZ R4, R182, c[0x0][0x23c], -R106.reuse ;  /* 0x00008f00b6047a23 */ /* 0x108fe4000001086a */
[--C-:B------:R-:W-:Y:S02]  /*7910*/  FFMA.FTZ R111, R200, c[0x0][0x23c], -R106.reuse ;  /* 0x00008f00c86f7a23 */ /* 0x100fe4000001086a */
[--C-:B------:R-:W-:Y:S02]  /*7920*/  FFMA.FTZ R49, R197, c[0x0][0x23c], -R106.reuse ;  /* 0x00008f00c5317a23 */ /* 0x100fe4000001086a */
[----:B------:R3:W-:Y:S01]  /*7930*/  MUFU.EX2 R8, R4 ;  /* 0x0000000400087308 */ /* 0x0007e20000000800 */
[--C-:B----4-:R-:W-:Y:S02]  /*7940*/  FFMA.FTZ R5, R18, c[0x0][0x23c], -R106.reuse ;  /* 0x00008f0012057a23 */ /* 0x110fe4000001086a */
[C---:B------:R-:W-:Y:S02]  /*7950*/  FMUL.FTZ R18, R100.reuse, R126 ;  /* 0x0000007e64127220 */ /* 0x040fe40000410000 */
[----:B------:R-:W-:Y:S02]  /*7960*/  FMUL.FTZ R51, R100, R159 ;  /* 0x0000009f64337220 */ /* 0x000fe40000410000 */
[--C-:B------:R-:W-:Y:S02]  /*7970*/  FFMA.FTZ R65, R198, c[0x0][0x23c], -R106.reuse ;  /* 0x00008f00c6417a23 */ /* 0x100fe4000001086a */
[C---:B------:R-:W-:Y:S01]  /*7980*/  FMUL.FTZ R66, R100.reuse, R174 ;  /* 0x000000ae64427220 */ /* 0x040fe20000410000 */
[----:B------:R-:W4:Y:S01]  /*7990*/  MUFU.EX2 R31, R5 ;  /* 0x00000005001f7308 */ /* 0x000f220000000800 */
        /* <DEDUP_REMOVED lines=10> */
[--C-:B---3--:R-:W-:Y:S02]  /*7a40*/  FFMA.FTZ R4, R187, c[0x0][0x23c], -R106.reuse ;  /* 0x00008f00bb047a23 */ /* 0x108fe4000001086a */
[----:B------:R-:W-:Y:S01]  /*7a50*/  FMUL.FTZ R24, R2, R132 ;  /* 0x0000008402187220 */ /* 0x000fe20000410000 */
[----:B------:R-:W-:Y:S01]  /*7a60*/  FSEL R110, R110, RZ, P0 ;  /* 0x000000ff6e6e7208 */ /* 0x000fe20000000000 */
[C---:B------:R-:W-:Y:S01]  /*7a70*/  FMUL.FTZ R25, R2.reuse, R133 ;  /* 0x0000008502197220 */ /* 0x040fe20000410000 */
[----:B------:R2:W-:Y:S01]  /*7a80*/  MUFU.EX2 R187, R4 ;  /* 0x0000000400bb7308 */ /* 0x0005e20000000800 */
[C---:B------:R-:W-:Y:S02]  /*7a90*/  FMUL.FTZ R28, R2.reuse, R136 ;  /* 0x00000088021c7220 */ /* 0x040fe40000410000 */
[C---:B------:R-:W-:Y:S01]  /*7aa0*/  FMUL.FTZ R29, R2.reuse, R137 ;  /* 0x00000089021d7220 */ /* 0x040fe20000410000 */
[----:B----4-:R-:W-:Y:S01]  /*7ab0*/  MOV R136, R31 ;  /* 0x0000001f00887202 */ /* 0x010fe20000000f00 */
[C---:B------:R-:W-:Y:S02]  /*7ac0*/  FMUL.FTZ R40, R2.reuse, R148 ;  /* 0x0000009402287220 */ /* 0x040fe40000410000 */
[C---:B------:R-:W-:Y:S02]  /*7ad0*/  FMUL.FTZ R45, R2.reuse, R153 ;  /* 0x00000099022d7220 */ /* 0x040fe40000410000 */
[C---:B------:R-:W-:Y:S01]  /*7ae0*/  FMUL.FTZ R56, R2.reuse, R164 ;  /* 0x000000a402387220 */ /* 0x040fe20000410000 */
[----:B------:R-:W3:Y:S01]  /*7af0*/  MUFU.EX2 R0, R0 ;  /* 0x0000000000007308 */ /* 0x000ee20000000800 */
[----:B------:R-:W-:Y:S02]  /*7b00*/  FMUL.FTZ R61, R2, R169 ;  /* 0x000000a9023d7220 */ /* 0x000fe40000410000 */
[----:B------:R-:W-:Y:S02]  /*7b10*/  FMUL.FTZ R71, R100, R71 ;  /* 0x0000004764477220 */ /* 0x000fe40000410000 */
[C---:B-1----:R-:W-:Y:S02]  /*7b20*/  FMUL.FTZ R65, R101.reuse, R173 ;  /* 0x000000ad65417220 */ /* 0x042fe40000410000 */
[C---:B------:R-:W-:Y:S01]  /*7b30*/  FMUL.FTZ R72, R2.reuse, R72 ;  /* 0x0000004802487220 */ /* 0x040fe20000410000 */
[----:B------:R-:W-:Y:S01]  /*7b40*/  LDSM.16.MT88.4 R172, [R222+0xac00] ;  /* 0x00ac0000deac783b */ /* 0x000fe20000004200 */
[C---:B------:R-:W-:Y:S02]  /*7b50*/  FMUL.FTZ R73, R2.reuse, R73 ;  /* 0x0000004902497220 */ /* 0x040fe40000410000 */
[C---:B------:R-:W-:Y:S02]  /*7b60*/  FMUL.FTZ R76, R2.reuse, R76 ;  /* 0x0000004c024c7220 */ /* 0x040fe40000410000 */
[----:B------:R-:W-:Y:S02]  /*7b70*/  FMUL.FTZ R77, R2, R77 ;  /* 0x0000004d024d7220 */ /* 0x000fe40000410000 */
[----:B--2---:R-:W-:Y:S01]  /*7b80*/  FFMA.FTZ R4, R180, c[0x0][0x23c], -R105 ;  /* 0x00008f00b4047a23 */ /* 0x004fe20000010869 */
[----:B------:R-:W-:Y:S01]  /*7b90*/  MOV R180, R9 ;  /* 0x0000000900b47202 */ /* 0x000fe20000000f00 */
[----:B------:R-:W-:Y:S02]  /*7ba0*/  FFMA.FTZ R9, R190, c[0x0][0x23c], -R107 ;  /* 0x00008f00be097a23 */ /* 0x000fe4000001086b */
[----:B------:R1:W-:Y:S01]  /*7bb0*/  MUFU.EX2 R7, R4 ;  /* 0x0000000400077308 */ /* 0x0003e20000000800 */
[----:B------:R-:W-:Y:S02]  /*7bc0*/  FMUL.FTZ R81, R101, R81 ;  /* 0x0000005165517220 */ /* 0x000fe40000410000 */
[----:B------:R-:W-:Y:S02]  /*7bd0*/  FMUL.FTZ R82, R100, R82 ;  /* 0x0000005264527220 */ /* 0x000fe40000410000 */
[C---:B---3--:R-:W-:Y:S02]  /*7be0*/  FMUL.FTZ R10, R0.reuse, R114 ;  /* 0x00000072000a7220 */ /* 0x048fe40000410000 */
[C---:B------:R-:W-:Y:S02]  /*7bf0*/  FMUL.FTZ R11, R0.reuse, R115 ;  /* 0x00000073000b7220 */ /* 0x040fe40000410000 */
[C---:B------:R-:W-:Y:S01]  /*7c00*/  FMUL.FTZ R14, R0.reuse, R122 ;  /* 0x0000007a000e7220 */ /* 0x040fe20000410000 */
[----:B------:R2:W3:Y:S01]  /*7c10*/  MUFU.EX2 R30, R9 ;  /* 0x00000009001e7308 */ /* 0x0004e20000000800 */
[C---:B------:R-:W-:Y:S02]  /*7c20*/  FMUL.FTZ R15, R0.reuse, R123 ;  /* 0x0000007b000f7220 */ /* 0x040fe40000410000 */
[C---:B------:R-:W-:Y:S01]  /*7c30*/  FMUL.FTZ R26, R0.reuse, R134 ;  /* 0x00000086001a7220 */ /* 0x040fe20000410000 */
[----:B------:R-:W4:Y:S01]  /*7c40*/  LDSM.16.MT88.4 R120, [R222+0xa000] ;  /* 0x00a00000de78783b */ /* 0x000f220000004200 */
[C---:B------:R-:W-:Y:S02]  /*7c50*/  FMUL.FTZ R27, R0.reuse, R135 ;  /* 0x00000087001b7220 */ /* 0x040fe40000410000 */
[C---:B------:R-:W-:Y:S02]  /*7c60*/  FMUL.FTZ R42, R0.reuse, R150 ;  /* 0x00000096002a7220 */ /* 0x040fe40000410000 */
[C---:B------:R-:W-:Y:S02]  /*7c70*/  FMUL.FTZ R43, R0.reuse, R151 ;  /* 0x00000097002b7220 */ /* 0x040fe40000410000 */
[C---:B------:R-:W-:Y:S02]  /*7c80*/  FMUL.FTZ R46, R0.reuse, R154 ;  /* 0x0000009a002e7220 */ /* 0x040fe40000410000 */
[C---:B------:R-:W-:Y:S02]  /*7c90*/  FMUL.FTZ R47, R0.reuse, R155 ;  /* 0x0000009b002f7220 */ /* 0x040fe40000410000 */
[----:B-1----:R-:W-:Y:S02]  /*7ca0*/  FFMA.FTZ R4, R17, c[0x0][0x23c], -R105 ;  /* 0x00008f0011047a23 */ /* 0x002fe40000010869 */
[C---:B------:R-:W-:Y:S02]  /*7cb0*/  FMUL.FTZ R17, R101.reuse, R125 ;  /* 0x0000007d65117220 */ /* 0x040fe40000410000 */
[----:B------:R-:W1:Y:S01]  /*7cc0*/  MUFU.EX2 R32, R4 ;  /* 0x0000000400207308 */ /* 0x000e620000000800 */
[C---:B------:R-:W-:Y:S02]  /*7cd0*/  FMUL.FTZ R58, R0.reuse, R166 ;  /* 0x000000a6003a7220 */ /* 0x040fe40000410000 */
[----:B------:R-:W-:Y:S02]  /*7ce0*/  FMUL.FTZ R59, R0, R167 ;  /* 0x000000a7003b7220 */ /* 0x000fe40000410000 */
[----:B--2---:R-:W-:Y:S01]  /*7cf0*/  FMUL.FTZ R9, R2, R113 ;  /* 0x0000007102097220 */ /* 0x004fe20000410000 */
[----:B---3--:R-:W-:Y:S01]  /*7d00*/  MOV R137, R30 ;  /* 0x0000001e00897202 */ /* 0x008fe20000000f00 */
[C---:B------:R-:W-:Y:S02]  /*7d10*/  FMUL.FTZ R62, R0.reuse, R170 ;  /* 0x000000aa003e7220 */ /* 0x040fe40000410000 */
[C---:B------:R-:W-:Y:S02]  /*7d20*/  FMUL.FTZ R63, R0.reuse, R171 ;  /* 0x000000ab003f7220 */ /* 0x040fe40000410000 */
[C---:B------:R-:W-:Y:S02]  /*7d30*/  FMUL.FTZ R74, R0.reuse, R74 ;  /* 0x0000004a004a7220 */ /* 0x040fe40000410000 */
[C---:B------:R-:W-:Y:S02]  /*7d40*/  FMUL.FTZ R75, R0.reuse, R75 ;  /* 0x0000004b004b7220 */ /* 0x040fe40000410000 */
[C---:B------:R-:W-:Y:S02]  /*7d50*/  FMUL.FTZ R78, R0.reuse, R78 ;  /* 0x0000004e004e7220 */ /* 0x040fe40000410000 */
[----:B------:R-:W-:Y:S02]  /*7d60*/  FMUL.FTZ R79, R0, R79 ;  /* 0x0000004f004f7220 */ /* 0x000fe40000410000 */
[----:B------:R-:W-:Y:S02]  /*7d70*/  FMUL.FTZ R83, R100, R83 ;  /* 0x0000005364537220 */ /* 0x000fe40000410000 */
[C---:B------:R-:W-:Y:S02]  /*7d80*/  FMUL.FTZ R84, R101.reuse, R84 ;  /* 0x0000005465547220 */ /* 0x040fe40000410000 */
[C---:B------:R-:W-:Y:S01]  /*7d90*/  FMUL.FTZ R85, R101.reuse, R85 ;  /* 0x0000005565557220 */ /* 0x040fe20000410000 */
[----:B-1----:R-:W-:Y:S01]  /*7da0*/  MOV R135, R32 ;  /* 0x0000002000877202 */ /* 0x002fe20000000f00 */
[----:B------:R-:W-:Y:S02]  /*7db0*/  FFMA.FTZ R4, R16, c[0x0][0x23c], -R106 ;  /* 0x00008f0010047a23 */ /* 0x000fe4000001086a */
[C---:B------:R-:W-:Y:S02]  /*7dc0*/  FMUL.FTZ R16, R101.reuse, R124 ;  /* 0x0000007c65107220 */ /* 0x040fe40000410000 */
[----:B------:R1:W-:Y:S01]  /*7dd0*/  MUFU.EX2 R6, R4 ;  /* 0x0000000400067308 */ /* 0x0003e20000000800 */
[----:B------:R-:W2:Y:S01]  /*7de0*/  LDSM.16.MT88.4 R124, [R220+0xb000] ;  /* 0x00b00000dc7c783b */ /* 0x000ea20000004200 */
[C---:B------:R-:W-:Y:S02]  /*7df0*/  FMUL.FTZ R86, R100.reuse, R86 ;  /* 0x0000005664567220 */ /* 0x040fe40000410000 */
[----:B------:R-:W-:Y:S02]  /*7e00*/  FMUL.FTZ R87, R100, R87 ;  /* 0x0000005764577220 */ /* 0x000fe40000410000 */
        /* <DEDUP_REMOVED lines=9> */
[----:B-1----:R-:W-:Y:S01]  /*7ea0*/  FFMA.FTZ R4, R184, c[0x0][0x23c], -R107 ;  /* 0x00008f00b8047a23 */ /* 0x002fe2000001086b */
[----:B------:R-:W-:Y:S01]  /*7eb0*/  MOV R184, R8 ;  /* 0x0000000800b87202 */ /* 0x000fe20000000f00 */
[----:B------:R-:W-:Y:S02]  /*7ec0*/  FMUL.FTZ R8, R2, R112 ;  /* 0x0000007002087220 */ /* 0x000fe40000410000 */
[----:B------:R1:W-:Y:S01]  /*7ed0*/  MUFU.EX2 R182, R4 ;  /* 0x0000000400b67308 */ /* 0x0003e20000000800 */
[----:B------:R-:W-:Y:S02]  /*7ee0*/  FMUL.FTZ R97, R101, R97 ;  /* 0x0000006165617220 */ /* 0x000fe40000410000 */
[C---:B------:R-:W-:Y:S02]  /*7ef0*/  FMUL.FTZ R98, R100.reuse, R98 ;  /* 0x0000006264627220 */ /* 0x040fe40000410000 */
[----:B------:R-:W-:Y:S02]  /*7f00*/  FMUL.FTZ R99, R100, R99 ;  /* 0x0000006364637220 */ /* 0x000fe40000410000 */
[----:B------:R-:W-:Y:S02]  /*7f10*/  FFMA.FTZ R132, R210, c[0x0][0x23c], -R105 ;  /* 0x00008f00d2847a23 */ /* 0x000fe40000010869 */
[--C-:B------:R-:W-:Y:S02]  /*7f20*/  FFMA.FTZ R108, R108, c[0x0][0x23c], -R110.reuse ;  /* 0x00008f006c6c7a23 */ /* 0x100fe4000001086e */
[--C-:B-1----:R-:W-:Y:S04]  /*7f30*/  FFMA.FTZ R4, R191, c[0x0][0x23c], -R107.reuse ;  /* 0x00008f00bf047a23 */ /* 0x102fe8000001086b */
[----:B------:R1:W3:Y:S02]  /*7f40*/  MUFU.EX2 R5, R4 ;  /* 0x0000000400057308 */ /* 0x0002e40000000800 */
[--C-:B-1----:R-:W-:Y:S08]  /*7f50*/  FFMA.FTZ R4, R183, c[0x0][0x23c], -R110.reuse ;  /* 0x00008f00b7047a23 */ /* 0x102ff0000001086e */
[----:B------:R1:W-:Y:S10]  /*7f60*/  MUFU.EX2 R183, R60 ;  /* 0x0000003c00b77308 */ /* 0x0003f40000000800 */
[----:B------:R5:W-:Y:S01]  /*7f70*/  MUFU.EX2 R191, R4 ;  /* 0x0000000400bf7308 */ /* 0x000be20000000800 */
[----:B-1----:R-:W-:Y:S02]  /*7f80*/  FMUL.FTZ R60, R2, R168 ;  /* 0x000000a8023c7220 */ /* 0x002fe40000410000 */
[--C-:B-----5:R-:W-:Y:S01]  /*7f90*/  FFMA.FTZ R4, R192, c[0x0][0x23c], -R110.reuse ;  /* 0x00008f00c0047a23 */ /* 0x120fe2000001086e */
[----:B---3--:R-:W-:Y:S06]  /*7fa0*/  MOV R192, R5 ;  /* 0x0000000500c07202 */ /* 0x008fec0000000f00 */
[----:B------:R1:W3:Y:S01]  /*7fb0*/  MUFU.EX2 R5, R4 ;  /* 0x0000000400057308 */ /* 0x0002e20000000800 */
[----:B------:R-:W-:Y:S01]  /*7fc0*/  F2FP.PACK_AB R112, R192, R182 ;  /* 0x000000b6c070723e */ /* 0x000fe200000000ff */
[--C-:B-1----:R-:W-:Y:S01]  /*7fd0*/  FFMA.FTZ R4, R185, c[0x0][0x23c], -R107.reuse ;  /* 0x00008f00b9047a23 */ /* 0x102fe2000001086b */
[----:B---3--:R-:W-:Y:S07]  /*7fe0*/  MOV R190, R5 ;  /* 0x0000000500be7202 */ /* 0x008fee0000000f00 */
[----:B------:R1:W-:Y:S01]  /*7ff0*/  MUFU.EX2 R185, R111 ;  /* 0x0000006f00b97308 */ /* 0x0003e20000000800 */
[----:B------:R-:W-:Y:S01]  /*8000*/  FMUL.FTZ R5, R101, R117 ;  /* 0x0000007565057220 */ /* 0x000fe20000410000 */
[----:B------:R-:W-:Y:S02]  /*8010*/  F2FP.PACK_AB R117, R187, R184 ;  /* 0x000000b8bb75723e */ /* 0x000fe400000000ff */
[----:B------:R-:W-:Y:S06]  /*8020*/  F2FP.PACK_AB R113, R190, R191 ;  /* 0x000000bfbe71723e */ /* 0x000fec00000000ff */
[----:B------:R3:W5:Y:S01]  /*8030*/  MUFU.EX2 R34, R4 ;  /* 0x0000000400227308 */ /* 0x0007620000000800 */
[--C-:B-1----:R-:W-:Y:S09]  /*8040*/  FFMA.FTZ R111, R201, c[0x0][0x23c], -R107.reuse ;  /* 0x00008f00c96f7a23 */ /* 0x102ff2000001086b */
[----:B------:R1:W-:Y:S01]  /*8050*/  MUFU.EX2 R252, R111 ;  /* 0x0000006f00fc7308 */ /* 0x0003e20000000800 */
[--C-:B---3--:R-:W-:Y:S01]  /*8060*/  FFMA.FTZ R4, R189, c[0x0][0x23c], -R110.reuse ;  /* 0x00008f00bd047a23 */ /* 0x108fe2000001086e */
[----:B------:R-:W-:Y:S01]  /*8070*/  MOV R189, R7 ;  /* 0x0000000700bd7202 */ /* 0x000fe20000000f00 */
[----:B------:R-:W-:Y:S01]  /*8080*/  FMUL.FTZ R7, R100, R119 ;  /* 0x0000007764077220 */ /* 0x000fe20000410000 */
[----:B-----5:R-:W-:Y:S06]  /*8090*/  F2FP.PACK_AB R114, R30, R34 ;  /* 0x000000221e72723e */ /* 0x020fec00000000ff */
[----:B------:R3:W5:Y:S01]  /*80a0*/  MUFU.EX2 R33, R4 ;  /* 0x0000000400217308 */ /* 0x0007620000000800 */
[----:B------:R-:W-:Y:S01]  /*80b0*/  FMUL.FTZ R30, R0, R138 ;  /* 0x0000008a001e7220 */ /* 0x000fe20000410000 */
[----:B------:R-:W-:Y:S01]  /*80c0*/  MOV R133, R34 ;  /* 0x0000002200857202 */ /* 0x000fe20000000f00 */
[----:B------:R-:W-:Y:S02]  /*80d0*/  FMUL.FTZ R34, R100, R142 ;  /* 0x0000008e64227220 */ /* 0x000fe40000410000 */
[--C-:B-1----:R-:W-:Y:S05]  /*80e0*/  FFMA.FTZ R111, R202, c[0x0][0x23c], -R107.reuse ;  /* 0x00008f00ca6f7a23 */ /* 0x102fea000001086b */
[----:B------:R1:W-:Y:S01]  /*80f0*/  MUFU.EX2 R251, R111 ;  /* 0x0000006f00fb7308 */ /* 0x0003e20000000800 */
[--C-:B---3--:R-:W-:Y:S01]  /*8100*/  FFMA.FTZ R4, R188, c[0x0][0x23c], -R110.reuse ;  /* 0x00008f00bc047a23 */ /* 0x108fe2000001086e */
[----:B------:R-:W-:Y:S01]  /*8110*/  MOV R188, R6 ;  /* 0x0000000600bc7202 */ /* 0x000fe20000000f00 */
[----:B------:R-:W-:Y:S01]  /*8120*/  FMUL.FTZ R6, R100, R118 ;  /* 0x0000007664067220 */ /* 0x000fe20000410000 */
[----:B------:R-:W-:Y:S06]  /*8130*/  F2FP.PACK_AB R118, R32, R189 ;  /* 0x000000bd2076723e */ /* 0x000fec00000000ff */
[----:B------:R3:W2:Y:S01]  /*8140*/  MUFU.EX2 R35, R4 ;  /* 0x0000000400237308 */ /* 0x0006a20000000800 */
[----:B------:R-:W-:Y:S01]  /*8150*/  F2FP.PACK_AB R119, R31, R188 ;  /* 0x000000bc1f77723e */ /* 0x000fe200000000ff */
[----:B------:R-:W-:Y:S01]  /*8160*/  FMUL.FTZ R31, R0, R139 ;  /* 0x0000008b001f7220 */ /* 0x000fe20000410000 */
[-C--:B-----5:R-:W-:Y:S01]  /*8170*/  MOV R134, R33.reuse ;  /* 0x0000002100867202 */ /* 0x0a0fe20000000f00 */
[----:B------:R-:W-:Y:S06]  /*8180*/  FMUL.FTZ R32, R101, R140 ;  /* 0x0000008c65207220 */ /* 0x000fec0000410000 */
[----:B------:R5:W-:Y:S01]  /*8190*/  MUFU.EX2 R139, R41 ;  /* 0x00000029008b7308 */ /* 0x000be20000000800 */
[--C-:B-1----:R-:W-:Y:S09]  /*81a0*/  FFMA.FTZ R111, R203, c[0x0][0x23c], -R110.reuse ;  /* 0x00008f00cb6f7a23 */ /* 0x102ff2000001086e */
[----:B------:R1:W-:Y:S01]  /*81b0*/  MUFU.EX2 R250, R111 ;  /* 0x0000006f00fa7308 */ /* 0x0003e20000000800 */
[----:B---3--:R-:W-:Y:S01]  /*81c0*/  FMUL.FTZ R4, R101, R116 ;  /* 0x0000007465047220 */ /* 0x008fe20000410000 */
[----:B------:R-:W-:Y:S02]  /*81d0*/  F2FP.PACK_AB R116, R186, R180 ;  /* 0x000000b4ba74723e */ /* 0x000fe400000000ff */
[----:B--2---:R-:W-:Y:S01]  /*81e0*/  F2FP.PACK_AB R115, R35, R33 ;  /* 0x000000212373723e */ /* 0x004fe200000000ff */
[C---:B------:R-:W-:Y:S01]  /*81f0*/  FMUL.FTZ R33, R101.reuse, R141 ;  /* 0x0000008d65217220 */ /* 0x040fe20000410000 */
[----:B------:R-:W-:Y:S04]  /*8200*/  MOV R138, R35 ;  /* 0x00000023008a7202 */ /* 0x000fe80000000f00 */
[----:B------:R2:W-:Y:S01]  /*8210*/  MUFU.EX2 R141, R44 ;  /* 0x0000002c008d7308 */ /* 0x0005e20000000800 */
[----:B------:R-:W-:Y:S01]  /*8220*/  FMUL.FTZ R35, R100, R143 ;  /* 0x0000008f64237220 */ /* 0x000fe20000410000 */
[-C--:B------:R-:W-:Y:S05]  /*8230*/  HMMA.16816.F32 R4, R116, R20.reuse, R4 ;  /* 0x000000147404723c */ /* 0x080fea0000001804 */
[----:B-----5:R-:W-:Y:S03]  /*8240*/  FMUL.FTZ R41, R2, R149 ;  /* 0x0000009502297220 */ /* 0x020fe60000410000 */
[C---:B------:R-:W-:Y:S01]  /*8250*/  HMMA.16816.F32 R8, R112.reuse, R20, R8 ;  /* 0x000000147008723c */ /* 0x040fe20000001808 */
[----:B------:R3:W-:Y:S03]  /*8260*/  MUFU.EX2 R140, R49 ;  /* 0x00000031008c7308 */ /* 0x0007e60000000800 */
[----:B-1----:R-:W-:Y:S03]  /*8270*/  FFMA.FTZ R111, R206, c[0x0][0x23c], -R110 ;  /* 0x00008f00ce6f7a23 */ /* 0x002fe6000001086e */
[C---:B------:R-:W-:Y:S01]  /*8280*/  FMUL.FTZ R20, R101.reuse, R128 ;  /* 0x0000008065147220 */ /* 0x040fe20000410000 */
[-C--:B------:R-:W-:Y:S03]  /*8290*/  HMMA.16816.F32 R12, R112, R22.reuse, R12 ;  /* 0x00000016700c723c */ /* 0x080fe6000000180c */
[----:B------:R1:W-:Y:S01]  /*82a0*/  MUFU.EX2 R249, R111 ;  /* 0x0000006f00f97308 */ /* 0x0003e20000000800 */
[C---:B------:R-:W-:Y:S02]  /*82b0*/  FMUL.FTZ R21, R101.reuse, R129 ;  /* 0x0000008165157220 */ /* 0x040fe40000410000 */
[----:B--2---:R-:W-:Y:S02]  /*82c0*/  FMUL.FTZ R44, R2, R152 ;  /* 0x00000098022c7220 */ /* 0x004fe40000410000 */
[C---:B------:R-:W-:Y:S05]  /*82d0*/  HMMA.16816.F32 R16, R116.reuse, R22, R16 ;  /* 0x000000167410723c */ /* 0x040fea0000001810 */
[----:B------:R-:W2:Y:S02]  /*82e0*/  MUFU.EX2 R143, R57 ;  /* 0x00000039008f7308 */ /* 0x000ea40000000800 */
[C---:B------:R-:W-:Y:S02]  /*82f0*/  FMUL.FTZ R22, R100.reuse, R130 ;  /* 0x0000008264167220 */ /* 0x040fe40000410000 */
[----:B------:R-:W-:Y:S02]  /*8300*/  FMUL.FTZ R23, R100, R131 ;  /* 0x0000008364177220 */ /* 0x000fe40000410000 */
[----:B------:R-:W-:Y:S01]  /*8310*/  LDSM.16.MT88.4 R128, [R222+0x9400] ;  /* 0x00940000de80783b */ /* 0x000fe20000004200 */
[C---:B---3--:R-:W-:Y:S04]  /*8320*/  FMUL.FTZ R49, R101.reuse, R157 ;  /* 0x0000009d65317220 */ /* 0x048fe80000410000 */
[-C--:B------:R-:W-:Y:S03]  /*8330*/  HMMA.16816.F32 R20, R116, R36.reuse, R20 ;  /* 0x000000247414723c */ /* 0x080fe60000001814 */
[--C-:B-1----:R-:W-:Y:S01]  /*8340*/  FFMA.FTZ R111, R204, c[0x0][0x23c], -R107.reuse ;  /* 0x00008f00cc6f7a23 */ /* 0x102fe2000001086b */
[----:B------:R-:W-:Y:S03]  /*8350*/  LDSM.16.MT88.4 R156, [R220+0xac00] ;  /* 0x00ac0000dc9c783b */ /* 0x000fe60000004200 */
[----:B------:R1:W-:Y:S01]  /*8360*/  MUFU.EX2 R248, R111 ;  /* 0x0000006f00f87308 */ /* 0x0003e20000000800 */
[C---:B------:R-:W-:Y:S04]  /*8370*/  HMMA.16816.F32 R24, R112.reuse, R36, R24 ;  /* 0x000000247018723c */ /* 0x040fe80000001818 */
[----:B--2---:R-:W-:Y:S01]  /*8380*/  MOV R210, R143 ;  /* 0x0000008f00d27202 */ /* 0x004fe20000000f00 */
[----:B------:R-:W-:Y:S03]  /*8390*/  FMUL.FTZ R57, R2, R165 ;  /* 0x000000a502397220 */ /* 0x000fe60000410000 */
[-C--:B------:R-:W-:Y:S04]  /*83a0*/  HMMA.16816.F32 R28, R112, R38.reuse, R28 ;  /* 0x00000026701c723c */ /* 0x080fe8000000181c */
[C---:B------:R-:W-:Y:S02]  /*83b0*/  FMUL.FTZ R36, R101.reuse, R144 ;  /* 0x0000009065247220 */ /* 0x040fe40000410000 */
[----:B------:R-:W-:Y:S02]  /*83c0*/  FMUL.FTZ R37, R101, R145 ;  /* 0x0000009165257220 */ /* 0x000fe40000410000 */
[C---:B------:R-:W-:Y:S04]  /*83d0*/  HMMA.16816.F32 R32, R116.reuse, R38, R32 ;  /* 0x000000267420723c */ /* 0x040fe80000001820 */
[----:B-1----:R-:W-:Y:S03]  /*83e0*/  FFMA.FTZ R111, R205, c[0x0][0x23c], -R107 ;  /* 0x00008f00cd6f7a23 */ /* 0x002fe6000001086b */
[C---:B------:R-:W-:Y:S01]  /*83f0*/  FMUL.FTZ R38, R100.reuse, R146 ;  /* 0x0000009264267220 */ /* 0x040fe20000410000 */
[----:B------:R1:W-:Y:S01]  /*8400*/  MUFU.EX2 R247, R111 ;  /* 0x0000006f00f77308 */ /* 0x0003e20000000800 */
[C---:B------:R-:W-:Y:S07]  /*8410*/  FMUL.FTZ R39, R100.reuse, R147 ;  /* 0x0000009364277220 */ /* 0x040fee0000410000 */
[-C--:B------:R-:W-:Y:S08]  /*8420*/  HMMA.16816.F32 R36, R116, R52.reuse, R36 ;  /* 0x000000347424723c */ /* 0x080ff00000001824 */
[C---:B------:R-:W-:Y:S07]  /*8430*/  HMMA.16816.F32 R40, R112.reuse, R52, R40 ;  /* 0x000000347028723c */ /* 0x040fee0000001828 */
[----:B------:R-:W-:Y:S01]  /*8440*/  FFMA.FTZ R52, R199, c[0x0][0x23c], -R106 ;  /* 0x00008f00c7347a23 */ /* 0x000fe2000001086a */
[-C--:B------:R-:W-:Y:S03]  /*8450*/  HMMA.16816.F32 R44, R112, R54.reuse, R44 ;  /* 0x00000036702c723c */ /* 0x080fe6000000182c */
[----:B------:R2:W3:Y:S01]  /*8460*/  MUFU.EX2 R142, R52 ;  /* 0x00000034008e7308 */ /* 0x0004e20000000800 */
[--C-:B-1----:R-:W-:Y:S02]  /*8470*/  FFMA.FTZ R111, R207, c[0x0][0x23c], -R110.reuse ;  /* 0x00008f00cf6f7a23 */ /* 0x102fe4000001086e */
[C---:B------:R-:W-:Y:S02]  /*8480*/  FMUL.FTZ R53, R101.reuse, R161 ;  /* 0x000000a165357220 */ /* 0x040fe40000410000 */
[C---:B------:R-:W-:Y:S05]  /*8490*/  HMMA.16816.F32 R48, R116.reuse, R54, R48 ;  /* 0x000000367430723c */ /* 0x040fea0000001830 */
[----:B------:R1:W-:Y:S02]  /*84a0*/  MUFU.EX2 R246, R111 ;  /* 0x0000006f00f67308 */ /* 0x0003e40000000800 */
[C---:B------:R-:W-:Y:S02]  /*84b0*/  FMUL.FTZ R54, R100.reuse, R162 ;  /* 0x000000a264367220 */ /* 0x040fe40000410000 */
[----:B------:R-:W-:Y:S06]  /*84c0*/  FMUL.FTZ R55, R100, R163 ;  /* 0x000000a364377220 */ /* 0x000fec0000410000 */
[----:B------:R-:W-:Y:S01]  /*84d0*/  MUFU.EX2 R207, R132 ;  /* 0x0000008400cf7308 */ /* 0x000fe20000000800 */
[----:B--2---:R-:W-:Y:S07]  /*84e0*/  FMUL.FTZ R52, R101, R160 ;  /* 0x000000a065347220 */ /* 0x004fee0000410000 */
[-C--:B----4-:R-:W-:Y:S03]  /*84f0*/  HMMA.16816.F32 R52, R116, R120.reuse, R52 ;  /* 0x000000787434723c */ /* 0x090fe60000001834 */
[----:B-1----:R-:W-:Y:S04]  /*8500*/  FFMA.FTZ R111, R208, c[0x0][0x23c], -R110 ;  /* 0x00008f00d06f7a23 */ /* 0x002fe8000001086e */
[----:B------:R1:W2:Y:S01]  /*8510*/  MUFU.EX2 R245, R111 ;  /* 0x0000006f00f57308 */ /* 0x0002a20000000800 */
[C---:B------:R-:W-:Y:S08]  /*8520*/  HMMA.16816.F32 R56, R112.reuse, R120, R56 ;  /* 0x000000787038723c */ /* 0x040ff00000001838 */
[-C--:B------:R-:W-:Y:S08]  /*8530*/  HMMA.16816.F32 R60, R112, R122.reuse, R60 ;  /* 0x0000007a703c723c */ /* 0x080ff0000000183c */
[C---:B------:R-:W-:Y:S01]  /*8540*/  HMMA.16816.F32 R64, R116.reuse, R122, R64 ;  /* 0x0000007a7440723c */ /* 0x040fe20000001840 */
[----:B------:R-:W4:Y:S03]  /*8550*/  LDSM.16.MT88.4 R120, [R222+0xb000] ;  /* 0x00b00000de78783b */ /* 0x000f260000004200 */
[--C-:B-1----:R-:W-:Y:S04]  /*8560*/  FFMA.FTZ R111, R213, c[0x0][0x23c], -R105.reuse ;  /* 0x00008f00d56f7a23 */ /* 0x102fe80000010869 */
[-C--:B------:R-:W-:Y:S01]  /*8570*/  HMMA.16816.F32 R68, R116, R124.reuse, R68 ;  /* 0x0000007c7444723c */ /* 0x080fe20000001844 */
[----:B------:R1:W-:Y:S07]  /*8580*/  MUFU.EX2 R244, R111 ;  /* 0x0000006f00f47308 */ /* 0x0003ee0000000800 */
[C---:B------:R-:W-:Y:S08]  /*8590*/  HMMA.16816.F32 R72, R112.reuse, R124, R72 ;  /* 0x0000007c7048723c */ /* 0x040ff00000001848 */
[-C--:B------:R-:W-:Y:S08]  /*85a0*/  HMMA.16816.F32 R76, R112, R126.reuse, R76 ;  /* 0x0000007e704c723c */ /* 0x080ff0000000184c */
[C---:B------:R-:W-:Y:S01]  /*85b0*/  HMMA.16816.F32 R80, R116.reuse, R126, R80 ;  /* 0x0000007e7450723c */ /* 0x040fe20000001850 */
[----:B------:R-:W5:Y:S03]  /*85c0*/  LDSM.16.MT88.4 R124, [R220+0x9400] ;  /* 0x00940000dc7c783b */ /* 0x000f660000004200 */
[--C-:B-1----:R-:W-:Y:S04]  /*85d0*/  FFMA.FTZ R111, R214, c[0x0][0x23c], -R105.reuse ;  /* 0x00008f00d66f7a23 */ /* 0x102fe80000010869 */
[----:B------:R1:W-:Y:S01]  /*85e0*/  MUFU.EX2 R243, R111 ;  /* 0x0000006f00f37308 */ /* 0x0003e20000000800 */
[-C--:B----4-:R-:W-:Y:S08]  /*85f0*/  HMMA.16816.F32 R84, R116, R120.reuse, R84 ;  /* 0x000000787454723c */ /* 0x090ff00000001854 */
[C---:B------:R-:W-:Y:S08]  /*8600*/  HMMA.16816.F32 R88, R112.reuse, R120, R88 ;  /* 0x000000787058723c */ /* 0x040ff00000001858 */
[-C--:B------:R-:W-:Y:S04]  /*8610*/  HMMA.16816.F32 R92, R112, R122.reuse, R92 ;  /* 0x0000007a705c723c */ /* 0x080fe8000000185c */
[--C-:B-1----:R-:W-:Y:S04]  /*8620*/  FFMA.FTZ R111, R215, c[0x0][0x23c], -R106.reuse ;  /* 0x00008f00d76f7a23 */ /* 0x102fe8000001086a */
[----:B------:R-:W-:Y:S01]  /*8630*/  HMMA.16816.F32 R96, R116, R122, R96 ;  /* 0x0000007a7460723c */ /* 0x000fe20000001860 */
[----:B------:R-:W1:Y:S01]  /*8640*/  LDSM.16.MT88.4 R120, [R220+0xa400] ;  /* 0x00a40000dc78783b */ /* 0x000e620000004200 */
[----:B------:R4:W-:Y:S02]  /*8650*/  MUFU.EX2 R214, R111 ;  /* 0x0000006f00d67308 */ /* 0x0009e40000000800 */
[----:B------:R-:W-:Y:S02]  /*8660*/  F2FP.PACK_AB R112, R141, R139 ;  /* 0x0000008b8d70723e */ /* 0x000fe400000000ff */
[----:B---3--:R-:W-:Y:S02]  /*8670*/  F2FP.PACK_AB R113, R142, R140 ;  /* 0x0000008c8e71723e */ /* 0x008fe400000000ff */
[----:B------:R-:W-:Y:S04]  /*8680*/  F2FP.PACK_AB R114, R183, R143 ;  /* 0x0000008fb772723e */ /* 0x000fe800000000ff */
[----:B------:R-:W-:Y:S02]  /*8690*/  F2FP.PACK_AB R115, R185, R181 ;  /* 0x000000b5b973723e */ /* 0x000fe400000000ff */
[----:B------:R-:W-:Y:S02]  /*86a0*/  F2FP.PACK_AB R116, R251, R252 ;  /* 0x000000fcfb74723e */ /* 0x000fe400000000ff */
[----:B------:R-:W-:Y:S02]  /*86b0*/  F2FP.PACK_AB R117, R249, R250 ;  /* 0x000000faf975723e */ /* 0x000fe400000000ff */
[----:B------:R-:W-:Y:S01]  /*86c0*/  F2FP.PACK_AB R118, R247, R248 ;  /* 0x000000f8f776723e */ /* 0x000fe200000000ff */
[-C--:B-----5:R-:W-:Y:S05]  /*86d0*/  HMMA.16816.F32 R4, R112, R124.reuse, R4 ;  /* 0x0000007c7004723c */ /* 0x0a0fea0000001804 */
[----:B--2---:R-:W-:Y:S02]  /*86e0*/  F2FP.PACK_AB R119, R245, R246 ;  /* 0x000000f6f577723e */ /* 0x004fe400000000ff */
[----:B------:R-:W-:Y:S01]  /*86f0*/  MOV R215, R185 ;  /* 0x000000b900d77202 */ /* 0x000fe20000000f00 */
[--C-:B----4-:R-:W-:Y:S01]  /*8700*/  FFMA.FTZ R111, R216, c[0x0][0x23c], -R106.reuse ;  /* 0x00008f00d86f7a23 */ /* 0x110fe2000001086a */
[----:B------:R-:W-:Y:S03]  /*8710*/  MOV R216, R183 ;  /* 0x000000b700d87202 */ /* 0x000fe60000000f00 */
[C---:B------:R-:W-:Y:S01]  /*8720*/  HMMA.16816.F32 R8, R116.reuse, R124, R8 ;  /* 0x0000007c7408723c */ /* 0x040fe20000001808 */
[----:B------:R2:W-:Y:S07]  /*8730*/  MUFU.EX2 R213, R111 ;  /* 0x0000006f00d57308 */ /* 0x0005ee0000000800 */
[-C--:B------:R-:W-:Y:S08]  /*8740*/  HMMA.16816.F32 R12, R116, R126.reuse, R12 ;  /* 0x0000007e740c723c */ /* 0x080ff0000000180c */
[C---:B------:R-:W-:Y:S01]  /*8750*/  HMMA.16816.F32 R16, R112.reuse, R126, R16 ;  /* 0x0000007e7010723c */ /* 0x040fe20000001810 */
[----:B------:R-:W3:Y:S07]  /*8760*/  LDSM.16.MT88.4 R124, [R222+0xa400] ;  /* 0x00a40000de7c783b */ /* 0x000eee0000004200 */
[-C--:B------:R-:W-:Y:S04]  /*8770*/  HMMA.16816.F32 R20, R112, R128.reuse, R20 ;  /* 0x000000807014723c */ /* 0x080fe80000001814 */
[----:B--2---:R-:W-:Y:S01]  /*8780*/  FFMA.FTZ R111, R209, c[0x0][0x23c], -R105 ;  /* 0x00008f00d16f7a23 */ /* 0x004fe20000010869 */
[----:B------:R-:W-:Y:S03]  /*8790*/  MOV R209, R181 ;  /* 0x000000b500d17202 */ /* 0x000fe60000000f00 */
[C---:B------:R-:W-:Y:S01]  /*87a0*/  HMMA.16816.F32 R24, R116.reuse, R128, R24 ;  /* 0x000000807418723c */ /* 0x040fe20000001818 */
[----:B------:R2:W-:Y:S07]  /*87b0*/  MUFU.EX2 R208, R111 ;  /* 0x0000006f00d07308 */ /* 0x0005ee0000000800 */
[-C--:B------:R-:W-:Y:S08]  /*87c0*/  HMMA.16816.F32 R28, R116, R130.reuse, R28 ;  /* 0x00000082741c723c */ /* 0x080ff0000000181c */
[C---:B------:R-:W-:Y:S01]  /*87d0*/  HMMA.16816.F32 R32, R112.reuse, R130, R32 ;  /* 0x000000827020723c */ /* 0x040fe20000001820 */
[----:B------:R-:W4:Y:S07]  /*87e0*/  LDSM.16.MT88.4 R128, [R220+0xb400] ;  /* 0x00b40000dc80783b */ /* 0x000f2e0000004200 */
[-C--:B-1----:R-:W-:Y:S04]  /*87f0*/  HMMA.16816.F32 R36, R112, R120.reuse, R36 ;  /* 0x000000787024723c */ /* 0x082fe80000001824 */
[--C-:B--2---:R-:W-:Y:S01]  /*8800*/  FFMA.FTZ R111, R211, c[0x0][0x23c], -R106.reuse ;  /* 0x00008f00d36f7a23 */ /* 0x104fe2000001086a */
[----:B------:R-:W-:Y:S03]  /*8810*/  MOV R211, R142 ;  /* 0x0000008e00d37202 */ /* 0x000fe60000000f00 */
[C---:B------:R-:W-:Y:S01]  /*8820*/  HMMA.16816.F32 R40, R116.reuse, R120, R40 ;  /* 0x000000787428723c */ /* 0x040fe20000001828 */
[----:B------:R1:W-:Y:S07]  /*8830*/  MUFU.EX2 R206, R111 ;  /* 0x0000006f00ce7308 */ /* 0x0003ee0000000800 */
[-C--:B------:R-:W-:Y:S08]  /*8840*/  HMMA.16816.F32 R44, R116, R122.reuse, R44 ;  /* 0x0000007a742c723c */ /* 0x080ff0000000182c */
[C---:B------:R-:W-:Y:S01]  /*8850*/  HMMA.16816.F32 R48, R112.reuse, R122, R48 ;  /* 0x0000007a7030723c */ /* 0x040fe20000001830 */
[----:B------:R-:W2:Y:S07]  /*8860*/  LDSM.16.MT88.4 R120, [R222+0xb400] ;  /* 0x00b40000de78783b */ /* 0x000eae0000004200 */
[-C--:B---3--:R-:W-:Y:S04]  /*8870*/  HMMA.16816.F32 R52, R112, R124.reuse, R52 ;  /* 0x0000007c7034723c */ /* 0x088fe80000001834 */
[----:B-1----:R-:W-:Y:S01]  /*8880*/  FFMA.FTZ R111, R212, c[0x0][0x23c], -R106 ;  /* 0x00008f00d46f7a23 */ /* 0x002fe2000001086a */
[----:B------:R-:W-:Y:S03]  /*8890*/  MOV R212, R141 ;  /* 0x0000008d00d47202 */ /* 0x000fe60000000f00 */
[C---:B------:R-:W-:Y:S01]  /*88a0*/  HMMA.16816.F32 R56, R116.reuse, R124, R56 ;  /* 0x0000007c7438723c */ /* 0x040fe20000001838 */
[----:B------:R1:W-:Y:S06]  /*88b0*/  MUFU.EX2 R205, R111 ;  /* 0x0000006f00cd7308 */ /* 0x0003ec0000000800 */
[--C-:B------:R-:W-:Y:S01]  /*88c0*/  FFMA.FTZ R124, R218, c[0x0][0x23c], -R107.reuse ;  /* 0x00008f00da7c7a23 */ /* 0x100fe2000001086b */
[-C--:B------:R-:W-:Y:S03]  /*88d0*/  HMMA.16816.F32 R60, R116, R126.reuse, R60 ;  /* 0x0000007e743c723c */ /* 0x080fe6000000183c */
[----:B------:R3:W-:Y:S01]  /*88e0*/  MUFU.EX2 R203, R124 ;  /* 0x0000007c00cb7308 */ /* 0x0007e20000000800 */
[----:B------:R-:W-:Y:S04]  /*88f0*/  MOV R218, R139 ;  /* 0x0000008b00da7202 */ /* 0x000fe80000000f00 */
[C---:B------:R-:W-:Y:S08]  /*8900*/  HMMA.16816.F32 R64, R112.reuse, R126, R64 ;  /* 0x0000007e7040723c */ /* 0x040ff00000001840 */
[-C--:B----4-:R-:W-:Y:S04]  /*8910*/  HMMA.16816.F32 R68, R112, R128.reuse, R68 ;  /* 0x000000807044723c */ /* 0x090fe80000001844 */
[--C-:B-1----:R-:W-:Y:S01]  /*8920*/  FFMA.FTZ R111, R217, c[0x0][0x23c], -R107.reuse ;  /* 0x00008f00d96f7a23 */ /* 0x102fe2000001086b */
[----:B------:R-:W-:Y:S02]  /*8930*/  MOV R217, R140 ;  /* 0x0000008c00d97202 */ /* 0x000fe40000000f00 */
[----:B------:R-:W-:Y:S01]  /*8940*/  LDSM.16.MT88.4 R140, [R222+0x9c00] ;  /* 0x009c0000de8c783b */ /* 0x000fe20000004200 */
[C---:B------:R-:W-:Y:S01]  /*8950*/  HMMA.16816.F32 R72, R116.reuse, R128, R72 ;  /* 0x000000807448723c */ /* 0x040fe20000001848 */
[----:B------:R1:W4:Y:S06]  /*8960*/  MUFU.EX2 R204, R111 ;  /* 0x0000006f00cc7308 */ /* 0x00032c0000000800 */
[----:B---3--:R-:W3:Y:S01]  /*8970*/  LDSM.16.MT88.4 R124, [R220+0x9800] ;  /* 0x00980000dc7c783b */ /* 0x008ee20000004200 */
[-C--:B------:R-:W-:Y:S08]  /*8980*/  HMMA.16816.F32 R76, R116, R130.reuse, R76 ;  /* 0x00000082744c723c */ /* 0x080ff0000000184c */
[C---:B------:R-:W-:Y:S01]  /*8990*/  HMMA.16816.F32 R80, R112.reuse, R130, R80 ;  /* 0x000000827050723c */ /* 0x040fe20000001850 */
[----:B------:R-:W5:Y:S07]  /*89a0*/  LDSM.16.MT88.4 R128, [R222+0x9800] ;  /* 0x00980000de80783b */ /* 0x000f6e0000004200 */
[-C--:B--2---:R-:W-:Y:S04]  /*89b0*/  HMMA.16816.F32 R84, R112, R120.reuse, R84 ;  /* 0x000000787054723c */ /* 0x084fe80000001854 */
[--C-:B-1----:R-:W-:Y:S01]  /*89c0*/  FFMA.FTZ R111, R219, c[0x0][0x23c], -R110.reuse ;  /* 0x00008f00db6f7a23 */ /* 0x102fe2000001086e */
[----:B------:R-:W-:Y:S03]  /*89d0*/  MOV R219, R138 ;  /* 0x0000008a00db7202 */ /* 0x000fe60000000f00 */
[C---:B------:R-:W-:Y:S01]  /*89e0*/  HMMA.16816.F32 R88, R116.reuse, R120, R88 ;  /* 0x000000787458723c */ /* 0x040fe20000001858 */
[----:B------:R1:W-:Y:S07]  /*89f0*/  MUFU.EX2 R201, R111 ;  /* 0x0000006f00c97308 */ /* 0x0003ee0000000800 */
[-C--:B------:R-:W-:Y:S07]  /*8a00*/  HMMA.16816.F32 R92, R116, R122.reuse, R92 ;  /* 0x0000007a745c723c */ /* 0x080fee000000185c */
[----:B----4-:R-:W-:Y:S01]  /*8a10*/  F2FP.PACK_AB R116, R203, R204 ;  /* 0x000000cccb74723e */ /* 0x010fe200000000ff */
[----:B------:R-:W-:Y:S01]  /*8a20*/  HMMA.16816.F32 R96, R112, R122, R96 ;  /* 0x0000007a7060723c */ /* 0x000fe20000001860 */
[----:B------:R-:W2:Y:S06]  /*8a30*/  LDSM.16.MT88.4 R120, [R220+0xa800] ;  /* 0x00a80000dc78783b */ /* 0x000eac0000004200 */
[----:B------:R-:W-:Y:S01]  /*8a40*/  F2FP.PACK_AB R112, R243, R244 ;  /* 0x000000f4f370723e */ /* 0x000fe200000000ff */
[--C-:B-1----:R-:W-:Y:S01]  /*8a50*/  FFMA.FTZ R111, R228, c[0x0][0x23c], -R110.reuse ;  /* 0x00008f00e46f7a23 */ /* 0x102fe2000001086e */
[----:B------:R-:W-:Y:S03]  /*8a60*/  F2FP.PACK_AB R113, R213, R214 ;  /* 0x000000d6d571723e */ /* 0x000fe600000000ff */
[----:B------:R1:W4:Y:S01]  /*8a70*/  MUFU.EX2 R202, R111 ;  /* 0x0000006f00ca7308 */ /* 0x0003220000000800 */
[----:B------:R-:W-:Y:S02]  /*8a80*/  F2FP.PACK_AB R114, R207, R208 ;  /* 0x000000d0cf72723e */ /* 0x000fe400000000ff */
[----:B------:R-:W-:Y:S02]  /*8a90*/  F2FP.PACK_AB R115, R205, R206 ;  /* 0x000000cecd73723e */ /* 0x000fe400000000ff */
[----:B------:R-:W-:Y:S05]  /*8aa0*/  MOV R228, R137 ;  /* 0x0000008900e47202 */ /* 0x000fea0000000f00 */
[-C--:B---3--:R-:W-:Y:S03]  /*8ab0*/  HMMA.16816.F32 R4, R112, R124.reuse, R4 ;  /* 0x0000007c7004723c */ /* 0x088fe60000001804 */
[--C-:B-1----:R-:W-:Y:S01]  /*8ac0*/  FFMA.FTZ R111, R229, c[0x0][0x23c], -R107.reuse ;  /* 0x00008f00e56f7a23 */ /* 0x102fe2000001086b */
[----:B----4-:R-:W-:Y:S02]  /*8ad0*/  F2FP.PACK_AB R117, R202, R201 ;  /* 0x000000c9ca75723e */ /* 0x010fe400000000ff */
[----:B------:R-:W-:Y:S01]  /*8ae0*/  MOV R229, R136 ;  /* 0x0000008800e57202 */ /* 0x000fe20000000f00 */
[----:B------:R1:W-:Y:S02]  /*8af0*/  MUFU.EX2 R199, R111 ;  /* 0x0000006f00c77308 */ /* 0x0003e40000000800 */
[----:B-1----:R-:W-:Y:S03]  /*8b00*/  FFMA.FTZ R111, R230, c[0x0][0x23c], -R107 ;  /* 0x00008f00e66f7a23 */ /* 0x002fe6000001086b */
[----:B------:R-:W-:Y:S05]  /*8b10*/  MOV R230, R135 ;  /* 0x0000008700e67202 */ /* 0x000fea0000000f00 */
[----:B------:R1:W3:Y:S02]  /*8b20*/  MUFU.EX2 R200, R111 ;  /* 0x0000006f00c87308 */ /* 0x0002e40000000800 */
[--C-:B-1----:R-:W-:Y:S01]  /*8b30*/  FFMA.FTZ R111, R231, c[0x0][0x23c], -R110.reuse ;  /* 0x00008f00e76f7a23 */ /* 0x102fe2000001086e */
[----:B---3--:R-:W-:Y:S02]  /*8b40*/  F2FP.PACK_AB R118, R200, R199 ;  /* 0x000000c7c876723e */ /* 0x008fe400000000ff */
[----:B------:R-:W-:Y:S05]  /*8b50*/  MOV R231, R134 ;  /* 0x0000008600e77202 */ /* 0x000fea0000000f00 */
[----:B------:R1:W-:Y:S01]  /*8b60*/  MUFU.EX2 R198, R111 ;  /* 0x0000006f00c67308 */ /* 0x0003e20000000800 */
[----:B------:R-:W-:Y:S01]  /*8b70*/  MOV R134, R180 ;  /* 0x000000b400867202 */ /* 0x000fe20000000f00 */
[----:B-1----:R-:W-:Y:S01]  /*8b80*/  FFMA.FTZ R111, R232, c[0x0][0x23c], -R110 ;  /* 0x00008f00e86f7a23 */ /* 0x002fe2000001086e */
[----:B------:R-:W-:Y:S02]  /*8b90*/  MOV R232, R133 ;  /* 0x0000008500e87202 */ /* 0x000fe40000000f00 */
[----:B------:R-:W-:Y:S05]  /*8ba0*/  MOV R133, R191 ;  /* 0x000000bf00857202 */ /* 0x000fea0000000f00 */
[----:B------:R1:W3:Y:S02]  /*8bb0*/  MUFU.EX2 R197, R111 ;  /* 0x0000006f00c57308 */ /* 0x0002e40000000800 */
[--C-:B-1----:R-:W-:Y:S01]  /*8bc0*/  FFMA.FTZ R111, R234, c[0x0][0x23c], -R105.reuse ;  /* 0x00008f00ea6f7a23 */ /* 0x102fe20000010869 */
[----:B---3--:R-:W-:Y:S02]  /*8bd0*/  F2FP.PACK_AB R119, R197, R198 ;  /* 0x000000c6c577723e */ /* 0x008fe400000000ff */
[----:B------:R-:W-:Y:S05]  /*8be0*/  MOV R234, R188 ;  /* 0x000000bc00ea7202 */ /* 0x000fea0000000f00 */
[----:B------:R1:W-:Y:S01]  /*8bf0*/  MUFU.EX2 R196, R111 ;  /* 0x0000006f00c47308 */ /* 0x0003e20000000800 */
[C---:B------:R-:W-:Y:S08]  /*8c00*/  HMMA.16816.F32 R8, R116.reuse, R124, R8 ;  /* 0x0000007c7408723c */ /* 0x040ff00000001808 */
[-C--:B------:R-:W-:Y:S08]  /*8c10*/  HMMA.16816.F32 R12, R116, R126.reuse, R12 ;  /* 0x0000007e740c723c */ /* 0x080ff0000000180c */
[C---:B------:R-:W-:Y:S01]  /*8c20*/  HMMA.16816.F32 R16, R112.reuse, R126, R16 ;  /* 0x0000007e7010723c */ /* 0x040fe20000001810 */
[----:B------:R-:W3:Y:S03]  /*8c30*/  LDSM.16.MT88.4 R124, [R222+0xa800] ;  /* 0x00a80000de7c783b */ /* 0x000ee60000004200 */
[--C-:B-1----:R-:W-:Y:S01]  /*8c40*/  FFMA.FTZ R111, R233, c[0x0][0x23c], -R105.reuse ;  /* 0x00008f00e96f7a23 */ /* 0x102fe20000010869 */
[----:B------:R-:W-:Y:S03]  /*8c50*/  MOV R233, R189 ;  /* 0x000000bd00e97202 */ /* 0x000fe60000000f00 */
[-C--:B-----5:R-:W-:Y:S01]  /*8c60*/  HMMA.16816.F32 R20, R112, R128.reuse, R20 ;  /* 0x000000807014723c */ /* 0x0a0fe20000001814 */
[----:B------:R1:W-:Y:S07]  /*8c70*/  MUFU.EX2 R195, R111 ;  /* 0x0000006f00c37308 */ /* 0x0003ee0000000800 */
[C---:B------:R-:W-:Y:S08]  /*8c80*/  HMMA.16816.F32 R24, R116.reuse, R128, R24 ;  /* 0x000000807418723c */ /* 0x040ff00000001818 */
[-C--:B------:R-:W-:Y:S08]  /*8c90*/  HMMA.16816.F32 R28, R116, R130.reuse, R28 ;  /* 0x00000082741c723c */ /* 0x080ff0000000181c */
[C---:B------:R-:W-:Y:S01]  /*8ca0*/  HMMA.16816.F32 R32, R112.reuse, R130, R32 ;  /* 0x000000827020723c */ /* 0x040fe20000001820 */
[----:B------:R-:W4:Y:S03]  /*8cb0*/  LDSM.16.MT88.4 R128, [R220+0xb800] ;  /* 0x00b80000dc80783b */ /* 0x000f260000004200 */
[--C-:B-1----:R-:W-:Y:S01]  /*8cc0*/  FFMA.FTZ R111, R235, c[0x0][0x23c], -R106.reuse ;  /* 0x00008f00eb6f7a23 */ /* 0x102fe2000001086a */
[----:B------:R-:W-:Y:S03]  /*8cd0*/  MOV R235, R190 ;  /* 0x000000be00eb7202 */ /* 0x000fe60000000f00 */
[-C--:B--2---:R-:W-:Y:S01]  /*8ce0*/  HMMA.16816.F32 R36, R112, R120.reuse, R36 ;  /* 0x000000787024723c */ /* 0x084fe20000001824 */
[----:B------:R1:W-:Y:S07]  /*8cf0*/  MUFU.EX2 R193, R111 ;  /* 0x0000006f00c17308 */ /* 0x0003ee0000000800 */
[C---:B------:R-:W-:Y:S08]  /*8d00*/  HMMA.16816.F32 R40, R116.reuse, R120, R40 ;  /* 0x000000787428723c */ /* 0x040ff00000001828 */
[-C--:B------:R-:W-:Y:S08]  /*8d10*/  HMMA.16816.F32 R44, R116, R122.reuse, R44 ;  /* 0x0000007a742c723c */ /* 0x080ff0000000182c */
[C---:B------:R-:W-:Y:S01]  /*8d20*/  HMMA.16816.F32 R48, R112.reuse, R122, R48 ;  /* 0x0000007a7030723c */ /* 0x040fe20000001830 */
[----:B------:R-:W2:Y:S03]  /*8d30*/  LDSM.16.MT88.4 R120, [R222+0xb800] ;  /* 0x00b80000de78783b */ /* 0x000ea60000004200 */
[--C-:B-1----:R-:W-:Y:S01]  /*8d40*/  FFMA.FTZ R111, R236, c[0x0][0x23c], -R106.reuse ;  /* 0x00008f00ec6f7a23 */ /* 0x102fe2000001086a */
[----:B------:R-:W-:Y:S03]  /*8d50*/  MOV R236, R192 ;  /* 0x000000c000ec7202 */ /* 0x000fe60000000f00 */
[-C--:B---3--:R-:W-:Y:S01]  /*8d60*/  HMMA.16816.F32 R52, R112, R124.reuse, R52 ;  /* 0x0000007c7034723c */ /* 0x088fe20000001834 */
[----:B------:R1:W-:Y:S07]  /*8d70*/  MUFU.EX2 R194, R111 ;  /* 0x0000006f00c27308 */ /* 0x0003ee0000000800 */
[C---:B------:R-:W-:Y:S08]  /*8d80*/  HMMA.16816.F32 R56, R116.reuse, R124, R56 ;  /* 0x0000007c7438723c */ /* 0x040ff00000001838 */
[-C--:B------:R-:W-:Y:S08]  /*8d90*/  HMMA.16816.F32 R60, R116, R126.reuse, R60 ;  /* 0x0000007e743c723c */ /* 0x080ff0000000183c */
[C---:B------:R-:W-:Y:S01]  /*8da0*/  HMMA.16816.F32 R64, R112.reuse, R126, R64 ;  /* 0x0000007e7040723c */ /* 0x040fe20000001840 */
[----:B------:R-:W3:Y:S03]  /*8db0*/  LDSM.16.MT88.4 R124, [R220+0x9c00] ;  /* 0x009c0000dc7c783b */ /* 0x000ee60000004200 */
[--C-:B-1----:R-:W-:Y:S02]  /*8dc0*/  FFMA.FTZ R111, R176, c[0x0][0x23c], -R105.reuse ;  /* 0x00008f00b06f7a23 */ /* 0x102fe40000010869 */
[----:B------:R-:W-:Y:S02]  /*8dd0*/  FFMA.FTZ R105, R177, c[0x0][0x23c], -R105 ;  /* 0x00008f00b1697a23 */ /* 0x000fe40000010869 */
[-C--:B----4-:R-:W-:Y:S01]  /*8de0*/  HMMA.16816.F32 R68, R112, R128.reuse, R68 ;  /* 0x000000807044723c */ /* 0x090fe20000001844 */
[----:B------:R-:W-:Y:S07]  /*8df0*/  MUFU.EX2 R192, R111 ;  /* 0x0000006f00c07308 */ /* 0x000fee0000000800 */
[C---:B------:R-:W-:Y:S03]  /*8e00*/  HMMA.16816.F32 R72, R116.reuse, R128, R72 ;  /* 0x000000807448723c */ /* 0x040fe60000001848 */
[----:B------:R1:W-:Y:S05]  /*8e10*/  MUFU.EX2 R191, R105 ;  /* 0x0000006900bf7308 */ /* 0x0003ea0000000800 */
[-C--:B------:R-:W-:Y:S08]  /*8e20*/  HMMA.16816.F32 R76, R116, R130.reuse, R76 ;  /* 0x00000082744c723c */ /* 0x080ff0000000184c */
[C---:B------:R-:W-:Y:S08]  /*8e30*/  HMMA.16816.F32 R80, R112.reuse, R130, R80 ;  /* 0x000000827050723c */ /* 0x040ff00000001850 */
[-C--:B--2---:R-:W-:Y:S04]  /*8e40*/  HMMA.16816.F32 R84, R112, R120.reuse, R84 ;  /* 0x000000787054723c */ /* 0x084fe80000001854 */
[--C-:B-1----:R-:W-:Y:S02]  /*8e50*/  FFMA.FTZ R105, R178, c[0x0][0x23c], -R106.reuse ;  /* 0x00008f00b2697a23 */ /* 0x102fe4000001086a */
[----:B------:R-:W-:Y:S02]  /*8e60*/  FFMA.FTZ R106, R179, c[0x0][0x23c], -R106 ;  /* 0x00008f00b36a7a23 */ /* 0x000fe4000001086a */
[C---:B------:R-:W-:Y:S01]  /*8e70*/  HMMA.16816.F32 R88, R116.reuse, R120, R88 ;  /* 0x000000787458723c */ /* 0x040fe20000001858 */
[----:B------:R1:W-:Y:S07]  /*8e80*/  MUFU.EX2 R190, R105 ;  /* 0x0000006900be7308 */ /* 0x0003ee0000000800 */
[-C--:B------:R-:W-:Y:S03]  /*8e90*/  HMMA.16816.F32 R92, R116, R122.reuse, R92 ;  /* 0x0000007a745c723c */ /* 0x080fe6000000185c */
[----:B------:R-:W2:Y:S05]  /*8ea0*/  MUFU.EX2 R189, R106 ;  /* 0x0000006a00bd7308 */ /* 0x000eaa0000000800 */
[----:B------:R-:W-:Y:S05]  /*8eb0*/  HMMA.16816.F32 R96, R112, R122, R96 ;  /* 0x0000007a7060723c */ /* 0x000fea0000001860 */
[----:B------:R4:W-:Y:S01]  /*8ec0*/  MUFU.EX2 R106, R108 ;  /* 0x0000006c006a7308 */ /* 0x0009e20000000800 */
[--C-:B-1----:R-:W-:Y:S01]  /*8ed0*/  FFMA.FTZ R105, R237, c[0x0][0x23c], -R107.reuse ;  /* 0x00008f00ed697a23 */ /* 0x102fe2000001086b */
[----:B------:R-:W-:Y:S08]  /*8ee0*/  MOV R237, R187 ;  /* 0x000000bb00ed7202 */ /* 0x000ff00000000f00 */
[----:B------:R1:W-:Y:S01]  /*8ef0*/  MUFU.EX2 R188, R105 ;  /* 0x0000006900bc7308 */ /* 0x0003e20000000800 */
[----:B--2---:R-:W-:Y:S02]  /*8f00*/  F2FP.PACK_AB R111, R189, R190 ;  /* 0x000000bebd6f723e */ /* 0x004fe400000000ff */
[----:B----4-:R-:W-:Y:S01]  /*8f10*/  F2FP.PACK_AB R108, R195, R196 ;  /* 0x000000c4c36c723e */ /* 0x010fe200000000ff */
[--C-:B-1----:R-:W-:Y:S01]  /*8f20*/  FFMA.FTZ R105, R238, c[0x0][0x23c], -R107.reuse ;  /* 0x00008f00ee697a23 */ /* 0x102fe2000001086b */
[----:B------:R-:W-:Y:S05]  /*8f30*/  MOV R238, R186 ;  /* 0x000000ba00ee7202 */ /* 0x000fea0000000f00 */
[----:B------:R1:W2:Y:S02]  /*8f40*/  MUFU.EX2 R187, R105 ;  /* 0x0000006900bb7308 */ /* 0x0002a40000000800 */
[--C-:B-1----:R-:W-:Y:S01]  /*8f50*/  FFMA.FTZ R105, R240, c[0x0][0x23c], -R110.reuse ;  /* 0x00008f00f0697a23 */ /* 0x102fe2000001086e */
[----:B--2---:R-:W-:Y:S01]  /*8f60*/  F2FP.PACK_AB R176, R187, R188 ;  /* 0x000000bcbbb0723e */ /* 0x004fe200000000ff */
[----:B------:R-:W2:Y:S06]  /*8f70*/  LDL.LU R240, [R1+0xc] ;  /* 0x00000c0001f07983 */ /* 0x000eac0000300800 */
[----:B------:R1:W-:Y:S02]  /*8f80*/  MUFU.EX2 R186, R105 ;  /* 0x0000006900ba7308 */ /* 0x0003e40000000800 */
[--C-:B-1----:R-:W-:Y:S01]  /*8f90*/  FFMA.FTZ R105, R241, c[0x0][0x23c], -R110.reuse ;  /* 0x00008f00f1697a23 */ /* 0x102fe2000001086e */
[----:B------:R-:W-:Y:S01]  /*8fa0*/  MOV R241, R133 ;  /* 0x0000008500f17202 */ /* 0x000fe20000000f00 */
[----:B------:R-:W-:Y:S01]  /*8fb0*/  FFMA.FTZ R110, R109, c[0x0][0x23c], -R110 ;  /* 0x00008f006d6e7a23 */ /* 0x000fe2000001086e */
[----:B------:R-:W-:Y:S05]  /*8fc0*/  MOV R133, R184 ;  /* 0x000000b800857202 */ /* 0x000fea0000000f00 */
[----:B------:R1:W4:Y:S01]  /*8fd0*/  MUFU.EX2 R185, R105 ;  /* 0x0000006900b97308 */ /* 0x0003220000000800 */
[----:B------:R-:W-:Y:S01]  /*8fe0*/  F2FP.PACK_AB R109, R194, R193 ;  /* 0x000000c1c26d723e */ /* 0x000fe200000000ff */
[--C-:B-1----:R-:W-:Y:S01]  /*8ff0*/  FFMA.FTZ R105, R242, c[0x0][0x23c], -R107.reuse ;  /* 0x00008f00f2697a23 */ /* 0x102fe2000001086b */
[----:B----4-:R-:W-:Y:S01]  /*9000*/  F2FP.PACK_AB R177, R185, R186 ;  /* 0x000000bab9b1723e */ /* 0x010fe200000000ff */
[----:B------:R-:W-:Y:S01]  /*9010*/  FFMA.FTZ R107, R239, c[0x0][0x23c], -R107 ;  /* 0x00008f00ef6b7a23 */ /* 0x000fe2000001086b */
[----:B------:R-:W4:Y:S05]  /*9020*/  LDL.LU R242, [R1+0x8] ;  /* 0x0000080001f27983 */ /* 0x000f2a0000300800 */
[----:B------:R-:W-:Y:S01]  /*9030*/  MUFU.EX2 R184, R105 ;  /* 0x0000006900b87308 */ /* 0x000fe20000000800 */
[----:B------:R-:W-:Y:S02]  /*9040*/  MOV R239, R182 ;  /* 0x000000b600ef7202 */ /* 0x000fe40000000f00 */
[----:B------:R-:W1:Y:S07]  /*9050*/  LDSM.16.MT88.4 R180, [R220+0xbc00] ;  /* 0x00bc0000dcb4783b */ /* 0x000e6e0000004200 */
[----:B------:R5:W3:Y:S10]  /*9060*/  MUFU.EX2 R105, R110 ;  /* 0x0000006e00697308 */ /* 0x000af40000000800 */
[----:B------:R-:W1:Y:S01]  /*9070*/  MUFU.EX2 R107, R107 ;  /* 0x0000006b006b7308 */ /* 0x000e620000000800 */
[----:B-----5:R-:W-:Y:S02]  /*9080*/  F2FP.PACK_AB R110, R191, R192 ;  /* 0x000000c0bf6e723e */ /* 0x020fe400000000ff */
[----:B---3--:R-:W-:Y:S05]  /*9090*/  F2FP.PACK_AB R179, R105, R106 ;  /* 0x0000006a69b3723e */ /* 0x008fea00000000ff */
[-C--:B------:R-:W-:Y:S01]  /*90a0*/  HMMA.16816.F32 R116, R108, R124.reuse, R4 ;  /* 0x0000007c6c74723c */ /* 0x080fe20000001804 */
[----:B------:R-:W3:Y:S04]  /*90b0*/  LDSM.16.MT88.4 R4, [R222+0xbc00] ;  /* 0x00bc0000de04783b */ /* 0x000ee80000004200 */
[----:B-1----:R-:W-:Y:S07]  /*90c0*/  F2FP.PACK_AB R178, R107, R184 ;  /* 0x000000b86bb2723e */ /* 0x002fee00000000ff */
[C---:B------:R-:W-:Y:S01]  /*90d0*/  HMMA.16816.F32 R112, R176.reuse, R124, R8 ;  /* 0x0000007cb070723c */ /* 0x040fe20000001808 */
[----:B------:R-:W5:Y:S04]  /*90e0*/  LDL.LU R9, [R1] ;  /* 0x0000000001097983 */ /* 0x000f680000300800 */
[----:B------:R-:W5:Y:S02]  /*90f0*/  LDL.LU R11, [R1+0x4] ;  /* 0x00000400010b7983 */ /* 0x000f640000300800 */
        /* <DEDUP_REMOVED lines=21> */
[C---:B------:R-:W-:Y:S08]  /*9250*/  HMMA.16816.F32 R88, R176.reuse, R4, R88 ;  /* 0x00000004b058723c */ /* 0x040ff00000001858 */
[-C--:B------:R-:W-:Y:S08]  /*9260*/  HMMA.16816.F32 R92, R176, R6.reuse, R92 ;  /* 0x00000006b05c723c */ /* 0x080ff0000000185c */
[----:B------:R-:W-:Y:S04]  /*9270*/  HMMA.16816.F32 R96, R108, R6, R96 ;  /* 0x000000066c60723c */ /* 0x000fe80000001860 */
[----:B--2---:R-:W-:Y:S04]  /*9280*/  FFMA.FTZ R0, R0, R240, R241 ;  /* 0x000000f000007223 */ /* 0x004fe800000100f1 */
[----:B------:R-:W-:Y:S04]  /*9290*/  FADD.FTZ R0, R235, R0 ;  /* 0x00000000eb007221 */ /* 0x000fe80000010000 */
[----:B------:R-:W-:Y:S04]  /*92a0*/  FADD.FTZ R0, R231, R0 ;  /* 0x00000000e7007221 */ /* 0x000fe80000010000 */
[----:B------:R-:W-:Y:S04]  /*92b0*/  FADD.FTZ R0, R219, R0 ;  /* 0x00000000db007221 */ /* 0x000fe80000010000 */
[----:B------:R-:W-:Y:S04]  /*92c0*/  FADD.FTZ R0, R250, R0 ;  /* 0x00000000fa007221 */ /* 0x000fe80000010000 */
[----:B------:R-:W-:Y:S04]  /*92d0*/  FADD.FTZ R0, R249, R0 ;  /* 0x00000000f9007221 */ /* 0x000fe80000010000 */
[----:B------:R-:W-:Y:S02]  /*92e0*/  FADD.FTZ R0, R246, R0 ;  /* 0x00000000f6007221 */ /* 0x000fe40000010000 */
[----:B----4-:R-:W-:Y:S04]  /*92f0*/  FFMA.FTZ R2, R2, R242, R239 ;  /* 0x000000f202027223 */ /* 0x010fe800000100ef */
[----:B------:R-:W-:Y:S04]  /*9300*/  FADD.FTZ R2, R236, R2 ;  /* 0x00000002ec027221 */ /* 0x000fe80000010000 */
[----:B------:R-:W-:Y:S04]  /*9310*/  FADD.FTZ R2, R232, R2 ;  /* 0x00000002e8027221 */ /* 0x000fe80000010000 */
[----:B------:R-:W-:Y:S04]  /*9320*/  FADD.FTZ R2, R228, R2 ;  /* 0x00000002e4027221 */ /* 0x000fe80000010000 */
[----:B------:R-:W-:Y:S04]  /*9330*/  FADD.FTZ R2, R252, R2 ;  /* 0x00000002fc027221 */ /* 0x000fe80000010000 */
[----:B------:R-:W-:Y:S04]  /*9340*/  FADD.FTZ R2, R251, R2 ;  /* 0x00000002fb027221 */ /* 0x000fe80000010000 */
[----:B------:R-:W-:Y:S02]  /*9350*/  FADD.FTZ R2, R248, R2 ;  /* 0x00000002f8027221 */ /* 0x000fe40000010000 */
[----:B-----5:R-:W-:Y:S02]  /*9360*/  FFMA.FTZ R101, R101, R9, R8 ;  /* 0x0000000965657223 */ /* 0x020fe40000010008 */
        /* <DEDUP_REMOVED lines=58> */
.L_x_540:
        /* <DEDUP_REMOVED lines=271> */
[----:B-1----:R-:W-:-:S03]  /*a800*/  @!P2 IMAD R2, R26, c[0x0][0x214], RZ ;  /* 0x000085001a02aa24 */ /* 0x002fc600078e02ff */
[----:B------:R1:W-:Y:S01]  /*a810*/  STS [R4+0x5000], R7 ;  /* 0x0050000704007388 */ /* 0x0003e20000000800 */
[----:B------:R-:W-:Y:S01]  /*a820*/  @P5 MUFU.LG2 R15, R50 ;  /* 0x00000032000f5308 */ /* 0x000fe20000000c00 */
[----:B------:R-:W-:Y:S02]  /*a830*/  @!P2 SEL R2, R2, R52, !P0 ;  /* 0x000000340202a207 */ /* 0x000fe40004000000 */
[----:B------:R3:W-:Y:S04]  /*a840*/  STS [R4+0x5200], R6 ;  /* 0x0052000604007388 */ /* 0x0007e80000000800 */
[----:B------:R-:W-:Y:S06]  /*a850*/  BAR.SYNC.DEFER_BLOCKING 0x0 ;  /* 0x0000000000007b1d */ /* 0x000fec0000010000 */
[----:B----4-:R-:W4:Y:S04]  /*a860*/  S2R R9, SR_CTAID.X ;  /* 0x0000000000097919 */ /* 0x010f280000002500 */
[----:B------:R-:W4:Y:S01]  /*a870*/  S2R R19, SR_CTAID.Z ;  /* 0x0000000000137919 */ /* 0x000f220000002700 */
[----:B-1----:R1:W1:Y:S01]  /*a880*/  @P6 MUFU.LG2 R7, R49 ;  /* 0x0000003100076308 */ /* 0x0022620000000c00 */
[----:B------:R-:W-:-:S02]  /*a890*/  @P1 MOV R0, 0x1 ;  /* 0x0000000100001802 */ /* 0x000fc40000000f00 */
[----:B---3--:R-:W-:Y:S01]  /*a8a0*/  @!P0 SHF.R.S32.HI R4, RZ, 0x1f, R26 ;  /* 0x0000001fff048819 */ /* 0x008fe2000001141a */
        /* <DEDUP_REMOVED lines=12> */
[----:B------:R-:W-:-:S02]  /*a970*/  @!P1 IMAD R0, R10, c[0x0][0x1c0], RZ ;  /* 0x000070000a009a24 */ /* 0x000fc400078e02ff */
[----:B------:R-:W-:Y:S01]  /*a980*/  @!P0 IMAD R4, R4, c[0x0][0x1e0], RZ ;  /* 0x0000780004048a24 */ /* 0x000fe200078e02ff */
[----:B------:R-:W3:Y:S01]  /*a990*/  @P4 MUFU.LG2 R14, R100 ;  /* 0x00000064000e4308 */ /* 0x000ee20000000c00 */
[C---:B------:R-:W-:Y:S01]  /*a9a0*/  IMAD R0, R26.reuse, R0, RZ ;  /* 0x000000001a007224 */ /* 0x040fe200078e02ff */
[----:B------:R-:W-:Y:S01]  /*a9b0*/  @P1 MOV R6, c[0x0][0x210] ;  /* 0x0000840000061a02 */ /* 0x000fe20000000f00 */
[----:B------:R-:W-:Y:S01]  /*a9c0*/  @!P0 IMAD R8, R26, c[0x0][0x1e4], R4 ;  /* 0x000079001a088a24 */ /* 0x000fe200078e0204 */
[----:B------:R-:W-:Y:S01]  /*a9d0*/  @!P1 MOV R6, 0x1 ;  /* 0x0000000100069802 */ /* 0x000fe20000000f00 */
[----:B------:R-:W-:-:S03]  /*a9e0*/  CS2R R4, SRZ ;  /* 0x0000000000047805 */ /* 0x000fc6000001ff00 */
[----:B------:R-:W3:Y:S01]  /*a9f0*/  @P3 MUFU.LG2 R11, R101 ;  /* 0x00000065000b3308 */ /* 0x000ee20000000c00 */
[----:B------:R-:W-:Y:S02]  /*aa00*/  @!P2 SHF.R.S32.HI R5, RZ, 0x1f, R2 ;  /* 0x0000001fff05a819 */ /* 0x000fe40000011402 */
[----:B------:R-:W-:Y:S02]  /*aa10*/  SEL R0, R0, RZ, P2 ;  /* 0x000000ff00007207 */ /* 0x000fe40001000000 */
[----:B------:R-:W-:Y:S01]  /*aa20*/  @!P2 MOV R4, R2 ;  /* 0x000000020004a202 */ /* 0x000fe20000000f00 */
[----:B----4-:R-:W-:Y:S02]  /*aa30*/  IMAD R2, R9, R6, RZ ;  /* 0x0000000609027224 */ /* 0x010fe400078e02ff */
[----:B------:R-:W-:-:S03]  /*aa40*/  @!P0 IMAD.WIDE.U32 R12, R26, c[0x0][0x1e0], RZ ;  /* 0x000078001a0c8a25 */ /* 0x000fc600078e00ff */
[----:B------:R-:W-:Y:S01]  /*aa50*/  SHF.L.U32 R9, R2, 0x7, RZ ;  /* 0x0000000702097819 */ /* 0x000fe200000006ff */
[----:B------:R-:W-:Y:S02]  /*aa60*/  IMAD R0, R19, R10, R0 ;  /* 0x0000000a13007224 */ /* 0x000fe400078e0200 */
[----:B------:R-:W-:Y:S01]  /*aa70*/  @P6 FMUL.FTZ R7, R7, 0.69314718246459960938 ;  /* 0x3f31721807076820 */ /* 0x000fe20000410000 */
[----:B------:R-:W-:Y:S02]  /*aa80*/  MOV R18, 0x7f800000 ;  /* 0x7f80000000127802 */ /* 0x000fe40000000f00 */
[----:B------:R-:W-:Y:S01]  /*aa90*/  @!P0 MOV R105, R12 ;  /* 0x0000000c00698202 */ /* 0x000fe20000000f00 */
[----:B------:R-:W-:Y:S01]  /*aaa0*/  @P6 FFMA.FTZ R18, R104, c[0x0][0x238], R7 ;  /* 0x00008e0068126a23 */ /* 0x000fe20000010007 */
[----:B------:R-:W-:Y:S01]  /*aab0*/  @!P0 IADD3 R106, R13, R8, RZ ;  /* 0x000000080d6a8210 */ /* 0x000fe20007ffe0ff */
[----:B------:R-:W-:Y:S01]  /*aac0*/  @P5 FMUL.FTZ R8, R15, 0.69314718246459960938 ;  /* 0x3f3172180f085820 */ /* 0x000fe20000410000 */
[--C-:B------:R-:W-:Y:S01]  /*aad0*/  IADD3 R10, P1, P0, R9, R4, R0.reuse ;  /* 0x00000004090a7210 */ /* 0x100fe2000783e000 */
[----:B---3--:R-:W-:Y:S01]  /*aae0*/  @P4 FMUL.FTZ R7, R14, 0.69314718246459960938 ;  /* 0x3f3172180e074820 */ /* 0x008fe20000410000 */
        /* <DEDUP_REMOVED lines=10> */
[----:B------:R-:W-:-:S02]  /*ab90*/  IADD3.X R11, R4, R5, R0, P1, P0 ;  /* 0x00000005040b7210 */ /* 0x000fc40000fe0400 */
        /* <DEDUP_REMOVED lines=41> */
.L_x_545:
[----:B-1----:R-:W-:Y:S05]  /*ae30*/  BSYNC B0 ;  /* 0x0000000000007941 */ /* 0x002fea0003800000 */
.L_x_544:
[----:B------:R-:W2:Y:S04]  /*ae40*/  LDL.LU.64 R4, [R1+0x30] ;  /* 0x0000300001047983 */ /* 0x000ea80000300a00 */
[----:B------:R-:W3:Y:S04]  /*ae50*/  LDL.64 R14, [R1+0x10] ;  /* 0x00001000010e7983 */ /* 0x000ee80000100a00 */
[----:B------:R1:W5:Y:S04]  /*ae60*/  LDL.64 R16, [R1+0x40] ;  /* 0x0000400001107983 */ /* 0x0003680000100a00 */
[----:B------:R1:W5:Y:S04]  /*ae70*/  LDL R12, [R1+0x48] ;  /* 0x00004800010c7983 */ /* 0x0003680000100800 */
[----:B------:R1:W5:Y:S01]  /*ae80*/  LDL R11, [R1+0x4c] ;  /* 0x00004c00010b7983 */ /* 0x0003620000100800 */
[----:B------:R-:W-:-:S05]  /*ae90*/  SHF.R.S32.HI R0, RZ, 0x1f, R19 ;  /* 0x0000001fff007819 */ /* 0x000fca0000011413 */
[----:B------:R-:W-:Y:S01]  /*aea0*/  IMAD R0, R0, c[0x0][0x1f0], RZ ;  /* 0x00007c0000007a24 */ /* 0x000fe200078e02ff */
[----:B------:R-:W-:Y:S03]  /*aeb0*/  BSSY B0, `(.L_x_546) ;  /* 0x0000015000007945 */ /* 0x000fe60003800000 */
[----:B------:R-:W-:Y:S01]  /*aec0*/  IMAD R0, R19, c[0x0][0x1f4], R0 ;  /* 0x00007d0013007a24 */ /* 0x000fe200078e0200 */
[----:B---3--:R-:W-:-:S04]  /*aed0*/  IADD3 R2, P0, R14, R105, RZ ;  /* 0x000000690e027210 */ /* 0x008fc80007f1e0ff */
[----:B------:R-:W-:Y:S02]  /*aee0*/  IADD3.X R3, R15, R106, RZ, P0, !PT ;  /* 0x0000006a0f037210 */ /* 0x000fe400007fe4ff */
[----:B--2--5:R-:W-:-:S03]  /*aef0*/  ISETP.GE.AND P0, PT, R4, R25, PT ;  /* 0x000000190400720c */ /* 0x024fc60003f06270 */
[----:B------:R-:W-:-:S05]  /*af00*/  IMAD.WIDE.U32 R8, R19, c[0x0][0x1f0], R2 ;  /* 0x00007c0013087a25 */ /* 0x000fca00078e0002 */
[----:B------:R-:W-:-:S05]  /*af10*/  IADD3 R7, R9, R0, RZ ;  /* 0x0000000009077210 */ /* 0x000fca0007ffe0ff */
        /* <DEDUP_REMOVED lines=14> */
.L_x_547:
[----:B-1----:R-:W-:Y:S05]  /*b000*/  BSYNC B0 ;  /* 0x0000000000007941 */ /* 0x002fea0003800000 */
.L_x_546:
[----:B------:R-:W2:Y:S01]  /*b010*/  LDL.LU R0, [R1+0x54] ;  /* 0x0000540001007983 */ /* 0x000ea20000300800 */
[----:B------:R-:W-:Y:S01]  /*b020*/  BSSY B0, `(.L_x_548) ;  /* 0x0000013000007945 */ /* 0x000fe20003800000 */
[----:B--2---:R-:W-:-:S13]  /*b030*/  ISETP.GE.AND P0, PT, R0, R25, PT ;  /* 0x000000190000720c */ /* 0x004fda0003f06270 */
        /* <DEDUP_REMOVED lines=14> */
[----:B------:R1:W-:Y:S04]  /*b120*/  @!P2 STG.E.128 [R2.64], R44 ;  /* 0x0000002c0200a986 */ /* 0x0003e8000c101d0a */
[----:B------:R1:W-:Y:S04]  /*b130*/  @!P1 STG.E.128 [R2.64+0x40], R40 ;  /* 0x0000402802009986 */ /* 0x0003e8000c101d0a */
[----:B------:R1:W-:Y:S02]  /*b140*/  @!P0 STG.E.128 [R2.64+0x80], R36 ;  /* 0x0000802402008986 */ /* 0x0003e4000c101d0a */
.L_x_549:
[----:B------:R-:W-:Y:S05]  /*b150*/  BSYNC B0 ;  /* 0x0000000000007941 */ /* 0x000fea0003800000 */
.L_x_548:
[----:B------:R-:W2:Y:S01]  /*b160*/  LDL.LU R0, [R1+0x60] ;  /* 0x0000600001007983 */ /* 0x000ea20000300800 */
[----:B------:R-:W-:Y:S01]  /*b170*/  BSSY B0, `(.L_x_550) ;  /* 0x0000013000007945 */ /* 0x000fe20003800000 */
[----:B--2---:R-:W-:-:S13]  /*b180*/  ISETP.GE.AND P0, PT, R0, R25, PT ;  /* 0x000000190000720c */ /* 0x004fda0003f06270 */
        /* <DEDUP_REMOVED lines=17> */
.L_x_551:
[----:B------:R-:W-:Y:S05]  /*b2a0*/  BSYNC B0 ;  /* 0x0000000000007941 */ /* 0x000fea0003800000 */
.L_x_550:
[----:B------:R-:W2:Y:S02]  /*b2b0*/  LDL.LU R0, [R1+0x5c] ;  /* 0x00005c0001007983 */ /* 0x000ea40000300800 */
[----:B--2---:R-:W-:-:S13]  /*b2c0*/  ISETP.GE.AND P0, PT, R0, R25, PT ;  /* 0x000000190000720c */ /* 0x004fda0003f06270 */
[----:B------:R-:W-:Y:S05]  /*b2d0*/  @P0 EXIT ;  /* 0x000000000000094d */ /* 0x000fea0003800000 */
[----:B------:R-:W-:Y:S01]  /*b2e0*/  IADD3 R6, P0, R16, 0x60, RZ ;  /* 0x0000006010067810 */ /* 0x000fe20007f1e0ff */
[----:B-1----:R-:W-:Y:S01]  /*b2f0*/  IMAD.MOV.U32 R2, RZ, RZ, R8 ;  /* 0x000000ffff027224 */ /* 0x002fe200078e0008 */
        /* <DEDUP_REMOVED lines=16> */
.L_x_518:
[----:B------:R-:W2:Y:S01]  /*b400*/  LDL.LU R9, [R1+0x3c] ;  /* 0x00003c0001097983 */ /* 0x000ea20000300800 */
[----:B------:R-:W3:Y:S01]  /*b410*/  LDC.U8 R2, c[0x0][0x329] ;  /* 0x0000ca40ff027b82 */ /* 0x000ee20000000000 */
[----:B------:R-:W-:Y:S01]  /*b420*/  SHF.R.S32.HI R10, RZ, 0x1f, R166 ;  /* 0x0000001fff0a7819 */ /* 0x000fe200000114a6 */
[----:B------:R-:W-:Y:S01]  /*b430*/  BSSY B0, `(.L_x_552) ;  /* 0x0000044000007945 */ /* 0x000fe20003800000 */
[----:B------:R-:W-:-:S02]  /*b440*/  IADD3 R15, -R13, R15, RZ ;  /* 0x0000000f0d0f7210 */ /* 0x000fc40007ffe1ff */
[----:B------:R-:W-:-:S03]  /*b450*/  LEA.HI R10, R10, R166, RZ, 0x2 ;  /* 0x000000a60a0a7211 */ /* 0x000fc600078f10ff */
[----:B------:R-:W4:Y:S01]  /*b460*/  LDC.U8 R3, c[0x0][0x328] ;  /* 0x0000ca00ff037b82 */ /* 0x000f220000000000 */
[----:B------:R-:W-:Y:S02]  /*b470*/  LOP3.LUT R8, R10, 0xfffffffc, RZ, 0xc0, !PT ;  /* 0xfffffffc0a087812 */ /* 0x000fe400078ec0ff */
[----:B------:R-:W-:-:S03]  /*b480*/  SHF.R.S32.HI R10, RZ, 0x2, R10 ;  /* 0x00000002ff0a7819 */ /* 0x000fc6000001140a */
[----:B------:R-:W-:Y:S01]  /*b490*/  IMAD.IADD R20, R166, 0x1, -R8 ;  /* 0x00000001a6147824 */ /* 0x000fe200078e0a08 */
[----:B------:R-:W-:Y:S02]  /*b4a0*/  SHF.R.S32.HI R8, RZ, 0x1f, R25 ;  /* 0x0000001fff087819 */ /* 0x000fe40000011419 */
[----:B------:R-:W-:Y:S01]  /*b4b0*/  SHF.R.S32.HI R11, RZ, 0x1f, R10 ;  /* 0x0000001fff0b7819 */ /* 0x000fe2000001140a */
[----:B------:R-:W-:Y:S02]  /*b4c0*/  IMAD.SHL.U32 R14, R20, 0x8, RZ ;  /* 0x00000008140e7824 */ /* 0x000fe400078e00ff */
[----:B------:R-:W-:-:S03]  /*b4d0*/  IMAD R8, R8, c[0x0][0x1f0], RZ ;  /* 0x00007c0008087a24 */ /* 0x000fc600078e02ff */
[----:B------:R-:W-:Y:S01]  /*b4e0*/  IADD3 R24, R14, 0x20, RZ ;  /* 0x000000200e187810 */ /* 0x000fe20007ffe0ff */
[----:B------:R-:W-:Y:S01]  /*b4f0*/  IMAD R8, R25, c[0x0][0x1f4], R8 ;  /* 0x00007d0019087a24 */ /* 0x000fe200078e0208 */
[----:B---3--:R-:W-:Y:S02]  /*b500*/  ISETP.NE.AND P1, PT, R2, RZ, PT ;  /* 0x000000ff0200720c */ /* 0x008fe40003f25270 */
[----:B------:R-:W-:Y:S02]  /*b510*/  IADD3 R23, R14, 0x40, RZ ;  /* 0x000000400e177810 */ /* 0x000fe40007ffe0ff */
[----:B----4-:R-:W-:-:S04]  /*b520*/  ISETP.NE.AND P0, PT, R3, RZ, PT ;  /* 0x000000ff0300720c */ /* 0x010fc80003f05270 */
[----:B------:R-:W-:-:S05]  /*b530*/  ISETP.NE.OR P2, PT, R2, RZ, !P0 ;  /* 0x000000ff0200720c */ /* 0x000fca0004745670 */
[----:B------:R-:W-:Y:S02]  /*b540*/  @P1 IMAD.MOV.U32 R0, RZ, RZ, c[0x0][0x210] ;  /* 0x00008400ff001624 */ /* 0x000fe400078e00ff */
[----:B-1----:R-:W-:Y:S02]  /*b550*/  @!P1 IMAD.MOV.U32 R4, RZ, RZ, c[0x0][0x214] ;  /* 0x00008500ff049624 */ /* 0x002fe400078e00ff */
[----:B------:R-:W-:Y:S02]  /*b560*/  @P1 IMAD R0, R0, c[0x0][0x214], RZ ;  /* 0x0000850000001a24 */ /* 0x000fe400078e02ff */
[----:B------:R-:W-:Y:S01]  /*b570*/  @P1 IMAD.MOV.U32 R19, RZ, RZ, c[0x0][0x210] ;  /* 0x00008400ff131624 */ /* 0x000fe200078e00ff */
[----:B------:R-:W-:Y:S01]  /*b580*/  @!P1 SEL R0, R4, c[0x0][0x234], !P0 ;  /* 0x00008d0004009a07 */ /* 0x000fe20004000000 */
[----:B------:R-:W-:Y:S02]  /*b590*/  @P1 IMAD.MOV.U32 R4, RZ, RZ, 0x1 ;  /* 0x00000001ff041424 */ /* 0x000fe400078e00ff */
[----:B------:R-:W-:-:S02]  /*b5a0*/  @!P1 IMAD.MOV.U32 R19, RZ, RZ, 0x1 ;  /* 0x00000001ff139424 */ /* 0x000fc400078e00ff */
[----:B------:R-:W-:Y:S01]  /*b5b0*/  @!P1 IMAD R4, R0, c[0x0][0x1c0], RZ ;  /* 0x0000700000049a24 */ /* 0x000fe200078e02ff */
[C---:B--2---:R-:W-:Y:S02]  /*b5c0*/  ISETP.NE.AND P3, PT, R9.reuse, -0x1, PT ;  /* 0xffffffff0900780c */ /* 0x044fe40003f65270 */
[----:B------:R-:W-:-:S11]  /*b5d0*/  ISETP.NE.OR P0, PT, R9, -0x1, P2 ;  /* 0xffffffff0900780c */ /* 0x000fd60001705670 */
[----:B------:R-:W-:Y:S01]  /*b5e0*/  @P3 IMAD.WIDE.U32 R2, R9, c[0x0][0x1e8], RZ ;  /* 0x00007a0009023a25 */ /* 0x000fe200078e00ff */
[----:B------:R-:W-:-:S03]  /*b5f0*/  @!P3 SHF.R.S32.HI R5, RZ, 0x1f, R12 ;  /* 0x0000001fff05b819 */ /* 0x000fc6000001140c */
[----:B------:R-:W-:Y:S02]  /*b600*/  @P3 IMAD R7, R9, c[0x0][0x1ec], R3 ;  /* 0x00007b0009073a24 */ /* 0x000fe400078e0203 */
[----:B------:R-:W-:Y:S02]  /*b610*/  @!P3 IMAD R6, R5, c[0x0][0x1e0], RZ ;  /* 0x000078000506ba24 */ /* 0x000fe400078e02ff */
[C---:B------:R-:W-:Y:S02]  /*b620*/  IMAD R3, R12.reuse, R4, RZ ;  /* 0x000000040c037224 */ /* 0x040fe400078e02ff */
[----:B------:R-:W-:-:S03]  /*b630*/  @!P3 IMAD.WIDE.U32 R4, R12, c[0x0][0x1e0], RZ ;  /* 0x000078000c04ba25 */ /* 0x000fc600078e00ff */
[----:B------:R-:W-:Y:S01]  /*b640*/  SEL R3, R3, RZ, P2 ;  /* 0x000000ff03037207 */ /* 0x000fe20001000000 */
[C---:B------:R-:W-:Y:S01]  /*b650*/  @!P0 IMAD R9, R12.reuse, c[0x0][0x214], RZ ;  /* 0x000085000c098a24 */ /* 0x040fe200078e02ff */
[----:B------:R-:W-:Y:S01]  /*b660*/  @!P3 MOV R2, R4 ;  /* 0x000000040002b202 */ /* 0x000fe20000000f00 */
[----:B------:R-:W-:-:S03]  /*b670*/  @!P3 IMAD R6, R12, c[0x0][0x1e4], R6 ;  /* 0x000079000c06ba24 */ /* 0x000fc600078e0206 */
[----:B------:R1:W-:Y:S01]  /*b680*/  @!P0 STL [R1+0x3c], R9 ;  /* 0x00003c0901008387 */ /* 0x0003e20000100800 */
[----:B------:R-:W-:Y:S01]  /*b690*/  @!P3 IMAD.IADD R7, R5, 0x1, R6 ;  /* 0x000000010507b824 */ /* 0x000fe200078e0206 */
[C---:B------:R-:W-:Y:S01]  /*b6a0*/  IADD3 R4, P0, R14.reuse, R2, RZ ;  /* 0x000000020e047210 */ /* 0x040fe20007f1e0ff */
[----:B------:R-:W-:Y:S02]  /*b6b0*/  IMAD R6, R25, R0, R3 ;  /* 0x0000000019067224 */ /* 0x000fe400078e0203 */
[----:B------:R-:W-:Y:S01]  /*b6c0*/  CS2R R2, SRZ ;  /* 0x0000000000027805 */ /* 0x000fe2000001ff00 */
[----:B------:R-:W-:Y:S01]  /*b6d0*/  LEA.HI.X.SX32 R5, R14, R7, 0x1, P0 ;  /* 0x000000070e057211 */ /* 0x000fe200000f0eff */
[----:B------:R-:W-:Y:S01]  /*b6e0*/  IMAD R0, R13, R19, RZ ;  /* 0x000000130d007224 */ /* 0x000fe200078e02ff */
[----:B------:R-:W-:Y:S02]  /*b6f0*/  @!P2 SHF.R.S32.HI R3, RZ, 0x1f, R9 ;  /* 0x0000001fff03a819 */ /* 0x000fe40000011409 */
[----:B------:R-:W-:Y:S01]  /*b700*/  @!P2 MOV R2, R9 ;  /* 0x000000090002a202 */ /* 0x000fe20000000f00 */
[----:B------:R-:W-:Y:S01]  /*b710*/  IMAD.WIDE.U32 R12, R25, c[0x0][0x1f0], R4 ;  /* 0x00007c00190c7a25 */ /* 0x000fe200078e0004 */
[----:B------:R-:W-:-:S02]  /*b720*/  ISETP.GE.AND P2, PT, R10, R15, PT ;  /* 0x0000000f0a00720c */ /* 0x000fc40003f46270 */
[----:B------:R-:W-:Y:S02]  /*b730*/  SHF.R.S32.HI R4, RZ, 0x1f, R0 ;  /* 0x0000001fff047819 */ /* 0x000fe40000011400 */
[--C-:B------:R-:W-:Y:S02]  /*b740*/  IADD3 R22, P1, P0, R0, R2, R6.reuse ;  /* 0x0000000200167210 */ /* 0x100fe4000783e006 */
[----:B------:R-:W-:Y:S01]  /*b750*/  SHF.R.S32.HI R0, RZ, 0x1f, R6 ;  /* 0x0000001fff007819 */ /* 0x000fe20000011406 */
[----:B------:R-:W-:-:S03]  /*b760*/  IMAD.WIDE R6, R18, 0x80, R10 ;  /* 0x0000008012067825 */ /* 0x000fc600078e020a */
[----:B------:R-:W-:Y:S01]  /*b770*/  IADD3.X R21, R4, R3, R0, P1, P0 ;  /* 0x0000000304157210 */ /* 0x000fe20000fe0400 */
[----:B-1----:R-:W-:Y:S02]  /*b780*/  IMAD.IADD R9, R8, 0x1, R13 ;  /* 0x0000000108097824 */ /* 0x002fe400078e020d */
        /* <DEDUP_REMOVED lines=14> */
.L_x_553:
[----:B------:R-:W-:Y:S05]  /*b870*/  BSYNC B0 ;  /* 0x0000000000007941 */ /* 0x000fea0003800000 */
.L_x_552:
        /* <DEDUP_REMOVED lines=20> */
.L_x_555:
[----:B------:R-:W-:Y:S05]  /*b9c0*/  BSYNC B0 ;  /* 0x0000000000007941 */ /* 0x000fea0003800000 */
.L_x_554:
        /* <DEDUP_REMOVED lines=20> */
.L_x_557:
[----:B------:R-:W-:Y:S05]  /*bb10*/  BSYNC B0 ;  /* 0x0000000000007941 */ /* 0x000fea0003800000 */
.L_x_556:
        /* <DEDUP_REMOVED lines=20> */
.L_x_559:
[----:B------:R-:W-:Y:S05]  /*bc60*/  BSYNC B0 ;  /* 0x0000000000007941 */ /* 0x000fea0003800000 */
.L_x_558:
        /* <DEDUP_REMOVED lines=35> */
.L_x_560:
        /* <DEDUP_REMOVED lines=14> */
.L_x_1040:


//--------------------- .text._ZN5flash16flash_fwd_kernelI23Flash_fwd_kernel_traitsILi96ELi128ELi64ELi4ELb0ELb0EN7cutlass6half_tE19Flash_kernel_traitsILi96ELi128ELi64ELi4ES3_EELb1ELb0ELb0ELb1ELb0ELb0ELb0ELb1EEEvNS_16Flash_fwd_paramsE --------------------------
	.section	.text._ZN5flash16flash_fwd_kernelI23Flash_fwd_kernel_traitsILi96ELi128ELi64ELi4ELb0ELb0EN7cutlass6half_tE19Flash_kernel_traitsILi96ELi128ELi64ELi4ES3_EELb1ELb0ELb0ELb1ELb0ELb0ELb0ELb1EEEvNS_16Flash_fwd_paramsE,"ax",@progbits
	.sectioninfo	@"SHI_REGISTERS=255"
	.align	128
        .global         _ZN5flash16flash_fwd_kernelI23Flash_fwd_kernel_traitsILi96ELi128ELi64ELi4ELb0ELb0EN7cutlass6half_tE19Flash_kernel_traitsILi96ELi128ELi64ELi4ES3_EELb1ELb0ELb0ELb1ELb0ELb0ELb0ELb1EEEvNS_16Flash_fwd_paramsE
        .type           _ZN5flash16flash_fwd_kernelI23Flash_fwd_kernel_traitsILi96ELi128ELi64ELi4ELb0ELb0EN7cutlass6half_tE19Flash_kernel_traitsILi96ELi128ELi64ELi4ES3_EELb1ELb0ELb0ELb1ELb0ELb0ELb0ELb1EEEvNS_16Flash_fwd_paramsE,@function
        .size           _ZN5flash16flash_fwd_kernelI23Flash_fwd_kernel_traitsILi96ELi128ELi64ELi4ELb0ELb0EN7cutlass6half_tE19Flash_kernel_traitsILi96ELi128ELi64ELi4ES3_EELb1ELb0ELb0ELb1ELb0ELb0ELb0ELb1EEEvNS_16Flash_fwd_paramsE,(.L_x_1041 - _ZN5flash16flash_fwd_kernelI23Flash_fwd_kernel_traitsILi96ELi128ELi64ELi4ELb0ELb0EN7cutlass6half_tE19Flash_kernel_traitsILi96ELi128ELi64ELi4ES3_EELb1ELb0ELb0ELb1ELb0ELb0ELb0ELb1EEEvNS_16Flash_fwd_paramsE)
        .other          _ZN5flash16flash_fwd_kernelI23Flash_fwd_kernel_traitsILi96ELi128ELi64ELi4ELb0ELb0EN7cutlass6half_tE19Flash_kernel_traitsILi96ELi128ELi64ELi4ES3_EELb1ELb0ELb0ELb1ELb0ELb0ELb0ELb1EEEvNS_16Flash_fwd_paramsE,@"STO_CUDA_ENTRY STV_DEFAULT"
_ZN5flash16flash_fwd_kernelI23Flash_fwd_kernel_traitsILi96ELi128ELi64ELi4ELb0ELb0EN7cutlass6half_tE19Flash_kernel_traitsILi96ELi128ELi64ELi4ES3_EELb1ELb0ELb0ELb1ELb0ELb0ELb0ELb1EEEvNS_16Flash_fwd_paramsE:
.text._ZN5flash16flash_fwd_kernelI23Flash_fwd_kernel_traitsILi96ELi128ELi64ELi4ELb0ELb0EN7cutlass6half_tE19Flash_kernel_traitsILi96ELi128ELi64ELi4ES3_EELb1ELb0ELb0ELb1ELb0ELb0ELb0ELb1EEEvNS_16Flash_fwd_paramsE:
        /* <DEDUP_REMOVED lines=36> */
[----:B------:R-:W-:Y:S02]  /*0240*/  UISETP.EQ.OR.EX UP1, UPT, URZ, UR7, !UP3, UP1 ;  /* 0x000000073f00728c */ /* 0x000fe4000df22710 */
[----:B------:R-:W-:Y:S02]  /*0250*/  @UP0 UIMAD.WIDE UR4, UR15, UR8, UR4 ;  /* 0x000000080f0402a5 */ /* 0x000fe4000f8e0204 */
[----:B------:R-:W-:Y:S02]  /*0260*/  ULDC.64 UR6, c[0x0][0x248] ;  /* 0x0000920000067ab9 */ /* 0x000fe40000000a00 */
[----:B------:R-:W-:Y:S02]  /*0270*/  @!P3 IMAD.MOV.U32 R6, RZ, RZ, c[0x0][0x308] ;  /* 0x0000c200ff06b624 */ /* 0x000fe400078e00ff */
[----:B------:R-:W-:Y:S01]  /*0280*/  @!P3 IMAD.MOV.U32 R7, RZ, RZ, c[0x0][0x30c] ;  /* 0x0000c300ff07b624 */ /* 0x000fe200078e00ff */
[----:B------:R-:W-:Y:S01]  /*0290*/  UIMAD.WIDE UR6, UR15, UR8, UR6 ;  /* 0x000000080f0672a5 */ /* 0x000fe2000f8e0206 */
        /* <DEDUP_REMOVED lines=9> */
[----:B------:R-:W2:Y:S04]  /*0330*/  @P0 LDG.E R10, [R12.64] ;  /* 0x000000100c0a0981 */ /* 0x000ea8000c1e1900 */
[----:B------:R-:W3:Y:S01]  /*0340*/  @P0 LDG.E R0, [R12.64+0x4] ;  /* 0x000004100c000981 */ /* 0x000ee2000c1e1900 */
[----:B------:R-:W-:Y:S01]  /*0350*/  PLOP3.LUT P1, PT, PT, PT, UP0, 0x80, 0x0 ;  /* 0x000000000000781c */ /* 0x000fe20003f2f008 */
[----:B------:R-:W-:Y:S01]  /*0360*/  IMAD.U32 R8, RZ, RZ, UR6 ;  /* 0x00000006ff087e24 */ /* 0x000fe2000f8e00ff */
[----:B------:R-:W-:-:S02]  /*0370*/  PLOP3.LUT P2, PT, PT, PT, UP1, 0x80, 0x0 ;  /* 0x000000000000781c */ /* 0x000fc40003f4f018 */
[----:B------:R-:W-:Y:S01]  /*0380*/  MOV R9, UR7 ;  /* 0x0000000700097c02 */ /* 0x000fe20008000f00 */
[----:B-1----:R-:W-:-:S10]  /*0390*/  IMAD.U32 R5, RZ, RZ, UR5 ;  /* 0x00000005ff057e24 */ /* 0x002fd4000f8e00ff */
[----:B------:R-:W4:Y:S01]  /*03a0*/  @!P2 LDG.E R7, [R8.64] ;  /* 0x000000100807a981 */ /* 0x000f22000c1e1900 */
[----:B------:R-:W-:-:S05]  /*03b0*/  IMAD.U32 R4, RZ, RZ, UR4 ;  /* 0x00000004ff047e24 */ /* 0x000fca000f8e00ff */
[----:B------:R1:W5:Y:S01]  /*03c0*/  @P1 LDG.E R5, [R4.64] ;  /* 0x0000001004051981 */ /* 0x000362000c1e1900 */
[----:B------:R-:W-:Y:S01]  /*03d0*/  UMOV UR9, 0xffffffff ;  /* 0xffffffff00097882 */ /* 0x000fe20000000000 */
[----:B------:R-:W2:Y:S01]  /*03e0*/  LDC.U8 R6, c[0x0][0x2d8] ;  /* 0x0000b600ff067b82 */ /* 0x000ea20000000000 */
[----:B------:R-:W-:Y:S01]  /*03f0*/  SHF.R.S32.HI R2, RZ, 0x1f, R53 ;  /* 0x0000001fff027819 */ /* 0x000fe20000011435 */
[----:B------:R-:W-:Y:S02]  /*0400*/  UMOV UR23, URZ ;  /* 0x0000003f00177c82 */ /* 0x000fe40008000000 */
[----:B------:R-:W-:Y:S01]  /*0410*/  UMOV UR24, 0xffffffff ;  /* 0xffffffff00187882 */ /* 0x000fe20000000000 */
[----:B-1----:R-:W-:-:S03]  /*0420*/  LEA.HI R4, R2, R53, RZ, 0x5 ;  /* 0x0000003502047211 */ /* 0x002fc600078f28ff */
[----:B--2---:R-:W1:Y:S08]  /*0430*/  @P0 R2UR UR9, R10 ;  /* 0x000000000a0903c2 */ /* 0x004e7000000e0000 */
[----:B---3--:R-:W1:Y:S01]  /*0440*/  @P0 R2UR UR13, R0 ;  /* 0x00000000000d03c2 */ /* 0x008e6200000e0000 */
[----:B------:R-:W-:-:S04]  /*0450*/  ISETP.NE.U32.AND P0, PT, RZ, c[0x0][0x248], PT ;  /* 0x00009200ff007a0c */ /* 0x000fc80003f05070 */
[----:B------:R-:W-:Y:S01]  /*0460*/  ISETP.NE.AND.EX P0, PT, RZ, c[0x0][0x24c], PT, P0 ;  /* 0x00009300ff007a0c */ /* 0x000fe20003f05300 */
[----:B-1----:R-:W-:Y:S01]  /*0470*/  @UP2 UIADD3 UR13, UR13, -UR9, URZ ;  /* 0x800000090d0d2290 */ /* 0x002fe2000fffe03f */
[----:B------:R-:W-:Y:S01]  /*0480*/  LOP3.LUT R0, R4, 0xffffffe0, RZ, 0xc0, !PT ;  /* 0xffffffe004007812 */ /* 0x000fe200078ec0ff */
[----:B-----5:R1:W2:Y:S05]  /*0490*/  @P1 R2UR UR23, R5 ;  /* 0x00000000051713c2 */ /* 0x0202aa00000e0000 */
[----:B------:R-:W-:-:S03]  /*04a0*/  @!UP2 ULDC UR13, c[0x0][0x214] ;  /* 0x00008500000daab9 */ /* 0x000fc60000000800 */
[----:B----4-:R1:W3:Y:S01]  /*04b0*/  @!P2 R2UR UR24, R7 ;  /* 0x000000000718a3c2 */ /* 0x0102e200000e0000 */
[----:B------:R-:W-:Y:S01]  /*04c0*/  IMAD.IADD R125, R53, 0x1, -R0 ;  /* 0x00000001357d7824 */ /* 0x000fe200078e0a00 */
[----:B-123--:R-:W-:Y:S06]  /*04d0*/  @!P0 BRA `(.L_x_561) ;  /* 0x0000007000008947 */ /* 0x00efec0003800000 */
[----:B------:R-:W-:-:S13]  /*04e0*/  PLOP3.LUT P0, PT, PT, PT, UP3, 0x80, 0x0 ;  /* 0x000000000000781c */ /* 0x000fda0003f0f038 */
[----:B------:R-:W2:Y:S04]  /*04f0*/  @P0 LDG.E R0, [R8.64+0x4] ;  /* 0x0000041008000981 */ /* 0x000ea8000c1e1900 */
[----:B------:R-:W3:Y:S01]  /*0500*/  @!P0 LDG.E R5, [R8.64] ;  /* 0x0000001008058981 */ /* 0x000ee2000c1e1900 */
[----:B--2---:R-:W1:Y:S02]  /*0510*/  @P0 R2UR UR6, R0 ;  /* 0x00000000000603c2 */ /* 0x004e6400000e0000 */
[----:B-1----:R-:W-:-:S11]  /*0520*/  @UP3 UIADD3 UR6, UR6, -UR24, URZ ;  /* 0x8000001806063290 */ /* 0x002fd6000fffe03f */
[----:B---3--:R1:W2:Y:S02]  /*0530*/  @!P0 R2UR UR6, R5 ;  /* 0x00000000050683c2 */ /* 0x0082a400000e0000 */
[----:B-12---:R-:W-:Y:S05]  /*0540*/  BRA `(.L_x_562) ;  /* 0x0000001000007947 */ /* 0x006fea0003800000 */
.L_x_561:
[----:B------:R-:W-:Y:S02]  /*0550*/  ULDC UR6, c[0x0][0x218] ;  /* 0x0000860000067ab9 */ /* 0x000fe40000000800 */
.L_x_562:
        /* <DEDUP_REMOVED lines=39> */
[----:B------:R-:W-:Y:S02]  /*07d0*/  @UP0 UIMAD.WIDE.U32 UR28, UR20, UR4, URZ ;  /* 0x00000004141c02a5 */ /* 0x000fe4000f8e003f */
[----:B------:R-:W-:Y:S02]  /*07e0*/  @!UP1 UIMAD.WIDE.U32 UR30, UR15, UR6, URZ ;  /* 0x000000060f1e92a5 */ /* 0x000fe4000f8e003f */
[----:B------:R-:W-:Y:S02]  /*07f0*/  @!UP1 UIMAD UR4, UR15, UR7, UR21 ;  /* 0x000000070f0492a4 */ /* 0x000fe4000f8e0215 */
[----:B------:R-:W-:Y:S02]  /*0800*/  ULDC UR6, c[0x0][0x1c0] ;  /* 0x0000700000067ab9 */ /* 0x000fe40000000800 */
[----:B------:R-:W-:Y:S02]  /*0810*/  UIMAD UR6, UR15, UR6, UR14 ;  /* 0x000000060f0672a4 */ /* 0x000fe4000f8e020e */
[----:B------:R-:W-:-:S02]  /*0820*/  @UP0 UIMAD UR7, UR20, UR5, UR29 ;  /* 0x00000005140702a4 */ /* 0x000fc4000f8e021d */
[----:B------:R-:W-:Y:S02]  /*0830*/  USHF.R.S32.HI UR21, URZ, 0x1f, UR14 ;  /* 0x0000001f3f157899 */ /* 0x000fe4000801140e */
[----:B------:R-:W-:Y:S02]  /*0840*/  ULDC UR5, c[0x0][0x224] ;  /* 0x0000890000057ab9 */ /* 0x000fe40000000800 */
[----:B------:R-:W-:Y:S02]  /*0850*/  UIMAD UR5, UR6, UR5, UR11 ;  /* 0x00000005060572a4 */ /* 0x000fe4000f8e020b */
        /* <DEDUP_REMOVED lines=19> */
[----:B------:R-:W-:Y:S02]  /*0990*/  UIMAD.WIDE.U32 UR28, UR15, UR4, UR26 ;  /* 0x000000040f1c72a5 */ /* 0x000fe4000f8e001a */
[----:B------:R-:W-:-:S04]  /*09a0*/  UIMAD UR7, UR15, UR5, UR7 ;  /* 0x000000050f0772a4 */ /* 0x000fc8000f8e0207 */
[----:B------:R-:W-:Y:S02]  /*09b0*/  UIADD3 UR7, UR29, UR7, URZ ;  /* 0x000000071d077290 */ /* 0x000fe4000fffe03f */
.L_x_564:
[----:B------:R-:W-:Y:S01]  /*09c0*/  IABS R7, c[0x0][0x1c8] ;  /* 0x0000720000077a13 */ /* 0x000fe20000000000 */
[----:B------:R-:W1:Y:S01]  /*09d0*/  S2R R3, SR_CTAID.Z ;  /* 0x0000000000037919 */ /* 0x000e620000002700 */
[----:B------:R-:W-:Y:S01]  /*09e0*/  IMAD.MOV.U32 R8, RZ, RZ, RZ ;  /* 0x000000ffff087224 */ /* 0x000fe200078e00ff */
[----:B------:R-:W-:Y:S01]  /*09f0*/  ULDC UR4, c[0x0][0x1c8] ;  /* 0x0000720000047ab9 */ /* 0x000fe20000000800 */
        /* <DEDUP_REMOVED lines=8> */
[----:B-1----:R-:W-:Y:S02]  /*0a80*/  IABS R3, R3 ;  /* 0x0000000300037213 */ /* 0x002fe40000000000 */
[----:B--2---:R-:W-:-:S06]  /*0a90*/  IADD3 R9, R9, 0xffffffe, RZ ;  /* 0x0ffffffe09097810 */ /* 0x004fcc0007ffe0ff */
[----:B------:R-:W1:Y:S02]  /*0aa0*/  F2I.FTZ.U32.TRUNC.NTZ R9, R9 ;  /* 0x0000000900097305 */ /* 0x000e64000021f000 */
[----:B-1----:R-:W-:-:S04]  /*0ab0*/  IMAD.MOV R5, RZ, RZ, -R9 ;  /* 0x000000ffff057224 */ /* 0x002fc800078e0a09 */
        /* <DEDUP_REMOVED lines=23> */
[----:B------:R-:W-:Y:S02]  /*0c30*/  UMOV UR24, UR26 ;  /* 0x0000001a00187c82 */ /* 0x000fe40008000000 */
[----:B------:R-:W-:-:S02]  /*0c40*/  UIMAD UR5, UR15, UR5, UR23 ;  /* 0x000000050f0572a4 */ /* 0x000fc4000f8e0217 */
[----:B------:R-:W-:-:S04]  /*0c50*/  UIMAD.WIDE.U32 UR26, UR15, UR4, UR24 ;  /* 0x000000040f1a72a5 */ /* 0x000fc8000f8e0018 */
[----:B------:R-:W-:Y:S02]  /*0c60*/  UIADD3 UR5, UR27, UR5, URZ ;  /* 0x000000051b057290 */ /* 0x000fe4000fffe03f */
.L_x_565:
[CC--:B------:R-:W-:Y:S01]  /*0c70*/  LEA.HI R11, R2.reuse, R53.reuse, RZ, 0x4 ;  /* 0x00000035020b7211 */ /* 0x0c0fe200078f20ff */
[----:B------:R-:W1:Y:S01]  /*0c80*/  S2R R16, SR_CTAID.Z ;  /* 0x0000000000107919 */ /* 0x000e620000002700 */
[CC--:B------:R-:W-:Y:S01]  /*0c90*/  LEA.HI R17, R2.reuse, R53.reuse, RZ, 0x2 ;  /* 0x0000003502117211 */ /* 0x0c0fe200078f10ff */
[----:B------:R-:W-:Y:S01]  /*0ca0*/  IMAD.U32 R21, RZ, RZ, UR10 ;  /* 0x0000000aff157e24 */ /* 0x000fe2000f8e00ff */
[----:B------:R-:W-:Y:S01]  /*0cb0*/  LEA.HI R12, R2, R53, RZ, 0x3 ;  /* 0x00000035020c7211 */ /* 0x000fe200078f18ff */
[----:B------:R-:W-:Y:S01]  /*0cc0*/  BSSY B0, `(.L_x_566) ;  /* 0x000006e000007945 */ /* 0x000fe20003800000 */
[----:B------:R-:W-:Y:S02]  /*0cd0*/  LOP3.LUT R2, R11, 0xfffffff0, RZ, 0xc0, !PT ;  /* 0xfffffff00b027812 */ /* 0x000fe400078ec0ff */
[----:B------:R-:W-:Y:S02]  /*0ce0*/  LOP3.LUT R60, R17, 0xfffffffc, RZ, 0xc0, !PT ;  /* 0xfffffffc113c7812 */ /* 0x000fe400078ec0ff */
[----:B------:R-:W-:Y:S01]  /*0cf0*/  SHF.R.S32.HI R5, RZ, 0x3, R12 ;  /* 0x00000003ff057819 */ /* 0x000fe2000001140c */
[C---:B------:R-:W-:Y:S01]  /*0d00*/  IMAD.IADD R9, R53.reuse, 0x1, -R2 ;  /* 0x0000000135097824 */ /* 0x040fe200078e0a02 */
[----:B------:R-:W-:Y:S01]  /*0d10*/  SHF.R.S32.HI R14, RZ, 0x2, R17 ;  /* 0x00000002ff0e7819 */ /* 0x000fe20000011411 */
[----:B------:R-:W-:Y:S01]  /*0d20*/  IMAD.IADD R60, R53, 0x1, -R60 ;  /* 0x00000001353c7824 */ /* 0x000fe200078e0a3c */
[----:B------:R-:W-:Y:S01]  /*0d30*/  SHF.R.S32.HI R7, RZ, 0x5, R4 ;  /* 0x00000005ff077819 */ /* 0x000fe20000011404 */
[----:B------:R-:W-:Y:S01]  /*0d40*/  IMAD.SHL.U32 R19, R5, 0x40, RZ ;  /* 0x0000004005137824 */ /* 0x000fe200078e00ff */
[----:B------:R-:W-:Y:S01]  /*0d50*/  LEA.HI R10, R9, R9, RZ, 0x1 ;  /* 0x00000009090a7211 */ /* 0x000fe200078f08ff */
[----:B------:R-:W-:Y:S01]  /*0d60*/  IMAD.SHL.U32 R60, R60, 0x8, RZ ;  /* 0x000000083c3c7824 */ /* 0x000fe200078e00ff */
[----:B------:R-:W-:-:S02]  /*0d70*/  LEA.HI R17, R17, R14, RZ, 0x1 ;  /* 0x0000000e11117211 */ /* 0x000fc400078f08ff */
[--C-:B------:R-:W-:Y:S02]  /*0d80*/  SHF.R.S32.HI R3, RZ, 0x1, R10.reuse ;  /* 0x00000001ff037819 */ /* 0x100fe4000001140a */
[----:B------:R-:W-:Y:S02]  /*0d90*/  SHF.R.S32.HI R8, RZ, 0x1f, R10 ;  /* 0x0000001fff087819 */ /* 0x000fe4000001140a */
[----:B------:R-:W-:Y:S02]  /*0da0*/  LOP3.LUT R19, R19, 0xc0, RZ, 0xc0, !PT ;  /* 0x000000c013137812 */ /* 0x000fe400078ec0ff */
[----:B------:R-:W-:Y:S02]  /*0db0*/  LEA.HI R8, R8, R3, RZ, 0x2 ;  /* 0x0000000308087211 */ /* 0x000fe400078f10ff */
[----:B------:R-:W-:Y:S02]  /*0dc0*/  LOP3.LUT R17, R17, 0x7fffffe, RZ, 0xc0, !PT ;  /* 0x07fffffe11117812 */ /* 0x000fe400078ec0ff */
[----:B------:R-:W-:-:S02]  /*0dd0*/  LOP3.LUT R8, R8, 0xfffffffc, RZ, 0xc0, !PT ;  /* 0xfffffffc08087812 */ /* 0x000fc400078ec0ff */
[----:B------:R-:W-:Y:S01]  /*0de0*/  SHF.R.S32.HI R15, RZ, 0x1f, R14 ;  /* 0x0000001fff0f7819 */ /* 0x000fe2000001140e */
[----:B------:R-:W-:Y:S01]  /*0df0*/  IMAD.IADD R20, R14, 0x1, -R17 ;  /* 0x000000010e147824 */ /* 0x000fe200078e0a11 */
[----:B------:R-:W-:Y:S01]  /*0e00*/  LOP3.LUT R13, R19, 0x18, R60, 0xf8, !PT ;  /* 0x00000018130d7812 */ /* 0x000fe200078ef83c */
[----:B------:R-:W-:Y:S01]  /*0e10*/  IMAD.IADD R8, R3, 0x1, -R8 ;  /* 0x0000000103087824 */ /* 0x000fe200078e0a08 */
[----:B------:R-:W-:Y:S01]  /*0e20*/  SHF.R.U32.HI R2, RZ, 0x3, R19 ;  /* 0x00000003ff027819 */ /* 0x000fe20000011613 */
[C---:B------:R-:W-:Y:S01]  /*0e30*/  IMAD R3, R15.reuse, c[0x0][0x198], RZ ;  /* 0x000066000f037a24 */ /* 0x040fe200078e02ff */
[----:B------:R-:W-:Y:S01]  /*0e40*/  SHF.R.S32.HI R61, RZ, 0x1f, R60 ;  /* 0x0000001fff3d7819 */ /* 0x000fe2000001143c */
[----:B------:R-:W-:Y:S01]  /*0e50*/  IMAD R17, R15, c[0x0][0x1a0], RZ ;  /* 0x000068000f117a24 */ /* 0x000fe200078e02ff */
[----:B------:R-:W-:Y:S01]  /*0e60*/  LOP3.LUT R2, R13, R2, RZ, 0x3c, !PT ;  /* 0x000000020d027212 */ /* 0x000fe200078e3cff */
[----:B------:R-:W-:Y:S01]  /*0e70*/  IMAD R13, R7, 0x8, R20 ;  /* 0x00000008070d7824 */ /* 0x000fe200078e0214 */
[----:B------:R-:W-:Y:S01]  /*0e80*/  IADD3 R26, P0, R60, UR6, RZ ;  /* 0x000000063c1a7c10 */ /* 0x000fe2000ff1e0ff */
[----:B------:R-:W-:Y:S01]  /*0e90*/  IMAD.WIDE.U32 R24, R14, c[0x0][0x198], R60 ;  /* 0x000066000e187a25 */ /* 0x000fe200078e003c */
[----:B------:R-:W-:-:S02]  /*0ea0*/  SHF.R.S32.HI R19, RZ, 0x1f, R18 ;  /* 0x0000001fff137819 */ /* 0x000fc40000011412 */
[----:B------:R-:W-:Y:S01]  /*0eb0*/  IADD3.X R27, R61, UR22, RZ, P0, !PT ;  /* 0x000000163d1b7c10 */ /* 0x000fe200087fe4ff */
[----:B------:R-:W-:Y:S01]  /*0ec0*/  IMAD.WIDE.U32 R22, R14, c[0x0][0x1a0], R60 ;  /* 0x000068000e167a25 */ /* 0x000fe200078e003c */
[----:B------:R-:W-:Y:S01]  /*0ed0*/  IADD3 R24, P1, R24, UR28, RZ ;  /* 0x0000001c18187c10 */ /* 0x000fe2000ff3e0ff */
[----:B------:R-:W-:Y:S01]  /*0ee0*/  UIADD3 UR22, -UR11, UR13, URZ ;  /* 0x0000000d0b167290 */ /* 0x000fe2000fffe13f */
[----:B------:R-:W-:Y:S01]  /*0ef0*/  IADD3 R166, R60, 0x20, RZ ;  /* 0x000000203ca67810 */ /* 0x000fe20007ffe0ff */
[----:B------:R-:W-:Y:S01]  /*0f00*/  IMAD.U32 R13, R13, 0x20, R2 ;  /* 0x000000200d0d7824 */ /* 0x000fe200078e0002 */
[----:B------:R-:W-:Y:S01]  /*0f10*/  IADD3 R22, P0, R22, UR26, RZ ;  /* 0x0000001a16167c10 */ /* 0x000fe2000ff1e0ff */
[----:B------:R-:W-:Y:S01]  /*0f20*/  IMAD R3, R14, c[0x0][0x19c], R3 ;  /* 0x000067000e037a24 */ /* 0x000fe200078e0203 */
[----:B------:R-:W-:Y:S01]  /*0f30*/  IADD3 R163, R60, 0x40, RZ ;  /* 0x000000403ca37810 */ /* 0x000fe20007ffe0ff */
[----:B------:R-:W-:Y:S01]  /*0f40*/  IMAD R2, R14, c[0x0][0x1a4], R17 ;  /* 0x000069000e027a24 */ /* 0x000fe200078e0211 */
[----:B------:R-:W-:Y:S01]  /*0f50*/  SHF.R.S32.HI R4, RZ, 0x1f, R4 ;  /* 0x0000001fff047819 */ /* 0x000fe20000011404 */
[----:B------:R-:W-:Y:S01]  /*0f60*/  IMAD.SHL.U32 R162, R13, 0x2, RZ ;  /* 0x000000020da27824 */ /* 0x000fe200078e00ff */
[----:B------:R-:W-:Y:S01]  /*0f70*/  IADD3.X R25, R25, UR7, R3, P1, !PT ;  /* 0x0000000719197c10 */ /* 0x000fe20008ffe403 */
[----:B------:R-:W-:Y:S01]  /*0f80*/  IMAD R3, R19, c[0x0][0x1b0], RZ ;  /* 0x00006c0013037a24 */ /* 0x000fe200078e02ff */
[----:B------:R-:W-:Y:S01]  /*0f90*/  IADD3.X R23, R23, UR5, R2, P0, !PT ;  /* 0x0000000517177c10 */ /* 0x000fe200087fe402 */
[----:B------:R-:W-:Y:S01]  /*0fa0*/  IMAD R19, R19, c[0x0][0x1b8], RZ ;  /* 0x00006e0013137a24 */ /* 0x000fe200078e02ff */
[----:B------:R-:W-:Y:S01]  /*0fb0*/  SHF.R.S32.HI R124, RZ, 0x1f, R125 ;  /* 0x0000001fff7c7819 */ /* 0x000fe2000001147d */
[----:B------:R-:W-:Y:S01]  /*0fc0*/  IMAD.WIDE.U32 R32, R18, c[0x0][0x1b0], R24 ;  /* 0x00006c0012207a25 */ /* 0x000fe200078e0018 */
[----:B------:R-:W-:Y:S01]  /*0fd0*/  LEA.HI R4, R4, R7, RZ, 0x2 ;  /* 0x0000000704047211 */ /* 0x000fe200078f10ff */
[----:B------:R-:W-:Y:S01]  /*0fe0*/  ULDC.64 UR4, c[0x0][0x1a8] ;  /* 0x00006a0000047ab9 */ /* 0x000fe20000000a00 */
[----:B------:R-:W-:Y:S01]  /*0ff0*/  ISETP.GE.AND P0, PT, R14, UR22, PT ;  /* 0x000000160e007c0c */ /* 0x000fe2000bf06270 */
[C---:B------:R-:W-:Y:S01]  /*1000*/  IMAD R2, R18.reuse, c[0x0][0x1bc], R19 ;  /* 0x00006f0012027a24 */ /* 0x040fe200078e0213 */
[----:B------:R2:W-:Y:S01]  /*1010*/  STL.64 [R1+0x80], R32 ;  /* 0x0000802001007387 */ /* 0x0005e20000100a00 */
[----:B------:R-:W-:Y:S01]  /*1020*/  IMAD.WIDE.U32 R30, R18, c[0x0][0x1b8], R22 ;  /* 0x00006e00121e7a25 */ /* 0x000fe200078e0016 */
[----:B------:R-:W-:Y:S01]  /*1030*/  UIMAD UR4, UR21, UR4, URZ ;  /* 0x00000004150472a4 */ /* 0x000fe2000f8e023f */
[----:B------:R-:W-:-:S02]  /*1040*/  LEA.HI R124, R124, R125, RZ, 0x2 ;  /* 0x0000007d7c7c7211 */ /* 0x000fc400078f10ff */
[----:B------:R-:W-:Y:S01]  /*1050*/  IMAD R3, R18, c[0x0][0x1b4], R3 ;  /* 0x00006d0012037a24 */ /* 0x000fe200078e0203 */
[----:B------:R2:W-:Y:S01]  /*1060*/  STL.64 [R1+0x78], R30 ;  /* 0x0000781e01007387 */ /* 0x0005e20000100a00 */
[----:B------:R-:W-:Y:S01]  /*1070*/  IMAD.IADD R28, R31, 0x1, R2 ;  /* 0x000000011f1c7824 */ /* 0x000fe200078e0202 */
[----:B------:R-:W-:Y:S01]  /*1080*/  LOP3.LUT R4, R4, 0xffffffc, RZ, 0xc0, !PT ;  /* 0x0ffffffc04047812 */ /* 0x000fe200078ec0ff */
[----:B------:R-:W-:Y:S01]  /*1090*/  IMAD.IADD R35, R33, 0x1, R3 ;  /* 0x0000000121237824 */ /* 0x000fe200078e0203 */
[----:B------:R2:W-:Y:S01]  /*10a0*/  STL [R1+0x70], R166 ;  /* 0x000070a601007387 */ /* 0x0005e20000100800 */
[----:B------:R-:W-:Y:S01]  /*10b0*/  SHF.R.S32.HI R126, RZ, 0x2, R124 ;  /* 0x00000002ff7e7819 */ /* 0x000fe2000001147c */
[----:B------:R-:W-:Y:S01]  /*10c0*/  UIMAD UR4, UR14, UR5, UR4 ;  /* 0x000000050e0472a4 */ /* 0x000fe2000f8e0204 */
[----:B-1----:R-:W-:Y:S01]  /*10d0*/  IMAD.WIDE.U32 R16, R16, c[0x0][0x1a8], R26 ;  /* 0x00006a0010107a25 */ /* 0x002fe200078e001a */
[----:B------:R2:W-:Y:S01]  /*10e0*/  STL [R1+0x6c], R163 ;  /* 0x00006ca301007387 */ /* 0x0005e20000100800 */
[----:B------:R-:W-:-:S02]  /*10f0*/  LOP3.LUT P1, RZ, R8, 0x2, RZ, 0xc0, !PT ;  /* 0x0000000208ff7812 */ /* 0x000fc4000782c0ff */
[----:B------:R-:W-:Y:S01]  /*1100*/  IMAD.IADD R19, R7, 0x1, -R4 ;  /* 0x0000000107137824 */ /* 0x000fe200078e0a04 */
[----:B------:R2:W-:Y:S01]  /*1110*/  STL [R1+0x68], R162 ;  /* 0x000068a201007387 */ /* 0x0005e20000100800 */
[----:B------:R-:W-:Y:S02]  /*1120*/  IMAD.MOV.U32 R4, RZ, RZ, 0x10 ;  /* 0x00000010ff047424 */ /* 0x000fe400078e00ff */
[----:B------:R-:W-:Y:S01]  /*1130*/  IMAD R62, R19, 0x10, R126 ;  /* 0x00000010133e7824 */ /* 0x000fe200078e027e */
[----:B------:R2:W-:Y:S01]  /*1140*/  STL [R1+0x64], R28 ;  /* 0x0000641c01007387 */ /* 0x0005e20000100800 */
[----:B------:R-:W-:Y:S01]  /*1150*/  IADD3 R19, R17, UR4, RZ ;  /* 0x0000000411137c10 */ /* 0x000fe2000fffe0ff */
[----:B------:R-:W-:Y:S01]  /*1160*/  IMAD.WIDE R20, R21, 0x80, R14 ;  /* 0x0000008015147825 */ /* 0x000fe200078e020e */
[----:B------:R-:W-:Y:S01]  /*1170*/  SEL R4, R4, 0xfffffff0, !P1 ;  /* 0xfffffff004047807 */ /* 0x000fe20004800000 */
        /* <DEDUP_REMOVED lines=34> */
.L_x_567:
[----:B------:R-:W-:Y:S05]  /*13a0*/  BSYNC B0 ;  /* 0x0000000000007941 */ /* 0x000fea0003800000 */
.L_x_566:
[----:B------:R-:W-:Y:S01]  /*13b0*/  IADD3 R3, R14, 0x20, RZ ;  /* 0x000000200e037810 */ /* 0x000fe20007ffe0ff */
[----:B------:R-:W-:Y:S03]  /*13c0*/  BSSY B0, `(.L_x_568) ;  /* 0x0000024000007945 */ /* 0x000fe60003800000 */
[----:B------:R-:W-:-:S13]  /*13d0*/  ISETP.GE.AND P0, PT, R3, UR22, PT ;  /* 0x0000001603007c0c */ /* 0x000fda000bf06270 */
        /* <DEDUP_REMOVED lines=11> */
[C---:B-1----:R-:W-:Y:S01]  /*1490*/  @!P3 LEA R24, P4, R22.reuse, c[0x0][0x160], 0x1 ;  /* 0x000058001618ba11 */ /* 0x042fe200078808ff */
        /* <DEDUP_REMOVED lines=22> */
.L_x_569:
[----:B------:R-:W-:Y:S05]  /*1600*/  BSYNC B0 ;  /* 0x0000000000007941 */ /* 0x000fea0003800000 */
.L_x_568:
        /* <DEDUP_REMOVED lines=37> */
.L_x_571:
[----:B------:R-:W-:Y:S05]  /*1860*/  BSYNC B0 ;  /* 0x0000000000007941 */ /* 0x000fea0003800000 */
.L_x_570:
[----:B------:R-:W-:Y:S01]  /*1870*/  IADD3 R2, R14, 0x60, RZ ;  /* 0x000000600e027810 */ /* 0x000fe20007ffe0ff */
[----:B------:R-:W-:Y:S01]  /*1880*/  UMOV UR26, 0x6 ;  /* 0x00000006001a7882 */ /* 0x000fe20000000000 */
[----:B------:R-:W-:Y:S01]  /*1890*/  BSSY B0, `(.L_x_572) ;  /* 0x0000027000007945 */ /* 0x000fe20003800000 */
[----:B------:R-:W-:Y:S01]  /*18a0*/  ULDC.64 UR4, c[0x0][0x198] ;  /* 0x0000660000047ab9 */ /* 0x000fe20000000a00 */
[----:B------:R-:W-:Y:S01]  /*18b0*/  ISETP.GE.AND P0, PT, R2, UR22, PT ;  /* 0x0000001602007c0c */ /* 0x000fe2000bf06270 */
[----:B------:R-:W-:Y:S02]  /*18c0*/  USHF.R.S32.HI UR23, URZ, 0x6, UR8 ;  /* 0x000000063f177899 */ /* 0x000fe40008011408 */
[----:B------:R-:W-:Y:S02]  /*18d0*/  USHF.L.U64.HI UR26, UR4, UR26, UR5 ;  /* 0x0000001a041a7299 */ /* 0x000fe40008010205 */
[----:B------:R-:W-:-:S08]  /*18e0*/  USHF.L.U32 UR27, UR4, 0x6, URZ ;  /* 0x00000006041b7899 */ /* 0x000fd0000800063f */
        /* <DEDUP_REMOVED lines=33> */
.L_x_573:
[----:B------:R-:W-:Y:S05]  /*1b00*/  BSYNC B0 ;  /* 0x0000000000007941 */ /* 0x000fea0003800000 */
.L_x_572:
        /* <DEDUP_REMOVED lines=11> */
[----:B---3--:R-:W-:Y:S01]  /*1bc0*/  IMAD.WIDE.U32 R18, R2, UR25, R164 ;  /* 0x0000001902127c25 */ /* 0x008fe2000f8e00a4 */
        /* <DEDUP_REMOVED lines=30> */
.L_x_575:
[----:B------:R-:W-:Y:S05]  /*1db0*/  BSYNC B0 ;  /* 0x0000000000007941 */ /* 0x000fea0003800000 */
.L_x_574:
        /* <DEDUP_REMOVED lines=9> */
[----:B---3--:R-:W-:Y:S02]  /*1e50*/  IADD3 R16, P1, R18, UR28, RZ ;  /* 0x0000001c12107c10 */ /* 0x008fe4000ff3e0ff */
        /* <DEDUP_REMOVED lines=24> */
.L_x_577:
[----:B------:R-:W-:Y:S05]  /*1fe0*/  BSYNC B0 ;  /* 0x0000000000007941 */ /* 0x000fea0003800000 */
.L_x_576:
[----:B------:R-:W-:Y:S01]  /*1ff0*/  ULDC.64 UR6, c[0x0][0x318] ;  /* 0x0000c60000067ab9 */ /* 0x000fe20000000a00 */
[----:B------:R-:W0:Y:S01]  /*2000*/  LDGDEPBAR ;  /* 0x00000000000079af */ /* 0x000e220000000000 */
[----:B------:R-:W-:Y:S02]  /*2010*/  UISETP.NE.U32.AND UP1, UPT, URZ, UR6, UPT ;  /* 0x000000063f00728c */ /* 0x000fe4000bf25070 */
[----:B------:R-:W-:Y:S02]  /*2020*/  ULDC.64 UR4, c[0x0][0x320] ;  /* 0x0000c80000047ab9 */ /* 0x000fe40000000a00 */
[----:B------:R-:W-:-:S06]  /*2030*/  UISETP.NE.AND.EX UP1, UPT, URZ, UR7, UPT, UP1 ;  /* 0x000000073f00728c */ /* 0x000fcc000bf25310 */
[----:B------:R-:W-:-:S05]  /*2040*/  PLOP3.LUT P0, PT, PT, PT, UP1, 0x80, 0x0 ;  /* 0x000000000000781c */ /* 0x000fca0003f0f018 */
[----:B------:R-:W-:Y:S02]  /*2050*/  @UP1 USHF.R.S32.HI UR31, URZ, 0x1f, UR15 ;  /* 0x0000001f3f1f1899 */ /* 0x000fe4000801140f */
[----:B------:R-:W-:Y:S02]  /*2060*/  @UP1 UMOV UR32, UR14 ;  /* 0x0000000e00201c82 */ /* 0x000fe40008000000 */
[----:B------:R-:W-:Y:S02]  /*2070*/  @UP1 UIMAD UR31, UR31, UR4, URZ ;  /* 0x000000041f1f12a4 */ /* 0x000fe4000f8e023f */
[----:B------:R-:W-:Y:S02]  /*2080*/  @UP1 UMOV UR33, UR21 ;  /* 0x0000001500211c82 */ /* 0x000fe40008000000 */
[----:B------:R-:W-:Y:S01]  /*2090*/  @UP1 UIMAD.WIDE.U32 UR32, UR15, UR4, UR32 ;  /* 0x000000040f2012a5 */ /* 0x000fe2000f8e0020 */
[----:B------:R-:W-:-:S04]  /*20a0*/  DEPBAR.LE SB0, 0x0 ;  /* 0x000080000000791a */ /* 0x000fc80000000000 */
[----:B------:R-:W-:Y:S02]  /*20b0*/  @UP1 UIMAD UR5, UR15, UR5, UR31 ;  /* 0x000000050f0512a4 */ /* 0x000fe4000f8e021f */
[----:B------:R-:W-:Y:S02]  /*20c0*/  @UP1 ULEA UR6, UP0, UR32, UR6, 0x2 ;  /* 0x0000000620061291 */ /* 0x000fe4000f80103f */
[----:B------:R-:W-:-:S04]  /*20d0*/  @UP1 UIADD3 UR5, UR33, UR5, URZ ;  /* 0x0000000521051290 */ /* 0x000fc8000fffe03f */
[----:B------:R-:W-:Y:S01]  /*20e0*/  @UP1 ULEA.HI.X UR7, UR32, UR7, UR5, 0x2, UP0 ;  /* 0x0000000720071291 */ /* 0x000fe200080f1405 */
[----:B---3--:R-:W-:Y:S01]  /*20f0*/  IMAD.U32 R16, RZ, RZ, UR6 ;  /* 0x00000006ff107e24 */ /* 0x008fe2000f8e00ff */
[----:B------:R-:W3:Y:S01]  /*2100*/  @P0 MUFU.RCP R13, c[0x0][0x238] ;  /* 0x00008e00000d0b08 */ /* 0x000ee20000001000 */
[----:B------:R-:W-:Y:S01]  /*2110*/  ISETP.GE.AND P1, PT, R14, UR24, PT ;  /* 0x000000180e007c0c */ /* 0x000fe2000bf26270 */
[----:B------:R-:W-:Y:S02]  /*2120*/  ULDC.64 UR4, c[0x0][0x1a0] ;  /* 0x0000680000047ab9 */ /* 0x000fe40000000a00 */
[----:B------:R-:W-:-:S05]  /*2130*/  IMAD.U32 R17, RZ, RZ, UR7 ;  /* 0x00000007ff117e24 */ /* 0x000fca000f8e00ff */
[----:B------:R5:W3:Y:S01]  /*2140*/  @P0 LDG.E R16, [R16.64] ;  /* 0x0000001010100981 */ /* 0x000ae2000c1e1900 */
[----:B------:R-:W-:Y:S01]  /*2150*/  UIMAD.WIDE.U32 UR14, UR25, UR4, URZ ;  /* 0x00000004190e72a5 */ /* 0x000fe2000f8e003f */
[----:B------:R-:W-:Y:S01]  /*2160*/  BSSY B0, `(.L_x_578) ;  /* 0x000002f000007945 */ /* 0x000fe20003800000 */
[----:B------:R-:W-:Y:S01]  /*2170*/  UIMAD UR4, UR29, UR4, URZ ;  /* 0x000000041d0472a4 */ /* 0x000fe2000f8e023f */
[----:B------:R-:W-:Y:S03]  /*2180*/  BAR.SYNC.DEFER_BLOCKING 0x0 ;  /* 0x0000000000007b1d */ /* 0x000fe60000010000 */
[----:B------:R-:W-:-:S04]  /*2190*/  UIMAD UR4, UR25, UR5, UR4 ;  /* 0x00000005190472a4 */ /* 0x000fc8000f8e0204 */
[----:B------:R-:W-:Y:S01]  /*21a0*/  UIADD3 UR4, UR15, UR4, URZ ;  /* 0x000000040f047290 */ /* 0x000fe2000fffe03f */
[----:B-----5:R-:W-:Y:S01]  /*21b0*/  IMAD.U32 R17, RZ, RZ, UR15 ;  /* 0x0000000fff117e24 */ /* 0x020fe2000f8e00ff */
[----:B------:R1:W-:Y:S04]  /*21c0*/  @P1 STS [R162+0x9000], RZ ;  /* 0x009000ffa2001388 */ /* 0x0003e80000000800 */
[----:B------:R1:W-:Y:S04]  /*21d0*/  @P1 STS [R162+0x9004], RZ ;  /* 0x009004ffa2001388 */ /* 0x0003e80000000800 */
[----:B------:R1:W-:Y:S04]  /*21e0*/  @P1 STS.64 [R162+0x9008], RZ ;  /* 0x009008ffa2001388 */ /* 0x0003e80000000a00 */
[----:B------:R1:W-:Y:S04]  /*21f0*/  @P1 STS.128 [R162+0xa000], RZ ;  /* 0x00a000ffa2001388 */ /* 0x0003e80000000c00 */
[----:B------:R1:W-:Y:S01]  /*2200*/  @P1 STS.128 [R162+0xb000], RZ ;  /* 0x00b000ffa2001388 */ /* 0x0003e20000000c00 */
[----:B---3--:R-:W-:Y:S01]  /*2210*/  @P0 FMUL.FTZ R13, R16, R13 ;  /* 0x0000000d100d0220 */ /* 0x008fe20000410000 */
[----:B------:R-:W-:-:S03]  /*2220*/  MOV R16, UR14 ;  /* 0x0000000e00107c02 */ /* 0x000fc60008000f00 */
[----:B------:R3:W5:Y:S01]  /*2230*/  @P0 R2UR UR6, R13 ;  /* 0x000000000d0603c2 */ /* 0x00076200000e0000 */
[C---:B------:R-:W-:Y:S02]  /*2240*/  LEA R14, P0, R16.reuse, R30, 0x6 ;  /* 0x0000001e100e7211 */ /* 0x040fe400078030ff */
[----:B---3--:R-:W-:Y:S01]  /*2250*/  MOV R13, UR4 ;  /* 0x00000004000d7c02 */ /* 0x008fe20008000f00 */
[----:B------:R-:W-:Y:S02]  /*2260*/  UMOV UR4, URZ ;  /* 0x0000003f00047c82 */ /* 0x000fe40008000000 */
[----:B-----5:R-:W-:Y:S01]  /*2270*/  @UP1 UMOV UR4, UR6 ;  /* 0x0000000600041c82 */ /* 0x020fe20008000000 */
[----:B------:R-:W-:Y:S01]  /*2280*/  LEA.HI.X R13, R16, R28, R13, 0x6, P0 ;  /* 0x0000001c100d7211 */ /* 0x000fe200000f340d */
        /* <DEDUP_REMOVED lines=28> */
.L_x_579:
[----:B-1----:R-:W-:Y:S05]  /*2450*/  BSYNC B0 ;  /* 0x0000000000007941 */ /* 0x002fea0003800000 */
.L_x_578:
        /* <DEDUP_REMOVED lines=36> */
.L_x_581:
[----:B------:R-:W-:Y:S05]  /*26a0*/  BSYNC B0 ;  /* 0x0000000000007941 */ /* 0x000fea0003800000 */
.L_x_580:
[----:B------:R-:W-:Y:S01]  /*26b0*/  LOP3.LUT R212, R12, 0xfffffff8, RZ, 0xc0, !PT ;  /* 0xfffffff80cd47812 */ /* 0x000fe200078ec0ff */
[----:B------:R-:W-:Y:S01]  /*26c0*/  IMAD.SHL.U32 R8, R8, 0x40, RZ ;  /* 0x0000004008087824 */ /* 0x000fe200078e00ff */
[----:B------:R-:W-:Y:S01]  /*26d0*/  SHF.R.S32.HI R12, RZ, 0x4, R11 ;  /* 0x00000004ff0c7819 */ /* 0x000fe2000001140b */
[----:B------:R-:W-:Y:S01]  /*26e0*/  IMAD R55, R7, 0x10, R126 ;  /* 0x0000001007377824 */ /* 0x000fe200078e027e */
[----:B------:R-:W-:Y:S01]  /*26f0*/  LOP3.LUT R14, R10, 0x7fffffe, RZ, 0xc0, !PT ;  /* 0x07fffffe0a0e7812 */ /* 0x000fe200078ec0ff */
[----:B------:R-:W-:Y:S01]  /*2700*/  IMAD.IADD R212, R53, 0x1, -R212 ;  /* 0x0000000135d47824 */ /* 0x000fe200078e0ad4 */
[----:B------:R-:W-:Y:S01]  /*2710*/  SHF.R.S32.HI R10, RZ, 0x1f, R9 ;  /* 0x0000001fff0a7819 */ /* 0x000fe20000011409 */
[----:B------:R-:W-:Y:S01]  /*2720*/  IMAD.U32 R140, RZ, RZ, UR12 ;  /* 0x0000000cff8c7e24 */ /* 0x000fe2000f8e00ff */
[----:B------:R-:W-:Y:S01]  /*2730*/  LEA.HI R11, R11, R12, RZ, 0x1 ;  /* 0x0000000c0b0b7211 */ /* 0x000fe200078f08ff */
[----:B------:R-:W-:Y:S01]  /*2740*/  IMAD.IADD R63, R9, 0x1, -R14 ;  /* 0x00000001093f7824 */ /* 0x000fe200078e0a0e */
[----:B---3--:R-:W-:Y:S01]  /*2750*/  LEA.HI R16, R212, R212, RZ, 0x1 ;  /* 0x000000d4d4107211 */ /* 0x008fe200078f08ff */
[----:B------:R-:W-:Y:S01]  /*2760*/  ULEA UR5, UR23, UR20, 0x6 ;  /* 0x0000001417057291 */ /* 0x000fe2000f8e303f */
[----:B------:R-:W-:Y:S01]  /*2770*/  LEA.HI R9, R10, R9, RZ, 0x3 ;  /* 0x000000090a097211 */ /* 0x000fe200078f18ff */
[----:B------:R-:W0:Y:S01]  /*2780*/  LDGDEPBAR ;  /* 0x00000000000079af */ /* 0x000e220000000000 */
[----:B------:R-:W-:Y:S01]  /*2790*/  LOP3.LUT R13, R16, 0x3fffffe, RZ, 0xc0, !PT ;  /* 0x03fffffe100d7812 */ /* 0x000fe200078ec0ff */
[----:B------:R-:W-:Y:S01]  /*27a0*/  UIADD3 UR5, UR5, -0x40, URZ ;  /* 0xffffffc005057890 */ /* 0x000fe2000fffe03f */
[----:B------:R-:W-:Y:S01]  /*27b0*/  LOP3.LUT R11, R11, 0xfffffffe, RZ, 0xc0, !PT ;  /* 0xfffffffe0b0b7812 */ /* 0x000fe200078ec0ff */
[----:B------:R-:W-:Y:S01]  /*27c0*/  IMAD.SHL.U32 R54, R9, 0x20, RZ ;  /* 0x0000002009367824 */ /* 0x000fe200078e00ff */
[----:B------:R-:W-:Y:S01]  /*27d0*/  SHF.R.S32.HI R16, RZ, 0x1, R16 ;  /* 0x00000001ff107819 */ /* 0x000fe20000011410 */
[----:B------:R-:W-:Y:S01]  /*27e0*/  IMAD.IADD R212, R212, 0x1, -R13 ;  /* 0x00000001d4d47824 */ /* 0x000fe200078e0a0d */
[----:B------:R-:W-:Y:S01]  /*27f0*/  IADD3 R55, R55, UR11, RZ ;  /* 0x0000000b37377c10 */ /* 0x000fe2000fffe0ff */
[----:B------:R-:W-:Y:S01]  /*2800*/  IMAD.IADD R11, R12, 0x1, -R11 ;  /* 0x000000010c0b7824 */ /* 0x000fe200078e0a0b */
[----:B------:R-:W-:Y:S01]  /*2810*/  LOP3.LUT R12, R8, 0xc0, RZ, 0xc0, !PT ;  /* 0x000000c0080c7812 */ /* 0x000fe200078ec0ff */
[----:B------:R-:W-:Y:S01]  /*2820*/  IMAD.SHL.U32 R9, R16, 0x40, RZ ;  /* 0x0000004010097824 */ /* 0x000fe200078e00ff */
[----:B------:R-:W-:Y:S01]  /*2830*/  LOP3.LUT R54, R54, 0xffffff00, RZ, 0xc0, !PT ;  /* 0xffffff0036367812 */ /* 0x000fe200078ec0ff */
[----:B------:R-:W-:Y:S01]  /*2840*/  IMAD.SHL.U32 R13, R11, 0x8, RZ ;  /* 0x000000080b0d7824 */ /* 0x000fe200078e00ff */
[----:B------:R-:W-:Y:S01]  /*2850*/  LOP3.LUT P0, RZ, R16, 0x2, RZ, 0xc0, !PT ;  /* 0x0000000210ff7812 */ /* 0x000fe2000780c0ff */
[----:B------:R-:W-:Y:S01]  /*2860*/  IMAD.SHL.U32 R8, R5, 0x8, RZ ;  /* 0x0000000805087824 */ /* 0x000fe200078e00ff */
[----:B------:R-:W-:Y:S01]  /*2870*/  LOP3.LUT R9, R9, 0xc0, RZ, 0xc0, !PT ;  /* 0x000000c009097812 */ /* 0x000fe200078ec0ff */
[----:B------:R-:W-:Y:S01]  /*2880*/  IMAD R10, R7, 0x200, R54 ;  /* 0x00000200070a7824 */ /* 0x000fe200078e0236 */
[----:B------:R-:W-:Y:S01]  /*2890*/  LOP3.LUT R5, R12, 0x8, R13, 0xf8, !PT ;  /* 0x000000080c057812 */ /* 0x000fe200078ef80d */
[----:B------:R-:W-:Y:S01]  /*28a0*/  IMAD R212, R11, 0x8, R212 ;  /* 0x000000080bd47824 */ /* 0x000fe200078e02d4 */
[----:B------:R-:W-:Y:S01]  /*28b0*/  LOP3.LUT R8, R9, 0x8, R8, 0xf8, !PT ;  /* 0x0000000809087812 */ /* 0x000fe200078ef808 */
[C---:B------:R-:W-:Y:S01]  /*28c0*/  IMAD R10, R63.reuse, 0x20, R10 ;  /* 0x000000203f0a7824 */ /* 0x040fe200078e020a */
[----:B------:R-:W-:Y:S01]  /*28d0*/  SHF.R.U32.HI R12, RZ, 0x3, R12 ;  /* 0x00000003ff0c7819 */ /* 0x000fe2000001160c */
[----:B------:R-:W-:Y:S01]  /*28e0*/  UISETP.GE.AND UP0, UPT, UR12, 0x41, UPT ;  /* 0x000000410c00788c */ /* 0x000fe2000bf06270 */
[----:B------:R-:W-:Y:S01]  /*28f0*/  SHF.R.U32.HI R9, RZ, 0x3, R9 ;  /* 0x00000003ff097819 */ /* 0x000fe20000011609 */
[----:B------:R-:W-:Y:S01]  /*2900*/  IMAD R54, R63, 0x20, R54 ;  /* 0x000000203f367824 */ /* 0x000fe200078e0236 */
[----:B------:R-:W-:-:S02]  /*2910*/  LOP3.LUT R5, R5, R12, RZ, 0x3c, !PT ;  /* 0x0000000c05057212 */ /* 0x000fc400078e3cff */
[----:B------:R-:W-:Y:S02]  /*2920*/  LOP3.LUT R9, R8, R9, RZ, 0x3c, !PT ;  /* 0x0000000908097212 */ /* 0x000fe400078e3cff */
[----:B------:R-:W-:Y:S01]  /*2930*/  SEL R3, R3, 0xffffffe0, !P0 ;  /* 0xffffffe003037807 */ /* 0x000fe20004000000 */
[----:B------:R-:W-:Y:S01]  /*2940*/  IMAD.IADD R213, R5, 0x1, R10 ;  /* 0x0000000105d57824 */ /* 0x000fe200078e020a */
[----:B------:R-:W-:Y:S01]  /*2950*/  IADD3 R140, R140, -UR13, R55 ;  /* 0x8000000d8c8c7c10 */ /* 0x000fe2000fffe037 */
[----:B------:R-:W-:Y:S01]  /*2960*/  IMAD.U32 R212, R212, 0x20, R9 ;  /* 0x00000020d4d47824 */ /* 0x000fe200078e0009 */
[----:B------:R-:W-:Y:S01]  /*2970*/  LOP3.LUT R124, R124, 0x7ffffffc, RZ, 0xc0, !PT ;  /* 0x7ffffffc7c7c7812 */ /* 0x000fe200078ec0ff */
[----:B------:R-:W-:Y:S01]  /*2980*/  IMAD.SHL.U32 R213, R213, 0x2, RZ ;  /* 0x00000002d5d57824 */ /* 0x000fe200078e00ff */
[----:B------:R-:W-:Y:S01]  /*2990*/  IADD3 R141, R140, 0x8, RZ ;  /* 0x000000088c8d7810 */ /* 0x000fe20007ffe0ff */
[----:B------:R-:W-:Y:S01]  /*29a0*/  IMAD.SHL.U32 R212, R212, 0x2, RZ ;  /* 0x00000002d4d47824 */ /* 0x000fe200078e00ff */
[----:B------:R-:W-:Y:S01]  /*29b0*/  IADD3 R142, R140, 0x40, RZ ;  /* 0x000000408c8e7810 */ /* 0x000fe20007ffe0ff */
[----:B------:R-:W-:Y:S01]  /*29c0*/  IMAD R211, R4, 0x2, R213 ;  /* 0x0000000204d37824 */ /* 0x000fe200078e02d5 */
[----:B------:R-:W-:Y:S01]  /*29d0*/  LDSM.16.M88.4 R12, [R213+0x1000] ;  /* 0x00100000d50c783b */ /* 0x000fe20000000200 */
[----:B------:R-:W-:-:S02]  /*29e0*/  IMAD.IADD R209, R212, 0x1, R3 ;  /* 0x00000001d4d17824 */ /* 0x000fc400078e0203 */
[----:B------:R-:W-:Y:S01]  /*29f0*/  IMAD.IADD R124, R125, 0x1, -R124 ;  /* 0x000000017d7c7824 */ /* 0x000fe200078e0a7c */
[----:B------:R-:W3:Y:S01]  /*2a00*/  LDSM.16.M88.4 R100, [R212+0x6000] ;  /* 0x00600000d464783b */ /* 0x000ee20000000200 */
[----:B------:R-:W-:Y:S02]  /*2a10*/  IMAD.IADD R5, R5, 0x1, R54 ;  /* 0x0000000105057824 */ /* 0x000fe400078e0236 */
[----:B------:R-:W-:Y:S01]  /*2a20*/  IMAD.SHL.U32 R161, R124, 0x2, RZ ;  /* 0x000000027ca17824 */ /* 0x000fe200078e00ff */
[----:B------:R-:W5:Y:S03]  /*2a30*/  LDSM.16.M88.4 R92, [R212+0x6400] ;  /* 0x00640000d45c783b */ /* 0x000f660000000200 */
[----:B------:R-:W-:Y:S01]  /*2a40*/  IMAD R62, R62, c[0x0][0x228], R161 ;  /* 0x00008a003e3e7a24 */ /* 0x000fe200078e02a1 */
[----:B------:R-:W1:Y:S04]  /*2a50*/  LDSM.16.M88.4 R84, [R212+0x6800] ;  /* 0x00680000d454783b */ /* 0x000e680000000200 */
[----:B------:R-:W2:Y:S04]  /*2a60*/  LDSM.16.M88.4 R44, [R212+0x6c00] ;  /* 0x006c0000d42c783b */ /* 0x000ea80000000200 */
[----:B------:R-:W4:Y:S04]  /*2a70*/  LDSM.16.M88.4 R76, [R213] ;  /* 0x00000000d54c783b */ /* 0x000f280000000200 */
[----:B------:R-:W-:Y:S04]  /*2a80*/  LDSM.16.M88.4 R72, [R211+0x1000] ;  /* 0x00100000d348783b */ /* 0x000fe80000000200 */
[----:B------:R-:W1:Y:S04]  /*2a90*/  LDSM.16.M88.4 R116, [R209+0x6000] ;  /* 0x00600000d174783b */ /* 0x000e680000000200 */
[----:B------:R-:W2:Y:S04]  /*2aa0*/  LDSM.16.M88.4 R112, [R209+0x6400] ;  /* 0x00640000d170783b */ /* 0x000ea80000000200 */
[----:B------:R-:W2:Y:S04]  /*2ab0*/  LDSM.16.M88.4 R108, [R209+0x6800] ;  /* 0x00680000d16c783b */ /* 0x000ea80000000200 */
[----:B------:R-:W4:Y:S01]  /*2ac0*/  LDSM.16.M88.4 R104, [R209+0x6c00] ;  /* 0x006c0000d168783b */ /* 0x000f220000000200 */
[C---:B---3--:R-:W-:Y:S03]  /*2ad0*/  HMMA.16816.F32 R40, R12.reuse, R100, RZ ;  /* 0x000000640c28723c */ /* 0x048fe600000018ff */
[----:B------:R-:W3:Y:S04]  /*2ae0*/  LDSM.16.M88.4 R120, [R211] ;  /* 0x00000000d378783b */ /* 0x000ee80000000200 */
[----:B------:R-:W-:Y:S01]  /*2af0*/  LDSM.16.M88.4 R68, [R213+0x3000] ;  /* 0x00300000d544783b */ /* 0x000fe20000000200 */
[C---:B------:R-:W-:Y:S03]  /*2b00*/  HMMA.16816.F32 R36, R12.reuse, R102, RZ ;  /* 0x000000660c24723c */ /* 0x040fe600000018ff */
[----:B------:R-:W3:Y:S04]  /*2b10*/  LDSM.16.M88.4 R56, [R212+0x7400] ;  /* 0x00740000d438783b */ /* 0x000ee80000000200 */
[----:B------:R-:W-:Y:S01]  /*2b20*/  LDSM.16.M88.4 R64, [R212+0x7000] ;  /* 0x00700000d440783b */ /* 0x000fe20000000200 */
[C---:B--2--5:R-:W-:Y:S03]  /*2b30*/  HMMA.16816.F32 R32, R12.reuse, R92, RZ ;  /* 0x0000005c0c20723c */ /* 0x064fe600000018ff */
[----:B------:R-:W-:Y:S05]  /*2b40*/  LDSM.16.M88.4 R48, [R212+0x7800] ;  /* 0x00780000d430783b */ /* 0x000fea0000000200 */
[C---:B-1----:R-:W-:Y:S08]  /*2b50*/  HMMA.16816.F32 R24, R12.reuse, R84, RZ ;  /* 0x000000540c18723c */ /* 0x042ff000000018ff */
[C---:B------:R-:W-:Y:S08]  /*2b60*/  HMMA.16816.F32 R16, R12.reuse, R44, RZ ;  /* 0x0000002c0c10723c */ /* 0x040ff000000018ff */
[C---:B------:R-:W-:Y:S08]  /*2b70*/  HMMA.16816.F32 R28, R12.reuse, R94, RZ ;  /* 0x0000005e0c1c723c */ /* 0x040ff000000018ff */
[C---:B------:R-:W-:Y:S08]  /*2b80*/  HMMA.16816.F32 R20, R12.reuse, R86, RZ ;  /* 0x000000560c14723c */ /* 0x040ff000000018ff */
[----:B------:R-:W-:Y:S08]  /*2b90*/  HMMA.16816.F32 R12, R12, R46, RZ ;  /* 0x0000002e0c0c723c */ /* 0x000ff000000018ff */
[----:B----4-:R-:W-:Y:S08]  /*2ba0*/  HMMA.16816.F32 R96, R76, R92, RZ ;  /* 0x0000005c4c60723c */ /* 0x010ff000000018ff */
        /* <DEDUP_REMOVED lines=9> */
[C---:B------:R-:W-:Y:S08]  /*2c40*/  HMMA.16816.F32 R8, R76.reuse, R100, RZ ;  /* 0x000000644c08723c */ /* 0x040ff000000018ff */
[C---:B------:R-:W-:Y:S08]  /*2c50*/  HMMA.16816.F32 R88, R76.reuse, R84, RZ ;  /* 0x000000544c58723c */ /* 0x040ff000000018ff */
[C---:B------:R-:W-:Y:S08]  /*2c60*/  HMMA.16816.F32 R100, R76.reuse, R102, RZ ;  /* 0x000000664c64723c */ /* 0x040ff000000018ff */
[C---:B------:R-:W-:Y:S08]  /*2c70*/  HMMA.16816.F32 R92, R76.reuse, R94, RZ ;  /* 0x0000005e4c5c723c */ /* 0x040ff000000018ff */
[C---:B------:R-:W-:Y:S08]  /*2c80*/  HMMA.16816.F32 R84, R76.reuse, R86, RZ ;  /* 0x000000564c54723c */ /* 0x040ff000000018ff */
[C---:B------:R-:W-:Y:S08]  /*2c90*/  HMMA.16816.F32 R80, R76.reuse, R44, RZ ;  /* 0x0000002c4c50723c */ /* 0x040ff000000018ff */
[----:B------:R-:W-:Y:S01]  /*2ca0*/  HMMA.16816.F32 R76, R76, R46, RZ ;  /* 0x0000002e4c4c723c */ /* 0x000fe200000018ff */
[----:B------:R-:W2:Y:S07]  /*2cb0*/  LDSM.16.M88.4 R44, [R212+0x7c00] ;  /* 0x007c0000d42c783b */ /* 0x000eae0000000200 */
[C---:B---3--:R-:W-:Y:S07]  /*2cc0*/  HMMA.16816.F32 R96, R120.reuse, R112, R96 ;  /* 0x000000707860723c */ /* 0x048fee0000001860 */
[----:B------:R-:W-:Y:S01]  /*2cd0*/  IMAD.U32 R113, RZ, RZ, UR25 ;  /* 0x00000019ff717e24 */ /* 0x000fe2000f8e00ff */
        /* <DEDUP_REMOVED lines=9> */
[-C--:B------:R-:W-:Y:S08]  /*2d70*/  HMMA.16816.F32 R32, R68, R56.reuse, R32 ;  /* 0x000000384420723c */ /* 0x080ff00000001820 */
[----:B-1----:R-:W-:Y:S07]  /*2d80*/  HMMA.16816.F32 R96, R72, R56, R96 ;  /* 0x000000384860723c */ /* 0x002fee0000001860 */
[----:B------:R-:W-:Y:S01]  /*2d90*/  IMAD.SHL.U32 R56, R53, 0x2, RZ ;  /* 0x0000000235387824 */ /* 0x000fe200078e00ff */
[----:B------:R-:W-:Y:S04]  /*2da0*/  HMMA.16816.F32 R40, R68, R64, R40 ;  /* 0x000000404428723c */ /* 0x000fe80000001828 */
[----:B------:R-:W-:-:S04]  /*2db0*/  LOP3.LUT R56, R56, 0x6, RZ, 0xc0, !PT ;  /* 0x0000000638387812 */ /* 0x000fc800078ec0ff */
[----:B------:R-:W-:Y:S01]  /*2dc0*/  HMMA.16816.F32 R24, R68, R48, R24 ;  /* 0x000000304418723c */ /* 0x000fe20000001818 */
[----:B------:R-:W-:-:S04]  /*2dd0*/  IMAD R113, R113, 0x40, R56 ;  /* 0x0000004071717824 */ /* 0x000fc800078e0238 */
[--C-:B------:R-:W-:Y:S01]  /*2de0*/  IMAD.IADD R111, R140, 0x1, -R113.reuse ;  /* 0x000000018c6f7824 */ /* 0x100fe200078e0a71 */
[C---:B------:R-:W-:Y:S01]  /*2df0*/  IADD3 R112, R113.reuse, 0x1, RZ ;  /* 0x0000000171707810 */ /* 0x040fe20007ffe0ff */
[----:B------:R-:W-:Y:S01]  /*2e00*/  IMAD.IADD R131, R142, 0x1, -R113 ;  /* 0x000000018e837824 */ /* 0x000fe200078e0a71 */
[C---:B--2---:R-:W-:Y:S01]  /*2e10*/  HMMA.16816.F32 R16, R68.reuse, R44, R16 ;  /* 0x0000002c4410723c */ /* 0x044fe20000001810 */
[C---:B------:R-:W-:Y:S02]  /*2e20*/  IADD3 R114, R113.reuse, 0x8, RZ ;  /* 0x0000000871727810 */ /* 0x040fe40007ffe0ff */
[--C-:B------:R-:W-:Y:S01]  /*2e30*/  IMAD.IADD R3, R140, 0x1, -R112.reuse ;  /* 0x000000018c037824 */ /* 0x100fe200078e0a70 */
[----:B------:R-:W-:Y:S01]  /*2e40*/  IADD3 R116, R113, 0x9, RZ ;  /* 0x0000000971747810 */ /* 0x000fe20007ffe0ff */
[----:B------:R-:W-:Y:S01]  /*2e50*/  IMAD.IADD R144, R141, 0x1, -R112 ;  /* 0x000000018d907824 */ /* 0x000fe200078e0a70 */
[----:B------:R-:W-:Y:S02]  /*2e60*/  IADD3 R115, R113, 0x10, RZ ;  /* 0x0000001071737810 */ /* 0x000fe40007ffe0ff */
[----:B------:R-:W-:Y:S01]  /*2e70*/  HMMA.16816.F32 R36, R68, R66, R36 ;  /* 0x000000424424723c */ /* 0x000fe20000001824 */
[----:B------:R-:W-:Y:S01]  /*2e80*/  IABS R3, R3 ;  /* 0x0000000300037213 */ /* 0x000fe20000000000 */
[----:B------:R-:W-:Y:S01]  /*2e90*/  IMAD.IADD R148, R141, 0x1, -R116 ;  /* 0x000000018d947824 */ /* 0x000fe200078e0a74 */
[----:B------:R-:W-:-:S02]  /*2ea0*/  IADD3 R117, R113, 0x11, RZ ;  /* 0x0000001171757810 */ /* 0x000fc40007ffe0ff */
[C---:B------:R-:W-:Y:S01]  /*2eb0*/  IADD3 R118, R113.reuse, 0x18, RZ ;  /* 0x0000001871767810 */ /* 0x040fe20007ffe0ff */
[----:B------:R-:W-:Y:S01]  /*2ec0*/  IMAD.MOV.U32 R110, RZ, RZ, R3 ;  /* 0x000000ffff6e7224 */ /* 0x000fe200078e0003 */
[C---:B------:R-:W-:Y:S01]  /*2ed0*/  IADD3 R129, R113.reuse, 0x21, RZ ;  /* 0x0000002171817810 */ /* 0x040fe20007ffe0ff */
[C---:B------:R-:W-:Y:S01]  /*2ee0*/  HMMA.16816.F32 R28, R68.reuse, R58, R28 ;  /* 0x0000003a441c723c */ /* 0x040fe2000000181c */
[C---:B------:R-:W-:Y:S01]  /*2ef0*/  IADD3 R126, R113.reuse, 0x29, RZ ;  /* 0x00000029717e7810 */ /* 0x040fe20007ffe0ff */
[C---:B------:R-:W-:Y:S01]  /*2f00*/  IMAD.IADD R156, R142.reuse, 0x1, -R117 ;  /* 0x000000018e9c7824 */ /* 0x040fe200078e0a75 */
[----:B------:R-:W-:Y:S01]  /*2f10*/  IADD3 R127, R113, 0x19, RZ ;  /* 0x00000019717f7810 */ /* 0x000fe20007ffe0ff */
[--C-:B------:R-:W-:Y:S01]  /*2f20*/  IMAD.IADD R157, R141, 0x1, -R118.reuse ;  /* 0x000000018d9d7824 */ /* 0x100fe200078e0a76 */
[C---:B------:R-:W-:Y:S01]  /*2f30*/  IADD3 R128, R113.reuse, 0x28, RZ ;  /* 0x0000002871807810 */ /* 0x040fe20007ffe0ff */
[C---:B------:R-:W-:Y:S01]  /*2f40*/  IMAD.IADD R158, R142.reuse, 0x1, -R118 ;  /* 0x000000018e9e7824 */ /* 0x040fe200078e0a76 */
[C---:B------:R-:W-:Y:S01]  /*2f50*/  IADD3 R119, R113.reuse, 0x30, RZ ;  /* 0x0000003071777810 */ /* 0x040fe20007ffe0ff */
[----:B------:R-:W-:Y:S01]  /*2f60*/  HMMA.16816.F32 R20, R68, R50, R20 ;  /* 0x000000324414723c */ /* 0x000fe20000001814 */
[C---:B------:R-:W-:Y:S01]  /*2f70*/  IADD3 R132, R113.reuse, 0x31, RZ ;  /* 0x0000003171847810 */ /* 0x040fe20007ffe0ff */
[----:B------:R-:W-:Y:S01]  /*2f80*/  IMAD.IADD R124, R142, 0x1, -R127 ;  /* 0x000000018e7c7824 */ /* 0x000fe200078e0a7f */
[C---:B------:R-:W-:Y:S01]  /*2f90*/  IADD3 R137, R113.reuse, 0x39, RZ ;  /* 0x0000003971897810 */ /* 0x040fe20007ffe0ff */
[----:B------:R-:W-:Y:S01]  /*2fa0*/  I2F R110, R110 ;  /* 0x0000006e006e7306 */ /* 0x000fe20000201400 */
[----:B------:R-:W-:-:S02]  /*2fb0*/  IADD3 R130, R113, 0x20, RZ ;  /* 0x0000002071827810 */ /* 0x000fc40007ffe0ff */
[C---:B------:R-:W-:Y:S01]  /*2fc0*/  IADD3 R135, R113.reuse, 0x38, RZ ;  /* 0x0000003871877810 */ /* 0x040fe20007ffe0ff */
[----:B------:R-:W-:Y:S01]  /*2fd0*/  HMMA.16816.F32 R12, R68, R46, R12 ;  /* 0x0000002e440c723c */ /* 0x000fe2000000180c */
[----:B------:R-:W1:Y:S01]  /*2fe0*/  LDSM.16.M88.4 R68, [R209+0x7400] ;  /* 0x00740000d144783b */ /* 0x000e620000000200 */
[----:B------:R-:W-:Y:S02]  /*2ff0*/  IABS R156, R156 ;  /* 0x0000009c009c7213 */ /* 0x000fe40000000000 */
[----:B------:R-:W-:Y:S01]  /*3000*/  IMAD.IADD R139, R140, 0x1, -R135 ;  /* 0x000000018c8b7824 */ /* 0x000fe200078e0a87 */
[----:B------:R-:W-:Y:S02]  /*3010*/  IABS R111, R111 ;  /* 0x0000006f006f7213 */ /* 0x000fe40000000000 */
[----:B------:R-:W-:Y:S01]  /*3020*/  IABS R131, R131 ;  /* 0x0000008300837213 */ /* 0x000fe20000000000 */
[----:B------:R-:W-:Y:S01]  /*3030*/  HMMA.16816.F32 R92, R72, R58, R92 ;  /* 0x0000003a485c723c */ /* 0x000fe2000000185c */
[----:B------:R-:W-:Y:S01]  /*3040*/  LDSM.16.M88.4 R56, [R211+0x2000] ;  /* 0x00200000d338783b */ /* 0x000fe20000000200 */
[----:B------:R-:W-:Y:S01]  /*3050*/  ISETP.GE.AND P2, PT, R113, UR12, PT ;  /* 0x0000000c71007c0c */ /* 0x000fe2000bf46270 */
[----:B------:R-:W-:Y:S01]  /*3060*/  I2F R111, R111 ;  /* 0x0000006f006f7306 */ /* 0x000fe20000201400 */
[----:B------:R-:W-:-:S02]  /*3070*/  ISETP.GE.AND P6, PT, R116, UR12, PT ;  /* 0x0000000c74007c0c */ /* 0x000fc4000bfc6270 */
[----:B------:R-:W-:Y:S02]  /*3080*/  ISETP.GE.AND P5, PT, R115, UR12, PT ;  /* 0x0000000c73007c0c */ /* 0x000fe4000bfa6270 */
[C---:B------:R-:W-:Y:S01]  /*3090*/  HMMA.16816.F32 R80, R72.reuse, R44, R80 ;  /* 0x0000002c4850723c */ /* 0x040fe20000001850 */
[----:B------:R-:W-:Y:S02]  /*30a0*/  ISETP.GE.AND P0, PT, R114, UR12, PT ;  /* 0x0000000c72007c0c */ /* 0x000fe4000bf06270 */
[----:B------:R-:W-:Y:S01]  /*30b0*/  I2F R131, R131 ;  /* 0x0000008300837306 */ /* 0x000fe20000201400 */
[----:B------:R-:W-:Y:S02]  /*30c0*/  ISETP.GE.AND P1, PT, R112, UR12, PT ;  /* 0x0000000c70007c0c */ /* 0x000fe4000bf26270 */
[----:B------:R-:W-:Y:S02]  /*30d0*/  ISETP.GE.AND P4, PT, R117, UR12, PT ;  /* 0x0000000c75007c0c */ /* 0x000fe4000bf86270 */
[----:B------:R-:W-:Y:S01]  /*30e0*/  HMMA.16816.F32 R120, R72, R46, R120 ;  /* 0x0000002e4878723c */ /* 0x000fe20000001878 */
[----:B------:R-:W2:Y:S01]  /*30f0*/  LDSM.16.M88.4 R44, [R209+0x7800] ;  /* 0x00780000d12c783b */ /* 0x000ea20000000200 */
[----:B------:R-:W-:-:S02]  /*3100*/  ISETP.GE.AND P3, PT, R118, UR12, PT ;  /* 0x0000000c76007c0c */ /* 0x000fc4000bf66270 */
[----:B------:R-:W-:Y:S02]  /*3110*/  IABS R148, R148 ;  /* 0x0000009400947213 */ /* 0x000fe40000000000 */
[----:B------:R-:W-:Y:S02]  /*3120*/  IABS R139, R139 ;  /* 0x0000008b008b7213 */ /* 0x000fe40000000000 */
[C---:B------:R-:W-:Y:S02]  /*3130*/  HMMA.16816.F32 R88, R72.reuse, R48, R88 ;  /* 0x000000304858723c */ /* 0x040fe40000001858 */
[----:B------:R-:W3:Y:S06]  /*3140*/  I2F R148, R148 ;  /* 0x0000009400947306 */ /* 0x000eec0000201400 */
[C---:B------:R-:W-:Y:S01]  /*3150*/  HMMA.16816.F32 R84, R72.reuse, R50, R84 ;  /* 0x000000324854723c */ /* 0x040fe20000001854 */
[----:B------:R-:W4:Y:S01]  /*3160*/  LDSM.16.M88.4 R48, [R209+0x7c00] ;  /* 0x007c0000d130783b */ /* 0x000f220000000200 */
[----:B------:R-:W-:Y:S06]  /*3170*/  I2F R139, R139 ;  /* 0x0000008b008b7306 */ /* 0x000fec0000201400 */
[C---:B------:R-:W-:Y:S07]  /*3180*/  HMMA.16816.F32 R8, R72.reuse, R64, R8 ;  /* 0x000000404808723c */ /* 0x040fee0000001808 */
[C---:B------:R-:W-:Y:S01]  /*3190*/  IMAD.IADD R64, R140.reuse, 0x1, -R114 ;  /* 0x000000018c407824 */ /* 0x040fe200078e0a72 */
[----:B------:R-:W-:Y:S01]  /*31a0*/  HMMA.16816.F32 R100, R72, R66, R100 ;  /* 0x000000424864723c */ /* 0x000fe20000001864 */
[C---:B------:R-:W-:Y:S01]  /*31b0*/  IMAD.IADD R65, R140.reuse, 0x1, -R118 ;  /* 0x000000018c417824 */ /* 0x040fe200078e0a76 */
[----:B------:R-:W-:Y:S02]  /*31c0*/  LDSM.16.M88.4 R72, [R213+0x5000] ;  /* 0x00500000d548783b */ /* 0x000fe40000000200 */
[----:B------:R-:W-:Y:S01]  /*31d0*/  IABS R3, R64 ;  /* 0x0000004000037213 */ /* 0x000fe20000000000 */
[----:B------:R-:W-:-:S03]  /*31e0*/  IMAD.IADD R64, R140, 0x1, -R116 ;  /* 0x000000018c407824 */ /* 0x000fc600078e0a74 */
[----:B-1----:R-:W-:Y:S01]  /*31f0*/  HMMA.16816.F32 R32, R104, R68, R32 ;  /* 0x000000446820723c */ /* 0x002fe20000001820 */
[----:B------:R-:W-:Y:S01]  /*3200*/  IMAD.MOV.U32 R109, RZ, RZ, R3 ;  /* 0x000000ffff6d7224 */ /* 0x000fe200078e0003 */
[----:B------:R-:W-:Y:S01]  /*3210*/  IABS R3, R64 ;  /* 0x0000004000037213 */ /* 0x000fe20000000000 */
[----:B------:R-:W-:-:S04]  /*3220*/  IMAD.IADD R64, R140, 0x1, -R115 ;  /* 0x000000018c407824 */ /* 0x000fc800078e0a73 */
[----:B------:R-:W-:Y:S01]  /*3230*/  IMAD.MOV.U32 R108, RZ, RZ, R3 ;  /* 0x000000ffff6c7224 */ /* 0x000fe200078e0003 */
[----:B------:R-:W-:Y:S01]  /*3240*/  IABS R3, R64 ;  /* 0x0000004000037213 */ /* 0x000fe20000000000 */
[----:B------:R-:W-:Y:S01]  /*3250*/  IMAD.IADD R64, R140, 0x1, -R117 ;  /* 0x000000018c407824 */ /* 0x000fe200078e0a75 */
[----:B--2---:R-:W-:Y:S01]  /*3260*/  HMMA.16816.F32 R24, R104, R44, R24 ;  /* 0x0000002c6818723c */ /* 0x004fe20000001818 */
[----:B------:R-:W-:Y:S03]  /*3270*/  I2F R109, R109 ;  /* 0x0000006d006d7306 */ /* 0x000fe60000201400 */
[----:B------:R-:W-:-:S04]  /*3280*/  IABS R64, R64 ;  /* 0x0000004000407213 */ /* 0x000fc80000000000 */
[C---:B------:R-:W-:Y:S01]  /*3290*/  HMMA.16816.F32 R96, R56.reuse, R68, R96 ;  /* 0x000000443860723c */ /* 0x040fe20000001860 */
[----:B------:R-:W-:Y:S06]  /*32a0*/  I2F R3, R3 ;  /* 0x0000000300037306 */ /* 0x000fec0000201400 */
[C---:B------:R-:W-:Y:S01]  /*32b0*/  IMAD.IADD R68, R140.reuse, 0x1, -R129 ;  /* 0x000000018c447824 */ /* 0x040fe200078e0a81 */
[----:B------:R-:W-:Y:S01]  /*32c0*/  HMMA.16816.F32 R88, R56, R44, R88 ;  /* 0x0000002c3858723c */ /* 0x000fe20000001858 */
[----:B------:R-:W-:Y:S01]  /*32d0*/  IMAD.IADD R69, R140, 0x1, -R128 ;  /* 0x000000018c457824 */ /* 0x000fe200078e0a80 */
[----:B------:R-:W-:Y:S02]  /*32e0*/  I2F R108, R108 ;  /* 0x0000006c006c7306 */ /* 0x000fe40000201400 */
[----:B------:R-:W-:-:S03]  /*32f0*/  IABS R68, R68 ;  /* 0x0000004400447213 */ /* 0x000fc60000000000 */
[C---:B------:R-:W-:Y:S01]  /*3300*/  IMAD.IADD R44, R140.reuse, 0x1, -R126 ;  /* 0x000000018c2c7824 */ /* 0x040fe200078e0a7e */
[----:B------:R-:W-:Y:S01]  /*3310*/  HMMA.16816.F32 R40, R104, R76, R40 ;  /* 0x0000004c6828723c */ /* 0x000fe20000001828 */
[----:B------:R-:W-:-:S03]  /*3320*/  IMAD.IADD R45, R140, 0x1, -R119 ;  /* 0x000000018c2d7824 */ /* 0x000fc600078e0a77 */
[----:B------:R-:W-:-:S04]  /*3330*/  IABS R44, R44 ;  /* 0x0000002c002c7213 */ /* 0x000fc80000000000 */
[C---:B------:R-:W-:Y:S08]  /*3340*/  HMMA.16816.F32 R36, R104.reuse, R78, R36 ;  /* 0x0000004e6824723c */ /* 0x040ff00000001824 */
[C---:B------:R-:W-:Y:S08]  /*3350*/  HMMA.16816.F32 R28, R104.reuse, R70, R28 ;  /* 0x00000046681c723c */ /* 0x040ff0000000181c */
[C---:B----4-:R-:W-:Y:S08]  /*3360*/  HMMA.16816.F32 R16, R104.reuse, R48, R16 ;  /* 0x000000306810723c */ /* 0x050ff00000001810 */
[C---:B------:R-:W-:Y:S08]  /*3370*/  HMMA.16816.F32 R20, R104.reuse, R46, R20 ;  /* 0x0000002e6814723c */ /* 0x040ff00000001814 */
[----:B------:R-:W-:Y:S07]  /*3380*/  HMMA.16816.F32 R12, R104, R50, R12 ;  /* 0x00000032680c723c */ /* 0x000fee000000180c */
[----:B------:R-:W-:Y:S01]  /*3390*/  IMAD.MOV.U32 R104, RZ, RZ, R64 ;  /* 0x000000ffff687224 */ /* 0x000fe200078e0040 */
[----:B------:R-:W-:Y:S01]  /*33a0*/  IABS R64, R65 ;  /* 0x0000004100407213 */ /* 0x000fe20000000000 */
[----:B------:R-:W-:Y:S01]  /*33b0*/  HMMA.16816.F32 R80, R56, R48, R80 ;  /* 0x000000303850723c */ /* 0x000fe20000001850 */
[----:B------:R-:W-:-:S02]  /*33c0*/  IMAD.IADD R65, R140, 0x1, -R127 ;  /* 0x000000018c417824 */ /* 0x000fc400078e0a7f */
[----:B------:R-:W-:Y:S01]  /*33d0*/  IMAD.MOV.U32 R106, RZ, RZ, R44 ;  /* 0x000000ffff6a7224 */ /* 0x000fe200078e002c */
[----:B------:R-:W-:Y:S01]  /*33e0*/  IABS R44, R45 ;  /* 0x0000002d002c7213 */ /* 0x000fe20000000000 */
[C---:B------:R-:W-:Y:S01]  /*33f0*/  IMAD.IADD R105, R140.reuse, 0x1, -R130 ;  /* 0x000000018c697824 */ /* 0x040fe200078e0a82 */
[----:B------:R-:W-:Y:S01]  /*3400*/  I2F R104, R104 ;  /* 0x0000006800687306 */ /* 0x000fe20000201400 */
[----:B------:R-:W-:Y:S01]  /*3410*/  IMAD.IADD R48, R140, 0x1, -R132 ;  /* 0x000000018c307824 */ /* 0x000fe200078e0a84 */
[C---:B------:R-:W-:Y:S01]  /*3420*/  HMMA.16816.F32 R8, R56.reuse, R76, R8 ;  /* 0x0000004c3808723c */ /* 0x040fe20000001808 */
[----:B------:R-:W-:Y:S01]  /*3430*/  IMAD.MOV.U32 R133, RZ, RZ, R44 ;  /* 0x000000ffff857224 */ /* 0x000fe200078e002c */
[----:B------:R-:W-:Y:S01]  /*3440*/  IABS R105, R105 ;  /* 0x0000006900697213 */ /* 0x000fe20000000000 */
[----:B------:R-:W-:Y:S01]  /*3450*/  IMAD.IADD R107, R141, 0x1, -R113 ;  /* 0x000000018d6b7824 */ /* 0x000fe200078e0a71 */
[----:B------:R-:W-:Y:S02]  /*3460*/  IABS R48, R48 ;  /* 0x0000003000307213 */ /* 0x000fe40000000000 */
[----:B------:R-:W-:Y:S01]  /*3470*/  I2F R106, R106 ;  /* 0x0000006a006a7306 */ /* 0x000fe20000201400 */
[----:B------:R-:W-:Y:S01]  /*3480*/  IMAD.MOV.U32 R77, RZ, RZ, R64 ;  /* 0x000000ffff4d7224 */ /* 0x000fe200078e0040 */
[----:B------:R-:W-:Y:S01]  /*3490*/  HMMA.16816.F32 R100, R56, R78, R100 ;  /* 0x0000004e3864723c */ /* 0x000fe20000001864 */
[----:B------:R-:W-:-:S02]  /*34a0*/  IABS R64, R65 ;  /* 0x0000004100407213 */ /* 0x000fc40000000000 */
[----:B------:R-:W-:-:S03]  /*34b0*/  IABS R107, R107 ;  /* 0x0000006b006b7213 */ /* 0x000fc60000000000 */
[----:B------:R1:W-:Y:S01]  /*34c0*/  I2F R76, R64 ;  /* 0x00000040004c7306 */ /* 0x0003e20000201400 */
[----:B------:R-:W-:Y:S01]  /*34d0*/  IMAD.MOV.U32 R78, RZ, RZ, R68 ;  /* 0x000000ffff4e7224 */ /* 0x000fe200078e0044 */
[----:B------:R-:W-:Y:S01]  /*34e0*/  HMMA.16816.F32 R92, R56, R70, R92 ;  /* 0x00000046385c723c */ /* 0x000fe2000000185c */
[----:B------:R-:W-:-:S05]  /*34f0*/  IABS R68, R69 ;  /* 0x0000004500447213 */ /* 0x000fca0000000000 */
[----:B------:R-:W-:Y:S01]  /*3500*/  IMAD.MOV.U32 R79, RZ, RZ, R68 ;  /* 0x000000ffff4f7224 */ /* 0x000fe200078e0044 */
[----:B------:R2:W-:Y:S01]  /*3510*/  I2F R136, R48 ;  /* 0x0000003000887306 */ /* 0x0005e20000201400 */
[C---:B------:R-:W-:Y:S01]  /*3520*/  HMMA.16816.F32 R84, R56.reuse, R46, R84 ;  /* 0x0000002e3854723c */ /* 0x040fe20000001854 */
[----:B------:R-:W4:Y:S04]  /*3530*/  LDSM.16.M88.4 R68, [R212+0x8400] ;  /* 0x00840000d444783b */ /* 0x000f280000000200 */
[----:B------:R-:W-:Y:S02]  /*3540*/  LDSM.16.M88.4 R44, [R212+0x8800] ;  /* 0x00880000d42c783b */ /* 0x000fe40000000200 */
[----:B------:R-:W-:Y:S01]  /*3550*/  I2F R107, R107 ;  /* 0x0000006b006b7306 */ /* 0x000fe20000201400 */
[----:B------:R-:W-:Y:S01]  /*3560*/  HMMA.16816.F32 R120, R56, R50, R120 ;  /* 0x000000323878723c */ /* 0x000fe20000001878 */
[----:B-1----:R-:W1:Y:S06]  /*3570*/  LDSM.16.M88.4 R64, [R212+0x8000] ;  /* 0x00800000d440783b */ /* 0x002e6c0000000200 */
[C---:B------:R-:W-:Y:S01]  /*3580*/  IMAD.IADD R56, R140.reuse, 0x1, -R137 ;  /* 0x000000018c387824 */ /* 0x040fe200078e0a89 */
[----:B--2---:R-:W2:Y:S01]  /*3590*/  LDSM.16.M88.4 R48, [R212+0x8c00] ;  /* 0x008c0000d430783b */ /* 0x004ea20000000200 */
[----:B------:R-:W-:Y:S01]  /*35a0*/  IADD3 R140, R140, 0x48, RZ ;  /* 0x000000488c8c7810 */ /* 0x000fe20007ffe0ff */
[----:B------:R-:W-:Y:S02]  /*35b0*/  I2F R77, R77 ;  /* 0x0000004d004d7306 */ /* 0x000fe40000201400 */
[----:B------:R-:W-:-:S02]  /*35c0*/  IABS R56, R56 ;  /* 0x0000003800387213 */ /* 0x000fc40000000000 */
[C---:B------:R-:W-:Y:S02]  /*35d0*/  IMAD.IADD R145, R140.reuse, 0x1, -R112 ;  /* 0x000000018c917824 */ /* 0x040fe400078e0a70 */
[----:B------:R-:W-:Y:S02]  /*35e0*/  IMAD.IADD R134, R140, 0x1, -R113 ;  /* 0x000000018c867824 */ /* 0x000fe400078e0a71 */
[----:B------:R5:W-:Y:S01]  /*35f0*/  I2F R138, R56 ;  /* 0x00000038008a7306 */ /* 0x000be20000201400 */
[----:B------:R-:W-:Y:S02]  /*3600*/  IABS R145, R145 ;  /* 0x0000009100917213 */ /* 0x000fe40000000000 */
[----:B------:R-:W-:-:S05]  /*3610*/  IABS R134, R134 ;  /* 0x0000008600867213 */ /* 0x000fca0000000000 */
[----:B------:R-:W-:Y:S01]  /*3620*/  I2F R146, R145 ;  /* 0x0000009100927306 */ /* 0x000fe20000201400 */
[----:B------:R-:W-:Y:S01]  /*3630*/  IMAD.MOV.U32 R143, RZ, RZ, R134 ;  /* 0x000000ffff8f7224 */ /* 0x000fe200078e0086 */
[----:B------:R-:W-:Y:S01]  /*3640*/  IABS R134, R144 ;  /* 0x0000009000867213 */ /* 0x000fe20000000000 */
[----:B------:R-:W-:Y:S01]  /*3650*/  IMAD.IADD R144, R142, 0x1, -R112 ;  /* 0x000000018e907824 */ /* 0x000fe200078e0a70 */
[----:B----4-:R-:W-:Y:S01]  /*3660*/  HMMA.16816.F32 R32, R72, R68, R32 ;  /* 0x000000444820723c */ /* 0x010fe20000001820 */
[----:B-----5:R-:W4:Y:S03]  /*3670*/  LDSM.16.M88.4 R56, [R213+0x4000] ;  /* 0x00400000d538783b */ /* 0x020f260000000200 */
[----:B------:R-:W5:Y:S01]  /*3680*/  I2F R143, R143 ;  /* 0x0000008f008f7306 */ /* 0x000f620000201400 */
[----:B------:R-:W-:-:S03]  /*3690*/  IABS R144, R144 ;  /* 0x0000009000907213 */ /* 0x000fc60000000000 */
[C---:B-1----:R-:W-:Y:S04]  /*36a0*/  HMMA.16816.F32 R40, R72.reuse, R64, R40 ;  /* 0x000000404828723c */ /* 0x042fe80000001828 */
[----:B------:R-:W-:Y:S04]  /*36b0*/  I2F R144, R144 ;  /* 0x0000009000907306 */ /* 0x000fe80000201400 */
[C---:B------:R-:W-:Y:S04]  /*36c0*/  HMMA.16816.F32 R36, R72.reuse, R66, R36 ;  /* 0x000000424824723c */ /* 0x040fe80000001824 */
[----:B------:R-:W-:Y:S04]  /*36d0*/  I2F R134, R134 ;  /* 0x0000008600867306 */ /* 0x000fe80000201400 */
[C---:B------:R-:W-:Y:S04]  /*36e0*/  HMMA.16816.F32 R28, R72.reuse, R70, R28 ;  /* 0x00000046481c723c */ /* 0x040fe8000000181c */
[----:B------:R-:W-:Y:S04]  /*36f0*/  I2F R105, R105 ;  /* 0x0000006900697306 */ /* 0x000fe80000201400 */
[C---:B------:R-:W-:Y:S04]  /*3700*/  HMMA.16816.F32 R24, R72.reuse, R44, R24 ;  /* 0x0000002c4818723c */ /* 0x040fe80000001818 */
[----:B------:R-:W-:Y:S04]  /*3710*/  I2F R78, R78 ;  /* 0x0000004e004e7306 */ /* 0x000fe80000201400 */
[C---:B------:R-:W-:Y:S04]  /*3720*/  HMMA.16816.F32 R20, R72.reuse, R46, R20 ;  /* 0x0000002e4814723c */ /* 0x040fe80000001814 */
[----:B------:R-:W-:Y:S04]  /*3730*/  I2F R79, R79 ;  /* 0x0000004f004f7306 */ /* 0x000fe80000201400 */
[C---:B--2---:R-:W-:Y:S04]  /*3740*/  HMMA.16816.F32 R16, R72.reuse, R48, R16 ;  /* 0x000000304810723c */ /* 0x044fe80000001810 */
[----:B------:R-:W-:Y:S04]  /*3750*/  I2F R133, R133 ;  /* 0x0000008500857306 */ /* 0x000fe80000201400 */
[----:B------:R-:W-:Y:S07]  /*3760*/  HMMA.16816.F32 R12, R72, R50, R12 ;  /* 0x00000032480c723c */ /* 0x000fee000000180c */
[----:B------:R-:W-:Y:S01]  /*3770*/  IMAD.IADD R72, R141, 0x1, -R114 ;  /* 0x000000018d487824 */ /* 0x000fe200078e0a72 */
[----:B----4-:R-:W-:Y:S04]  /*3780*/  HMMA.16816.F32 R8, R56, R64, R8 ;  /* 0x000000403808723c */ /* 0x010fe80000001808 */
[----:B------:R-:W-:-:S03]  /*3790*/  IABS R72, R72 ;  /* 0x0000004800487213 */ /* 0x000fc60000000000 */
[--C-:B------:R-:W-:Y:S01]  /*37a0*/  IMAD.IADD R64, R142, 0x1, -R114.reuse ;  /* 0x000000018e407824 */ /* 0x100fe200078e0a72 */
[----:B------:R1:W-:Y:S01]  /*37b0*/  I2F R145, R72 ;  /* 0x0000004800917306 */ /* 0x0003e20000201400 */
[----:B------:R-:W-:Y:S01]  /*37c0*/  IMAD.IADD R65, R140, 0x1, -R114 ;  /* 0x000000018c417824 */ /* 0x000fe200078e0a72 */
[----:B------:R-:W-:Y:S02]  /*37d0*/  HMMA.16816.F32 R100, R56, R66, R100 ;  /* 0x000000423864723c */ /* 0x000fe40000001864 */
[----:B------:R-:W-:-:S05]  /*37e0*/  IABS R64, R64 ;  /* 0x0000004000407213 */ /* 0x000fca0000000000 */
[----:B------:R-:W-:Y:S01]  /*37f0*/  IMAD.MOV.U32 R147, RZ, RZ, R64 ;  /* 0x000000ffff937224 */ /* 0x000fe200078e0040 */
[----:B------:R-:W-:Y:S01]  /*3800*/  IABS R64, R65 ;  /* 0x0000004100407213 */ /* 0x000fe20000000000 */
[----:B------:R-:W-:Y:S03]  /*3810*/  HMMA.16816.F32 R96, R56, R68, R96 ;  /* 0x000000443860723c */ /* 0x000fe60000001860 */
[----:B------:R2:W-:Y:S01]  /*3820*/  I2F R149, R64 ;  /* 0x0000004000957306 */ /* 0x0005e20000201400 */
[----:B-1----:R-:W-:-:S04]  /*3830*/  IMAD.IADD R72, R142, 0x1, -R116 ;  /* 0x000000018e487824 */ /* 0x002fc800078e0a74 */
[C---:B------:R-:W-:Y:S01]  /*3840*/  HMMA.16816.F32 R92, R56.reuse, R70, R92 ;  /* 0x00000046385c723c */ /* 0x040fe2000000185c */
[----:B------:R-:W-:Y:S01]  /*3850*/  LDSM.16.M88.4 R68, [R209+0x8000] ;  /* 0x00800000d144783b */ /* 0x000fe20000000200 */
[----:B------:R-:W-:Y:S01]  /*3860*/  IABS R72, R72 ;  /* 0x0000004800487213 */ /* 0x000fe20000000000 */
[----:B------:R-:W-:Y:S04]  /*3870*/  I2F R147, R147 ;  /* 0x0000009300937306 */ /* 0x000fe80000201400 */
[----:B------:R-:W-:Y:S01]  /*3880*/  IMAD.MOV.U32 R150, RZ, RZ, R72 ;  /* 0x000000ffff967224 */ /* 0x000fe200078e0048 */
[C---:B------:R-:W-:Y:S01]  /*3890*/  HMMA.16816.F32 R88, R56.reuse, R44, R88 ;  /* 0x0000002c3858723c */ /* 0x040fe20000001858 */
[----:B------:R-:W1:Y:S04]  /*38a0*/  LDSM.16.M88.4 R72, [R211+0x4000] ;  /* 0x00400000d348783b */ /* 0x000e680000000200 */
[----:B--2---:R-:W2:Y:S01]  /*38b0*/  LDSM.16.M88.4 R64, [R211+0x5000] ;  /* 0x00500000d340783b */ /* 0x004ea20000000200 */
[----:B------:R-:W-:Y:S01]  /*38c0*/  I2F R150, R150 ;  /* 0x0000009600967306 */ /* 0x000fe20000201400 */
[----:B------:R-:W-:Y:S01]  /*38d0*/  IMAD.IADD R44, R140, 0x1, -R116 ;  /* 0x000000018c2c7824 */ /* 0x000fe200078e0a74 */
[----:B------:R-:W-:Y:S01]  /*38e0*/  HMMA.16816.F32 R84, R56, R46, R84 ;  /* 0x0000002e3854723c */ /* 0x000fe20000001854 */
[----:B------:R-:W-:-:S03]  /*38f0*/  IMAD.IADD R45, R141, 0x1, -R115 ;  /* 0x000000018d2d7824 */ /* 0x000fc600078e0a73 */
[----:B------:R-:W-:Y:S02]  /*3900*/  IABS R44, R44 ;  /* 0x0000002c002c7213 */ /* 0x000fe40000000000 */
[----:B------:R-:W-:Y:S02]  /*3910*/  IABS R153, R45 ;  /* 0x0000002d00997213 */ /* 0x000fe40000000000 */
[C---:B------:R-:W-:Y:S01]  /*3920*/  HMMA.16816.F32 R80, R56.reuse, R48, R80 ;  /* 0x000000303850723c */ /* 0x040fe20000001850 */
[----:B------:R-:W-:Y:S02]  /*3930*/  IMAD.MOV.U32 R152, RZ, RZ, R44 ;  /* 0x000000ffff987224 */ /* 0x000fe400078e002c */
[--C-:B------:R-:W-:Y:S01]  /*3940*/  IMAD.IADD R44, R142, 0x1, -R115.reuse ;  /* 0x000000018e2c7824 */ /* 0x100fe200078e0a73 */
[----:B------:R-:W-:Y:S03]  /*3950*/  I2F R153, R153 ;  /* 0x0000009900997306 */ /* 0x000fe60000201400 */
[----:B------:R-:W-:Y:S01]  /*3960*/  IMAD.IADD R49, R140, 0x1, -R115 ;  /* 0x000000018c317824 */ /* 0x000fe200078e0a73 */
[----:B------:R-:W-:Y:S01]  /*3970*/  HMMA.16816.F32 R120, R56, R50, R120 ;  /* 0x000000323878723c */ /* 0x000fe20000001878 */
[----:B------:R-:W-:-:S02]  /*3980*/  IABS R48, R44 ;  /* 0x0000002c00307213 */ /* 0x000fc40000000000 */
[----:B------:R-:W4:Y:S01]  /*3990*/  LDSM.16.M88.4 R44, [R209+0x8400] ;  /* 0x00840000d12c783b */ /* 0x000f220000000200 */
[----:B------:R-:W2:Y:S02]  /*39a0*/  I2F R152, R152 ;  /* 0x0000009800987306 */ /* 0x000ea40000201400 */
[----:B------:R-:W-:Y:S01]  /*39b0*/  IMAD.MOV.U32 R151, RZ, RZ, R48 ;  /* 0x000000ffff977224 */ /* 0x000fe200078e0030 */
[----:B------:R-:W-:Y:S01]  /*39c0*/  IABS R48, R49 ;  /* 0x0000003100307213 */ /* 0x000fe20000000000 */
[----:B------:R-:W-:-:S04]  /*39d0*/  IMAD.IADD R56, R141, 0x1, -R117 ;  /* 0x000000018d387824 */ /* 0x000fc800078e0a75 */
[----:B------:R3:W-:Y:S01]  /*39e0*/  I2F R155, R48 ;  /* 0x00000030009b7306 */ /* 0x0007e20000201400 */
[----:B------:R-:W-:Y:S01]  /*39f0*/  IABS R56, R56 ;  /* 0x0000003800387213 */ /* 0x000fe20000000000 */
[----:B-1----:R-:W-:Y:S06]  /*3a00*/  HMMA.16816.F32 R100, R72, R70, R100 ;  /* 0x000000464864723c */ /* 0x002fec0000001864 */
[----:B------:R1:W-:Y:S02]  /*3a10*/  I2F R154, R56 ;  /* 0x00000038009a7306 */ /* 0x0003e40000201400 */
[C---:B--2---:R-:W-:Y:S01]  /*3a20*/  HMMA.16816.F32 R40, R64.reuse, R68, R40 ;  /* 0x000000444028723c */ /* 0x044fe20000001828 */
[----:B---3--:R-:W2:Y:S05]  /*3a30*/  LDSM.16.M88.4 R48, [R209+0x8800] ;  /* 0x00880000d130783b */ /* 0x008eaa0000000200 */
[----:B------:R-:W3:Y:S02]  /*3a40*/  I2F R151, R151 ;  /* 0x0000009700977306 */ /* 0x000ee40000201400 */
[----:B------:R-:W-:Y:S07]  /*3a50*/  HMMA.16816.F32 R36, R64, R70, R36 ;  /* 0x000000464024723c */ /* 0x000fee0000001824 */
[----:B------:R-:W-:Y:S01]  /*3a60*/  IMAD.IADD R70, R142, 0x1, -R130 ;  /* 0x000000018e467824 */ /* 0x000fe200078e0a82 */
[----:B-1----:R-:W-:Y:S01]  /*3a70*/  HMMA.16816.F32 R56, R72, R68, R8 ;  /* 0x000000444838723c */ /* 0x002fe20000001808 */
[----:B------:R-:W1:Y:S01]  /*3a80*/  LDSM.16.M88.4 R8, [R209+0x8c00] ;  /* 0x008c0000d108783b */ /* 0x000e620000000200 */
[----:B------:R-:W-:Y:S01]  /*3a90*/  FFMA.FTZ R103, R148, -UR4, R103 ;  /* 0x8000000494677c23 */ /* 0x000fe20008010067 */
[----:B------:R-:W-:-:S04]  /*3aa0*/  DEPBAR.LE SB0, 0x0 ;  /* 0x000080000000791a */ /* 0x000fc80000000000 */
[----:B------:R-:W-:Y:S01]  /*3ab0*/  IMAD.IADD R69, R140, 0x1, -R117 ;  /* 0x000000018c457824 */ /* 0x000fe200078e0a75 */
[C---:B----4-:R-:W-:Y:S01]  /*3ac0*/  HMMA.16816.F32 R96, R72.reuse, R44, R96 ;  /* 0x0000002c4860723c */ /* 0x050fe20000001860 */
[----:B------:R-:W-:Y:S01]  /*3ad0*/  IMAD.MOV.U32 R68, RZ, RZ, R156 ;  /* 0x000000ffff447224 */ /* 0x000fe200078e009c */
[----:B------:R-:W-:Y:S01]  /*3ae0*/  IABS R70, R70 ;  /* 0x0000004600467213 */ /* 0x000fe20000000000 */
[----:B-----5:R-:W-:Y:S01]  /*3af0*/  FFMA.FTZ R42, R143, -UR4, R42 ;  /* 0x800000048f2a7c23 */ /* 0x020fe2000801002a */
[----:B------:R-:W-:Y:S01]  /*3b00*/  IABS R69, R69 ;  /* 0x0000004500457213 */ /* 0x000fe20000000000 */
[----:B------:R-:W-:Y:S02]  /*3b10*/  FFMA.FTZ R43, R146, -UR4, R43 ;  /* 0x80000004922b7c23 */ /* 0x000fe4000801002b */
[----:B------:R-:W-:Y:S01]  /*3b20*/  I2F R68, R68 ;  /* 0x0000004400447306 */ /* 0x000fe20000201400 */
[----:B------:R-:W-:Y:S01]  /*3b30*/  HMMA.16816.F32 R92, R72, R46, R92 ;  /* 0x0000002e485c723c */ /* 0x000fe2000000185c */
[----:B------:R-:W-:Y:S01]  /*3b40*/  IMAD.MOV.U32 R156, RZ, RZ, R69 ;  /* 0x000000ffff9c7224 */ /* 0x000fe200078e0045 */
[----:B------:R-:W-:Y:S01]  /*3b50*/  IABS R69, R157 ;  /* 0x0000009d00457213 */ /* 0x000fe20000000000 */
[----:B------:R-:W-:Y:S01]  /*3b60*/  FFMA.FTZ R39, R152, -UR4, R39 ;  /* 0x8000000498277c23 */ /* 0x000fe20008010027 */
[----:B------:R-:W-:Y:S01]  /*3b70*/  FSEL R152, R103, -INF , !P6 ;  /* 0xff80000067987808 */ /* 0x000fe20007000000 */
[----:B------:R-:W-:-:S02]  /*3b80*/  FFMA.FTZ R115, R150, -UR4, R37 ;  /* 0x8000000496737c23 */ /* 0x000fc40008010025 */
[----:B------:R-:W-:Y:S01]  /*3b90*/  IMAD.MOV.U32 R157, RZ, RZ, R69 ;  /* 0x000000ffff9d7224 */ /* 0x000fe200078e0045 */
[----:B------:R-:W-:Y:S01]  /*3ba0*/  IABS R69, R158 ;  /* 0x0000009e00457213 */ /* 0x000fe20000000000 */
[C---:B------:R-:W-:Y:S01]  /*3bb0*/  IMAD.IADD R158, R140.reuse, 0x1, -R118 ;  /* 0x000000018c9e7824 */ /* 0x040fe200078e0a76 */
[----:B------:R-:W-:Y:S01]  /*3bc0*/  HMMA.16816.F32 R32, R64, R44, R32 ;  /* 0x0000002c4020723c */ /* 0x000fe20000001820 */
[----:B------:R-:W-:Y:S01]  /*3bd0*/  FFMA.FTZ R56, R111, -UR4, R56 ;  /* 0x800000046f387c23 */ /* 0x000fe20008010038 */
[----:B------:R-:W4:Y:S01]  /*3be0*/  I2F R156, R156 ;  /* 0x0000009c009c7306 */ /* 0x000f220000201400 */
[----:B------:R-:W-:Y:S01]  /*3bf0*/  IMAD.MOV.U32 R159, RZ, RZ, R69 ;  /* 0x000000ffff9f7224 */ /* 0x000fe200078e0045 */
[----:B------:R-:W-:Y:S01]  /*3c00*/  IABS R69, R158 ;  /* 0x0000009e00457213 */ /* 0x000fe20000000000 */
[----:B------:R-:W-:Y:S01]  /*3c10*/  IMAD.IADD R158, R141, 0x1, -R127 ;  /* 0x000000018d9e7824 */ /* 0x000fe200078e0a7f */
[----:B------:R-:W-:Y:S01]  /*3c20*/  FSEL R115, R115, -INF , !P6 ;  /* 0xff80000073737808 */ /* 0x000fe20007000000 */
[----:B------:R-:W-:Y:S01]  /*3c30*/  FFMA.FTZ R58, R107, -UR4, R58 ;  /* 0x800000046b3a7c23 */ /* 0x000fe2000801003a */
[C---:B--2---:R-:W-:Y:S01]  /*3c40*/  HMMA.16816.F32 R88, R72.reuse, R48, R88 ;  /* 0x000000304858723c */ /* 0x044fe20000001858 */
[----:B------:R-:W-:Y:S01]  /*3c50*/  IMAD.MOV.U32 R160, RZ, RZ, R69 ;  /* 0x000000ffffa07224 */ /* 0x000fe200078e0045 */
[----:B------:R-:W-:Y:S01]  /*3c60*/  IABS R69, R158 ;  /* 0x0000009e00457213 */ /* 0x000fe20000000000 */
[----:B------:R-:W-:Y:S01]  /*3c70*/  FFMA.FTZ R107, R131, -UR4, R40 ;  /* 0x80000004836b7c23 */ /* 0x000fe20008010028 */
[----:B------:R-:W-:Y:S01]  /*3c80*/  I2F R159, R159 ;  /* 0x0000009f009f7306 */ /* 0x000fe20000201400 */
[----:B------:R-:W-:Y:S01]  /*3c90*/  IMAD.IADD R40, R141, 0x1, -R129 ;  /* 0x000000018d287824 */ /* 0x000fe200078e0a81 */
[----:B------:R-:W-:Y:S01]  /*3ca0*/  FSEL R45, R43, -INF , !P1 ;  /* 0xff8000002b2d7808 */ /* 0x000fe20004800000 */
[----:B------:R-:W-:Y:S01]  /*3cb0*/  IMAD.MOV.U32 R158, RZ, RZ, R69 ;  /* 0x000000ffff9e7224 */ /* 0x000fe200078e0045 */
[----:B------:R-:W-:Y:S01]  /*3cc0*/  IABS R69, R124 ;  /* 0x0000007c00457213 */ /* 0x000fe20000000000 */
[----:B------:R-:W-:Y:S01]  /*3cd0*/  IMAD.IADD R124, R140, 0x1, -R127 ;  /* 0x000000018c7c7824 */ /* 0x000fe200078e0a7f */
[C---:B------:R-:W-:Y:S01]  /*3ce0*/  HMMA.16816.F32 R84, R72.reuse, R50, R84 ;  /* 0x000000324854723c */ /* 0x040fe20000001854 */
[----:B------:R-:W-:Y:S01]  /*3cf0*/  FSEL R107, R107, -INF , !P2 ;  /* 0xff8000006b6b7808 */ /* 0x000fe20005000000 */
[----:B------:R-:W2:Y:S01]  /*3d00*/  I2F R157, R157 ;  /* 0x0000009d009d7306 */ /* 0x000ea20000201400 */
[----:B------:R-:W-:Y:S01]  /*3d10*/  IMAD.MOV.U32 R113, RZ, RZ, R69 ;  /* 0x000000ffff717224 */ /* 0x000fe200078e0045 */
[----:B------:R-:W-:Y:S01]  /*3d20*/  IABS R69, R124 ;  /* 0x0000007c00457213 */ /* 0x000fe20000000000 */
[----:B------:R-:W-:Y:S01]  /*3d30*/  FFMA.FTZ R57, R110, -UR4, R57 ;  /* 0x800000046e397c23 */ /* 0x000fe20008010039 */
[----:B------:R-:W-:Y:S01]  /*3d40*/  FSEL R124, R42, -INF , !P2 ;  /* 0xff8000002a7c7808 */ /* 0x000fe20005000000 */
[----:B------:R-:W-:Y:S01]  /*3d50*/  IMAD.IADD R42, R142, 0x1, -R129 ;  /* 0x000000018e2a7824 */ /* 0x000fe200078e0a81 */
[----:B-1----:R-:W-:Y:S01]  /*3d60*/  HMMA.16816.F32 R80, R72, R8, R80 ;  /* 0x000000084850723c */ /* 0x002fe20000001850 */
[----:B---3--:R-:W-:Y:S01]  /*3d70*/  FFMA.FTZ R32, R151, -UR4, R32 ;  /* 0x8000000497207c23 */ /* 0x008fe20008010020 */
[----:B------:R-:W1:Y:S01]  /*3d80*/  I2F R125, R160 ;  /* 0x000000a0007d7306 */ /* 0x000e620000201400 */
[----:B------:R-:W-:Y:S01]  /*3d90*/  FFMA.FTZ R112, R155, -UR4, R34 ;  /* 0x800000049b707c23 */ /* 0x000fe20008010022 */
[----:B------:R-:W-:Y:S01]  /*3da0*/  IABS R40, R40 ;  /* 0x0000002800287213 */ /* 0x000fe20000000000 */
[----:B------:R-:W-:-:S02]  /*3db0*/  FFMA.FTZ R59, R134, -UR4, R59 ;  /* 0x80000004863b7c23 */ /* 0x000fc4000801003b */
[----:B----4-:R-:W-:Y:S01]  /*3dc0*/  FFMA.FTZ R35, R156, -UR4, R35 ;  /* 0x800000049c237c23 */ /* 0x010fe20008010023 */
[----:B------:R-:W-:Y:S01]  /*3dd0*/  HMMA.16816.F32 R120, R72, R10, R120 ;  /* 0x0000000a4878723c */ /* 0x000fe20000001878 */
[----:B------:R-:W-:Y:S01]  /*3de0*/  FFMA.FTZ R68, R68, -UR4, R33 ;  /* 0x8000000444447c23 */ /* 0x000fe20008010021 */
[----:B------:R-:W3:Y:S01]  /*3df0*/  I2F R158, R158 ;  /* 0x0000009e009e7306 */ /* 0x000ee20000201400 */
[----:B------:R-:W-:Y:S01]  /*3e00*/  FFMA.FTZ R96, R3, -UR4, R96 ;  /* 0x8000000403607c23 */ /* 0x000fe20008010060 */
[----:B------:R-:W-:Y:S01]  /*3e10*/  FSEL R134, R35, -INF , !P4 ;  /* 0xff80000023867808 */ /* 0x000fe20006000000 */
[----:B------:R-:W-:Y:S01]  /*3e20*/  FFMA.FTZ R92, R77, -UR4, R92 ;  /* 0x800000044d5c7c23 */ /* 0x000fe2000801005c */
[----:B------:R-:W-:Y:S01]  /*3e30*/  FSEL R131, R68, -INF , !P4 ;  /* 0xff80000044837808 */ /* 0x000fe20006000000 */
[C---:B------:R-:W-:Y:S01]  /*3e40*/  IMAD.IADD R73, R141.reuse, 0x1, -R130 ;  /* 0x000000018d497824 */ /* 0x040fe200078e0a82 */
[C---:B------:R-:W-:Y:S01]  /*3e50*/  HMMA.16816.F32 R28, R64.reuse, R46, R28 ;  /* 0x0000002e401c723c */ /* 0x040fe2000000181c */
[----:B------:R-:W-:Y:S01]  /*3e60*/  IMAD.MOV.U32 R72, RZ, RZ, R69 ;  /* 0x000000ffff487224 */ /* 0x000fe200078e0045 */
[----:B------:R-:W4:Y:S01]  /*3e70*/  I2F R114, R113 ;  /* 0x0000007100727306 */ /* 0x000f220000201400 */
[----:B------:R-:W-:Y:S01]  /*3e80*/  IMAD.IADD R43, R141, 0x1, -R128 ;  /* 0x000000018d2b7824 */ /* 0x000fe200078e0a80 */
[----:B------:R-:W-:Y:S01]  /*3e90*/  IABS R69, R73 ;  /* 0x0000004900457213 */ /* 0x000fe20000000000 */
[----:B------:R-:W-:Y:S01]  /*3ea0*/  IMAD.IADD R73, R140, 0x1, -R130 ;  /* 0x000000018c497824 */ /* 0x000fe200078e0a82 */
[----:B------:R-:W-:Y:S01]  /*3eb0*/  FSEL R151, R92, -INF , !P3 ;  /* 0xff8000005c977808 */ /* 0x000fe20005800000 */
[----:B------:R-:W-:Y:S01]  /*3ec0*/  FFMA.FTZ R47, R147, -UR4, R36 ;  /* 0x80000004932f7c23 */ /* 0x000fe20008010024 */
[C---:B------:R-:W-:Y:S01]  /*3ed0*/  HMMA.16816.F32 R24, R64.reuse, R48, R24 ;  /* 0x000000304018723c */ /* 0x040fe20000001818 */
[----:B------:R-:W-:Y:S01]  /*3ee0*/  FFMA.FTZ R77, R76, -UR4, R93 ;  /* 0x800000044c4d7c23 */ /* 0x000fe2000801005d */
[----:B------:R5:W1:Y:S01]  /*3ef0*/  I2F R71, R69 ;  /* 0x0000004500477306 */ /* 0x000a620000201400 */
[----:B------:R-:W-:Y:S01]  /*3f00*/  IABS R111, R73 ;  /* 0x00000049006f7213 */ /* 0x000fe20000000000 */
[----:B--2---:R-:W-:Y:S01]  /*3f10*/  FFMA.FTZ R68, R157, -UR4, R94 ;  /* 0x800000049d447c23 */ /* 0x004fe2000801005e */
[----:B------:R-:W-:Y:S01]  /*3f20*/  FSEL R47, R47, -INF , !P0 ;  /* 0xff8000002f2f7808 */ /* 0x000fe20004000000 */
[----:B------:R-:W-:Y:S01]  /*3f30*/  FFMA.FTZ R97, R104, -UR4, R97 ;  /* 0x8000000468617c23 */ /* 0x000fe20008010061 */
[----:B------:R-:W-:Y:S01]  /*3f40*/  FSEL R147, R96, -INF , !P5 ;  /* 0xff80000060937808 */ /* 0x000fe20006800000 */
[----:B------:R-:W-:Y:S01]  /*3f50*/  IMAD.IADD R49, R140, 0x1, -R126 ;  /* 0x000000018c317824 */ /* 0x000fe200078e0a7e */
[C---:B------:R-:W-:Y:S01]  /*3f60*/  HMMA.16816.F32 R16, R64.reuse, R8, R16 ;  /* 0x000000084010723c */ /* 0x040fe20000001810 */
[----:B------:R-:W-:Y:S01]  /*3f70*/  I2F R111, R111 ;  /* 0x0000006f006f7306 */ /* 0x000fe20000201400 */
[----:B------:R-:W-:Y:S01]  /*3f80*/  FFMA.FTZ R76, R154, -UR4, R99 ;  /* 0x800000049a4c7c23 */ /* 0x000fe20008010063 */
[----:B------:R-:W-:Y:S01]  /*3f90*/  FSEL R68, R68, -INF , !P3 ;  /* 0xff80000044447808 */ /* 0x000fe20005800000 */
[----:B------:R-:W-:Y:S01]  /*3fa0*/  FFMA.FTZ R88, R105, -UR4, R88 ;  /* 0x8000000469587c23 */ /* 0x000fe20008010058 */
[----:B------:R-:W-:Y:S01]  /*3fb0*/  FSEL R99, R97, -INF , !P4 ;  /* 0xff80000061637808 */ /* 0x000fe20006000000 */
[----:B------:R-:W-:Y:S01]  /*3fc0*/  IMAD.IADD R46, R142, 0x1, -R126 ;  /* 0x000000018e2e7824 */ /* 0x000fe200078e0a7e */
[----:B------:R-:W-:Y:S01]  /*3fd0*/  FSEL R76, R76, -INF , !P4 ;  /* 0xff8000004c4c7808 */ /* 0x000fe20006000000 */
[----:B------:R-:W-:Y:S01]  /*3fe0*/  IMAD.IADD R8, R141, 0x1, -R119 ;  /* 0x000000018d087824 */ /* 0x000fe200078e0a77 */
[----:B-----5:R-:W-:Y:S01]  /*3ff0*/  FSEL R69, R56, -INF , !P2 ;  /* 0xff80000038457808 */ /* 0x020fe20005000000 */
[----:B------:R-:W-:Y:S01]  /*4000*/  I2F R72, R72 ;  /* 0x0000004800487306 */ /* 0x000fe20000201400 */
[----:B------:R-:W-:Y:S01]  /*4010*/  FSEL R56, R58, -INF , !P2 ;  /* 0xff8000003a387808 */ /* 0x000fe20005000000 */
[C---:B------:R-:W-:Y:S01]  /*4020*/  HMMA.16816.F32 R20, R64.reuse, R50, R20 ;  /* 0x000000324014723c */ /* 0x040fe20000001814 */
[----:B------:R-:W-:Y:S01]  /*4030*/  ISETP.GE.AND P2, PT, R127, UR12, PT ;  /* 0x0000000c7f007c0c */ /* 0x000fe2000bf46270 */
[----:B------:R-:W-:Y:S01]  /*4040*/  FFMA.FTZ R127, R144, -UR4, R41 ;  /* 0x80000004907f7c23 */ /* 0x000fe20008010029 */
[----:B------:R-:W-:Y:S01]  /*4050*/  IABS R41, R42 ;  /* 0x0000002a00297213 */ /* 0x000fe20000000000 */
[----:B------:R-:W-:Y:S01]  /*4060*/  IMAD.IADD R42, R140, 0x1, -R129 ;  /* 0x000000018c2a7824 */ /* 0x000fe200078e0a81 */
[----:B------:R-:W-:Y:S01]  /*4070*/  IABS R9, R8 ;  /* 0x0000000800097213 */ /* 0x000fe20000000000 */
[----:B------:R2:W5:Y:S01]  /*4080*/  I2F R73, R70 ;  /* 0x0000004600497306 */ /* 0x0005620000201400 */
[----:B------:R-:W-:Y:S01]  /*4090*/  FFMA.FTZ R28, R159, -UR4, R28 ;  /* 0x800000049f1c7c23 */ /* 0x000fe2000801001c */
[----:B------:R-:W-:Y:S01]  /*40a0*/  FSEL R127, R127, -INF , !P1 ;  /* 0xff8000007f7f7808 */ /* 0x000fe20004800000 */
[----:B-1----:R-:W-:Y:S01]  /*40b0*/  FFMA.FTZ R30, R125, -UR4, R30 ;  /* 0x800000047d1e7c23 */ /* 0x002fe2000801001e */
[----:B------:R-:W-:Y:S01]  /*40c0*/  IABS R44, R42 ;  /* 0x0000002a002c7213 */ /* 0x000fe20000000000 */
[----:B---3--:R-:W-:Y:S01]  /*40d0*/  FFMA.FTZ R50, R158, -UR4, R95 ;  /* 0x800000049e327c23 */ /* 0x008fe2000801005f */
[----:B------:R-:W-:Y:S01]  /*40e0*/  FSEL R77, R77, -INF , !P2 ;  /* 0xff8000004d4d7808 */ /* 0x000fe20005000000 */
[----:B----4-:R-:W-:Y:S01]  /*40f0*/  FFMA.FTZ R29, R114, -UR4, R29 ;  /* 0x80000004721d7c23 */ /* 0x010fe2000801001d */
[----:B------:R1:W3:Y:S01]  /*4100*/  I2F R36, R44 ;  /* 0x0000002c00247306 */ /* 0x0002e20000201400 */
[----:B------:R-:W-:Y:S01]  /*4110*/  FFMA.FTZ R58, R145, -UR4, R102 ;  /* 0x80000004913a7c23 */ /* 0x000fe20008010066 */
[----:B------:R-:W-:Y:S01]  /*4120*/  FSEL R145, R28, -INF , !P3 ;  /* 0xff8000001c917808 */ /* 0x000fe20005800000 */
[----:B------:R-:W-:Y:S01]  /*4130*/  FFMA.FTZ R71, R71, -UR4, R90 ;  /* 0x8000000447477c23 */ /* 0x000fe2000801005a */
[----:B------:R-:W-:Y:S01]  /*4140*/  FSEL R28, R30, -INF , !P3 ;  /* 0xff8000001e1c7808 */ /* 0x000fe20005800000 */
[----:B------:R-:W-:Y:S01]  /*4150*/  IMAD.IADD R74, R142, 0x1, -R137 ;  /* 0x000000018e4a7824 */ /* 0x000fe200078e0a89 */
[----:B------:R-:W-:Y:S01]  /*4160*/  FSEL R50, R50, -INF , !P2 ;  /* 0xff80000032327808 */ /* 0x000fe20005000000 */
[----:B------:R-:W-:Y:S01]  /*4170*/  FFMA.FTZ R38, R149, -UR4, R38 ;  /* 0x8000000495267c23 */ /* 0x000fe20008010026 */
[----:B------:R-:W4:Y:S01]  /*4180*/  I2F R42, R41 ;  /* 0x00000029002a7306 */ /* 0x000f220000201400 */
[----:B--2---:R-:W-:Y:S01]  /*4190*/  FSEL R70, R57, -INF , !P1 ;  /* 0xff80000039467808 */ /* 0x004fe20004800000 */
[----:B-----5:R-:W-:Y:S01]  /*41a0*/  FFMA.FTZ R24, R73, -UR4, R24 ;  /* 0x8000000449187c23 */ /* 0x020fe20008010018 */
[----:B------:R-:W-:Y:S01]  /*41b0*/  FSEL R57, R59, -INF , !P1 ;  /* 0xff8000003b397808 */ /* 0x000fe20004800000 */
[----:B------:R-:W-:Y:S01]  /*41c0*/  FFMA.FTZ R59, R109, -UR4, R100 ;  /* 0x800000046d3b7c23 */ /* 0x000fe20008010064 */
[----:B------:R-:W-:Y:S01]  /*41d0*/  ISETP.GE.AND P1, PT, R130, UR12, PT ;  /* 0x0000000c82007c0c */ /* 0x000fe2000bf26270 */
[----:B------:R-:W-:Y:S01]  /*41e0*/  FFMA.FTZ R100, R111, -UR4, R26 ;  /* 0x800000046f647c23 */ /* 0x000fe2000801001a */
[----:B------:R-:W-:Y:S01]  /*41f0*/  FSEL R29, R29, -INF , !P2 ;  /* 0xff8000001d1d7808 */ /* 0x000fe20005000000 */
[----:B-1----:R-:W-:Y:S01]  /*4200*/  IMAD.IADD R44, R140, 0x1, -R128 ;  /* 0x000000018c2c7824 */ /* 0x002fe200078e0a80 */
[----:B------:R-:W1:Y:S01]  /*4210*/  I2F R40, R40 ;  /* 0x0000002800287306 */ /* 0x000e620000201400 */
[----:B---3--:R-:W-:Y:S01]  /*4220*/  FFMA.FTZ R36, R36, -UR4, R27 ;  /* 0x8000000424247c23 */ /* 0x008fe2000801001b */
[----:B------:R-:W-:Y:S01]  /*4230*/  ISETP.GE.AND P3, PT, R132, UR12, PT ;  /* 0x0000000c84007c0c */ /* 0x000fe2000bf66270 */
[C---:B------:R-:W-:Y:S01]  /*4240*/  IMAD.IADD R27, R142.reuse, 0x1, -R132 ;  /* 0x000000018e1b7824 */ /* 0x040fe200078e0a84 */
[----:B------:R-:W-:Y:S01]  /*4250*/  IABS R37, R44 ;  /* 0x0000002c00257213 */ /* 0x000fe20000000000 */
[----:B------:R-:W-:Y:S01]  /*4260*/  IMAD.IADD R26, R142, 0x1, -R135 ;  /* 0x000000018e1a7824 */ /* 0x000fe200078e0a87 */
[----:B------:R-:W-:Y:S01]  /*4270*/  FSEL R44, R39, -INF , !P6 ;  /* 0xff800000272c7808 */ /* 0x000fe20007000000 */
[----:B------:R-:W-:Y:S01]  /*4280*/  IMAD.IADD R39, R141, 0x1, -R126 ;  /* 0x000000018d277824 */ /* 0x000fe200078e0a7e */
[----:B------:R2:W3:Y:S01]  /*4290*/  I2F R3, R37 ;  /* 0x0000002500037306 */ /* 0x0004e20000201400 */
[----:B------:R-:W-:Y:S01]  /*42a0*/  IABS R27, R27 ;  /* 0x0000001b001b7213 */ /* 0x000fe20000000000 */
[----:B----4-:R-:W-:Y:S01]  /*42b0*/  FFMA.FTZ R25, R42, -UR4, R25 ;  /* 0x800000042a197c23 */ /* 0x010fe20008010019 */
[----:B------:R-:W-:Y:S01]  /*42c0*/  IABS R73, R26 ;  /* 0x0000001a00497213 */ /* 0x000fe20000000000 */
[----:B------:R-:W-:Y:S01]  /*42d0*/  HMMA.16816.F32 R12, R64, R10, R12 ;  /* 0x0000000a400c723c */ /* 0x000fe2000000180c */
[----:B------:R-:W-:Y:S01]  /*42e0*/  IABS R39, R39 ;  /* 0x0000002700277213 */ /* 0x000fe20000000000 */
[----:B------:R-:W-:Y:S01]  /*42f0*/  FFMA.FTZ R75, R108, -UR4, R101 ;  /* 0x800000046c4b7c23 */ /* 0x000fe20008010065 */
[----:B------:R-:W-:Y:S01]  /*4300*/  IABS R41, R43 ;  /* 0x0000002b00297213 */ /* 0x000fe20000000000 */
[----:B------:R-:W-:Y:S01]  /*4310*/  IMAD.IADD R43, R142, 0x1, -R128 ;  /* 0x000000018e2b7824 */ /* 0x000fe200078e0a80 */
[----:B------:R4:W-:Y:S01]  /*4320*/  I2F R34, R39 ;  /* 0x0000002700227306 */ /* 0x0009e20000201400 */
[----:B------:R-:W-:Y:S01]  /*4330*/  ISETP.GE.AND P4, PT, R119, UR12, PT ;  /* 0x0000000c77007c0c */ /* 0x000fe2000bf86270 */
[----:B-1----:R-:W-:Y:S01]  /*4340*/  FFMA.FTZ R91, R40, -UR4, R91 ;  /* 0x80000004285b7c23 */ /* 0x002fe2000801005b */
[----:B------:R-:W-:Y:S01]  /*4350*/  FSEL R100, R100, -INF , !P1 ;  /* 0xff80000064647808 */ /* 0x000fe20004800000 */
[----:B------:R-:W-:Y:S01]  /*4360*/  FFMA.FTZ R48, R153, -UR4, R98 ;  /* 0x8000000499307c23 */ /* 0x000fe20008010062 */
[----:B------:R-:W-:Y:S01]  /*4370*/  IABS R43, R43 ;  /* 0x0000002b002b7213 */ /* 0x000fe20000000000 */
[----:B------:R-:W-:Y:S01]  /*4380*/  FFMA.FTZ R79, R79, -UR4, R84 ;  /* 0x800000044f4f7c23 */ /* 0x000fe20008010054 */
[----:B------:R-:W-:Y:S01]  /*4390*/  IABS R46, R46 ;  /* 0x0000002e002e7213 */ /* 0x000fe20000000000 */
[--C-:B--2---:R-:W-:Y:S01]  /*43a0*/  IMAD.IADD R37, R142, 0x1, -R119.reuse ;  /* 0x000000018e257824 */ /* 0x104fe200078e0a77 */
[----:B------:R1:W2:Y:S01]  /*43b0*/  I2F R42, R27 ;  /* 0x0000001b002a7306 */ /* 0x0002a20000201400 */
[----:B------:R-:W-:Y:S01]  /*43c0*/  IMAD.IADD R119, R140, 0x1, -R119 ;  /* 0x000000018c777824 */ /* 0x000fe200078e0a77 */
[----:B------:R-:W-:Y:S01]  /*43d0*/  IABS R74, R74 ;  /* 0x0000004a004a7213 */ /* 0x000fe20000000000 */
[----:B---3--:R-:W-:Y:S01]  /*43e0*/  FFMA.FTZ R3, R3, -UR4, R22 ;  /* 0x8000000403037c23 */ /* 0x008fe20008010016 */
[----:B------:R-:W-:Y:S01]  /*43f0*/  IABS R33, R37 ;  /* 0x0000002500217213 */ /* 0x000fe20000000000 */
[----:B------:R-:W-:Y:S01]  /*4400*/  IMAD.U32 R37, RZ, RZ, UR5 ;  /* 0x00000005ff257e24 */ /* 0x000fe2000f8e00ff */
[----:B------:R-:W-:Y:S01]  /*4410*/  FSEL R59, R59, -INF , !P0 ;  /* 0xff8000003b3b7808 */ /* 0x000fe20004000000 */
[----:B------:R-:W-:Y:S01]  /*4420*/  FFMA.FTZ R85, R106, -UR4, R85 ;  /* 0x800000046a557c23 */ /* 0x000fe20008010055 */
[----:B----4-:R-:W-:Y:S01]  /*4430*/  FSEL R39, R32, -INF , !P5 ;  /* 0xff80000020277808 */ /* 0x010fe20006800000 */
[----:B------:R-:W3:Y:S01]  /*4440*/  I2F R43, R43 ;  /* 0x0000002b002b7306 */ /* 0x000ee20000201400 */
[----:B------:R-:W-:Y:S01]  /*4450*/  IABS R32, R49 ;  /* 0x0000003100207213 */ /* 0x000fe20000000000 */
[----:B------:R-:W-:Y:S01]  /*4460*/  IMAD.MOV.U32 R49, RZ, RZ, R33 ;  /* 0x000000ffff317224 */ /* 0x000fe200078e0021 */
[----:B------:R-:W-:Y:S01]  /*4470*/  FSEL R58, R58, -INF , !P0 ;  /* 0xff8000003a3a7808 */ /* 0x000fe20004000000 */
[----:B------:R-:W-:Y:S01]  /*4480*/  FFMA.FTZ R33, R78, -UR4, R89 ;  /* 0x800000044e217c23 */ /* 0x000fe20008010059 */
[----:B------:R-:W-:Y:S01]  /*4490*/  FSEL R38, R38, -INF , !P0 ;  /* 0xff80000026267808 */ /* 0x000fe20004000000 */
[----:B------:R-:W-:Y:S01]  /*44a0*/  FFMA.FTZ R80, R133, -UR4, R80 ;  /* 0x8000000485507c23 */ /* 0x000fe20008010050 */
[----:B-1----:R-:W-:Y:S01]  /*44b0*/  FSEL R27, R24, -INF , !P1 ;  /* 0xff800000181b7808 */ /* 0x002fe20004800000 */
[----:B------:R1:W4:Y:S01]  /*44c0*/  I2F R8, R32 ;  /* 0x0000002000087306 */ /* 0x0003220000201400 */
[----:B------:R-:W-:Y:S01]  /*44d0*/  IABS R119, R119 ;  /* 0x0000007700777213 */ /* 0x000fe20000000000 */
[----:B--2---:R-:W-:Y:S01]  /*44e0*/  FFMA.FTZ R17, R42, -UR4, R17 ;  /* 0x800000042a117c23 */ /* 0x004fe20008010011 */
[----:B------:R-:W-:Y:S01]  /*44f0*/  ISETP.GE.AND P0, PT, R129, UR12, PT ;  /* 0x0000000c81007c0c */ /* 0x000fe2000bf06270 */
[----:B------:R-:W-:Y:S01]  /*4500*/  FFMA.FTZ R81, R136, -UR4, R81 ;  /* 0x8000000488517c23 */ /* 0x000fe20008010051 */
[----:B------:R-:W-:Y:S01]  /*4510*/  SHF.R.S32.HI R78, RZ, 0x1f, R62 ;  /* 0x0000001fff4e7819 */ /* 0x000fe2000001143e */
[----:B------:R-:W-:Y:S01]  /*4520*/  FFMA.FTZ R120, R139, -UR4, R120 ;  /* 0x800000048b787c23 */ /* 0x000fe20008010078 */
[----:B------:R-:W-:Y:S01]  /*4530*/  FSEL R33, R33, -INF , !P0 ;  /* 0xff80000021217808 */ /* 0x000fe20004000000 */
[----:B------:R-:W2:Y:S01]  /*4540*/  I2F R49, R49 ;  /* 0x0000003100317306 */ /* 0x000ea20000201400 */
[----:B------:R-:W-:Y:S01]  /*4550*/  FSEL R30, R91, -INF , !P0 ;  /* 0xff8000005b1e7808 */ /* 0x000fe20004000000 */
[----:B---3--:R-:W-:Y:S01]  /*4560*/  FFMA.FTZ R20, R43, -UR4, R20 ;  /* 0x800000042b147c23 */ /* 0x008fe20008010014 */
[----:B------:R-:W-:Y:S01]  /*4570*/  FSEL R25, R25, -INF , !P0 ;  /* 0xff80000019197808 */ /* 0x000fe20004000000 */
[----:B------:R-:W-:Y:S01]  /*4580*/  FFMA.FTZ R121, R138, -UR4, R121 ;  /* 0x800000048a797c23 */ /* 0x000fe20008010079 */
[----:B------:R-:W-:Y:S01]  /*4590*/  FSEL R24, R36, -INF , !P0 ;  /* 0xff80000024187808 */ /* 0x000fe20004000000 */
[----:B------:R-:W-:Y:S01]  /*45a0*/  FFMA.FTZ R34, R34, -UR4, R87 ;  /* 0x8000000422227c23 */ /* 0x000fe20008010057 */
[----:B------:R-:W-:Y:S01]  /*45b0*/  IADD3 R36, P0, R62, UR5, RZ ;  /* 0x000000053e247c10 */ /* 0x000fe2000ff1e0ff */
[--C-:B-1----:R-:W-:Y:S01]  /*45c0*/  IMAD.IADD R32, R141, 0x1, -R132.reuse ;  /* 0x000000018d207824 */ /* 0x102fe200078e0a84 */
[----:B------:R-:W1:Y:S01]  /*45d0*/  I2F R46, R46 ;  /* 0x0000002e002e7306 */ /* 0x000e620000201400 */
[----:B------:R-:W-:Y:S01]  /*45e0*/  IMAD.IADD R132, R140, 0x1, -R132 ;  /* 0x000000018c847824 */ /* 0x000fe200078e0a84 */
[----:B------:R-:W-:Y:S01]  /*45f0*/  LEA.HI.X.SX32 R37, R37, R78, 0x1, P0 ;  /* 0x0000004e25257211 */ /* 0x000fe200000f0eff */
[----:B----4-:R-:W-:Y:S01]  /*4600*/  FFMA.FTZ R8, R8, -UR4, R23 ;  /* 0x8000000408087c23 */ /* 0x010fe20008010017 */
[----:B------:R-:W-:Y:S01]  /*4610*/  IABS R35, R32 ;  /* 0x0000002000237213 */ /* 0x000fe20000000000 */
[----:B------:R-:W-:Y:S01]  /*4620*/  FFMA.FTZ R32, R72, -UR4, R31 ;  /* 0x8000000448207c23 */ /* 0x000fe2000801001f */
[----:B------:R-:W-:Y:S01]  /*4630*/  IABS R132, R132 ;  /* 0x0000008400847213 */ /* 0x000fe20000000000 */
[C---:B------:R-:W-:Y:S01]  /*4640*/  IMAD.IADD R31, R141.reuse, 0x1, -R135 ;  /* 0x000000018d1f7824 */ /* 0x040fe200078e0a87 */
[----:B------:R3:W4:Y:S01]  /*4650*/  I2F R72, R35 ;  /* 0x0000002300487306 */ /* 0x0007220000201400 */
[----:B------:R-:W-:Y:S01]  /*4660*/  IMAD.IADD R141, R141, 0x1, -R137 ;  /* 0x000000018d8d7824 */ /* 0x000fe200078e0a89 */
[----:B------:R-:W-:Y:S01]  /*4670*/  FSEL R26, R32, -INF , !P2 ;  /* 0xff800000201a7808 */ /* 0x000fe20005000000 */
[----:B--2---:R-:W-:Y:S01]  /*4680*/  FFMA.FTZ R11, R49, -UR4, R16 ;  /* 0x80000004310b7c23 */ /* 0x004fe20008010010 */
[----:B------:R-:W-:Y:S01]  /*4690*/  ISETP.GE.AND P2, PT, R135, UR12, PT ;  /* 0x0000000c87007c0c */ /* 0x000fe2000bf46270 */
[----:B------:R-:W-:Y:S01]  /*46a0*/  IMAD.IADD R135, R140, 0x1, -R135 ;  /* 0x000000018c877824 */ /* 0x000fe200078e0a87 */
[----:B------:R-:W-:-:S02]  /*46b0*/  FSEL R32, R71, -INF , !P1 ;  /* 0xff80000047207808 */ /* 0x000fc40004800000 */
[----:B------:R-:W-:Y:S01]  /*46c0*/  IABS R31, R31 ;  /* 0x0000001f001f7213 */ /* 0x000fe20000000000 */
[----:B------:R-:W2:Y:S01]  /*46d0*/  I2F R9, R9 ;  /* 0x0000000900097306 */ /* 0x000ea20000201400 */
[----:B------:R-:W-:Y:S01]  /*46e0*/  IABS R135, R135 ;  /* 0x0000008700877213 */ /* 0x000fe20000000000 */
[----:B-1----:R-:W-:Y:S01]  /*46f0*/  FFMA.FTZ R21, R46, -UR4, R21 ;  /* 0x800000042e157c23 */ /* 0x002fe20008010015 */
[----:B------:R-:W-:Y:S02]  /*4700*/  IABS R141, R141 ;  /* 0x0000008d008d7213 */ /* 0x000fe40000000000 */
[----:B------:R-:W-:Y:S02]  /*4710*/  PLOP3.LUT P0, PT, PT, PT, UP0, 0x80, 0x0 ;  /* 0x000000000000781c */ /* 0x000fe40003f0f008 */
[----:B---3--:R-:W-:Y:S01]  /*4720*/  FSEL R35, R88, -INF , !P1 ;  /* 0xff80000058237808 */ /* 0x008fe20004800000 */
[----:B------:R-:W1:Y:S01]  /*4730*/  I2F R51, R119 ;  /* 0x0000007700337306 */ /* 0x000e620000201400 */
[----:B------:R-:W-:Y:S01]  /*4740*/  ISETP.GE.AND P1, PT, R137, UR12, PT ;  /* 0x0000000c89007c0c */ /* 0x000fe2000bf26270 */
[----:B------:R-:W-:Y:S01]  /*4750*/  IMAD.IADD R137, R140, 0x1, -R137 ;  /* 0x000000018c897824 */ /* 0x000fe200078e0a89 */
[----:B------:R-:W-:Y:S01]  /*4760*/  FSEL R75, R75, -INF , !P6 ;  /* 0xff8000004b4b7808 */ /* 0x000fe20007000000 */
[----:B----4-:R-:W-:Y:S01]  /*4770*/  FFMA.FTZ R72, R72, -UR4, R83 ;  /* 0x8000000448487c23 */ /* 0x010fe20008010053 */
[----:B------:R-:W-:-:S02]  /*4780*/  ISETP.GE.AND P6, PT, R128, UR12, PT ;  /* 0x0000000c80007c0c */ /* 0x000fc4000bfc6270 */
[----:B------:R-:W-:Y:S01]  /*4790*/  IABS R137, R137 ;  /* 0x0000008900897213 */ /* 0x000fe20000000000 */
[----:B------:R-:W3:Y:S01]  /*47a0*/  I2F R132, R132 ;  /* 0x0000008400847306 */ /* 0x000ee20000201400 */
[----:B------:R-:W-:Y:S01]  /*47b0*/  FSEL R48, R48, -INF , !P5 ;  /* 0xff80000030307808 */ /* 0x000fe20006800000 */
[----:B--2---:R-:W-:Y:S01]  /*47c0*/  FFMA.FTZ R9, R9, -UR4, R82 ;  /* 0x8000000409097c23 */ /* 0x004fe20008010052 */
[----:B------:R-:W-:Y:S02]  /*47d0*/  FSEL R112, R112, -INF , !P5 ;  /* 0xff80000070707808 */ /* 0x000fe40006800000 */
[----:B------:R-:W-:Y:S02]  /*47e0*/  ISETP.GE.AND P5, PT, R126, UR12, PT ;  /* 0x0000000c7e007c0c */ /* 0x000fe4000bfa6270 */
[----:B------:R-:W-:Y:S01]  /*47f0*/  FSEL R109, R20, -INF , !P6 ;  /* 0xff800000146d7808 */ /* 0x000fe20007000000 */
[----:B------:R-:W2:Y:S01]  /*4800*/  I2F R135, R135 ;  /* 0x0000008700877306 */ /* 0x000ea20000201400 */
[----:B-1----:R-:W-:Y:S01]  /*4810*/  FFMA.FTZ R18, R51, -UR4, R18 ;  /* 0x8000000433127c23 */ /* 0x002fe20008010012 */
[----:B------:R-:W-:-:S02]  /*4820*/  FSEL R20, R9, -INF , !P4 ;  /* 0xff80000009147808 */ /* 0x000fc40006000000 */
[----:B------:R-:W-:Y:S02]  /*4830*/  LOP3.LUT R62, R53, 0x3, RZ, 0xc0, !PT ;  /* 0x00000003353e7812 */ /* 0x000fe400078ec0ff */
[----:B------:R-:W-:Y:S02]  /*4840*/  FSEL R242, R18, -INF , !P4 ;  /* 0xff80000012f27808 */ /* 0x000fe40006000000 */
[----:B------:R-:W1:Y:S01]  /*4850*/  I2F R41, R41 ;  /* 0x0000002900297306 */ /* 0x000e620000201400 */
[----:B---3--:R-:W-:Y:S01]  /*4860*/  FFMA.FTZ R19, R132, -UR4, R19 ;  /* 0x8000000484137c23 */ /* 0x008fe20008010013 */
[----:B------:R-:W-:Y:S02]  /*4870*/  FSEL R51, R79, -INF , !P6 ;  /* 0xff8000004f337808 */ /* 0x000fe40007000000 */
[----:B------:R-:W-:Y:S02]  /*4880*/  FSEL R49, R85, -INF , !P5 ;  /* 0xff80000055317808 */ /* 0x000fe40006800000 */
[----:B------:R-:W-:-:S02]  /*4890*/  FSEL R240, R19, -INF , !P3 ;  /* 0xff80000013f07808 */ /* 0x000fc40005800000 */
[----:B------:R-:W3:Y:S01]  /*48a0*/  I2F R31, R31 ;  /* 0x0000001f001f7306 */ /* 0x000ee20000201400 */
[----:B--2---:R-:W-:Y:S01]  /*48b0*/  FFMA.FTZ R14, R135, -UR4, R14 ;  /* 0x80000004870e7c23 */ /* 0x004fe2000801000e */
[----:B------:R-:W-:Y:S02]  /*48c0*/  FSEL R34, R34, -INF , !P5 ;  /* 0xff80000022227808 */ /* 0x000fe40006800000 */
[----:B------:R-:W-:Y:S02]  /*48d0*/  FSEL R18, R72, -INF , !P3 ;  /* 0xff80000048127808 */ /* 0x000fe40005800000 */
[----:B------:R-:W-:Y:S02]  /*48e0*/  FSEL R238, R14, -INF , !P2 ;  /* 0xff8000000eee7808 */ /* 0x000fe40005000000 */
[----:B------:R-:W2:Y:S01]  /*48f0*/  I2F R40, R141 ;  /* 0x0000008d00287306 */ /* 0x000ea20000201400 */
[----:B-1----:R-:W-:Y:S01]  /*4900*/  FFMA.FTZ R41, R41, -UR4, R86 ;  /* 0x8000000429297c23 */ /* 0x002fe20008010056 */
[----:B------:R-:W-:-:S04]  /*4910*/  FSEL R19, R120, -INF , !P2 ;  /* 0xff80000078137808 */ /* 0x000fc80005000000 */
[----:B------:R-:W-:Y:S02]  /*4920*/  FSEL R46, R41, -INF , !P6 ;  /* 0xff800000292e7808 */ /* 0x000fe40007000000 */
[----:B------:R-:W1:Y:S01]  /*4930*/  I2F R73, R73 ;  /* 0x0000004900497306 */ /* 0x000e620000201400 */
[----:B---3--:R-:W-:Y:S01]  /*4940*/  FFMA.FTZ R16, R31, -UR4, R122 ;  /* 0x800000041f107c23 */ /* 0x008fe2000801007a */
[----:B------:R-:W-:-:S04]  /*4950*/  FSEL R31, R80, -INF , !P4 ;  /* 0xff800000501f7808 */ /* 0x000fc80006000000 */
[----:B------:R-:W-:Y:S02]  /*4960*/  FSEL R16, R16, -INF , !P2 ;  /* 0xff80000010107808 */ /* 0x000fe40005000000 */
[----:B------:R-:W3:Y:S01]  /*4970*/  I2F R74, R74 ;  /* 0x0000004a004a7306 */ /* 0x000ee20000201400 */
[----:B--2---:R-:W-:-:S05]  /*4980*/  FFMA.FTZ R40, R40, -UR4, R123 ;  /* 0x8000000428287c23 */ /* 0x004fca000801007b */
[----:B------:R-:W-:Y:S02]  /*4990*/  FSEL R14, R40, -INF , !P1 ;  /* 0xff800000280e7808 */ /* 0x000fe40004800000 */
[----:B------:R-:W2:Y:S01]  /*49a0*/  I2F R10, R137 ;  /* 0x00000089000a7306 */ /* 0x000ea20000201400 */
[----:B-1----:R-:W-:Y:S01]  /*49b0*/  FFMA.FTZ R73, R73, -UR4, R12 ;  /* 0x8000000449497c23 */ /* 0x002fe2000801000c */
[----:B------:R-:W-:-:S04]  /*49c0*/  FSEL R12, R3, -INF , !P6 ;  /* 0xff800000030c7808 */ /* 0x000fc80007000000 */
[----:B------:R-:W-:Y:S01]  /*49d0*/  FSEL R83, R73, -INF , !P2 ;  /* 0xff80000049537808 */ /* 0x000fe20005000000 */
[----:B---3--:R-:W-:Y:S01]  /*49e0*/  FFMA.FTZ R74, R74, -UR4, R13 ;  /* 0x800000044a4a7c23 */ /* 0x008fe2000801000d */
[----:B------:R-:W-:Y:S02]  /*49f0*/  FSEL R13, R11, -INF , !P4 ;  /* 0xff8000000b0d7808 */ /* 0x000fe40006000000 */
[----:B------:R-:W-:Y:S02]  /*4a00*/  FSEL R11, R17, -INF , !P3 ;  /* 0xff800000110b7808 */ /* 0x000fe40005800000 */
[----:B------:R-:W-:Y:S02]  /*4a10*/  FSEL R17, R121, -INF , !P1 ;  /* 0xff80000079117808 */ /* 0x000fe40004800000 */
[----:B------:R-:W-:Y:S01]  /*4a20*/  FSEL R9, R74, -INF , !P1 ;  /* 0xff8000004a097808 */ /* 0x000fe20004800000 */
[----:B--2---:R-:W-:Y:S01]  /*4a30*/  FFMA.FTZ R22, R10, -UR4, R15 ;  /* 0x800000040a167c23 */ /* 0x004fe2000801000f */
[----:B------:R-:W-:-:S02]  /*4a40*/  FSEL R15, R21, -INF , !P5 ;  /* 0xff800000150f7808 */ /* 0x000fc40006800000 */
[----:B------:R-:W-:Y:S02]  /*4a50*/  FSEL R10, R8, -INF , !P5 ;  /* 0xff800000080a7808 */ /* 0x000fe40006800000 */
[----:B------:R-:W-:Y:S02]  /*4a60*/  FSEL R21, R81, -INF , !P3 ;  /* 0xff80000051157808 */ /* 0x000fe40005800000 */
[----:B------:R-:W-:Y:S01]  /*4a70*/  FSEL R8, R22, -INF , !P1 ;  /* 0xff80000016087808 */ /* 0x000fe20004800000 */
        /* <DEDUP_REMOVED lines=59> */
.L_x_584:
[----:B------:R-:W-:Y:S05]  /*4e30*/  BSYNC B0 ;  /* 0x0000000000007941 */ /* 0x000fea0003800000 */
.L_x_583:
[----:B------:R-:W0:Y:S02]  /*4e40*/  LDGDEPBAR ;  /* 0x00000000000079af */ /* 0x000e240000000000 */
.L_x_582:
[----:B------:R-:W-:Y:S01]  /*4e50*/  IMAD.U32 R54, RZ, RZ, UR10 ;  /* 0x0000000aff367e24 */ /* 0x000fe2000f8e00ff */
[----:B------:R-:W-:Y:S01]  /*4e60*/  ULEA.HI.SX32 UR7, UR8, 0xffffffff, 0x1a ;  /* 0xffffffff08077891 */ /* 0x000fe2000f8fd23f */
[----:B-1----:R-:W-:Y:S01]  /*4e70*/  IMAD.WIDE.U32 R40, R52, -0x2daee0ad, RZ ;  /* 0xd2511f5334287825 */ /* 0x002fe200078e00ff */
[----:B------:R-:W-:Y:S01]  /*4e80*/  LOP3.LUT R53, R0, UR18, RZ, 0x3c, !PT ;  /* 0x0000001200357c12 */ /* 0x000fe2000f8e3cff */
[----:B------:R-:W-:Y:S01]  /*4e90*/  UIADD3 UR14, UR18, -0x61c88647, URZ ;  /* 0x9e3779b9120e7890 */ /* 0x000fe2000fffe03f */
[----:B------:R-:W-:Y:S01]  /*4ea0*/  FMNMX.FTZ R82, R69, R70, !PT ;  /* 0x0000004645527209 */ /* 0x000fe20007810000 */
[----:B------:R-:W-:Y:S01]  /*4eb0*/  IMAD R54, R54, 0x8, R7 ;  /* 0x0000000836367824 */ /* 0x000fe200078e0207 */
[----:B------:R-:W-:Y:S01]  /*4ec0*/  USHF.L.U32 UR7, UR7, 0x1, URZ ;  /* 0x0000000107077899 */ /* 0x000fe2000800063f */
[----:B------:R-:W-:Y:S01]  /*4ed0*/  IMAD.SHL.U32 R210, R5, 0x2, RZ ;  /* 0x0000000205d27824 */ /* 0x000fe200078e00ff */
[----:B------:R-:W-:Y:S01]  /*4ee0*/  UIADD3 UR6, UR19, -0x4498517b, URZ ;  /* 0xbb67ae8513067890 */ /* 0x000fe2000fffe03f */
[C---:B------:R-:W-:Y:S01]  /*4ef0*/  IMAD.WIDE.U32 R158, R54.reuse, -0x326172a9, RZ ;  /* 0xcd9e8d57369e7825 */ /* 0x040fe200078e00ff */
[----:B------:R-:W-:Y:S01]  /*4f00*/  IADD3 R136, R54, 0x4, RZ ;  /* 0x0000000436887810 */ /* 0x000fe20007ffe0ff */
[----:B------:R-:W-:Y:S01]  /*4f10*/  UIADD3 UR5, UR7, 0x1, URZ ;  /* 0x0000000107057890 */ /* 0x000fe2000fffe03f */
[----:B------:R-:W-:Y:S01]  /*4f20*/  FMNMX.FTZ R82, R59, R82, !PT ;  /* 0x000000523b527209 */ /* 0x000fe20007810000 */
[----:B------:R-:W-:Y:S01]  /*4f30*/  ULOP3.LUT UR7, UR7, UR19, URZ, 0x3c, !UPT ;  /* 0x0000001307077292 */ /* 0x000fe2000f8e3c3f */
[-C--:B------:R-:W-:Y:S01]  /*4f40*/  LOP3.LUT R156, R159, R53.reuse, RZ, 0x3c, !PT ;  /* 0x000000359f9c7212 */ /* 0x080fe200078e3cff */
[C---:B------:R-:W-:Y:S01]  /*4f50*/  IMAD.WIDE.U32 R80, R136.reuse, -0x326172a9, RZ ;  /* 0xcd9e8d5788507825 */ /* 0x040fe200078e00ff */
[----:B------:R-:W-:Y:S01]  /*4f60*/  ULOP3.LUT UR5, UR5, UR19, URZ, 0x3c, !UPT ;  /* 0x0000001305057292 */ /* 0x000fe2000f8e3c3f */
[----:B------:R-:W-:Y:S01]  /*4f70*/  FMNMX.FTZ R82, R75, R82, !PT ;  /* 0x000000524b527209 */ /* 0x000fe20007810000 */
[----:B------:R-:W-:Y:S01]  /*4f80*/  UIADD3 UR24, UR18, -0x255992d5, URZ ;  /* 0xdaa66d2b12187890 */ /* 0x000fe2000fffe03f */
[----:B------:R-:W-:Y:S01]  /*4f90*/  IMAD.WIDE.U32 R136, R136, -0x326172a9, RZ ;  /* 0xcd9e8d5788887825 */ /* 0x000fe200078e00ff */
[----:B------:R-:W-:Y:S01]  /*4fa0*/  LOP3.LUT R148, R41, UR7, RZ, 0x3c, !PT ;  /* 0x0000000729947c12 */ /* 0x000fe2000f8e3cff */
[----:B------:R-:W-:Y:S01]  /*4fb0*/  UIADD3 UR7, UR18, 0x3c6ef372, URZ ;  /* 0x3c6ef37212077890 */ /* 0x000fe2000fffe03f */
[-C--:B------:R-:W-:Y:S01]  /*4fc0*/  LOP3.LUT R122, R81, R53.reuse, RZ, 0x3c, !PT ;  /* 0x00000035517a7212 */ /* 0x080fe200078e3cff */
[----:B------:R-:W-:Y:S01]  /*4fd0*/  IMAD.WIDE.U32 R156, R156, -0x2daee0ad, RZ ;  /* 0xd2511f539c9c7825 */ /* 0x000fe200078e00ff */
[----:B------:R-:W-:Y:S01]  /*4fe0*/  LOP3.LUT R42, R137, R53, RZ, 0x3c, !PT ;  /* 0x00000035892a7212 */ /* 0x000fe200078e3cff */
[----:B------:R-:W-:Y:S01]  /*4ff0*/  UIADD3 UR21, UR19, 0x32370b8f, URZ ;  /* 0x32370b8f13157890 */ /* 0x000fe2000fffe03f */
[----:B------:R-:W-:Y:S01]  /*5000*/  LOP3.LUT R162, R41, UR5, RZ, 0x3c, !PT ;  /* 0x0000000529a27c12 */ /* 0x000fe2000f8e3cff */
[----:B------:R-:W-:Y:S01]  /*5010*/  IMAD.WIDE.U32 R148, R148, -0x326172a9, RZ ;  /* 0xcd9e8d5794947825 */ /* 0x000fe200078e00ff */
[----:B------:R-:W-:Y:S01]  /*5020*/  LOP3.LUT R138, R157, UR6, R40, 0x96, !PT ;  /* 0x000000069d8a7c12 */ /* 0x000fe2000f8e9628 */
[----:B------:R-:W-:Y:S01]  /*5030*/  UIADD3 UR11, UR19, -0x126145ec, URZ ;  /* 0xed9eba14130b7890 */ /* 0x000fe2000fffe03f */
[----:B------:R-:W-:Y:S01]  /*5040*/  FMNMX.FTZ R82, R147, R82, !PT ;  /* 0x0000005293527209 */ /* 0x000fe20007810000 */
[----:B------:R-:W-:Y:S01]  /*5050*/  IMAD.WIDE.U32 R122, R122, -0x2daee0ad, RZ ;  /* 0xd2511f537a7a7825 */ /* 0x000fe200078e00ff */
[C---:B------:R-:W-:Y:S01]  /*5060*/  LOP3.LUT R3, R149.reuse, UR14, R158, 0x96, !PT ;  /* 0x0000000e95037c12 */ /* 0x040fe2000f8e969e */
[----:B------:R-:W-:Y:S01]  /*5070*/  UIADD3 UR8, UR18, 0x1715609d, URZ ;  /* 0x1715609d12087890 */ /* 0x000fe2000fffe03f */
[----:B------:R-:W-:Y:S01]  /*5080*/  LOP3.LUT R164, R149, UR14, R80, 0x96, !PT ;  /* 0x0000000e95a47c12 */ /* 0x000fe2000f8e9650 */
[----:B------:R-:W-:Y:S01]  /*5090*/  IMAD.WIDE.U32 R42, R42, -0x2daee0ad, RZ ;  /* 0xd2511f532a2a7825 */ /* 0x000fe200078e00ff */
[----:B------:R-:W-:Y:S01]  /*50a0*/  LOP3.LUT R72, R123, UR6, R40, 0x96, !PT ;  /* 0x000000067b487c12 */ /* 0x000fe2000f8e9628 */
[----:B------:R-:W-:Y:S01]  /*50b0*/  UIADD3 UR20, UR18, 0x78dde6e4, URZ ;  /* 0x78dde6e412147890 */ /* 0x000fe2000fffe03f */
[----:B------:R-:W-:Y:S01]  /*50c0*/  LOP3.LUT R2, R149, UR14, R136, 0x96, !PT ;  /* 0x0000000e95027c12 */ /* 0x000fe2000f8e9688 */
[----:B------:R-:W-:Y:S01]  /*50d0*/  IMAD.WIDE.U32 R162, R162, -0x326172a9, RZ ;  /* 0xcd9e8d57a2a27825 */ /* 0x000fe200078e00ff */
[----:B------:R-:W-:Y:S01]  /*50e0*/  LOP3.LUT R40, R43, UR6, R40, 0x96, !PT ;  /* 0x000000062b287c12 */ /* 0x000fe2000f8e9628 */
[----:B------:R-:W-:Y:S01]  /*50f0*/  UIADD3 UR6, UR19, 0x76cf5d0a, URZ ;  /* 0x76cf5d0a13067890 */ /* 0x000fe2000fffe03f */
[----:B------:R-:W-:Y:S01]  /*5100*/  FMNMX.FTZ R82, R99, R82, !PT ;  /* 0x0000005263527209 */ /* 0x000fe20007810000 */
[----:B------:R-:W-:Y:S01]  /*5110*/  IMAD.WIDE.U32 R110, R3, -0x2daee0ad, RZ ;  /* 0xd2511f53036e7825 */ /* 0x000fe200078e00ff */
[C---:B------:R-:W-:Y:S01]  /*5120*/  LOP3.LUT R80, R163.reuse, UR14, R80, 0x96, !PT ;  /* 0x0000000ea3507c12 */ /* 0x040fe2000f8e9650 */
[----:B------:R-:W-:Y:S01]  /*5130*/  UIADD3 UR25, UR18, -0x4ab325aa, URZ ;  /* 0xb54cda5612197890 */ /* 0x000fe2000fffe03f */
[----:B------:R-:W-:Y:S01]  /*5140*/  LOP3.LUT R0, R163, UR14, R158, 0x96, !PT ;  /* 0x0000000ea3007c12 */ /* 0x000fe2000f8e969e */
[----:B------:R-:W-:Y:S01]  /*5150*/  IMAD.WIDE.U32 R164, R164, -0x2daee0ad, RZ ;  /* 0xd2511f53a4a47825 */ /* 0x000fe200078e00ff */
[----:B------:R-:W-:Y:S01]  /*5160*/  LOP3.LUT R3, R111, UR6, R156, 0x96, !PT ;  /* 0x000000066f037c12 */ /* 0x000fe2000f8e969c */
[----:B------:R-:W-:Y:S01]  /*5170*/  UIADD3 UR15, UR19, 0x646e171e, URZ ;  /* 0x646e171e130f7890 */ /* 0x000fe2000fffe03f */
[----:B------:R-:W-:Y:S01]  /*5180*/  FMNMX.FTZ R82, R151, R82, !PT ;  /* 0x0000005297527209 */ /* 0x000fe20007810000 */
[----:B------:R-:W-:Y:S01]  /*5190*/  IMAD.WIDE.U32 R138, R138, -0x326172a9, RZ ;  /* 0xcd9e8d578a8a7825 */ /* 0x000fe200078e00ff */
[----:B------:R-:W-:-:S02]  /*51a0*/  LOP3.LUT R118, R165, UR6, R122, 0x96, !PT ;  /* 0x00000006a5767c12 */ /* 0x000fc4000f8e967a */
[----:B------:R-:W-:Y:S01]  /*51b0*/  LOP3.LUT R120, R41, UR5, RZ, 0x3c, !PT ;  /* 0x0000000529787c12 */ /* 0x000fe2000f8e3cff */
[----:B------:R-:W-:Y:S01]  /*51c0*/  IMAD.WIDE.U32 R80, R80, -0x2daee0ad, RZ ;  /* 0xd2511f5350507825 */ /* 0x000fe200078e00ff */
[C---:B------:R-:W-:Y:S01]  /*51d0*/  LOP3.LUT R116, R139.reuse, UR7, R148, 0x96, !PT ;  /* 0x000000078b747c12 */ /* 0x040fe2000f8e9694 */
[----:B------:R-:W-:Y:S01]  /*51e0*/  UIADD3 UR5, UR19, -0x56f99767, URZ ;  /* 0xa906689913057890 */ /* 0x000fe2000fffe03f */
[----:B------:R-:W-:Y:S01]  /*51f0*/  LOP3.LUT R104, R139, UR7, R162, 0x96, !PT ;  /* 0x000000078b687c12 */ /* 0x000fe2000f8e96a2 */
[----:B------:R-:W-:Y:S01]  /*5200*/  IMAD.WIDE.U32 R72, R72, -0x326172a9, RZ ;  /* 0xcd9e8d5748487825 */ /* 0x000fe200078e00ff */
[----:B------:R-:W-:Y:S02]  /*5210*/  LOP3.LUT R122, R81, UR6, R122, 0x96, !PT ;  /* 0x00000006517a7c12 */ /* 0x000fe4000f8e967a */
[----:B------:R-:W-:Y:S01]  /*5220*/  FMNMX.FTZ R82, R77, R82, !PT ;  /* 0x000000524d527209 */ /* 0x000fe20007810000 */
        /* <DEDUP_REMOVED lines=17> */
[----:B------:R-:W-:Y:S01]  /*5340*/  LOP3.LUT R96, R85, UR6, R42, 0x96, !PT ;  /* 0x0000000655607c12 */ /* 0x000fe2000f8e962a */
        /* <DEDUP_REMOVED lines=10> */
[----:B------:R-:W-:-:S02]  /*53f0*/  FMNMX.FTZ R82, R19, R82, !PT ;  /* 0x0000005213527209 */ /* 0x000fc40007810000 */
        /* <DEDUP_REMOVED lines=8> */
[----:B------:R-:W-:-:S02]  /*5480*/  FMNMX.FTZ R82, R17, R82, !PT ;  /* 0x0000005211527209 */ /* 0x000fc40007810000 */
[----:B------:R-:W-:Y:S01]  /*5490*/  FMNMX.FTZ R85, R152, R85, !PT ;  /* 0x0000005598557209 */ /* 0x000fe20007810000 */
[----:B------:R-:W-:Y:S01]  /*54a0*/  IMAD.WIDE.U32 R122, R122, -0x2daee0ad, RZ ;  /* 0xd2511f537a7a7825 */ /* 0x000fe200078e00ff */
[----:B------:R-:W-:Y:S01]  /*54b0*/  LOP3.LUT R110, R117, UR21, R110, 0x96, !PT ;  /* 0x00000015756e7c12 */ /* 0x000fe2000f8e966e */
[----:B------:R-:W1:Y:S01]  /*54c0*/  SHFL.BFLY PT, R93, R82, 0x2, 0x1f ;  /* 0x0c401f00525d7f89 */ /* 0x000e6200000e0000 */
        /* <DEDUP_REMOVED lines=28> */
[----:B------:R-:W-:Y:S01]  /*5690*/  IMAD R208, R4, 0x2, R210 ;  /* 0x0000000204d07824 */ /* 0x000fe200078e02d2 */
[----:B------:R-:W-:Y:S02]  /*56a0*/  FMNMX.FTZ R85, R46, R85, !PT ;  /* 0x000000552e557209 */ /* 0x000fe40007810000 */
[----:B------:R-:W-:Y:S02]  /*56b0*/  FMNMX.FTZ R73, R28, R73, !PT ;  /* 0x000000491c497209 */ /* 0x000fe40007810000 */
[----:B------:R-:W-:-:S02]  /*56c0*/  FMNMX.FTZ R2, R29, R2, !PT ;  /* 0x000000021d027209 */ /* 0x000fc40007810000 */
[----:B------:R-:W-:Y:S02]  /*56d0*/  FMNMX.FTZ R85, R34, R85, !PT ;  /* 0x0000005522557209 */ /* 0x000fe40007810000 */
[----:B------:R-:W-:Y:S02]  /*56e0*/  FMNMX.FTZ R73, R26, R73, !PT ;  /* 0x000000491a497209 */ /* 0x000fe40007810000 */
[----:B------:R-:W-:Y:S02]  /*56f0*/  FMNMX.FTZ R2, R27, R2, !PT ;  /* 0x000000021b027209 */ /* 0x000fe40007810000 */
[----:B------:R-:W-:Y:S02]  /*5700*/  LOP3.LUT R0, R141, UR6, R156, 0x96, !PT ;  /* 0x000000068d007c12 */ /* 0x000fe4000f8e969c */
[----:B------:R-:W-:Y:S02]  /*5710*/  LOP3.LUT R140, R105, UR21, R140, 0x96, !PT ;  /* 0x00000015698c7c12 */ /* 0x000fe4000f8e968c */
[----:B------:R-:W-:Y:S01]  /*5720*/  LOP3.LUT R118, R165, UR20, R118, 0x96, !PT ;  /* 0x00000014a5767c12 */ /* 0x000fe2000f8e9676 */
[----:B------:R-:W-:Y:S01]  /*5730*/  IMAD.WIDE.U32 R160, R0, -0x326172a9, RZ ;  /* 0xcd9e8d5700a07825 */ /* 0x000fe200078e00ff */
[----:B------:R-:W-:-:S02]  /*5740*/  FMNMX.FTZ R85, R20, R85, !PT ;  /* 0x0000005514557209 */ /* 0x000fc40007810000 */
[----:B------:R-:W-:Y:S01]  /*5750*/  FMNMX.FTZ R73, R100, R73, !PT ;  /* 0x0000004964497209 */ /* 0x000fe20007810000 */
[----:B------:R-:W-:Y:S01]  /*5760*/  IMAD.WIDE.U32 R140, R140, -0x326172a9, RZ ;  /* 0xcd9e8d578c8c7825 */ /* 0x000fe200078e00ff */
[----:B------:R-:W-:Y:S02]  /*5770*/  FMNMX.FTZ R2, R25, R2, !PT ;  /* 0x0000000219027209 */ /* 0x000fe40007810000 */
[----:B------:R-:W-:Y:S01]  /*5780*/  FMNMX.FTZ R85, R18, R85, !PT ;  /* 0x0000005512557209 */ /* 0x000fe20007810000 */
[----:B------:R-:W-:Y:S01]  /*5790*/  IMAD.WIDE.U32 R118, R118, -0x2daee0ad, RZ ;  /* 0xd2511f5376767825 */ /* 0x000fe200078e00ff */
[----:B------:R-:W-:Y:S02]  /*57a0*/  LOP3.LUT R162, R3, UR11, R162, 0x96, !PT ;  /* 0x0000000b03a27c12 */ /* 0x000fe4000f8e96a2 */
[----:B------:R-:W-:Y:S02]  /*57b0*/  FMNMX.FTZ R73, R24, R73, !PT ;  /* 0x0000004918497209 */ /* 0x000fe40007810000 */
[----:B------:R-:W-:Y:S01]  /*57c0*/  LOP3.LUT R3, R95, UR5, R168, 0x96, !PT ;  /* 0x000000055f037c12 */ /* 0x000fe2000f8e96a8 */
[----:B------:R-:W-:Y:S01]  /*57d0*/  IMAD.WIDE.U32 R162, R162, -0x326172a9, RZ ;  /* 0xcd9e8d57a2a27825 */ /* 0x000fe200078e00ff */
[----:B------:R-:W-:-:S02]  /*57e0*/  FMNMX.FTZ R2, R109, R2, !PT ;  /* 0x000000026d027209 */ /* 0x000fc40007810000 */
[----:B------:R-:W-:Y:S02]  /*57f0*/  FMNMX.FTZ R85, R16, R85, !PT ;  /* 0x0000005510557209 */ /* 0x000fe40007810000 */
[----:B------:R-:W-:Y:S02]  /*5800*/  FMNMX.FTZ R73, R12, R73, !PT ;  /* 0x000000490c497209 */ /* 0x000fe40007810000 */
[----:B------:R-:W-:Y:S02]  /*5810*/  LOP3.LUT R166, R161, UR24, R138, 0x96, !PT ;  /* 0x00000018a1a67c12 */ /* 0x000fe4000f8e968a */
[----:B------:R-:W-:Y:S02]  /*5820*/  LOP3.LUT R160, R141, UR20, R160, 0x96, !PT ;  /* 0x000000148da07c12 */ /* 0x000fe4000f8e96a0 */
[----:B------:R-:W-:Y:S01]  /*5830*/  LOP3.LUT R142, R129, UR11, R148, 0x96, !PT ;  /* 0x0000000b818e7c12 */ /* 0x000fe2000f8e9694 */
[----:B------:R-:W-:Y:S01]  /*5840*/  IMAD.WIDE.U32 R166, R166, -0x2daee0ad, RZ ;  /* 0xd2511f53a6a67825 */ /* 0x000fe200078e00ff */
[----:B------:R-:W-:-:S02]  /*5850*/  LOP3.LUT R130, R119, UR5, R128, 0x96, !PT ;  /* 0x0000000577827c12 */ /* 0x000fc4000f8e9680 */
[----:B------:R-:W-:Y:S01]  /*5860*/  FMNMX.FTZ R2, R15, R2, !PT ;  /* 0x000000020f027209 */ /* 0x000fe20007810000 */
[----:B------:R-:W-:Y:S01]  /*5870*/  IMAD.WIDE.U32 R128, R3, -0x326172a9, RZ ;  /* 0xcd9e8d5703807825 */ /* 0x000fe200078e00ff */
[----:B------:R-:W-:Y:S02]  /*5880*/  FMNMX.FTZ R3, R14, R85, !PT ;  /* 0x000000550e037209 */ /* 0x000fe40007810000 */
        /* <DEDUP_REMOVED lines=8> */
[----:B------:R-:W2:Y:S01]  /*5910*/  SHFL.BFLY PT, R80, R3, 0x2, 0x1f ;  /* 0x0c401f0003507f89 */ /* 0x000ea200000e0000 */
[----:B------:R-:W-:Y:S02]  /*5920*/  FMNMX.FTZ R73, R242, R73, !PT ;  /* 0x00000049f2497209 */ /* 0x000fe40007810000 */
[----:B------:R-:W-:Y:S01]  /*5930*/  FMNMX.FTZ R2, R11, R2, !PT ;  /* 0x000000020b027209 */ /* 0x000fe20007810000 */
[----:B------:R-:W-:Y:S01]  /*5940*/  IMAD.WIDE.U32 R102, R102, -0x2daee0ad, RZ ;  /* 0xd2511f5366667825 */ /* 0x000fe200078e00ff */
[----:B------:R-:W-:Y:S02]  /*5950*/  LOP3.LUT R81, R161, UR5, R166, 0x96, !PT ;  /* 0x00000005a1517c12 */ /* 0x000fe4000f8e96a6 */
[----:B------:R-:W-:Y:S02]  /*5960*/  FMNMX.FTZ R73, R240, R73, !PT ;  /* 0x00000049f0497209 */ /* 0x000fe40007810000 */
[----:B------:R-:W-:-:S02]  /*5970*/  FMNMX.FTZ R2, R83, R2, !PT ;  /* 0x0000000253027209 */ /* 0x000fc40007810000 */
[----:B-1----:R-:W-:Y:S02]  /*5980*/  FMNMX.FTZ R93, R82, R93, !PT ;  /* 0x0000005d525d7209 */ /* 0x002fe40007810000 */
[----:B------:R-:W-:Y:S02]  /*5990*/  LOP3.LUT R116, R155, UR11, R116, 0x96, !PT ;  /* 0x0000000b9b747c12 */ /* 0x000fe4000f8e9674 */
[----:B------:R-:W-:Y:S01]  /*59a0*/  LOP3.LUT R74, R103, UR5, R154, 0x96, !PT ;  /* 0x00000005674a7c12 */ /* 0x000fe2000f8e969a */
[----:B------:R-:W-:Y:S01]  /*59b0*/  IMAD.WIDE.U32 R154, R81, -0x326172a9, RZ ;  /* 0xcd9e8d57519a7825 */ /* 0x000fe200078e00ff */
[----:B------:R-:W-:Y:S02]  /*59c0*/  FMNMX.FTZ R73, R238, R73, !PT ;  /* 0x00000049ee497209 */ /* 0x000fe40007810000 */
[----:B------:R-:W-:Y:S01]  /*59d0*/  FMNMX.FTZ R81, R9, R2, !PT ;  /* 0x0000000209517209 */ /* 0x000fe20007810000 */
[----:B------:R-:W-:Y:S01]  /*59e0*/  IMAD.WIDE.U32 R116, R116, -0x326172a9, RZ ;  /* 0xcd9e8d5774747825 */ /* 0x000fe200078e00ff */
[----:B------:R-:W-:-:S02]  /*59f0*/  LOP3.LUT R0, R143, UR8, R164, 0x96, !PT ;  /* 0x000000088f007c12 */ /* 0x000fc4000f8e96a4 */
[----:B------:R-:W1:Y:S01]  /*5a00*/  SHFL.BFLY PT, R164, R93, 0x1, 0x1f ;  /* 0x0c201f005da47f89 */ /* 0x000e6200000e0000 */
[----:B------:R-:W-:Y:S02]  /*5a10*/  FMNMX.FTZ R73, R8, R73, !PT ;  /* 0x0000004908497209 */ /* 0x000fe40007810000 */
[----:B------:R-:W-:Y:S01]  /*5a20*/  LOP3.LUT R104, R167, UR11, R104, 0x96, !PT ;  /* 0x0000000ba7687c12 */ /* 0x000fe2000f8e9668 */
[----:B------:R-:W-:Y:S01]  /*5a30*/  IMAD.WIDE.U32 R166, R23, -0x2daee0ad, RZ ;  /* 0xd2511f5317a67825 */ /* 0x000fe200078e00ff */
[----:B------:R-:W3:Y:S01]  /*5a40*/  SHFL.BFLY PT, R2, R81, 0x2, 0x1f ;  /* 0x0c401f0051027f89 */ /* 0x000ee200000e0000 */
[----:B------:R-:W-:Y:S02]  /*5a50*/  LOP3.LUT R84, R129, UR25, R84, 0x96, !PT ;  /* 0x0000001981547c12 */ /* 0x000fe4000f8e9654 */
[----:B------:R-:W-:Y:S01]  /*5a60*/  LOP3.LUT R85, R128, 0xff, RZ, 0xc0, !PT ;  /* 0x000000ff80557812 */ /* 0x000fe200078ec0ff */
[----:B------:R-:W-:Y:S01]  /*5a70*/  IMAD.WIDE.U32 R104, R104, -0x326172a9, RZ ;  /* 0xcd9e8d5768687825 */ /* 0x000fe200078e00ff */
[----:B------:R-:W-:-:S02]  /*5a80*/  LOP3.LUT R89, R128, 0xffff, RZ, 0xc0, !PT ;  /* 0x0000ffff80597812 */ /* 0x000fc400078ec0ff */
[--C-:B------:R-:W-:Y:S02]  /*5a90*/  SHF.R.U32.HI R98, RZ, 0x10, R128.reuse ;  /* 0x00000010ff627819 */ /* 0x100fe40000011680 */
[----:B------:R-:W-:Y:S01]  /*5aa0*/  SHF.R.U32.HI R23, RZ, 0x18, R128 ;  /* 0x00000018ff177819 */ /* 0x000fe20000011680 */
[----:B------:R-:W-:Y:S01]  /*5ab0*/  IMAD.WIDE.U32 R128, R0, -0x2daee0ad, RZ ;  /* 0xd2511f5300807825 */ /* 0x000fe200078e00ff */
[----:B--2---:R-:W-:Y:S01]  /*5ac0*/  FMNMX.FTZ R80, R3, R80, !PT ;  /* 0x0000005003507209 */ /* 0x004fe20007810000 */
[----:B------:R-:W2:Y:S01]  /*5ad0*/  SHFL.BFLY PT, R0, R73, 0x2, 0x1f ;  /* 0x0c401f0049007f89 */ /* 0x000ea200000e0000 */
[----:B------:R-:W-:Y:S01]  /*5ae0*/  LOP3.LUT R132, R97, UR24, R40, 0x96, !PT ;  /* 0x0000001861847c12 */ /* 0x000fe2000f8e9628 */
[----:B------:R-:W-:Y:S01]  /*5af0*/  IMAD.WIDE.U32 R96, R96, -0x2daee0ad, RZ ;  /* 0xd2511f5360607825 */ /* 0x000fe200078e00ff */
[----:B------:R-:W-:Y:S01]  /*5b00*/  LOP3.LUT R144, R129, UR15, R118, 0x96, !PT ;  /* 0x0000000f81907c12 */ /* 0x000fe2000f8e9676 */
[----:B------:R-:W4:Y:S01]  /*5b10*/  SHFL.BFLY PT, R3, R80, 0x1, 0x1f ;  /* 0x0c201f0050037f89 */ /* 0x000f2200000e0000 */
[----:B------:R-:W-:Y:S01]  /*5b20*/  LOP3.LUT R140, R105, UR8, R140, 0x96, !PT ;  /* 0x00000008698c7c12 */ /* 0x000fe2000f8e968c */
[----:B------:R-:W-:Y:S01]  /*5b30*/  IMAD.WIDE.U32 R132, R132, -0x2daee0ad, RZ ;  /* 0xd2511f5384847825 */ /* 0x000fe200078e00ff */
[----:B-1----:R-:W-:-:S02]  /*5b40*/  FMNMX.FTZ R164, R93, R164, !PT ;  /* 0x000000a45da47209 */ /* 0x002fc40007810000 */
[----:B------:R-:W-:Y:S01]  /*5b50*/  LOP3.LUT R146, R155, UR25, R104, 0x96, !PT ;  /* 0x000000199b927c12 */ /* 0x000fe2000f8e9668 */
[----:B------:R-:W-:Y:S01]  /*5b60*/  IMAD.WIDE.U32 R118, R74, -0x326172a9, RZ ;  /* 0xcd9e8d574a767825 */ /* 0x000fe200078e00ff */
[----:B------:R-:W-:Y:S02]  /*5b70*/  LOP3.LUT R148, R133, UR11, R148, 0x96, !PT ;  /* 0x0000000b85947c12 */ /* 0x000fe4000f8e9694 */
[----:B---3--:R-:W-:Y:S01]  /*5b80*/  FMNMX.FTZ R2, R81, R2, !PT ;  /* 0x0000000251027209 */ /* 0x008fe20007810000 */
[C---:B------:R-:W-:Y:S01]  /*5b90*/  FMUL.FTZ R150, R164.reuse, c[0x0][0x23c] ;  /* 0x00008f00a4967a20 */ /* 0x040fe20000410000 */
[----:B------:R-:W-:Y:S01]  /*5ba0*/  FSETP.NEU.FTZ.AND P1, PT, R164, -INF , PT ;  /* 0xff800000a400780b */ /* 0x000fe20003f3d000 */
[----:B------:R-:W-:Y:S01]  /*5bb0*/  IMAD.WIDE.U32 R148, R148, -0x326172a9, RZ ;  /* 0xcd9e8d5794947825 */ /* 0x000fe200078e00ff */
[----:B------:R-:W-:Y:S01]  /*5bc0*/  LOP3.LUT R105, R154, 0xffff, RZ, 0xc0, !PT ;  /* 0x0000ffff9a697812 */ /* 0x000fe200078ec0ff */
[----:B------:R-:W1:Y:S01]  /*5bd0*/  SHFL.BFLY PT, R153, R2, 0x1, 0x1f ;  /* 0x0c201f0002997f89 */ /* 0x000e6200000e0000 */
[----:B------:R-:W-:-:S02]  /*5be0*/  FSEL R150, R150, RZ, P1 ;  /* 0x000000ff96967208 */ /* 0x000fc40000800000 */
[----:B------:R-:W-:Y:S02]  /*5bf0*/  LOP3.LUT R72, R149, UR8, R72, 0x96, !PT ;  /* 0x0000000895487c12 */ /* 0x000fe4000f8e9648 */
[----:B------:R-:W-:Y:S01]  /*5c00*/  LOP3.LUT R149, R154, 0xff, RZ, 0xc0, !PT ;  /* 0x000000ff9a957812 */ /* 0x000fe200078ec0ff */
[--C-:B------:R-:W-:Y:S01]  /*5c10*/  FFMA.FTZ R74, R69, c[0x0][0x23c], -R150.reuse ;  /* 0x00008f00454a7a23 */ /* 0x100fe20000010896 */
[----:B--2---:R-:W-:Y:S01]  /*5c20*/  FMNMX.FTZ R0, R73, R0, !PT ;  /* 0x0000000049007209 */ /* 0x004fe20007810000 */
[----:B------:R-:W-:Y:S01]  /*5c30*/  FFMA.FTZ R73, R70, c[0x0][0x23c], -R150 ;  /* 0x00008f0046497a23 */ /* 0x000fe20000010896 */
[----:B------:R-:W-:Y:S01]  /*5c40*/  SHF.R.U32.HI R104, RZ, 0x10, R154 ;  /* 0x00000010ff687819 */ /* 0x000fe2000001169a */
[----:B------:R-:W-:Y:S01]  /*5c50*/  FFMA.FTZ R239, R75, c[0x0][0x23c], -R150 ;  /* 0x00008f004bef7a23 */ /* 0x000fe20000010896 */
[----:B----4-:R-:W-:Y:S01]  /*5c60*/  FMNMX.FTZ R3, R80, R3, !PT ;  /* 0x0000000350037209 */ /* 0x010fe20007810000 */
[----:B------:R-:W2:Y:S01]  /*5c70*/  SHFL.BFLY PT, R81, R0, 0x1, 0x1f ;  /* 0x0c201f0000517f89 */ /* 0x000ea200000e0000 */
[----:B------:R-:W-:Y:S01]  /*5c80*/  SHF.R.U32.HI R95, RZ, 0x18, R154 ;  /* 0x00000018ff5f7819 */ /* 0x000fe2000001169a */
[----:B------:R-:W-:Y:S01]  /*5c90*/  IMAD.WIDE.U32 R154, R72, -0x2daee0ad, RZ ;  /* 0xd2511f53489a7825 */ /* 0x000fe200078e00ff */
[----:B------:R-:W-:Y:S01]  /*5ca0*/  MUFU.EX2 R74, R74 ;  /* 0x0000004a004a7308 */ /* 0x000fe20000000800 */
[----:B------:R-:W-:-:S02]  /*5cb0*/  LOP3.LUT R72, R84, 0xffff, RZ, 0xc0, !PT ;  /* 0x0000ffff54487812 */ /* 0x000fc400078ec0ff */
[C---:B------:R-:W-:Y:S01]  /*5cc0*/  FMUL.FTZ R143, R3.reuse, c[0x0][0x23c] ;  /* 0x00008f00038f7a20 */ /* 0x040fe20000410000 */
[----:B------:R-:W-:Y:S01]  /*5cd0*/  FSETP.NEU.FTZ.AND P1, PT, R3, -INF , PT ;  /* 0xff8000000300780b */ /* 0x000fe20003f3d000 */
[--C-:B------:R-:W-:Y:S01]  /*5ce0*/  FFMA.FTZ R147, R147, c[0x0][0x23c], -R150.reuse ;  /* 0x00008f0093937a23 */ /* 0x100fe20000010896 */
[----:B------:R-:W-:Y:S01]  /*5cf0*/  ISETP.GE.U32.AND P4, PT, R6, R23, PT ;  /* 0x000000170600720c */ /* 0x000fe20003f86070 */
[----:B------:R-:W-:Y:S01]  /*5d00*/  FFMA.FTZ R247, R77, c[0x0][0x23c], -R150 ;  /* 0x00008f004df77a23 */ /* 0x000fe20000010896 */
[----:B------:R-:W3:Y:S01]  /*5d10*/  MUFU.EX2 R73, R73 ;  /* 0x0000004900497308 */ /* 0x000ee20000000800 */
[----:B------:R-:W-:Y:S01]  /*5d20*/  SHF.R.U32.HI R23, RZ, 0x8, R72 ;  /* 0x00000008ff177819 */ /* 0x000fe20000011648 */
[--C-:B------:R-:W-:Y:S01]  /*5d30*/  FFMA.FTZ R72, R59, c[0x0][0x23c], -R150.reuse ;  /* 0x00008f003b487a23 */ /* 0x100fe20000010896 */
[----:B------:R-:W-:Y:S01]  /*5d40*/  FSEL R143, R143, RZ, P1 ;  /* 0x000000ff8f8f7208 */ /* 0x000fe20000800000 */
[--C-:B------:R-:W-:Y:S01]  /*5d50*/  FFMA.FTZ R234, R35, c[0x0][0x23c], -R150.reuse ;  /* 0x00008f0023ea7a23 */ /* 0x100fe20000010896 */
[----:B------:R-:W-:Y:S01]  /*5d60*/  LOP3.LUT R23, R23, 0xffff, RZ, 0xc0, !PT ;  /* 0x0000ffff17177812 */ /* 0x000fe200078ec0ff */
[----:B------:R-:W-:Y:S01]  /*5d70*/  FFMA.FTZ R227, R33, c[0x0][0x23c], -R150 ;  /* 0x00008f0021e37a23 */ /* 0x000fe20000010896 */
[----:B------:R-:W-:Y:S01]  /*5d80*/  LOP3.LUT R101, R155, UR15, R96, 0x96, !PT ;  /* 0x0000000f9b657c12 */ /* 0x000fe2000f8e9660 */
[--C-:B------:R-:W-:Y:S01]  /*5d90*/  FFMA.FTZ R82, R56, c[0x0][0x23c], -R143.reuse ;  /* 0x00008f0038527a23 */ /* 0x100fe2000001088f */
[----:B------:R-:W-:Y:S01]  /*5da0*/  LOP3.LUT R113, R154, 0xffff, RZ, 0xc0, !PT ;  /* 0x0000ffff9a717812 */ /* 0x000fe200078ec0ff */
[--C-:B------:R-:W-:Y:S01]  /*5db0*/  FFMA.FTZ R80, R57, c[0x0][0x23c], -R143.reuse ;  /* 0x00008f0039507a23 */ /* 0x100fe2000001088f */
[----:B------:R-:W-:Y:S01]  /*5dc0*/  LOP3.LUT R155, R84, 0xff, RZ, 0xc0, !PT ;  /* 0x000000ff549b7812 */ /* 0x000fe200078ec0ff */
[----:B------:R-:W-:Y:S01]  /*5dd0*/  MUFU.EX2 R72, R72 ;  /* 0x0000004800487308 */ /* 0x000fe20000000800 */
[----:B-1----:R-:W-:Y:S01]  /*5de0*/  FMNMX.FTZ R2, R2, R153, !PT ;  /* 0x0000009902027209 */ /* 0x002fe20007810000 */
[--C-:B------:R-:W-:Y:S01]  /*5df0*/  FFMA.FTZ R152, R152, c[0x0][0x23c], -R143.reuse ;  /* 0x00008f0098987a23 */ /* 0x100fe2000001088f */
[----:B------:R-:W-:Y:S01]  /*5e00*/  ISETP.GE.U32.AND P2, PT, R6, R23, PT ;  /* 0x000000170600720c */ /* 0x000fe20003f46070 */
[--C-:B------:R-:W-:Y:S01]  /*5e10*/  FFMA.FTZ R237, R48, c[0x0][0x23c], -R143.reuse ;  /* 0x00008f0030ed7a23 */ /* 0x100fe2000001088f */
[----:B--2---:R-:W-:Y:S01]  /*5e20*/  FMNMX.FTZ R0, R0, R81, !PT ;  /* 0x0000005100007209 */ /* 0x004fe20007810000 */
[----:B------:R-:W-:Y:S01]  /*5e30*/  FMUL.FTZ R126, R2, c[0x0][0x23c] ;  /* 0x00008f00027e7a20 */ /* 0x000fe20000410000 */
[C---:B------:R-:W-:Y:S01]  /*5e40*/  ISETP.GE.U32.AND P1, PT, R6.reuse, R85, PT ;  /* 0x000000550600720c */ /* 0x040fe20003f26070 */
[----:B------:R-:W-:Y:S01]  /*5e50*/  MUFU.EX2 R82, R82 ;  /* 0x0000005200527308 */ /* 0x000fe20000000800 */
[----:B------:R-:W-:Y:S01]  /*5e60*/  ISETP.GE.U32.AND P6, PT, R6, R155, PT ;  /* 0x0000009b0600720c */ /* 0x000fe20003fc6070 */
[----:B------:R-:W-:Y:S01]  /*5e70*/  FMUL.FTZ R96, R0, c[0x0][0x23c] ;  /* 0x00008f0000607a20 */ /* 0x000fe20000410000 */
[----:B---3--:R-:W-:Y:S01]  /*5e80*/  F2FP.PACK_AB R85, R73, R74 ;  /* 0x0000004a4955723e */ /* 0x008fe200000000ff */
[--C-:B------:R-:W-:Y:S01]  /*5e90*/  FFMA.FTZ R246, R32, c[0x0][0x23c], -R143.reuse ;  /* 0x00008f0020f67a23 */ /* 0x100fe2000001088f */
[----:B------:R-:W-:Y:S01]  /*5ea0*/  LOP3.LUT R132, R97, UR5, R132, 0x96, !PT ;  /* 0x0000000561847c12 */ /* 0x000fe2000f8e9684 */
[----:B------:R-:W-:Y:S01]  /*5eb0*/  FFMA.FTZ R221, R30, c[0x0][0x23c], -R143 ;  /* 0x00008f001edd7a23 */ /* 0x000fe2000001088f */
[----:B------:R-:W-:Y:S01]  /*5ec0*/  FSETP.NEU.FTZ.AND P3, PT, R2, -INF , PT ;  /* 0xff8000000200780b */ /* 0x000fe20003f7d000 */
[----:B------:R1:W2:Y:S01]  /*5ed0*/  MUFU.EX2 R81, R80 ;  /* 0x0000005000517308 */ /* 0x0002a20000000800 */
[----:B------:R-:W-:Y:S01]  /*5ee0*/  LOP3.LUT R97, R166, 0xff, RZ, 0xc0, !PT ;  /* 0x000000ffa6617812 */ /* 0x000fe200078ec0ff */
[--C-:B------:R-:W-:Y:S01]  /*5ef0*/  FFMA.FTZ R226, R51, c[0x0][0x23c], -R150.reuse ;  /* 0x00008f0033e27a23 */ /* 0x100fe20000010896 */
[----:B------:R-:W-:Y:S01]  /*5f00*/  PRMT R23, R85, 0x7632, R23 ;  /* 0x0000763255177816 */ /* 0x000fe20000000017 */
[----:B------:R-:W-:Y:S01]  /*5f10*/  FFMA.FTZ R225, R49, c[0x0][0x23c], -R150 ;  /* 0x00008f0031e17a23 */ /* 0x000fe20000010896 */
[----:B------:R-:W-:Y:S01]  /*5f20*/  FSETP.NEU.FTZ.AND P5, PT, R0, -INF , PT ;  /* 0xff8000000000780b */ /* 0x000fe20003fbd000 */
[----:B------:R-:W-:Y:S01]  /*5f30*/  @!P6 HADD2 R71, -R85.H0_H0, -RZ.H0_H0 ;  /* 0xa00000ff5547e230 */ /* 0x000fe20000000900 */
[--C-:B------:R-:W-:Y:S01]  /*5f40*/  SHF.R.U32.HI R153, RZ, 0x18, R84.reuse ;  /* 0x00000018ff997819 */ /* 0x100fe20000011654 */
[----:B------:R-:W3:Y:S01]  /*5f50*/  MUFU.EX2 R239, R239 ;  /* 0x000000ef00ef7308 */ /* 0x000ee20000000800 */
[----:B------:R-:W-:Y:S01]  /*5f60*/  FSEL R75, R96, RZ, P5 ;  /* 0x000000ff604b7208 */ /* 0x000fe20002800000 */
[----:B------:R-:W-:Y:S01]  /*5f70*/  @!P2 HADD2 R70, -R23.H0_H0, -RZ.H0_H0 ;  /* 0xa00000ff1746a230 */ /* 0x000fe20000000900 */
[----:B------:R-:W-:Y:S01]  /*5f80*/  ISETP.GE.U32.AND P5, PT, R6, R153, PT ;  /* 0x000000990600720c */ /* 0x000fe20003fa6070 */
[--C-:B------:R-:W-:Y:S01]  /*5f90*/  FFMA.FTZ R220, R46, c[0x0][0x23c], -R143.reuse ;  /* 0x00008f002edc7a23 */ /* 0x100fe2000001088f */
[----:B------:R-:W-:Y:S01]  /*5fa0*/  SHF.R.U32.HI R153, RZ, 0x10, R84 ;  /* 0x00000010ff997819 */ /* 0x000fe20000011654 */
[----:B------:R-:W-:Y:S01]  /*5fb0*/  FFMA.FTZ R219, R34, c[0x0][0x23c], -R143 ;  /* 0x00008f0022db7a23 */ /* 0x000fe2000001088f */
[----:B------:R-:W-:Y:S01]  /*5fc0*/  PRMT R96, R85, 0x5410, R23 ;  /* 0x0000541055607816 */ /* 0x000fe20000000017 */
[----:B------:R-:W-:Y:S01]  /*5fd0*/  MUFU.EX2 R237, R237 ;  /* 0x000000ed00ed7308 */ /* 0x000fe20000000800 */
[----:B-1----:R-:W-:Y:S01]  /*5fe0*/  FSEL R80, R126, RZ, P3 ;  /* 0x000000ff7e507208 */ /* 0x002fe20001800000 */
[--C-:B------:R-:W-:Y:S01]  /*5ff0*/  FFMA.FTZ R126, R99, c[0x0][0x23c], -R150.reuse ;  /* 0x00008f00637e7a23 */ /* 0x100fe20000010896 */
[----:B------:R-:W-:Y:S01]  /*6000*/  ISETP.GE.U32.AND P3, PT, R6, R97, PT ;  /* 0x000000610600720c */ /* 0x000fe20003f66070 */
[--C-:B------:R-:W-:Y:S01]  /*6010*/  FFMA.FTZ R224, R31, c[0x0][0x23c], -R150.reuse ;  /* 0x00008f001fe07a23 */ /* 0x100fe20000010896 */
[----:B------:R-:W-:Y:S01]  /*6020*/  SHF.R.U32.HI R97, RZ, 0x8, R89 ;  /* 0x00000008ff617819 */ /* 0x000fe20000011659 */
[--C-:B------:R-:W-:Y:S01]  /*6030*/  FFMA.FTZ R223, R21, c[0x0][0x23c], -R150.reuse ;  /* 0x00008f0015df7a23 */ /* 0x100fe20000010896 */
[----:B------:R-:W-:Y:S01]  /*6040*/  LOP3.LUT R153, R153, 0xff, RZ, 0xc0, !PT ;  /* 0x000000ff99997812 */ /* 0x000fe200078ec0ff */
[----:B------:R-:W-:Y:S01]  /*6050*/  MUFU.EX2 R126, R126 ;  /* 0x0000007e007e7308 */ /* 0x000fe20000000800 */
[----:B------:R-:W-:Y:S01]  /*6060*/  LOP3.LUT R97, R97, 0xffff, RZ, 0xc0, !PT ;  /* 0x0000ffff61617812 */ /* 0x000fe200078ec0ff */
[--C-:B------:R-:W-:Y:S01]  /*6070*/  FFMA.FTZ R218, R20, c[0x0][0x23c], -R143.reuse ;  /* 0x00008f0014da7a23 */ /* 0x100fe2000001088f */
[----:B------:R-:W-:Y:S01]  /*6080*/  @!P2 PRMT R23, R70, 0x5410, RZ ;  /* 0x000054104617a816 */ /* 0x000fe200000000ff */
[--C-:B------:R-:W-:Y:S01]  /*6090*/  FFMA.FTZ R217, R18, c[0x0][0x23c], -R143.reuse ;  /* 0x00008f0012d97a23 */ /* 0x100fe2000001088f */
[----:B------:R-:W-:Y:S01]  /*60a0*/  ISETP.GE.U32.AND P2, PT, R6, R97, PT ;  /* 0x000000610600720c */ /* 0x000fe20003f46070 */
[----:B------:R-:W-:Y:S01]  /*60b0*/  FFMA.FTZ R222, R19, c[0x0][0x23c], -R150 ;  /* 0x00008f0013de7a23 */ /* 0x000fe20000010896 */
[----:B------:R-:W-:Y:S01]  /*60c0*/  @!P6 PRMT R85, R71, 0x5410, RZ ;  /* 0x000054104755e816 */ /* 0x000fe200000000ff */
[--C-:B------:R-:W-:Y:S01]  /*60d0*/  FFMA.FTZ R71, R58, c[0x0][0x23c], -R143.reuse ;  /* 0x00008f003a477a23 */ /* 0x100fe2000001088f */
[----:B--2---:R-:W-:Y:S01]  /*60e0*/  F2FP.PACK_AB R84, R81, R82 ;  /* 0x000000525154723e */ /* 0x004fe200000000ff */
[----:B------:R-:W-:Y:S01]  /*60f0*/  MUFU.EX2 R70, R152 ;  /* 0x0000009800467308 */ /* 0x000fe20000000800 */
[----:B------:R-:W-:Y:S01]  /*6100*/  ISETP.GE.U32.AND P6, PT, R6, R153, PT ;  /* 0x000000990600720c */ /* 0x000fe20003fc6070 */
[--C-:B------:R-:W-:Y:S01]  /*6110*/  FFMA.FTZ R216, R16, c[0x0][0x23c], -R143.reuse ;  /* 0x00008f0010d87a23 */ /* 0x100fe2000001088f */
[----:B---3--:R-:W-:Y:S01]  /*6120*/  F2FP.PACK_AB R204, R239, R72 ;  /* 0x00000048efcc723e */ /* 0x008fe200000000ff */
[----:B------:R-:W-:Y:S01]  /*6130*/  FFMA.FTZ R215, R14, c[0x0][0x23c], -R143 ;  /* 0x00008f000ed77a23 */ /* 0x000fe2000001088f */
[----:B------:R-:W-:Y:S01]  /*6140*/  PRMT R89, R84, 0x7632, R89 ;  /* 0x0000763254597816 */ /* 0x000fe20000000059 */
[----:B------:R-:W-:Y:S01]  /*6150*/  FFMA.FTZ R124, R124, c[0x0][0x23c], -R75 ;  /* 0x00008f007c7c7a23 */ /* 0x000fe2000001084b */
[----:B------:R-:W-:Y:S01]  /*6160*/  PRMT R203, R204, 0x7632, R203 ;  /* 0x00007632cccb7816 */ /* 0x000fe200000000cb */
[----:B------:R-:W1:Y:S01]  /*6170*/  MUFU.EX2 R71, R71 ;  /* 0x0000004700477308 */ /* 0x000e620000000800 */
[----:B------:R-:W-:Y:S01]  /*6180*/  SHF.R.U32.HI R141, RZ, 0x18, R166 ;  /* 0x00000018ff8d7819 */ /* 0x000fe200000116a6 */
[----:B------:R-:W-:Y:S01]  /*6190*/  @!P5 HADD2 R92, -R89.H0_H0, -RZ.H0_H0 ;  /* 0xa00000ff595cd230 */ /* 0x000fe20000000900 */
[----:B------:R-:W-:Y:S01]  /*61a0*/  LOP3.LUT R135, R167, UR15, R94, 0x96, !PT ;  /* 0x0000000fa7877c12 */ /* 0x000fe2000f8e965e */
[----:B------:R-:W-:Y:S01]  /*61b0*/  @!P2 HADD2 R88, -R203.H0_H0, -RZ.H0_H0 ;  /* 0xa00000ffcb58a230 */ /* 0x000fe20000000900 */
[----:B------:R-:W-:Y:S01]  /*61c0*/  PRMT R97, R84, 0x5410, R89 ;  /* 0x0000541054617816 */ /* 0x000fe20000000059 */
[----:B------:R-:W-:Y:S01]  /*61d0*/  @!P6 HADD2 R91, -R84.H0_H0, -RZ.H0_H0 ;  /* 0xa00000ff545be230 */ /* 0x000fe20000000900 */
[----:B------:R-:W-:Y:S01]  /*61e0*/  LOP3.LUT R153, R98, 0xff, RZ, 0xc0, !PT ;  /* 0x000000ff62997812 */ /* 0x000fe200078ec0ff */
[----:B------:R-:W-:Y:S01]  /*61f0*/  @!P1 HADD2 R90, -R204.H0_H0, -RZ.H0_H0 ;  /* 0xa00000ffcc5a9230 */ /* 0x000fe20000000900 */
[----:B------:R-:W-:Y:S01]  /*6200*/  @!P5 PRMT R89, R92, 0x5410, RZ ;  /* 0x000054105c59d816 */ /* 0x000fe200000000ff */
[----:B------:R-:W-:Y:S01]  /*6210*/  MUFU.EX2 R247, R247 ;  /* 0x000000f700f77308 */ /* 0x000fe20000000800 */
[----:B------:R-:W-:Y:S01]  /*6220*/  PRMT R98, R204, 0x5410, R203 ;  /* 0x00005410cc627816 */ /* 0x000fe200000000cb */
[--C-:B------:R-:W-:Y:S01]  /*6230*/  FFMA.FTZ R214, R25, c[0x0][0x23c], -R80.reuse ;  /* 0x00008f0019d67a23 */ /* 0x100fe20000010850 */
[----:B------:R-:W-:Y:S01]  /*6240*/  ISETP.GE.U32.AND P5, PT, R6, R141, PT ;  /* 0x0000008d0600720c */ /* 0x000fe20003fa6070 */
[--C-:B------:R-:W-:Y:S01]  /*6250*/  FFMA.FTZ R207, R24, c[0x0][0x23c], -R75.reuse ;  /* 0x00008f0018cf7a23 */ /* 0x100fe2000001084b */
[----:B------:R-:W-:Y:S01]  /*6260*/  @!P2 PRMT R203, R88, 0x5410, RZ ;  /* 0x0000541058cba816 */ /* 0x000fe200000000ff */
[--C-:B------:R-:W-:Y:S01]  /*6270*/  FFMA.FTZ R231, R109, c[0x0][0x23c], -R80.reuse ;  /* 0x00008f006de77a23 */ /* 0x100fe20000010850 */
[----:B------:R-:W-:Y:S01]  /*6280*/  LOP3.LUT R88, R135, 0xffff, RZ, 0xc0, !PT ;  /* 0x0000ffff87587812 */ /* 0x000fe200078ec0ff */
[----:B------:R-:W2:Y:S01]  /*6290*/  MUFU.EX2 R141, R147 ;  /* 0x00000093008d7308 */ /* 0x000ea20000000800 */
[----:B------:R-:W-:Y:S01]  /*62a0*/  @!P6 PRMT R84, R91, 0x5410, RZ ;  /* 0x000054105b54e816 */ /* 0x000fe200000000ff */
[----:B------:R-:W-:Y:S01]  /*62b0*/  FFMA.FTZ R230, R15, c[0x0][0x23c], -R80 ;  /* 0x00008f000fe67a23 */ /* 0x000fe20000010850 */
[----:B------:R-:W-:Y:S01]  /*62c0*/  LOP3.LUT R91, R135, 0xff, RZ, 0xc0, !PT ;  /* 0x000000ff875b7812 */ /* 0x000fe200078ec0ff */
[--C-:B------:R-:W-:Y:S01]  /*62d0*/  FFMA.FTZ R233, R12, c[0x0][0x23c], -R75.reuse ;  /* 0x00008f000ce97a23 */ /* 0x100fe2000001084b */
[----:B------:R-:W-:Y:S01]  /*62e0*/  SHF.R.U32.HI R88, RZ, 0x8, R88 ;  /* 0x00000008ff587819 */ /* 0x000fe20000011658 */
[----:B------:R-:W-:Y:S01]  /*62f0*/  FFMA.FTZ R232, R10, c[0x0][0x23c], -R75 ;  /* 0x00008f000ae87a23 */ /* 0x000fe2000001084b */
[C---:B------:R-:W-:Y:S01]  /*6300*/  ISETP.GE.U32.AND P6, PT, R6.reuse, R153, PT ;  /* 0x000000990600720c */ /* 0x040fe20003fc6070 */
[----:B------:R-:W-:Y:S01]  /*6310*/  MUFU.EX2 R234, R234 ;  /* 0x000000ea00ea7308 */ /* 0x000fe20000000800 */
[----:B------:R-:W-:Y:S01]  /*6320*/  ISETP.GE.U32.AND P2, PT, R6, R91, PT ;  /* 0x0000005b0600720c */ /* 0x000fe20003f46070 */
[--C-:B------:R-:W-:Y:S01]  /*6330*/  FFMA.FTZ R236, R13, c[0x0][0x23c], -R80.reuse ;  /* 0x00008f000dec7a23 */ /* 0x100fe20000010850 */
[----:B-1----:R-:W-:Y:S01]  /*6340*/  F2FP.PACK_AB R206, R70, R71 ;  /* 0x0000004746ce723e */ /* 0x002fe200000000ff */
[----:B------:R-:W-:Y:S01]  /*6350*/  FFMA.FTZ R235, R11, c[0x0][0x23c], -R80 ;  /* 0x00008f000beb7a23 */ /* 0x000fe20000010850 */
[----:B------:R-:W-:Y:S01]  /*6360*/  LOP3.LUT R91, R88, 0xffff, RZ, 0xc0, !PT ;  /* 0x0000ffff585b7812 */ /* 0x000fe200078ec0ff */
[----:B------:R-:W-:Y:S01]  /*6370*/  FFMA.FTZ R88, R76, c[0x0][0x23c], -R143 ;  /* 0x00008f004c587a23 */ /* 0x000fe2000001088f */
[----:B------:R-:W-:Y:S01]  /*6380*/  PRMT R205, R206, 0x7632, R205 ;  /* 0x00007632cecd7816 */ /* 0x000fe200000000cd */
[----:B------:R-:W-:Y:S01]  /*6390*/  MUFU.EX2 R227, R227 ;  /* 0x000000e300e37308 */ /* 0x000fe20000000800 */
[----:B--2---:R-:W-:Y:S01]  /*63a0*/  F2FP.PACK_AB R200, R126, R141 ;  /* 0x0000008d7ec8723e */ /* 0x004fe200000000ff */
[----:B------:R-:W-:Y:S01]  /*63b0*/  FFMA.FTZ R243, R238, c[0x0][0x23c], -R75 ;  /* 0x00008f00eef37a23 */ /* 0x000fe2000001084b */
[----:B------:R-:W-:Y:S01]  /*63c0*/  PRMT R99, R206, 0x5410, R205 ;  /* 0x00005410ce637816 */ /* 0x000fe200000000cd */
[----:B------:R-:W-:Y:S01]  /*63d0*/  @!P4 HADD2 R87, -R205.H0_H0, -RZ.H0_H0 ;  /* 0xa00000ffcd57c230 */ /* 0x000fe20000000900 */
[----:B------:R-:W-:Y:S01]  /*63e0*/  PRMT R199, R200, 0x7632, R199 ;  /* 0x00007632c8c77816 */ /* 0x000fe200000000c7 */
[----:B------:R-:W-:Y:S01]  /*63f0*/  @!P6 HADD2 R86, -R206.H0_H0, -RZ.H0_H0 ;  /* 0xa00000ffce56e230 */ /* 0x000fe20000000900 */
[----:B------:R-:W-:Y:S01]  /*6400*/  @!P1 PRMT R204, R90, 0x5410, RZ ;  /* 0x000054105acc9816 */ /* 0x000fe200000000ff */
[----:B------:R-:W1:Y:S01]  /*6410*/  MUFU.EX2 R88, R88 ;  /* 0x0000005800587308 */ /* 0x000e620000000800 */
[----:B------:R-:W-:Y:S01]  /*6420*/  @!P2 HADD2 R79, -R200.H0_H0, -RZ.H0_H0 ;  /* 0xa00000ffc84fa230 */ /* 0x000fe20000000900 */
[----:B------:R-:W-:Y:S01]  /*6430*/  @!P4 PRMT R205, R87, 0x5410, RZ ;  /* 0x0000541057cdc816 */ /* 0x000fe200000000ff */
[----:B------:R-:W-:Y:S01]  /*6440*/  FFMA.FTZ R90, R151, c[0x0][0x23c], -R150 ;  /* 0x00008f00975a7a23 */ /* 0x000fe20000010896 */
[----:B------:R-:W-:Y:S01]  /*6450*/  ISETP.GE.U32.AND P4, PT, R6, R91, PT ;  /* 0x0000005b0600720c */ /* 0x000fe20003f86070 */
[----:B------:R-:W-:Y:S01]  /*6460*/  FFMA.FTZ R91, R68, c[0x0][0x23c], -R143 ;  /* 0x00008f00445b7a23 */ /* 0x000fe2000001088f */
[----:B------:R-:W-:Y:S01]  /*6470*/  @!P6 PRMT R206, R86, 0x5410, RZ ;  /* 0x0000541056cee816 */ /* 0x000fe200000000ff */
[----:B------:R-:W-:Y:S01]  /*6480*/  FADD.FTZ R73, R74, R73 ;  /* 0x000000494a497221 */ /* 0x000fe20000010000 */
[----:B------:R-:W-:Y:S01]  /*6490*/  SHF.R.U32.HI R87, RZ, 0x18, R135 ;  /* 0x00000018ff577819 */ /* 0x000fe20000011687 */
[----:B------:R-:W2:Y:S01]  /*64a0*/  MUFU.EX2 R90, R90 ;  /* 0x0000005a005a7308 */ /* 0x000ea20000000800 */
[----:B------:R-:W-:-:S02]  /*64b0*/  ISETP.GE.U32.AND P6, PT, R6, R95, PT ;  /* 0x0000005f0600720c */ /* 0x000fc40003fc6070 */
[----:B------:R-:W-:Y:S02]  /*64c0*/  PRMT R95, R200, 0x5410, R199 ;  /* 0x00005410c85f7816 */ /* 0x000fe400000000c7 */
[----:B------:R-:W-:Y:S02]  /*64d0*/  @!P2 PRMT R200, R79, 0x5410, RZ ;  /* 0x000054104fc8a816 */ /* 0x000fe400000000ff */
[----:B------:R-:W-:Y:S01]  /*64e0*/  ISETP.GE.U32.AND P2, PT, R6, R87, PT ;  /* 0x000000570600720c */ /* 0x000fe20003f46070 */
[----:B------:R-:W-:Y:S01]  /*64f0*/  @!P4 HADD2 R78, -R199.H0_H0, -RZ.H0_H0 ;  /* 0xa00000ffc74ec230 */ /* 0x000fe20000000900 */
[----:B-1----:R-:W-:Y:S01]  /*6500*/  F2FP.PACK_AB R202, R88, R237 ;  /* 0x000000ed58ca723e */ /* 0x002fe200000000ff */
[----:B------:R-:W-:Y:S01]  /*6510*/  MUFU.EX2 R91, R91 ;  /* 0x0000005b005b7308 */ /* 0x000fe20000000800 */
[----:B------:R-:W-:Y:S02]  /*6520*/  SHF.R.U32.HI R79, RZ, 0x10, R135 ;  /* 0x00000010ff4f7819 */ /* 0x000fe40000011687 */
[----:B------:R-:W-:-:S02]  /*6530*/  PRMT R201, R202, 0x7632, R201 ;  /* 0x00007632cac97816 */ /* 0x000fc400000000c9 */
[----:B------:R-:W-:Y:S02]  /*6540*/  LOP3.LUT R79, R79, 0xff, RZ, 0xc0, !PT ;  /* 0x000000ff4f4f7812 */ /* 0x000fe400078ec0ff */
[----:B------:R-:W-:Y:S01]  /*6550*/  LOP3.LUT R94, R166, 0xffff, RZ, 0xc0, !PT ;  /* 0x0000ffffa65e7812 */ /* 0x000fe200078ec0ff */
[----:B------:R-:W-:Y:S01]  /*6560*/  MUFU.EX2 R246, R246 ;  /* 0x000000f600f67308 */ /* 0x000fe20000000800 */
[----:B------:R-:W-:Y:S01]  /*6570*/  @!P4 PRMT R199, R78, 0x5410, RZ ;  /* 0x000054104ec7c816 */ /* 0x000fe200000000ff */
[----:B------:R-:W-:Y:S01]  /*6580*/  @!P2 HADD2 R22, -R201.H0_H0, -RZ.H0_H0 ;  /* 0xa00000ffc916a230 */ /* 0x000fe20000000900 */
[----:B------:R-:W-:Y:S02]  /*6590*/  ISETP.GE.U32.AND P4, PT, R6, R79, PT ;  /* 0x0000004f0600720c */ /* 0x000fe40003f86070 */
[----:B------:R-:W-:Y:S02]  /*65a0*/  SHF.R.U32.HI R79, RZ, 0x8, R94 ;  /* 0x00000008ff4f7819 */ /* 0x000fe4000001165e */
[----:B------:R-:W-:Y:S01]  /*65b0*/  PRMT R94, R202, 0x5410, R201 ;  /* 0x00005410ca5e7816 */ /* 0x000fe200000000c9 */
[----:B------:R-:W-:Y:S01]  /*65c0*/  MUFU.EX2 R221, R221 ;  /* 0x000000dd00dd7308 */ /* 0x000fe20000000800 */
[----:B------:R-:W-:Y:S01]  /*65d0*/  @!P2 PRMT R201, R22, 0x5410, RZ ;  /* 0x0000541016c9a816 */ /* 0x000fe200000000ff */
[----:B------:R-:W-:Y:S01]  /*65e0*/  FFMA.FTZ R22, R50, c[0x0][0x23c], -R143 ;  /* 0x00008f0032167a23 */ /* 0x000fe2000001088f */
[----:B------:R-:W-:Y:S01]  /*65f0*/  LOP3.LUT R79, R79, 0xffff, RZ, 0xc0, !PT ;  /* 0x0000ffff4f4f7812 */ /* 0x000fe200078ec0ff */
[----:B------:R-:W-:Y:S01]  /*6600*/  FFMA.FTZ R143, R115, c[0x0][0x23c], -R80 ;  /* 0x00008f00738f7a23 */ /* 0x000fe20000010850 */
[----:B--2---:R-:W-:-:S02]  /*6610*/  F2FP.PACK_AB R196, R247, R90 ;  /* 0x0000005af7c4723e */ /* 0x004fc400000000ff */
[----:B------:R-:W-:Y:S01]  /*6620*/  ISETP.GE.U32.AND P2, PT, R6, R79, PT ;  /* 0x0000004f0600720c */ /* 0x000fe20003f46070 */
[----:B------:R-:W1:Y:S01]  /*6630*/  MUFU.EX2 R22, R22 ;  /* 0x0000001600167308 */ /* 0x000e620000000800 */
[----:B------:R-:W-:Y:S01]  /*6640*/  PRMT R195, R196, 0x7632, R195 ;  /* 0x00007632c4c37816 */ /* 0x000fe200000000c3 */
[----:B------:R-:W-:Y:S01]  /*6650*/  @!P4 HADD2 R77, -R202.H0_H0, -RZ.H0_H0 ;  /* 0xa00000ffca4dc230 */ /* 0x000fe20000000900 */
[----:B------:R-:W-:Y:S01]  /*6660*/  SHF.R.U32.HI R106, RZ, 0x10, R166 ;  /* 0x00000010ff6a7819 */ /* 0x000fe200000116a6 */
[----:B------:R-:W-:Y:S01]  /*6670*/  IMAD.WIDE.U32 R166, R140, -0x2daee0ad, RZ ;  /* 0xd2511f538ca67825 */ /* 0x000fe200078e00ff */
[----:B------:R-:W-:Y:S01]  /*6680*/  LOP3.LUT R93, R128, 0xff, RZ, 0xc0, !PT ;  /* 0x000000ff805d7812 */ /* 0x000fe200078ec0ff */
[----:B------:R-:W-:Y:S01]  /*6690*/  @!P3 HADD2 R76, -R196.H0_H0, -RZ.H0_H0 ;  /* 0xa00000ffc44cb230 */ /* 0x000fe20000000900 */
[----:B------:R-:W-:Y:S01]  /*66a0*/  @!P4 PRMT R202, R77, 0x5410, RZ ;  /* 0x000054104dcac816 */ /* 0x000fe200000000ff */
[----:B------:R-:W-:Y:S01]  /*66b0*/  MUFU.EX2 R226, R226 ;  /* 0x000000e200e27308 */ /* 0x000fe20000000800 */
[----:B------:R-:W-:Y:S01]  /*66c0*/  LOP3.LUT R77, R106, 0xff, RZ, 0xc0, !PT ;  /* 0x000000ff6a4d7812 */ /* 0x000fe200078ec0ff */
[----:B------:R-:W-:Y:S01]  /*66d0*/  IMAD.WIDE.U32 R78, R121, -0x326172a9, RZ ;  /* 0xcd9e8d57794e7825 */ /* 0x000fe200078e00ff */
[----:B------:R-:W-:Y:S01]  /*66e0*/  ISETP.GE.U32.AND P4, PT, R6, R93, PT ;  /* 0x0000005d0600720c */ /* 0x000fe20003f86070 */
[----:B------:R-:W-:Y:S01]  /*66f0*/  @!P2 HADD2 R69, -R195.H0_H0, -RZ.H0_H0 ;  /* 0xa00000ffc345a230 */ /* 0x000fe20000000900 */
[----:B------:R-:W-:-:S02]  /*6700*/  PRMT R93, R196, 0x5410, R195 ;  /* 0x00005410c45d7816 */ /* 0x000fc400000000c3 */
[----:B------:R-:W-:Y:S01]  /*6710*/  F2FP.PACK_AB R192, R227, R234 ;  /* 0x000000eae3c0723e */ /* 0x000fe200000000ff */
[----:B------:R-:W2:Y:S01]  /*6720*/  MUFU.EX2 R225, R225 ;  /* 0x000000e100e17308 */ /* 0x000ea20000000800 */
[----:B-1----:R-:W-:Y:S02]  /*6730*/  F2FP.PACK_AB R198, R22, R91 ;  /* 0x0000005b16c6723e */ /* 0x002fe400000000ff */
[----:B------:R-:W-:Y:S02]  /*6740*/  @!P2 PRMT R195, R69, 0x5410, RZ ;  /* 0x0000541045c3a816 */ /* 0x000fe400000000ff */
[----:B------:R-:W-:Y:S02]  /*6750*/  PRMT R197, R198, 0x7632, R197 ;  /* 0x00007632c6c57816 */ /* 0x000fe400000000c5 */
[----:B------:R-:W-:Y:S01]  /*6760*/  ISETP.GE.U32.AND P2, PT, R6, R77, PT ;  /* 0x0000004d0600720c */ /* 0x000fe20003f46070 */
[----:B------:R-:W-:Y:S01]  /*6770*/  MUFU.EX2 R220, R220 ;  /* 0x000000dc00dc7308 */ /* 0x000fe20000000800 */
[----:B------:R-:W-:Y:S01]  /*6780*/  PRMT R92, R198, 0x5410, R197 ;  /* 0x00005410c65c7816 */ /* 0x000fe200000000c5 */
[----:B------:R-:W-:Y:S01]  /*6790*/  @!P5 HADD2 R68, -R197.H0_H0, -RZ.H0_H0 ;  /* 0xa00000ffc544d230 */ /* 0x000fe20000000900 */
[----:B------:R-:W-:-:S02]  /*67a0*/  LOP3.LUT R69, R146, 0xff, RZ, 0xc0, !PT ;  /* 0x000000ff92457812 */ /* 0x000fc400078ec0ff */
[----:B------:R-:W-:Y:S02]  /*67b0*/  PRMT R191, R192, 0x7632, R191 ;  /* 0x00007632c0bf7816 */ /* 0x000fe400000000bf */
[----:B------:R-:W-:Y:S01]  /*67c0*/  @!P5 PRMT R197, R68, 0x5410, RZ ;  /* 0x0000541044c5d816 */ /* 0x000fe200000000ff */
[----:B------:R-:W1:Y:S01]  /*67d0*/  MUFU.EX2 R219, R219 ;  /* 0x000000db00db7308 */ /* 0x000e620000000800 */
[----:B------:R-:W-:Y:S02]  /*67e0*/  LOP3.LUT R68, R146, 0xffff, RZ, 0xc0, !PT ;  /* 0x0000ffff92447812 */ /* 0x000fe400078ec0ff */
[----:B------:R-:W-:Y:S01]  /*67f0*/  ISETP.GE.U32.AND P5, PT, R6, R69, PT ;  /* 0x000000450600720c */ /* 0x000fe20003fa6070 */
[----:B------:R-:W-:Y:S01]  /*6800*/  @!P2 HADD2 R67, -R198.H0_H0, -RZ.H0_H0 ;  /* 0xa00000ffc643a230 */ /* 0x000fe20000000900 */
[----:B------:R-:W-:Y:S02]  /*6810*/  SHF.R.U32.HI R68, RZ, 0x8, R68 ;  /* 0x00000008ff447819 */ /* 0x000fe40000011644 */
[----:B------:R-:W-:Y:S01]  /*6820*/  PRMT R106, R192, 0x5410, R191 ;  /* 0x00005410c06a7816 */ /* 0x000fe200000000bf */
[----:B------:R-:W-:Y:S01]  /*6830*/  MUFU.EX2 R224, R224 ;  /* 0x000000e000e07308 */ /* 0x000fe20000000800 */
[----:B------:R-:W-:Y:S01]  /*6840*/  LOP3.LUT R69, R68, 0xffff, RZ, 0xc0, !PT ;  /* 0x0000ffff44457812 */ /* 0x000fe200078ec0ff */
[----:B------:R-:W-:Y:S01]  /*6850*/  FFMA.FTZ R68, R47, c[0x0][0x23c], -R80 ;  /* 0x00008f002f447a23 */ /* 0x000fe20000010850 */
[----:B------:R-:W-:-:S02]  /*6860*/  @!P2 PRMT R198, R67, 0x5410, RZ ;  /* 0x0000541043c6a816 */ /* 0x000fc400000000ff */
[----:B------:R-:W-:Y:S02]  /*6870*/  ISETP.GE.U32.AND P2, PT, R6, R69, PT ;  /* 0x000000450600720c */ /* 0x000fe40003f46070 */
[--C-:B------:R-:W-:Y:S01]  /*6880*/  SHF.R.U32.HI R69, RZ, 0x18, R146.reuse ;  /* 0x00000018ff457819 */ /* 0x100fe20000011692 */
[----:B------:R-:W-:Y:S01]  /*6890*/  @!P5 HADD2 R66, -R192.H0_H0, -RZ.H0_H0 ;  /* 0xa00000ffc042d230 */ /* 0x000fe20000000900 */
[----:B------:R-:W-:Y:S01]  /*68a0*/  SHF.R.U32.HI R146, RZ, 0x10, R146 ;  /* 0x00000010ff927819 */ /* 0x000fe20000011692 */
[----:B------:R-:W3:Y:S01]  /*68b0*/  MUFU.EX2 R223, R223 ;  /* 0x000000df00df7308 */ /* 0x000ee20000000800 */
[----:B------:R-:W-:Y:S02]  /*68c0*/  F2FP.PACK_AB R194, R221, R246 ;  /* 0x000000f6ddc2723e */ /* 0x000fe400000000ff */
[----:B------:R-:W-:Y:S02]  /*68d0*/  @!P5 PRMT R192, R66, 0x5410, RZ ;  /* 0x0000541042c0d816 */ /* 0x000fe400000000ff */
[----:B------:R-:W-:-:S02]  /*68e0*/  ISETP.GE.U32.AND P5, PT, R6, R69, PT ;  /* 0x000000450600720c */ /* 0x000fc40003fa6070 */
[----:B------:R-:W-:Y:S01]  /*68f0*/  LOP3.LUT R69, R146, 0xff, RZ, 0xc0, !PT ;  /* 0x000000ff92457812 */ /* 0x000fe200078ec0ff */
[----:B------:R-:W-:Y:S01]  /*6900*/  @!P2 HADD2 R65, -R191.H0_H0, -RZ.H0_H0 ;  /* 0xa00000ffbf41a230 */ /* 0x000fe20000000900 */
[----:B------:R-:W-:Y:S01]  /*6910*/  ISETP.GE.U32.AND P1, PT, R6, R149, PT ;  /* 0x000000950600720c */ /* 0x000fe20003f26070 */
[----:B------:R-:W-:Y:S01]  /*6920*/  MUFU.EX2 R218, R218 ;  /* 0x000000da00da7308 */ /* 0x000fe20000000800 */
[----:B------:R-:W-:Y:S02]  /*6930*/  PRMT R193, R194, 0x7632, R193 ;  /* 0x00007632c2c17816 */ /* 0x000fe400000000c1 */
[----:B------:R-:W-:Y:S02]  /*6940*/  @!P2 PRMT R191, R65, 0x5410, RZ ;  /* 0x0000541041bfa816 */ /* 0x000fe400000000ff */
[----:B------:R-:W-:Y:S01]  /*6950*/  ISETP.GE.U32.AND P2, PT, R6, R69, PT ;  /* 0x000000450600720c */ /* 0x000fe20003f46070 */
[----:B------:R-:W-:Y:S01]  /*6960*/  FFMA.FTZ R69, R38, c[0x0][0x23c], -R75 ;  /* 0x00008f0026457a23 */ /* 0x000fe2000001084b */
[----:B------:R-:W-:Y:S01]  /*6970*/  SHF.R.U32.HI R65, RZ, 0x8, R105 ;  /* 0x00000008ff417819 */ /* 0x000fe20000011669 */
[----:B------:R-:W-:Y:S01]  /*6980*/  @!P5 HADD2 R64, -R193.H0_H0, -RZ.H0_H0 ;  /* 0xa00000ffc140d230 */ /* 0x000fe20000000900 */
[----:B--2---:R-:W-:Y:S01]  /*6990*/  F2FP.PACK_AB R188, R225, R226 ;  /* 0x000000e2e1bc723e */ /* 0x004fe200000000ff */
[----:B------:R-:W2:Y:S01]  /*69a0*/  MUFU.EX2 R217, R217 ;  /* 0x000000d900d97308 */ /* 0x000ea20000000800 */
[----:B------:R-:W-:-:S02]  /*69b0*/  LOP3.LUT R65, R65, 0xffff, RZ, 0xc0, !PT ;  /* 0x0000ffff41417812 */ /* 0x000fc400078ec0ff */
[----:B------:R-:W-:Y:S01]  /*69c0*/  PRMT R105, R194, 0x5410, R193 ;  /* 0x00005410c2697816 */ /* 0x000fe200000000c1 */
[----:B------:R-:W-:Y:S01]  /*69d0*/  @!P1 HADD2 R59, -R188.H0_H0, -RZ.H0_H0 ;  /* 0xa00000ffbc3b9230 */ /* 0x000fe20000000900 */
[----:B------:R-:W-:Y:S02]  /*69e0*/  @!P5 PRMT R193, R64, 0x5410, RZ ;  /* 0x0000541040c1d816 */ /* 0x000fe400000000ff */
[----:B------:R-:W-:Y:S01]  /*69f0*/  ISETP.GE.U32.AND P5, PT, R6, R65, PT ;  /* 0x000000410600720c */ /* 0x000fe20003fa6070 */
[----:B------:R-:W-:Y:S01]  /*6a00*/  @!P2 HADD2 R63, -R194.H0_H0, -RZ.H0_H0 ;  /* 0xa00000ffc23fa230 */ /* 0x000fe20000000900 */
[----:B------:R-:W-:Y:S01]  /*6a10*/  PRMT R187, R188, 0x7632, R187 ;  /* 0x00007632bcbb7816 */ /* 0x000fe200000000bb */
[----:B------:R-:W-:Y:S01]  /*6a20*/  MUFU.EX2 R222, R222 ;  /* 0x000000de00de7308 */ /* 0x000fe20000000800 */
[----:B------:R-:W-:Y:S02]  /*6a30*/  LOP3.LUT R110, R117, UR8, R110, 0x96, !PT ;  /* 0x00000008756e7c12 */ /* 0x000fe4000f8e966e */
[----:B------:R-:W-:-:S02]  /*6a40*/  LOP3.LUT R160, R167, UR15, R160, 0x96, !PT ;  /* 0x0000000fa7a07c12 */ /* 0x000fc4000f8e96a0 */
[----:B------:R-:W-:Y:S01]  /*6a50*/  @!P2 PRMT R194, R63, 0x5410, RZ ;  /* 0x000054103fc2a816 */ /* 0x000fe200000000ff */
[----:B------:R-:W-:Y:S01]  /*6a60*/  IMAD.WIDE.U32 R110, R110, -0x2daee0ad, RZ ;  /* 0xd2511f536e6e7825 */ /* 0x000fe200078e00ff */
[----:B------:R-:W-:Y:S01]  /*6a70*/  LOP3.LUT R63, R104, 0xff, RZ, 0xc0, !PT ;  /* 0x000000ff683f7812 */ /* 0x000fe200078ec0ff */
[----:B------:R-:W-:Y:S01]  /*6a80*/  MUFU.EX2 R216, R216 ;  /* 0x000000d800d87308 */ /* 0x000fe20000000800 */
[----:B-1----:R-:W-:Y:S01]  /*6a90*/  F2FP.PACK_AB R190, R219, R220 ;  /* 0x000000dcdbbe723e */ /* 0x002fe200000000ff */
[----:B------:R-:W-:Y:S01]  /*6aa0*/  @!P5 HADD2 R58, -R187.H0_H0, -RZ.H0_H0 ;  /* 0xa00000ffbb3ad230 */ /* 0x000fe20000000900 */
[----:B------:R-:W-:Y:S02]  /*6ab0*/  PRMT R104, R188, 0x5410, R187 ;  /* 0x00005410bc687816 */ /* 0x000fe400000000bb */
[----:B------:R-:W-:Y:S02]  /*6ac0*/  @!P1 PRMT R188, R59, 0x5410, RZ ;  /* 0x000054103bbc9816 */ /* 0x000fe400000000ff */
[----:B------:R-:W-:Y:S01]  /*6ad0*/  LOP3.LUT R59, R160, 0xffff, RZ, 0xc0, !PT ;  /* 0x0000ffffa03b7812 */ /* 0x000fe200078ec0ff */
[----:B------:R-:W-:Y:S01]  /*6ae0*/  MUFU.EX2 R215, R215 ;  /* 0x000000d700d77308 */ /* 0x000fe20000000800 */
[----:B------:R-:W-:-:S02]  /*6af0*/  LOP3.LUT R133, R128, 0xffff, RZ, 0xc0, !PT ;  /* 0x0000ffff80857812 */ /* 0x000fc400078ec0ff */
[----:B------:R-:W-:Y:S02]  /*6b00*/  PRMT R189, R190, 0x7632, R189 ;  /* 0x00007632bebd7816 */ /* 0x000fe400000000bd */
[--C-:B------:R-:W-:Y:S02]  /*6b10*/  SHF.R.U32.HI R137, RZ, 0x10, R128.reuse ;  /* 0x00000010ff897819 */ /* 0x100fe40000011680 */
[----:B------:R-:W-:Y:S01]  /*6b20*/  SHF.R.U32.HI R129, RZ, 0x18, R128 ;  /* 0x00000018ff817819 */ /* 0x000fe20000011680 */
[----:B------:R-:W-:Y:S01]  /*6b30*/  @!P6 HADD2 R57, -R189.H0_H0, -RZ.H0_H0 ;  /* 0xa00000ffbd39e230 */ /* 0x000fe20000000900 */
[----:B------:R-:W-:Y:S01]  /*6b40*/  ISETP.GE.U32.AND P2, PT, R6, R63, PT ;  /* 0x0000003f0600720c */ /* 0x000fe20003f46070 */
[----:B------:R-:W-:Y:S01]  /*6b50*/  MUFU.EX2 R68, R68 ;  /* 0x0000004400447308 */ /* 0x000fe20000000800 */
[----:B------:R-:W-:Y:S02]  /*6b60*/  LOP3.LUT R103, R119, UR25, R116, 0x96, !PT ;  /* 0x0000001977677c12 */ /* 0x000fe4000f8e9674 */
[----:B------:R-:W-:-:S02]  /*6b70*/  LOP3.LUT R128, R118, 0xffff, RZ, 0xc0, !PT ;  /* 0x0000ffff76807812 */ /* 0x000fc400078ec0ff */
[----:B------:R-:W-:Y:S02]  /*6b80*/  LOP3.LUT R63, R160, 0xff, RZ, 0xc0, !PT ;  /* 0x000000ffa03f7812 */ /* 0x000fe400078ec0ff */
[----:B------:R-:W-:Y:S01]  /*6b90*/  LOP3.LUT R125, R118, 0xff, RZ, 0xc0, !PT ;  /* 0x000000ff767d7812 */ /* 0x000fe200078ec0ff */
[----:B------:R-:W-:Y:S01]  /*6ba0*/  MUFU.EX2 R143, R143 ;  /* 0x0000008f008f7308 */ /* 0x000fe20000000800 */
[--C-:B------:R-:W-:Y:S02]  /*6bb0*/  SHF.R.U32.HI R123, RZ, 0x10, R118.reuse ;  /* 0x00000010ff7b7819 */ /* 0x100fe40000011676 */
[----:B------:R-:W-:Y:S01]  /*6bc0*/  SHF.R.U32.HI R119, RZ, 0x18, R118 ;  /* 0x00000018ff777819 */ /* 0x000fe20000011676 */
[----:B------:R-:W-:Y:S01]  /*6bd0*/  @!P2 HADD2 R56, -R190.H0_H0, -RZ.H0_H0 ;  /* 0xa00000ffbe38a230 */ /* 0x000fe20000000900 */
[----:B------:R-:W-:Y:S02]  /*6be0*/  SHF.R.U32.HI R59, RZ, 0x8, R59 ;  /* 0x00000008ff3b7819 */ /* 0x000fe4000001163b */
[----:B------:R-:W-:Y:S01]  /*6bf0*/  LOP3.LUT R102, R111, UR15, R102, 0x96, !PT ;  /* 0x0000000f6f667c12 */ /* 0x000fe2000f8e9666 */
[----:B------:R-:W-:Y:S01]  /*6c00*/  MUFU.EX2 R69, R69 ;  /* 0x0000004500457308 */ /* 0x000fe20000000800 */
[----:B------:R-:W-:-:S02]  /*6c10*/  LOP3.LUT R117, R110, 0xffff, RZ, 0xc0, !PT ;  /* 0x0000ffff6e757812 */ /* 0x000fc400078ec0ff */
[----:B------:R-:W-:Y:S02]  /*6c20*/  LOP3.LUT R116, R110, 0xff, RZ, 0xc0, !PT ;  /* 0x000000ff6e747812 */ /* 0x000fe400078ec0ff */
[--C-:B------:R-:W-:Y:S02]  /*6c30*/  SHF.R.U32.HI R118, RZ, 0x10, R110.reuse ;  /* 0x00000010ff767819 */ /* 0x100fe4000001166e */
[----:B------:R-:W-:Y:S01]  /*6c40*/  SHF.R.U32.HI R114, RZ, 0x18, R110 ;  /* 0x00000018ff727819 */ /* 0x000fe2000001166e */
[----:B------:R-:W-:Y:S01]  /*6c50*/  MUFU.EX2 R214, R214 ;  /* 0x000000d600d67308 */ /* 0x000fe20000000800 */
[----:B------:R-:W-:Y:S02]  /*6c60*/  LOP3.LUT R111, R154, 0xff, RZ, 0xc0, !PT ;  /* 0x000000ff9a6f7812 */ /* 0x000fe400078ec0ff */
[--C-:B------:R-:W-:Y:S02]  /*6c70*/  SHF.R.U32.HI R110, RZ, 0x10, R154.reuse ;  /* 0x00000010ff6e7819 */ /* 0x100fe4000001169a */
[----:B------:R-:W-:-:S02]  /*6c80*/  SHF.R.U32.HI R108, RZ, 0x18, R154 ;  /* 0x00000018ff6c7819 */ /* 0x000fc4000001169a */
[C---:B------:R-:W-:Y:S01]  /*6c90*/  LOP3.LUT R161, R166.reuse, 0xff, RZ, 0xc0, !PT ;  /* 0x000000ffa6a17812 */ /* 0x040fe200078ec0ff */
[----:B------:R-:W-:Y:S01]  /*6ca0*/  MUFU.EX2 R207, R207 ;  /* 0x000000cf00cf7308 */ /* 0x000fe20000000800 */
[----:B------:R-:W-:Y:S02]  /*6cb0*/  LOP3.LUT R154, R166, 0xffff, RZ, 0xc0, !PT ;  /* 0x0000ffffa69a7812 */ /* 0x000fe400078ec0ff */
[--C-:B------:R-:W-:Y:S02]  /*6cc0*/  SHF.R.U32.HI R152, RZ, 0x10, R166.reuse ;  /* 0x00000010ff987819 */ /* 0x100fe400000116a6 */
[----:B------:R-:W-:Y:S01]  /*6cd0*/  SHF.R.U32.HI R159, RZ, 0x18, R166 ;  /* 0x00000018ff9f7819 */ /* 0x000fe200000116a6 */
[----:B------:R-:W-:Y:S01]  /*6ce0*/  IMAD.WIDE.U32 R166, R130, -0x326172a9, RZ ;  /* 0xcd9e8d5782a67825 */ /* 0x000fe200078e00ff */
[----:B------:R-:W-:Y:S01]  /*6cf0*/  @!P3 PRMT R196, R76, 0x5410, RZ ;  /* 0x000054104cc4b816 */ /* 0x000fe200000000ff */
[----:B------:R-:W-:Y:S01]  /*6d00*/  MUFU.EX2 R231, R231 ;  /* 0x000000e700e77308 */ /* 0x000fe20000000800 */
[C---:B------:R-:W-:Y:S01]  /*6d10*/  ISETP.GE.U32.AND P1, PT, R6.reuse, R63, PT ;  /* 0x0000003f0600720c */ /* 0x040fe20003f26070 */
[----:B------:R-:W-:Y:S01]  /*6d20*/  IMAD.WIDE.U32 R76, R43, -0x2daee0ad, RZ ;  /* 0xd2511f532b4c7825 */ /* 0x000fe200078e00ff */
[----:B------:R-:W-:-:S02]  /*6d30*/  ISETP.GE.U32.AND P3, PT, R6, R129, PT ;  /* 0x000000810600720c */ /* 0x000fc40003f66070 */
[----:B------:R-:W-:Y:S02]  /*6d40*/  SHF.R.U32.HI R63, RZ, 0x18, R160 ;  /* 0x00000018ff3f7819 */ /* 0x000fe400000116a0 */
[----:B------:R-:W-:Y:S01]  /*6d50*/  LOP3.LUT R59, R59, 0xffff, RZ, 0xc0, !PT ;  /* 0x0000ffff3b3b7812 */ /* 0x000fe200078ec0ff */
[----:B------:R-:W-:Y:S01]  /*6d60*/  MUFU.EX2 R230, R230 ;  /* 0x000000e600e67308 */ /* 0x000fe20000000800 */
[----:B------:R-:W-:Y:S02]  /*6d70*/  LOP3.LUT R129, R79, UR25, R162, 0x96, !PT ;  /* 0x000000194f817c12 */ /* 0x000fe4000f8e96a2 */
[----:B------:R-:W-:Y:S02]  /*6d80*/  LOP3.LUT R130, R78, 0xffff, RZ, 0xc0, !PT ;  /* 0x0000ffff4e827812 */ /* 0x000fe400078ec0ff */
[----:B------:R-:W-:Y:S02]  /*6d90*/  PRMT R79, R190, 0x5410, R189 ;  /* 0x00005410be4f7816 */ /* 0x000fe400000000bd */
[----:B------:R-:W-:Y:S01]  /*6da0*/  @!P5 PRMT R187, R58, 0x5410, RZ ;  /* 0x000054103abbd816 */ /* 0x000fe200000000ff */
[----:B------:R-:W-:Y:S01]  /*6db0*/  MUFU.EX2 R233, R233 ;  /* 0x000000e900e97308 */ /* 0x000fe20000000800 */
[----:B------:R-:W-:-:S02]  /*6dc0*/  @!P6 PRMT R189, R57, 0x5410, RZ ;  /* 0x0000541039bde816 */ /* 0x000fc400000000ff */
[C---:B------:R-:W-:Y:S01]  /*6dd0*/  ISETP.GE.U32.AND P5, PT, R6.reuse, R63, PT ;  /* 0x0000003f0600720c */ /* 0x040fe20003fa6070 */
[----:B------:R-:W-:Y:S01]  /*6de0*/  FFMA.FTZ R63, R17, c[0x0][0x23c], -R150 ;  /* 0x00008f00113f7a23 */ /* 0x000fe20000010896 */
[----:B------:R-:W-:Y:S02]  /*6df0*/  ISETP.GE.U32.AND P6, PT, R6, R59, PT ;  /* 0x0000003b0600720c */ /* 0x000fe40003fc6070 */
[----:B------:R-:W-:Y:S01]  /*6e00*/  SHF.R.U32.HI R57, RZ, 0x10, R160 ;  /* 0x00000010ff397819 */ /* 0x000fe200000116a0 */
[----:B------:R-:W-:Y:S01]  /*6e10*/  MUFU.EX2 R232, R232 ;  /* 0x000000e800e87308 */ /* 0x000fe20000000800 */
[----:B---3--:R-:W-:Y:S02]  /*6e20*/  F2FP.PACK_AB R184, R223, R224 ;  /* 0x000000e0dfb8723e */ /* 0x008fe400000000ff */
[----:B------:R-:W-:Y:S02]  /*6e30*/  LOP3.LUT R57, R57, 0xff, RZ, 0xc0, !PT ;  /* 0x000000ff39397812 */ /* 0x000fe400078ec0ff */
[----:B------:R-:W-:Y:S01]  /*6e40*/  PRMT R183, R184, 0x7632, R183 ;  /* 0x00007632b8b77816 */ /* 0x000fe200000000b7 */
[----:B------:R-:W-:Y:S01]  /*6e50*/  @!P1 HADD2 R51, -R184.H0_H0, -RZ.H0_H0 ;  /* 0xa00000ffb8339230 */ /* 0x000fe20000000900 */
[----:B------:R-:W-:Y:S01]  /*6e60*/  @!P2 PRMT R190, R56, 0x5410, RZ ;  /* 0x0000541038bea816 */ /* 0x000fe200000000ff */
[----:B------:R-:W1:Y:S01]  /*6e70*/  MUFU.EX2 R63, R63 ;  /* 0x0000003f003f7308 */ /* 0x000e620000000800 */
[----:B------:R-:W-:Y:S01]  /*6e80*/  SHF.R.U32.HI R154, RZ, 0x8, R154 ;  /* 0x00000008ff9a7819 */ /* 0x000fe2000001169a */
[----:B------:R-:W-:Y:S01]  /*6e90*/  @!P6 HADD2 R35, -R183.H0_H0, -RZ.H0_H0 ;  /* 0xa00000ffb723e230 */ /* 0x000fe20000000900 */
[----:B------:R-:W-:-:S02]  /*6ea0*/  LOP3.LUT R155, R78, 0xff, RZ, 0xc0, !PT ;  /* 0x000000ff4e9b7812 */ /* 0x000fc400078ec0ff */
[--C-:B------:R-:W-:Y:S02]  /*6eb0*/  SHF.R.U32.HI R135, RZ, 0x10, R78.reuse ;  /* 0x00000010ff877819 */ /* 0x100fe4000001164e */
[----:B------:R-:W-:Y:S01]  /*6ec0*/  SHF.R.U32.HI R151, RZ, 0x18, R78 ;  /* 0x00000018ff977819 */ /* 0x000fe2000001164e */
[----:B------:R-:W-:Y:S01]  /*6ed0*/  MUFU.EX2 R236, R236 ;  /* 0x000000ec00ec7308 */ /* 0x000fe20000000800 */
[----:B------:R-:W-:Y:S02]  /*6ee0*/  ISETP.GE.U32.AND P2, PT, R6, R57, PT ;  /* 0x000000390600720c */ /* 0x000fe40003f46070 */
[----:B------:R-:W-:Y:S02]  /*6ef0*/  PRMT R78, R184, 0x5410, R183 ;  /* 0x00005410b84e7816 */ /* 0x000fe400000000b7 */
[----:B------:R-:W-:Y:S02]  /*6f00*/  @!P1 PRMT R184, R51, 0x5410, RZ ;  /* 0x0000541033b89816 */ /* 0x000fe400000000ff */
[----:B------:R-:W-:Y:S01]  /*6f10*/  LOP3.LUT R51, R154, 0xffff, RZ, 0xc0, !PT ;  /* 0x0000ffff9a337812 */ /* 0x000fe200078ec0ff */
[----:B------:R-:W-:Y:S01]  /*6f20*/  MUFU.EX2 R235, R235 ;  /* 0x000000eb00eb7308 */ /* 0x000fe20000000800 */
[----:B--2---:R-:W-:-:S02]  /*6f30*/  F2FP.PACK_AB R186, R217, R218 ;  /* 0x000000dad9ba723e */ /* 0x004fc400000000ff */
[----:B------:R-:W-:Y:S01]  /*6f40*/  @!P6 PRMT R183, R35, 0x5410, RZ ;  /* 0x0000541023b7e816 */ /* 0x000fe200000000ff */
[----:B------:R-:W-:Y:S01]  /*6f50*/  FFMA.FTZ R35, R107, c[0x0][0x23c], -R80 ;  /* 0x00008f006b237a23 */ /* 0x000fe20000010850 */
[----:B------:R-:W-:Y:S01]  /*6f60*/  ISETP.GE.U32.AND P6, PT, R6, R51, PT ;  /* 0x000000330600720c */ /* 0x000fe20003fc6070 */
[----:B------:R-:W-:Y:S01]  /*6f70*/  @!P2 HADD2 R33, -R186.H0_H0, -RZ.H0_H0 ;  /* 0xa00000ffba21a230 */ /* 0x000fe20000000900 */
[----:B------:R-:W-:Y:S01]  /*6f80*/  LOP3.LUT R43, R77, UR15, R122, 0x96, !PT ;  /* 0x0000000f4d2b7c12 */ /* 0x000fe2000f8e967a */
[----:B------:R-:W-:Y:S01]  /*6f90*/  FFMA.FTZ R107, R27, c[0x0][0x23c], -R80 ;  /* 0x00008f001b6b7a23 */ /* 0x000fe20000010850 */
[C---:B------:R-:W-:Y:S01]  /*6fa0*/  LOP3.LUT R153, R76.reuse, 0xff, RZ, 0xc0, !PT ;  /* 0x000000ff4c997812 */ /* 0x040fe200078ec0ff */
[----:B------:R-:W-:Y:S01]  /*6fb0*/  MUFU.EX2 R35, R35 ;  /* 0x0000002300237308 */ /* 0x000fe20000000800 */
[----:B------:R-:W-:Y:S02]  /*6fc0*/  LOP3.LUT R121, R76, 0xffff, RZ, 0xc0, !PT ;  /* 0x0000ffff4c797812 */ /* 0x000fe400078ec0ff */
[----:B------:R-:W-:-:S02]  /*6fd0*/  SHF.R.U32.HI R122, RZ, 0x10, R76 ;  /* 0x00000010ff7a7819 */ /* 0x000fc4000001164c */
[----:B------:R-:W-:Y:S01]  /*6fe0*/  SHF.R.U32.HI R67, RZ, 0x18, R76 ;  /* 0x00000018ff437819 */ /* 0x000fe2000001164c */
[----:B------:R-:W-:Y:S01]  /*6ff0*/  IMAD.WIDE.U32 R76, R132, -0x326172a9, RZ ;  /* 0xcd9e8d57844c7825 */ /* 0x000fe200078e00ff */
[----:B------:R-:W-:Y:S01]  /*7000*/  PRMT R185, R186, 0x7632, R185 ;  /* 0x00007632bab97816 */ /* 0x000fe200000000b9 */
[----:B------:R-:W-:Y:S01]  /*7010*/  MUFU.EX2 R107, R107 ;  /* 0x0000006b006b7308 */ /* 0x000fe20000000800 */
[----:B------:R-:W-:Y:S02]  /*7020*/  ISETP.GE.U32.AND P1, PT, R6, R161, PT ;  /* 0x000000a10600720c */ /* 0x000fe40003f26070 */
[----:B-1----:R-:W-:Y:S01]  /*7030*/  F2FP.PACK_AB R180, R63, R222 ;  /* 0x000000de3fb4723e */ /* 0x002fe200000000ff */
[----:B------:R-:W-:Y:S01]  /*7040*/  @!P5 HADD2 R34, -R185.H0_H0, -RZ.H0_H0 ;  /* 0xa00000ffb922d230 */ /* 0x000fe20000000900 */
[----:B------:R-:W-:Y:S01]  /*7050*/  LOP3.LUT R132, R77, UR25, R148, 0x96, !PT ;  /* 0x000000194d847c12 */ /* 0x000fe2000f8e9694 */
[----:B------:R-:W-:Y:S01]  /*7060*/  LDSM.16.MT88.4 R160, [R208+0xa000] ;  /* 0x00a00000d0a0783b */ /* 0x000fe20000004200 */
[----:B------:R-:W-:Y:S01]  /*7070*/  PRMT R179, R180, 0x7632, R179 ;  /* 0x00007632b4b37816 */ /* 0x000fe200000000b3 */
[----:B------:R-:W-:Y:S01]  /*7080*/  MUFU.EX2 R243, R243 ;  /* 0x000000f300f37308 */ /* 0x000fe20000000800 */
[----:B------:R-:W-:-:S02]  /*7090*/  LOP3.LUT R51, R152, 0xff, RZ, 0xc0, !PT ;  /* 0x000000ff98337812 */ /* 0x000fc400078ec0ff */
[----:B------:R-:W-:Y:S01]  /*70a0*/  LOP3.LUT R148, R76, 0xffff, RZ, 0xc0, !PT ;  /* 0x0000ffff4c947812 */ /* 0x000fe200078ec0ff */
[----:B------:R-:W-:Y:S01]  /*70b0*/  @!P6 HADD2 R31, -R179.H0_H0, -RZ.H0_H0 ;  /* 0xa00000ffb31fe230 */ /* 0x000fe20000000900 */
[----:B------:R-:W-:Y:S01]  /*70c0*/  PRMT R77, R186, 0x5410, R185 ;  /* 0x00005410ba4d7816 */ /* 0x000fe200000000b9 */
[----:B------:R-:W-:Y:S01]  /*70d0*/  @!P1 HADD2 R32, -R180.H0_H0, -RZ.H0_H0 ;  /* 0xa00000ffb4209230 */ /* 0x000fe20000000900 */
[----:B------:R-:W-:Y:S02]  /*70e0*/  @!P2 PRMT R186, R33, 0x5410, RZ ;  /* 0x0000541021baa816 */ /* 0x000fe400000000ff */
[----:B------:R-:W-:Y:S01]  /*70f0*/  @!P5 PRMT R185, R34, 0x5410, RZ ;  /* 0x0000541022b9d816 */ /* 0x000fe200000000ff */
[----:B------:R-:W-:Y:S01]  /*7100*/  FFMA.FTZ R34, R127, c[0x0][0x23c], -R80 ;  /* 0x00008f007f227a23 */ /* 0x000fe20000010850 */
[----:B------:R-:W-:Y:S01]  /*7110*/  ISETP.GE.U32.AND P2, PT, R6, R51, PT ;  /* 0x000000330600720c */ /* 0x000fe20003f46070 */
[--C-:B------:R-:W-:Y:S01]  /*7120*/  FFMA.FTZ R127, R112, c[0x0][0x23c], -R75.reuse ;  /* 0x00008f00707f7a23 */ /* 0x100fe2000001084b */
[----:B------:R-:W-:Y:S01]  /*7130*/  LOP3.LUT R142, R167, UR25, R142, 0x96, !PT ;  /* 0x00000019a78e7c12 */ /* 0x000fe2000f8e968e */
[----:B------:R-:W-:Y:S01]  /*7140*/  FFMA.FTZ R112, R100, c[0x0][0x23c], -R75 ;  /* 0x00008f0064707a23 */ /* 0x000fe2000001084b */
[----:B------:R-:W-:Y:S01]  /*7150*/  LOP3.LUT R149, R76, 0xff, RZ, 0xc0, !PT ;  /* 0x000000ff4c957812 */ /* 0x000fe200078ec0ff */
[----:B------:R-:W1:Y:S01]  /*7160*/  MUFU.EX2 R34, R34 ;  /* 0x0000002200227308 */ /* 0x000e620000000800 */
[----:B------:R-:W-:-:S02]  /*7170*/  SHF.R.U32.HI R147, RZ, 0x10, R76 ;  /* 0x00000010ff937819 */ /* 0x000fc4000001164c */
[----:B------:R-:W-:Y:S02]  /*7180*/  SHF.R.U32.HI R146, RZ, 0x18, R76 ;  /* 0x00000018ff927819 */ /* 0x000fe4000001164c */
[----:B------:R-:W-:Y:S02]  /*7190*/  PRMT R76, R180, 0x5410, R179 ;  /* 0x00005410b44c7816 */ /* 0x000fe400000000b3 */
[----:B------:R-:W-:Y:S01]  /*71a0*/  @!P6 PRMT R179, R31, 0x5410, RZ ;  /* 0x000054101fb3e816 */ /* 0x000fe200000000ff */
[----:B------:R-:W-:Y:S01]  /*71b0*/  MUFU.EX2 R127, R127 ;  /* 0x0000007f007f7308 */ /* 0x000fe20000000800 */
[----:B------:R-:W-:Y:S02]  /*71c0*/  SHF.R.U32.HI R51, RZ, 0x10, R142 ;  /* 0x00000010ff337819 */ /* 0x000fe4000001168e */
[----:B------:R-:W-:Y:S02]  /*71d0*/  LOP3.LUT R31, R142, 0xffff, RZ, 0xc0, !PT ;  /* 0x0000ffff8e1f7812 */ /* 0x000fe400078ec0ff */
[----:B------:R-:W-:-:S02]  /*71e0*/  ISETP.GE.U32.AND P5, PT, R6, R159, PT ;  /* 0x0000009f0600720c */ /* 0x000fc40003fa6070 */
[----:B------:R-:W-:Y:S01]  /*71f0*/  @!P1 PRMT R180, R32, 0x5410, RZ ;  /* 0x0000541020b49816 */ /* 0x000fe200000000ff */
[----:B------:R-:W-:Y:S01]  /*7200*/  FFMA.FTZ R32, R45, c[0x0][0x23c], -R75 ;  /* 0x00008f002d207a23 */ /* 0x000fe2000001084b */
[----:B------:R-:W-:Y:S01]  /*7210*/  F2FP.PACK_AB R182, R215, R216 ;  /* 0x000000d8d7b6723e */ /* 0x000fe200000000ff */
[----:B------:R-:W-:Y:S01]  /*7220*/  MUFU.EX2 R112, R112 ;  /* 0x0000007000707308 */ /* 0x000fe20000000800 */
[----:B------:R-:W-:Y:S02]  /*7230*/  LOP3.LUT R33, R142, 0xff, RZ, 0xc0, !PT ;  /* 0x000000ff8e217812 */ /* 0x000fe400078ec0ff */
[----:B------:R-:W-:Y:S01]  /*7240*/  LOP3.LUT R51, R51, 0xff, RZ, 0xc0, !PT ;  /* 0x000000ff33337812 */ /* 0x000fe200078ec0ff */
[----:B------:R-:W-:Y:S01]  /*7250*/  @!P2 HADD2 R50, -R182.H0_H0, -RZ.H0_H0 ;  /* 0xa00000ffb632a230 */ /* 0x000fe20000000900 */
[----:B------:R-:W-:Y:S02]  /*7260*/  SHF.R.U32.HI R31, RZ, 0x8, R31 ;  /* 0x00000008ff1f7819 */ /* 0x000fe4000001161f */
[----:B------:R-:W-:Y:S01]  /*7270*/  PRMT R181, R182, 0x7632, R181 ;  /* 0x00007632b6b57816 */ /* 0x000fe200000000b5 */
[----:B------:R-:W-:Y:S01]  /*7280*/  MUFU.EX2 R32, R32 ;  /* 0x0000002000207308 */ /* 0x000fe20000000800 */
[----:B------:R-:W-:-:S02]  /*7290*/  ISETP.GE.U32.AND P1, PT, R6, R33, PT ;  /* 0x000000210600720c */ /* 0x000fc40003f26070 */
[----:B------:R-:W-:Y:S01]  /*72a0*/  ISETP.GE.U32.AND P6, PT, R6, R51, PT ;  /* 0x000000330600720c */ /* 0x000fe20003fc6070 */
[----:B------:R-:W-:Y:S01]  /*72b0*/  @!P5 HADD2 R49, -R181.H0_H0, -RZ.H0_H0 ;  /* 0xa00000ffb531d230 */ /* 0x000fe20000000900 */
[----:B------:R-:W-:Y:S02]  /*72c0*/  LOP3.LUT R51, R31, 0xffff, RZ, 0xc0, !PT ;  /* 0x0000ffff1f337812 */ /* 0x000fe400078ec0ff */
[----:B------:R-:W-:Y:S01]  /*72d0*/  PRMT R31, R182, 0x5410, R181 ;  /* 0x00005410b61f7816 */ /* 0x000fe200000000b5 */
[----:B------:R1:W2:Y:S01]  /*72e0*/  MUFU.EX2 R33, R124 ;  /* 0x0000007c00217308 */ /* 0x0002a20000000800 */
[----:B------:R-:W-:Y:S02]  /*72f0*/  @!P2 PRMT R182, R50, 0x5410, RZ ;  /* 0x0000541032b6a816 */ /* 0x000fe400000000ff */
[----:B------:R-:W-:Y:S02]  /*7300*/  ISETP.GE.U32.AND P2, PT, R6, R51, PT ;  /* 0x000000330600720c */ /* 0x000fe40003f46070 */
[----:B------:R-:W-:-:S02]  /*7310*/  LOP3.LUT R140, R166, 0xffff, RZ, 0xc0, !PT ;  /* 0x0000ffffa68c7812 */ /* 0x000fc400078ec0ff */
[----:B------:R-:W-:Y:S02]  /*7320*/  @!P5 PRMT R181, R49, 0x5410, RZ ;  /* 0x0000541031b5d816 */ /* 0x000fe400000000ff */
[----:B------:R-:W-:Y:S01]  /*7330*/  SHF.R.U32.HI R49, RZ, 0x18, R142 ;  /* 0x00000018ff317819 */ /* 0x000fe2000001168e */
[----:B------:R-:W-:Y:S01]  /*7340*/  FFMA.FTZ R142, R39, c[0x0][0x23c], -R80 ;  /* 0x00008f00278e7a23 */ /* 0x000fe20000010850 */
[----:B------:R-:W-:Y:S02]  /*7350*/  SHF.R.U32.HI R140, RZ, 0x8, R140 ;  /* 0x00000008ff8c7819 */ /* 0x000fe4000001168c */
[----:B------:R-:W-:Y:S02]  /*7360*/  ISETP.GE.U32.AND P5, PT, R6, R49, PT ;  /* 0x000000310600720c */ /* 0x000fe40003fa6070 */
[----:B------:R-:W-:Y:S01]  /*7370*/  LOP3.LUT R157, R166, 0xff, RZ, 0xc0, !PT ;  /* 0x000000ffa69d7812 */ /* 0x000fe200078ec0ff */
[----:B------:R-:W-:Y:S01]  /*7380*/  MUFU.EX2 R142, R142 ;  /* 0x0000008e008e7308 */ /* 0x000fe20000000800 */
[----:B-1----:R-:W-:Y:S01]  /*7390*/  F2FP.PACK_AB R124, R34, R35 ;  /* 0x00000023227c723e */ /* 0x002fe200000000ff */
[----:B--2---:R-:W-:Y:S01]  /*73a0*/  FADD.FTZ R238, R33, R32 ;  /* 0x0000002021ee7221 */ /* 0x004fe20000010000 */
[----:B------:R-:W-:-:S02]  /*73b0*/  F2FP.PACK_AB R178, R32, R33 ;  /* 0x0000002120b2723e */ /* 0x000fc400000000ff */
[----:B------:R-:W-:Y:S01]  /*73c0*/  PRMT R115, R124, 0x7632, R115 ;  /* 0x000076327c737816 */ /* 0x000fe20000000073 */
[----:B------:R-:W-:Y:S01]  /*73d0*/  @!P1 HADD2 R48, -R124.H0_H0, -RZ.H0_H0 ;  /* 0xa00000ff7c309230 */ /* 0x000fe20000000900 */
[----:B------:R-:W-:Y:S01]  /*73e0*/  LOP3.LUT R51, R140, 0xffff, RZ, 0xc0, !PT ;  /* 0x0000ffff8c337812 */ /* 0x000fe200078ec0ff */
[----:B------:R-:W-:Y:S01]  /*73f0*/  @!P6 HADD2 R46, -R178.H0_H0, -RZ.H0_H0 ;  /* 0xa00000ffb22ee230 */ /* 0x000fe20000000900 */
[----:B------:R-:W-:Y:S01]  /*7400*/  PRMT R49, R124, 0x5410, R115 ;  /* 0x000054107c317816 */ /* 0x000fe20000000073 */
[----:B------:R-:W-:Y:S01]  /*7410*/  @!P2 HADD2 R47, -R115.H0_H0, -RZ.H0_H0 ;  /* 0xa00000ff732fa230 */ /* 0x000fe20000000900 */
[----:B------:R-:W-:Y:S01]  /*7420*/  PRMT R177, R178, 0x7632, R177 ;  /* 0x00007632b2b17816 */ /* 0x000fe200000000b1 */
[----:B------:R-:W-:Y:S01]  /*7430*/  FADD.FTZ R241, R69, R238 ;  /* 0x000000ee45f17221 */ /* 0x000fe20000010000 */
[----:B------:R-:W-:Y:S01]  /*7440*/  @!P1 PRMT R124, R48, 0x5410, RZ ;  /* 0x00005410307c9816 */ /* 0x000fe200000000ff */
[----:B------:R-:W-:Y:S01]  /*7450*/  FFMA.FTZ R48, R44, c[0x0][0x23c], -R75 ;  /* 0x00008f002c307a23 */ /* 0x000fe2000001084b */
[----:B------:R-:W-:Y:S01]  /*7460*/  @!P2 PRMT R115, R47, 0x5410, RZ ;  /* 0x000054102f73a816 */ /* 0x000fe200000000ff */
[----:B------:R-:W-:Y:S01]  /*7470*/  @!P5 HADD2 R45, -R177.H0_H0, -RZ.H0_H0 ;  /* 0xa00000ffb12dd230 */ /* 0x000fe20000000900 */
[----:B------:R-:W-:Y:S01]  /*7480*/  SHF.R.U32.HI R87, RZ, 0x18, R166 ;  /* 0x00000018ff577819 */ /* 0x000fe200000116a6 */
[----:B------:R-:W1:Y:S01]  /*7490*/  MUFU.EX2 R140, R48 ;  /* 0x00000030008c7308 */ /* 0x000e620000000800 */
[----:B------:R-:W-:-:S02]  /*74a0*/  ISETP.GE.U32.AND P1, PT, R6, R157, PT ;  /* 0x0000009d0600720c */ /* 0x000fc40003f26070 */
[----:B------:R-:W-:Y:S02]  /*74b0*/  ISETP.GE.U32.AND P2, PT, R6, R51, PT ;  /* 0x000000330600720c */ /* 0x000fe40003f46070 */
[----:B------:R-:W-:Y:S02]  /*74c0*/  PRMT R47, R178, 0x5410, R177 ;  /* 0x00005410b22f7816 */ /* 0x000fe400000000b1 */
[----:B------:R-:W-:Y:S02]  /*74d0*/  @!P6 PRMT R178, R46, 0x5410, RZ ;  /* 0x000054102eb2e816 */ /* 0x000fe400000000ff */
[----:B------:R-:W-:Y:S02]  /*74e0*/  SHF.R.U32.HI R86, RZ, 0x10, R166 ;  /* 0x00000010ff567819 */ /* 0x000fe400000116a6 */
[----:B------:R-:W-:Y:S02]  /*74f0*/  F2FP.PACK_AB R174, R143, R68 ;  /* 0x000000448fae723e */ /* 0x000fe400000000ff */
[----:B------:R-:W-:Y:S01]  /*7500*/  ISETP.GE.U32.AND P6, PT, R6, R87, PT ;  /* 0x000000570600720c */ /* 0x000fe20003fc6070 */
[--C-:B------:R-:W-:Y:S01]  /*7510*/  FFMA.FTZ R87, R131, c[0x0][0x23c], -R80.reuse ;  /* 0x00008f0083577a23 */ /* 0x100fe20000010850 */
[----:B------:R-:W-:Y:S01]  /*7520*/  PRMT R173, R174, 0x7632, R173 ;  /* 0x00007632aead7816 */ /* 0x000fe200000000ad */
[----:B------:R-:W-:Y:S01]  /*7530*/  @!P1 HADD2 R44, -R174.H0_H0, -RZ.H0_H0 ;  /* 0xa00000ffae2c9230 */ /* 0x000fe20000000900 */
[----:B------:R-:W-:Y:S01]  /*7540*/  LOP3.LUT R51, R86, 0xff, RZ, 0xc0, !PT ;  /* 0x000000ff56337812 */ /* 0x000fe200078ec0ff */
[----:B------:R-:W-:Y:S01]  /*7550*/  FFMA.FTZ R86, R145, c[0x0][0x23c], -R80 ;  /* 0x00008f0091567a23 */ /* 0x000fe20000010850 */
[----:B------:R-:W-:Y:S01]  /*7560*/  @!P5 PRMT R177, R45, 0x5410, RZ ;  /* 0x000054102db1d816 */ /* 0x000fe200000000ff */
[----:B------:R-:W2:Y:S01]  /*7570*/  MUFU.EX2 R87, R87 ;  /* 0x0000005700577308 */ /* 0x000ea20000000800 */
[----:B------:R-:W-:Y:S01]  /*7580*/  ISETP.GE.U32.AND P5, PT, R6, R51, PT ;  /* 0x000000330600720c */ /* 0x000fe20003fa6070 */
[----:B------:R-:W-:Y:S01]  /*7590*/  @!P2 HADD2 R38, -R173.H0_H0, -RZ.H0_H0 ;  /* 0xa00000ffad26a230 */ /* 0x000fe20000000900 */
[----:B------:R-:W-:-:S02]  /*75a0*/  LOP3.LUT R45, R144, 0xff, RZ, 0xc0, !PT ;  /* 0x000000ff902d7812 */ /* 0x000fc400078ec0ff */
[----:B------:R-:W-:Y:S02]  /*75b0*/  PRMT R46, R174, 0x5410, R173 ;  /* 0x00005410ae2e7816 */ /* 0x000fe400000000ad */
[----:B------:R-:W-:Y:S01]  /*75c0*/  @!P1 PRMT R174, R44, 0x5410, RZ ;  /* 0x000054102cae9816 */ /* 0x000fe200000000ff */
[----:B------:R-:W-:Y:S01]  /*75d0*/  MUFU.EX2 R86, R86 ;  /* 0x0000005600567308 */ /* 0x000fe20000000800 */
[----:B------:R-:W-:Y:S02]  /*75e0*/  @!P2 PRMT R173, R38, 0x5410, RZ ;  /* 0x0000541026ada816 */ /* 0x000fe400000000ff */
[----:B------:R-:W-:Y:S02]  /*75f0*/  ISETP.GE.U32.AND P1, PT, R6, R45, PT ;  /* 0x0000002d0600720c */ /* 0x000fe40003f26070 */
[----:B------:R-:W-:Y:S02]  /*7600*/  LOP3.LUT R38, R144, 0xffff, RZ, 0xc0, !PT ;  /* 0x0000ffff90267812 */ /* 0x000fe400078ec0ff */
[C---:B-1----:R-:W-:Y:S01]  /*7610*/  F2FP.PACK_AB R176, R140.reuse, R69 ;  /* 0x000000458cb0723e */ /* 0x042fe200000000ff */
[----:B------:R-:W-:Y:S01]  /*7620*/  FADD.FTZ R140, R140, R241 ;  /* 0x000000f18c8c7221 */ /* 0x000fe20000010000 */
[----:B------:R-:W-:-:S02]  /*7630*/  SHF.R.U32.HI R45, RZ, 0x18, R144 ;  /* 0x00000018ff2d7819 */ /* 0x000fc40000011690 */
[----:B------:R-:W-:Y:S01]  /*7640*/  SHF.R.U32.HI R38, RZ, 0x8, R38 ;  /* 0x00000008ff267819 */ /* 0x000fe20000011626 */
[----:B------:R-:W-:Y:S01]  /*7650*/  @!P5 HADD2 R21, -R176.H0_H0, -RZ.H0_H0 ;  /* 0xa00000ffb015d230 */ /* 0x000fe20000000900 */
[----:B------:R-:W-:Y:S02]  /*7660*/  PRMT R175, R176, 0x7632, R175 ;  /* 0x00007632b0af7816 */ /* 0x000fe400000000af */
[----:B------:R-:W-:Y:S02]  /*7670*/  ISETP.GE.U32.AND P2, PT, R6, R45, PT ;  /* 0x0000002d0600720c */ /* 0x000fe40003f46070 */
[----:B------:R-:W-:Y:S01]  /*7680*/  LOP3.LUT R45, R38, 0xffff, RZ, 0xc0, !PT ;  /* 0x0000ffff262d7812 */ /* 0x000fe200078ec0ff */
[----:B------:R-:W-:Y:S01]  /*7690*/  @!P6 HADD2 R39, -R175.H0_H0, -RZ.H0_H0 ;  /* 0xa00000ffaf27e230 */ /* 0x000fe20000000900 */
[----:B--2---:R-:W-:Y:S01]  /*76a0*/  F2FP.PACK_AB R170, R87, R142 ;  /* 0x0000008e57aa723e */ /* 0x004fe200000000ff */
[----:B------:R-:W-:Y:S01]  /*76b0*/  FFMA.FTZ R38, R134, c[0x0][0x23c], -R75 ;  /* 0x00008f0086267a23 */ /* 0x000fe2000001084b */
[----:B------:R-:W-:-:S02]  /*76c0*/  PRMT R48, R176, 0x5410, R175 ;  /* 0x00005410b0307816 */ /* 0x000fc400000000af */
[----:B------:R-:W-:Y:S01]  /*76d0*/  @!P5 PRMT R176, R21, 0x5410, RZ ;  /* 0x0000541015b0d816 */ /* 0x000fe200000000ff */
[----:B------:R-:W-:Y:S01]  /*76e0*/  FFMA.FTZ R21, R29, c[0x0][0x23c], -R80 ;  /* 0x00008f001d157a23 */ /* 0x000fe20000010850 */
[----:B------:R-:W-:Y:S01]  /*76f0*/  ISETP.GE.U32.AND P5, PT, R6, R45, PT ;  /* 0x0000002d0600720c */ /* 0x000fe20003fa6070 */
[----:B------:R-:W-:Y:S01]  /*7700*/  @!P1 HADD2 R20, -R170.H0_H0, -RZ.H0_H0 ;  /* 0xa00000ffaa149230 */ /* 0x000fe20000000900 */
[----:B------:R-:W-:Y:S01]  /*7710*/  PRMT R169, R170, 0x7632, R169 ;  /* 0x00007632aaa97816 */ /* 0x000fe200000000a9 */
[----:B------:R-:W1:Y:S01]  /*7720*/  MUFU.EX2 R38, R38 ;  /* 0x0000002600267308 */ /* 0x000e620000000800 */
[----:B------:R-:W-:Y:S01]  /*7730*/  @!P6 PRMT R175, R39, 0x5410, RZ ;  /* 0x0000541027afe816 */ /* 0x000fe200000000ff */
[----:B------:R-:W-:Y:S01]  /*7740*/  FFMA.FTZ R39, R28, c[0x0][0x23c], -R75 ;  /* 0x00008f001c277a23 */ /* 0x000fe2000001084b */
[----:B------:R-:W-:Y:S02]  /*7750*/  PRMT R44, R170, 0x5410, R169 ;  /* 0x00005410aa2c7816 */ /* 0x000fe400000000a9 */
[----:B------:R-:W-:Y:S01]  /*7760*/  @!P1 PRMT R170, R20, 0x5410, RZ ;  /* 0x0000541014aa9816 */ /* 0x000fe200000000ff */
[----:B------:R-:W-:Y:S01]  /*7770*/  FFMA.FTZ R20, R26, c[0x0][0x23c], -R75 ;  /* 0x00008f001a147a23 */ /* 0x000fe2000001084b */
[----:B------:R-:W-:Y:S01]  /*7780*/  SHF.R.U32.HI R133, RZ, 0x8, R133 ;  /* 0x00000008ff857819 */ /* 0x000fe20000011685 */
[----:B------:R-:W2:Y:S01]  /*7790*/  MUFU.EX2 R21, R21 ;  /* 0x0000001500157308 */ /* 0x000ea20000000800 */
[----:B------:R-:W-:Y:S01]  /*77a0*/  LOP3.LUT R137, R137, 0xff, RZ, 0xc0, !PT ;  /* 0x000000ff89897812 */ /* 0x000fe200078ec0ff */
[----:B------:R-:W-:Y:S01]  /*77b0*/  @!P5 HADD2 R30, -R169.H0_H0, -RZ.H0_H0 ;  /* 0xa00000ffa91ed230 */ /* 0x000fe20000000900 */
[----:B------:R-:W-:-:S02]  /*77c0*/  LOP3.LUT R133, R133, 0xffff, RZ, 0xc0, !PT ;  /* 0x0000ffff85857812 */ /* 0x000fc400078ec0ff */
[----:B------:R-:W-:Y:S02]  /*77d0*/  ISETP.GE.U32.AND P1, PT, R6, R137, PT ;  /* 0x000000890600720c */ /* 0x000fe40003f26070 */
[----:B------:R-:W-:Y:S01]  /*77e0*/  @!P5 PRMT R169, R30, 0x5410, RZ ;  /* 0x000054101ea9d816 */ /* 0x000fe200000000ff */
[----:B------:R-:W-:Y:S01]  /*77f0*/  MUFU.EX2 R39, R39 ;  /* 0x0000002700277308 */ /* 0x000fe20000000800 */
[----:B------:R-:W-:Y:S02]  /*7800*/  ISETP.GE.U32.AND P5, PT, R6, R133, PT ;  /* 0x000000850600720c */ /* 0x000fe40003fa6070 */
[----:B------:R-:W-:Y:S02]  /*7810*/  F2FP.PACK_AB R65, R214, R107 ;  /* 0x0000006bd641723e */ /* 0x000fe400000000ff */
[----:B-1----:R-:W-:Y:S02]  /*7820*/  F2FP.PACK_AB R172, R38, R127 ;  /* 0x0000007f26ac723e */ /* 0x002fe400000000ff */
[----:B------:R-:W-:Y:S01]  /*7830*/  PRMT R64, R65, 0x7632, R64 ;  /* 0x0000763241407816 */ /* 0x000fe20000000040 */
[----:B------:R-:W1:Y:S01]  /*7840*/  MUFU.EX2 R20, R20 ;  /* 0x0000001400147308 */ /* 0x000e620000000800 */
[----:B--2---:R-:W-:-:S02]  /*7850*/  F2FP.PACK_AB R166, R21, R86 ;  /* 0x0000005615a6723e */ /* 0x004fc400000000ff */
[----:B------:R-:W-:Y:S02]  /*7860*/  PRMT R30, R65, 0x5410, R64 ;  /* 0x00005410411e7816 */ /* 0x000fe40000000040 */
[C---:B------:R-:W-:Y:S01]  /*7870*/  PRMT R165, R166.reuse, 0x7632, R165 ;  /* 0x00007632a6a57816 */ /* 0x040fe200000000a5 */
[----:B------:R-:W-:Y:S01]  /*7880*/  @!P4 HADD2 R27, -R166.H0_H0, -RZ.H0_H0 ;  /* 0xa00000ffa61bc230 */ /* 0x000fe20000000900 */
[----:B------:R-:W-:Y:S02]  /*7890*/  SHF.R.U32.HI R144, RZ, 0x10, R144 ;  /* 0x00000010ff907819 */ /* 0x000fe40000011690 */
[----:B------:R-:W-:Y:S01]  /*78a0*/  PRMT R137, R166, 0x5410, R165 ;  /* 0x00005410a6897816 */ /* 0x000fe200000000a5 */
[----:B------:R-:W-:Y:S01]  /*78b0*/  @!P5 HADD2 R26, -R165.H0_H0, -RZ.H0_H0 ;  /* 0xa00000ffa51ad230 */ /* 0x000fe20000000900 */
[----:B------:R-:W-:Y:S02]  /*78c0*/  @!P4 PRMT R166, R27, 0x5410, RZ ;  /* 0x000054101ba6c816 */ /* 0x000fe400000000ff */
[----:B------:R-:W-:-:S02]  /*78d0*/  LOP3.LUT R27, R129, 0xff, RZ, 0xc0, !PT ;  /* 0x000000ff811b7812 */ /* 0x000fc400078ec0ff */
[----:B------:R-:W-:Y:S02]  /*78e0*/  @!P5 PRMT R165, R26, 0x5410, RZ ;  /* 0x000054101aa5d816 */ /* 0x000fe400000000ff */
[----:B-1----:R-:W-:Y:S02]  /*78f0*/  F2FP.PACK_AB R168, R20, R39 ;  /* 0x0000002714a8723e */ /* 0x002fe400000000ff */
[----:B------:R-:W-:Y:S02]  /*7900*/  ISETP.GE.U32.AND P5, PT, R6, R27, PT ;  /* 0x0000001b0600720c */ /* 0x000fe40003fa6070 */
[C---:B------:R-:W-:Y:S01]  /*7910*/  PRMT R167, R168.reuse, 0x7632, R167 ;  /* 0x00007632a8a77816 */ /* 0x040fe200000000a7 */
[----:B------:R-:W-:Y:S01]  /*7920*/  @!P1 HADD2 R25, -R168.H0_H0, -RZ.H0_H0 ;  /* 0xa00000ffa8199230 */ /* 0x000fe20000000900 */
[----:B------:R-:W-:Y:S02]  /*7930*/  SHF.R.U32.HI R26, RZ, 0x10, R129 ;  /* 0x00000010ff1a7819 */ /* 0x000fe40000011681 */
[----:B------:R-:W-:Y:S01]  /*7940*/  PRMT R150, R168, 0x5410, R167 ;  /* 0x00005410a8967816 */ /* 0x000fe200000000a7 */
[----:B------:R-:W-:Y:S01]  /*7950*/  @!P3 HADD2 R24, -R167.H0_H0, -RZ.H0_H0 ;  /* 0xa00000ffa718b230 */ /* 0x000fe20000000900 */
[----:B------:R-:W-:-:S02]  /*7960*/  @!P1 PRMT R168, R25, 0x5410, RZ ;  /* 0x0000541019a89816 */ /* 0x000fc400000000ff */
[----:B------:R-:W-:Y:S02]  /*7970*/  LOP3.LUT R25, R129, 0xffff, RZ, 0xc0, !PT ;  /* 0x0000ffff81197812 */ /* 0x000fe400078ec0ff */
[----:B------:R-:W-:Y:S01]  /*7980*/  @!P3 PRMT R167, R24, 0x5410, RZ ;  /* 0x0000541018a7b816 */ /* 0x000fe200000000ff */
[----:B------:R-:W-:Y:S01]  /*7990*/  @!P5 HADD2 R19, -R65.H0_H0, -RZ.H0_H0 ;  /* 0xa00000ff4113d230 */ /* 0x000fe20000000900 */
[----:B------:R-:W-:Y:S02]  /*79a0*/  SHF.R.U32.HI R25, RZ, 0x8, R25 ;  /* 0x00000008ff197819 */ /* 0x000fe40000011619 */
[----:B------:R-:W-:Y:S02]  /*79b0*/  PRMT R171, R172, 0x7632, R171 ;  /* 0x00007632acab7816 */ /* 0x000fe400000000ab */
[----:B------:R-:W-:Y:S02]  /*79c0*/  LOP3.LUT R25, R25, 0xffff, RZ, 0xc0, !PT ;  /* 0x0000ffff19197812 */ /* 0x000fe400078ec0ff */
[----:B------:R-:W-:Y:S01]  /*79d0*/  @!P5 PRMT R65, R19, 0x5410, RZ ;  /* 0x000054101341d816 */ /* 0x000fe200000000ff */
[----:B------:R-:W-:Y:S01]  /*79e0*/  @!P2 HADD2 R28, -R171.H0_H0, -RZ.H0_H0 ;  /* 0xa00000ffab1ca230 */ /* 0x000fe20000000900 */
[----:B------:R-:W-:-:S02]  /*79f0*/  ISETP.GE.U32.AND P3, PT, R6, R25, PT ;  /* 0x000000190600720c */ /* 0x000fc40003f66070 */
[----:B------:R-:W-:Y:S02]  /*7a00*/  LOP3.LUT R25, R26, 0xff, RZ, 0xc0, !PT ;  /* 0x000000ff1a197812 */ /* 0x000fe400078ec0ff */
[----:B------:R-:W-:Y:S02]  /*7a10*/  LOP3.LUT R19, R118, 0xff, RZ, 0xc0, !PT ;  /* 0x000000ff76137812 */ /* 0x000fe400078ec0ff */
[----:B------:R-:W-:Y:S02]  /*7a20*/  ISETP.GE.U32.AND P5, PT, R6, R25, PT ;  /* 0x000000190600720c */ /* 0x000fe40003fa6070 */
[----:B------:R-:W-:Y:S02]  /*7a30*/  LOP3.LUT R45, R144, 0xff, RZ, 0xc0, !PT ;  /* 0x000000ff902d7812 */ /* 0x000fe400078ec0ff */
[----:B------:R-:W-:Y:S02]  /*7a40*/  ISETP.GE.U32.AND P1, PT, R6, R67, PT ;  /* 0x000000430600720c */ /* 0x000fe40003f26070 */
[----:B------:R-:W-:Y:S01]  /*7a50*/  PRMT R154, R19, 0x5410, R114 ;  /* 0x00005410139a7816 */ /* 0x000fe20000000072 */
[----:B------:R-:W-:Y:S01]  /*7a60*/  @!P3 HADD2 R18, -R64.H0_H0, -RZ.H0_H0 ;  /* 0xa00000ff4012b230 */ /* 0x000fe20000000900 */
[----:B------:R-:W-:-:S02]  /*7a70*/  F2FP.PACK_AB R67, R207, R112 ;  /* 0x00000070cf43723e */ /* 0x000fc400000000ff */
[----:B------:R-:W-:Y:S02]  /*7a80*/  LOP3.LUT R19, R110, 0xff, RZ, 0xc0, !PT ;  /* 0x000000ff6e137812 */ /* 0x000fe400078ec0ff */
[----:B------:R-:W-:Y:S01]  /*7a90*/  SHF.R.U32.HI R25, RZ, 0x10, R103 ;  /* 0x00000010ff197819 */ /* 0x000fe20000011667 */
[----:B------:R-:W-:Y:S01]  /*7aa0*/  @!P5 HADD2 R17, -R67.H0_H0, -RZ.H0_H0 ;  /* 0xa00000ff4311d230 */ /* 0x000fe20000000900 */
[----:B------:R-:W-:Y:S02]  /*7ab0*/  ISETP.GE.U32.AND P6, PT, R6, R45, PT ;  /* 0x0000002d0600720c */ /* 0x000fe40003fc6070 */
[----:B------:R-:W-:Y:S02]  /*7ac0*/  PRMT R45, R172, 0x5410, R171 ;  /* 0x00005410ac2d7816 */ /* 0x000fe400000000ab */
[----:B------:R-:W-:Y:S02]  /*7ad0*/  @!P2 PRMT R171, R28, 0x5410, RZ ;  /* 0x000054101caba816 */ /* 0x000fe400000000ff */
[----:B------:R-:W-:Y:S01]  /*7ae0*/  SHF.R.U32.HI R28, RZ, 0x8, R113 ;  /* 0x00000008ff1c7819 */ /* 0x000fe20000011671 */
[----:B------:R-:W-:Y:S01]  /*7af0*/  IMAD R113, R6, 0x10000, R6 ;  /* 0x0001000006717824 */ /* 0x000fe200078e0206 */
[----:B------:R-:W-:-:S02]  /*7b00*/  SHF.R.U32.HI R129, RZ, 0x18, R129 ;  /* 0x00000018ff817819 */ /* 0x000fc40000011681 */
[----:B------:R-:W-:Y:S02]  /*7b10*/  PRMT R152, R19, 0x5410, R108 ;  /* 0x0000541013987816 */ /* 0x000fe4000000006c */
[----:B------:R-:W-:Y:S01]  /*7b20*/  SHF.R.U32.HI R56, RZ, 0x18, R103 ;  /* 0x00000018ff387819 */ /* 0x000fe20000011667 */
[----:B------:R-:W-:Y:S01]  /*7b30*/  @!P6 HADD2 R29, -R172.H0_H0, -RZ.H0_H0 ;  /* 0xa00000ffac1de230 */ /* 0x000fe20000000900 */
[----:B------:R-:W-:Y:S02]  /*7b40*/  LOP3.LUT R25, R25, 0xff, RZ, 0xc0, !PT ;  /* 0x000000ff19197812 */ /* 0x000fe400078ec0ff */
[----:B------:R-:W-:Y:S02]  /*7b50*/  PRMT R66, R67, 0x7632, R66 ;  /* 0x0000763243427816 */ /* 0x000fe40000000042 */
[----:B------:R-:W-:Y:S02]  /*7b60*/  LOP3.LUT R19, R102, 0xffff, RZ, 0xc0, !PT ;  /* 0x0000ffff66137812 */ /* 0x000fe400078ec0ff */
[----:B------:R-:W-:-:S02]  /*7b70*/  @!P3 PRMT R64, R18, 0x5410, RZ ;  /* 0x000054101240b816 */ /* 0x000fc400000000ff */
[----:B------:R-:W-:Y:S02]  /*7b80*/  SHF.R.U32.HI R18, RZ, 0x10, R102 ;  /* 0x00000010ff127819 */ /* 0x000fe40000011666 */
[----:B------:R-:W-:Y:S02]  /*7b90*/  PRMT R114, R111, 0x5410, R28 ;  /* 0x000054106f727816 */ /* 0x000fe4000000001c */
[----:B------:R-:W-:Y:S02]  /*7ba0*/  ISETP.GE.U32.AND P3, PT, R6, R129, PT ;  /* 0x000000810600720c */ /* 0x000fe40003f66070 */
[----:B------:R-:W-:Y:S02]  /*7bb0*/  PRMT R56, R25, 0x5410, R56 ;  /* 0x0000541019387816 */ /* 0x000fe40000000038 */
[----:B------:R-:W-:Y:S02]  /*7bc0*/  SHF.R.U32.HI R24, RZ, 0x8, R128 ;  /* 0x00000008ff187819 */ /* 0x000fe40000011680 */
[----:B------:R-:W-:Y:S01]  /*7bd0*/  PRMT R28, R67, 0x5410, R66 ;  /* 0x00005410431c7816 */ /* 0x000fe20000000042 */
[----:B------:R-:W-:Y:S01]  /*7be0*/  HSET2.LE.AND R56, R56, R113, PT ;  /* 0x0000007138387233 */ /* 0x000fe20003803000 */
[----:B------:R-:W-:-:S02]  /*7bf0*/  LOP3.LUT R100, R102, 0xff, RZ, 0xc0, !PT ;  /* 0x000000ff66647812 */ /* 0x000fc400078ec0ff */
[----:B------:R-:W-:Y:S02]  /*7c00*/  SHF.R.U32.HI R19, RZ, 0x8, R19 ;  /* 0x00000008ff137819 */ /* 0x000fe40000011613 */
[----:B------:R-:W-:Y:S01]  /*7c10*/  SHF.R.U32.HI R25, RZ, 0x8, R130 ;  /* 0x00000008ff197819 */ /* 0x000fe20000011682 */
[----:B------:R-:W-:Y:S01]  /*7c20*/  @!P3 HADD2 R16, -R66.H0_H0, -RZ.H0_H0 ;  /* 0xa00000ff4210b230 */ /* 0x000fe20000000900 */
[----:B------:R-:W-:Y:S01]  /*7c30*/  @!P5 PRMT R67, R17, 0x5410, RZ ;  /* 0x000054101143d816 */ /* 0x000fe200000000ff */
[----:B------:R-:W1:Y:S01]  /*7c40*/  LDSM.16.MT88.4 R128, [R210+0x9000] ;  /* 0x00900000d280783b */ /* 0x000e620000004200 */
[----:B------:R-:W-:Y:S02]  /*7c50*/  SHF.R.U32.HI R17, RZ, 0x18, R102 ;  /* 0x00000018ff117819 */ /* 0x000fe40000011666 */
[----:B------:R-:W-:Y:S02]  /*7c60*/  LOP3.LUT R18, R18, 0xff, RZ, 0xc0, !PT ;  /* 0x000000ff12127812 */ /* 0x000fe400078ec0ff */
[----:B------:R-:W-:-:S02]  /*7c70*/  PRMT R100, R100, 0x5410, R19 ;  /* 0x0000541064647816 */ /* 0x000fc40000000013 */
[----:B------:R-:W-:Y:S02]  /*7c80*/  LOP3.LUT R19, R101, 0xffff, RZ, 0xc0, !PT ;  /* 0x0000ffff65137812 */ /* 0x000fe400078ec0ff */
[----:B------:R-:W-:Y:S02]  /*7c90*/  PRMT R18, R18, 0x5410, R17 ;  /* 0x0000541012127816 */ /* 0x000fe40000000011 */
[----:B------:R-:W-:Y:S02]  /*7ca0*/  SHF.R.U32.HI R17, RZ, 0x10, R101 ;  /* 0x00000010ff117819 */ /* 0x000fe40000011665 */
[----:B------:R-:W-:Y:S02]  /*7cb0*/  LOP3.LUT R147, R147, 0xff, RZ, 0xc0, !PT ;  /* 0x000000ff93937812 */ /* 0x000fe400078ec0ff */
[----:B------:R-:W-:Y:S02]  /*7cc0*/  LOP3.LUT R110, R101, 0xff, RZ, 0xc0, !PT ;  /* 0x000000ff656e7812 */ /* 0x000fe400078ec0ff */
[----:B------:R-:W-:-:S02]  /*7cd0*/  SHF.R.U32.HI R19, RZ, 0x8, R19 ;  /* 0x00000008ff137819 */ /* 0x000fc40000011613 */
[----:B------:R-:W-:Y:S02]  /*7ce0*/  LOP3.LUT R27, R103, 0xffff, RZ, 0xc0, !PT ;  /* 0x0000ffff671b7812 */ /* 0x000fe400078ec0ff */
[----:B------:R-:W-:Y:S02]  /*7cf0*/  SHF.R.U32.HI R108, RZ, 0x18, R101 ;  /* 0x00000018ff6c7819 */ /* 0x000fe40000011665 */
[----:B------:R-:W-:Y:S02]  /*7d00*/  LOP3.LUT R17, R17, 0xff, RZ, 0xc0, !PT ;  /* 0x000000ff11117812 */ /* 0x000fe400078ec0ff */
[----:B------:R-:W-:Y:S02]  /*7d10*/  PRMT R102, R147, 0x5410, R146 ;  /* 0x0000541093667816 */ /* 0x000fe40000000092 */
[----:B------:R-:W-:Y:S01]  /*7d20*/  PRMT R110, R110, 0x5410, R19 ;  /* 0x000054106e6e7816 */ /* 0x000fe20000000013 */
[----:B------:R-:W2:Y:S01]  /*7d30*/  LDSM.16.MT88.4 R144, [R208+0x9000] ;  /* 0x00900000d090783b */ /* 0x000ea20000004200 */
[----:B------:R-:W-:-:S02]  /*7d40*/  LOP3.LUT R19, R132, 0xffff, RZ, 0xc0, !PT ;  /* 0x0000ffff84137812 */ /* 0x000fc400078ec0ff */
[----:B------:R-:W-:Y:S02]  /*7d50*/  LOP3.LUT R58, R103, 0xff, RZ, 0xc0, !PT ;  /* 0x000000ff673a7812 */ /* 0x000fe400078ec0ff */
[----:B------:R-:W-:Y:S02]  /*7d60*/  SHF.R.U32.HI R27, RZ, 0x8, R27 ;  /* 0x00000008ff1b7819 */ /* 0x000fe4000001161b */
[----:B------:R-:W-:Y:S02]  /*7d70*/  PRMT R108, R17, 0x5410, R108 ;  /* 0x00005410116c7816 */ /* 0x000fe4000000006c */
[----:B------:R-:W-:Y:S02]  /*7d80*/  SHF.R.U32.HI R17, RZ, 0x10, R132 ;  /* 0x00000010ff117819 */ /* 0x000fe40000011684 */
[----:B------:R-:W-:Y:S02]  /*7d90*/  @!P3 PRMT R66, R16, 0x5410, RZ ;  /* 0x000054101042b816 */ /* 0x000fe400000000ff */
[----:B------:R-:W-:-:S02]  /*7da0*/  PRMT R24, R125, 0x5410, R24 ;  /* 0x000054107d187816 */ /* 0x000fc40000000018 */
[----:B------:R-:W-:Y:S02]  /*7db0*/  SHF.R.U32.HI R50, RZ, 0x8, R148 ;  /* 0x00000008ff327819 */ /* 0x000fe40000011694 */
[----:B------:R-:W-:Y:S02]  /*7dc0*/  LOP3.LUT R16, R132, 0xff, RZ, 0xc0, !PT ;  /* 0x000000ff84107812 */ /* 0x000fe400078ec0ff */
[----:B------:R-:W-:Y:S02]  /*7dd0*/  SHF.R.U32.HI R19, RZ, 0x8, R19 ;  /* 0x00000008ff137819 */ /* 0x000fe40000011613 */
[----:B------:R-:W-:Y:S02]  /*7de0*/  LOP3.LUT R26, R123, 0xff, RZ, 0xc0, !PT ;  /* 0x000000ff7b1a7812 */ /* 0x000fe400078ec0ff */
[----:B------:R-:W-:Y:S01]  /*7df0*/  PRMT R58, R58, 0x5410, R27 ;  /* 0x000054103a3a7816 */ /* 0x000fe2000000001b */
[----:B------:R-:W-:Y:S01]  /*7e00*/  HSET2.LE.AND R27, R102, R113, PT ;  /* 0x00000071661b7233 */ /* 0x000fe20003803000 */
[----:B------:R-:W-:-:S02]  /*7e10*/  LOP3.LUT R25, R25, 0xffff, RZ, 0xc0, !PT ;  /* 0x0000ffff19197812 */ /* 0x000fc400078ec0ff */
[----:B------:R-:W-:Y:S02]  /*7e20*/  SHF.R.U32.HI R132, RZ, 0x18, R132 ;  /* 0x00000018ff847819 */ /* 0x000fe40000011684 */
[----:B------:R-:W-:Y:S02]  /*7e30*/  LOP3.LUT R17, R17, 0xff, RZ, 0xc0, !PT ;  /* 0x000000ff11117812 */ /* 0x000fe400078ec0ff */
[----:B------:R-:W-:Y:S02]  /*7e40*/  PRMT R50, R149, 0x5410, R50 ;  /* 0x0000541095327816 */ /* 0x000fe40000000032 */
[----:B------:R-:W-:Y:S01]  /*7e50*/  PRMT R16, R16, 0x5410, R19 ;  /* 0x0000541010107816 */ /* 0x000fe20000000013 */
[--C-:B------:R-:W-:Y:S01]  /*7e60*/  HSET2.LE.AND R19, R24, R113.reuse, PT ;  /* 0x0000007118137233 */ /* 0x100fe20003803000 */
[----:B------:R-:W-:Y:S02]  /*7e70*/  PRMT R26, R26, 0x5410, R119 ;  /* 0x000054101a1a7816 */ /* 0x000fe40000000077 */
[----:B------:R-:W-:Y:S01]  /*7e80*/  ISETP.GE.U32.AND P3, PT, R6, R25, PT ;  /* 0x000000190600720c */ /* 0x000fe20003f66070 */
[--C-:B------:R-:W-:Y:S01]  /*7e90*/  HSET2.LE.AND R25, R58, R113.reuse, PT ;  /* 0x000000713a197233 */ /* 0x100fe20003803000 */
[----:B------:R-:W-:Y:S01]  /*7ea0*/  PRMT R24, R17, 0x5410, R132 ;  /* 0x0000541011187816 */ /* 0x000fe20000000084 */
[--C-:B------:R-:W-:Y:S01]  /*7eb0*/  HSET2.LE.AND R17, R50, R113.reuse, PT ;  /* 0x0000007132117233 */ /* 0x100fe20003803000 */
[----:B------:R-:W-:Y:S01]  /*7ec0*/  LOP3.LUT R97, R56, R97, RZ, 0xc0, !PT ;  /* 0x0000006138617212 */ /* 0x000fe200078ec0ff */
[--C-:B------:R-:W-:Y:S01]  /*7ed0*/  HSET2.LE.AND R26, R26, R113.reuse, PT ;  /* 0x000000711a1a7233 */ /* 0x100fe20003803000 */
[----:B------:R-:W3:Y:S01]  /*7ee0*/  LDSM.16.MT88.4 R56, [R210+0x9400] ;  /* 0x00940000d238783b */ /* 0x000ee20000004200 */
[--C-:B------:R-:W-:Y:S01]  /*7ef0*/  HSET2.LE.AND R50, R16, R113.reuse, PT ;  /* 0x0000007110327233 */ /* 0x100fe20003803000 */
[----:B------:R-:W-:Y:S01]  /*7f00*/  @!P6 PRMT R172, R29, 0x5410, RZ ;  /* 0x000054101dace816 */ /* 0x000fe200000000ff */
[----:B------:R-:W-:Y:S01]  /*7f10*/  HSET2.LE.AND R16, R24, R113, PT ;  /* 0x0000007118107233 */ /* 0x000fe20003803000 */
[----:B------:R-:W-:-:S02]  /*7f20*/  LOP3.LUT R96, R25, R96, RZ, 0xc0, !PT ;  /* 0x0000006019607212 */ /* 0x000fc400078ec0ff */
[----:B------:R-:W-:Y:S02]  /*7f30*/  LOP3.LUT R99, R26, R99, RZ, 0xc0, !PT ;  /* 0x000000631a637212 */ /* 0x000fe400078ec0ff */
[----:B------:R-:W-:Y:S02]  /*7f40*/  ISETP.GE.U32.AND P6, PT, R6, R155, PT ;  /* 0x0000009b0600720c */ /* 0x000fe40003fc6070 */
[----:B------:R-:W-:Y:S01]  /*7f50*/  LOP3.LUT R98, R19, R98, RZ, 0xc0, !PT ;  /* 0x0000006213627212 */ /* 0x000fe200078ec0ff */
[--C-:B------:R-:W-:Y:S01]  /*7f60*/  HSET2.LE.AND R19, R154, R113.reuse, PT ;  /* 0x000000719a137233 */ /* 0x100fe20003803000 */
[----:B------:R-:W-:Y:S01]  /*7f70*/  LOP3.LUT R26, R17, R46, RZ, 0xc0, !PT ;  /* 0x0000002e111a7212 */ /* 0x000fe200078ec0ff */
[--C-:B------:R-:W-:Y:S01]  /*7f80*/  HSET2.LE.AND R17, R18, R113.reuse, PT ;  /* 0x0000007112117233 */ /* 0x100fe20003803000 */
[----:B------:R-:W-:Y:S01]  /*7f90*/  LOP3.LUT R27, R27, R48, RZ, 0xc0, !PT ;  /* 0x000000301b1b7212 */ /* 0x000fe200078ec0ff */
[----:B------:R-:W-:Y:S01]  /*7fa0*/  HSET2.LE.AND R46, R108, R113, PT ;  /* 0x000000716c2e7233 */ /* 0x000fe20003803000 */
[----:B------:R-:W-:-:S02]  /*7fb0*/  LOP3.LUT R24, R50, R49, RZ, 0xc0, !PT ;  /* 0x0000003132187212 */ /* 0x000fc400078ec0ff */
[----:B------:R-:W-:Y:S01]  /*7fc0*/  LOP3.LUT R25, R16, R47, RZ, 0xc0, !PT ;  /* 0x0000002f10197212 */ /* 0x000fe200078ec0ff */
[----:B------:R-:W4:Y:S01]  /*7fd0*/  LDSM.16.MT88.4 R48, [R208+0x9400] ;  /* 0x00940000d030783b */ /* 0x000f220000004200 */
[----:B------:R-:W-:Y:S01]  /*7fe0*/  SHF.R.U32.HI R117, RZ, 0x8, R117 ;  /* 0x00000008ff757819 */ /* 0x000fe20000011675 */
[--C-:B------:R-:W-:Y:S01]  /*7ff0*/  HSET2.LE.AND R16, R100, R113.reuse, PT ;  /* 0x0000007164107233 */ /* 0x100fe20003803000 */
[----:B------:R-:W-:Y:S02]  /*8000*/  F2FP.PACK_AB R229, R230, R231 ;  /* 0x000000e7e6e5723e */ /* 0x000fe400000000ff */
[----:B------:R-:W-:Y:S01]  /*8010*/  PRMT R134, R116, 0x5410, R117 ;  /* 0x0000541074867816 */ /* 0x000fe20000000075 */
[-C--:B-1----:R-:W-:Y:S01]  /*8020*/  HMMA.16816.F32 R100, R24, R128.reuse, RZ ;  /* 0x000000801864723c */ /* 0x082fe200000018ff */
[----:B------:R-:W-:Y:S01]  /*8030*/  PRMT R228, R229, 0x7632, R228 ;  /* 0x00007632e5e47816 */ /* 0x000fe200000000e4 */
[----:B------:R-:W-:Y:S01]  /*8040*/  @!P6 HADD2 R15, -R229.H0_H0, -RZ.H0_H0 ;  /* 0xa00000ffe50fe230 */ /* 0x000fe20000000900 */
[----:B------:R-:W-:Y:S01]  /*8050*/  LOP3.LUT R135, R135, 0xff, RZ, 0xc0, !PT ;  /* 0x000000ff87877812 */ /* 0x000fe200078ec0ff */
[--C-:B------:R-:W-:Y:S01]  /*8060*/  HSET2.LE.AND R18, R134, R113.reuse, PT ;  /* 0x0000007186127233 */ /* 0x100fe20003803000 */
[----:B------:R-:W-:Y:S01]  /*8070*/  PRMT R29, R229, 0x5410, R228 ;  /* 0x00005410e51d7816 */ /* 0x000fe200000000e4 */
[----:B------:R-:W-:Y:S01]  /*8080*/  @!P3 HADD2 R14, -R228.H0_H0, -RZ.H0_H0 ;  /* 0xa00000ffe40eb230 */ /* 0x000fe20000000900 */
[----:B------:R-:W-:Y:S01]  /*8090*/  @!P6 PRMT R229, R15, 0x5410, RZ ;  /* 0x000054100fe5e816 */ /* 0x000fe200000000ff */
[C---:B------:R-:W-:Y:S01]  /*80a0*/  HMMA.16816.F32 R116, R96.reuse, R128, RZ ;  /* 0x000000806074723c */ /* 0x040fe200000018ff */
[----:B------:R-:W-:Y:S01]  /*80b0*/  LOP3.LUT R16, R16, R95, RZ, 0xc0, !PT ;  /* 0x0000005f10107212 */ /* 0x000fe200078ec0ff */
[--C-:B------:R-:W-:Y:S01]  /*80c0*/  HSET2.LE.AND R15, R110, R113.reuse, PT ;  /* 0x000000716e0f7233 */ /* 0x100fe20003803000 */
[----:B------:R-:W-:Y:S01]  /*80d0*/  LOP3.LUT R17, R17, R94, RZ, 0xc0, !PT ;  /* 0x0000005e11117212 */ /* 0x000fe200078ec0ff */
[--C-:B------:R-:W-:Y:S01]  /*80e0*/  HSET2.LE.AND R94, R114, R113.reuse, PT ;  /* 0x00000071725e7233 */ /* 0x100fe20003803000 */
[----:B------:R-:W-:Y:S01]  /*80f0*/  ISETP.GE.U32.AND P5, PT, R6, R135, PT ;  /* 0x000000870600720c */ /* 0x000fe20003fa6070 */
[----:B------:R-:W-:Y:S01]  /*8100*/  HSET2.LE.AND R95, R152, R113, PT ;  /* 0x00000071985f7233 */ /* 0x000fe20003803000 */
[----:B------:R-:W-:Y:S01]  /*8110*/  LOP3.LUT R18, R18, R93, RZ, 0xc0, !PT ;  /* 0x0000005d12127212 */ /* 0x000fe200078ec0ff */
[----:B--2---:R-:W-:Y:S01]  /*8120*/  HMMA.16816.F32 R132, R96, R144, RZ ;  /* 0x000000906084723c */ /* 0x004fe200000018ff */
[----:B------:R-:W-:-:S02]  /*8130*/  LOP3.LUT R19, R19, R92, RZ, 0xc0, !PT ;  /* 0x0000005c13137212 */ /* 0x000fc400078ec0ff */
[----:B------:R-:W-:Y:S02]  /*8140*/  ISETP.GE.U32.AND P4, PT, R6, R153, PT ;  /* 0x000000990600720c */ /* 0x000fe40003f86070 */
[----:B------:R-:W-:Y:S01]  /*8150*/  LOP3.LUT R92, R15, R44, RZ, 0xc0, !PT ;  /* 0x0000002c0f5c7212 */ /* 0x000fe200078ec0ff */
[----:B------:R-:W1:Y:S01]  /*8160*/  LDSM.16.MT88.4 R152, [R210+0xa000] ;  /* 0x00a00000d298783b */ /* 0x000e620000004200 */
[----:B------:R-:W-:Y:S01]  /*8170*/  LOP3.LUT R93, R46, R45, RZ, 0xc0, !PT ;  /* 0x0000002d2e5d7212 */ /* 0x000fe200078ec0ff */
[----:B------:R-:W-:Y:S01]  /*8180*/  HMMA.16816.F32 R108, R24, R144, RZ ;  /* 0x00000090186c723c */ /* 0x000fe200000018ff */
[----:B------:R-:W-:Y:S02]  /*8190*/  LOP3.LUT R94, R94, R137, RZ, 0xc0, !PT ;  /* 0x000000895e5e7212 */ /* 0x000fe400078ec0ff */
[----:B------:R-:W-:Y:S02]  /*81a0*/  LOP3.LUT R95, R95, R150, RZ, 0xc0, !PT ;  /* 0x000000965f5f7212 */ /* 0x000fe400078ec0ff */
[----:B------:R-:W-:-:S02]  /*81b0*/  LOP3.LUT R44, R43, 0xffff, RZ, 0xc0, !PT ;  /* 0x0000ffff2b2c7812 */ /* 0x000fc400078ec0ff */
[----:B------:R-:W-:Y:S01]  /*81c0*/  F2FP.PACK_AB R15, R232, R233 ;  /* 0x000000e9e80f723e */ /* 0x000fe200000000ff */
[-C--:B---3--:R-:W-:Y:S01]  /*81d0*/  HMMA.16816.F32 R116, R16, R56.reuse, R116 ;  /* 0x000000381074723c */ /* 0x088fe20000001874 */
[----:B------:R-:W-:Y:S02]  /*81e0*/  SHF.R.U32.HI R44, RZ, 0x8, R44 ;  /* 0x00000008ff2c7819 */ /* 0x000fe4000001162c */
[----:B------:R-:W-:Y:S02]  /*81f0*/  ISETP.GE.U32.AND P2, PT, R6, R151, PT ;  /* 0x000000970600720c */ /* 0x000fe40003f46070 */
[----:B------:R-:W-:Y:S02]  /*8200*/  @!P3 PRMT R228, R14, 0x5410, RZ ;  /* 0x000054100ee4b816 */ /* 0x000fe400000000ff */
[----:B------:R-:W-:Y:S01]  /*8210*/  F2FP.PACK_AB R14, R235, R236 ;  /* 0x000000eceb0e723e */ /* 0x000fe200000000ff */
[----:B------:R-:W-:Y:S01]  /*8220*/  HMMA.16816.F32 R100, R92, R56, R100 ;  /* 0x000000385c64723c */ /* 0x000fe20000001864 */
[----:B------:R-:W-:-:S02]  /*8230*/  LOP3.LUT R45, R43, 0xff, RZ, 0xc0, !PT ;  /* 0x000000ff2b2d7812 */ /* 0x000fc400078ec0ff */
[----:B------:R-:W-:Y:S02]  /*8240*/  SHF.R.U32.HI R121, RZ, 0x8, R121 ;  /* 0x00000008ff797819 */ /* 0x000fe40000011679 */
[----:B------:R-:W-:Y:S02]  /*8250*/  ISETP.GE.U32.AND P6, PT, R6, R45, PT ;  /* 0x0000002d0600720c */ /* 0x000fe40003fc6070 */
[C---:B------:R-:W-:Y:S01]  /*8260*/  PRMT R57, R15.reuse, 0x7610, R57 ;  /* 0x000076100f397816 */ /* 0x040fe20000000039 */
[-C--:B----4-:R-:W-:Y:S01]  /*8270*/  HMMA.16816.F32 R132, R16, R48.reuse, R132 ;  /* 0x000000301084723c */ /* 0x090fe20000001884 */
[----:B------:R-:W-:Y:S02]  /*8280*/  PRMT R56, R15, 0x7632, R56 ;  /* 0x000076320f387816 */ /* 0x000fe40000000038 */
[----:B------:R-:W-:Y:S01]  /*8290*/  LOP3.LUT R15, R44, 0xffff, RZ, 0xc0, !PT ;  /* 0x0000ffff2c0f7812 */ /* 0x000fe200078ec0ff */
[----:B------:R-:W-:Y:S01]  /*82a0*/  @!P5 HADD2 R13, -R57.H0_H0, -RZ.H0_H0 ;  /* 0xa00000ff390dd230 */ /* 0x000fe20000000900 */
[----:B------:R-:W-:Y:S01]  /*82b0*/  PRMT R114, R57, 0x5410, R56 ;  /* 0x0000541039727816 */ /* 0x000fe20000000038 */
[----:B------:R-:W-:Y:S01]  /*82c0*/  @!P2 HADD2 R12, -R56.H0_H0, -RZ.H0_H0 ;  /* 0xa00000ff380ca230 */ /* 0x000fe20000000900 */
[----:B------:R-:W-:Y:S01]  /*82d0*/  ISETP.GE.U32.AND P3, PT, R6, R15, PT ;  /* 0x0000000f0600720c */ /* 0x000fe20003f66070 */
[----:B------:R-:W-:Y:S01]  /*82e0*/  HMMA.16816.F32 R108, R92, R48, R108 ;  /* 0x000000305c6c723c */ /* 0x000fe2000000186c */
[----:B------:R-:W-:Y:S01]  /*82f0*/  @!P5 PRMT R57, R13, 0x5410, RZ ;  /* 0x000054100d39d816 */ /* 0x000fe200000000ff */
[----:B------:R-:W2:Y:S01]  /*8300*/  LDSM.16.MT88.4 R44, [R210+0xa400] ;  /* 0x00a40000d22c783b */ /* 0x000ea20000004200 */
[----:B------:R-:W-:-:S02]  /*8310*/  LOP3.LUT R13, R122, 0xff, RZ, 0xc0, !PT ;  /* 0x000000ff7a0d7812 */ /* 0x000fc400078ec0ff */
[----:B------:R-:W-:Y:S02]  /*8320*/  @!P2 PRMT R56, R12, 0x5410, RZ ;  /* 0x000054100c38a816 */ /* 0x000fe400000000ff */
[----:B------:R-:W-:Y:S01]  /*8330*/  PRMT R48, R14, 0x7632, R48 ;  /* 0x000076320e307816 */ /* 0x000fe20000000030 */
[----:B-1----:R-:W-:Y:S01]  /*8340*/  HMMA.16816.F32 R148, R96, R152, RZ ;  /* 0x000000986094723c */ /* 0x002fe200000018ff */
[----:B------:R-:W-:Y:S01]  /*8350*/  ISETP.GE.U32.AND P2, PT, R6, R13, PT ;  /* 0x0000000d0600720c */ /* 0x000fe20003f46070 */
[----:B------:R-:W-:Y:S01]  /*8360*/  IMAD.WIDE.U32 R12, R120, -0x326172a9, RZ ;  /* 0xcd9e8d57780c7825 */ /* 0x000fe200078e00ff */
[----:B------:R-:W-:Y:S01]  /*8370*/  PRMT R49, R14, 0x7610, R49 ;  /* 0x000076100e317816 */ /* 0x000fe20000000031 */
[----:B------:R-:W-:Y:S01]  /*8380*/  @!P3 HADD2 R10, -R48.H0_H0, -RZ.H0_H0 ;  /* 0xa00000ff300ab230 */ /* 0x000fe20000000900 */
[----:B------:R-:W-:Y:S02]  /*8390*/  SHF.R.U32.HI R15, RZ, 0x18, R43 ;  /* 0x00000018ff0f7819 */ /* 0x000fe4000001162b */
[----:B------:R-:W-:Y:S01]  /*83a0*/  PRMT R125, R49, 0x5410, R48 ;  /* 0x00005410317d7816 */ /* 0x000fe20000000030 */
[----:B------:R-:W-:Y:S01]  /*83b0*/  @!P6 HADD2 R11, -R49.H0_H0, -RZ.H0_H0 ;  /* 0xa00000ff310be230 */ /* 0x000fe20000000900 */
[----:B------:R-:W-:-:S02]  /*83c0*/  @!P3 PRMT R48, R10, 0x5410, RZ ;  /* 0x000054100a30b816 */ /* 0x000fc400000000ff */
[----:B------:R-:W-:Y:S02]  /*83d0*/  LOP3.LUT R158, R13, UR14, R158, 0x96, !PT ;  /* 0x0000000e0d9e7c12 */ /* 0x000fe4000f8e969e */
[----:B------:R-:W-:Y:S02]  /*83e0*/  LOP3.LUT R10, R139, UR7, R12, 0x96, !PT ;  /* 0x000000078b0a7c12 */ /* 0x000fe4000f8e960c */
[----:B------:R-:W-:Y:S01]  /*83f0*/  ISETP.GE.U32.AND P5, PT, R6, R15, PT ;  /* 0x0000000f0600720c */ /* 0x000fe20003fa6070 */
[----:B------:R-:W-:Y:S01]  /*8400*/  IMAD.WIDE.U32 R158, R158, -0x2daee0ad, RZ ;  /* 0xd2511f539e9e7825 */ /* 0x000fe200078e00ff */
[----:B------:R-:W-:Y:S02]  /*8410*/  LOP3.LUT R121, R121, 0xffff, RZ, 0xc0, !PT ;  /* 0x0000ffff79797812 */ /* 0x000fe400078ec0ff */
[----:B------:R-:W-:Y:S01]  /*8420*/  SHF.R.U32.HI R43, RZ, 0x10, R43 ;  /* 0x00000010ff2b7819 */ /* 0x000fe2000001162b */
[----:B------:R-:W-:Y:S01]  /*8430*/  IMAD.WIDE.U32 R14, R10, -0x2daee0ad, RZ ;  /* 0xd2511f530a0e7825 */ /* 0x000fe200078e00ff */
[----:B------:R-:W-:-:S02]  /*8440*/  ISETP.GE.U32.AND P3, PT, R6, R121, PT ;  /* 0x000000790600720c */ /* 0x000fc40003f66070 */
[----:B------:R-:W-:Y:S01]  /*8450*/  HMMA.16816.F32 R120, R24, R152, RZ ;  /* 0x000000981878723c */ /* 0x000fe200000018ff */
[----:B------:R-:W-:Y:S02]  /*8460*/  LOP3.LUT R156, R159, UR6, R156, 0x96, !PT ;  /* 0x000000069f9c7c12 */ /* 0x000fe4000f8e969c */
[----:B------:R-:W-:Y:S02]  /*8470*/  LOP3.LUT R10, R15, UR21, R158, 0x96, !PT ;  /* 0x000000150f0a7c12 */ /* 0x000fe4000f8e969e */
[----:B------:R-:W-:Y:S01]  /*8480*/  LOP3.LUT R136, R13, UR14, R136, 0x96, !PT ;  /* 0x0000000e0d887c12 */ /* 0x000fe2000f8e9688 */
[----:B------:R-:W-:Y:S01]  /*8490*/  IMAD.WIDE.U32 R156, R156, -0x326172a9, RZ ;  /* 0xcd9e8d579c9c7825 */ /* 0x000fe200078e00ff */
[----:B------:R-:W-:Y:S02]  /*84a0*/  LOP3.LUT R43, R43, 0xff, RZ, 0xc0, !PT ;  /* 0x000000ff2b2b7812 */ /* 0x000fe400078ec0ff */
[----:B------:R-:W-:Y:S01]  /*84b0*/  LOP3.LUT R12, R41, UR7, R12, 0x96, !PT ;  /* 0x00000007290c7c12 */ /* 0x000fe2000f8e960c */
[----:B------:R-:W-:Y:S01]  /*84c0*/  IMAD.WIDE.U32 R144, R10, -0x326172a9, RZ ;  /* 0xcd9e8d570a907825 */ /* 0x000fe200078e00ff */
[----:B------:R-:W-:Y:S01]  /*84d0*/  LOP3.LUT R138, R157, UR24, R138, 0x96, !PT ;  /* 0x000000189d8a7c12 */ /* 0x000fe2000f8e968a */
[----:B--2---:R-:W-:Y:S01]  /*84e0*/  HMMA.16816.F32 R148, R16, R44, R148 ;  /* 0x0000002c1094723c */ /* 0x004fe20000001894 */
[----:B------:R-:W-:Y:S01]  /*84f0*/  @!P6 PRMT R49, R11, 0x5410, RZ ;  /* 0x000054100b31e816 */ /* 0x000fe200000000ff */
[----:B------:R-:W-:Y:S01]  /*8500*/  IMAD.WIDE.U32 R136, R136, -0x2daee0ad, RZ ;  /* 0xd2511f5388887825 */ /* 0x000fe200078e00ff */
[----:B------:R-:W-:-:S02]  /*8510*/  LOP3.LUT R10, R145, UR20, R156, 0x96, !PT ;  /* 0x00000014910a7c12 */ /* 0x000fc4000f8e969c */
[----:B------:R-:W-:Y:S01]  /*8520*/  ISETP.GE.U32.AND P6, PT, R6, R43, PT ;  /* 0x0000002b0600720c */ /* 0x000fe20003fc6070 */
[----:B------:R-:W-:Y:S01]  /*8530*/  IMAD.WIDE.U32 R138, R138, -0x2daee0ad, RZ ;  /* 0xd2511f538a8a7825 */ /* 0x000fe200078e00ff */
[----:B------:R-:W-:-:S03]  /*8540*/  LOP3.LUT R42, R137, UR6, R42, 0x96, !PT ;  /* 0x00000006892a7c12 */ /* 0x000fc6000f8e962a */
[----:B------:R-:W-:Y:S01]  /*8550*/  IMAD.WIDE.U32 R128, R10, -0x2daee0ad, RZ ;  /* 0xd2511f530a807825 */ /* 0x000fe200078e00ff */
[----:B------:R-:W-:Y:S01]  /*8560*/  LOP3.LUT R14, R139, UR11, R14, 0x96, !PT ;  /* 0x0000000b8b0e7c12 */ /* 0x000fe2000f8e960e */
[----:B------:R-:W-:Y:S03]  /*8570*/  HMMA.16816.F32 R120, R92, R44, R120 ;  /* 0x0000002c5c78723c */ /* 0x000fe60000001878 */
[----:B------:R-:W-:-:S04]  /*8580*/  LOP3.LUT R10, R129, UR5, R138, 0x96, !PT ;  /* 0x00000005810a7c12 */ /* 0x000fc8000f8e968a */
[----:B------:R-:W-:-:S04]  /*8590*/  IMAD.WIDE.U32 R44, R14, -0x326172a9, RZ ;  /* 0xcd9e8d570e2c7825 */ /* 0x000fc800078e00ff */
[----:B------:R-:W-:Y:S01]  /*85a0*/  IMAD.WIDE.U32 R14, R10, -0x326172a9, RZ ;  /* 0xcd9e8d570a0e7825 */ /* 0x000fe200078e00ff */
[----:B------:R-:W-:-:S04]  /*85b0*/  LOP3.LUT R11, R45, UR8, R144, 0x96, !PT ;  /* 0x000000082d0b7c12 */ /* 0x000fc8000f8e9690 */
[----:B------:R-:W-:Y:S01]  /*85c0*/  LOP3.LUT R43, R15, UR25, R44, 0x96, !PT ;  /* 0x000000190f2b7c12 */ /* 0x000fe2000f8e962c */
[----:B------:R-:W-:Y:S01]  /*85d0*/  IMAD.WIDE.U32 R44, R42, -0x326172a9, RZ ;  /* 0xcd9e8d572a2c7825 */ /* 0x000fe200078e00ff */
[C---:B------:R-:W-:Y:S02]  /*85e0*/  LOP3.LUT R10, R14.reuse, 0xffff, RZ, 0xc0, !PT ;  /* 0x0000ffff0e0a7812 */ /* 0x040fe400078ec0ff */
[----:B------:R-:W-:Y:S02]  /*85f0*/  LOP3.LUT R153, R14, 0xff, RZ, 0xc0, !PT ;  /* 0x000000ff0e997812 */ /* 0x000fe400078ec0ff */
[--C-:B------:R-:W-:Y:S02]  /*8600*/  SHF.R.U32.HI R13, RZ, 0x10, R14.reuse ;  /* 0x00000010ff0d7819 */ /* 0x100fe4000001160e */
[----:B------:R-:W-:Y:S01]  /*8610*/  SHF.R.U32.HI R145, RZ, 0x18, R14 ;  /* 0x00000018ff917819 */ /* 0x000fe2000001160e */
[----:B------:R-:W-:Y:S01]  /*8620*/  IMAD.WIDE.U32 R14, R12, -0x2daee0ad, RZ ;  /* 0xd2511f530c0e7825 */ /* 0x000fe200078e00ff */
[----:B------:R-:W-:-:S02]  /*8630*/  LOP3.LUT R40, R45, UR24, R40, 0x96, !PT ;  /* 0x000000182d287c12 */ /* 0x000fc4000f8e9628 */
[----:B------:R-:W-:Y:S02]  /*8640*/  SHF.R.U32.HI R152, RZ, 0x10, R43 ;  /* 0x00000010ff987819 */ /* 0x000fe4000001162b */
[----:B------:R-:W-:Y:S01]  /*8650*/  LOP3.LUT R156, R15, UR21, R136, 0x96, !PT ;  /* 0x000000150f9c7c12 */ /* 0x000fe2000f8e9688 */
[----:B------:R-:W-:Y:S01]  /*8660*/  IMAD.WIDE.U32 R136, R40, -0x2daee0ad, RZ ;  /* 0xd2511f5328887825 */ /* 0x000fe200078e00ff */
[----:B------:R-:W-:-:S03]  /*8670*/  LOP3.LUT R152, R152, 0xff, RZ, 0xc0, !PT ;  /* 0x000000ff98987812 */ /* 0x000fc600078ec0ff */
[----:B------:R-:W-:Y:S01]  /*8680*/  IMAD.WIDE.U32 R156, R156, -0x326172a9, RZ ;  /* 0xcd9e8d579c9c7825 */ /* 0x000fe200078e00ff */
[----:B------:R-:W-:-:S03]  /*8690*/  LOP3.LUT R15, R137, UR11, R14, 0x96, !PT ;  /* 0x0000000b890f7c12 */ /* 0x000fc6000f8e960e */
[----:B------:R-:W-:Y:S01]  /*86a0*/  IMAD.WIDE.U32 R40, R11, -0x2daee0ad, RZ ;  /* 0xd2511f530b287825 */ /* 0x000fe200078e00ff */
[----:B------:R-:W-:-:S04]  /*86b0*/  LOP3.LUT R44, R157, UR20, R44, 0x96, !PT ;  /* 0x000000149d2c7c12 */ /* 0x000fc8000f8e962c */
[----:B------:R-:W-:Y:S01]  /*86c0*/  LOP3.LUT R14, R41, UR15, R128, 0x96, !PT ;  /* 0x0000000f290e7c12 */ /* 0x000fe2000f8e9680 */
[----:B------:R-:W-:Y:S01]  /*86d0*/  IMAD.WIDE.U32 R44, R44, -0x2daee0ad, RZ ;  /* 0xd2511f532c2c7825 */ /* 0x000fe200078e00ff */
[C---:B------:R-:W-:Y:S02]  /*86e0*/  LOP3.LUT R129, R40.reuse, 0xffff, RZ, 0xc0, !PT ;  /* 0x0000ffff28817812 */ /* 0x040fe400078ec0ff */
[----:B------:R-:W-:Y:S02]  /*86f0*/  LOP3.LUT R137, R40, 0xff, RZ, 0xc0, !PT ;  /* 0x000000ff28897812 */ /* 0x000fe400078ec0ff */
[----:B------:R-:W-:Y:S02]  /*8700*/  LOP3.LUT R12, R45, UR5, R136, 0x96, !PT ;  /* 0x000000052d0c7c12 */ /* 0x000fe4000f8e9688 */
[--C-:B------:R-:W-:Y:S02]  /*8710*/  SHF.R.U32.HI R136, RZ, 0x10, R40.reuse ;  /* 0x00000010ff887819 */ /* 0x100fe40000011628 */
[----:B------:R-:W-:Y:S01]  /*8720*/  SHF.R.U32.HI R11, RZ, 0x18, R40 ;  /* 0x00000018ff0b7819 */ /* 0x000fe20000011628 */
[----:B------:R-:W-:Y:S01]  /*8730*/  IMAD.WIDE.U32 R40, R15, -0x326172a9, RZ ;  /* 0xcd9e8d570f287825 */ /* 0x000fe200078e00ff */
[----:B------:R-:W-:-:S03]  /*8740*/  LOP3.LUT R136, R136, 0xff, RZ, 0xc0, !PT ;  /* 0x000000ff88887812 */ /* 0x000fc600078ec0ff */
[----:B------:R-:W-:Y:S01]  /*8750*/  IMAD.WIDE.U32 R138, R12, -0x326172a9, RZ ;  /* 0xcd9e8d570c8a7825 */ /* 0x000fe200078e00ff */
[----:B------:R-:W-:Y:S02]  /*8760*/  LOP3.LUT R156, R41, UR8, R156, 0x96, !PT ;  /* 0x00000008299c7c12 */ /* 0x000fe4000f8e969c */
[----:B------:R-:W-:Y:S02]  /*8770*/  PRMT R11, R136, 0x5410, R11 ;  /* 0x00005410880b7816 */ /* 0x000fe4000000000b */
[----:B------:R-:W-:Y:S01]  /*8780*/  LOP3.LUT R45, R138, 0xffff, RZ, 0xc0, !PT ;  /* 0x0000ffff8a2d7812 */ /* 0x000fe200078ec0ff */
[----:B------:R-:W-:Y:S01]  /*8790*/  IMAD.WIDE.U32 R156, R156, -0x2daee0ad, RZ ;  /* 0xd2511f539c9c7825 */ /* 0x000fe200078e00ff */
[----:B------:R-:W-:Y:S02]  /*87a0*/  LOP3.LUT R144, R138, 0xff, RZ, 0xc0, !PT ;  /* 0x000000ff8a907812 */ /* 0x000fe400078ec0ff */
[--C-:B------:R-:W-:Y:S02]  /*87b0*/  SHF.R.U32.HI R42, RZ, 0x10, R138.reuse ;  /* 0x00000010ff2a7819 */ /* 0x100fe4000001168a */
[----:B------:R-:W-:-:S02]  /*87c0*/  SHF.R.U32.HI R128, RZ, 0x18, R138 ;  /* 0x00000018ff807819 */ /* 0x000fc4000001168a */
[----:B------:R-:W-:Y:S02]  /*87d0*/  SHF.R.U32.HI R138, RZ, 0x8, R10 ;  /* 0x00000008ff8a7819 */ /* 0x000fe4000001160a */
[----:B------:R-:W-:Y:S02]  /*87e0*/  LOP3.LUT R41, R139, UR25, R40, 0x96, !PT ;  /* 0x000000198b297c12 */ /* 0x000fe4000f8e9628 */
[----:B------:R-:W-:Y:S02]  /*87f0*/  PRMT R153, R153, 0x5410, R138 ;  /* 0x0000541099997816 */ /* 0x000fe4000000008a */
[C---:B------:R-:W-:Y:S02]  /*8800*/  LOP3.LUT R139, R43.reuse, 0xffff, RZ, 0xc0, !PT ;  /* 0x0000ffff2b8b7812 */ /* 0x040fe400078ec0ff */
[----:B------:R-:W-:Y:S01]  /*8810*/  LOP3.LUT R138, R43, 0xff, RZ, 0xc0, !PT ;  /* 0x000000ff2b8a7812 */ /* 0x000fe200078ec0ff */
[----:B------:R-:W-:Y:S01]  /*8820*/  HSET2.LE.AND R153, R153, R113, PT ;  /* 0x0000007199997233 */ /* 0x000fe20003803000 */
[----:B------:R-:W-:-:S02]  /*8830*/  SHF.R.U32.HI R43, RZ, 0x18, R43 ;  /* 0x00000018ff2b7819 */ /* 0x000fc4000001162b */
[----:B------:R-:W-:Y:S02]  /*8840*/  LOP3.LUT R15, R156, 0xffff, RZ, 0xc0, !PT ;  /* 0x0000ffff9c0f7812 */ /* 0x000fe400078ec0ff */
[----:B------:R-:W-:Y:S02]  /*8850*/  PRMT R245, R152, 0x5410, R43 ;  /* 0x0000541098f57816 */ /* 0x000fe4000000002b */
[----:B------:R-:W-:Y:S02]  /*8860*/  LOP3.LUT R12, R156, 0xff, RZ, 0xc0, !PT ;  /* 0x000000ff9c0c7812 */ /* 0x000fe400078ec0ff */
[----:B------:R-:W-:Y:S02]  /*8870*/  SHF.R.U32.HI R40, RZ, 0x10, R156 ;  /* 0x00000010ff287819 */ /* 0x000fe4000001169c */
[----:B------:R-:W-:Y:S02]  /*8880*/  SHF.R.U32.HI R43, RZ, 0x8, R15 ;  /* 0x00000008ff2b7819 */ /* 0x000fe4000001160f */
[----:B------:R-:W-:-:S02]  /*8890*/  SHF.R.U32.HI R139, RZ, 0x8, R139 ;  /* 0x00000008ff8b7819 */ /* 0x000fc4000001168b */
[----:B------:R-:W-:Y:S02]  /*88a0*/  LOP3.LUT R15, R40, 0xff, RZ, 0xc0, !PT ;  /* 0x000000ff280f7812 */ /* 0x000fe400078ec0ff */
[----:B------:R-:W-:Y:S02]  /*88b0*/  PRMT R12, R12, 0x5410, R43 ;  /* 0x000054100c0c7816 */ /* 0x000fe4000000002b */
[----:B------:R-:W-:Y:S02]  /*88c0*/  LOP3.LUT R40, R14, 0xffff, RZ, 0xc0, !PT ;  /* 0x0000ffff0e287812 */ /* 0x000fe400078ec0ff */
[----:B------:R-:W-:Y:S02]  /*88d0*/  LOP3.LUT R43, R41, 0xffff, RZ, 0xc0, !PT ;  /* 0x0000ffff292b7812 */ /* 0x000fe400078ec0ff */
[----:B------:R-:W-:Y:S02]  /*88e0*/  SHF.R.U32.HI R152, RZ, 0x10, R41 ;  /* 0x00000010ff987819 */ /* 0x000fe40000011629 */
[----:B------:R-:W-:-:S02]  /*88f0*/  PRMT R248, R138, 0x5410, R139 ;  /* 0x000054108af87816 */ /* 0x000fc4000000008b */
[----:B------:R-:W-:Y:S02]  /*8900*/  LOP3.LUT R252, R41, 0xff, RZ, 0xc0, !PT ;  /* 0x000000ff29fc7812 */ /* 0x000fe400078ec0ff */
[----:B------:R-:W-:Y:S02]  /*8910*/  SHF.R.U32.HI R138, RZ, 0x8, R129 ;  /* 0x00000008ff8a7819 */ /* 0x000fe40000011681 */
[----:B------:R-:W-:Y:S02]  /*8920*/  SHF.R.U32.HI R45, RZ, 0x8, R45 ;  /* 0x00000008ff2d7819 */ /* 0x000fe4000001162d */
[----:B------:R-:W-:Y:S02]  /*8930*/  SHF.R.U32.HI R40, RZ, 0x8, R40 ;  /* 0x00000008ff287819 */ /* 0x000fe40000011628 */
[----:B------:R-:W-:Y:S02]  /*8940*/  SHF.R.U32.HI R41, RZ, 0x18, R41 ;  /* 0x00000018ff297819 */ /* 0x000fe40000011629 */
[----:B------:R-:W-:-:S02]  /*8950*/  SHF.R.U32.HI R43, RZ, 0x8, R43 ;  /* 0x00000008ff2b7819 */ /* 0x000fc4000001162b */
[----:B------:R-:W-:Y:S02]  /*8960*/  LOP3.LUT R129, R14, 0xff, RZ, 0xc0, !PT ;  /* 0x000000ff0e817812 */ /* 0x000fe400078ec0ff */
[----:B------:R-:W-:Y:S02]  /*8970*/  LOP3.LUT R152, R152, 0xff, RZ, 0xc0, !PT ;  /* 0x000000ff98987812 */ /* 0x000fe400078ec0ff */
[----:B------:R-:W-:Y:S02]  /*8980*/  PRMT R144, R144, 0x5410, R45 ;  /* 0x0000541090907816 */ /* 0x000fe4000000002d */
[----:B------:R-:W-:Y:S02]  /*8990*/  LOP3.LUT R45, R42, 0xff, RZ, 0xc0, !PT ;  /* 0x000000ff2a2d7812 */ /* 0x000fe400078ec0ff */
[----:B------:R-:W-:Y:S01]  /*89a0*/  PRMT R129, R129, 0x5410, R40 ;  /* 0x0000541081817816 */ /* 0x000fe20000000028 */
[----:B------:R-:W-:Y:S01]  /*89b0*/  HSET2.LE.AND R144, R144, R113, PT ;  /* 0x0000007190907233 */ /* 0x000fe20003803000 */
[----:B------:R-:W-:-:S02]  /*89c0*/  PRMT R252, R252, 0x5410, R43 ;  /* 0x00005410fcfc7816 */ /* 0x000fc4000000002b */
[----:B------:R-:W-:Y:S01]  /*89d0*/  PRMT R152, R152, 0x5410, R41 ;  /* 0x0000541098987816 */ /* 0x000fe20000000029 */
[----:B------:R-:W-:Y:S01]  /*89e0*/  HSET2.LE.AND R129, R129, R113, PT ;  /* 0x0000007181817233 */ /* 0x000fe20003803000 */
[----:B------:R-:W1:Y:S01]  /*89f0*/  LDSM.16.MT88.4 R40, [R208+0xa400] ;  /* 0x00a40000d028783b */ /* 0x000e620000004200 */
[----:B------:R-:W-:Y:S02]  /*8a00*/  SHF.R.U32.HI R10, RZ, 0x18, R156 ;  /* 0x00000018ff0a7819 */ /* 0x000fe4000001169c */
[----:B------:R-:W-:Y:S02]  /*8a10*/  LOP3.LUT R156, R13, 0xff, RZ, 0xc0, !PT ;  /* 0x000000ff0d9c7812 */ /* 0x000fe400078ec0ff */
[----:B------:R-:W-:Y:S02]  /*8a20*/  LOP3.LUT R44, R157, UR15, R44, 0x96, !PT ;  /* 0x0000000f9d2c7c12 */ /* 0x000fe4000f8e962c */
[----:B------:R-:W-:Y:S02]  /*8a30*/  PRMT R145, R156, 0x5410, R145 ;  /* 0x000054109c917816 */ /* 0x000fe40000000091 */
[----:B------:R-:W-:Y:S01]  /*8a40*/  PRMT R13, R137, 0x5410, R138 ;  /* 0x00005410890d7816 */ /* 0x000fe2000000008a */
[----:B------:R-:W-:Y:S01]  /*8a50*/  HMMA.16816.F32 R156, R96, R160, RZ ;  /* 0x000000a0609c723c */ /* 0x000fe200000018ff */
[----:B------:R-:W-:-:S02]  /*8a60*/  PRMT R10, R15, 0x5410, R10 ;  /* 0x000054100f0a7816 */ /* 0x000fc4000000000a */
[----:B------:R-:W-:Y:S02]  /*8a70*/  SHF.R.U32.HI R15, RZ, 0x10, R14 ;  /* 0x00000010ff0f7819 */ /* 0x000fe4000001160e */
[----:B------:R-:W-:Y:S02]  /*8a80*/  PRMT R128, R45, 0x5410, R128 ;  /* 0x000054102d807816 */ /* 0x000fe40000000080 */
[----:B------:R-:W-:Y:S01]  /*8a90*/  SHF.R.U32.HI R14, RZ, 0x18, R14 ;  /* 0x00000018ff0e7819 */ /* 0x000fe2000001160e */
[----:B------:R-:W-:Y:S01]  /*8aa0*/  HMMA.16816.F32 R136, R24, R160, RZ ;  /* 0x000000a01888723c */ /* 0x000fe200000018ff */
[----:B------:R-:W-:Y:S02]  /*8ab0*/  LOP3.LUT R15, R15, 0xff, RZ, 0xc0, !PT ;  /* 0x000000ff0f0f7812 */ /* 0x000fe400078ec0ff */
[----:B------:R-:W-:Y:S02]  /*8ac0*/  LOP3.LUT R45, R44, 0xffff, RZ, 0xc0, !PT ;  /* 0x0000ffff2c2d7812 */ /* 0x000fe400078ec0ff */
[----:B------:R-:W-:-:S02]  /*8ad0*/  PRMT R15, R15, 0x5410, R14 ;  /* 0x000054100f0f7816 */ /* 0x000fc4000000000e */
[----:B------:R-:W-:Y:S01]  /*8ae0*/  SHF.R.U32.HI R45, RZ, 0x8, R45 ;  /* 0x00000008ff2d7819 */ /* 0x000fe2000001162d */
[----:B------:R-:W-:Y:S01]  /*8af0*/  FFMA.FTZ R161, R9, c[0x0][0x23c], -R80 ;  /* 0x00008f0009a17a23 */ /* 0x000fe20000010850 */
[----:B------:R-:W-:Y:S02]  /*8b00*/  LOP3.LUT R14, R44, 0xff, RZ, 0xc0, !PT ;  /* 0x000000ff2c0e7812 */ /* 0x000fe400078ec0ff */
[--C-:B------:R-:W-:Y:S01]  /*8b10*/  SHF.R.U32.HI R160, RZ, 0x10, R44.reuse ;  /* 0x00000010ffa07819 */ /* 0x100fe2000001162c */
[----:B------:R2:W-:Y:S01]  /*8b20*/  MUFU.EX2 R238, R161 ;  /* 0x000000a100ee7308 */ /* 0x0005e20000000800 */
[----:B------:R-:W-:Y:S02]  /*8b30*/  PRMT R14, R14, 0x5410, R45 ;  /* 0x000054100e0e7816 */ /* 0x000fe4000000002d */
[----:B------:R-:W-:Y:S01]  /*8b40*/  SHF.R.U32.HI R45, RZ, 0x18, R44 ;  /* 0x00000018ff2d7819 */ /* 0x000fe2000001162c */
[----:B------:R-:W-:Y:S01]  /*8b50*/  FFMA.FTZ R44, R8, c[0x0][0x23c], -R75 ;  /* 0x00008f00082c7a23 */ /* 0x000fe2000001084b */
[----:B------:R-:W-:-:S04]  /*8b60*/  LOP3.LUT R160, R160, 0xff, RZ, 0xc0, !PT ;  /* 0x000000ffa0a07812 */ /* 0x000fc800078ec0ff */
[----:B------:R-:W-:Y:S01]  /*8b70*/  PRMT R160, R160, 0x5410, R45 ;  /* 0x00005410a0a07816 */ /* 0x000fe2000000002d */
[----:B-1----:R-:W-:Y:S01]  /*8b80*/  HMMA.16816.F32 R156, R16, R40, R156 ;  /* 0x00000028109c723c */ /* 0x002fe2000000189c */
[----:B------:R-:W-:Y:S01]  /*8b90*/  FFMA.FTZ R45, R240, c[0x0][0x23c], -R75 ;  /* 0x00008f00f02d7a23 */ /* 0x000fe2000001084b */
[----:B------:R-:W1:Y:S01]  /*8ba0*/  MUFU.EX2 R44, R44 ;  /* 0x0000002c002c7308 */ /* 0x000e620000000800 */
[----:B------:R-:W-:Y:S02]  /*8bb0*/  FADD.FTZ R240, R82, R81 ;  /* 0x0000005152f07221 */ /* 0x000fe40000010000 */
[----:B--2---:R-:W-:-:S03]  /*8bc0*/  IMAD.MOV.U32 R161, RZ, RZ, R245 ;  /* 0x000000ffffa17224 */ /* 0x004fc600078e00f5 */
[----:B------:R-:W-:Y:S01]  /*8bd0*/  HMMA.16816.F32 R136, R92, R40, R136 ;  /* 0x000000285c88723c */ /* 0x000fe20000001888 */
[----:B------:R-:W-:Y:S01]  /*8be0*/  FADD.FTZ R71, R71, R240 ;  /* 0x000000f047477221 */ /* 0x000fe20000010000 */
[----:B------:R-:W-:Y:S01]  /*8bf0*/  MUFU.EX2 R45, R45 ;  /* 0x0000002d002d7308 */ /* 0x000fe20000000800 */
[----:B------:R-:W-:Y:S02]  /*8c00*/  FADD.FTZ R245, R127, R140 ;  /* 0x0000008c7ff57221 */ /* 0x000fe40000010000 */
[----:B------:R-:W-:Y:S02]  /*8c10*/  FADD.FTZ R244, R70, R71 ;  /* 0x0000004746f47221 */ /* 0x000fe40000010000 */
[----:B------:R-:W-:Y:S02]  /*8c20*/  FFMA.FTZ R41, R83, c[0x0][0x23c], -R80 ;  /* 0x00008f0053297a23 */ /* 0x000fe40000010850 */
[----:B------:R-:W2:Y:S01]  /*8c30*/  LDSM.16.MT88.4 R80, [R210+0xb000] ;  /* 0x00b00000d250783b */ /* 0x000ea20000004200 */
[----:B------:R-:W-:-:S02]  /*8c40*/  FFMA.FTZ R40, R242, c[0x0][0x23c], -R75 ;  /* 0x00008f00f2287a23 */ /* 0x000fc4000001084b */
[----:B------:R-:W-:Y:S01]  /*8c50*/  FADD.FTZ R75, R35, R34 ;  /* 0x00000022234b7221 */ /* 0x000fe20000010000 */
[----:B------:R-:W3:Y:S01]  /*8c60*/  MUFU.EX2 R41, R41 ;  /* 0x0000002900297308 */ /* 0x000ee20000000800 */
[----:B------:R-:W4:Y:S01]  /*8c70*/  LDSM.16.MT88.4 R32, [R210+0xb400] ;  /* 0x00b40000d220783b */ /* 0x000f220000004200 */
[----:B------:R-:W-:Y:S02]  /*8c80*/  FADD.FTZ R242, R72, R73 ;  /* 0x0000004948f27221 */ /* 0x000fe40000010000 */
[----:B------:R-:W-:Y:S02]  /*8c90*/  FADD.FTZ R240, R68, R75 ;  /* 0x0000004b44f07221 */ /* 0x000fe40000010000 */
[----:B------:R-:W-:Y:S02]  /*8ca0*/  FADD.FTZ R242, R239, R242 ;  /* 0x000000f2eff27221 */ /* 0x000fe40000010000 */
[----:B------:R-:W-:Y:S01]  /*8cb0*/  FADD.FTZ R38, R38, R245 ;  /* 0x000000f526267221 */ /* 0x000fe20000010000 */
[----:B------:R-:W5:Y:S01]  /*8cc0*/  MUFU.EX2 R40, R40 ;  /* 0x0000002800287308 */ /* 0x000f620000000800 */
[----:B------:R-:W-:Y:S01]  /*8cd0*/  FADD.FTZ R141, R141, R242 ;  /* 0x000000f28d8d7221 */ /* 0x000fe20000010000 */
[----:B-1----:R-:W-:Y:S01]  /*8ce0*/  F2FP.PACK_AB R242, R44, R243 ;  /* 0x000000f32cf2723e */ /* 0x002fe200000000ff */
[----:B------:R-:W-:-:S02]  /*8cf0*/  IMAD.MOV.U32 R245, RZ, RZ, c[0x0][0x228] ;  /* 0x00008a00fff57624 */ /* 0x000fc400078e00ff */
[----:B------:R-:W-:Y:S01]  /*8d00*/  FADD.FTZ R141, R126, R141 ;  /* 0x0000008d7e8d7221 */ /* 0x000fe20000010000 */
[C---:B------:R-:W-:Y:S01]  /*8d10*/  PRMT R239, R242.reuse, 0x7632, R239 ;  /* 0x00007632f2ef7816 */ /* 0x040fe200000000ef */
[----:B------:R-:W-:Y:S01]  /*8d20*/  @!P2 HADD2 R5, -R242.H0_H0, -RZ.H0_H0 ;  /* 0xa00000fff205a230 */ /* 0x000fe20000000900 */
[----:B------:R-:W-:Y:S01]  /*8d30*/  IMAD.SHL.U32 R251, R245, 0x8, RZ ;  /* 0x00000008f5fb7824 */ /* 0x000fe200078e00ff */
[----:B------:R-:W-:Y:S01]  /*8d40*/  HSET2.LE.AND R126, R14, R113, PT ;  /* 0x000000710e7e7233 */ /* 0x000fe20003803000 */
[----:B------:R-:W-:Y:S01]  /*8d50*/  PRMT R127, R242, 0x5410, R239 ;  /* 0x00005410f27f7816 */ /* 0x000fe200000000ef */
[----:B------:R-:W-:Y:S01]  /*8d60*/  @!P1 HADD2 R4, -R239.H0_H0, -RZ.H0_H0 ;  /* 0xa00000ffef049230 */ /* 0x000fe20000000900 */
[----:B------:R-:W-:Y:S01]  /*8d70*/  @!P2 PRMT R242, R5, 0x5410, RZ ;  /* 0x0000541005f2a816 */ /* 0x000fe200000000ff */
[----:B------:R-:W-:Y:S01]  /*8d80*/  FADD.FTZ R5, R39, R38 ;  /* 0x0000002627057221 */ /* 0x000fe20000010000 */
[----:B------:R-:W-:Y:S01]  /*8d90*/  LOP3.LUT R14, R153, R104, RZ, 0xc0, !PT ;  /* 0x00000068990e7212 */ /* 0x000fe200078ec0ff */
[----:B------:R-:W-:Y:S01]  /*8da0*/  FADD.FTZ R90, R90, R141 ;  /* 0x0000008d5a5a7221 */ /* 0x000fe20000010000 */
[----:B------:R-:W-:Y:S01]  /*8db0*/  @!P1 PRMT R239, R4, 0x5410, RZ ;  /* 0x0000541004ef9816 */ /* 0x000fe200000000ff */
[----:B------:R-:W-:-:S02]  /*8dc0*/  FADD.FTZ R5, R20, R5 ;  /* 0x0000000514057221 */ /* 0x000fc40000010000 */
[----:B------:R-:W-:Y:S02]  /*8dd0*/  FADD.FTZ R247, R247, R90 ;  /* 0x0000005af7f77221 */ /* 0x000fe40000010000 */
[C---:B------:R-:W-:Y:S02]  /*8de0*/  IMAD.SHL.U32 R249, R245.reuse, 0x40, RZ ;  /* 0x00000040f5f97824 */ /* 0x040fe400078e00ff */
[----:B------:R-:W-:Y:S02]  /*8df0*/  IMAD.MOV.U32 R140, RZ, RZ, R248 ;  /* 0x000000ffff8c7224 */ /* 0x000fe400078e00f8 */
[----:B------:R-:W-:Y:S01]  /*8e00*/  IMAD R245, R245, 0x48, RZ ;  /* 0x00000048f5f57824 */ /* 0x000fe200078e02ff */
[----:B--2---:R-:W-:Y:S01]  /*8e10*/  HMMA.16816.F32 R68, R96, R80, RZ ;  /* 0x000000506044723c */ /* 0x004fe200000018ff */
[----:B------:R-:W-:-:S04]  /*8e20*/  FADD.FTZ R234, R234, R247 ;  /* 0x000000f7eaea7221 */ /* 0x000fc80000010000 */
[----:B------:R-:W-:-:S03]  /*8e30*/  FADD.FTZ R227, R227, R234 ;  /* 0x000000eae3e37221 */ /* 0x000fc60000010000 */
[----:B------:R-:W-:Y:S01]  /*8e40*/  HMMA.16816.F32 R72, R24, R80, RZ ;  /* 0x000000501848723c */ /* 0x000fe200000018ff */
[----:B------:R-:W-:-:S04]  /*8e50*/  FADD.FTZ R226, R226, R227 ;  /* 0x000000e3e2e27221 */ /* 0x000fc80000010000 */
[----:B------:R-:W-:-:S04]  /*8e60*/  FADD.FTZ R225, R225, R226 ;  /* 0x000000e2e1e17221 */ /* 0x000fc80000010000 */
[----:B------:R-:W-:-:S04]  /*8e70*/  FADD.FTZ R224, R224, R225 ;  /* 0x000000e1e0e07221 */ /* 0x000fc80000010000 */
[----:B------:R-:W-:-:S03]  /*8e80*/  FADD.FTZ R223, R223, R224 ;  /* 0x000000e0dfdf7221 */ /* 0x000fc60000010000 */
[----:B----4-:R-:W-:Y:S01]  /*8e90*/  HMMA.16816.F32 R68, R16, R32, R68 ;  /* 0x000000201044723c */ /* 0x010fe20000001844 */
[----:B------:R-:W-:-:S07]  /*8ea0*/  FADD.FTZ R222, R222, R223 ;  /* 0x000000dfdede7221 */ /* 0x000fce0000010000 */
[----:B------:R-:W-:Y:S07]  /*8eb0*/  HMMA.16816.F32 R72, R92, R32, R72 ;  /* 0x000000205c48723c */ /* 0x000fee0000001848 */
[----:B------:R-:W-:Y:S01]  /*8ec0*/  FADD.FTZ R33, R143, R240 ;  /* 0x000000f08f217221 */ /* 0x000fe20000010000 */
[----:B------:R-:W-:Y:S01]  /*8ed0*/  LEA R32, P1, R36, c[0x0][0x1f8], 0x1 ;  /* 0x00007e0024207a11 */ /* 0x000fe200078208ff */
[----:B------:R-:W-:Y:S01]  /*8ee0*/  FADD.FTZ R143, R237, R244 ;  /* 0x000000f4ed8f7221 */ /* 0x000fe20000010000 */
[----:B---3--:R-:W-:Y:S01]  /*8ef0*/  F2FP.PACK_AB R240, R238, R41 ;  /* 0x00000029eef0723e */ /* 0x008fe200000000ff */
[----:B------:R-:W-:Y:S01]  /*8f00*/  FADD.FTZ R142, R142, R33 ;  /* 0x000000218e8e7221 */ /* 0x000fe20000010000 */
[----:B------:R-:W-:Y:S01]  /*8f10*/  LEA.HI.X R33, R36, c[0x0][0x1fc], R37, 0x1, P1 ;  /* 0x00007f0024217a11 */ /* 0x000fe200008f0c25 */
[----:B------:R-:W-:Y:S01]  /*8f20*/  FADD.FTZ R88, R88, R143 ;  /* 0x0000008f58587221 */ /* 0x000fe20000010000 */
[----:B------:R-:W1:Y:S01]  /*8f30*/  LDSM.16.MT88.4 R36, [R208+0xb000] ;  /* 0x00b00000d024783b */ /* 0x000e620000004200 */
[----:B------:R-:W-:Y:S01]  /*8f40*/  @!P4 HADD2 R7, -R240.H0_H0, -RZ.H0_H0 ;  /* 0xa00000fff007c230 */ /* 0x000fe20000000900 */
[C---:B------:R-:W-:Y:S01]  /*8f50*/  PRMT R237, R240.reuse, 0x7632, R237 ;  /* 0x00007632f0ed7816 */ /* 0x040fe200000000ed */
[----:B------:R-:W-:Y:S01]  /*8f60*/  FADD.FTZ R87, R87, R142 ;  /* 0x0000008e57577221 */ /* 0x000fe20000010000 */
[----:B------:R-:W-:Y:S01]  /*8f70*/  STG.E.U16 [R32.64+0x2], R23 ;  /* 0x0000021720007986 */ /* 0x000fe2000c101510 */
[----:B------:R-:W-:Y:S01]  /*8f80*/  IMAD.WIDE R250, R251, 0x2, R32 ;  /* 0x00000002fbfa7825 */ /* 0x000fe200078e0220 */
[----:B------:R-:W-:Y:S01]  /*8f90*/  PRMT R81, R240, 0x5410, R237 ;  /* 0x00005410f0517816 */ /* 0x000fe200000000ed */
[----:B------:R-:W-:Y:S01]  /*8fa0*/  @!P3 HADD2 R6, -R237.H0_H0, -RZ.H0_H0 ;  /* 0xa00000ffed06b230 */ /* 0x000fe20000000900 */
[----:B------:R-:W-:Y:S01]  /*8fb0*/  @!P4 PRMT R240, R7, 0x5410, RZ ;  /* 0x0000541007f0c816 */ /* 0x000fe200000000ff */
[----:B------:R-:W-:Y:S01]  /*8fc0*/  FADD.FTZ R7, R91, R88 ;  /* 0x000000585b077221 */ /* 0x000fe20000010000 */
[----:B------:R-:W-:Y:S01]  /*8fd0*/  STG.E.U16 [R32.64], R85 ;  /* 0x0000005520007986 */ /* 0x000fe2000c101510 */
[----:B------:R-:W-:Y:S01]  /*8fe0*/  FADD.FTZ R4, R86, R87 ;  /* 0x0000005756047221 */ /* 0x000fe20000010000 */
[----:B-----5:R-:W-:Y:S01]  /*8ff0*/  F2FP.PACK_AB R244, R45, R40 ;  /* 0x000000282df4723e */ /* 0x020fe200000000ff */
[----:B------:R-:W-:Y:S01]  /*9000*/  FADD.FTZ R7, R22, R7 ;  /* 0x0000000716077221 */ /* 0x000fe20000010000 */
[----:B------:R1:W-:Y:S01]  /*9010*/  STG.E.U16 [R250.64], R84 ;  /* 0x00000054fa007986 */ /* 0x0003e2000c101510 */
[----:B------:R-:W-:Y:S01]  /*9020*/  FADD.FTZ R4, R21, R4 ;  /* 0x0000000415047221 */ /* 0x000fe20000010000 */
[----:B------:R-:W-:Y:S01]  /*9030*/  PRMT R241, R244, 0x7632, R241 ;  /* 0x00007632f4f17816 */ /* 0x000fe200000000f1 */
[----:B------:R-:W-:Y:S01]  /*9040*/  @!P6 HADD2 R9, -R244.H0_H0, -RZ.H0_H0 ;  /* 0xa00000fff409e230 */ /* 0x000fe20000000900 */
[----:B------:R-:W2:Y:S01]  /*9050*/  LDSM.16.MT88.4 R20, [R208+0xb400] ;  /* 0x00b40000d014783b */ /* 0x000ea20000004200 */
[----:B------:R-:W-:Y:S01]  /*9060*/  IMAD.WIDE R248, R249, 0x2, R32 ;  /* 0x00000002f9f87825 */ /* 0x000fe200078e0220 */
[----:B------:R-:W-:Y:S01]  /*9070*/  @!P3 PRMT R237, R6, 0x5410, RZ ;  /* 0x0000541006edb816 */ /* 0x000fe200000000ff */
[----:B------:R-:W-:Y:S01]  /*9080*/  @!P5 HADD2 R8, -R241.H0_H0, -RZ.H0_H0 ;  /* 0xa00000fff108d230 */ /* 0x000fe20000000900 */
[----:B------:R3:W-:Y:S01]  /*9090*/  STG.E.U16 [R250.64+0x2], R89 ;  /* 0x00000259fa007986 */ /* 0x0007e2000c101510 */
[----:B------:R-:W-:Y:S01]  /*90a0*/  PRMT R80, R244, 0x5410, R241 ;  /* 0x00005410f4507816 */ /* 0x000fe200000000f1 */
[----:B------:R-:W-:Y:S01]  /*90b0*/  FADD.FTZ R246, R246, R7 ;  /* 0x00000007f6f67221 */ /* 0x000fe20000010000 */
[--C-:B------:R-:W-:Y:S01]  /*90c0*/  HSET2.LE.AND R6, R145, R113.reuse, PT ;  /* 0x0000007191067233 */ /* 0x100fe20003803000 */
[----:B------:R-:W-:Y:S01]  /*90d0*/  @!P6 PRMT R244, R9, 0x5410, RZ ;  /* 0x0000541009f4e816 */ /* 0x000fe200000000ff */
[--C-:B------:R-:W-:Y:S01]  /*90e0*/  HSET2.LE.AND R7, R13, R113.reuse, PT ;  /* 0x000000710d077233 */ /* 0x100fe20003803000 */
[----:B------:R-:W-:Y:S01]  /*90f0*/  @!P5 PRMT R241, R8, 0x5410, RZ ;  /* 0x0000541008f1d816 */ /* 0x000fe200000000ff */
[----:B------:R4:W-:Y:S01]  /*9100*/  STG.E.U16 [R248.64], R124 ;  /* 0x0000007cf8007986 */ /* 0x0009e2000c101510 */
[--C-:B------:R-:W-:Y:S01]  /*9110*/  HSET2.LE.AND R9, R140, R113.reuse, PT ;  /* 0x000000718c097233 */ /* 0x100fe20003803000 */
[----:B------:R-:W-:Y:S01]  /*9120*/  FADD.FTZ R221, R221, R246 ;  /* 0x000000f6dddd7221 */ /* 0x000fe20000010000 */
[--C-:B------:R-:W-:Y:S01]  /*9130*/  HSET2.LE.AND R8, R11, R113.reuse, PT ;  /* 0x000000710b087233 */ /* 0x100fe20003803000 */
[----:B------:R5:W-:Y:S01]  /*9140*/  STG.E.U16 [R248.64+0x2], R115 ;  /* 0x00000273f8007986 */ /* 0x000be2000c101510 */
[--C-:B------:R-:W-:Y:S01]  /*9150*/  HSET2.LE.AND R140, R161, R113.reuse, PT ;  /* 0x00000071a18c7233 */ /* 0x100fe20003803000 */
[----:B------:R-:W-:Y:S01]  /*9160*/  FADD.FTZ R220, R220, R221 ;  /* 0x000000dddcdc7221 */ /* 0x000fe20000010000 */
[----:B------:R-:W-:-:S03]  /*9170*/  HSET2.LE.AND R11, R128, R113, PT ;  /* 0x00000071800b7233 */ /* 0x000fc60003803000 */
[----:B------:R-:W-:Y:S01]  /*9180*/  LOP3.LUT R13, R140, R105, RZ, 0xc0, !PT ;  /* 0x000000698c0d7212 */ /* 0x000fe200078ec0ff */
[----:B------:R-:W-:Y:S01]  /*9190*/  FADD.FTZ R219, R219, R220 ;  /* 0x000000dcdbdb7221 */ /* 0x000fe20000010000 */
[----:B-1----:R-:W-:Y:S01]  /*91a0*/  HMMA.16816.F32 R84, R96, R36, RZ ;  /* 0x000000246054723c */ /* 0x002fe200000018ff */
[----:B------:R-:W-:Y:S02]  /*91b0*/  LOP3.LUT R11, R11, R114, RZ, 0xc0, !PT ;  /* 0x000000720b0b7212 */ /* 0x000fe400078ec0ff */
[----:B------:R-:W-:-:S04]  /*91c0*/  FADD.FTZ R218, R218, R219 ;  /* 0x000000dbdada7221 */ /* 0x000fc80000010000 */
[----:B------:R-:W-:Y:S01]  /*91d0*/  FADD.FTZ R217, R217, R218 ;  /* 0x000000dad9d97221 */ /* 0x000fe20000010000 */
[----:B---3--:R-:W-:Y:S03]  /*91e0*/  HMMA.16816.F32 R88, R24, R36, RZ ;  /* 0x000000241858723c */ /* 0x008fe600000018ff */
[----:B------:R-:W-:Y:S01]  /*91f0*/  FADD.FTZ R216, R216, R217 ;  /* 0x000000d9d8d87221 */ /* 0x000fe20000010000 */
[----:B----4-:R-:W-:-:S03]  /*9200*/  HSET2.LE.AND R124, R12, R113, PT ;  /* 0x000000710c7c7233 */ /* 0x010fc60003803000 */
[----:B------:R-:W-:Y:S01]  /*9210*/  FADD.FTZ R36, R112, R5 ;  /* 0x0000000570247221 */ /* 0x000fe20000010000 */
[----:B------:R-:W-:Y:S01]  /*9220*/  LOP3.LUT R12, R9, R106, RZ, 0xc0, !PT ;  /* 0x0000006a090c7212 */ /* 0x000fe200078ec0ff */
[----:B------:R-:W-:Y:S01]  /*9230*/  FADD.FTZ R37, R107, R4 ;  /* 0x000000046b257221 */ /* 0x000fe20000010000 */
[----:B-----5:R-:W-:Y:S01]  /*9240*/  HSET2.LE.AND R115, R252, R113, PT ;  /* 0x00000071fc737233 */ /* 0x020fe20003803000 */
[----:B------:R-:W-:Y:S01]  /*9250*/  LOP3.LUT R4, R129, R78, RZ, 0xc0, !PT ;  /* 0x0000004e81047212 */ /* 0x000fe200078ec0ff */
[----:B------:R-:W-:Y:S01]  /*9260*/  HMMA.16816.F32 R104, R24, R130, RZ ;  /* 0x000000821868723c */ /* 0x000fe200000018ff */
[----:B------:R-:W-:Y:S02]  /*9270*/  FADD.FTZ R214, R214, R37 ;  /* 0x00000025d6d67221 */ /* 0x000fe40000010000 */
[----:B------:R-:W-:Y:S02]  /*9280*/  FADD.FTZ R36, R207, R36 ;  /* 0x00000024cf247221 */ /* 0x000fe40000010000 */
[----:B------:R-:W-:-:S02]  /*9290*/  FADD.FTZ R231, R231, R214 ;  /* 0x000000d6e7e77221 */ /* 0x000fc40000010000 */
[----:B------:R-:W-:Y:S01]  /*92a0*/  FADD.FTZ R233, R233, R36 ;  /* 0x00000024e9e97221 */ /* 0x000fe20000010000 */
[-C--:B--2---:R-:W-:Y:S01]  /*92b0*/  HMMA.16816.F32 R84, R16, R20.reuse, R84 ;  /* 0x000000141054723c */ /* 0x084fe20000001854 */
        /* <DEDUP_REMOVED lines=8> */
[--C-:B------:R-:W-:Y:S01]  /*9340*/  HSET2.LE.AND R20, R10, R113.reuse, PT ;  /* 0x000000710a147233 */ /* 0x100fe20003803000 */
[C---:B------:R-:W-:Y:S01]  /*9350*/  HMMA.16816.F32 R140, R24.reuse, R162, RZ ;  /* 0x000000a2188c723c */ /* 0x040fe200000018ff */
[--C-:B------:R-:W-:Y:S01]  /*9360*/  HSET2.LE.AND R10, R15, R113.reuse, PT ;  /* 0x000000710f0a7233 */ /* 0x100fe20003803000 */
[----:B------:R-:W-:Y:S01]  /*9370*/  LOP3.LUT R15, R6, R79, RZ, 0xc0, !PT ;  /* 0x0000004f060f7212 */ /* 0x000fe200078ec0ff */
[--C-:B------:R-:W-:Y:S01]  /*9380*/  HSET2.LE.AND R21, R152, R113.reuse, PT ;  /* 0x0000007198157233 */ /* 0x100fe20003803000 */
[----:B------:R-:W-:Y:S01]  /*9390*/  LOP3.LUT R6, R7, R76, RZ, 0xc0, !PT ;  /* 0x0000004c07067212 */ /* 0x000fe200078ec0ff */
[----:B------:R-:W-:Y:S01]  /*93a0*/  HSET2.LE.AND R113, R160, R113, PT ;  /* 0x00000071a0717233 */ /* 0x000fe20003803000 */
[----:B------:R-:W-:Y:S01]  /*93b0*/  LOP3.LUT R5, R10, R77, RZ, 0xc0, !PT ;  /* 0x0000004d0a057212 */ /* 0x000fe200078ec0ff */
[----:B------:R-:W-:Y:S01]  /*93c0*/  FADD.FTZ R243, R243, R40 ;  /* 0x00000028f3f37221 */ /* 0x000fe20000010000 */
[----:B------:R-:W-:Y:S01]  /*93d0*/  LOP3.LUT R7, R8, R31, RZ, 0xc0, !PT ;  /* 0x0000001f08077212 */ /* 0x000fe200078ec0ff */
[----:B------:R-:W-:Y:S01]  /*93e0*/  HMMA.16816.F32 R76, R24, R82, RZ ;  /* 0x00000052184c723c */ /* 0x000fe200000018ff */
[----:B------:R-:W-:-:S02]  /*93f0*/  LOP3.LUT R8, R115, R30, RZ, 0xc0, !PT ;  /* 0x0000001e73087212 */ /* 0x000fc400078ec0ff */
[----:B------:R-:W-:Y:S02]  /*9400*/  LOP3.LUT R9, R21, R28, RZ, 0xc0, !PT ;  /* 0x0000001c15097212 */ /* 0x000fe400078ec0ff */
[----:B------:R-:W-:Y:S02]  /*9410*/  LOP3.LUT R10, R144, R29, RZ, 0xc0, !PT ;  /* 0x0000001d900a7212 */ /* 0x000fe400078ec0ff */
[----:B------:R-:W-:Y:S01]  /*9420*/  LOP3.LUT R28, R126, R125, RZ, 0xc0, !PT ;  /* 0x0000007d7e1c7212 */ /* 0x000fe200078ec0ff */
[----:B------:R-:W-:Y:S01]  /*9430*/  HMMA.16816.F32 R128, R96, R130, RZ ;  /* 0x000000826080723c */ /* 0x000fe200000018ff */
[----:B------:R-:W-:Y:S02]  /*9440*/  LOP3.LUT R29, R113, R80, RZ, 0xc0, !PT ;  /* 0x00000050711d7212 */ /* 0x000fe400078ec0ff */
[----:B------:R-:W-:Y:S02]  /*9450*/  LOP3.LUT R30, R124, R81, RZ, 0xc0, !PT ;  /* 0x000000517c1e7212 */ /* 0x000fe400078ec0ff */
[----:B------:R-:W-:-:S03]  /*9460*/  LOP3.LUT R31, R20, R127, RZ, 0xc0, !PT ;  /* 0x0000007f141f7212 */ /* 0x000fc600078ec0ff */
[C---:B------:R-:W-:Y:S08]  /*9470*/  HMMA.16816.F32 R112, R24.reuse, R146, RZ ;  /* 0x000000921870723c */ /* 0x040ff000000018ff */
        /* <DEDUP_REMOVED lines=137> */
[----:B------:R2:W-:Y:S04]  /*9d10*/  STG.E.U16 [R250.64+0x70], R182 ;  /* 0x000070b6fa007986 */ /* 0x0005e8000c101510 */
[----:B------:R2:W-:Y:S04]  /*9d20*/  STG.E.U16 [R250.64+0x72], R181 ;  /* 0x000072b5fa007986 */ /* 0x0005e8000c101510 */
[----:B------:R2:W-:Y:S04]  /*9d30*/  STL [R1+0xc0], R6 ;  /* 0x0000c00601007387 */ /* 0x0005e80000100800 */
[----:B------:R2:W-:Y:S04]  /*9d40*/  STG.E.U16 [R248.64+0x70], R240 ;  /* 0x000070f0f8007986 */ /* 0x0005e8000c101510 */
[----:B------:R2:W-:Y:S04]  /*9d50*/  STG.E.U16 [R248.64+0x72], R237 ;  /* 0x000072edf8007986 */ /* 0x0005e8000c101510 */
[----:B------:R2:W-:Y:S04]  /*9d60*/  STL [R1+0xc4], R4 ;  /* 0x0000c40401007387 */ /* 0x0005e80000100800 */
[----:B------:R2:W-:Y:S04]  /*9d70*/  STG.E.U16 [R8.64+0x70], R242 ;  /* 0x000070f208007986 */ /* 0x0005e8000c101510 */
[----:B------:R2:W-:Y:S04]  /*9d80*/  STG.E.U16 [R8.64+0x72], R239 ;  /* 0x000072ef08007986 */ /* 0x0005e8000c101510 */
[----:B------:R2:W-:Y:S01]  /*9d90*/  STL [R1+0xcc], R5 ;  /* 0x0000cc0501007387 */ /* 0x0005e20000100800 */
[----:B------:R-:W-:Y:S05]  /*9da0*/  @!P0 BRA `(.L_x_585) ;  /* 0x0000808000008947 */ /* 0x000fea0003800000 */
[----:B------:R-:W-:Y:S01]  /*9db0*/  IMAD R55, R62, -0x2, R55 ;  /* 0xfffffffe3e377824 */ /* 0x000fe200078e0237 */
[----:B------:R-:W-:Y:S01]  /*9dc0*/  MOV R165, R2 ;  /* 0x0000000200a57202 */ /* 0x000fe20000000f00 */
[----:B--2---:R-:W-:Y:S01]  /*9dd0*/  IMAD.U32 R4, RZ, RZ, UR12 ;  /* 0x0000000cff047e24 */ /* 0x004fe2000f8e00ff */
[----:B------:R-:W-:Y:S01]  /*9de0*/  IADD3 R168, P0, R32, -0x80, RZ ;  /* 0xffffff8020a87810 */ /* 0x000fe20007f1e0ff */
[----:B------:R-:W-:Y:S01]  /*9df0*/  IMAD.MOV.U32 R167, RZ, RZ, R0 ;  /* 0x000000ffffa77224 */ /* 0x000fe200078e0000 */
[----:B------:R-:W-:Y:S01]  /*9e00*/  IADD3 R2, R54, 0x4, RZ ;  /* 0x0000000436027810 */ /* 0x000fe20007ffe0ff */
[----:B------:R-:W-:Y:S01]  /*9e10*/  IMAD.MOV.U32 R6, RZ, RZ, c[0x0][0x228] ;  /* 0x00008a00ff067624 */ /* 0x000fe200078e00ff */
[----:B------:R-:W-:Y:S01]  /*9e20*/  IADD3 R4, R4, -UR13, R55 ;  /* 0x8000000d04047c10 */ /* 0x000fe2000fffe037 */
[----:B------:R-:W-:Y:S01]  /*9e30*/  IMAD.WIDE.U32 R8, R54, -0x326172a9, RZ ;  /* 0xcd9e8d5736087825 */ /* 0x000fe200078e00ff */
[----:B------:R-:W-:Y:S01]  /*9e40*/  MOV R169, R164 ;  /* 0x000000a400a97202 */ /* 0x000fe20000000f00 */
[----:B------:R-:W-:Y:S01]  /*9e50*/  UIADD3 UR25, UR23, -0x2, URZ ;  /* 0xfffffffe17197890 */ /* 0x000fe2000fffe03f */
[----:B------:R-:W-:Y:S01]  /*9e60*/  IADD3.X R171, R33, -0x1, RZ, P0, !PT ;  /* 0xffffffff21ab7810 */ /* 0x000fe200007fe4ff */
[----:B------:R1:W-:Y:S01]  /*9e70*/  STL [R1+0x90], R4 ;  /* 0x0000900401007387 */ /* 0x0003e20000100800 */
[----:B------:R-:W2:Y:S01]  /*9e80*/  LDC.U8 R0, c[0x0][0x2d8] ;  /* 0x0000b600ff007b82 */ /* 0x000ea20000000000 */
[----:B------:R-:W-:Y:S01]  /*9e90*/  SHF.L.U32 R7, R6, 0x3, RZ ;  /* 0x0000000306077819 */ /* 0x000fe200000006ff */
[----:B------:R-:W-:Y:S01]  /*9ea0*/  IMAD.MOV.U32 R166, RZ, RZ, R3 ;  /* 0x000000ffffa67224 */ /* 0x000fe200078e0003 */
[----:B------:R-:W3:Y:S01]  /*9eb0*/  LDL R59, [R1+0x70] ;  /* 0x00007000013b7983 */ /* 0x000ee20000100800 */
[----:B------:R-:W-:Y:S01]  /*9ec0*/  IMAD.WIDE.U32 R10, R52, -0x2daee0ad, RZ ;  /* 0xd2511f53340a7825 */ /* 0x000fe200078e00ff */
[----:B------:R-:W-:Y:S01]  /*9ed0*/  ISETP.GE.AND P3, PT, R60, c[0x0][0x220], PT ;  /* 0x000088003c007a0c */ /* 0x000fe20003f66270 */
[----:B------:R-:W-:Y:S01]  /*9ee0*/  ULDC.U8 UR12, c[0x0][0x2d8] ;  /* 0x0000b600000c7ab9 */ /* 0x000fe20000000000 */
[----:B------:R-:W4:Y:S01]  /*9ef0*/  LDL R252, [R1+0x6c] ;  /* 0x00006c0001fc7983 */ /* 0x000f220000100800 */
[----:B------:R-:W-:Y:S01]  /*9f00*/  LOP3.LUT R3, R9, R53, RZ, 0x3c, !PT ;  /* 0x0000003509037212 */ /* 0x000fe200078e3cff */
[----:B------:R-:W-:-:S02]  /*9f10*/  UMOV UR23, 0xffffffc0 ;  /* 0xffffffc000177882 */ /* 0x000fc40000000000 */
[----:B------:R-:W-:Y:S01]  /*9f20*/  STL.64 [R1+0xb0], R8 ;  /* 0x0000b00801007387 */ /* 0x000fe20000100a00 */
[----:B------:R-:W-:Y:S01]  /*9f30*/  ULDC.64 UR6, c[0x0][0x1a0] ;  /* 0x0000680000067ab9 */ /* 0x000fe20000000a00 */
[----:B-1----:R-:W-:-:S04]  /*9f40*/  IMAD.WIDE.U32 R4, R2, -0x326172a9, RZ ;  /* 0xcd9e8d5702047825 */ /* 0x002fc800078e00ff */
[----:B------:R-:W-:Y:S01]  /*9f50*/  IMAD R2, R6, 0x38, R7 ;  /* 0x0000003806027824 */ /* 0x000fe200078e0207 */
[----:B------:R-:W-:Y:S01]  /*9f60*/  LOP3.LUT R53, R5, R53, RZ, 0x3c, !PT ;  /* 0x0000003505357212 */ /* 0x000fe200078e3cff */
[----:B------:R1:W-:Y:S01]  /*9f70*/  STL.64 [R1+0xa0], R4 ;  /* 0x0000a00401007387 */ /* 0x0003e20000100a00 */
[----:B--2---:R-:W-:Y:S02]  /*9f80*/  PRMT R6, R0, 0x7054, R0 ;  /* 0x0000705400067816 */ /* 0x004fe40000000000 */
[----:B------:R-:W-:Y:S01]  /*9f90*/  IADD3 R0, R2, 0x1, RZ ;  /* 0x0000000102007810 */ /* 0x000fe20007ffe0ff */
[----:B------:R2:W-:Y:S01]  /*9fa0*/  STL.64 [R1+0xb8], R10 ;  /* 0x0000b80a01007387 */ /* 0x0005e20000100a00 */
[----:B-1----:R-:W-:-:S04]  /*9fb0*/  IMAD.WIDE.U32 R4, R3, -0x2daee0ad, RZ ;  /* 0xd2511f5303047825 */ /* 0x002fc800078e00ff */
[----:B------:R-:W-:Y:S01]  /*9fc0*/  IMAD.WIDE.U32 R2, R53, -0x2daee0ad, RZ ;  /* 0xd2511f5335027825 */ /* 0x000fe200078e00ff */
[----:B------:R2:W-:Y:S04]  /*9fd0*/  STL.64 [R1+0xa8], R4 ;  /* 0x0000a80401007387 */ /* 0x0005e80000100a00 */
[----:B------:R2:W-:Y:S01]  /*9fe0*/  STL.64 [R1+0x98], R2 ;  /* 0x0000980201007387 */ /* 0x0005e20000100a00 */
[----:B---3--:R-:W-:Y:S02]  /*9ff0*/  ISETP.GE.AND P2, PT, R59, c[0x0][0x220], PT ;  /* 0x000088003b007a0c */ /* 0x008fe40003f46270 */
[----:B----4-:R-:W-:Y:S01]  /*a000*/  ISETP.GE.AND P1, PT, R252, c[0x0][0x220], PT ;  /* 0x00008800fc007a0c */ /* 0x010fe20003f26270 */
[----:B--2---:R-:W-:Y:S05]  /*a010*/  BRA `(.L_x_586) ;  /* 0x0000040000007947 */ /* 0x004fea0003800000 */
.L_x_588:
        /* <DEDUP_REMOVED lines=64> */
.L_x_586:
        /* <DEDUP_REMOVED lines=203> */
.L_x_587:
[----:B------:R-:W2:Y:S01]  /*b0d0*/  LDL R2, [R1+0x90] ;  /* 0x0000900001027983 */ /* 0x000ea20000100800 */
[----:B------:R-:W-:Y:S01]  /*b0e0*/  IMAD.U32 R0, RZ, RZ, UR25 ;  /* 0x00000019ff007e24 */ /* 0x000fe2000f8e00ff */
[----:B------:R-:W-:Y:S01]  /*b0f0*/  UIMAD UR14, UR25, UR23, 0x40 ;  /* 0x00000040190e74a4 */ /* 0x000fe2000f8e0217 */
[----:B-1----:R-:W-:Y:S01]  /*b100*/  IMAD.MOV.U32 R189, RZ, RZ, c[0x0][0x228] ;  /* 0x00008a00ffbd7624 */ /* 0x002fe200078e00ff */
[----:B------:R-:W-:Y:S01]  /*b110*/  STL [R1+0x12c], R230 ;  /* 0x00012ce601007387 */ /* 0x000fe20000100800 */
[----:B------:R-:W-:Y:S02]  /*b120*/  UIADD3 UR27, UR19, -0x4498517b, URZ ;  /* 0xbb67ae85131b7890 */ /* 0x000fe4000fffe03f */
[----:B------:R-:W-:Y:S01]  /*b130*/  UIADD3 UR26, UR18, -0x61c88647, URZ ;  /* 0x9e3779b9121a7890 */ /* 0x000fe2000fffe03f */
[----:B------:R-:W-:Y:S01]  /*b140*/  STL [R1+0x128], R229 ;  /* 0x000128e501007387 */ /* 0x000fe20000100800 */
[----:B------:R-:W-:Y:S01]  /*b150*/  UIADD3 UR28, UR19, 0x76cf5d0a, URZ ;  /* 0x76cf5d0a131c7890 */ /* 0x000fe2000fffe03f */
[----:B------:R-:W-:Y:S01]  /*b160*/  IMAD.SHL.U32 R189, R189, 0x8, RZ ;  /* 0x00000008bdbd7824 */ /* 0x000fe200078e00ff */
[----:B------:R-:W-:Y:S01]  /*b170*/  USHF.L.U32 UR29, UR25, 0x1, URZ ;  /* 0x00000001191d7899 */ /* 0x000fe2000800063f */
[----:B------:R-:W-:Y:S01]  /*b180*/  STL [R1+0x124], R227 ;  /* 0x000124e301007387 */ /* 0x000fe20000100800 */
[----:B------:R-:W-:Y:S03]  /*b190*/  UIADD3 UR15, UR18, 0x3c6ef372, URZ ;  /* 0x3c6ef372120f7890 */ /* 0x000fe6000fffe03f */
[----:B------:R-:W-:Y:S04]  /*b1a0*/  STL [R1+0x120], R226 ;  /* 0x000120e201007387 */ /* 0x000fe80000100800 */
        /* <DEDUP_REMOVED lines=8> */
[----:B------:R-:W-:Y:S06]  /*b230*/  STL.64 [R1+0xf8], R218 ;  /* 0x0000f8da01007387 */ /* 0x000fec0000100a00 */
[----:B------:R-:W-:Y:S06]  /*b240*/  STL.64 [R1+0xf0], R216 ;  /* 0x0000f0d801007387 */ /* 0x000fec0000100a00 */
[----:B------:R-:W-:Y:S06]  /*b250*/  STL.64 [R1+0xe8], R214 ;  /* 0x0000e8d601007387 */ /* 0x000fec0000100a00 */
[----:B------:R-:W-:Y:S06]  /*b260*/  STL.64 [R1+0xe0], R210 ;  /* 0x0000e0d201007387 */ /* 0x000fec0000100a00 */
[----:B------:R-:W-:Y:S06]  /*b270*/  STL.64 [R1+0xd8], R212 ;  /* 0x0000d8d401007387 */ /* 0x000fec0000100a00 */
[----:B------:R1:W-:Y:S04]  /*b280*/  STL [R1+0xd0], R209 ;  /* 0x0000d0d101007387 */ /* 0x0003e80000100800 */
[----:B-1----:R-:W3:Y:S01]  /*b290*/  LDL.LU R209, [R1+0x94] ;  /* 0x0000940001d17983 */ /* 0x002ee20000300800 */
[----:B--2---:R-:W-:Y:S01]  /*b2a0*/  IADD3 R164, R2, UR14, RZ ;  /* 0x0000000e02a47c10 */ /* 0x004fe2000fffe0ff */
[----:B------:R-:W-:Y:S01]  /*b2b0*/  ULOP3.LUT UR14, UR29, UR19, URZ, 0x3c, !UPT ;  /* 0x000000131d0e7292 */ /* 0x000fe2000f8e3c3f */
[----:B------:R-:W-:Y:S01]  /*b2c0*/  IMAD R0, R0, -0x40, R2 ;  /* 0xffffffc000007824 */ /* 0x000fe200078e0202 */
[----:B------:R-:W-:Y:S01]  /*b2d0*/  UIADD3 UR29, UR29, 0x1, URZ ;  /* 0x000000011d1d7890 */ /* 0x000fe2000fffe03f */
[----:B------:R-:W-:Y:S03]  /*b2e0*/  IABS R177, R164 ;  /* 0x000000a400b17213 */ /* 0x000fe60000000000 */
[C---:B------:R-:W-:Y:S01]  /*b2f0*/  IADD3 R3, R0.reuse, 0x48, RZ ;  /* 0x0000004800037810 */ /* 0x040fe20007ffe0ff */
[----:B------:R-:W-:Y:S01]  /*b300*/  ULOP3.LUT UR29, UR29, UR19, URZ, 0x3c, !UPT ;  /* 0x000000131d1d7292 */ /* 0x000fe2000f8e3c3f */
[C---:B------:R-:W-:Y:S01]  /*b310*/  IADD3 R172, R0.reuse, -0x1, RZ ;  /* 0xffffffff00ac7810 */ /* 0x040fe20007ffe0ff */
[----:B------:R-:W1:Y:S01]  /*b320*/  I2F R177, R177 ;  /* 0x000000b100b17306 */ /* 0x000e620000201400 */
[----:B------:R-:W-:Y:S02]  /*b330*/  ISETP.GE.AND P0, PT, R3, RZ, PT ;  /* 0x000000ff0300720c */ /* 0x000fe40003f06270 */
[C---:B------:R-:W-:Y:S02]  /*b340*/  IADD3 R170, R0.reuse, 0x3f, RZ ;  /* 0x0000003f00aa7810 */ /* 0x040fe40007ffe0ff */
[C---:B------:R-:W-:Y:S02]  /*b350*/  IADD3 R175, R0.reuse, -0x8, RZ ;  /* 0xfffffff800af7810 */ /* 0x040fe40007ffe0ff */
[----:B------:R-:W-:Y:S02]  /*b360*/  IADD3 R168, R0, 0x8, RZ ;  /* 0x0000000800a87810 */ /* 0x000fe40007ffe0ff */
[----:B------:R-:W-:Y:S02]  /*b370*/  ISETP.GE.AND P6, PT, R170, RZ, PT ;  /* 0x000000ffaa00720c */ /* 0x000fe40003fc6270 */
[----:B------:R-:W-:Y:S02]  /*b380*/  IADD3 R173, -R0, -0x8, RZ ;  /* 0xfffffff800ad7810 */ /* 0x000fe40007ffe1ff */
[----:B------:R-:W-:Y:S02]  /*b390*/  ISETP.GE.AND P5, PT, R168, RZ, PT ;  /* 0x000000ffa800720c */ /* 0x000fe40003fa6270 */
[----:B------:R-:W-:Y:S02]  /*b3a0*/  @!P0 IADD3 R3, -R164, -0x8, RZ ;  /* 0xfffffff8a4038810 */ /* 0x000fe40007ffe1ff */
[----:B------:R-:W-:Y:S02]  /*b3b0*/  ISETP.GE.AND P0, PT, R172, RZ, PT ;  /* 0x000000ffac00720c */ /* 0x000fe40003f06270 */
[C---:B------:R-:W-:Y:S02]  /*b3c0*/  IADD3 R2, R0.reuse, 0x7, RZ ;  /* 0x0000000700027810 */ /* 0x040fe40007ffe0ff */
[----:B------:R-:W-:Y:S01]  /*b3d0*/  SEL R171, R173, R168, !P5 ;  /* 0x000000a8adab7207 */ /* 0x000fe20006800000 */
[----:B------:R-:W2:Y:S01]  /*b3e0*/  I2F R3, R3 ;  /* 0x0000000300037306 */ /* 0x000ea20000201400 */
[----:B------:R-:W-:Y:S01]  /*b3f0*/  IADD3 R173, -R0, -0x7, RZ ;  /* 0xfffffff900ad7810 */ /* 0x000fe20007ffe1ff */
[C---:B-1----:R-:W-:Y:S01]  /*b400*/  FFMA.FTZ R14, R177.reuse, -UR4, R14 ;  /* 0x80000004b10e7c23 */ /* 0x042fe2000801000e */
[----:B------:R-:W-:Y:S01]  /*b410*/  ISETP.GE.AND P4, PT, R2, RZ, PT ;  /* 0x000000ff0200720c */ /* 0x000fe20003f86270 */
[----:B------:R-:W-:Y:S01]  /*b420*/  FFMA.FTZ R8, R177, -UR4, R8 ;  /* 0x80000004b1087c23 */ /* 0x000fe20008010008 */
[C---:B------:R-:W-:Y:S02]  /*b430*/  IADD3 R182, R0.reuse, -0x9, RZ ;  /* 0xfffffff700b67810 */ /* 0x040fe40007ffe0ff */
[----:B------:R-:W-:Y:S02]  /*b440*/  SEL R180, R173, R2, !P4 ;  /* 0x00000002adb47207 */ /* 0x000fe40006000000 */
[C---:B------:R-:W-:Y:S01]  /*b450*/  @!P0 IADD3 R172, -R0.reuse, 0x1, RZ ;  /* 0x0000000100ac8810 */ /* 0x040fe20007ffe1ff */
[----:B------:R-:W1:Y:S01]  /*b460*/  I2F R171, R171 ;  /* 0x000000ab00ab7306 */ /* 0x000e620000201400 */
[----:B------:R-:W-:Y:S02]  /*b470*/  ISETP.GE.AND P0, PT, R175, RZ, PT ;  /* 0x000000ffaf00720c */ /* 0x000fe40003f06270 */
[----:B------:R-:W-:Y:S02]  /*b480*/  IADD3 R173, R0, 0x38, RZ ;  /* 0x0000003800ad7810 */ /* 0x000fe40007ffe0ff */
[----:B------:R-:W-:Y:S02]  /*b490*/  @!P6 IADD3 R170, -R164, 0x1, RZ ;  /* 0x00000001a4aae810 */ /* 0x000fe40007ffe1ff */
[----:B------:R-:W-:Y:S02]  /*b4a0*/  ISETP.GE.AND P6, PT, R173, RZ, PT ;  /* 0x000000ffad00720c */ /* 0x000fe40003fc6270 */
[C---:B------:R-:W-:Y:S01]  /*b4b0*/  IADD3 R174, R0.reuse, 0x37, RZ ;  /* 0x0000003700ae7810 */ /* 0x040fe20007ffe0ff */
[----:B------:R-:W4:Y:S01]  /*b4c0*/  I2F R180, R180 ;  /* 0x000000b400b47306 */ /* 0x000f220000201400 */
[C---:B------:R-:W-:Y:S02]  /*b4d0*/  IADD3 R181, R0.reuse, -0x10, RZ ;  /* 0xfffffff000b57810 */ /* 0x040fe40007ffe0ff */
[C---:B------:R-:W-:Y:S01]  /*b4e0*/  IADD3 R179, R0.reuse, 0x30, RZ ;  /* 0x0000003000b37810 */ /* 0x040fe20007ffe0ff */
[----:B--2---:R-:W-:Y:S01]  /*b4f0*/  FFMA.FTZ R10, R3, -UR4, R10 ;  /* 0x80000004030a7c23 */ /* 0x004fe2000801000a */
[----:B------:R-:W-:Y:S02]  /*b500*/  @!P0 IADD3 R175, -R0, 0x8, RZ ;  /* 0x0000000800af8810 */ /* 0x000fe40007ffe1ff */
[----:B------:R-:W-:Y:S02]  /*b510*/  ISETP.GE.AND P0, PT, R182, RZ, PT ;  /* 0x000000ffb600720c */ /* 0x000fe40003f06270 */
[----:B------:R-:W-:Y:S01]  /*b520*/  IADD3 R178, R0, -0x11, RZ ;  /* 0xffffffef00b27810 */ /* 0x000fe20007ffe0ff */
[----:B------:R-:W2:Y:S01]  /*b530*/  I2F R170, R170 ;  /* 0x000000aa00aa7306 */ /* 0x000ea20000201400 */
[----:B------:R-:W-:Y:S02]  /*b540*/  @!P6 IADD3 R173, -R164, 0x8, RZ ;  /* 0x00000008a4ade810 */ /* 0x000fe40007ffe1ff */
[----:B------:R-:W-:Y:S01]  /*b550*/  ISETP.GE.AND P6, PT, R174, RZ, PT ;  /* 0x000000ffae00720c */ /* 0x000fe20003fc6270 */
[----:B-1----:R-:W-:Y:S01]  /*b560*/  FFMA.FTZ R6, R171, -UR4, R6 ;  /* 0x80000004ab067c23 */ /* 0x002fe20008010006 */
[C---:B------:R-:W-:Y:S02]  /*b570*/  IADD3 R176, R0.reuse, 0x2f, RZ ;  /* 0x0000002f00b07810 */ /* 0x040fe40007ffe0ff */
[C---:B------:R-:W-:Y:S02]  /*b580*/  IADD3 R171, R0.reuse, -0x18, RZ ;  /* 0xffffffe800ab7810 */ /* 0x040fe40007ffe0ff */
[----:B------:R-:W-:Y:S01]  /*b590*/  IABS R183, R0 ;  /* 0x0000000000b77213 */ /* 0x000fe20000000000 */
[----:B------:R-:W1:Y:S01]  /*b5a0*/  I2F R173, R173 ;  /* 0x000000ad00ad7306 */ /* 0x000e620000201400 */
[----:B------:R-:W-:Y:S02]  /*b5b0*/  @!P0 IADD3 R182, -R0, 0x9, RZ ;  /* 0x0000000900b68810 */ /* 0x000fe40007ffe1ff */
[----:B------:R-:W-:Y:S01]  /*b5c0*/  ISETP.GE.AND P0, PT, R181, RZ, PT ;  /* 0x000000ffb500720c */ /* 0x000fe20003f06270 */
[----:B----4-:R-:W-:Y:S01]  /*b5d0*/  FFMA.FTZ R7, R180, -UR4, R7 ;  /* 0x80000004b4077c23 */ /* 0x010fe20008010007 */
[----:B------:R-:W-:Y:S02]  /*b5e0*/  IADD3 R3, R0, 0x28, RZ ;  /* 0x0000002800037810 */ /* 0x000fe40007ffe0ff */
[----:B------:R-:W-:Y:S02]  /*b5f0*/  @!P6 IADD3 R174, -R164, 0x9, RZ ;  /* 0x00000009a4aee810 */ /* 0x000fe40007ffe1ff */
[----:B------:R-:W-:Y:S01]  /*b600*/  ISETP.GE.AND P6, PT, R179, RZ, PT ;  /* 0x000000ffb300720c */ /* 0x000fe20003fc6270 */
[----:B------:R-:W4:Y:S01]  /*b610*/  I2F R182, R182 ;  /* 0x000000b600b67306 */ /* 0x000f220000201400 */
[C---:B------:R-:W-:Y:S02]  /*b620*/  IADD3 R180, R0.reuse, -0x19, RZ ;  /* 0xffffffe700b47810 */ /* 0x040fe40007ffe0ff */
[----:B------:R-:W-:Y:S01]  /*b630*/  IADD3 R184, R0, 0x47, RZ ;  /* 0x0000004700b87810 */ /* 0x000fe20007ffe0ff */
[----:B--2---:R-:W-:Y:S01]  /*b640*/  FFMA.FTZ R9, R170, -UR4, R9 ;  /* 0x80000004aa097c23 */ /* 0x004fe20008010009 */
[----:B------:R-:W-:Y:S01]  /*b650*/  IADD3 R177, R0, -0x20, RZ ;  /* 0xffffffe000b17810 */ /* 0x000fe20007ffe0ff */
[----:B------:R-:W-:Y:S01]  /*b660*/  FFMA.FTZ R15, R170, -UR4, R15 ;  /* 0x80000004aa0f7c23 */ /* 0x000fe2000801000f */
[----:B------:R-:W-:Y:S02]  /*b670*/  @!P0 IADD3 R181, -R0, 0x10, RZ ;  /* 0x0000001000b58810 */ /* 0x000fe40007ffe1ff */
[----:B------:R-:W-:Y:S01]  /*b680*/  ISETP.GE.AND P0, PT, R178, RZ, PT ;  /* 0x000000ffb200720c */ /* 0x000fe20003f06270 */
[----:B------:R-:W2:Y:S01]  /*b690*/  I2F R174, R174 ;  /* 0x000000ae00ae7306 */ /* 0x000ea20000201400 */
[----:B------:R-:W-:Y:S02]  /*b6a0*/  IADD3 R185, R0, 0x1f, RZ ;  /* 0x0000001f00b97810 */ /* 0x000fe40007ffe0ff */
[----:B------:R-:W-:Y:S01]  /*b6b0*/  @!P6 IADD3 R179, -R164, 0x10, RZ ;  /* 0x00000010a4b3e810 */ /* 0x000fe20007ffe1ff */
[C---:B-1----:R-:W-:Y:S01]  /*b6c0*/  FFMA.FTZ R12, R173.reuse, -UR4, R12 ;  /* 0x80000004ad0c7c23 */ /* 0x042fe2000801000c */
[----:B------:R-:W-:Y:S01]  /*b6d0*/  ISETP.GE.AND P6, PT, R176, RZ, PT ;  /* 0x000000ffb000720c */ /* 0x000fe20003fc6270 */
[----:B------:R-:W-:Y:S01]  /*b6e0*/  FFMA.FTZ R26, R173, -UR4, R26 ;  /* 0x80000004ad1a7c23 */ /* 0x000fe2000801001a */
[C---:B------:R-:W-:Y:S02]  /*b6f0*/  IADD3 R173, R0.reuse, 0x20, RZ ;  /* 0x0000002000ad7810 */ /* 0x040fe40007ffe0ff */
[----:B------:R-:W-:Y:S01]  /*b700*/  IADD3 R186, R0, -0x21, RZ ;  /* 0xffffffdf00ba7810 */ /* 0x000fe20007ffe0ff */
[----:B------:R-:W1:Y:S01]  /*b710*/  I2F R181, R181 ;  /* 0x000000b500b57306 */ /* 0x000e620000201400 */
[----:B------:R-:W-:Y:S02]  /*b720*/  @!P4 IADD3 R2, -R164, 0x39, RZ ;  /* 0x00000039a402c810 */ /* 0x000fe40007ffe1ff */
[----:B------:R-:W-:Y:S01]  /*b730*/  @!P0 IADD3 R178, -R0, 0x11, RZ ;  /* 0x0000001100b28810 */ /* 0x000fe20007ffe1ff */
[C---:B----4-:R-:W-:Y:S01]  /*b740*/  FFMA.FTZ R17, R182.reuse, -UR4, R17 ;  /* 0x80000004b6117c23 */ /* 0x050fe20008010011 */
[----:B---3--:R-:W-:Y:S01]  /*b750*/  LOP3.LUT R209, R209, 0xffffffbf, RZ, 0xc0, !PT ;  /* 0xffffffbfd1d17812 */ /* 0x008fe200078ec0ff */
[----:B------:R-:W-:Y:S01]  /*b760*/  FFMA.FTZ R23, R182, -UR4, R23 ;  /* 0x80000004b6177c23 */ /* 0x000fe20008010017 */
[----:B------:R-:W-:Y:S02]  /*b770*/  ISETP.GE.AND P0, PT, R171, RZ, PT ;  /* 0x000000ffab00720c */ /* 0x000fe40003f06270 */
[----:B------:R-:W-:Y:S01]  /*b780*/  @P3 LOP3.LUT R209, R209, 0x40, RZ, 0xfc, !PT ;  /* 0x00000040d1d13812 */ /* 0x000fe200078efcff */
[----:B------:R-:W3:Y:S01]  /*b790*/  I2F R179, R179 ;  /* 0x000000b300b37306 */ /* 0x000ee20000201400 */
[----:B------:R-:W-:Y:S02]  /*b7a0*/  @!P6 IADD3 R176, -R164, 0x11, RZ ;  /* 0x00000011a4b0e810 */ /* 0x000fe40007ffe1ff */
[----:B------:R-:W-:Y:S01]  /*b7b0*/  LOP3.LUT R209, R209, 0xffffffdf, RZ, 0xc0, !PT ;  /* 0xffffffdfd1d17812 */ /* 0x000fe200078ec0ff */
[C---:B--2---:R-:W-:Y:S01]  /*b7c0*/  FFMA.FTZ R27, R174.reuse, -UR4, R27 ;  /* 0x80000004ae1b7c23 */ /* 0x044fe2000801001b */
[----:B------:R-:W-:Y:S01]  /*b7d0*/  ISETP.GE.AND P6, PT, R3, RZ, PT ;  /* 0x000000ff0300720c */ /* 0x000fe20003fc6270 */
[----:B------:R-:W-:Y:S01]  /*b7e0*/  FFMA.FTZ R13, R174, -UR4, R13 ;  /* 0x80000004ae0d7c23 */ /* 0x000fe2000801000d */
[----:B------:R-:W-:Y:S02]  /*b7f0*/  @P2 LOP3.LUT R209, R209, 0x20, RZ, 0xfc, !PT ;  /* 0x00000020d1d12812 */ /* 0x000fe400078efcff */
[C---:B------:R-:W-:Y:S01]  /*b800*/  IADD3 R182, R0.reuse, -0x39, RZ ;  /* 0xffffffc700b67810 */ /* 0x040fe20007ffe0ff */
[----:B------:R-:W2:Y:S01]  /*b810*/  I2F R176, R176 ;  /* 0x000000b000b07306 */ /* 0x000ea20000201400 */
[----:B------:R-:W-:Y:S02]  /*b820*/  LOP3.LUT R209, R209, 0xffffffef, RZ, 0xc0, !PT ;  /* 0xffffffefd1d17812 */ /* 0x000fe400078ec0ff */
[----:B------:R-:W-:Y:S01]  /*b830*/  @!P0 IADD3 R171, -R0, 0x18, RZ ;  /* 0x0000001800ab8810 */ /* 0x000fe20007ffe1ff */
[----:B-1----:R-:W-:Y:S01]  /*b840*/  FFMA.FTZ R34, R181, -UR4, R34 ;  /* 0x80000004b5227c23 */ /* 0x002fe20008010022 */
[----:B------:R-:W-:Y:S01]  /*b850*/  @P1 LOP3.LUT R209, R209, 0x10, RZ, 0xfc, !PT ;  /* 0x00000010d1d11812 */ /* 0x000fe200078efcff */
[----:B------:R-:W-:Y:S01]  /*b860*/  FFMA.FTZ R20, R181, -UR4, R20 ;  /* 0x80000004b5147c23 */ /* 0x000fe20008010014 */
[----:B------:R-:W-:Y:S02]  /*b870*/  ISETP.GE.AND P0, PT, R180, RZ, PT ;  /* 0x000000ffb400720c */ /* 0x000fe40003f06270 */
[----:B------:R-:W-:Y:S01]  /*b880*/  @!P6 IADD3 R3, -R164, 0x18, RZ ;  /* 0x00000018a403e810 */ /* 0x000fe20007ffe1ff */
[----:B------:R-:W-:Y:S01]  /*b890*/  STL [R1+0x94], R209 ;  /* 0x000094d101007387 */ /* 0x000fe20000100800 */
[----:B------:R-:W-:Y:S01]  /*b8a0*/  IADD3 R181, R0, -0x28, RZ ;  /* 0xffffffd800b57810 */ /* 0x000fe20007ffe0ff */
[----:B------:R-:W1:Y:S01]  /*b8b0*/  I2F R172, R172 ;  /* 0x000000ac00ac7306 */ /* 0x000e620000201400 */
[----:B------:R-:W-:Y:S01]  /*b8c0*/  @!P5 IADD3 R168, -R164, 0x38, RZ ;  /* 0x00000038a4a8d810 */ /* 0x000fe20007ffe1ff */
[----:B------:R-:W4:Y:S01]  /*b8d0*/  LDL.64 R210, [R1+0xb8] ;  /* 0x0000b80001d27983 */ /* 0x000f220000100a00 */
[C---:B---3--:R-:W-:Y:S02]  /*b8e0*/  FFMA.FTZ R30, R179.reuse, -UR4, R30 ;  /* 0x80000004b31e7c23 */ /* 0x048fe4000801001e */
[----:B------:R-:W-:Y:S01]  /*b8f0*/  FFMA.FTZ R24, R179, -UR4, R24 ;  /* 0x80000004b3187c23 */ /* 0x000fe20008010018 */
[C---:B------:R-:W-:Y:S02]  /*b900*/  IADD3 R179, R0.reuse, -0x30, RZ ;  /* 0xffffffd000b37810 */ /* 0x040fe40007ffe0ff */
[----:B------:R-:W-:Y:S01]  /*b910*/  @!P0 IADD3 R180, -R0, 0x19, RZ ;  /* 0x0000001900b48810 */ /* 0x000fe20007ffe1ff */
[----:B------:R-:W3:Y:S01]  /*b920*/  LDL.64 R216, [R1+0xa8] ;  /* 0x0000a80001d87983 */ /* 0x000ee20000100a00 */
[----:B------:R-:W-:Y:S01]  /*b930*/  ISETP.GE.AND P0, PT, R184, RZ, PT ;  /* 0x000000ffb800720c */ /* 0x000fe20003f06270 */
[----:B------:R-:W1:Y:S01]  /*b940*/  I2F R183, R183 ;  /* 0x000000b700b77306 */ /* 0x000e620000201400 */
[C---:B--2---:R-:W-:Y:S02]  /*b950*/  FFMA.FTZ R31, R176.reuse, -UR4, R31 ;  /* 0x80000004b01f7c23 */ /* 0x044fe4000801001f */
[----:B------:R-:W-:Y:S01]  /*b960*/  FFMA.FTZ R25, R176, -UR4, R25 ;  /* 0x80000004b0197c23 */ /* 0x000fe20008010019 */
[----:B------:R-:W2:Y:S06]  /*b970*/  LDL.64 R218, [R1+0xb0] ;  /* 0x0000b00001da7983 */ /* 0x000eac0000100a00 */
[----:B------:R-:W1:Y:S01]  /*b980*/  I2F R175, R175 ;  /* 0x000000af00af7306 */ /* 0x000e620000201400 */
[----:B------:R-:W2:Y:S01]  /*b990*/  LDL.64 R212, [R1+0x98] ;  /* 0x0000980001d47983 */ /* 0x000ea20000100a00 */
[----:B------:R-:W-:Y:S01]  /*b9a0*/  @!P0 IADD3 R184, -R164, -0x7, RZ ;  /* 0xfffffff9a4b88810 */ /* 0x000fe20007ffe1ff */
[C---:B-1----:R-:W-:Y:S01]  /*b9b0*/  FFMA.FTZ R5, R172.reuse, -UR4, R5 ;  /* 0x80000004ac057c23 */ /* 0x042fe20008010005 */
[----:B------:R-:W-:Y:S01]  /*b9c0*/  ISETP.GE.AND P0, PT, R177, RZ, PT ;  /* 0x000000ffb100720c */ /* 0x000fe20003f06270 */
[----:B------:R-:W-:Y:S01]  /*b9d0*/  FFMA.FTZ R19, R172, -UR4, R19 ;  /* 0x80000004ac137c23 */ /* 0x000fe20008010013 */
[----:B------:R-:W-:Y:S04]  /*b9e0*/  IADD3 R172, R0, 0x27, RZ ;  /* 0x0000002700ac7810 */ /* 0x000fe80007ffe0ff */
[----:B------:R-:W-:Y:S01]  /*b9f0*/  ISETP.GE.AND P6, PT, R172, RZ, PT ;  /* 0x000000ffac00720c */ /* 0x000fe20003fc6270 */
[----:B------:R-:W1:Y:S01]  /*ba00*/  I2F R170, R184 ;  /* 0x000000b800aa7306 */ /* 0x000e620000201400 */
[C---:B------:R-:W-:Y:S02]  /*ba10*/  FFMA.FTZ R4, R183.reuse, -UR4, R4 ;  /* 0x80000004b7047c23 */ /* 0x040fe40008010004 */
[----:B------:R-:W-:Y:S01]  /*ba20*/  FFMA.FTZ R18, R183, -UR4, R18 ;  /* 0x80000004b7127c23 */ /* 0x000fe20008010012 */
[C---:B------:R-:W-:Y:S02]  /*ba30*/  IADD3 R183, R0.reuse, -0x38, RZ ;  /* 0xffffffc800b77810 */ /* 0x040fe40007ffe0ff */
[----:B------:R-:W-:Y:S02]  /*ba40*/  @!P0 IADD3 R177, -R0, 0x20, RZ ;  /* 0x0000002000b18810 */ /* 0x000fe40007ffe1ff */
[----:B------:R-:W-:Y:S02]  /*ba50*/  ISETP.GE.AND P0, PT, R182, RZ, PT ;  /* 0x000000ffb600720c */ /* 0x000fe40003f06270 */
[----:B------:R-:W1:Y:S02]  /*ba60*/  I2F R3, R3 ;  /* 0x0000000300037306 */ /* 0x000e640000201400 */
[----:B------:R-:W-:Y:S01]  /*ba70*/  @!P6 IADD3 R172, -R164, 0x19, RZ ;  /* 0x00000019a4ace810 */ /* 0x000fe20007ffe1ff */
[----:B------:R-:W-:Y:S01]  /*ba80*/  FFMA.FTZ R16, R175, -UR4, R16 ;  /* 0x80000004af107c23 */ /* 0x000fe20008010010 */
[----:B------:R-:W-:Y:S01]  /*ba90*/  ISETP.GE.AND P6, PT, R183, RZ, PT ;  /* 0x000000ffb700720c */ /* 0x000fe20003fc6270 */
[----:B------:R-:W-:Y:S05]  /*baa0*/  FFMA.FTZ R22, R175, -UR4, R22 ;  /* 0x80000004af167c23 */ /* 0x000fea0008010016 */
[----:B------:R-:W1:Y:S01]  /*bab0*/  I2F R171, R171 ;  /* 0x000000ab00ab7306 */ /* 0x000e620000201400 */
[----:B------:R-:W-:Y:S01]  /*bac0*/  @!P0 IADD3 R182, -R0, 0x39, RZ ;  /* 0x0000003900b68810 */ /* 0x000fe20007ffe1ff */
[----:B-1----:R-:W-:Y:S01]  /*bad0*/  FFMA.FTZ R11, R170, -UR4, R11 ;  /* 0x80000004aa0b7c23 */ /* 0x002fe2000801000b */
[----:B------:R-:W-:Y:S04]  /*bae0*/  ISETP.GE.AND P0, PT, R185, RZ, PT ;  /* 0x000000ffb900720c */ /* 0x000fe80003f06270 */
[C---:B------:R-:W-:Y:S02]  /*baf0*/  @!P6 IADD3 R183, -R0.reuse, 0x38, RZ ;  /* 0x0000003800b7e810 */ /* 0x040fe40007ffe1ff */
[----:B------:R-:W-:Y:S02]  /*bb00*/  ISETP.GE.AND P6, PT, R173, RZ, PT ;  /* 0x000000ffad00720c */ /* 0x000fe40003fc6270 */
[----:B------:R-:W-:Y:S01]  /*bb10*/  IADD3 R184, R0, 0x17, RZ ;  /* 0x0000001700b87810 */ /* 0x000fe20007ffe0ff */
[----:B------:R1:W1:Y:S01]  /*bb20*/  I2F R175, R183 ;  /* 0x000000b700af7306 */ /* 0x0002620000201400 */
[C---:B------:R-:W-:Y:S02]  /*bb30*/  FFMA.FTZ R42, R3.reuse, -UR4, R42 ;  /* 0x80000004032a7c23 */ /* 0x040fe4000801002a */
[----:B------:R-:W-:Y:S01]  /*bb40*/  FFMA.FTZ R28, R3, -UR4, R28 ;  /* 0x80000004031c7c23 */ /* 0x000fe2000801001c */
[----:B------:R-:W-:Y:S02]  /*bb50*/  @!P0 IADD3 R185, -R164, 0x21, RZ ;  /* 0x00000021a4b98810 */ /* 0x000fe40007ffe1ff */
[----:B------:R-:W-:Y:S04]  /*bb60*/  IADD3 R3, R0, 0x10, RZ ;  /* 0x0000001000037810 */ /* 0x000fe80007ffe0ff */
[----:B------:R-:W-:Y:S01]  /*bb70*/  @!P6 IADD3 R173, -R164, 0x20, RZ ;  /* 0x00000020a4ade810 */ /* 0x000fe20007ffe1ff */
[----:B------:R1:W1:Y:S01]  /*bb80*/  I2F R174, R182 ;  /* 0x000000b600ae7306 */ /* 0x0002620000201400 */
[----:B------:R-:W-:Y:S01]  /*bb90*/  ISETP.GE.AND P6, PT, R186, RZ, PT ;  /* 0x000000ffba00720c */ /* 0x000fe20003fc6270 */
[C---:B------:R-:W-:Y:S02]  /*bba0*/  FFMA.FTZ R32, R171.reuse, -UR4, R32 ;  /* 0x80000004ab207c23 */ /* 0x040fe40008010020 */
[----:B------:R-:W-:Y:S06]  /*bbb0*/  FFMA.FTZ R38, R171, -UR4, R38 ;  /* 0x80000004ab267c23 */ /* 0x000fec0008010026 */
[----:B------:R-:W1:Y:S02]  /*bbc0*/  I2F R176, R185 ;  /* 0x000000b900b07306 */ /* 0x000e640000201400 */
[C---:B-1----:R-:W-:Y:S01]  /*bbd0*/  IADD3 R183, R0.reuse, 0x18, RZ ;  /* 0x0000001800b77810 */ /* 0x042fe20007ffe0ff */
[----:B------:R-:W-:Y:S01]  /*bbe0*/  FFMA.FTZ R64, R175, -UR4, R64 ;  /* 0x80000004af407c23 */ /* 0x000fe20008010040 */
[C---:B------:R-:W-:Y:S02]  /*bbf0*/  @!P6 IADD3 R186, -R0.reuse, 0x21, RZ ;  /* 0x0000002100bae810 */ /* 0x040fe40007ffe1ff */
[----:B------:R-:W-:Y:S02]  /*bc00*/  ISETP.GE.AND P6, PT, R181, RZ, PT ;  /* 0x000000ffb500720c */ /* 0x000fe40003fc6270 */
[----:B------:R-:W-:Y:S02]  /*bc10*/  ISETP.GE.AND P0, PT, R183, RZ, PT ;  /* 0x000000ffb700720c */ /* 0x000fe40003f06270 */
[----:B------:R-:W1:Y:S01]  /*bc20*/  I2F R178, R178 ;  /* 0x000000b200b27306 */ /* 0x000e620000201400 */
[----:B------:R-:W-:Y:S01]  /*bc30*/  IADD3 R182, R0, -0x29, RZ ;  /* 0xffffffd700b67810 */ /* 0x000fe20007ffe0ff */
[----:B------:R-:W-:Y:S07]  /*bc40*/  FFMA.FTZ R65, R174, -UR4, R65 ;  /* 0x80000004ae417c23 */ /* 0x000fee0008010041 */
[----:B------:R-:W-:Y:S01]  /*bc50*/  @!P6 IADD3 R181, -R0, 0x28, RZ ;  /* 0x0000002800b5e810 */ /* 0x000fe20007ffe1ff */
[----:B------:R-:W1:Y:S01]  /*bc60*/  I2F R171, R168 ;  /* 0x000000a800ab7306 */ /* 0x000e620000201400 */
[----:B------:R-:W-:Y:S02]  /*bc70*/  ISETP.GE.AND P6, PT, R182, RZ, PT ;  /* 0x000000ffb600720c */ /* 0x000fe40003fc6270 */
[----:B------:R-:W-:Y:S01]  /*bc80*/  @!P0 IADD3 R183, -R164, 0x28, RZ ;  /* 0x00000028a4b78810 */ /* 0x000fe20007ffe1ff */
[----:B------:R-:W-:Y:S01]  /*bc90*/  FFMA.FTZ R41, R176, -UR4, R41 ;  /* 0x80000004b0297c23 */ /* 0x000fe20008010029 */
[----:B------:R-:W-:Y:S01]  /*bca0*/  ISETP.GE.AND P0, PT, R184, RZ, PT ;  /* 0x000000ffb800720c */ /* 0x000fe20003f06270 */
[----:B------:R-:W-:Y:S01]  /*bcb0*/  FFMA.FTZ R47, R176, -UR4, R47 ;  /* 0x80000004b02f7c23 */ /* 0x000fe2000801002f */
[----:B------:R-:W-:Y:S03]  /*bcc0*/  IADD3 R185, R0, -0x31, RZ ;  /* 0xffffffcf00b97810 */ /* 0x000fe60007ffe0ff */
[----:B------:R-:W1:Y:S02]  /*bcd0*/  I2F R172, R172 ;  /* 0x000000ac00ac7306 */ /* 0x000e640000201400 */
[----:B-1----:R-:W-:Y:S02]  /*bce0*/  FFMA.FTZ R35, R178, -UR4, R35 ;  /* 0x80000004b2237c23 */ /* 0x002fe40008010023 */
[----:B------:R-:W-:Y:S01]  /*bcf0*/  @!P6 IADD3 R182, -R0, 0x29, RZ ;  /* 0x0000002900b6e810 */ /* 0x000fe20007ffe1ff */
[----:B------:R-:W-:Y:S01]  /*bd00*/  FFMA.FTZ R21, R178, -UR4, R21 ;  /* 0x80000004b2157c23 */ /* 0x000fe20008010015 */
[----:B------:R-:W-:Y:S02]  /*bd10*/  ISETP.GE.AND P6, PT, R179, RZ, PT ;  /* 0x000000ffb300720c */ /* 0x000fe40003fc6270 */
[----:B------:R-:W-:Y:S02]  /*bd20*/  @!P0 IADD3 R184, -R164, 0x29, RZ ;  /* 0x00000029a4b88810 */ /* 0x000fe40007ffe1ff */
[----:B------:R-:W-:Y:S01]  /*bd30*/  ISETP.GE.AND P0, PT, R185, RZ, PT ;  /* 0x000000ffb900720c */ /* 0x000fe20003f06270 */
[----:B------:R-:W1:Y:S01]  /*bd40*/  I2F R180, R180 ;  /* 0x000000b400b47306 */ /* 0x000e620000201400 */
[----:B------:R-:W-:Y:S07]  /*bd50*/  FFMA.FTZ R60, R171, -UR4, R60 ;  /* 0x80000004ab3c7c23 */ /* 0x000fee000801003c */
[C---:B------:R-:W-:Y:S02]  /*bd60*/  @!P6 IADD3 R179, -R0.reuse, 0x30, RZ ;  /* 0x0000003000b3e810 */ /* 0x040fe40007ffe1ff */
[----:B------:R-:W-:Y:S01]  /*bd70*/  ISETP.GE.AND P6, PT, R3, RZ, PT ;  /* 0x000000ff0300720c */ /* 0x000fe20003fc6270 */
[----:B------:R-:W1:Y:S01]  /*bd80*/  I2F R177, R177 ;  /* 0x000000b100b17306 */ /* 0x000e620000201400 */
[----:B------:R-:W-:Y:S01]  /*bd90*/  @!P0 IADD3 R185, -R0, 0x31, RZ ;  /* 0x0000003100b98810 */ /* 0x000fe20007ffe1ff */
[----:B------:R-:W-:Y:S01]  /*bda0*/  FFMA.FTZ R43, R172, -UR4, R43 ;  /* 0x80000004ac2b7c23 */ /* 0x000fe2000801002b */
[----:B------:R-:W-:Y:S01]  /*bdb0*/  IADD3 R0, R0, 0xf, RZ ;  /* 0x0000000f00007810 */ /* 0x000fe20007ffe0ff */
[----:B------:R-:W-:Y:S03]  /*bdc0*/  FFMA.FTZ R29, R172, -UR4, R29 ;  /* 0x80000004ac1d7c23 */ /* 0x000fe6000801001d */
[----:B------:R-:W-:Y:S03]  /*bdd0*/  ISETP.GE.AND P0, PT, R0, RZ, PT ;  /* 0x000000ff0000720c */ /* 0x000fe60003f06270 */
[----:B------:R-:W1:Y:S02]  /*bde0*/  I2F R178, R186 ;  /* 0x000000ba00b27306 */ /* 0x000e640000201400 */
[----:B------:R-:W-:Y:S01]  /*bdf0*/  @!P6 IADD3 R3, -R164, 0x30, RZ ;  /* 0x00000030a403e810 */ /* 0x000fe20007ffe1ff */
[C---:B-1----:R-:W-:Y:S02]  /*be00*/  FFMA.FTZ R33, R180.reuse, -UR4, R33 ;  /* 0x80000004b4217c23 */ /* 0x042fe40008010021 */
[----:B------:R-:W-:Y:S05]  /*be10*/  FFMA.FTZ R39, R180, -UR4, R39 ;  /* 0x80000004b4277c23 */ /* 0x000fea0008010027 */
[----:B------:R-:W-:Y:S01]  /*be20*/  @!P0 IADD3 R0, -R164, 0x31, RZ ;  /* 0x00000031a4008810 */ /* 0x000fe20007ffe1ff */
[----:B------:R-:W1:Y:S01]  /*be30*/  I2F R3, R3 ;  /* 0x0000000300037306 */ /* 0x000e620000201400 */
[----:B------:R-:W-:Y:S01]  /*be40*/  FMNMX.FTZ R164, R4, R169, !PT ;  /* 0x000000a904a47209 */ /* 0x000fe20007810000 */
[C---:B------:R-:W-:Y:S02]  /*be50*/  FFMA.FTZ R36, R177.reuse, -UR4, R36 ;  /* 0x80000004b1247c23 */ /* 0x040fe40008010024 */
[----:B------:R-:W-:Y:S06]  /*be60*/  FFMA.FTZ R50, R177, -UR4, R50 ;  /* 0x80000004b1327c23 */ /* 0x000fec0008010032 */
[----:B------:R-:W1:Y:S01]  /*be70*/  I2F R0, R0 ;  /* 0x0000000000007306 */ /* 0x000e620000201400 */
[C---:B------:R-:W-:Y:S02]  /*be80*/  FFMA.FTZ R37, R178.reuse, -UR4, R37 ;  /* 0x80000004b2257c23 */ /* 0x040fe40008010025 */
[----:B------:R-:W-:Y:S07]  /*be90*/  FFMA.FTZ R51, R178, -UR4, R51 ;  /* 0x80000004b2337c23 */ /* 0x000fee0008010033 */
[----:B------:R-:W1:Y:S02]  /*bea0*/  I2F R2, R2 ;  /* 0x0000000200027306 */ /* 0x000e640000201400 */
[C---:B-1----:R-:W-:Y:S02]  /*beb0*/  FFMA.FTZ R56, R3.reuse, -UR4, R56 ;  /* 0x8000000403387c23 */ /* 0x042fe40008010038 */
[----:B------:R-:W-:Y:S01]  /*bec0*/  FFMA.FTZ R62, R3, -UR4, R62 ;  /* 0x80000004033e7c23 */ /* 0x000fe2000801003e */
[----:B------:R-:W-:Y:S05]  /*bed0*/  FMNMX.FTZ R3, R5, R164, !PT ;  /* 0x000000a405037209 */ /* 0x000fea0007810000 */
[----:B------:R-:W1:Y:S01]  /*bee0*/  I2F R173, R173 ;  /* 0x000000ad00ad7306 */ /* 0x000e620000201400 */
[C---:B------:R-:W-:Y:S02]  /*bef0*/  FFMA.FTZ R57, R0.reuse, -UR4, R57 ;  /* 0x8000000400397c23 */ /* 0x040fe40008010039 */
[----:B------:R-:W-:Y:S01]  /*bf00*/  FFMA.FTZ R63, R0, -UR4, R63 ;  /* 0x80000004003f7c23 */ /* 0x000fe2000801003f */
[----:B------:R-:W-:Y:S06]  /*bf10*/  FMNMX.FTZ R0, R16, R3, !PT ;  /* 0x0000000310007209 */ /* 0x000fec0007810000 */
[----:B------:R-:W1:Y:S01]  /*bf20*/  I2F R181, R181 ;  /* 0x000000b500b57306 */ /* 0x000e620000201400 */
[----:B------:R-:W-:Y:S02]  /*bf30*/  FMNMX.FTZ R3, R17, R0, !PT ;  /* 0x0000000011037209 */ /* 0x000fe40007810000 */
[----:B------:R-:W-:Y:S01]  /*bf40*/  FMNMX.FTZ R0, R6, R166, !PT ;  /* 0x000000a606007209 */ /* 0x000fe20007810000 */
[----:B------:R-:W-:Y:S01]  /*bf50*/  FFMA.FTZ R61, R2, -UR4, R61 ;  /* 0x80000004023d7c23 */ /* 0x000fe2000801003d */
[----:B------:R-:W-:Y:S02]  /*bf60*/  FMNMX.FTZ R2, R8, R165, !PT ;  /* 0x000000a508027209 */ /* 0x000fe40007810000 */
[----:B------:R-:W-:Y:S02]  /*bf70*/  FMNMX.FTZ R164, R20, R3, !PT ;  /* 0x0000000314a47209 */ /* 0x000fe40007810000 */
[----:B------:R-:W-:Y:S01]  /*bf80*/  FMNMX.FTZ R171, R9, R2, !PT ;  /* 0x0000000209ab7209 */ /* 0x000fe20007810000 */
[----:B------:R-:W1:Y:S01]  /*bf90*/  I2F R182, R182 ;  /* 0x000000b600b67306 */ /* 0x000e620000201400 */
[----:B------:R-:W-:Y:S02]  /*bfa0*/  FMNMX.FTZ R2, R10, R167, !PT ;  /* 0x000000a70a027209 */ /* 0x000fe40007810000 */
[----:B------:R-:W-:Y:S01]  /*bfb0*/  FMNMX.FTZ R3, R7, R0, !PT ;  /* 0x0000000007037209 */ /* 0x000fe20007810000 */
[C---:B-1----:R-:W-:Y:S01]  /*bfc0*/  FFMA.FTZ R40, R173.reuse, -UR4, R40 ;  /* 0x80000004ad287c23 */ /* 0x042fe20008010028 */
[----:B------:R-:W-:Y:S01]  /*bfd0*/  FMNMX.FTZ R0, R12, R171, !PT ;  /* 0x000000ab0c007209 */ /* 0x000fe20007810000 */
[----:B------:R-:W-:Y:S01]  /*bfe0*/  FFMA.FTZ R46, R173, -UR4, R46 ;  /* 0x80000004ad2e7c23 */ /* 0x000fe2000801002e */
[----:B------:R-:W-:Y:S02]  /*bff0*/  FMNMX.FTZ R173, R21, R164, !PT ;  /* 0x000000a415ad7209 */ /* 0x000fe40007810000 */
[----:B------:R-:W-:Y:S01]  /*c000*/  FMNMX.FTZ R171, R11, R2, !PT ;  /* 0x000000020bab7209 */ /* 0x000fe20007810000 */
[----:B------:R-:W1:Y:S01]  /*c010*/  I2F R179, R179 ;  /* 0x000000b300b37306 */ /* 0x000e620000201400 */
[----:B------:R-:W-:Y:S02]  /*c020*/  FMNMX.FTZ R164, R32, R173, !PT ;  /* 0x000000ad20a47209 */ /* 0x000fe40007810000 */
[----:B------:R-:W-:Y:S01]  /*c030*/  FMNMX.FTZ R2, R18, R3, !PT ;  /* 0x0000000312027209 */ /* 0x000fe20007810000 */
[----:B------:R-:W-:Y:S01]  /*c040*/  FFMA.FTZ R48, R181, -UR4, R48 ;  /* 0x80000004b5307c23 */ /* 0x000fe20008010030 */
[----:B------:R-:W-:Y:S01]  /*c050*/  FMNMX.FTZ R3, R13, R0, !PT ;  /* 0x000000000d037209 */ /* 0x000fe20007810000 */
[----:B------:R-:W-:Y:S01]  /*c060*/  FFMA.FTZ R54, R181, -UR4, R54 ;  /* 0x80000004b5367c23 */ /* 0x000fe20008010036 */
[----:B------:R-:W-:Y:S02]  /*c070*/  FMNMX.FTZ R0, R14, R171, !PT ;  /* 0x000000ab0e007209 */ /* 0x000fe40007810000 */
[----:B------:R-:W-:Y:S01]  /*c080*/  FMNMX.FTZ R173, R33, R164, !PT ;  /* 0x000000a421ad7209 */ /* 0x000fe20007810000 */
[----:B------:R-:W1:Y:S01]  /*c090*/  I2F R172, R185 ;  /* 0x000000b900ac7306 */ /* 0x000e620000201400 */
[----:B------:R-:W-:Y:S02]  /*c0a0*/  FMNMX.FTZ R171, R19, R2, !PT ;  /* 0x0000000213ab7209 */ /* 0x000fe40007810000 */
[----:B------:R-:W-:Y:S01]  /*c0b0*/  FMNMX.FTZ R2, R24, R3, !PT ;  /* 0x0000000318027209 */ /* 0x000fe20007810000 */
[C---:B------:R-:W-:Y:S01]  /*c0c0*/  FFMA.FTZ R49, R182.reuse, -UR4, R49 ;  /* 0x80000004b6317c23 */ /* 0x040fe20008010031 */
[----:B------:R-:W-:Y:S01]  /*c0d0*/  FMNMX.FTZ R3, R15, R0, !PT ;  /* 0x000000000f037209 */ /* 0x000fe20007810000 */
[----:B------:R-:W-:Y:S01]  /*c0e0*/  FFMA.FTZ R55, R182, -UR4, R55 ;  /* 0x80000004b6377c23 */ /* 0x000fe20008010037 */
[----:B------:R-:W-:Y:S02]  /*c0f0*/  FMNMX.FTZ R164, R36, R173, !PT ;  /* 0x000000ad24a47209 */ /* 0x000fe40007810000 */
[----:B------:R-:W-:Y:S01]  /*c100*/  FMNMX.FTZ R0, R22, R171, !PT ;  /* 0x000000ab16007209 */ /* 0x000fe20007810000 */
[----:B------:R-:W1:Y:S01]  /*c110*/  I2F R183, R183 ;  /* 0x000000b700b77306 */ /* 0x000e620000201400 */
[----:B------:R-:W-:Y:S02]  /*c120*/  FMNMX.FTZ R171, R25, R2, !PT ;  /* 0x0000000219ab7209 */ /* 0x000fe40007810000 */
[----:B------:R-:W-:Y:S01]  /*c130*/  FMNMX.FTZ R2, R26, R3, !PT ;  /* 0x000000031a027209 */ /* 0x000fe20007810000 */
[----:B-1----:R-:W-:Y:S01]  /*c140*/  FFMA.FTZ R52, R179, -UR4, R52 ;  /* 0x80000004b3347c23 */ /* 0x002fe20008010034 */
        /* <DEDUP_REMOVED lines=11> */
[----:B------:R-:W-:Y:S02]  /*c200*/  FMNMX.FTZ R0, R30, R171, !PT ;  /* 0x000000ab1e007209 */ /* 0x000fe40007810000 */
[----:B------:R-:W-:Y:S02]  /*c210*/  FMNMX.FTZ R173, R49, R164, !PT ;  /* 0x000000a431ad7209 */ /* 0x000fe40007810000 */
[----:B------:R-:W-:Y:S01]  /*c220*/  FMNMX.FTZ R171, R35, R2, !PT ;  /* 0x0000000223ab7209 */ /* 0x000fe20007810000 */
[C---:B------:R-:W-:Y:S01]  /*c230*/  FFMA.FTZ R44, R183.reuse, -UR4, R44 ;  /* 0x80000004b72c7c23 */ /* 0x040fe2000801002c */
[----:B------:R-:W-:Y:S01]  /*c240*/  FMNMX.FTZ R2, R40, R3, !PT ;  /* 0x0000000328027209 */ /* 0x000fe20007810000 */
[----:B------:R-:W-:Y:S01]  /*c250*/  FFMA.FTZ R58, R183, -UR4, R58 ;  /* 0x80000004b73a7c23 */ /* 0x000fe2000801003a */
[----:B------:R-:W-:Y:S02]  /*c260*/  FMNMX.FTZ R3, R31, R0, !PT ;  /* 0x000000001f037209 */ /* 0x000fe40007810000 */
[----:B------:R-:W-:Y:S02]  /*c270*/  FMNMX.FTZ R164, R52, R173, !PT ;  /* 0x000000ad34a47209 */ /* 0x000fe40007810000 */
[----:B------:R-:W-:Y:S02]  /*c280*/  FMNMX.FTZ R0, R38, R171, !PT ;  /* 0x000000ab26007209 */ /* 0x000fe40007810000 */
[----:B------:R-:W-:Y:S01]  /*c290*/  FMNMX.FTZ R171, R41, R2, !PT ;  /* 0x0000000229ab7209 */ /* 0x000fe20007810000 */
[----:B-1----:R-:W-:Y:S01]  /*c2a0*/  FFMA.FTZ R45, R180, -UR4, R45 ;  /* 0x80000004b42d7c23 */ /* 0x002fe2000801002d */
[----:B------:R-:W-:Y:S01]  /*c2b0*/  FMNMX.FTZ R2, R42, R3, !PT ;  /* 0x000000032a027209 */ /* 0x000fe20007810000 */
[----:B------:R-:W-:Y:S01]  /*c2c0*/  FFMA.FTZ R59, R180, -UR4, R59 ;  /* 0x80000004b43b7c23 */ /* 0x000fe2000801003b */
        /* <DEDUP_REMOVED lines=22> */
[----:B----4-:R-:W-:Y:S01]  /*c430*/  LOP3.LUT R168, R211, UR14, RZ, 0x3c, !PT ;  /* 0x0000000ed3a87c12 */ /* 0x010fe2000f8e3cff */
[----:B------:R-:W-:Y:S01]  /*c440*/  UIADD3 UR14, UR18, -0x4ab325aa, URZ ;  /* 0xb54cda56120e7890 */ /* 0x000fe2000fffe03f */
[----:B------:R-:W-:Y:S01]  /*c450*/  FMNMX.FTZ R177, R67, R2, !PT ;  /* 0x0000000243b17209 */ /* 0x000fe20007810000 */
[----:B------:R-:W4:Y:S01]  /*c460*/  SHFL.BFLY PT, R173, R170, 0x2, 0x1f ;  /* 0x0c401f00aaad7f89 */ /* 0x000f2200000e0000 */
[----:B------:R-:W-:Y:S01]  /*c470*/  FMNMX.FTZ R2, R63, R164, !PT ;  /* 0x000000a43f027209 */ /* 0x000fe20007810000 */
[----:B------:R-:W-:Y:S01]  /*c480*/  IMAD.WIDE.U32 R200, R168, -0x326172a9, RZ ;  /* 0xcd9e8d57a8c87825 */ /* 0x000fe200078e00ff */
[----:B---3--:R-:W-:Y:S02]  /*c490*/  LOP3.LUT R204, R217, UR27, R210, 0x96, !PT ;  /* 0x0000001bd9cc7c12 */ /* 0x008fe4000f8e96d2 */
[----:B-1----:R-:W-:Y:S02]  /*c4a0*/  FMNMX.FTZ R175, R0, R175, !PT ;  /* 0x000000af00af7209 */ /* 0x002fe40007810000 */
[----:B--2---:R-:W-:Y:S01]  /*c4b0*/  LOP3.LUT R3, R201, UR26, R218, 0x96, !PT ;  /* 0x0000001ac9037c12 */ /* 0x004fe2000f8e96da */
[----:B------:R-:W1:Y:S01]  /*c4c0*/  SHFL.BFLY PT, R171, R2, 0x2, 0x1f ;  /* 0x0c401f0002ab7f89 */ /* 0x000e6200000e0000 */
[----:B------:R-:W-:Y:S04]  /*c4d0*/  IMAD.WIDE.U32 R204, R204, -0x326172a9, RZ ;  /* 0xcd9e8d57cccc7825 */ /* 0x000fe800078e00ff */
[----:B------:R-:W-:Y:S01]  /*c4e0*/  IMAD.WIDE.U32 R180, R3, -0x2daee0ad, RZ ;  /* 0xd2511f5303b47825 */ /* 0x000fe200078e00ff */
[----:B------:R-:W-:Y:S02]  /*c4f0*/  LOP3.LUT R3, R205, UR15, R200, 0x96, !PT ;  /* 0x0000000fcd037c12 */ /* 0x000fe4000f8e96c8 */
[----:B------:R-:W2:Y:S02]  /*c500*/  SHFL.BFLY PT, R168, R177, 0x2, 0x1f ;  /* 0x0c401f00b1a87f89 */ /* 0x000ea400000e0000 */
[----:B------:R-:W-:Y:S01]  /*c510*/  LOP3.LUT R0, R181, UR28, R216, 0x96, !PT ;  /* 0x0000001cb5007c12 */ /* 0x000fe2000f8e96d8 */
[----:B------:R-:W-:Y:S04]  /*c520*/  IMAD.WIDE.U32 R178, R3, -0x2daee0ad, RZ ;  /* 0xd2511f5303b27825 */ /* 0x000fe800078e00ff */
[----:B------:R-:W-:Y:S01]  /*c530*/  IMAD.WIDE.U32 R184, R0, -0x326172a9, RZ ;  /* 0xcd9e8d5700b87825 */ /* 0x000fe200078e00ff */
[----:B------:R-:W-:Y:S01]  /*c540*/  LOP3.LUT R0, R179, UR21, R180, 0x96, !PT ;  /* 0x00000015b3007c12 */ /* 0x000fe2000f8e96b4 */
[----:B------:R-:W3:Y:S01]  /*c550*/  SHFL.BFLY PT, R164, R175, 0x1, 0x1f ;  /* 0x0c201f00afa47f89 */ /* 0x000ee200000e0000 */
[----:B----4-:R-:W-:Y:S02]  /*c560*/  FMNMX.FTZ R173, R170, R173, !PT ;  /* 0x000000adaaad7209 */ /* 0x010fe40007810000 */
[----:B------:R-:W-:Y:S01]  /*c570*/  LOP3.LUT R3, R185, UR24, R204, 0x96, !PT ;  /* 0x00000018b9037c12 */ /* 0x000fe2000f8e96cc */
[----:B------:R-:W-:Y:S01]  /*c580*/  IMAD.WIDE.U32 R182, R0, -0x326172a9, RZ ;  /* 0xcd9e8d5700b67825 */ /* 0x000fe200078e00ff */
[----:B-1----:R-:W-:Y:S03]  /*c590*/  FMNMX.FTZ R171, R2, R171, !PT ;  /* 0x000000ab02ab7209 */ /* 0x002fe60007810000 */
[----:B------:R-:W-:Y:S01]  /*c5a0*/  IMAD.WIDE.U32 R180, R3, -0x2daee0ad, RZ ;  /* 0xd2511f5303b47825 */ /* 0x000fe200078e00ff */
[----:B------:R-:W-:Y:S01]  /*c5b0*/  LOP3.LUT R174, R183, UR20, R184, 0x96, !PT ;  /* 0x00000014b7ae7c12 */ /* 0x000fe2000f8e96b8 */
[----:B------:R-:W1:Y:S03]  /*c5c0*/  SHFL.BFLY PT, R2, R173, 0x1, 0x1f ;  /* 0x0c201f00ad027f89 */ /* 0x000e6600000e0000 */
[----:B------:R-:W-:Y:S02]  /*c5d0*/  LOP3.LUT R178, R181, UR11, R178, 0x96, !PT ;  /* 0x0000000bb5b27c12 */ /* 0x000fe4000f8e96b2 */
[----:B--2---:R-:W-:Y:S03]  /*c5e0*/  FMNMX.FTZ R168, R177, R168, !PT ;  /* 0x000000a8b1a87209 */ /* 0x004fe60007810000 */
[----:B------:R-:W2:Y:S01]  /*c5f0*/  SHFL.BFLY PT, R0, R171, 0x1, 0x1f ;  /* 0x0c201f00ab007f89 */ /* 0x000ea200000e0000 */
[----:B------:R-:W-:Y:S01]  /*c600*/  IMAD.WIDE.U32 R178, R178, -0x326172a9, RZ ;  /* 0xcd9e8d57b2b27825 */ /* 0x000fe200078e00ff */
[----:B---3--:R-:W-:Y:S03]  /*c610*/  FMNMX.FTZ R164, R175, R164, !PT ;  /* 0x000000a4afa47209 */ /* 0x008fe60007810000 */
[----:B------:R-:W-:Y:S01]  /*c620*/  IMAD.WIDE.U32 R174, R174, -0x2daee0ad, RZ ;  /* 0xd2511f53aeae7825 */ /* 0x000fe200078e00ff */
[----:B------:R-:W-:Y:S02]  /*c630*/  LOP3.LUT R225, R179, UR8, R182, 0x96, !PT ;  /* 0x00000008b3e17c12 */ /* 0x000fe4000f8e96b6 */
[----:B------:R-:W3:Y:S01]  /*c640*/  SHFL.BFLY PT, R3, R168, 0x1, 0x1f ;  /* 0x0c201f00a8037f89 */ /* 0x000ee200000e0000 */
[C---:B------:R-:W-:Y:S02]  /*c650*/  FSETP.NEU.FTZ.AND P0, PT, R164.reuse, -INF , PT ;  /* 0xff800000a400780b */ /* 0x040fe40003f1d000 */
[----:B------:R-:W-:Y:S01]  /*c660*/  LOP3.LUT R176, R175, UR5, R180, 0x96, !PT ;  /* 0x00000005afb07c12 */ /* 0x000fe2000f8e96b4 */
[----:B------:R-:W-:Y:S01]  /*c670*/  FMUL.FTZ R175, R164, c[0x0][0x23c] ;  /* 0x00008f00a4af7a20 */ /* 0x000fe20000410000 */
[----:B-1----:R-:W-:Y:S03]  /*c680*/  FMNMX.FTZ R2, R173, R2, !PT ;  /* 0x00000002ad027209 */ /* 0x002fe60007810000 */
[----:B------:R-:W-:Y:S01]  /*c690*/  IMAD.WIDE.U32 R176, R176, -0x326172a9, RZ ;  /* 0xcd9e8d57b0b07825 */ /* 0x000fe200078e00ff */
[----:B------:R-:W-:Y:S02]  /*c6a0*/  FSEL R175, R175, RZ, P0 ;  /* 0x000000ffafaf7208 */ /* 0x000fe40000000000 */
[C---:B------:R-:W-:Y:S01]  /*c6b0*/  FSETP.NEU.FTZ.AND P0, PT, R2.reuse, -INF , PT ;  /* 0xff8000000200780b */ /* 0x040fe20003f1d000 */
[----:B------:R-:W-:Y:S01]  /*c6c0*/  FMUL.FTZ R172, R2, c[0x0][0x23c] ;  /* 0x00008f0002ac7a20 */ /* 0x000fe20000410000 */
[----:B------:R-:W-:Y:S01]  /*c6d0*/  LOP3.LUT R170, R177, UR14, R178, 0x96, !PT ;  /* 0x0000000eb1aa7c12 */ /* 0x000fe2000f8e96b2 */
[--C-:B------:R-:W-:Y:S01]  /*c6e0*/  FFMA.FTZ R226, R33, c[0x0][0x23c], -R175.reuse ;  /* 0x00008f0021e27a23 */ /* 0x100fe200000108af */
[----:B--2---:R-:W-:Y:S01]  /*c6f0*/  FMNMX.FTZ R0, R171, R0, !PT ;  /* 0x00000000ab007209 */ /* 0x004fe20007810000 */
[--C-:B------:R-:W-:Y:S01]  /*c700*/  FFMA.FTZ R199, R20, c[0x0][0x23c], -R175.reuse ;  /* 0x00008f0014c77a23 */ /* 0x100fe200000108af */
[----:B------:R-:W-:Y:S01]  /*c710*/  LOP3.LUT R171, R170, 0xffff, RZ, 0xc0, !PT ;  /* 0x0000ffffaaab7812 */ /* 0x000fe200078ec0ff */
[----:B------:R-:W-:Y:S01]  /*c720*/  FFMA.FTZ R180, R4, c[0x0][0x23c], -R175 ;  /* 0x00008f0004b47a23 */ /* 0x000fe200000108af */
[----:B------:R-:W-:Y:S01]  /*c730*/  FSEL R172, R172, RZ, P0 ;  /* 0x000000ffacac7208 */ /* 0x000fe20000000000 */
[----:B------:R-:W-:Y:S01]  /*c740*/  IMAD.MOV.U32 R20, RZ, RZ, R200 ;  /* 0x000000ffff147224 */ /* 0x000fe200078e00c8 */
[----:B------:R-:W-:Y:S01]  /*c750*/  SHF.R.U32.HI R4, RZ, 0x8, R171 ;  /* 0x00000008ff047819 */ /* 0x000fe200000116ab */
[--C-:B------:R-:W-:Y:S01]  /*c760*/  FFMA.FTZ R16, R16, c[0x0][0x23c], -R175.reuse ;  /* 0x00008f0010107a23 */ /* 0x100fe200000108af */
[----:B---3--:R-:W-:Y:S01]  /*c770*/  FMNMX.FTZ R3, R168, R3, !PT ;  /* 0x00000003a8037209 */ /* 0x008fe20007810000 */
[--C-:B------:R-:W-:Y:S01]  /*c780*/  FFMA.FTZ R9, R9, c[0x0][0x23c], -R172.reuse ;  /* 0x00008f0009097a23 */ /* 0x100fe200000108ac */
[----:B------:R-:W-:Y:S01]  /*c790*/  LOP3.LUT R168, R170, 0xff, RZ, 0xc0, !PT ;  /* 0x000000ffaaa87812 */ /* 0x000fe200078ec0ff */
[--C-:B------:R-:W-:Y:S01]  /*c7a0*/  FFMA.FTZ R214, R12, c[0x0][0x23c], -R172.reuse ;  /* 0x00008f000cd67a23 */ /* 0x100fe200000108ac */
[----:B------:R-:W-:Y:S01]  /*c7b0*/  LOP3.LUT R4, R4, 0xffff, RZ, 0xc0, !PT ;  /* 0x0000ffff04047812 */ /* 0x000fe200078ec0ff */
[--C-:B------:R-:W-:Y:S01]  /*c7c0*/  FFMA.FTZ R215, R41, c[0x0][0x23c], -R172.reuse ;  /* 0x00008f0029d77a23 */ /* 0x100fe200000108ac */
[----:B------:R-:W-:Y:S01]  /*c7d0*/  ISETP.LE.U32.AND P3, PT, R168, UR12, PT ;  /* 0x0000000ca8007c0c */ /* 0x000fe2000bf63070 */
[--C-:B------:R-:W-:Y:S01]  /*c7e0*/  FFMA.FTZ R221, R24, c[0x0][0x23c], -R172.reuse ;  /* 0x00008f0018dd7a23 */ /* 0x100fe200000108ac */
[----:B------:R-:W-:Y:S01]  /*c7f0*/  ISETP.LE.U32.AND P6, PT, R4, UR12, PT ;  /* 0x0000000c04007c0c */ /* 0x000fe2000bfc3070 */
[----:B------:R-:W-:Y:S01]  /*c800*/  FFMA.FTZ R220, R25, c[0x0][0x23c], -R172 ;  /* 0x00008f0019dc7a23 */ /* 0x000fe200000108ac */
[--C-:B------:R-:W-:Y:S01]  /*c810*/  SHF.R.U32.HI R4, RZ, 0x18, R170.reuse ;  /* 0x00000018ff047819 */ /* 0x100fe200000116aa */
[--C-:B------:R-:W-:Y:S01]  /*c820*/  FFMA.FTZ R168, R5, c[0x0][0x23c], -R175.reuse ;  /* 0x00008f0005a87a23 */ /* 0x100fe200000108af */
[----:B------:R-:W-:Y:S01]  /*c830*/  SHF.R.U32.HI R5, RZ, 0x10, R170 ;  /* 0x00000010ff057819 */ /* 0x000fe200000116aa */
[C---:B------:R-:W-:Y:S01]  /*c840*/  FMUL.FTZ R170, R3.reuse, c[0x0][0x23c] ;  /* 0x00008f0003aa7a20 */ /* 0x040fe20000410000 */
[----:B------:R-:W-:Y:S01]  /*c850*/  FSETP.NEU.FTZ.AND P0, PT, R3, -INF , PT ;  /* 0xff8000000300780b */ /* 0x000fe20003f1d000 */
[--C-:B------:R-:W-:Y:S01]  /*c860*/  FFMA.FTZ R192, R32, c[0x0][0x23c], -R175.reuse ;  /* 0x00008f0020c07a23 */ /* 0x100fe200000108af */
[----:B------:R-:W-:Y:S01]  /*c870*/  ISETP.LE.U32.AND P4, PT, R4, UR12, PT ;  /* 0x0000000c04007c0c */ /* 0x000fe2000bf83070 */
[--C-:B------:R-:W-:Y:S01]  /*c880*/  FFMA.FTZ R36, R36, c[0x0][0x23c], -R175.reuse ;  /* 0x00008f0024247a23 */ /* 0x100fe200000108af */
[----:B------:R-:W-:Y:S01]  /*c890*/  FSEL R170, R170, RZ, P0 ;  /* 0x000000ffaaaa7208 */ /* 0x000fe20000000000 */
[--C-:B------:R-:W-:Y:S01]  /*c8a0*/  FFMA.FTZ R37, R37, c[0x0][0x23c], -R175.reuse ;  /* 0x00008f0025257a23 */ /* 0x100fe200000108af */
        /* <DEDUP_REMOVED lines=8> */
[----:B------:R-:W-:Y:S01]  /*c930*/  ISETP.LE.U32.AND P5, PT, R4, UR12, PT ;  /* 0x0000000c04007c0c */ /* 0x000fe2000bfa3070 */
[----:B------:R-:W-:Y:S01]  /*c940*/  FFMA.FTZ R182, R54, c[0x0][0x23c], -R170 ;  /* 0x00008f0036b67a23 */ /* 0x000fe200000108aa */
[----:B------:R-:W1:Y:S01]  /*c950*/  MUFU.EX2 R25, R180 ;  /* 0x000000b400197308 */ /* 0x000e620000000800 */
[----:B------:R-:W-:Y:S02]  /*c960*/  FFMA.FTZ R198, R21, c[0x0][0x23c], -R175 ;  /* 0x00008f0015c67a23 */ /* 0x000fe400000108af */
[----:B------:R-:W-:Y:S02]  /*c970*/  IMAD.MOV.U32 R21, RZ, RZ, R201 ;  /* 0x000000ffff157224 */ /* 0x000fe400078e00c9 */
[----:B------:R-:W-:Y:S02]  /*c980*/  FFMA.FTZ R207, R13, c[0x0][0x23c], -R172 ;  /* 0x00008f000dcf7a23 */ /* 0x000fe400000108ac */
[--C-:B------:R-:W-:Y:S02]  /*c990*/  FFMA.FTZ R13, R6, c[0x0][0x23c], -R170.reuse ;  /* 0x00008f00060d7a23 */ /* 0x100fe400000108aa */
        /* <DEDUP_REMOVED lines=9> */
[--C-:B------:R-:W-:Y:S02]  /*ca30*/  FFMA.FTZ R181, R55, c[0x0][0x23c], -R170.reuse ;  /* 0x00008f0037b57a23 */ /* 0x100fe400000108aa */
[----:B------:R-:W-:Y:S02]  /*ca40*/  FFMA.FTZ R171, R66, c[0x0][0x23c], -R170 ;  /* 0x00008f0042ab7a23 */ /* 0x000fe400000108aa */
[----:B------:R-:W-:Y:S02]  /*ca50*/  FFMA.FTZ R187, R45, c[0x0][0x23c], -R172 ;  /* 0x00008f002dbb7a23 */ /* 0x000fe400000108ac */
[--C-:B------:R-:W-:Y:S01]  /*ca60*/  FFMA.FTZ R45, R22, c[0x0][0x23c], -R170.reuse ;  /* 0x00008f00162d7a23 */ /* 0x100fe200000108aa */
[----:B------:R-:W-:Y:S01]  /*ca70*/  MUFU.EX2 R198, R198 ;  /* 0x000000c600c67308 */ /* 0x000fe20000000800 */
[----:B------:R-:W-:Y:S02]  /*ca80*/  FFMA.FTZ R170, R67, c[0x0][0x23c], -R170 ;  /* 0x00008f0043aa7a23 */ /* 0x000fe400000108aa */
[----:B------:R-:W-:Y:S02]  /*ca90*/  FMUL.FTZ R5, R0, c[0x0][0x23c] ;  /* 0x00008f0000057a20 */ /* 0x000fe40000410000 */
[----:B------:R-:W-:Y:S02]  /*caa0*/  FADD.FTZ R4, -R164, R169 ;  /* 0x000000a9a4047221 */ /* 0x000fe40000010100 */
[----:B------:R-:W-:Y:S01]  /*cab0*/  IMAD.MOV.U32 R54, RZ, RZ, R215 ;  /* 0x000000ffff367224 */ /* 0x000fe200078e00d7 */
[----:B------:R-:W-:Y:S01]  /*cac0*/  FSEL R5, R5, RZ, P0 ;  /* 0x000000ff05057208 */ /* 0x000fe20000000000 */
[----:B------:R-:W-:Y:S01]  /*cad0*/  FMUL.FTZ R7, R4, c[0x0][0x23c] ;  /* 0x00008f0004077a20 */ /* 0x000fe20000410000 */
[----:B------:R2:W-:Y:S01]  /*cae0*/  MUFU.EX2 R67, R9 ;  /* 0x0000000900437308 */ /* 0x0005e20000000800 */
[--C-:B------:R-:W-:Y:S02]  /*caf0*/  FFMA.FTZ R183, R57, c[0x0][0x23c], -R172.reuse ;  /* 0x00008f0039b77a23 */ /* 0x100fe400000108ac */
[----:B------:R-:W-:Y:S02]  /*cb00*/  IMAD.MOV.U32 R57, RZ, RZ, R221 ;  /* 0x000000ffff397224 */ /* 0x000fe400078e00dd */
[----:B------:R-:W-:Y:S02]  /*cb10*/  FFMA.FTZ R221, R31, c[0x0][0x23c], -R5 ;  /* 0x00008f001fdd7a23 */ /* 0x000fe40000010805 */
[----:B------:R-:W-:Y:S02]  /*cb20*/  FADD.FTZ R4, -R2, R165 ;  /* 0x000000a502047221 */ /* 0x000fe40000010100 */
[----:B------:R-:W-:Y:S01]  /*cb30*/  FFMA.FTZ R223, R40, c[0x0][0x23c], -R172 ;  /* 0x00008f0028df7a23 */ /* 0x000fe200000108ac */
[----:B------:R-:W3:Y:S01]  /*cb40*/  MUFU.EX2 R7, R7 ;  /* 0x0000000700077308 */ /* 0x000ee20000000800 */
[----:B------:R-:W-:Y:S02]  /*cb50*/  FMUL.FTZ R6, R4, c[0x0][0x23c] ;  /* 0x00008f0004067a20 */ /* 0x000fe40000410000 */
[----:B------:R-:W-:Y:S02]  /*cb60*/  FADD.FTZ R4, -R3, R166 ;  /* 0x000000a603047221 */ /* 0x000fe40000010100 */
[----:B------:R-:W-:Y:S02]  /*cb70*/  FFMA.FTZ R39, R14, c[0x0][0x23c], -R5 ;  /* 0x00008f000e277a23 */ /* 0x000fe40000010805 */
[----:B-1----:R-:W-:Y:S02]  /*cb80*/  IMAD.MOV.U32 R14, RZ, RZ, R25 ;  /* 0x000000ffff0e7224 */ /* 0x002fe400078e0019 */
[----:B------:R-:W-:Y:S01]  /*cb90*/  FFMA.FTZ R191, R17, c[0x0][0x23c], -R175 ;  /* 0x00008f0011bf7a23 */ /* 0x000fe200000108af */
[----:B------:R1:W-:Y:S01]  /*cba0*/  MUFU.EX2 R31, R16 ;  /* 0x00000010001f7308 */ /* 0x0003e20000000800 */
[----:B------:R-:W-:Y:S02]  /*cbb0*/  FFMA.FTZ R17, R28, c[0x0][0x23c], -R172 ;  /* 0x00008f001c117a23 */ /* 0x000fe400000108ac */
[----:B------:R-:W-:Y:S01]  /*cbc0*/  FMUL.FTZ R166, R4, c[0x0][0x23c] ;  /* 0x00008f0004a67a20 */ /* 0x000fe20000410000 */
[----:B--2---:R-:W2:Y:S01]  /*cbd0*/  LDL.LU R9, [R1+0xc4] ;  /* 0x0000c40001097983 */ /* 0x004ea20000300800 */
[----:B------:R-:W-:Y:S02]  /*cbe0*/  FADD.FTZ R4, -R0, R167 ;  /* 0x000000a700047221 */ /* 0x000fe40000010100 */
[--C-:B------:R-:W-:Y:S02]  /*cbf0*/  FFMA.FTZ R230, R15, c[0x0][0x23c], -R5.reuse ;  /* 0x00008f000fe67a23 */ /* 0x100fe40000010805 */
[--C-:B------:R-:W-:Y:S01]  /*cc00*/  FFMA.FTZ R229, R26, c[0x0][0x23c], -R5.reuse ;  /* 0x00008f001ae57a23 */ /* 0x100fe20000010805 */
[----:B------:R-:W4:Y:S01]  /*cc10*/  MUFU.EX2 R6, R6 ;  /* 0x0000000600067308 */ /* 0x000f220000000800 */
[----:B------:R-:W-:Y:S02]  /*cc20*/  FFMA.FTZ R227, R27, c[0x0][0x23c], -R5 ;  /* 0x00008f001be37a23 */ /* 0x000fe40000010805 */
[--C-:B------:R-:W-:Y:S02]  /*cc30*/  FFMA.FTZ R194, R48, c[0x0][0x23c], -R175.reuse ;  /* 0x00008f0030c27a23 */ /* 0x100fe400000108af */
[C---:B---3--:R-:W-:Y:S02]  /*cc40*/  FMUL.FTZ R32, R7.reuse, R144 ;  /* 0x0000009007207220 */ /* 0x048fe40000410000 */
[C---:B------:R-:W-:Y:S02]  /*cc50*/  FMUL.FTZ R33, R7.reuse, R145 ;  /* 0x0000009107217220 */ /* 0x040fe40000410000 */
[C---:B------:R-:W-:Y:S01]  /*cc60*/  FMUL.FTZ R48, R7.reuse, R152 ;  /* 0x0000009807307220 */ /* 0x040fe20000410000 */
[----:B------:R-:W-:Y:S01]  /*cc70*/  MUFU.EX2 R166, R166 ;  /* 0x000000a600a67308 */ /* 0x000fe20000000800 */
[C---:B------:R-:W-:Y:S02]  /*cc80*/  FMUL.FTZ R68, R7.reuse, R68 ;  /* 0x0000004407447220 */ /* 0x040fe40000410000 */
[C---:B------:R-:W-:Y:S02]  /*cc90*/  FMUL.FTZ R69, R7.reuse, R69 ;  /* 0x0000004507457220 */ /* 0x040fe40000410000 */
[C---:B-1----:R-:W-:Y:S02]  /*cca0*/  FMUL.FTZ R16, R7.reuse, R128 ;  /* 0x0000008007107220 */ /* 0x042fe40000410000 */
[C---:B------:R-:W-:Y:S02]  /*ccb0*/  FMUL.FTZ R80, R7.reuse, R80 ;  /* 0x0000005007507220 */ /* 0x040fe40000410000 */
[C---:B------:R-:W-:Y:S01]  /*ccc0*/  FMUL.FTZ R81, R7.reuse, R81 ;  /* 0x0000005107517220 */ /* 0x040fe20000410000 */
[----:B------:R-:W-:Y:S01]  /*ccd0*/  MUFU.EX2 R201, R201 ;  /* 0x000000c900c97308 */ /* 0x000fe20000000800 */
[C---:B------:R-:W-:Y:S02]  /*cce0*/  FMUL.FTZ R84, R7.reuse, R84 ;  /* 0x0000005407547220 */ /* 0x040fe40000410000 */
[C---:B------:R-:W-:Y:S02]  /*ccf0*/  FMUL.FTZ R85, R7.reuse, R85 ;  /* 0x0000005507557220 */ /* 0x040fe40000410000 */
[C---:B------:R-:W-:Y:S02]  /*cd00*/  FMUL.FTZ R96, R7.reuse, R96 ;  /* 0x0000006007607220 */ /* 0x040fe40000410000 */
[----:B------:R-:W-:Y:S02]  /*cd10*/  FMUL.FTZ R97, R7, R97 ;  /* 0x0000006107617220 */ /* 0x000fe40000410000 */
[--C-:B------:R-:W-:Y:S01]  /*cd20*/  FFMA.FTZ R193, R49, c[0x0][0x23c], -R175.reuse ;  /* 0x00008f0031c17a23 */ /* 0x100fe200000108af */
[----:B------:R-:W-:Y:S01]  /*cd30*/  MUFU.EX2 R200, R200 ;  /* 0x000000c800c87308 */ /* 0x000fe20000000800 */
[C---:B------:R-:W-:Y:S02]  /*cd40*/  FMUL.FTZ R49, R7.reuse, R153 ;  /* 0x0000009907317220 */ /* 0x040fe40000410000 */
[--C-:B------:R-:W-:Y:S02]  /*cd50*/  FFMA.FTZ R186, R52, c[0x0][0x23c], -R175.reuse ;  /* 0x00008f0034ba7a23 */ /* 0x100fe400000108af */
[----:B------:R-:W-:Y:S02]  /*cd60*/  FMUL.FTZ R52, R7, R156 ;  /* 0x0000009c07347220 */ /* 0x000fe40000410000 */
[--C-:B------:R-:W-:Y:S02]  /*cd70*/  FFMA.FTZ R185, R53, c[0x0][0x23c], -R175.reuse ;  /* 0x00008f0035b97a23 */ /* 0x100fe400000108af */
[C---:B------:R-:W-:Y:S01]  /*cd80*/  FMUL.FTZ R53, R7.reuse, R157 ;  /* 0x0000009d07357220 */ /* 0x040fe20000410000 */
[----:B------:R-:W-:Y:S01]  /*cd90*/  MUFU.EX2 R195, R195 ;  /* 0x000000c300c37308 */ /* 0x000fe20000000800 */
[--C-:B------:R-:W-:Y:S02]  /*cda0*/  FFMA.FTZ R179, R64, c[0x0][0x23c], -R175.reuse ;  /* 0x00008f0040b37a23 */ /* 0x100fe400000108af */
[----:B------:R-:W-:Y:S02]  /*cdb0*/  FMUL.FTZ R64, R7, R160 ;  /* 0x000000a007407220 */ /* 0x000fe40000410000 */
[----:B------:R-:W-:Y:S02]  /*cdc0*/  FFMA.FTZ R175, R65, c[0x0][0x23c], -R175 ;  /* 0x00008f0041af7a23 */ /* 0x000fe400000108af */
[C---:B------:R-:W-:Y:S02]  /*cdd0*/  FMUL.FTZ R65, R7.reuse, R161 ;  /* 0x000000a107417220 */ /* 0x040fe40000410000 */
[----:B------:R-:W-:Y:S01]  /*cde0*/  FMUL.FTZ R165, R4, c[0x0][0x23c] ;  /* 0x00008f0004a57a20 */ /* 0x000fe20000410000 */
[----:B------:R-:W-:Y:S01]  /*cdf0*/  MUFU.EX2 R194, R194 ;  /* 0x000000c200c27308 */ /* 0x000fe20000000800 */
[----:B------:R-:W-:Y:S02]  /*ce00*/  FMUL.FTZ R4, R7, R116 ;  /* 0x0000007407047220 */ /* 0x000fe40000410000 */
[--C-:B------:R-:W-:Y:S02]  /*ce10*/  FFMA.FTZ R10, R10, c[0x0][0x23c], -R5.reuse ;  /* 0x00008f000a0a7a23 */ /* 0x100fe40000010805 */
[----:B------:R-:W-:Y:S02]  /*ce20*/  FFMA.FTZ R66, R11, c[0x0][0x23c], -R5 ;  /* 0x00008f000b427a23 */ /* 0x000fe40000010805 */
        /* <DEDUP_REMOVED lines=12> */
[--C-:B------:R-:W-:Y:S02]  /*cef0*/  FFMA.FTZ R180, R58, c[0x0][0x23c], -R5.reuse ;  /* 0x00008f003ab47a23 */ /* 0x100fe40000010805 */
[--C-:B------:R-:W-:Y:S01]  /*cf00*/  FFMA.FTZ R169, R59, c[0x0][0x23c], -R5.reuse ;  /* 0x00008f003ba97a23 */ /* 0x100fe20000010805 */
[----:B------:R-:W-:Y:S01]  /*cf10*/  MUFU.EX2 R179, R179 ;  /* 0x000000b300b37308 */ /* 0x000fe20000000800 */
[--C-:B------:R-:W-:Y:S02]  /*cf20*/  FFMA.FTZ R168, R62, c[0x0][0x23c], -R5.reuse ;  /* 0x00008f003ea87a23 */ /* 0x100fe40000010805 */
[----:B------:R-:W-:Y:S02]  /*cf30*/  FFMA.FTZ R167, R63, c[0x0][0x23c], -R5 ;  /* 0x00008f003fa77a23 */ /* 0x000fe40000010805 */
[--C-:B------:R-:W-:Y:S02]  /*cf40*/  FFMA.FTZ R8, R8, c[0x0][0x23c], -R172.reuse ;  /* 0x00008f0008087a23 */ /* 0x100fe400000108ac */
[--C-:B------:R-:W-:Y:S02]  /*cf50*/  FFMA.FTZ R188, R44, c[0x0][0x23c], -R172.reuse ;  /* 0x00008f002cbc7a23 */ /* 0x100fe400000108ac */
[----:B------:R-:W-:Y:S01]  /*cf60*/  IMAD.MOV.U32 R44, RZ, RZ, R223 ;  /* 0x000000ffff2c7224 */ /* 0x000fe200078e00df */
[----:B------:R-:W-:Y:S01]  /*cf70*/  MUFU.EX2 R175, R175 ;  /* 0x000000af00af7308 */ /* 0x000fe20000000800 */
[--C-:B------:R-:W-:Y:S02]  /*cf80*/  FFMA.FTZ R223, R30, c[0x0][0x23c], -R5.reuse ;  /* 0x00008f001edf7a23 */ /* 0x100fe40000010805 */
[----:B------:R-:W-:Y:S02]  /*cf90*/  FFMA.FTZ R184, R56, c[0x0][0x23c], -R172 ;  /* 0x00008f0038b87a23 */ /* 0x000fe400000108ac */
[----:B------:R-:W-:Y:S02]  /*cfa0*/  IMAD.MOV.U32 R56, RZ, RZ, R222 ;  /* 0x000000ffff387224 */ /* 0x000fe400078e00de */
[--C-:B------:R-:W-:Y:S02]  /*cfb0*/  FFMA.FTZ R222, R42, c[0x0][0x23c], -R5.reuse ;  /* 0x00008f002ade7a23 */ /* 0x100fe40000010805 */
[----:B------:R-:W-:Y:S01]  /*cfc0*/  FFMA.FTZ R173, R60, c[0x0][0x23c], -R172 ;  /* 0x00008f003cad7a23 */ /* 0x000fe200000108ac */
[----:B------:R-:W1:Y:S01]  /*cfd0*/  MUFU.EX2 R8, R8 ;  /* 0x0000000800087308 */ /* 0x000e620000000800 */
[----:B------:R-:W-:Y:S02]  /*cfe0*/  IMAD.MOV.U32 R60, RZ, RZ, R220 ;  /* 0x000000ffff3c7224 */ /* 0x000fe400078e00dc */
[--C-:B------:R-:W-:Y:S02]  /*cff0*/  FFMA.FTZ R220, R43, c[0x0][0x23c], -R5.reuse ;  /* 0x00008f002bdc7a23 */ /* 0x100fe40000010805 */
[----:B------:R-:W-:Y:S02]  /*d000*/  FFMA.FTZ R172, R61, c[0x0][0x23c], -R172 ;  /* 0x00008f003dac7a23 */ /* 0x000fe400000108ac */
[----:B------:R-:W-:Y:S02]  /*d010*/  IMAD.MOV.U32 R61, RZ, RZ, R192 ;  /* 0x000000ffff3d7224 */ /* 0x000fe400078e00c0 */
[----:B------:R-:W-:Y:S01]  /*d020*/  FFMA.FTZ R192, R46, c[0x0][0x23c], -R5 ;  /* 0x00008f002ec07a23 */ /* 0x000fe20000010805 */
[----:B------:R-:W-:Y:S01]  /*d030*/  MUFU.EX2 R188, R188 ;  /* 0x000000bc00bc7308 */ /* 0x000fe20000000800 */
[----:B------:R-:W-:Y:S02]  /*d040*/  IMAD.MOV.U32 R18, RZ, RZ, R191 ;  /* 0x000000ffff127224 */ /* 0x000fe400078e00bf */
[----:B------:R-:W-:Y:S02]  /*d050*/  FFMA.FTZ R191, R47, c[0x0][0x23c], -R5 ;  /* 0x00008f002fbf7a23 */ /* 0x000fe40000010805 */
[----:B------:R-:W-:Y:S02]  /*d060*/  FMUL.FTZ R5, R7, R117 ;  /* 0x0000007507057220 */ /* 0x000fe40000410000 */
[----:B------:R-:W-:Y:S02]  /*d070*/  IMAD.MOV.U32 R26, RZ, RZ, R214 ;  /* 0x000000ffff1a7224 */ /* 0x000fe400078e00d6 */
[----:B------:R-:W-:Y:S01]  /*d080*/  IMAD.MOV.U32 R30, RZ, RZ, R13 ;  /* 0x000000ffff1e7224 */ /* 0x000fe200078e000d */
[----:B------:R3:W-:Y:S01]  /*d090*/  MUFU.EX2 R116, R18 ;  /* 0x0000001200747308 */ /* 0x0007e20000000800 */
[----:B----4-:R-:W-:Y:S02]  /*d0a0*/  FMUL.FTZ R13, R6, R105 ;  /* 0x00000069060d7220 */ /* 0x010fe40000410000 */
[----:B------:R-:W-:Y:S02]  /*d0b0*/  IMAD.MOV.U32 R43, RZ, RZ, R29 ;  /* 0x000000ffff2b7224 */ /* 0x000fe400078e001d */
[----:B-1----:R-:W-:Y:S01]  /*d0c0*/  IMAD.MOV.U32 R27, RZ, RZ, R8 ;  /* 0x000000ffff1b7224 */ /* 0x002fe200078e0008 */
[----:B------:R-:W-:Y:S01]  /*d0d0*/  LOP3.LUT R8, R213, UR27, R210, 0x96, !PT ;  /* 0x0000001bd5087c12 */ /* 0x000fe2000f8e96d2 */
[----:B------:R-:W-:Y:S01]  /*d0e0*/  IMAD.MOV.U32 R42, RZ, RZ, R28 ;  /* 0x000000ffff2a7224 */ /* 0x000fe200078e001c */
[----:B------:R-:W-:Y:S01]  /*d0f0*/  UIADD3 UR27, UR19, 0x646e171e, URZ ;  /* 0x646e171e131b7890 */ /* 0x000fe2000fffe03f */
[----:B------:R-:W-:Y:S01]  /*d100*/  IMAD.MOV.U32 R19, RZ, RZ, R60 ;  /* 0x000000ffff137224 */ /* 0x000fe200078e003c */
[----:B------:R-:W-:Y:S01]  /*d110*/  MUFU.EX2 R191, R191 ;  /* 0x000000bf00bf7308 */ /* 0x000fe20000000800 */
[----:B------:R-:W-:Y:S04]  /*d120*/  IMAD.WIDE.U32 R148, R8, -0x326172a9, RZ ;  /* 0xcd9e8d5708947825 */ /* 0x000fe800078e00ff */
[----:B------:R-:W-:Y:S02]  /*d130*/  IMAD.MOV.U32 R22, RZ, RZ, R57 ;  /* 0x000000ffff167224 */ /* 0x000fe400078e0039 */
[----:B------:R-:W-:Y:S02]  /*d140*/  IMAD.MOV.U32 R23, RZ, RZ, R56 ;  /* 0x000000ffff177224 */ /* 0x000fe400078e0038 */
[----:B------:R-:W-:Y:S01]  /*d150*/  IMAD.MOV.U32 R34, RZ, RZ, R45 ;  /* 0x000000ffff227224 */ /* 0x000fe200078e002d */
[----:B------:R-:W-:Y:S01]  /*d160*/  MUFU.EX2 R190, R190 ;  /* 0x000000be00be7308 */ /* 0x000fe20000000800 */
[----:B------:R-:W-:Y:S02]  /*d170*/  IMAD.MOV.U32 R35, RZ, RZ, R44 ;  /* 0x000000ffff237224 */ /* 0x000fe400078e002c */
[----:B------:R-:W-:Y:S02]  /*d180*/  IMAD.MOV.U32 R38, RZ, RZ, R41 ;  /* 0x000000ffff267224 */ /* 0x000fe400078e0029 */
[----:B---3--:R-:W-:Y:S02]  /*d190*/  IMAD.MOV.U32 R18, RZ, RZ, R61 ;  /* 0x000000ffff127224 */ /* 0x008fe400078e003d */
[----:B------:R-:W-:Y:S02]  /*d1a0*/  IMAD.MOV.U32 R50, RZ, RZ, R40 ;  /* 0x000000ffff327224 */ /* 0x000fe400078e0028 */
[----:B------:R-:W-:Y:S01]  /*d1b0*/  IMAD.MOV.U32 R51, RZ, RZ, R25 ;  /* 0x000000ffff337224 */ /* 0x000fe200078e0019 */
[----:B------:R-:W-:Y:S01]  /*d1c0*/  MUFU.EX2 R189, R189 ;  /* 0x000000bd00bd7308 */ /* 0x000fe20000000800 */
[----:B------:R-:W-:Y:S02]  /*d1d0*/  IMAD.MOV.U32 R55, RZ, RZ, R24 ;  /* 0x000000ffff377224 */ /* 0x000fe400078e0018 */
        /* <DEDUP_REMOVED lines=23> */
[----:B------:R-:W-:Y:S02]  /*d350*/  IMAD.MOV.U32 R59, RZ, RZ, R39 ;  /* 0x000000ffff3b7224 */ /* 0x000fe400078e0027 */
[----:B------:R-:W-:Y:S02]  /*d360*/  IMAD.MOV.U32 R152, RZ, RZ, R23 ;  /* 0x000000ffff987224 */ /* 0x000fe400078e0017 */
        /* <DEDUP_REMOVED lines=13> */
[----:B------:R-:W-:Y:S02]  /*d440*/  FMUL.FTZ R99, R166, R99 ;  /* 0x00000063a6637220 */ /* 0x000fe40000410000 */
[----:B------:R-:W-:Y:S01]  /*d450*/  IMAD.MOV.U32 R15, RZ, RZ, R12 ;  /* 0x000000ffff0f7224 */ /* 0x000fe200078e000c */
[----:B------:R-:W-:Y:S01]  /*d460*/  MUFU.EX2 R173, R173 ;  /* 0x000000ad00ad7308 */ /* 0x000fe20000000800 */
[----:B------:R-:W-:Y:S01]  /*d470*/  FMUL.FTZ R12, R6, R104 ;  /* 0x00000068060c7220 */ /* 0x000fe20000410000 */
[----:B------:R-:W-:Y:S01]  /*d480*/  LOP3.LUT R104, R149, UR15, R42, 0x96, !PT ;  /* 0x0000000f95687c12 */ /* 0x000fe2000f8e962a */
[----:B------:R-:W-:Y:S02]  /*d490*/  IMAD.MOV.U32 R42, RZ, RZ, R66 ;  /* 0x000000ffff2a7224 */ /* 0x000fe400078e0042 */
[----:B------:R-:W-:Y:S02]  /*d4a0*/  FMUL.FTZ R66, R166, R162 ;  /* 0x000000a2a6427220 */ /* 0x000fe40000410000 */
[C---:B------:R-:W-:Y:S02]  /*d4b0*/  FMUL.FTZ R72, R6.reuse, R72 ;  /* 0x0000004806487220 */ /* 0x040fe40000410000 */
[C---:B------:R-:W-:Y:S01]  /*d4c0*/  FMUL.FTZ R73, R6.reuse, R73 ;  /* 0x0000004906497220 */ /* 0x040fe20000410000 */
[----:B------:R-:W-:Y:S01]  /*d4d0*/  MUFU.EX2 R172, R172 ;  /* 0x000000ac00ac7308 */ /* 0x000fe20000000800 */
[C---:B------:R-:W-:Y:S02]  /*d4e0*/  FMUL.FTZ R76, R6.reuse, R76 ;  /* 0x0000004c064c7220 */ /* 0x040fe40000410000 */
[----:B------:R-:W-:Y:S02]  /*d4f0*/  FMUL.FTZ R77, R6, R77 ;  /* 0x0000004d064d7220 */ /* 0x000fe40000410000 */
[----:B------:R-:W-:Y:S02]  /*d500*/  IMAD.MOV.U32 R46, RZ, RZ, R54 ;  /* 0x000000ffff2e7224 */ /* 0x000fe400078e0036 */
[C---:B------:R-:W-:Y:S02]  /*d510*/  FMUL.FTZ R54, R166.reuse, R158 ;  /* 0x0000009ea6367220 */ /* 0x040fe40000410000 */
        /* <DEDUP_REMOVED lines=14> */
[----:B------:R-:W-:Y:S02]  /*d600*/  FMUL.FTZ R18, R166, R130 ;  /* 0x00000082a6127220 */ /* 0x000fe40000410000 */
[----:B------:R-:W-:Y:S02]  /*d610*/  IMAD.MOV.U32 R154, RZ, RZ, R27 ;  /* 0x000000ffff9a7224 */ /* 0x000fe400078e001b */
[C---:B-1----:R-:W-:Y:S02]  /*d620*/  FMUL.FTZ R10, R165.reuse, R102 ;  /* 0x00000066a50a7220 */ /* 0x042fe40000410000 */
[----:B------:R-:W-:Y:S02]  /*d630*/  IMAD.MOV.U32 R150, RZ, RZ, R156 ;  /* 0x000000ffff967224 */ /* 0x000fe400078e009c */
[----:B------:R-:W-:Y:S01]  /*d640*/  IMAD.MOV.U32 R156, RZ, RZ, R26 ;  /* 0x000000ffff9c7224 */ /* 0x000fe200078e001a */
[----:B------:R-:W-:Y:S01]  /*d650*/  MUFU.EX2 R170, R170 ;  /* 0x000000aa00aa7308 */ /* 0x000fe20000000800 */
[----:B------:R-:W-:Y:S02]  /*d660*/  IMAD.MOV.U32 R113, RZ, RZ, R63 ;  /* 0x000000ffff717224 */ /* 0x000fe400078e003f */
[C---:B------:R-:W-:Y:S02]  /*d670*/  FMUL.FTZ R63, R165.reuse, R143 ;  /* 0x0000008fa53f7220 */ /* 0x040fe40000410000 */
[----:B------:R-:W-:Y:S02]  /*d680*/  IMAD.MOV.U32 R155, RZ, RZ, R42 ;  /* 0x000000ffff9b7224 */ /* 0x000fe400078e002a */
[----:B------:R-:W-:Y:S02]  /*d690*/  IMAD.MOV.U32 R158, RZ, RZ, R15 ;  /* 0x000000ffff9e7224 */ /* 0x000fe400078e000f */
[C---:B------:R-:W-:Y:S01]  /*d6a0*/  FMUL.FTZ R15, R165.reuse, R107 ;  /* 0x0000006ba50f7220 */ /* 0x040fe20000410000 */
[----:B------:R-:W-:Y:S01]  /*d6b0*/  MUFU.EX2 R143, R156 ;  /* 0x0000009c008f7308 */ /* 0x000fe20000000800 */
[C---:B------:R-:W-:Y:S02]  /*d6c0*/  FMUL.FTZ R26, R165.reuse, R110 ;  /* 0x0000006ea51a7220 */ /* 0x040fe40000410000 */
[----:B------:R-:W-:Y:S02]  /*d6d0*/  IMAD.MOV.U32 R160, RZ, RZ, R31 ;  /* 0x000000ffffa07224 */ /* 0x000fe400078e001f */
[----:B------:R-:W-:Y:S02]  /*d6e0*/  IMAD.MOV.U32 R125, RZ, RZ, R145 ;  /* 0x000000ffff7d7224 */ /* 0x000fe400078e0091 */
[----:B------:R-:W-:Y:S02]  /*d6f0*/  IMAD.MOV.U32 R145, RZ, RZ, R59 ;  /* 0x000000ffff917224 */ /* 0x000fe400078e003b */
[C---:B------:R-:W-:Y:S01]  /*d700*/  FMUL.FTZ R59, R165.reuse, R139 ;  /* 0x0000008ba53b7220 */ /* 0x040fe20000410000 */
[----:B------:R-:W-:Y:S01]  /*d710*/  MUFU.EX2 R110, R207 ;  /* 0x000000cf006e7308 */ /* 0x000fe20000000800 */
[----:B------:R-:W-:Y:S02]  /*d720*/  IMAD.MOV.U32 R146, RZ, RZ, R47 ;  /* 0x000000ffff927224 */ /* 0x000fe400078e002f */
[----:B------:R-:W-:Y:S02]  /*d730*/  FMUL.FTZ R47, R165, R127 ;  /* 0x0000007fa52f7220 */ /* 0x000fe40000410000 */
[----:B--2---:R-:W-:Y:S02]  /*d740*/  FFMA.FTZ R117, R7, R9, R14 ;  /* 0x0000000907757223 */ /* 0x004fe4000001000e */
[----:B------:R-:W2:Y:S01]  /*d750*/  LDL.LU R7, [R1+0xc0] ;  /* 0x0000c00001077983 */ /* 0x000ea20000300800 */
[----:B------:R-:W-:Y:S02]  /*d760*/  FMUL.FTZ R9, R6, R101 ;  /* 0x0000006506097220 */ /* 0x000fe40000410000 */
[----:B------:R1:W3:Y:S01]  /*d770*/  MUFU.EX2 R101, R30 ;  /* 0x0000001e00657308 */ /* 0x0002e20000000800 */
[----:B------:R-:W4:Y:S01]  /*d780*/  LDL.64 R214, [R1+0xa0] ;  /* 0x0000a00001d67983 */ /* 0x000f220000100a00 */
[----:B------:R-:W-:Y:S02]  /*d790*/  IMAD.MOV.U32 R130, RZ, RZ, R58 ;  /* 0x000000ffff827224 */ /* 0x000fe400078e003a */
[----:B------:R-:W-:Y:S02]  /*d7a0*/  IMAD.MOV.U32 R124, RZ, RZ, R152 ;  /* 0x000000ffff7c7224 */ /* 0x000fe400078e0098 */
[----:B------:R-:W-:Y:S01]  /*d7b0*/  FADD.FTZ R117, R158, R117 ;  /* 0x000000759e757221 */ /* 0x000fe20000010000 */
[----:B------:R-:W3:Y:S01]  /*d7c0*/  LDL.LU R105, [R1+0xc8] ;  /* 0x0000c80001697983 */ /* 0x000ee20000300800 */
        /* <DEDUP_REMOVED lines=9> */
[----:B------:R-:W-:Y:S02]  /*d860*/  IMAD.MOV.U32 R151, RZ, RZ, R129 ;  /* 0x000000ffff977224 */ /* 0x000fe400078e0081 */
[----:B-1----:R-:W-:Y:S02]  /*d870*/  IMAD.MOV.U32 R30, RZ, RZ, R67 ;  /* 0x000000ffff1e7224 */ /* 0x002fe400078e0043 */
[----:B------:R-:W-:Y:S02]  /*d880*/  FMUL.FTZ R67, R166, R163 ;  /* 0x000000a3a6437220 */ /* 0x000fe40000410000 */
[----:B------:R-:W-:Y:S02]  /*d890*/  IMAD.MOV.U32 R161, RZ, RZ, R30 ;  /* 0x000000ffffa17224 */ /* 0x000fe400078e001e */
[C---:B------:R-:W-:Y:S01]  /*d8a0*/  FMUL.FTZ R30, R165.reuse, R114 ;  /* 0x00000072a51e7220 */ /* 0x040fe20000410000 */
[----:B------:R-:W-:Y:S01]  /*d8b0*/  F2FP.PACK_AB R114, R200, R201 ;  /* 0x000000c9c872723e */ /* 0x000fe200000000ff */
[----:B------:R-:W-:Y:S01]  /*d8c0*/  MUFU.EX2 R125, R125 ;  /* 0x0000007d007d7308 */ /* 0x000fe20000000800 */
[----:B------:R-:W-:Y:S02]  /*d8d0*/  IMAD.MOV.U32 R120, RZ, RZ, R62 ;  /* 0x000000ffff787224 */ /* 0x000fe400078e003e */
[C---:B------:R-:W-:Y:S02]  /*d8e0*/  FMUL.FTZ R62, R165.reuse, R142 ;  /* 0x0000008ea53e7220 */ /* 0x040fe40000410000 */
[----:B------:R-:W-:Y:S02]  /*d8f0*/  IMAD.MOV.U32 R152, RZ, RZ, R46 ;  /* 0x000000ffff987224 */ /* 0x000fe400078e002e */
[C---:B------:R-:W-:Y:S02]  /*d900*/  FMUL.FTZ R46, R165.reuse, R126 ;  /* 0x0000007ea52e7220 */ /* 0x040fe40000410000 */
[C---:B------:R-:W-:Y:S01]  /*d910*/  FMUL.FTZ R74, R165.reuse, R74 ;  /* 0x0000004aa54a7220 */ /* 0x040fe20000410000 */
[----:B------:R-:W-:Y:S01]  /*d920*/  MUFU.EX2 R120, R120 ;  /* 0x0000007800787308 */ /* 0x000fe20000000800 */
[C---:B------:R-:W-:Y:S02]  /*d930*/  FMUL.FTZ R75, R165.reuse, R75 ;  /* 0x0000004ba54b7220 */ /* 0x040fe40000410000 */
[C---:B------:R-:W-:Y:S02]  /*d940*/  FMUL.FTZ R78, R165.reuse, R78 ;  /* 0x0000004ea54e7220 */ /* 0x040fe40000410000 */
[----:B------:R-:W-:Y:S05]  /*d950*/  FMUL.FTZ R79, R165, R79 ;  /* 0x0000004fa54f7220 */ /* 0x000fea0000410000 */
[----:B------:R-:W-:Y:S01]  /*d960*/  MUFU.EX2 R168, R168 ;  /* 0x000000a800a87308 */ /* 0x000fe20000000800 */
[----:B--2---:R-:W-:Y:S02]  /*d970*/  FFMA.FTZ R100, R6, R7, R27 ;  /* 0x0000000706647223 */ /* 0x004fe4000001001b */
[C---:B------:R-:W-:Y:S01]  /*d980*/  FMUL.FTZ R6, R166.reuse, R118 ;  /* 0x00000076a6067220 */ /* 0x040fe20000410000 */
[----:B----4-:R-:W-:Y:S01]  /*d990*/  LOP3.LUT R11, R43, UR26, R214, 0x96, !PT ;  /* 0x0000001a2b0b7c12 */ /* 0x010fe2000f8e96d6 */
[C---:B------:R-:W-:Y:S02]  /*d9a0*/  FMUL.FTZ R7, R166.reuse, R119 ;  /* 0x00000077a6077220 */ /* 0x040fe40000410000 */
[----:B------:R-:W-:Y:S02]  /*d9b0*/  IMAD.MOV.U32 R43, RZ, RZ, R55 ;  /* 0x000000ffff2b7224 */ /* 0x000fe400078e0037 */
[C---:B------:R-:W-:Y:S02]  /*d9c0*/  FMUL.FTZ R55, R166.reuse, R159 ;  /* 0x0000009fa6377220 */ /* 0x040fe40000410000 */
[----:B---3--:R-:W-:Y:S02]  /*d9d0*/  FFMA.FTZ R166, R166, R105, R101 ;  /* 0x00000069a6a67223 */ /* 0x008fe40000010065 */
[----:B------:R-:W2:Y:S01]  /*d9e0*/  LDL.LU R105, [R1+0xcc] ;  /* 0x0000cc0001697983 */ /* 0x000ea20000300800 */
[----:B------:R-:W-:Y:S04]  /*d9f0*/  IMAD.WIDE.U32 R108, R11, -0x2daee0ad, RZ ;  /* 0xd2511f530b6c7825 */ /* 0x000fe800078e00ff */
[----:B------:R-:W-:Y:S01]  /*da00*/  FMUL.FTZ R27, R165, R111 ;  /* 0x0000006fa51b7220 */ /* 0x000fe20000410000 */
[----:B------:R-:W-:Y:S01]  /*da10*/  LOP3.LUT R102, R109, UR28, R212, 0x96, !PT ;  /* 0x0000001c6d667c12 */ /* 0x000fe2000f8e96d4 */
[----:B------:R-:W-:Y:S02]  /*da20*/  FMUL.FTZ R11, R165, R103 ;  /* 0x00000067a50b7220 */ /* 0x000fe40000410000 */
[----:B------:R-:W-:Y:S02]  /*da30*/  IMAD.MOV.U32 R159, RZ, RZ, R14 ;  /* 0x000000ffff9f7224 */ /* 0x000fe400078e000e */
[----:B------:R-:W-:Y:S01]  /*da40*/  IMAD.WIDE.U32 R156, R102, -0x326172a9, RZ ;  /* 0xcd9e8d57669c7825 */ /* 0x000fe200078e00ff */
[----:B------:R-:W-:Y:S03]  /*da50*/  F2FP.PACK_AB R102, R161, R154 ;  /* 0x0000009aa166723e */ /* 0x000fe600000000ff */
[----:B------:R-:W-:Y:S01]  /*da60*/  IMAD.MOV.U32 R154, RZ, RZ, R160 ;  /* 0x000000ffff9a7224 */ /* 0x000fe200078e00a0 */
[----:B------:R-:W-:Y:S01]  /*da70*/  LOP3.LUT R103, R157, UR24, R148, 0x96, !PT ;  /* 0x000000189d677c12 */ /* 0x000fe2000f8e9694 */
[----:B------:R-:W-:Y:S02]  /*da80*/  FMUL.FTZ R14, R165, R106 ;  /* 0x0000006aa50e7220 */ /* 0x000fe40000410000 */
[----:B------:R-:W-:Y:S02]  /*da90*/  FADD.FTZ R100, R161, R100 ;  /* 0x00000064a1647221 */ /* 0x000fe40000010000 */
[----:B------:R-:W-:Y:S02]  /*daa0*/  IMAD.WIDE.U32 R106, R103, -0x2daee0ad, RZ ;  /* 0xd2511f53676a7825 */ /* 0x000fe400078e00ff */
[----:B------:R-:W1:Y:S02]  /*dab0*/  MUFU.EX2 R103, R155 ;  /* 0x0000009b00677308 */ /* 0x000e640000000800 */
[----:B------:R-:W-:Y:S02]  /*dac0*/  FADD.FTZ R117, R154, R117 ;  /* 0x000000759a757221 */ /* 0x000fe40000010000 */
[----:B------:R-:W-:Y:S02]  /*dad0*/  FADD.FTZ R166, R206, R166 ;  /* 0x000000a6cea67221 */ /* 0x000fe40000010000 */
[----:B------:R-:W-:Y:S02]  /*dae0*/  IMAD.MOV.U32 R129, RZ, RZ, R43 ;  /* 0x000000ffff817224 */ /* 0x000fe400078e002b */
[C---:B------:R-:W-:Y:S02]  /*daf0*/  FMUL.FTZ R43, R165.reuse, R123 ;  /* 0x0000007ba52b7220 */ /* 0x040fe40000410000 */
[----:B--2---:R-:W-:Y:S01]  /*db00*/  FFMA.FTZ R111, R165, R105, R112 ;  /* 0x00000069a56f7223 */ /* 0x004fe20000010070 */
[----:B-1----:R-:W-:Y:S01]  /*db10*/  F2FP.PACK_AB R112, R103, R112 ;  /* 0x000000706770723e */ /* 0x002fe200000000ff */
[----:B------:R-:W-:Y:S01]  /*db20*/  IMAD.WIDE.U32 R104, R104, -0x2daee0ad, RZ ;  /* 0xd2511f5368687825 */ /* 0x000fe200078e00ff */
[----:B------:R-:W-:Y:S03]  /*db30*/  F2FP.PACK_AB R165, R167, R168 ;  /* 0x000000a8a7a5723e */ /* 0x000fe600000000ff */
[----:B------:R-:W-:Y:S01]  /*db40*/  FADD.FTZ R111, R103, R111 ;  /* 0x0000006f676f7221 */ /* 0x000fe20000010000 */
[----:B------:R-:W-:Y:S02]  /*db50*/  LOP3.LUT R109, R105, UR21, R108, 0x96, !PT ;  /* 0x00000015696d7c12 */ /* 0x000fe4000f8e966c */
[----:B------:R-:W-:Y:S01]  /*db60*/  F2FP.PACK_AB R108, R158, R159 ;  /* 0x0000009f9e6c723e */ /* 0x000fe200000000ff */
[----:B------:R1:W2:Y:S01]  /*db70*/  LDL.S16 R105, [R1+0x60] ;  /* 0x0000600001697983 */ /* 0x0002a20000100600 */
[----:B------:R-:W-:Y:S01]  /*db80*/  LOP3.LUT R162, R107, UR11, R104, 0x96, !PT ;  /* 0x0000000b6ba27c12 */ /* 0x000fe2000f8e9668 */
[----:B------:R-:W-:Y:S01]  /*db90*/  IMAD.WIDE.U32 R160, R109, -0x326172a9, RZ ;  /* 0xcd9e8d576da07825 */ /* 0x000fe200078e00ff */
[----:B------:R-:W-:Y:S02]  /*dba0*/  F2FP.PACK_AB R104, R116, R154 ;  /* 0x0000009a7468723e */ /* 0x000fe400000000ff */
[----:B------:R-:W-:Y:S01]  /*dbb0*/  PRMT R107, R102, 0x7632, R107 ;  /* 0x00007632666b7816 */ /* 0x000fe2000000006b */
[----:B------:R-:W-:Y:S01]  /*dbc0*/  IMAD.WIDE.U32 R162, R162, -0x326172a9, RZ ;  /* 0xcd9e8d57a2a27825 */ /* 0x000fe200078e00ff */
[----:B------:R-:W-:Y:S03]  /*dbd0*/  LOP3.LUT R156, R161, UR20, R156, 0x96, !PT ;  /* 0x00000014a19c7c12 */ /* 0x000fe6000f8e969c */
[----:B------:R-:W-:Y:S01]  /*dbe0*/  IMAD.MOV.U32 R158, RZ, RZ, c[0x0][0x228] ;  /* 0x00008a00ff9e7624 */ /* 0x000fe200078e00ff */
[----:B------:R-:W-:Y:S01]  /*dbf0*/  LOP3.LUT R160, R163, UR8, R160, 0x96, !PT ;  /* 0x00000008a3a07c12 */ /* 0x000fe2000f8e96a0 */
[----:B------:R-:W-:Y:S04]  /*dc00*/  IMAD.WIDE.U32 R156, R156, -0x2daee0ad, RZ ;  /* 0xd2511f539c9c7825 */ /* 0x000fe800078e00ff */
[----:B------:R-:W-:Y:S01]  /*dc10*/  IMAD.WIDE.U32 R160, R160, -0x2daee0ad, RZ ;  /* 0xd2511f53a0a07825 */ /* 0x000fe200078e00ff */
[----:B------:R-:W-:Y:S02]  /*dc20*/  LOP3.LUT R207, R157, UR5, R106, 0x96, !PT ;  /* 0x000000059dcf7c12 */ /* 0x000fe4000f8e966a */
[----:B------:R-:W-:Y:S01]  /*dc30*/  F2FP.PACK_AB R106, R206, R101 ;  /* 0x00000065ce6a723e */ /* 0x000fe200000000ff */
[----:B------:R-:W-:Y:S01]  /*dc40*/  IMAD.SHL.U32 R158, R158, 0x8, RZ ;  /* 0x000000089e9e7824 */ /* 0x000fe200078e00ff */
[----:B------:R-:W-:Y:S01]  /*dc50*/  PRMT R101, R108, 0x7632, R101 ;  /* 0x000076326c657816 */ /* 0x000fe20000000065 */
[----:B------:R-:W-:Y:S04]  /*dc60*/  IMAD.WIDE.U32 R206, R207, -0x326172a9, RZ ;  /* 0xcd9e8d57cfce7825 */ /* 0x000fe800078e00ff */
[----:B------:R-:W-:Y:S01]  /*dc70*/  FADD.FTZ R116, R116, R117 ;  /* 0x0000007574747221 */ /* 0x000fe20000010000 */
[----:B------:R-:W-:Y:S04]  /*dc80*/  LOP3.LUT R109, R207, UR14, R162, 0x96, !PT ;  /* 0x0000000ecf6d7c12 */ /* 0x000fe8000f8e96a2 */
[----:B------:R-:W-:Y:S04]  /*dc90*/  LOP3.LUT R103, R109, 0xff, RZ, 0xc0, !PT ;  /* 0x000000ff6d677812 */ /* 0x000fe800078ec0ff */
[----:B------:R-:W-:Y:S02]  /*dca0*/  ISETP.LE.U32.AND P0, PT, R103, UR12, PT ;  /* 0x0000000c67007c0c */ /* 0x000fe4000bf03070 */
[----:B------:R-:W-:Y:S01]  /*dcb0*/  PRMT R103, R106, 0x7632, R103 ;  /* 0x000076326a677816 */ /* 0x000fe20000000067 */
[----:B--2---:R-:W-:Y:S05]  /*dcc0*/  @!P3 HADD2 R105, -R108.H0_H0, -RZ.H0_H0 ;  /* 0xa00000ff6c69b230 */ /* 0x004fea0000000900 */
[----:B------:R-:W-:Y:S01]  /*dcd0*/  PRMT R127, R105, 0x7610, R127 ;  /* 0x00007610697f7816 */ /* 0x000fe2000000007f */
[----:B------:R2:W-:Y:S04]  /*dce0*/  @!P3 STL.S16 [R1+0x60], R105 ;  /* 0x000060690100b387 */ /* 0x0005e80000100600 */
[----:B------:R1:W3:Y:S04]  /*dcf0*/  LDL.S16 R155, [R1+0x5c] ;  /* 0x00005c00019b7983 */ /* 0x0002e80000100600 */
[----:B------:R1:W4:Y:S04]  /*dd00*/  LDL.S16 R154, [R1+0x48] ;  /* 0x00004800019a7983 */ /* 0x0003280000100600 */
[----:B------:R1:W4:Y:S01]  /*dd10*/  LDL.S16 R139, [R1+0x58] ;  /* 0x00005800018b7983 */ /* 0x0003220000100600 */
[----:B--2---:R-:W-:Y:S01]  /*dd20*/  FADD.FTZ R105, R143, R100 ;  /* 0x000000648f697221 */ /* 0x004fe20000010000 */
[----:B------:R-:W-:Y:S02]  /*dd30*/  PRMT R100, R108, 0x5410, R101 ;  /* 0x000054106c647816 */ /* 0x000fe40000000065 */
[----:B------:R-:W-:Y:S02]  /*dd40*/  @!P3 PRMT R108, R127, 0x5410, RZ ;  /* 0x000054107f6cb816 */ /* 0x000fe400000000ff */
[C---:B------:R-:W-:Y:S01]  /*dd50*/  F2FP.PACK_AB R143, R110.reuse, R143 ;  /* 0x0000008f6e8f723e */ /* 0x040fe200000000ff */
[----:B------:R1:W2:Y:S01]  /*dd60*/  LDL.S16 R127, [R1+0x54] ;  /* 0x00005400017f7983 */ /* 0x0002a20000100600 */
[----:B------:R-:W-:Y:S02]  /*dd70*/  FADD.FTZ R110, R110, R105 ;  /* 0x000000696e6e7221 */ /* 0x000fe40000010000 */
[----:B------:R-:W-:Y:S01]  /*dd80*/  FADD.FTZ R105, R201, R166 ;  /* 0x000000a6c9697221 */ /* 0x000fe20000010000 */
[----:B------:R1:W-:Y:S01]  /*dd90*/  STG.E.U16 [R202.64], R108 ;  /* 0x0000006cca007986 */ /* 0x0003e2000c101510 */
[----:B------:R-:W-:Y:S02]  /*dda0*/  FADD.FTZ R110, R125, R110 ;  /* 0x0000006e7d6e7221 */ /* 0x000fe40000010000 */
[----:B------:R-:W-:Y:S01]  /*ddb0*/  FADD.FTZ R105, R200, R105 ;  /* 0x00000069c8697221 */ /* 0x000fe20000010000 */
[----:B-1----:R-:W-:Y:S01]  /*ddc0*/  PRMT R108, R102, 0x5410, R107 ;  /* 0x00005410666c7816 */ /* 0x002fe2000000006b */
[----:B---3--:R-:W-:Y:S02]  /*ddd0*/  @!P6 HADD2 R155, -R101.H0_H0, -RZ.H0_H0 ;  /* 0xa00000ff659be230 */ /* 0x008fe40000000900 */
[----:B----4-:R-:W-:Y:S03]  /*dde0*/  @!P0 HADD2 R154, -R102.H0_H0, -RZ.H0_H0 ;  /* 0xa00000ff669a8230 */ /* 0x010fe60000000900 */
[----:B------:R-:W-:Y:S01]  /*ddf0*/  PRMT R119, R155, 0x7610, R119 ;  /* 0x000076109b777816 */ /* 0x000fe20000000077 */
[----:B------:R-:W-:Y:S01]  /*de00*/  @!P6 STL.S16 [R1+0x5c], R155 ;  /* 0x00005c9b0100e387 */ /* 0x000fe20000100600 */
[----:B------:R-:W-:Y:S02]  /*de10*/  @!P5 HADD2 R139, -R106.H0_H0, -RZ.H0_H0 ;  /* 0xa00000ff6a8bd230 */ /* 0x000fe40000000900 */
[----:B------:R-:W-:Y:S01]  /*de20*/  @!P6 PRMT R101, R119, 0x5410, RZ ;  /* 0x000054107765e816 */ /* 0x000fe200000000ff */
[----:B------:R1:W-:Y:S01]  /*de30*/  @!P0 STL.S16 [R1+0x48], R154 ;  /* 0x0000489a01008387 */ /* 0x0003e20000100600 */
[----:B------:R-:W-:Y:S02]  /*de40*/  PRMT R115, R154, 0x7610, R115 ;  /* 0x000076109a737816 */ /* 0x000fe40000000073 */
[----:B------:R-:W-:Y:S01]  /*de50*/  PRMT R118, R139, 0x7610, R118 ;  /* 0x000076108b767816 */ /* 0x000fe20000000076 */
[----:B------:R3:W-:Y:S01]  /*de60*/  STG.E.U16 [R202.64+0x2], R101 ;  /* 0x00000265ca007986 */ /* 0x0007e2000c101510 */
[----:B------:R-:W-:Y:S02]  /*de70*/  @!P0 PRMT R102, R115, 0x5410, RZ ;  /* 0x0000541073668816 */ /* 0x000fe400000000ff */
[----:B------:R-:W-:Y:S01]  /*de80*/  LOP3.LUT R115, R109, 0xffff, RZ, 0xc0, !PT ;  /* 0x0000ffff6d737812 */ /* 0x000fe200078ec0ff */
[----:B------:R4:W-:Y:S03]  /*de90*/  @!P5 STL.S16 [R1+0x58], R139 ;  /* 0x0000588b0100d387 */ /* 0x0009e60000100600 */
[----:B------:R-:W-:Y:S01]  /*dea0*/  SHF.R.U32.HI R115, RZ, 0x8, R115 ;  /* 0x00000008ff737819 */ /* 0x000fe20000011673 */
[----:B--2---:R-:W-:Y:S05]  /*deb0*/  @!P4 HADD2 R127, -R103.H0_H0, -RZ.H0_H0 ;  /* 0xa00000ff677fc230 */ /* 0x004fea0000000900 */
[----:B------:R-:W-:Y:S01]  /*dec0*/  PRMT R138, R127, 0x7610, R138 ;  /* 0x000076107f8a7816 */ /* 0x000fe2000000008a */
[----:B------:R4:W-:Y:S01]  /*ded0*/  @!P4 STL.S16 [R1+0x54], R127 ;  /* 0x0000547f0100c387 */ /* 0x0009e20000100600 */
[----:B-1----:R-:W-:Y:S03]  /*dee0*/  IMAD.MOV.U32 R154, RZ, RZ, R151 ;  /* 0x000000ffff9a7224 */ /* 0x002fe600078e0097 */
[----:B------:R1:W2:Y:S01]  /*def0*/  LDL.S16 R155, [R1+0x44] ;  /* 0x00004400019b7983 */ /* 0x0002a20000100600 */
[----:B------:R-:W-:Y:S01]  /*df00*/  IMAD.MOV.U32 R151, RZ, RZ, R113 ;  /* 0x000000ffff977224 */ /* 0x000fe200078e0071 */
[----:B------:R-:W-:Y:S02]  /*df10*/  LOP3.LUT R113, R176, 0xffff, RZ, 0xc0, !PT ;  /* 0x0000ffffb0717812 */ /* 0x000fe400078ec0ff */
[----:B---3--:R-:W-:Y:S02]  /*df20*/  PRMT R101, R106, 0x5410, R103 ;  /* 0x000054106a657816 */ /* 0x008fe40000000067 */
[----:B------:R-:W-:Y:S01]  /*df30*/  @!P4 PRMT R103, R138, 0x5410, RZ ;  /* 0x000054108a67c816 */ /* 0x000fe200000000ff */
[----:B----4-:R1:W3:Y:S01]  /*df40*/  LDL.S16 R139, [R1+0x4c] ;  /* 0x00004c00018b7983 */ /* 0x0102e20000100600 */
[----:B------:R-:W-:Y:S02]  /*df50*/  @!P5 PRMT R106, R118, 0x5410, RZ ;  /* 0x00005410766ad816 */ /* 0x000fe400000000ff */
[----:B------:R-:W-:Y:S01]  /*df60*/  SHF.R.U32.HI R113, RZ, 0x8, R113 ;  /* 0x00000008ff717819 */ /* 0x000fe20000011671 */
[----:B------:R1:W4:Y:S03]  /*df70*/  LDL.S16 R138, [R1+0x50] ;  /* 0x00005000018a7983 */ /* 0x0003260000100600 */
[----:B------:R-:W-:Y:S01]  /*df80*/  LOP3.LUT R113, R113, 0xffff, RZ, 0xc0, !PT ;  /* 0x0000ffff71717812 */ /* 0x000fe200078ec0ff */
[----:B------:R1:W-:Y:S03]  /*df90*/  STG.E.U16 [R196.64], R106 ;  /* 0x0000006ac4007986 */ /* 0x0003e6000c101510 */
[----:B------:R-:W-:Y:S01]  /*dfa0*/  ISETP.LE.U32.AND P0, PT, R113, UR12, PT ;  /* 0x0000000c71007c0c */ /* 0x000fe2000bf03070 */
[----:B------:R1:W-:Y:S01]  /*dfb0*/  STG.E.U16 [R196.64+0x2], R103 ;  /* 0x00000267c4007986 */ /* 0x0003e2000c101510 */
[----:B------:R-:W-:Y:S02]  /*dfc0*/  FADD.FTZ R113, R145, R111 ;  /* 0x0000006f91717221 */ /* 0x000fe40000010000 */
[----:B------:R-:W-:Y:S04]  /*dfd0*/  IMAD.MOV.U32 R127, RZ, RZ, c[0x0][0x228] ;  /* 0x00008a00ff7f7624 */ /* 0x000fe800078e00ff */
[----:B------:R-:W-:Y:S05]  /*dfe0*/  IMAD.WIDE R118, R127, 0x70, R196 ;  /* 0x000000707f767825 */ /* 0x000fea00078e02c4 */
[----:B------:R1:W-:Y:S02]  /*dff0*/  STG.E.U16 [R118.64], R102 ;  /* 0x0000006676007986 */ /* 0x0003e4000c101510 */
[----:B-1----:R-:W-:Y:S02]  /*e000*/  LOP3.LUT R106, R115, 0xffff, RZ, 0xc0, !PT ;  /* 0x0000ffff736a7812 */ /* 0x002fe400078ec0ff */
[----:B------:R-:W-:Y:S02]  /*e010*/  LOP3.LUT R115, R176, 0xff, RZ, 0xc0, !PT ;  /* 0x000000ffb0737812 */ /* 0x000fe400078ec0ff */
[----:B------:R-:W-:Y:S02]  /*e020*/  ISETP.LE.U32.AND P1, PT, R106, UR12, PT ;  /* 0x0000000c6a007c0c */ /* 0x000fe4000bf23070 */
[----:B------:R-:W-:Y:S01]  /*e030*/  ISETP.LE.U32.AND P6, PT, R115, UR12, PT ;  /* 0x0000000c73007c0c */ /* 0x000fe2000bfc3070 */
[----:B------:R-:W1:Y:S01]  /*e040*/  MUFU.EX2 R106, R230 ;  /* 0x000000e6006a7308 */ /* 0x000e620000000800 */
[----:B------:R-:W-:Y:S02]  /*e050*/  PRMT R103, R104, 0x7632, R103 ;  /* 0x0000763268677816 */ /* 0x000fe40000000067 */
[----:B------:R-:W-:Y:S01]  /*e060*/  SHF.R.U32.HI R102, RZ, 0x18, R176 ;  /* 0x00000018ff667819 */ /* 0x000fe200000116b0 */
[----:B------:R-:W-:Y:S03]  /*e070*/  IMAD R119, R127, 0x48, RZ ;  /* 0x000000487f777824 */ /* 0x000fe600078e02ff */
[----:B------:R-:W-:Y:S02]  /*e080*/  ISETP.LE.U32.AND P5, PT, R102, UR12, PT ;  /* 0x0000000c66007c0c */ /* 0x000fe4000bfa3070 */
[----:B------:R-:W-:Y:S02]  /*e090*/  SHF.R.U32.HI R102, RZ, 0x18, R109 ;  /* 0x00000018ff667819 */ /* 0x000fe4000001166d */
[C---:B-1----:R-:W-:Y:S01]  /*e0a0*/  F2FP.PACK_AB R145, R106.reuse, R145 ;  /* 0x000000916a91723e */ /* 0x042fe200000000ff */
[----:B------:R-:W-:Y:S01]  /*e0b0*/  FADD.FTZ R106, R106, R113 ;  /* 0x000000716a6a7221 */ /* 0x000fe20000010000 */
[----:B--2---:R-:W-:Y:S05]  /*e0c0*/  @!P1 HADD2 R155, -R107.H0_H0, -RZ.H0_H0 ;  /* 0xa00000ff6b9b9230 */ /* 0x004fea0000000900 */
[----:B------:R-:W-:Y:S01]  /*e0d0*/  PRMT R118, R155, 0x7610, R118 ;  /* 0x000076109b767816 */ /* 0x000fe20000000076 */
[----:B------:R1:W-:Y:S01]  /*e0e0*/  @!P1 STL.S16 [R1+0x44], R155 ;  /* 0x0000449b01009387 */ /* 0x0003e20000100600 */
[----:B---3--:R-:W-:Y:S02]  /*e0f0*/  @!P0 HADD2 R139, -R103.H0_H0, -RZ.H0_H0 ;  /* 0xa00000ff678b8230 */ /* 0x008fe40000000900 */
[----:B------:R-:W-:Y:S01]  /*e100*/  @!P1 PRMT R107, R118, 0x5410, RZ ;  /* 0x00005410766b9816 */ /* 0x000fe200000000ff */
[----:B----4-:R-:W-:Y:S02]  /*e110*/  @!P6 HADD2 R138, -R104.H0_H0, -RZ.H0_H0 ;  /* 0xa00000ff688ae230 */ /* 0x010fe40000000900 */
[----:B------:R-:W-:Y:S03]  /*e120*/  PRMT R115, R139, 0x7610, R115 ;  /* 0x000076108b737816 */ /* 0x000fe60000000073 */
[----:B------:R-:W-:Y:S01]  /*e130*/  PRMT R117, R138, 0x7610, R117 ;  /* 0x000076108a757816 */ /* 0x000fe20000000075 */
[----:B------:R2:W-:Y:S04]  /*e140*/  @!P6 STL.S16 [R1+0x50], R138 ;  /* 0x0000508a0100e387 */ /* 0x0005e80000100600 */
[----:B------:R3:W-:Y:S04]  /*e150*/  @!P0 STL.S16 [R1+0x4c], R139 ;  /* 0x00004c8b01008387 */ /* 0x0007e80000100600 */
[----:B------:R4:W4:Y:S04]  /*e160*/  LDL.LU R230, [R1+0x12c] ;  /* 0x00012c0001e67983 */ /* 0x0009280000300800 */
[----:B------:R4:W4:Y:S01]  /*e170*/  LDL.S16 R127, [R1+0x40] ;  /* 0x00004000017f7983 */ /* 0x0009220000100600 */
[----:B-1----:R-:W-:Y:S04]  /*e180*/  IMAD.MOV.U32 R155, RZ, RZ, c[0x0][0x228] ;  /* 0x00008a00ff9b7624 */ /* 0x002fe800078e00ff */
[----:B--2---:R-:W-:Y:S02]  /*e190*/  IMAD R138, R155, 0x38, R158 ;  /* 0x000000389b8a7824 */ /* 0x004fe400078e029e */
[----:B------:R-:W-:Y:S02]  /*e1a0*/  IMAD.MOV.U32 R155, RZ, RZ, R154 ;  /* 0x000000ffff9b7224 */ /* 0x000fe400078e009a */
[----:B------:R-:W-:Y:S01]  /*e1b0*/  IMAD.MOV.U32 R154, RZ, RZ, R151 ;  /* 0x000000ffff9a7224 */ /* 0x000fe200078e0097 */
[----:B------:R-:W-:Y:S01]  /*e1c0*/  IADD3 R138, R138, 0x1, RZ ;  /* 0x000000018a8a7810 */ /* 0x000fe20007ffe0ff */
[----:B------:R-:W-:Y:S01]  /*e1d0*/  IMAD.MOV.U32 R151, RZ, RZ, R150 ;  /* 0x000000ffff977224 */ /* 0x000fe200078e0096 */
[----:B---3--:R1:W-:Y:S01]  /*e1e0*/  MUFU.EX2 R139, R229 ;  /* 0x000000e5008b7308 */ /* 0x0083e20000000800 */
[----:B------:R-:W-:Y:S01]  /*e1f0*/  IMAD.MOV.U32 R150, RZ, RZ, R129 ;  /* 0x000000ffff967224 */ /* 0x000fe200078e0081 */
[CC--:B------:R-:W-:Y:S01]  /*e200*/  LEA R200, P4, R138.reuse, R202.reuse, 0x1 ;  /* 0x000000ca8ac87211 */ /* 0x0c0fe200078808ff */
[----:B------:R-:W-:Y:S03]  /*e210*/  IMAD.WIDE.U32 R158, R225, -0x2daee0ad, RZ ;  /* 0xd2511f53e19e7825 */ /* 0x000fe600078e00ff */
[----:B------:R-:W-:Y:S02]  /*e220*/  LEA.HI.X.SX32 R201, R138, R203, 0x1, P4 ;  /* 0x000000cb8ac97211 */ /* 0x000fe400020f0eff */
[----:B------:R-:W-:Y:S02]  /*e230*/  ISETP.LE.U32.AND P4, PT, R102, UR12, PT ;  /* 0x0000000c66007c0c */ /* 0x000fe4000bf83070 */
[----:B------:R-:W-:Y:S01]  /*e240*/  SHF.R.U32.HI R102, RZ, 0x10, R109 ;  /* 0x00000010ff667819 */ /* 0x000fe2000001166d */
[----:B------:R-:W2:Y:S01]  /*e250*/  MUFU.EX2 R129, R199 ;  /* 0x000000c700817308 */ /* 0x000ea20000000800 */
[----:B------:R3:W-:Y:S02]  /*e260*/  STG.E.U16 [R200.64], R107 ;  /* 0x0000006bc8007986 */ /* 0x0007e4000c101510 */
[----:B------:R-:W-:Y:S04]  /*e270*/  LOP3.LUT R102, R102, 0xff, RZ, 0xc0, !PT ;  /* 0x000000ff66667812 */ /* 0x000fe800078ec0ff */
[----:B------:R-:W-:Y:S02]  /*e280*/  ISETP.LE.U32.AND P1, PT, R102, UR12, PT ;  /* 0x0000000c66007c0c */ /* 0x000fe4000bf23070 */
[----:B------:R-:W-:Y:S01]  /*e290*/  PRMT R102, R104, 0x5410, R103 ;  /* 0x0000541068667816 */ /* 0x000fe20000000067 */
[----:B------:R-:W-:Y:S01]  /*e2a0*/  MUFU.EX2 R118, R151 ;  /* 0x0000009700767308 */ /* 0x000fe20000000800 */
[----:B------:R-:W-:Y:S02]  /*e2b0*/  @!P6 PRMT R104, R117, 0x5410, RZ ;  /* 0x000054107568e816 */ /* 0x000fe400000000ff */
[----:B------:R-:W-:Y:S01]  /*e2c0*/  @!P0 PRMT R103, R115, 0x5410, RZ ;  /* 0x0000541073678816 */ /* 0x000fe200000000ff */
[----:B-1----:R1:W4:Y:S06]  /*e2d0*/  LDL.LU R229, [R1+0x128] ;  /* 0x0001280001e57983 */ /* 0x00232c0000300800 */
[----:B------:R-:W1:Y:S01]  /*e2e0*/  MUFU.EX2 R117, R155 ;  /* 0x0000009b00757308 */ /* 0x000e620000000800 */
[----:B--2---:R-:W-:Y:S01]  /*e2f0*/  FADD.FTZ R111, R129, R116 ;  /* 0x00000074816f7221 */ /* 0x004fe20000010000 */
[C---:B------:R-:W-:Y:S02]  /*e300*/  F2FP.PACK_AB R129, R198.reuse, R129 ;  /* 0x00000081c681723e */ /* 0x040fe400000000ff */
[----:B---3--:R-:W-:Y:S01]  /*e310*/  SHF.R.U32.HI R107, RZ, 0x18, R206 ;  /* 0x00000018ff6b7819 */ /* 0x008fe200000116ce */
[----:B------:R-:W-:Y:S01]  /*e320*/  FADD.FTZ R111, R198, R111 ;  /* 0x0000006fc66f7221 */ /* 0x000fe20000010000 */
[C---:B------:R-:W-:Y:S04]  /*e330*/  LEA R198, P2, R119.reuse, R202, 0x1 ;  /* 0x000000ca77c67211 */ /* 0x040fe800078408ff */
[----:B------:R2:W-:Y:S01]  /*e340*/  MUFU.EX2 R109, R227 ;  /* 0x000000e3006d7308 */ /* 0x0005e20000000800 */
[----:B------:R-:W-:Y:S02]  /*e350*/  LEA.HI.X.SX32 R199, R119, R203, 0x1, P2 ;  /* 0x000000cb77c77211 */ /* 0x000fe400010f0eff */
[----:B------:R3:W3:Y:S07]  /*e360*/  LDL.S16 R119, [R1+0x3c] ;  /* 0x00003c0001777983 */ /* 0x0006ee0000100600 */
[----:B------:R2:W-:Y:S01]  /*e370*/  MUFU.EX2 R115, R226 ;  /* 0x000000e200737308 */ /* 0x0005e20000000800 */
[C---:B-1----:R-:W-:Y:S01]  /*e380*/  F2FP.PACK_AB R125, R117.reuse, R125 ;  /* 0x0000007d757d723e */ /* 0x042fe200000000ff */
[----:B------:R-:W-:Y:S01]  /*e390*/  FADD.FTZ R117, R117, R110 ;  /* 0x0000006e75757221 */ /* 0x000fe20000010000 */
[----:B------:R-:W-:Y:S04]  /*e3a0*/  LOP3.LUT R110, R206, 0xff, RZ, 0xc0, !PT ;  /* 0x000000ffce6e7812 */ /* 0x000fe800078ec0ff */
[----:B------:R-:W-:Y:S03]  /*e3b0*/  ISETP.LE.U32.AND P0, PT, R110, UR12, PT ;  /* 0x0000000c6e007c0c */ /* 0x000fe6000bf03070 */
[----:B------:R-:W1:Y:S01]  /*e3c0*/  MUFU.EX2 R113, R150 ;  /* 0x0000009600717308 */ /* 0x000e620000000800 */
[----:B------:R-:W-:Y:S01]  /*e3d0*/  FADD.FTZ R110, R118, R105 ;  /* 0x00000069766e7221 */ /* 0x000fe20000010000 */
[----:B------:R-:W-:Y:S01]  /*e3e0*/  LOP3.LUT R105, R206, 0xffff, RZ, 0xc0, !PT ;  /* 0x0000ffffce697812 */ /* 0x000fe200078ec0ff */
[----:B--2---:R2:W2:Y:S03]  /*e3f0*/  LDL.LU R227, [R1+0x124] ;  /* 0x0001240001e37983 */ /* 0x0044a60000300800 */
[----:B------:R-:W-:Y:S04]  /*e400*/  SHF.R.U32.HI R105, RZ, 0x8, R105 ;  /* 0x00000008ff697819 */ /* 0x000fe80000011669 */
[----:B------:R-:W1:Y:S01]  /*e410*/  MUFU.EX2 R116, R154 ;  /* 0x0000009a00747308 */ /* 0x000e620000000800 */
[----:B------:R2:W2:Y:S01]  /*e420*/  LDL.LU R226, [R1+0x120] ;  /* 0x0001200001e27983 */ /* 0x0004a20000300800 */
[----:B-1----:R-:W-:Y:S01]  /*e430*/  F2FP.PACK_AB R141, R113, R118 ;  /* 0x00000076718d723e */ /* 0x002fe200000000ff */
[----:B------:R-:W-:Y:S01]  /*e440*/  IMAD.MOV.U32 R150, RZ, RZ, R130 ;  /* 0x000000ffff967224 */ /* 0x000fe200078e0082 */
[----:B------:R-:W-:Y:S01]  /*e450*/  LOP3.LUT R118, R105, 0xffff, RZ, 0xc0, !PT ;  /* 0x0000ffff69767812 */ /* 0x000fe200078ec0ff */
[----:B------:R-:W-:Y:S05]  /*e460*/  FADD.FTZ R113, R113, R110 ;  /* 0x0000006e71717221 */ /* 0x000fea0000010000 */
[----:B------:R-:W1:Y:S01]  /*e470*/  MUFU.EX2 R105, R124 ;  /* 0x0000007c00697308 */ /* 0x000e620000000800 */
[--C-:B------:R-:W-:Y:S01]  /*e480*/  FADD.FTZ R110, R139, R106.reuse ;  /* 0x0000006a8b6e7221 */ /* 0x100fe20000010000 */
[----:B------:R-:W-:Y:S02]  /*e490*/  PRMT R106, R143, 0x7632, R106 ;  /* 0x000076328f6a7816 */ /* 0x000fe4000000006a */
[C---:B------:R-:W-:Y:S01]  /*e4a0*/  F2FP.PACK_AB R139, R109.reuse, R139 ;  /* 0x0000008b6d8b723e */ /* 0x040fe200000000ff */
[----:B------:R-:W-:Y:S01]  /*e4b0*/  FADD.FTZ R109, R109, R110 ;  /* 0x0000006e6d6d7221 */ /* 0x000fe20000010000 */
[----:B------:R-:W-:Y:S02]  /*e4c0*/  PRMT R110, R143, 0x5410, R106 ;  /* 0x000054108f6e7816 */ /* 0x000fe4000000006a */
[----:B------:R-:W-:Y:S02]  /*e4d0*/  F2FP.PACK_AB R137, R115, R116 ;  /* 0x000000747389723e */ /* 0x000fe400000000ff */
[----:B------:R-:W-:Y:S05]  /*e4e0*/  LOP3.LUT R154, R211, UR29, RZ, 0x3c, !PT ;  /* 0x0000001dd39a7c12 */ /* 0x000fea000f8e3cff */
[----:B------:R-:W-:Y:S01]  /*e4f0*/  IMAD.WIDE.U32 R154, R154, -0x326172a9, RZ ;  /* 0xcd9e8d579a9a7825 */ /* 0x000fe200078e00ff */
[----:B-1----:R-:W-:Y:S01]  /*e500*/  F2FP.PACK_AB R123, R105, R120 ;  /* 0x00000078697b723e */ /* 0x002fe200000000ff */
[----:B----4-:R-:W-:Y:S05]  /*e510*/  @!P0 HADD2 R127, -R143.H0_H0, -RZ.H0_H0 ;  /* 0xa00000ff8f7f8230 */ /* 0x010fea0000000900 */
[----:B------:R-:W-:Y:S01]  /*e520*/  PRMT R122, R127, 0x7610, R122 ;  /* 0x000076107f7a7816 */ /* 0x000fe2000000007a */
[----:B------:R1:W-:Y:S03]  /*e530*/  @!P0 STL.S16 [R1+0x40], R127 ;  /* 0x0000407f01008387 */ /* 0x0003e60000100600 */
[----:B------:R-:W-:Y:S01]  /*e540*/  @!P0 PRMT R143, R122, 0x5410, RZ ;  /* 0x000054107a8f8816 */ /* 0x000fe200000000ff */
[----:B------:R-:W-:Y:S01]  /*e550*/  FADD.FTZ R122, R116, R111 ;  /* 0x0000006f747a7221 */ /* 0x000fe20000010000 */
[----:B------:R-:W-:Y:S01]  /*e560*/  ISETP.LE.U32.AND P0, PT, R118, UR12, PT ;  /* 0x0000000c76007c0c */ /* 0x000fe2000bf03070 */
[----:B------:R-:W-:Y:S01]  /*e570*/  FADD.FTZ R116, R120, R117 ;  /* 0x0000007578747221 */ /* 0x000fe20000010000 */
[C-C-:B------:R-:W-:Y:S01]  /*e580*/  LOP3.LUT R111, R159.reuse, UR27, R174.reuse, 0x96, !PT ;  /* 0x0000001b9f6f7c12 */ /* 0x140fe2000f8e96ae */
[----:B------:R4:W1:Y:S01]  /*e590*/  MUFU.EX2 R118, R228 ;  /* 0x000000e400767308 */ /* 0x0008620000000800 */
[----:B------:R-:W-:Y:S01]  /*e5a0*/  LOP3.LUT R174, R159, UR27, R174, 0x96, !PT ;  /* 0x0000001b9fae7c12 */ /* 0x000fe2000f8e96ae */
[----:B------:R-:W-:Y:S01]  /*e5b0*/  FADD.FTZ R117, R105, R116 ;  /* 0x0000007469757221 */ /* 0x000fe20000010000 */
[----:B------:R-:W-:Y:S01]  /*e5c0*/  LOP3.LUT R105, R111, 0xff, RZ, 0xc0, !PT ;  /* 0x000000ff6f697812 */ /* 0x000fe200078ec0ff */
[----:B------:R-:W-:Y:S01]  /*e5d0*/  FADD.FTZ R115, R115, R122 ;  /* 0x0000007a73737221 */ /* 0x000fe20000010000 */
[----:B------:R-:W-:Y:S02]  /*e5e0*/  PRMT R116, R129, 0x7632, R116 ;  /* 0x0000763281747816 */ /* 0x000fe40000000074 */
[----:B------:R-:W-:Y:S02]  /*e5f0*/  ISETP.LE.U32.AND P6, PT, R105, UR12, PT ;  /* 0x0000000c69007c0c */ /* 0x000fe4000bfc3070 */
[----:B------:R-:W-:Y:S01]  /*e600*/  PRMT R105, R112, 0x7632, R105 ;  /* 0x0000763270697816 */ /* 0x000fe20000000069 */
[----:B----4-:R4:W2:Y:S01]  /*e610*/  LDL.LU R228, [R1+0x11c] ;  /* 0x00011c0001e47983 */ /* 0x0108a20000300800 */
[----:B-1----:R-:W-:Y:S02]  /*e620*/  FADD.FTZ R120, R118, R113 ;  /* 0x0000007176787221 */ /* 0x002fe40000010000 */
[----:B------:R-:W-:Y:S01]  /*e630*/  MUFU.EX2 R113, R221 ;  /* 0x000000dd00717308 */ /* 0x000fe20000000800 */
[----:B---3--:R-:W-:Y:S05]  /*e640*/  @!P0 HADD2 R119, -R106.H0_H0, -RZ.H0_H0 ;  /* 0xa00000ff6a778230 */ /* 0x008fea0000000900 */
[----:B------:R-:W-:Y:S01]  /*e650*/  PRMT R142, R119, 0x7610, R142 ;  /* 0x00007610778e7816 */ /* 0x000fe2000000008e */
[----:B------:R1:W-:Y:S03]  /*e660*/  @!P0 STL.S16 [R1+0x3c], R119 ;  /* 0x00003c7701008387 */ /* 0x0003e60000100600 */
[----:B------:R-:W-:Y:S01]  /*e670*/  @!P0 PRMT R106, R142, 0x5410, RZ ;  /* 0x000054108e6a8816 */ /* 0x000fe200000000ff */
[----:B------:R4:W3:Y:S01]  /*e680*/  LDL.LU R225, [R1+0x118] ;  /* 0x0001180001e17983 */ /* 0x0008e20000300800 */
[----:B------:R-:W-:Y:S02]  /*e690*/  ISETP.LE.U32.AND P0, PT, R107, UR12, PT ;  /* 0x0000000c6b007c0c */ /* 0x000fe4000bf03070 */
[----:B------:R-:W-:Y:S01]  /*e6a0*/  SHF.R.U32.HI R107, RZ, 0x10, R176 ;  /* 0x00000010ff6b7819 */ /* 0x000fe200000116b0 */
[----:B------:R4:W2:Y:S03]  /*e6b0*/  LDL.S16 R138, [R1+0x38] ;  /* 0x00003800018a7983 */ /* 0x0008a60000100600 */
[----:B------:R-:W-:Y:S01]  /*e6c0*/  LOP3.LUT R107, R107, 0xff, RZ, 0xc0, !PT ;  /* 0x000000ff6b6b7812 */ /* 0x000fe200078ec0ff */
[----:B------:R4:W3:Y:S04]  /*e6d0*/  LDL.S16 R127, [R1+0x34] ;  /* 0x00003400017f7983 */ /* 0x0008e80000100600 */
[----:B------:R4:W4:Y:S01]  /*e6e0*/  LDL.S16 R124, [R1+0x30] ;  /* 0x00003000017c7983 */ /* 0x0009220000100600 */
[----:B-1----:R-:W1:Y:S02]  /*e6f0*/  MUFU.EX2 R119, R224 ;  /* 0x000000e000777308 */ /* 0x002e640000000800 */
[C---:B-1----:R-:W-:Y:S01]  /*e700*/  F2FP.PACK_AB R135, R119.reuse, R118 ;  /* 0x000000767787723e */ /* 0x042fe200000000ff */
[----:B------:R1:W4:Y:S01]  /*e710*/  LDL.LU R224, [R1+0x114] ;  /* 0x0001140001e07983 */ /* 0x0003220000300800 */
[----:B------:R-:W-:Y:S01]  /*e720*/  FADD.FTZ R118, R119, R120 ;  /* 0x0000007877767221 */ /* 0x000fe20000010000 */
[----:B------:R-:W-:Y:S05]  /*e730*/  PRMT R120, R129, 0x5410, R116 ;  /* 0x0000541081787816 */ /* 0x000fea0000000074 */
[----:B------:R-:W-:Y:S01]  /*e740*/  MUFU.EX2 R119, R146 ;  /* 0x0000009200777308 */ /* 0x000fe20000000800 */
[----:B------:R1:W4:Y:S01]  /*e750*/  LDL.S16 R130, [R1+0x2c] ;  /* 0x00002c0001827983 */ /* 0x0003220000100600 */
[----:B--2---:R-:W-:Y:S02]  /*e760*/  @!P6 HADD2 R138, -R129.H0_H0, -RZ.H0_H0 ;  /* 0xa00000ff818ae230 */ /* 0x004fe40000000900 */
[----:B---3--:R-:W-:Y:S03]  /*e770*/  @!P1 HADD2 R127, -R112.H0_H0, -RZ.H0_H0 ;  /* 0xa00000ff707f9230 */ /* 0x008fe60000000900 */
[----:B------:R-:W-:Y:S01]  /*e780*/  PRMT R122, R138, 0x7610, R122 ;  /* 0x000076108a7a7816 */ /* 0x000fe2000000007a */
[----:B------:R-:W-:Y:S01]  /*e790*/  @!P6 STL.S16 [R1+0x38], R138 ;  /* 0x0000388a0100e387 */ /* 0x000fe20000100600 */
[----:B----4-:R-:W-:Y:S01]  /*e7a0*/  @!P4 HADD2 R124, -R105.H0_H0, -RZ.H0_H0 ;  /* 0xa00000ff697cc230 */ /* 0x010fe20000000900 */
[----:B------:R-:W-:Y:S02]  /*e7b0*/  PRMT R126, R127, 0x7610, R126 ;  /* 0x000076107f7e7816 */ /* 0x000fe4000000007e */
[----:B------:R-:W-:Y:S01]  /*e7c0*/  @!P1 STL.S16 [R1+0x34], R127 ;  /* 0x0000347f01009387 */ /* 0x000fe20000100600 */
[----:B------:R-:W-:Y:S02]  /*e7d0*/  @!P6 PRMT R129, R122, 0x5410, RZ ;  /* 0x000054107a81e816 */ /* 0x000fe400000000ff */
[----:B------:R-:W-:Y:S01]  /*e7e0*/  PRMT R134, R124, 0x7610, R134 ;  /* 0x000076107c867816 */ /* 0x000fe20000000086 */
[----:B------:R2:W-:Y:S01]  /*e7f0*/  @!P4 STL.S16 [R1+0x30], R124 ;  /* 0x0000307c0100c387 */ /* 0x0005e20000100600 */
[----:B------:R-:W-:Y:S02]  /*e800*/  ISETP.LE.U32.AND P6, PT, R107, UR12, PT ;  /* 0x0000000c6b007c0c */ /* 0x000fe4000bfc3070 */
[----:B------:R-:W-:Y:S04]  /*e810*/  LOP3.LUT R107, R111, 0xffff, RZ, 0xc0, !PT ;  /* 0x0000ffff6f6b7812 */ /* 0x000fe800078ec0ff */
[----:B------:R-:W-:Y:S04]  /*e820*/  SHF.R.U32.HI R107, RZ, 0x8, R107 ;  /* 0x00000008ff6b7819 */ /* 0x000fe8000001166b */
[----:B------:R-:W-:Y:S01]  /*e830*/  LOP3.LUT R107, R107, 0xffff, RZ, 0xc0, !PT ;  /* 0x0000ffff6b6b7812 */ /* 0x000fe200078ec0ff */
[----:B--2---:R-:W2:Y:S02]  /*e840*/  MUFU.EX2 R124, R223 ;  /* 0x000000df007c7308 */ /* 0x004ea40000000800 */
[C---:B--2---:R-:W-:Y:S01]  /*e850*/  F2FP.PACK_AB R131, R113.reuse, R124 ;  /* 0x0000007c7183723e */ /* 0x044fe200000000ff */
[----:B------:R1:W2:Y:S01]  /*e860*/  LDL.LU R223, [R1+0x110] ;  /* 0x0001100001df7983 */ /* 0x0002a20000300800 */
[----:B------:R-:W-:Y:S01]  /*e870*/  FADD.FTZ R122, R124, R109 ;  /* 0x0000006d7c7a7221 */ /* 0x000fe20000010000 */
[----:B------:R-:W-:Y:S05]  /*e880*/  PRMT R109, R112, 0x5410, R105 ;  /* 0x00005410706d7816 */ /* 0x000fea0000000069 */
[----:B------:R-:W-:Y:S01]  /*e890*/  MUFU.EX2 R124, R153 ;  /* 0x00000099007c7308 */ /* 0x000fe20000000800 */
[----:B------:R-:W-:Y:S01]  /*e8a0*/  @!P4 PRMT R105, R134, 0x5410, RZ ;  /* 0x000054108669c816 */ /* 0x000fe200000000ff */
[----:B------:R1:W3:Y:S01]  /*e8b0*/  LDL.LU R221, [R1+0x10c] ;  /* 0x00010c0001dd7983 */ /* 0x0002e20000300800 */
[----:B------:R-:W-:Y:S01]  /*e8c0*/  @!P1 PRMT R112, R126, 0x5410, RZ ;  /* 0x000054107e709816 */ /* 0x000fe200000000ff */
[----:B------:R-:W-:Y:S01]  /*e8d0*/  FADD.FTZ R113, R113, R122 ;  /* 0x0000007a71717221 */ /* 0x000fe20000010000 */
[----:B------:R-:W-:Y:S01]  /*e8e0*/  ISETP.LE.U32.AND P4, PT, R107, UR12, PT ;  /* 0x0000000c6b007c0c */ /* 0x000fe2000bf83070 */
[----:B------:R1:W4:Y:S01]  /*e8f0*/  LDL.S16 R127, [R1+0x28] ;  /* 0x00002800017f7983 */ /* 0x0003220000100600 */
[C-C-:B------:R-:W-:Y:S02]  /*e900*/  LOP3.LUT R122, R161.reuse, UR27, R156.reuse, 0x96, !PT ;  /* 0x0000001ba17a7c12 */ /* 0x140fe4000f8e969c */
[----:B------:R-:W-:Y:S01]  /*e910*/  LOP3.LUT R156, R161, UR27, R156, 0x96, !PT ;  /* 0x0000001ba19c7c12 */ /* 0x000fe2000f8e969c */
[----:B------:R1:W2:Y:S01]  /*e920*/  LDL.S16 R134, [R1+0x24] ;  /* 0x0000240001867983 */ /* 0x0002a20000100600 */
[----:B------:R-:W1:Y:S03]  /*e930*/  MUFU.EX2 R126, R150 ;  /* 0x00000096007e7308 */ /* 0x000e660000000800 */
[----:B------:R1:W-:Y:S04]  /*e940*/  STG.E.U16 [R198.64], R112 ;  /* 0x00000070c6007986 */ /* 0x0003e8000c101510 */
[----:B------:R-:W-:Y:S01]  /*e950*/  @!P4 HADD2 R130, -R116.H0_H0, -RZ.H0_H0 ;  /* 0xa00000ff7482c230 */ /* 0x000fe20000000900 */
[----:B------:R1:W-:Y:S02]  /*e960*/  STG.E.U16 [R198.64+0x2], R105 ;  /* 0x00000269c6007986 */ /* 0x0003e4000c101510 */
[----:B------:R-:W1:Y:S02]  /*e970*/  MUFU.EX2 R107, R152 ;  /* 0x00000098006b7308 */ /* 0x000e640000000800 */
[----:B------:R-:W-:Y:S01]  /*e980*/  PRMT R128, R130, 0x7610, R128 ;  /* 0x0000761082807816 */ /* 0x000fe20000000080 */
[----:B------:R1:W-:Y:S03]  /*e990*/  @!P4 STL.S16 [R1+0x2c], R130 ;  /* 0x00002c820100c387 */ /* 0x0003e60000100600 */
[----:B------:R-:W-:Y:S01]  /*e9a0*/  @!P4 PRMT R116, R128, 0x5410, RZ ;  /* 0x000054108074c816 */ /* 0x000fe200000000ff */
[----:B------:R1:W-:Y:S04]  /*e9b0*/  STG.E.U16 [R202.64+0x10], R104 ;  /* 0x00001068ca007986 */ /* 0x0003e8000c101510 */
[----:B------:R1:W2:Y:S02]  /*e9c0*/  LDL.S16 R128, [R1+0x20] ;  /* 0x0000200001807983 */ /* 0x0002a40000100600 */
[C---:B-1----:R-:W-:Y:S02]  /*e9d0*/  F2FP.PACK_AB R121, R119.reuse, R126 ;  /* 0x0000007e7779723e */ /* 0x042fe400000000ff */
[----:B------:R1:W2:Y:S04]  /*e9e0*/  LDL.S16 R150, [R1+0x1c] ;  /* 0x00001c0001967983 */ /* 0x0002a80000100600 */
[----:B------:R-:W-:Y:S01]  /*e9f0*/  STG.E.U16 [R202.64+0x12], R103 ;  /* 0x00001267ca007986 */ /* 0x000fe2000c101510 */
[----:B------:R-:W-:Y:S02]  /*ea00*/  FADD.FTZ R112, R126, R115 ;  /* 0x000000737e707221 */ /* 0x000fe40000010000 */
[----:B------:R-:W1:Y:S02]  /*ea10*/  MUFU.EX2 R126, R222 ;  /* 0x000000de007e7308 */ /* 0x000e640000000800 */
[----:B------:R-:W-:Y:S01]  /*ea20*/  FADD.FTZ R115, R119, R112 ;  /* 0x0000007077737221 */ /* 0x000fe20000010000 */
[C---:B------:R-:W-:Y:S02]  /*ea30*/  LOP3.LUT R112, R122.reuse, 0xff, RZ, 0xc0, !PT ;  /* 0x000000ff7a707812 */ /* 0x040fe400078ec0ff */
[----:B------:R-:W-:Y:S01]  /*ea40*/  LOP3.LUT R105, R122, 0xffff, RZ, 0xc0, !PT ;  /* 0x0000ffff7a697812 */ /* 0x000fe200078ec0ff */
[----:B------:R1:W3:Y:S01]  /*ea50*/  LDL.S16 R130, [R1+0x18] ;  /* 0x0000180001827983 */ /* 0x0002e20000100600 */
[----:B------:R-:W-:Y:S01]  /*ea60*/  ISETP.LE.U32.AND P4, PT, R112, UR12, PT ;  /* 0x0000000c70007c0c */ /* 0x000fe2000bf83070 */
[----:B------:R-:W-:Y:S01]  /*ea70*/  FADD.FTZ R112, R124, R117 ;  /* 0x000000757c707221 */ /* 0x000fe20000010000 */
[C---:B------:R-:W-:Y:S02]  /*ea80*/  F2FP.PACK_AB R117, R107.reuse, R124 ;  /* 0x0000007c6b75723e */ /* 0x040fe400000000ff */
[----:B------:R-:W-:Y:S01]  /*ea90*/  SHF.R.U32.HI R105, RZ, 0x8, R105 ;  /* 0x00000008ff697819 */ /* 0x000fe20000011669 */
[--C-:B------:R-:W-:Y:S01]  /*eaa0*/  FADD.FTZ R107, R107, R112.reuse ;  /* 0x000000706b6b7221 */ /* 0x100fe20000010000 */
[----:B------:R-:W-:Y:S01]  /*eab0*/  PRMT R112, R125, 0x7632, R112 ;  /* 0x000076327d707816 */ /* 0x000fe20000000070 */
[----:B------:R-:W1:Y:S01]  /*eac0*/  MUFU.EX2 R124, R220 ;  /* 0x000000dc007c7308 */ /* 0x000e620000000800 */
[----:B------:R-:W-:Y:S02]  /*ead0*/  LOP3.LUT R105, R105, 0xffff, RZ, 0xc0, !PT ;  /* 0x0000ffff69697812 */ /* 0x000fe400078ec0ff */
[----:B------:R-:W-:Y:S03]  /*eae0*/  PRMT R104, R137, 0x7632, R104 ;  /* 0x0000763289687816 */ /* 0x000fe60000000068 */
[----:B----4-:R-:W-:Y:S05]  /*eaf0*/  @!P4 HADD2 R127, -R125.H0_H0, -RZ.H0_H0 ;  /* 0xa00000ff7d7fc230 */ /* 0x010fea0000000900 */
[----:B------:R-:W-:Y:S01]  /*eb00*/  PRMT R119, R127, 0x7610, R119 ;  /* 0x000076107f777816 */ /* 0x000fe20000000077 */
[----:B------:R4:W-:Y:S01]  /*eb10*/  @!P4 STL.S16 [R1+0x28], R127 ;  /* 0x0000287f0100c387 */ /* 0x0009e20000100600 */
[----:B--2---:R-:W-:Y:S01]  /*eb20*/  @!P6 HADD2 R150, -R114.H0_H0, -RZ.H0_H0 ;  /* 0xa00000ff7296e230 */ /* 0x004fe20000000900 */
[----:B----4-:R-:W-:Y:S02]  /*eb30*/  PRMT R127, R125, 0x5410, R112 ;  /* 0x000054107d7f7816 */ /* 0x010fe40000000070 */
[----:B------:R-:W-:Y:S02]  /*eb40*/  @!P4 PRMT R125, R119, 0x5410, RZ ;  /* 0x00005410777dc816 */ /* 0x000fe400000000ff */
[----:B------:R-:W-:Y:S01]  /*eb50*/  ISETP.LE.U32.AND P4, PT, R105, UR12, PT ;  /* 0x0000000c69007c0c */ /* 0x000fe2000bf83070 */
[----:B------:R2:W4:Y:S01]  /*eb60*/  MUFU.EX2 R119, R208 ;  /* 0x000000d000777308 */ /* 0x0005220000000800 */
[----:B------:R-:W-:Y:S02]  /*eb70*/  LOP3.LUT R105, R158, 0xff, RZ, 0xc0, !PT ;  /* 0x000000ff9e697812 */ /* 0x000fe400078ec0ff */
[----:B------:R-:W-:Y:S09]  /*eb80*/  PRMT R144, R150, 0x7610, R144 ;  /* 0x0000761096907816 */ /* 0x000ff20000000090 */
[----:B------:R-:W-:Y:S05]  /*eb90*/  @!P4 HADD2 R134, -R112.H0_H0, -RZ.H0_H0 ;  /* 0xa00000ff7086c230 */ /* 0x000fea0000000900 */
[----:B------:R-:W-:Y:S04]  /*eba0*/  PRMT R133, R134, 0x7610, R133 ;  /* 0x0000761086857816 */ /* 0x000fe80000000085 */
[----:B------:R-:W-:Y:S01]  /*ebb0*/  @!P4 PRMT R112, R133, 0x5410, RZ ;  /* 0x000054108570c816 */ /* 0x000fe200000000ff */
[----:B-1----:R-:W-:Y:S01]  /*ebc0*/  FADD.FTZ R133, R126, R113 ;  /* 0x000000717e857221 */ /* 0x002fe20000010000 */
[C---:B------:R-:W-:Y:S01]  /*ebd0*/  F2FP.PACK_AB R113, R124.reuse, R126 ;  /* 0x0000007e7c71723e */ /* 0x040fe200000000ff */
[----:B--2---:R-:W2:Y:S01]  /*ebe0*/  LDL.LU R208, [R1+0x108] ;  /* 0x0001080001d07983 */ /* 0x004ea20000300800 */
[----:B----4-:R-:W-:Y:S01]  /*ebf0*/  FADD.FTZ R118, R119, R118 ;  /* 0x0000007677767221 */ /* 0x010fe20000010000 */
[----:B------:R-:W-:Y:S01]  /*ec00*/  F2FP.PACK_AB R119, R195, R119 ;  /* 0x00000077c377723e */ /* 0x000fe200000000ff */
[----:B------:R-:W-:Y:S01]  /*ec10*/  FADD.FTZ R124, R124, R133 ;  /* 0x000000857c7c7221 */ /* 0x000fe20000010000 */
[----:B------:R1:W3:Y:S04]  /*ec20*/  LDL.LU R222, [R1+0x104] ;  /* 0x0001040001de7983 */ /* 0x0002e80000300800 */
[----:B------:R1:W-:Y:S01]  /*ec30*/  @!P4 STL.S16 [R1+0x24], R134 ;  /* 0x000024860100c387 */ /* 0x0003e20000100600 */
[----:B------:R-:W-:Y:S02]  /*ec40*/  ISETP.LE.U32.AND P4, PT, R105, UR12, PT ;  /* 0x0000000c69007c0c */ /* 0x000fe4000bf83070 */
[C---:B------:R-:W-:Y:S01]  /*ec50*/  PRMT R105, R114.reuse, 0x7632, R105 ;  /* 0x0000763272697816 */ /* 0x040fe20000000069 */
[----:B------:R2:W2:Y:S03]  /*ec60*/  LDL.LU R220, [R1+0x100] ;  /* 0x0001000001dc7983 */ /* 0x0004a60000300800 */
[----:B------:R-:W-:Y:S01]  /*ec70*/  PRMT R103, R114, 0x5410, R105 ;  /* 0x0000541072677816 */ /* 0x000fe20000000069 */
[----:B------:R2:W2:Y:S01]  /*ec80*/  LDL.S16 R146, [R1+0x14] ;  /* 0x0000140001927983 */ /* 0x0004a20000100600 */
[----:B------:R-:W-:Y:S01]  /*ec90*/  @!P6 PRMT R114, R144, 0x5410, RZ ;  /* 0x000054109072e816 */ /* 0x000fe200000000ff */
[----:B---3--:R-:W-:Y:S02]  /*eca0*/  @!P5 HADD2 R130, -R105.H0_H0, -RZ.H0_H0 ;  /* 0xa00000ff6982d230 */ /* 0x008fe40000000900 */
[----:B------:R3:W3:Y:S02]  /*ecb0*/  LDL.S16 R142, [R1+0x4] ;  /* 0x00000400018e7983 */ /* 0x0006e40000100600 */
[----:B------:R-:W-:Y:S01]  /*ecc0*/  @!P4 HADD2 R128, -R137.H0_H0, -RZ.H0_H0 ;  /* 0xa00000ff8980c230 */ /* 0x000fe20000000900 */
[----:B------:R-:W-:Y:S01]  /*ecd0*/  PRMT R126, R130, 0x7610, R126 ;  /* 0x00007610827e7816 */ /* 0x000fe2000000007e */
[----:B------:R2:W3:Y:S03]  /*ece0*/  LDL.S16 R138, [R1+0x8] ;  /* 0x00000800018a7983 */ /* 0x0004e60000100600 */
[----:B------:R-:W-:Y:S01]  /*ecf0*/  PRMT R147, R128, 0x7610, R147 ;  /* 0x0000761080937816 */ /* 0x000fe20000000093 */
[----:B------:R1:W-:Y:S01]  /*ed00*/  STG.E.U16 [R196.64+0x10], R114 ;  /* 0x00001072c4007986 */ /* 0x0003e2000c101510 */
[----:B------:R-:W-:Y:S03]  /*ed10*/  @!P5 PRMT R105, R126, 0x5410, RZ ;  /* 0x000054107e69d816 */ /* 0x000fe600000000ff */
[----:B-1----:R1:W3:Y:S04]  /*ed20*/  LDL.S16 R134, [R1+0xc] ;  /* 0x00000c0001867983 */ /* 0x0022e80000100600 */
[----:B------:R1:W-:Y:S04]  /*ed30*/  @!P4 STL.S16 [R1+0x20], R128 ;  /* 0x000020800100c387 */ /* 0x0003e80000100600 */
[----:B------:R-:W-:Y:S04]  /*ed40*/  @!P6 STL.S16 [R1+0x1c], R150 ;  /* 0x00001c960100e387 */ /* 0x000fe80000100600 */
[----:B------:R1:W-:Y:S04]  /*ed50*/  @!P5 STL.S16 [R1+0x18], R130 ;  /* 0x000018820100d387 */ /* 0x0003e80000100600 */
[----:B------:R1:W-:Y:S04]  /*ed60*/  STG.E.U16 [R196.64+0x12], R105 ;  /* 0x00001269c4007986 */ /* 0x0003e8000c101510 */
[----:B------:R-:W-:Y:S01]  /*ed70*/  STG.E.U16 [R200.64+0xe], R143 ;  /* 0x00000e8fc8007986 */ /* 0x000fe2000c101510 */
[C---:B------:R-:W-:Y:S03]  /*ed80*/  PRMT R114, R123.reuse, 0x7632, R114 ;  /* 0x000076327b727816 */ /* 0x040fe60000000072 */
[----:B------:R1:W-:Y:S01]  /*ed90*/  STG.E.U16 [R200.64+0x10], R106 ;  /* 0x0000106ac8007986 */ /* 0x0003e2000c101510 */
[----:B------:R-:W-:Y:S01]  /*eda0*/  PRMT R126, R123, 0x5410, R114 ;  /* 0x000054107b7e7816 */ /* 0x000fe20000000072 */
[----:B-1----:R-:W-:Y:S01]  /*edb0*/  FADD.FTZ R128, R195, R118 ;  /* 0x00000076c3807221 */ /* 0x002fe20000010000 */
[----:B------:R-:W-:Y:S02]  /*edc0*/  SHF.R.U32.HI R118, RZ, 0x10, R206 ;  /* 0x00000010ff767819 */ /* 0x000fe400000116ce */
[----:B------:R-:W-:Y:S01]  /*edd0*/  F2FP.PACK_AB R195, R172, R173 ;  /* 0x000000adacc3723e */ /* 0x000fe200000000ff */
[----:B------:R-:W-:Y:S01]  /*ede0*/  FADD.FTZ R128, R190, R128 ;  /* 0x00000080be807221 */ /* 0x000fe20000010000 */
[----:B------:R-:W-:Y:S02]  /*edf0*/  LOP3.LUT R118, R118, 0xff, RZ, 0xc0, !PT ;  /* 0x000000ff76767812 */ /* 0x000fe400078ec0ff */
[----:B------:R-:W-:Y:S01]  /*ee00*/  PRMT R130, R137, 0x5410, R104 ;  /* 0x0000541089827816 */ /* 0x000fe20000000068 */
[----:B------:R-:W-:Y:S01]  /*ee10*/  FADD.FTZ R128, R189, R128 ;  /* 0x00000080bd807221 */ /* 0x000fe20000010000 */
[----:B------:R-:W-:Y:S02]  /*ee20*/  ISETP.LE.U32.AND P1, PT, R118, UR12, PT ;  /* 0x0000000c76007c0c */ /* 0x000fe4000bf23070 */
[----:B------:R-:W-:Y:S01]  /*ee30*/  LOP3.LUT R118, R158, 0xffff, RZ, 0xc0, !PT ;  /* 0x0000ffff9e767812 */ /* 0x000fe200078ec0ff */
[----:B------:R-:W-:Y:S01]  /*ee40*/  FADD.FTZ R128, R182, R128 ;  /* 0x00000080b6807221 */ /* 0x000fe20000010000 */
[----:B------:R-:W-:Y:S02]  /*ee50*/  @!P4 PRMT R137, R147, 0x5410, RZ ;  /* 0x000054109389c816 */ /* 0x000fe400000000ff */
[----:B------:R-:W-:Y:S01]  /*ee60*/  SHF.R.U32.HI R118, RZ, 0x8, R118 ;  /* 0x00000008ff767819 */ /* 0x000fe20000011676 */
[----:B------:R-:W-:Y:S01]  /*ee70*/  FADD.FTZ R128, R181, R128 ;  /* 0x00000080b5807221 */ /* 0x000fe20000010000 */
[----:B------:R-:W-:Y:S02]  /*ee80*/  SHF.R.U32.HI R105, RZ, 0x18, R122 ;  /* 0x00000018ff697819 */ /* 0x000fe4000001167a */
[----:B------:R-:W-:Y:S02]  /*ee90*/  LOP3.LUT R118, R118, 0xffff, RZ, 0xc0, !PT ;  /* 0x0000ffff76767812 */ /* 0x000fe400078ec0ff */
[----:B------:R-:W-:Y:S02]  /*eea0*/  ISETP.LE.U32.AND P6, PT, R105, UR12, PT ;  /* 0x0000000c69007c0c */ /* 0x000fe4000bfc3070 */
[----:B------:R-:W-:Y:S02]  /*eeb0*/  ISETP.LE.U32.AND P4, PT, R118, UR12, PT ;  /* 0x0000000c76007c0c */ /* 0x000fe4000bf83070 */
[--C-:B------:R-:W-:Y:S02]  /*eec0*/  SHF.R.U32.HI R105, RZ, 0x10, R111.reuse ;  /* 0x00000010ff697819 */ /* 0x100fe4000001166f */
[----:B------:R-:W-:Y:S02]  /*eed0*/  LOP3.LUT R106, R205, UR15, R154, 0x96, !PT ;  /* 0x0000000fcd6a7c12 */ /* 0x000fe4000f8e969a */
[----:B------:R-:W-:Y:S02]  /*eee0*/  LOP3.LUT R105, R105, 0xff, RZ, 0xc0, !PT ;  /* 0x000000ff69697812 */ /* 0x000fe400078ec0ff */
[----:B------:R-:W-:Y:S01]  /*eef0*/  SHF.R.U32.HI R122, RZ, 0x10, R122 ;  /* 0x00000010ff7a7819 */ /* 0x000fe2000001167a */
[----:B------:R-:W-:Y:S03]  /*ef00*/  IMAD.WIDE.U32 R152, R106, -0x2daee0ad, RZ ;  /* 0xd2511f536a987825 */ /* 0x000fe600078e00ff */
[----:B------:R-:W-:Y:S01]  /*ef10*/  LOP3.LUT R122, R122, 0xff, RZ, 0xc0, !PT ;  /* 0x000000ff7a7a7812 */ /* 0x000fe200078ec0ff */
[----:B--2---:R-:W-:Y:S05]  /*ef20*/  @!P4 HADD2 R146, -R104.H0_H0, -RZ.H0_H0 ;  /* 0xa00000ff6892c230 */ /* 0x004fea0000000900 */
[----:B------:R-:W-:Y:S01]  /*ef30*/  PRMT R118, R146, 0x7610, R118 ;  /* 0x0000761092767816 */ /* 0x000fe20000000076 */
[----:B------:R1:W-:Y:S03]  /*ef40*/  @!P4 STL.S16 [R1+0x14], R146 ;  /* 0x000014920100c387 */ /* 0x0003e60000100600 */
[----:B------:R-:W-:Y:S02]  /*ef50*/  @!P4 PRMT R104, R118, 0x5410, RZ ;  /* 0x000054107668c816 */ /* 0x000fe400000000ff */
[----:B------:R-:W-:Y:S04]  /*ef60*/  SHF.R.U32.HI R118, RZ, 0x18, R111 ;  /* 0x00000018ff767819 */ /* 0x000fe8000001166f */
[----:B------:R-:W-:Y:S02]  /*ef70*/  ISETP.LE.U32.AND P4, PT, R118, UR12, PT ;  /* 0x0000000c76007c0c */ /* 0x000fe4000bf83070 */
[----:B------:R-:W-:Y:S01]  /*ef80*/  LOP3.LUT R118, R160, 0xff, RZ, 0xc0, !PT ;  /* 0x000000ffa0767812 */ /* 0x000fe200078ec0ff */
[----:B---3--:R-:W-:Y:S03]  /*ef90*/  @!P1 HADD2 R134, -R145.H0_H0, -RZ.H0_H0 ;  /* 0xa00000ff91869230 */ /* 0x008fe60000000900 */
[----:B------:R-:W-:Y:S02]  /*efa0*/  ISETP.LE.U32.AND P5, PT, R118, UR12, PT ;  /* 0x0000000c76007c0c */ /* 0x000fe4000bfa3070 */
[C---:B------:R-:W-:Y:S02]  /*efb0*/  PRMT R118, R145.reuse, 0x7632, R118 ;  /* 0x0000763291767816 */ /* 0x040fe40000000076 */
[----:B------:R-:W-:Y:S02]  /*efc0*/  PRMT R133, R134, 0x7610, R133 ;  /* 0x0000761086857816 */ /* 0x000fe40000000085 */
[----:B------:R-:W-:Y:S01]  /*efd0*/  PRMT R111, R145, 0x5410, R118 ;  /* 0x00005410916f7816 */ /* 0x000fe20000000076 */
[----:B------:R-:W-:Y:S01]  /*efe0*/  @!P0 HADD2 R138, -R118.H0_H0, -RZ.H0_H0 ;  /* 0xa00000ff768a8230 */ /* 0x000fe20000000900 */
[----:B------:R-:W-:Y:S02]  /*eff0*/  @!P1 PRMT R145, R133, 0x5410, RZ ;  /* 0x0000541085919816 */ /* 0x000fe400000000ff */
[----:B------:R-:W2:Y:S02]  /*f000*/  MUFU.EX2 R133, R192 ;  /* 0x000000c000857308 */ /* 0x000ea40000000800 */
[----:B------:R-:W-:Y:S01]  /*f010*/  PRMT R132, R138, 0x7610, R132 ;  /* 0x000076108a847816 */ /* 0x000fe20000000084 */
[----:B------:R-:W-:Y:S01]  /*f020*/  @!P5 HADD2 R142, -R123.H0_H0, -RZ.H0_H0 ;  /* 0xa00000ff7b8ed230 */ /* 0x000fe20000000900 */
[----:B------:R-:W-:Y:S02]  /*f030*/  STG.E.U16 [R198.64+0x10], R145 ;  /* 0x00001091c6007986 */ /* 0x000fe4000c101510 */
[----:B------:R-:W-:Y:S02]  /*f040*/  @!P0 PRMT R118, R132, 0x5410, RZ ;  /* 0x0000541084768816 */ /* 0x000fe400000000ff */
[----:B------:R-:W-:Y:S01]  /*f050*/  LOP3.LUT R132, R155, UR26, R218, 0x96, !PT ;  /* 0x0000001a9b847c12 */ /* 0x000fe2000f8e96da */
[----:B------:R3:W-:Y:S01]  /*f060*/  @!P5 STL.S16 [R1+0x4], R142 ;  /* 0x0000048e0100d387 */ /* 0x0007e20000100600 */
[----:B------:R-:W-:Y:S03]  /*f070*/  PRMT R136, R142, 0x7610, R136 ;  /* 0x000076108e887816 */ /* 0x000fe60000000088 */
[----:B------:R3:W-:Y:S01]  /*f080*/  @!P1 STL.S16 [R1+0xc], R134 ;  /* 0x00000c8601009387 */ /* 0x0007e20000100600 */
[----:B------:R-:W-:Y:S01]  /*f090*/  @!P5 PRMT R123, R136, 0x5410, RZ ;  /* 0x00005410887bd816 */ /* 0x000fe200000000ff */
[----:B-1----:R-:W-:Y:S01]  /*f0a0*/  IMAD.WIDE.U32 R146, R132, -0x2daee0ad, RZ ;  /* 0xd2511f5384927825 */ /* 0x002fe200078e00ff */
[----:B------:R-:W-:Y:S01]  /*f0b0*/  ISETP.LE.U32.AND P5, PT, R105, UR12, PT ;  /* 0x0000000c69007c0c */ /* 0x000fe2000bfa3070 */
[----:B------:R1:W-:Y:S01]  /*f0c0*/  @!P0 STL.S16 [R1+0x8], R138 ;  /* 0x0000088a01008387 */ /* 0x0003e20000100600 */
[----:B------:R-:W-:Y:S01]  /*f0d0*/  F2FP.PACK_AB R105, R187, R188 ;  /* 0x000000bcbb69723e */ /* 0x000fe200000000ff */
[----:B------:R-:W-:Y:S01]  /*f0e0*/  MUFU.EX2 R136, R185 ;  /* 0x000000b900887308 */ /* 0x000fe20000000800 */
[----:B------:R-:W-:Y:S01]  /*f0f0*/  LOP3.LUT R106, R153, UR21, R146, 0x96, !PT ;  /* 0x00000015996a7c12 */ /* 0x000fe2000f8e9692 */
[----:B------:R1:W4:Y:S01]  /*f100*/  LDL.LU.64 R218, [R1+0xf8] ;  /* 0x0000f80001da7983 */ /* 0x0003220000300a00 */
[----:B--2---:R-:W-:Y:S01]  /*f110*/  FADD.FTZ R124, R133, R124 ;  /* 0x0000007c857c7221 */ /* 0x004fe20000010000 */
[C---:B------:R-:W-:Y:S04]  /*f120*/  F2FP.PACK_AB R133, R191.reuse, R133 ;  /* 0x00000085bf85723e */ /* 0x040fe800000000ff */
[----:B------:R2:W-:Y:S01]  /*f130*/  STG.E.U16 [R198.64+0x12], R118 ;  /* 0x00001276c6007986 */ /* 0x0005e2000c101510 */
[----:B------:R-:W-:Y:S01]  /*f140*/  FADD.FTZ R132, R191, R124 ;  /* 0x0000007cbf847221 */ /* 0x000fe20000010000 */
[----:B------:R-:W-:Y:S01]  /*f150*/  LOP3.LUT R124, R147, UR28, R216, 0x96, !PT ;  /* 0x0000001c937c7c12 */ /* 0x000fe2000f8e96d8 */
[----:B------:R2:W2:Y:S01]  /*f160*/  MUFU.EX2 R191, R186 ;  /* 0x000000ba00bf7308 */ /* 0x0004a20000000800 */
[----:B------:R2:W4:Y:S01]  /*f170*/  LDL.LU.64 R216, [R1+0xf0] ;  /* 0x0000f00001d87983 */ /* 0x0005220000300a00 */
[----:B------:R-:W-:Y:S01]  /*f180*/  IMAD.WIDE.U32 R146, R106, -0x326172a9, RZ ;  /* 0xcd9e8d576a927825 */ /* 0x000fe200078e00ff */
[----:B------:R-:W-:Y:S03]  /*f190*/  @!P5 HADD2 R252, -R141.H0_H0, -RZ.H0_H0 ;  /* 0xa00000ff8dfcd230 */ /* 0x000fe60000000900 */
[----:B---3--:R-:W-:Y:S01]  /*f1a0*/  IMAD.WIDE.U32 R142, R124, -0x326172a9, RZ ;  /* 0xcd9e8d577c8e7825 */ /* 0x008fe200078e00ff */
[----:B------:R3:W3:Y:S03]  /*f1b0*/  LDL.S16 R151, [R1+0x10] ;  /* 0x0000100001977983 */ /* 0x0006e60000100600 */
[----:B------:R-:W-:Y:S01]  /*f1c0*/  FADD.FTZ R134, R194, R115 ;  /* 0x00000073c2867221 */ /* 0x000fe20000010000 */
[----:B------:R-:W-:Y:S01]  /*f1d0*/  LOP3.LUT R204, R143, UR24, R204, 0x96, !PT ;  /* 0x000000188fcc7c12 */ /* 0x000fe2000f8e96cc */
[----:B------:R2:W-:Y:S01]  /*f1e0*/  STG.E.U16 [R202.64+0x20], R129 ;  /* 0x00002081ca007986 */ /* 0x0005e2000c101510 */
[----:B------:R-:W-:Y:S01]  /*f1f0*/  LOP3.LUT R144, R147, UR20, R142, 0x96, !PT ;  /* 0x0000001493907c12 */ /* 0x000fe2000f8e968e */
[----:B------:R-:W-:Y:S01]  /*f200*/  IMAD.MOV.U32 R143, RZ, RZ, R215 ;  /* 0x000000ffff8f7224 */ /* 0x000fe200078e00d7 */
[----:B------:R-:W-:Y:S01]  /*f210*/  F2FP.PACK_AB R115, R193, R194 ;  /* 0x000000c2c173723e */ /* 0x000fe200000000ff */
[----:B------:R-:W-:Y:S01]  /*f220*/  STG.E.U16 [R202.64+0x22], R116 ;  /* 0x00002274ca007986 */ /* 0x000fe2000c101510 */
[----:B------:R-:W-:Y:S01]  /*f230*/  PRMT R194, R195, 0x7632, R194 ;  /* 0x00007632c3c27816 */ /* 0x000fe200000000c2 */
[----:B------:R-:W-:Y:S02]  /*f240*/  IMAD.MOV.U32 R142, RZ, RZ, R214 ;  /* 0x000000ffff8e7224 */ /* 0x000fe400078e00d6 */
[----:B------:R3:W4:Y:S01]  /*f250*/  LDL.LU.64 R214, [R1+0xe8] ;  /* 0x0000e80001d67983 */ /* 0x0007220000300a00 */
[----:B-1----:R-:W-:Y:S01]  /*f260*/  FADD.FTZ R138, R188, R107 ;  /* 0x0000006bbc8a7221 */ /* 0x002fe20000010000 */
[----:B------:R-:W-:Y:S01]  /*f270*/  LOP3.LUT R107, R160, 0xffff, RZ, 0xc0, !PT ;  /* 0x0000ffffa06b7812 */ /* 0x000fe200078ec0ff */
[----:B------:R-:W-:Y:S01]  /*f280*/  IMAD.WIDE.U32 R144, R144, -0x2daee0ad, RZ ;  /* 0xd2511f5390907825 */ /* 0x000fe200078e00ff */
[----:B--2---:R-:W-:Y:S02]  /*f290*/  PRMT R118, R141, 0x7632, R118 ;  /* 0x000076328d767816 */ /* 0x004fe40000000076 */
[----:B------:R-:W-:Y:S01]  /*f2a0*/  SHF.R.U32.HI R107, RZ, 0x8, R107 ;  /* 0x00000008ff6b7819 */ /* 0x000fe2000001166b */
[----:B------:R-:W-:Y:S01]  /*f2b0*/  IMAD.WIDE.U32 R204, R204, -0x2daee0ad, RZ ;  /* 0xd2511f53cccc7825 */ /* 0x000fe200078e00ff */
[----:B------:R-:W-:Y:S01]  /*f2c0*/  F2FP.PACK_AB R186, R175, R179 ;  /* 0x000000b3afba723e */ /* 0x000fe200000000ff */
[----:B------:R-:W-:Y:S01]  /*f2d0*/  @!P4 HADD2 R251, -R118.H0_H0, -RZ.H0_H0 ;  /* 0xa00000ff76fbc230 */ /* 0x000fe20000000900 */
[----:B------:R-:W-:Y:S01]  /*f2e0*/  LOP3.LUT R107, R107, 0xffff, RZ, 0xc0, !PT ;  /* 0x0000ffff6b6b7812 */ /* 0x000fe200078ec0ff */
[----:B------:R-:W-:Y:S01]  /*f2f0*/  FADD.FTZ R134, R193, R134 ;  /* 0x00000086c1867221 */ /* 0x000fe20000010000 */
[----:B------:R-:W-:Y:S01]  /*f300*/  LOP3.LUT R152, R205, UR11, R152, 0x96, !PT ;  /* 0x0000000bcd987c12 */ /* 0x000fe2000f8e9698 */
[----:B------:R-:W-:Y:S01]  /*f310*/  IMAD.MOV.U32 R205, RZ, RZ, R143 ;  /* 0x000000ffffcd7224 */ /* 0x000fe200078e008f */
[----:B------:R-:W-:Y:S01]  /*f320*/  ISETP.LE.U32.AND P0, PT, R107, UR12, PT ;  /* 0x0000000c6b007c0c */ /* 0x000fe2000bf03070 */
[----:B------:R-:W-:Y:S01]  /*f330*/  FADD.FTZ R143, R191, R134 ;  /* 0x00000086bf8f7221 */ /* 0x000fe20000010000 */
[----:B------:R-:W-:Y:S01]  /*f340*/  F2FP.PACK_AB R191, R136, R191 ;  /* 0x000000bf88bf723e */ /* 0x000fe200000000ff */
[----:B------:R-:W-:Y:S01]  /*f350*/  IMAD.WIDE.U32 R152, R152, -0x326172a9, RZ ;  /* 0xcd9e8d5798987825 */ /* 0x000fe200078e00ff */
[----:B------:R-:W-:Y:S02]  /*f360*/  LOP3.LUT R150, R145, UR5, R204, 0x96, !PT ;  /* 0x0000000591967c12 */ /* 0x000fe4000f8e96cc */
[----:B------:R-:W-:Y:S01]  /*f370*/  PRMT R129, R141, 0x5410, R118 ;  /* 0x000054108d817816 */ /* 0x000fe20000000076 */
[----:B------:R-:W-:Y:S01]  /*f380*/  FADD.FTZ R136, R136, R143 ;  /* 0x0000008f88887221 */ /* 0x000fe20000010000 */
[----:B------:R-:W-:Y:S01]  /*f390*/  @!P4 PRMT R118, R251, 0x5410, RZ ;  /* 0x00005410fb76c816 */ /* 0x000fe200000000ff */
[----:B------:R-:W-:Y:S01]  /*f3a0*/  IMAD.MOV.U32 R143, RZ, RZ, R211 ;  /* 0x000000ffff8f7224 */ /* 0x000fe200078e00d3 */
[----:B------:R-:W-:Y:S01]  /*f3b0*/  @!P5 PRMT R141, R252, 0x5410, RZ ;  /* 0x00005410fc8dd816 */ /* 0x000fe200000000ff */
[----:B------:R-:W-:Y:S01]  /*f3c0*/  FADD.FTZ R136, R179, R136 ;  /* 0x00000088b3887221 */ /* 0x000fe20000010000 */
[----:B------:R-:W-:Y:S01]  /*f3d0*/  F2FP.PACK_AB R193, R181, R182 ;  /* 0x000000b6b5c1723e */ /* 0x000fe200000000ff */
[----:B------:R1:W-:Y:S01]  /*f3e0*/  STG.E.U16 [R196.64+0x22], R118 ;  /* 0x00002276c4007986 */ /* 0x0003e2000c101510 */
[----:B------:R-:W-:Y:S01]  /*f3f0*/  IMAD.MOV.U32 R204, RZ, RZ, R142 ;  /* 0x000000ffffcc7224 */ /* 0x000fe200078e008e */
[----:B------:R-:W-:Y:S01]  /*f400*/  F2FP.PACK_AB R107, R189, R190 ;  /* 0x000000bebd6b723e */ /* 0x000fe200000000ff */
[----:B------:R-:W-:Y:S01]  /*f410*/  IMAD.MOV.U32 R142, RZ, RZ, R210 ;  /* 0x000000ffff8e7224 */ /* 0x000fe200078e00d2 */
[----:B------:R2:W-:Y:S01]  /*f420*/  STG.E.U16 [R196.64+0x20], R141 ;  /* 0x0000208dc4007986 */ /* 0x0005e2000c101510 */
[----:B------:R-:W-:Y:S01]  /*f430*/  FADD.FTZ R138, R187, R138 ;  /* 0x0000008abb8a7221 */ /* 0x000fe20000010000 */
[----:B------:R-:W-:Y:S01]  /*f440*/  F2FP.PACK_AB R189, R183, R184 ;  /* 0x000000b8b7bd723e */ /* 0x000fe200000000ff */
[----:B------:R-:W-:Y:S01]  /*f450*/  IMAD.MOV.U32 R182, RZ, RZ, R142 ;  /* 0x000000ffffb67224 */ /* 0x000fe200078e008e */
[----:B------:R2:W-:Y:S01]  /*f460*/  STG.E.U16 [R200.64+0x1e], R125 ;  /* 0x00001e7dc8007986 */ /* 0x0005e2000c101510 */
[----:B------:R-:W-:Y:S01]  /*f470*/  FADD.FTZ R134, R184, R138 ;  /* 0x0000008ab8867221 */ /* 0x000fe20000010000 */
[----:B------:R-:W-:Y:S01]  /*f480*/  F2FP.PACK_AB R184, R169, R180 ;  /* 0x000000b4a9b8723e */ /* 0x000fe200000000ff */
[----:B------:R-:W-:Y:S01]  /*f490*/  FADD.FTZ R132, R180, R132 ;  /* 0x00000084b4847221 */ /* 0x000fe20000010000 */
[----:B------:R-:W-:Y:S01]  /*f4a0*/  STG.E.U16 [R200.64+0x20], R112 ;  /* 0x00002070c8007986 */ /* 0x000fe2000c101510 */
[----:B------:R-:W-:Y:S01]  /*f4b0*/  FADD.FTZ R134, R183, R134 ;  /* 0x00000086b7867221 */ /* 0x000fe20000010000 */
[----:B------:R-:W-:Y:S01]  /*f4c0*/  LOP3.LUT R146, R153, UR8, R146, 0x96, !PT ;  /* 0x0000000899927c12 */ /* 0x000fe2000f8e9692 */
[----:B------:R-:W-:Y:S01]  /*f4d0*/  IMAD.MOV.U32 R183, RZ, RZ, R143 ;  /* 0x000000ffffb77224 */ /* 0x000fe200078e008f */
[----:B------:R-:W-:Y:S01]  /*f4e0*/  PRMT R190, R191, 0x7632, R190 ;  /* 0x00007632bfbe7816 */ /* 0x000fe200000000be */
[----:B------:R-:W-:Y:S01]  /*f4f0*/  FADD.FTZ R143, R169, R132 ;  /* 0x00000084a98f7221 */ /* 0x000fe20000010000 */
[C---:B------:R-:W-:Y:S01]  /*f500*/  PRMT R192, R193.reuse, 0x7632, R192 ;  /* 0x00007632c1c07816 */ /* 0x040fe200000000c0 */
[----:B------:R-:W-:Y:S01]  /*f510*/  IMAD.WIDE.U32 R146, R146, -0x2daee0ad, RZ ;  /* 0xd2511f5392927825 */ /* 0x000fe200078e00ff */
[----:B------:R-:W-:Y:S02]  /*f520*/  PRMT R185, R186, 0x7632, R185 ;  /* 0x00007632bab97816 */ /* 0x000fe400000000b9 */
[----:B------:R-:W-:Y:S02]  /*f530*/  F2FP.PACK_AB R188, R170, R171 ;  /* 0x000000abaabc723e */ /* 0x000fe400000000ff */
[----:B------:R-:W-:Y:S02]  /*f540*/  PRMT R169, R193, 0x5410, R192 ;  /* 0x00005410c1a97816 */ /* 0x000fe400000000c0 */
[----:B------:R-:W-:Y:S01]  /*f550*/  PRMT R187, R188, 0x7632, R187 ;  /* 0x00007632bcbb7816 */ /* 0x000fe200000000bb */
[----:B-1----:R-:W-:Y:S01]  /*f560*/  FADD.FTZ R118, R175, R136 ;  /* 0x00000088af767221 */ /* 0x002fe20000010000 */
[----:B------:R-:W-:Y:S01]  /*f570*/  LOP3.LUT R145, R156, 0xff, RZ, 0xc0, !PT ;  /* 0x000000ff9c917812 */ /* 0x000fe200078ec0ff */
[----:B--2---:R-:W-:Y:S02]  /*f580*/  FADD.FTZ R141, R173, R134 ;  /* 0x00000086ad8d7221 */ /* 0x004fe40000010000 */
[----:B------:R-:W-:Y:S01]  /*f590*/  FADD.FTZ R125, R171, R128 ;  /* 0x00000080ab7d7221 */ /* 0x000fe20000010000 */
[----:B------:R-:W-:Y:S03]  /*f5a0*/  PRMT R171, R188, 0x5410, R187 ;  /* 0x00005410bcab7816 */ /* 0x000fe600000000bb */
[----:B------:R-:W-:Y:S01]  /*f5b0*/  FADD.FTZ R128, R170, R125 ;  /* 0x0000007daa807221 */ /* 0x000fe20000010000 */
[----:B------:R-:W-:Y:S01]  /*f5c0*/  PRMT R170, R186, 0x5410, R185 ;  /* 0x00005410baaa7816 */ /* 0x000fe200000000b9 */
[----:B---3--:R-:W-:Y:S05]  /*f5d0*/  @!P0 HADD2 R151, -R114.H0_H0, -RZ.H0_H0 ;  /* 0xa00000ff72978230 */ /* 0x008fea0000000900 */
[----:B------:R1:W-:Y:S01]  /*f5e0*/  @!P0 STL.S16 [R1+0x10], R151 ;  /* 0x0000109701008387 */ /* 0x0003e20000100600 */
[----:B------:R-:W-:Y:S03]  /*f5f0*/  PRMT R140, R151, 0x7610, R140 ;  /* 0x00007610978c7816 */ /* 0x000fe6000000008c */
[----:B------:R-:W2:Y:S01]  /*f600*/  LDL.LU.64 R210, [R1+0xe0] ;  /* 0x0000e00001d27983 */ /* 0x000ea20000300a00 */
[----:B------:R-:W-:Y:S02]  /*f610*/  @!P0 PRMT R114, R140, 0x5410, RZ ;  /* 0x000054108c728816 */ /* 0x000fe400000000ff */
[----:B------:R-:W-:Y:S03]  /*f620*/  ISETP.LE.U32.AND P0, PT, R122, UR12, PT ;  /* 0x0000000c7a007c0c */ /* 0x000fe6000bf03070 */
[----:B------:R3:W-:Y:S04]  /*f630*/  STL [R1+0xc4], R118 ;  /* 0x0000c47601007387 */ /* 0x0007e80000100800 */
[----:B------:R2:W2:Y:S01]  /*f640*/  LDL.S16 R136, [R1] ;  /* 0x0000000001887983 */ /* 0x0004a20000100600 */
[----:B-1----:R-:W-:Y:S05]  /*f650*/  IMAD.WIDE.U32 R150, R150, -0x326172a9, RZ ;  /* 0xcd9e8d5796967825 */ /* 0x002fea00078e00ff */
[----:B------:R-:W-:Y:S04]  /*f660*/  LOP3.LUT R124, R151, UR14, R152, 0x96, !PT ;  /* 0x0000000e977c7c12 */ /* 0x000fe8000f8e9698 */
[----:B------:R-:W-:Y:S01]  /*f670*/  LOP3.LUT R106, R124, 0xff, RZ, 0xc0, !PT ;  /* 0x000000ff7c6a7812 */ /* 0x000fe200078ec0ff */
[----:B---3--:R-:W-:Y:S01]  /*f680*/  FADD.FTZ R118, R172, R141 ;  /* 0x0000008dac767221 */ /* 0x008fe20000010000 */
[----:B------:R-:W-:Y:S02]  /*f690*/  LOP3.LUT R122, R124, 0xffff, RZ, 0xc0, !PT ;  /* 0x0000ffff7c7a7812 */ /* 0x000fe400078ec0ff */
[----:B------:R-:W-:Y:S02]  /*f6a0*/  ISETP.LE.U32.AND P1, PT, R106, UR12, PT ;  /* 0x0000000c6a007c0c */ /* 0x000fe4000bf23070 */
[----:B------:R-:W-:Y:S01]  /*f6b0*/  SHF.R.U32.HI R122, RZ, 0x8, R122 ;  /* 0x00000008ff7a7819 */ /* 0x000fe2000001167a */
[----:B------:R1:W-:Y:S01]  /*f6c0*/  STL [R1+0xc0], R118 ;  /* 0x0000c07601007387 */ /* 0x0003e20000100800 */
[C---:B------:R-:W-:Y:S02]  /*f6d0*/  PRMT R106, R121.reuse, 0x7632, R106 ;  /* 0x00007632796a7816 */ /* 0x040fe4000000006a */
[----:B------:R-:W-:Y:S02]  /*f6e0*/  LOP3.LUT R122, R122, 0xffff, RZ, 0xc0, !PT ;  /* 0x0000ffff7a7a7812 */ /* 0x000fe400078ec0ff */
[----:B------:R-:W-:Y:S05]  /*f6f0*/  PRMT R142, R121, 0x5410, R106 ;  /* 0x00005410798e7816 */ /* 0x000fea000000006a */
[----:B------:R-:W-:Y:S05]  /*f700*/  @!P1 HADD2 R250, -R121.H0_H0, -RZ.H0_H0 ;  /* 0xa00000ff79fa9230 */ /* 0x000fea0000000900 */
[----:B------:R-:W-:Y:S02]  /*f710*/  @!P1 PRMT R121, R250, 0x5410, RZ ;  /* 0x00005410fa799816 */ /* 0x000fe400000000ff */
[----:B------:R-:W-:Y:S02]  /*f720*/  ISETP.LE.U32.AND P1, PT, R122, UR12, PT ;  /* 0x0000000c7a007c0c */ /* 0x000fe4000bf23070 */
[--C-:B------:R-:W-:Y:S04]  /*f730*/  SHF.R.U32.HI R122, RZ, 0x10, R158.reuse ;  /* 0x00000010ff7a7819 */ /* 0x100fe8000001169e */
[----:B------:R-:W-:Y:S04]  /*f740*/  LOP3.LUT R122, R122, 0xff, RZ, 0xc0, !PT ;  /* 0x000000ff7a7a7812 */ /* 0x000fe800078ec0ff */
[----:B------:R-:W-:Y:S02]  /*f750*/  ISETP.LE.U32.AND P3, PT, R122, UR12, PT ;  /* 0x0000000c7a007c0c */ /* 0x000fe4000bf63070 */
[----:B------:R-:W-:Y:S01]  /*f760*/  SHF.R.U32.HI R122, RZ, 0x18, R158 ;  /* 0x00000018ff7a7819 */ /* 0x000fe2000001169e */
[----:B------:R-:W-:Y:S03]  /*f770*/  @!P1 HADD2 R246, -R106.H0_H0, -RZ.H0_H0 ;  /* 0xa00000ff6af69230 */ /* 0x000fe60000000900 */
[----:B------:R-:W-:Y:S02]  /*f780*/  ISETP.LE.U32.AND P2, PT, R122, UR12, PT ;  /* 0x0000000c7a007c0c */ /* 0x000fe4000bf43070 */
[----:B------:R-:W-:Y:S02]  /*f790*/  LOP3.LUT R122, R183, UR29, RZ, 0x3c, !PT ;  /* 0x0000001db77a7c12 */ /* 0x000fe4000f8e3cff */
[----:B------:R-:W-:Y:S03]  /*f7a0*/  @!P1 PRMT R106, R246, 0x5410, RZ ;  /* 0x00005410f66a9816 */ /* 0x000fe600000000ff */
[----:B------:R-:W-:Y:S01]  /*f7b0*/  IMAD.WIDE.U32 R182, R122, -0x326172a9, RZ ;  /* 0xcd9e8d577ab67825 */ /* 0x000fe200078e00ff */
[----:B------:R-:W-:Y:S04]  /*f7c0*/  @!P3 HADD2 R248, -R135.H0_H0, -RZ.H0_H0 ;  /* 0xa00000ff87f8b230 */ /* 0x000fe80000000900 */
[----:B------:R-:W-:Y:S02]  /*f7d0*/  LOP3.LUT R122, R183, UR26, R204, 0x96, !PT ;  /* 0x0000001ab77a7c12 */ /* 0x000fe4000f8e96cc */
[----:B------:R-:W-:Y:S01]  /*f7e0*/  LOP3.LUT R116, R149, UR15, R182, 0x96, !PT ;  /* 0x0000000f95747c12 */ /* 0x000fe2000f8e96b6 */
[----:B------:R-:W-:Y:S02]  /*f7f0*/  UIADD3 UR15, UR18, -0x4ab325aa, URZ ;  /* 0xb54cda56120f7890 */ /* 0x000fe4000fffe03f */
[----:B------:R-:W-:Y:S04]  /*f800*/  IMAD.WIDE.U32 R180, R122, -0x2daee0ad, RZ ;  /* 0xd2511f537ab47825 */ /* 0x000fe800078e00ff */
[----:B------:R-:W-:Y:S01]  /*f810*/  IMAD.WIDE.U32 R182, R116, -0x2daee0ad, RZ ;  /* 0xd2511f5374b67825 */ /* 0x000fe200078e00ff */
[----:B------:R-:W-:Y:S02]  /*f820*/  LOP3.LUT R122, R181, UR28, R212, 0x96, !PT ;  /* 0x0000001cb57a7c12 */ /* 0x000fe4000f8e96d4 */
[----:B------:R-:W-:Y:S02]  /*f830*/  LOP3.LUT R178, R177, UR15, R178, 0x96, !PT ;  /* 0x0000000fb1b27c12 */ /* 0x000fe4000f8e96b2 */
[----:B------:R-:W-:Y:S01]  /*f840*/  LOP3.LUT R116, R183, UR21, R180, 0x96, !PT ;  /* 0x00000015b7747c12 */ /* 0x000fe2000f8e96b4 */
[----:B------:R-:W-:Y:S05]  /*f850*/  IMAD.WIDE.U32 R180, R122, -0x326172a9, RZ ;  /* 0xcd9e8d577ab47825 */ /* 0x000fea00078e00ff */
[----:B------:R-:W-:Y:S05]  /*f860*/  LOP3.LUT R122, R181, UR24, R148, 0x96, !PT ;  /* 0x00000018b57a7c12 */ /* 0x000fea000f8e9694 */
[----:B------:R-:W-:Y:S01]  /*f870*/  IMAD.WIDE.U32 R140, R122, -0x2daee0ad, RZ ;  /* 0xd2511f537a8c7825 */ /* 0x000fe200078e00ff */
[----:B------:R-:W-:Y:S04]  /*f880*/  PRMT R122, R139, 0x7632, R122 ;  /* 0x000076328b7a7816 */ /* 0x000fe8000000007a */
[----:B-1----:R-:W-:Y:S01]  /*f890*/  LOP3.LUT R118, R141, UR11, R182, 0x96, !PT ;  /* 0x0000000b8d767c12 */ /* 0x002fe2000f8e96b6 */
[----:B------:R-:W-:Y:S01]  /*f8a0*/  IMAD.WIDE.U32 R182, R116, -0x326172a9, RZ ;  /* 0xcd9e8d5774b67825 */ /* 0x000fe200078e00ff */
[----:B------:R-:W-:Y:S01]  /*f8b0*/  PRMT R125, R139, 0x5410, R122 ;  /* 0x000054108b7d7816 */ /* 0x000fe2000000007a */
[----:B------:R-:W-:Y:S03]  /*f8c0*/  @!P6 HADD2 R245, -R122.H0_H0, -RZ.H0_H0 ;  /* 0xa00000ff7af5e230 */ /* 0x000fe60000000900 */
[----:B------:R-:W-:Y:S01]  /*f8d0*/  LOP3.LUT R172, R183, UR20, R180, 0x96, !PT ;  /* 0x00000014b7ac7c12 */ /* 0x000fe2000f8e96b4 */
[----:B------:R-:W-:Y:S01]  /*f8e0*/  IMAD.WIDE.U32 R180, R118, -0x326172a9, RZ ;  /* 0xcd9e8d5776b47825 */ /* 0x000fe200078e00ff */
[----:B------:R-:W-:Y:S02]  /*f8f0*/  PRMT R118, R135, 0x7632, R118 ;  /* 0x0000763287767816 */ /* 0x000fe40000000076 */
[----:B------:R-:W-:Y:S01]  /*f900*/  @!P6 PRMT R122, R245, 0x5410, RZ ;  /* 0x00005410f57ae816 */ /* 0x000fe200000000ff */
[----:B------:R-:W-:Y:S01]  /*f910*/  IMAD.WIDE.U32 R172, R172, -0x2daee0ad, RZ ;  /* 0xd2511f53acac7825 */ /* 0x000fe200078e00ff */
[----:B------:R-:W-:Y:S01]  /*f920*/  LOP3.LUT R132, R181, UR8, R182, 0x96, !PT ;  /* 0x00000008b5847c12 */ /* 0x000fe2000f8e96b6 */
[----:B------:R-:W-:Y:S02]  /*f930*/  @!P2 HADD2 R247, -R118.H0_H0, -RZ.H0_H0 ;  /* 0xa00000ff76f7a230 */ /* 0x000fe40000000900 */
[----:B------:R-:W-:Y:S01]  /*f940*/  IMAD.MOV.U32 R182, RZ, RZ, R212 ;  /* 0x000000ffffb67224 */ /* 0x000fe200078e00d4 */
[----:B------:R-:W-:Y:S01]  /*f950*/  LOP3.LUT R140, R173, UR5, R140, 0x96, !PT ;  /* 0x00000005ad8c7c12 */ /* 0x000fe2000f8e968c */
[----:B------:R-:W-:Y:S01]  /*f960*/  IMAD.MOV.U32 R183, RZ, RZ, R213 ;  /* 0x000000ffffb77224 */ /* 0x000fe200078e00d5 */
[----:B------:R1:W-:Y:S01]  /*f970*/  STG.E.U16 [R198.64+0x22], R122 ;  /* 0x0000227ac6007986 */ /* 0x0003e2000c101510 */
[----:B------:R-:W-:Y:S02]  /*f980*/  IMAD.MOV.U32 R181, RZ, RZ, R205 ;  /* 0x000000ffffb57224 */ /* 0x000fe400078e00cd */
[----:B------:R-:W-:Y:S01]  /*f990*/  IMAD.WIDE.U32 R140, R140, -0x326172a9, RZ ;  /* 0xcd9e8d578c8c7825 */ /* 0x000fe200078e00ff */
[----:B------:R3:W5:Y:S01]  /*f9a0*/  LDL.LU.64 R212, [R1+0xd8] ;  /* 0x0000d80001d47983 */ /* 0x0007620000300a00 */
[----:B------:R-:W3:Y:S03]  /*f9b0*/  LDC.U8 R205, c[0x0][0x2d8] ;  /* 0x0000b600ffcd7b82 */ /* 0x000ee60000000000 */
[----:B------:R-:W-:Y:S01]  /*f9c0*/  LOP3.LUT R134, R141, UR14, R180, 0x96, !PT ;  /* 0x0000000e8d867c12 */ /* 0x000fe2000f8e96b4 */
[----:B------:R-:W-:Y:S01]  /*f9d0*/  IMAD.MOV.U32 R180, RZ, RZ, R204 ;  /* 0x000000ffffb47224 */ /* 0x000fe200078e00cc */
[----:B------:R-:W-:Y:S02]  /*f9e0*/  UIADD3 UR14, UR18, 0x3c6ef372, URZ ;  /* 0x3c6ef372120e7890 */ /* 0x000fe4000fffe03f */
[----:B------:R-:W-:Y:S01]  /*f9f0*/  LOP3.LUT R116, R134, 0xff, RZ, 0xc0, !PT ;  /* 0x000000ff86747812 */ /* 0x000fe200078ec0ff */
[----:B------:R-:W3:Y:S03]  /*fa00*/  LDC.U8 R204, c[0x0][0x2d8] ;  /* 0x0000b600ffcc7b82 */ /* 0x000ee60000000000 */
[----:B------:R-:W-:Y:S01]  /*fa10*/  LOP3.LUT R154, R149, UR14, R154, 0x96, !PT ;  /* 0x0000000e959a7c12 */ /* 0x000fe2000f8e969a */
[----:B------:R-:W-:Y:S01]  /*fa20*/  UIADD3 UR14, UR19, 0x76cf5d0a, URZ ;  /* 0x76cf5d0a130e7890 */ /* 0x000fe2000fffe03f */
[----:B-1----:R-:W-:Y:S04]  /*fa30*/  LOP3.LUT R122, R140, 0xffff, RZ, 0xc0, !PT ;  /* 0x0000ffff8c7a7812 */ /* 0x002fe800078ec0ff */
[----:B------:R-:W-:Y:S04]  /*fa40*/  SHF.R.U32.HI R122, RZ, 0x8, R122 ;  /* 0x00000008ff7a7819 */ /* 0x000fe8000001167a */
[----:B------:R-:W-:Y:S02]  /*fa50*/  LOP3.LUT R122, R122, 0xffff, RZ, 0xc0, !PT ;  /* 0x0000ffff7a7a7812 */ /* 0x000fe400078ec0ff */
[----:B---3--:R-:W-:Y:S01]  /*fa60*/  PRMT R204, R204, 0x7054, R205 ;  /* 0x00007054cccc7816 */ /* 0x008fe200000000cd */
[----:B--2---:R-:W-:Y:S05]  /*fa70*/  @!P0 HADD2 R136, -R139.H0_H0, -RZ.H0_H0 ;  /* 0xa00000ff8b888230 */ /* 0x004fea0000000900 */
[----:B------:R-:W-:Y:S01]  /*fa80*/  PRMT R112, R136, 0x7610, R112 ;  /* 0x0000761088707816 */ /* 0x000fe20000000070 */
[----:B------:R1:W-:Y:S03]  /*fa90*/  @!P0 STL.S16 [R1], R136 ;  /* 0x0000008801008387 */ /* 0x0003e60000100600 */
[----:B------:R-:W-:Y:S01]  /*faa0*/  @!P0 PRMT R139, R112, 0x5410, RZ ;  /* 0x00005410708b8816 */ /* 0x000fe200000000ff */
[----:B------:R-:W-:Y:S01]  /*fab0*/  FADD.FTZ R112, R168, R143 ;  /* 0x0000008fa8707221 */ /* 0x000fe20000010000 */
[----:B------:R-:W-:Y:S01]  /*fac0*/  ISETP.LE.U32.AND P0, PT, R116, UR12, PT ;  /* 0x0000000c74007c0c */ /* 0x000fe2000bf03070 */
[----:B------:R2:W-:Y:S01]  /*fad0*/  STL [R1+0xc8], R128 ;  /* 0x0000c88001007387 */ /* 0x0005e20000100800 */
[----:B------:R-:W-:Y:S01]  /*fae0*/  PRMT R168, R191, 0x5410, R190 ;  /* 0x00005410bfa87816 */ /* 0x000fe200000000be */
[----:B------:R-:W-:Y:S01]  /*faf0*/  FADD.FTZ R116, R167, R112 ;  /* 0x00000070a7747221 */ /* 0x000fe20000010000 */
[----:B------:R-:W-:Y:S01]  /*fb00*/  SHF.R.U32.HI R112, RZ, 0x10, R160 ;  /* 0x00000010ff707819 */ /* 0x000fe200000116a0 */
[----:B------:R-:W-:Y:S01]  /*fb10*/  STG.E.U16 [R198.64+0x20], R139 ;  /* 0x0000208bc6007986 */ /* 0x000fe2000c101510 */
[----:B------:R-:W-:Y:S01]  /*fb20*/  IMAD.WIDE.U32 R166, R132, -0x2daee0ad, RZ ;  /* 0xd2511f5384a67825 */ /* 0x000fe200078e00ff */
[----:B------:R-:W-:Y:S02]  /*fb30*/  PRMT R132, R105, 0x7632, R132 ;  /* 0x0000763269847816 */ /* 0x000fe40000000084 */
[----:B------:R3:W-:Y:S01]  /*fb40*/  STL [R1+0xcc], R116 ;  /* 0x0000cc7401007387 */ /* 0x0007e20000100800 */
[----:B------:R-:W-:Y:S02]  /*fb50*/  LOP3.LUT R112, R112, 0xff, RZ, 0xc0, !PT ;  /* 0x000000ff70707812 */ /* 0x000fe400078ec0ff */
[----:B------:R-:W-:Y:S01]  /*fb60*/  LOP3.LUT R143, R166, 0xff, RZ, 0xc0, !PT ;  /* 0x000000ffa68f7812 */ /* 0x000fe200078ec0ff */
[----:B------:R-:W-:Y:S01]  /*fb70*/  @!P0 HADD2 R249, -R117.H0_H0, -RZ.H0_H0 ;  /* 0xa00000ff75f98230 */ /* 0x000fe20000000900 */
[----:B------:R-:W-:Y:S01]  /*fb80*/  ISETP.LE.U32.AND P5, PT, R112, UR12, PT ;  /* 0x0000000c70007c0c */ /* 0x000fe2000bfa3070 */
[----:B------:R-:W-:Y:S01]  /*fb90*/  STG.E.U16 [R202.64+0x30], R137 ;  /* 0x00003089ca007986 */ /* 0x000fe2000c101510 */
[C---:B------:R-:W-:Y:S03]  /*fba0*/  PRMT R112, R117.reuse, 0x7632, R112 ;  /* 0x0000763275707816 */ /* 0x040fe60000000070 */
[----:B------:R4:W-:Y:S01]  /*fbb0*/  STG.E.U16 [R202.64+0x32], R104 ;  /* 0x00003268ca007986 */ /* 0x0009e2000c101510 */
[----:B------:R-:W-:Y:S02]  /*fbc0*/  PRMT R138, R117, 0x5410, R112 ;  /* 0x00005410758a7816 */ /* 0x000fe40000000070 */
[----:B------:R-:W-:Y:S02]  /*fbd0*/  @!P0 PRMT R117, R249, 0x5410, RZ ;  /* 0x00005410f9758816 */ /* 0x000fe400000000ff */
[----:B-1----:R-:W-:Y:S02]  /*fbe0*/  LOP3.LUT R136, R140, 0xff, RZ, 0xc0, !PT ;  /* 0x000000ff8c887812 */ /* 0x002fe400078ec0ff */
[----:B--2---:R-:W-:Y:S01]  /*fbf0*/  PRMT R128, R135, 0x5410, R118 ;  /* 0x0000541087807816 */ /* 0x004fe20000000076 */
[----:B------:R-:W-:Y:S01]  /*fc00*/  @!P5 HADD2 R238, -R131.H0_H0, -RZ.H0_H0 ;  /* 0xa00000ff83eed230 */ /* 0x000fe20000000900 */
[----:B------:R-:W-:Y:S02]  /*fc10*/  @!P3 PRMT R135, R248, 0x5410, RZ ;  /* 0x00005410f887b816 */ /* 0x000fe400000000ff */
[----:B------:R-:W-:Y:S02]  /*fc20*/  @!P2 PRMT R118, R247, 0x5410, RZ ;  /* 0x00005410f776a816 */ /* 0x000fe400000000ff */
[----:B------:R-:W-:Y:S01]  /*fc30*/  ISETP.LE.U32.AND P3, PT, R122, UR12, PT ;  /* 0x0000000c7a007c0c */ /* 0x000fe2000bf63070 */
[----:B------:R-:W-:Y:S01]  /*fc40*/  STG.E.U16 [R196.64+0x30], R135 ;  /* 0x00003087c4007986 */ /* 0x000fe2000c101510 */
[----:B---3--:R-:W-:Y:S02]  /*fc50*/  SHF.R.U32.HI R116, RZ, 0x18, R160 ;  /* 0x00000018ff747819 */ /* 0x008fe400000116a0 */
[----:B------:R-:W-:Y:S01]  /*fc60*/  LOP3.LUT R139, R147, UR27, R144, 0x96, !PT ;  /* 0x0000001b938b7c12 */ /* 0x000fe2000f8e9690 */
[----:B------:R-:W-:Y:S01]  /*fc70*/  STG.E.U16 [R196.64+0x32], R118 ;  /* 0x00003276c4007986 */ /* 0x000fe2000c101510 */
[----:B------:R-:W-:Y:S02]  /*fc80*/  ISETP.LE.U32.AND P4, PT, R116, UR12, PT ;  /* 0x0000000c74007c0c */ /* 0x000fe4000bf83070 */
[--C-:B------:R-:W-:Y:S01]  /*fc90*/  SHF.R.U32.HI R116, RZ, 0x10, R124.reuse ;  /* 0x00000010ff747819 */ /* 0x100fe2000001167c */
[----:B------:R1:W-:Y:S01]  /*fca0*/  STG.E.U16 [R200.64+0x2e], R123 ;  /* 0x00002e7bc8007986 */ /* 0x0003e2000c101510 */
[----:B------:R-:W-:Y:S02]  /*fcb0*/  SHF.R.U32.HI R124, RZ, 0x18, R124 ;  /* 0x00000018ff7c7819 */ /* 0x000fe4000001167c */
[----:B------:R-:W-:Y:S01]  /*fcc0*/  LOP3.LUT R116, R116, 0xff, RZ, 0xc0, !PT ;  /* 0x000000ff74747812 */ /* 0x000fe200078ec0ff */
[----:B------:R2:W-:Y:S01]  /*fcd0*/  STG.E.U16 [R200.64+0x30], R114 ;  /* 0x00003072c8007986 */ /* 0x0005e2000c101510 */
[----:B----4-:R-:W-:Y:S01]  /*fce0*/  PRMT R104, R119, 0x7632, R104 ;  /* 0x0000763277687816 */ /* 0x010fe20000000068 */
[----:B------:R-:W-:Y:S01]  /*fcf0*/  @!P3 HADD2 R235, -R132.H0_H0, -RZ.H0_H0 ;  /* 0xa00000ff84ebb230 */ /* 0x000fe20000000900 */
[----:B------:R-:W-:Y:S02]  /*fd00*/  ISETP.LE.U32.AND P1, PT, R116, UR12, PT ;  /* 0x0000000c74007c0c */ /* 0x000fe4000bf23070 */
[----:B------:R-:W-:Y:S02]  /*fd10*/  LOP3.LUT R116, R134, 0xffff, RZ, 0xc0, !PT ;  /* 0x0000ffff86747812 */ /* 0x000fe400078ec0ff */
[----:B------:R-:W-:Y:S02]  /*fd20*/  SHF.R.U32.HI R137, RZ, 0x10, R140 ;  /* 0x00000010ff897819 */ /* 0x000fe4000001168c */
[----:B------:R-:W-:Y:S02]  /*fd30*/  SHF.R.U32.HI R116, RZ, 0x8, R116 ;  /* 0x00000008ff747819 */ /* 0x000fe40000011674 */
[----:B------:R-:W-:Y:S02]  /*fd40*/  LOP3.LUT R122, R139, 0xff, RZ, 0xc0, !PT ;  /* 0x000000ff8b7a7812 */ /* 0x000fe400078ec0ff */
[----:B------:R-:W-:Y:S02]  /*fd50*/  LOP3.LUT R116, R116, 0xffff, RZ, 0xc0, !PT ;  /* 0x0000ffff74747812 */ /* 0x000fe400078ec0ff */
[----:B------:R-:W-:Y:S01]  /*fd60*/  ISETP.LE.U32.AND P2, PT, R122, UR12, PT ;  /* 0x0000000c7a007c0c */ /* 0x000fe2000bf43070 */
[----:B------:R-:W-:Y:S01]  /*fd70*/  @!P1 HADD2 R243, -R119.H0_H0, -RZ.H0_H0 ;  /* 0xa00000ff77f39230 */ /* 0x000fe20000000900 */
[----:B------:R-:W-:Y:S02]  /*fd80*/  ISETP.LE.U32.AND P0, PT, R116, UR12, PT ;  /* 0x0000000c74007c0c */ /* 0x000fe4000bf03070 */
[----:B------:R-:W-:Y:S02]  /*fd90*/  PRMT R116, R131, 0x7632, R116 ;  /* 0x0000763283747816 */ /* 0x000fe40000000074 */
[----:B------:R-:W-:Y:S02]  /*fda0*/  LOP3.LUT R122, R167, UR27, R172, 0x96, !PT ;  /* 0x0000001ba77a7c12 */ /* 0x000fe4000f8e96ac */
[----:B------:R-:W-:Y:S01]  /*fdb0*/  LOP3.LUT R137, R137, 0xff, RZ, 0xc0, !PT ;  /* 0x000000ff89897812 */ /* 0x000fe200078ec0ff */
[----:B------:R-:W-:Y:S01]  /*fdc0*/  @!P4 HADD2 R237, -R116.H0_H0, -RZ.H0_H0 ;  /* 0xa00000ff74edc230 */ /* 0x000fe20000000900 */
[----:B-1----:R-:W-:Y:S02]  /*fdd0*/  LOP3.LUT R123, R166, 0xffff, RZ, 0xc0, !PT ;  /* 0x0000ffffa67b7812 */ /* 0x002fe400078ec0ff */
[--C-:B------:R-:W-:Y:S01]  /*fde0*/  SHF.R.U32.HI R118, RZ, 0x10, R166.reuse ;  /* 0x00000010ff767819 */ /* 0x100fe200000116a6 */
[----:B------:R-:W-:Y:S01]  /*fdf0*/  @!P2 HADD2 R240, -R191.H0_H0, -RZ.H0_H0 ;  /* 0xa00000ffbff0a230 */ /* 0x000fe20000000900 */
[--C-:B--2---:R-:W-:Y:S01]  /*fe00*/  SHF.R.U32.HI R114, RZ, 0x18, R166.reuse ;  /* 0x00000018ff727819 */ /* 0x104fe200000116a6 */
[----:B------:R-:W-:Y:S01]  /*fe10*/  @!P0 HADD2 R244, -R112.H0_H0, -RZ.H0_H0 ;  /* 0xa00000ff70f48230 */ /* 0x000fe20000000900 */
[----:B------:R-:W-:Y:S02]  /*fe20*/  PRMT R166, R189, 0x7632, R166 ;  /* 0x00007632bda67816 */ /* 0x000fe400000000a6 */
[----:B------:R-:W-:Y:S02]  /*fe30*/  LOP3.LUT R135, R139, 0xffff, RZ, 0xc0, !PT ;  /* 0x0000ffff8b877812 */ /* 0x000fe400078ec0ff */
[----:B------:R-:W-:Y:S02]  /*fe40*/  @!P0 PRMT R112, R244, 0x5410, RZ ;  /* 0x00005410f4708816 */ /* 0x000fe400000000ff */
[----:B------:R-:W-:Y:S02]  /*fe50*/  ISETP.LE.U32.AND P0, PT, R124, UR12, PT ;  /* 0x0000000c7c007c0c */ /* 0x000fe4000bf03070 */
[----:B------:R-:W-:Y:S02]  /*fe60*/  PRMT R124, R131, 0x5410, R116 ;  /* 0x00005410837c7816 */ /* 0x000fe40000000074 */
[----:B------:R-:W-:Y:S02]  /*fe70*/  @!P4 PRMT R116, R237, 0x5410, RZ ;  /* 0x00005410ed74c816 */ /* 0x000fe400000000ff */
[----:B------:R-:W-:Y:S02]  /*fe80*/  @!P5 PRMT R131, R238, 0x5410, RZ ;  /* 0x00005410ee83d816 */ /* 0x000fe400000000ff */
[----:B------:R-:W-:Y:S01]  /*fe90*/  ISETP.LE.U32.AND P5, PT, R136, UR12, PT ;  /* 0x0000000c88007c0c */ /* 0x000fe2000bfa3070 */
[----:B------:R1:W-:Y:S01]  /*fea0*/  STG.E.U16 [R198.64+0x32], R116 ;  /* 0x00003274c6007986 */ /* 0x0003e2000c101510 */
[----:B------:R-:W-:Y:S02]  /*feb0*/  SHF.R.U32.HI R136, RZ, 0x18, R140 ;  /* 0x00000018ff887819 */ /* 0x000fe4000001168c */
[----:B------:R-:W-:Y:S01]  /*fec0*/  PRMT R140, R119, 0x5410, R104 ;  /* 0x00005410778c7816 */ /* 0x000fe20000000068 */
[----:B------:R-:W-:Y:S01]  /*fed0*/  STG.E.U16 [R198.64+0x30], R131 ;  /* 0x00003083c6007986 */ /* 0x000fe2000c101510 */
[----:B------:R-:W-:Y:S01]  /*fee0*/  @!P0 HADD2 R242, -R104.H0_H0, -RZ.H0_H0 ;  /* 0xa00000ff68f28230 */ /* 0x000fe20000000900 */
[----:B------:R-:W-:Y:S02]  /*fef0*/  PRMT R172, R189, 0x5410, R166 ;  /* 0x00005410bdac7816 */ /* 0x000fe400000000a6 */
[----:B------:R2:W-:Y:S01]  /*ff00*/  STG.E.U16 [R202.64+0x42], R106 ;  /* 0x0000426aca007986 */ /* 0x0005e2000c101510 */
[----:B------:R-:W-:Y:S02]  /*ff10*/  @!P1 PRMT R119, R243, 0x5410, RZ ;  /* 0x00005410f3779816 */ /* 0x000fe400000000ff */
[----:B------:R-:W-:Y:S01]  /*ff20*/  @!P0 PRMT R104, R242, 0x5410, RZ ;  /* 0x00005410f2688816 */ /* 0x000fe200000000ff */
[----:B------:R-:W-:Y:S01]  /*ff30*/  STG.E.U16 [R202.64+0x40], R121 ;  /* 0x00004079ca007986 */ /* 0x000fe2000c101510 */
[----:B------:R-:W-:Y:S01]  /*ff40*/  @!P5 HADD2 R236, -R105.H0_H0, -RZ.H0_H0 ;  /* 0xa00000ff69ecd230 */ /* 0x000fe20000000900 */
[----:B------:R-:W-:Y:S02]  /*ff50*/  SHF.R.U32.HI R135, RZ, 0x8, R135 ;  /* 0x00000008ff877819 */ /* 0x000fe40000011687 */
[----:B------:R3:W-:Y:S01]  /*ff60*/  STG.E.U16 [R196.64+0x42], R104 ;  /* 0x00004268c4007986 */ /* 0x0007e2000c101510 */
[----:B------:R-:W-:Y:S02]  /*ff70*/  @!P2 PRMT R191, R240, 0x5410, RZ ;  /* 0x00005410f0bfa816 */ /* 0x000fe400000000ff */
[----:B------:R-:W-:Y:S01]  /*ff80*/  LOP3.LUT R135, R135, 0xffff, RZ, 0xc0, !PT ;  /* 0x0000ffff87877812 */ /* 0x000fe200078ec0ff */
[----:B------:R-:W-:Y:S01]  /*ff90*/  STG.E.U16 [R196.64+0x40], R119 ;  /* 0x00004077c4007986 */ /* 0x000fe2000c101510 */
[C---:B------:R-:W-:Y:S02]  /*ffa0*/  PRMT R167, R184.reuse, 0x7632, R167 ;  /* 0x00007632b8a77816 */ /* 0x040fe400000000a7 */
[----:B------:R-:W-:Y:S01]  /*ffb0*/  ISETP.LE.U32.AND P1, PT, R135, UR12, PT ;  /* 0x0000000c87007c0c */ /* 0x000fe2000bf23070 */
[----:B------:R-:W-:Y:S01]  /*ffc0*/  STG.E.U16 [R200.64+0x3e], R117 ;  /* 0x00003e75c8007986 */ /* 0x000fe2000c101510 */
[----:B------:R-:W-:Y:S02]  /*ffd0*/  PRMT R173, R184, 0x5410, R167 ;  /* 0x00005410b8ad7816 */ /* 0x000fe400000000a7 */
[----:B-1----:R-:W-:Y:S01]  /*ffe0*/  LOP3.LUT R116, R150, 0xff, RZ, 0xc0, !PT ;  /* 0x000000ff96747812 */ /* 0x002fe200078ec0ff */
[----:B------:R1:W-:Y:S01]  /*fff0*/  STG.E.U16 [R200.64+0x40], R112 ;  /* 0x00004070c8007986 */ /* 0x0003e2000c101510 */
[----:B------:R-:W-:Y:S02]  /*10000*/  LOP3.LUT R118, R118, 0xff, RZ, 0xc0, !PT ;  /* 0x000000ff76767812 */ /* 0x000fe400078ec0ff */
[----:B------:R-:W-:Y:S02]  /*10010*/  ISETP.LE.U32.AND P6, PT, R116, UR12, PT ;  /* 0x0000000c74007c0c */ /* 0x000fe4000bfc3070 */
[----:B------:R-:W-:Y:S02]  /*10020*/  SHF.R.U32.HI R116, RZ, 0x18, R134 ;  /* 0x00000018ff747819 */ /* 0x000fe40000011686 */
[C---:B--2---:R-:W-:Y:S01]  /*10030*/  PRMT R106, R115.reuse, 0x7632, R106 ;  /* 0x00007632736a7816 */ /* 0x044fe2000000006a */
[----:B------:R-:W-:Y:S01]  /*10040*/  @!P1 HADD2 R239, -R190.H0_H0, -RZ.H0_H0 ;  /* 0xa00000ffbeef9230 */ /* 0x000fe20000000900 */
[----:B------:R-:W-:Y:S02]  /*10050*/  ISETP.LE.U32.AND P4, PT, R116, UR12, PT ;  /* 0x0000000c74007c0c */ /* 0x000fe4000bf83070 */
[----:B------:R-:W-:Y:S02]  /*10060*/  LOP3.LUT R116, R150, 0xffff, RZ, 0xc0, !PT ;  /* 0x0000ffff96747812 */ /* 0x000fe400078ec0ff */
[----:B------:R-:W-:Y:S02]  /*10070*/  PRMT R141, R115, 0x5410, R106 ;  /* 0x00005410738d7816 */ /* 0x000fe4000000006a */
[----:B------:R-:W-:Y:S01]  /*10080*/  SHF.R.U32.HI R116, RZ, 0x8, R116 ;  /* 0x00000008ff747819 */ /* 0x000fe20000011674 */
[----:B------:R-:W-:Y:S01]  /*10090*/  @!P6 HADD2 R241, -R115.H0_H0, -RZ.H0_H0 ;  /* 0xa00000ff73f1e230 */ /* 0x000fe20000000900 */
[----:B---3--:R-:W-:Y:S02]  /*100a0*/  LOP3.LUT R104, R122, 0xffff, RZ, 0xc0, !PT ;  /* 0x0000ffff7a687812 */ /* 0x008fe400078ec0ff */
[----:B------:R-:W-:Y:S02]  /*100b0*/  LOP3.LUT R116, R116, 0xffff, RZ, 0xc0, !PT ;  /* 0x0000ffff74747812 */ /* 0x000fe400078ec0ff */
[----:B------:R-:W-:Y:S02]  /*100c0*/  @!P6 PRMT R115, R241, 0x5410, RZ ;  /* 0x00005410f173e816 */ /* 0x000fe400000000ff */
[----:B------:R-:W-:Y:S02]  /*100d0*/  ISETP.LE.U32.AND P6, PT, R116, UR12, PT ;  /* 0x0000000c74007c0c */ /* 0x000fe4000bfc3070 */
[----:B------:R-:W-:Y:S02]  /*100e0*/  SHF.R.U32.HI R116, RZ, 0x10, R150 ;  /* 0x00000010ff747819 */ /* 0x000fe40000011696 */
[----:B------:R-:W-:Y:S02]  /*100f0*/  SHF.R.U32.HI R104, RZ, 0x8, R104 ;  /* 0x00000008ff687819 */ /* 0x000fe40000011668 */
[----:B------:R-:W-:Y:S02]  /*10100*/  LOP3.LUT R116, R116, 0xff, RZ, 0xc0, !PT ;  /* 0x000000ff74747812 */ /* 0x000fe400078ec0ff */
[----:B------:R-:W-:Y:S02]  /*10110*/  LOP3.LUT R104, R104, 0xffff, RZ, 0xc0, !PT ;  /* 0x0000ffff68687812 */ /* 0x000fe400078ec0ff */
[----:B------:R-:W-:Y:S02]  /*10120*/  SHF.R.U32.HI R134, RZ, 0x10, R134 ;  /* 0x00000010ff867819 */ /* 0x000fe40000011686 */
[----:B-1----:R-:W-:Y:S01]  /*10130*/  SHF.R.U32.HI R112, RZ, 0x18, R139 ;  /* 0x00000018ff707819 */ /* 0x002fe2000001168b */
[----:B------:R-:W-:Y:S01]  /*10140*/  @!P6 HADD2 R234, -R106.H0_H0, -RZ.H0_H0 ;  /* 0xa00000ff6aeae230 */ /* 0x000fe20000000900 */
[----:B------:R-:W-:Y:S02]  /*10150*/  LOP3.LUT R134, R134, 0xff, RZ, 0xc0, !PT ;  /* 0x000000ff86867812 */ /* 0x000fe400078ec0ff */
[----:B------:R-:W-:Y:S02]  /*10160*/  @!P1 PRMT R190, R239, 0x5410, RZ ;  /* 0x00005410efbe9816 */ /* 0x000fe400000000ff */
[----:B------:R-:W-:Y:S02]  /*10170*/  @!P6 PRMT R106, R234, 0x5410, RZ ;  /* 0x00005410ea6ae816 */ /* 0x000fe400000000ff */
[----:B------:R-:W-:Y:S02]  /*10180*/  ISETP.LE.U32.AND P6, PT, R137, UR12, PT ;  /* 0x0000000c89007c0c */ /* 0x000fe4000bfc3070 */
[----:B------:R-:W-:Y:S02]  /*10190*/  PRMT R137, R105, 0x5410, R132 ;  /* 0x0000541069897816 */ /* 0x000fe40000000084 */
[----:B------:R-:W-:Y:S02]  /*101a0*/  @!P3 PRMT R132, R235, 0x5410, RZ ;  /* 0x00005410eb84b816 */ /* 0x000fe400000000ff */
[----:B------:R-:W-:Y:S02]  /*101b0*/  ISETP.LE.U32.AND P3, PT, R116, UR12, PT ;  /* 0x0000000c74007c0c */ /* 0x000fe4000bf63070 */
[----:B------:R-:W-:Y:S02]  /*101c0*/  LOP3.LUT R116, R122, 0xff, RZ, 0xc0, !PT ;  /* 0x000000ff7a747812 */ /* 0x000fe400078ec0ff */
[----:B------:R-:W-:Y:S02]  /*101d0*/  @!P5 PRMT R105, R236, 0x5410, RZ ;  /* 0x00005410ec69d816 */ /* 0x000fe400000000ff */
[----:B------:R-:W-:Y:S01]  /*101e0*/  ISETP.LE.U32.AND P5, PT, R116, UR12, PT ;  /* 0x0000000c74007c0c */ /* 0x000fe2000bfa3070 */
[----:B------:R-:W-:Y:S01]  /*101f0*/  @!P6 HADD2 R227, -R133.H0_H0, -RZ.H0_H0 ;  /* 0xa00000ff85e3e230 */ /* 0x000fe20000000900 */
[----:B------:R-:W-:Y:S02]  /*10200*/  ISETP.LE.U32.AND P0, PT, R134, UR12, PT ;  /* 0x0000000c86007c0c */ /* 0x000fe4000bf03070 */
[----:B------:R-:W-:Y:S02]  /*10210*/  LOP3.LUT R116, R146, 0xff, RZ, 0xc0, !PT ;  /* 0x000000ff92747812 */ /* 0x000fe400078ec0ff */
[----:B------:R-:W-:Y:S01]  /*10220*/  LOP3.LUT R119, R207, UR15, R162, 0x96, !PT ;  /* 0x0000000fcf777c12 */ /* 0x000fe2000f8e96a2 */
[----:B------:R-:W-:Y:S01]  /*10230*/  @!P3 HADD2 R229, -R107.H0_H0, -RZ.H0_H0 ;  /* 0xa00000ff6be5b230 */ /* 0x000fe20000000900 */
[----:B------:R-:W-:Y:S02]  /*10240*/  LOP3.LUT R144, R147, UR27, R144, 0x96, !PT ;  /* 0x0000001b93907c12 */ /* 0x000fe4000f8e9690 */
[----:B------:R-:W-:Y:S03]  /*10250*/  SHF.R.U32.HI R131, RZ, 0x10, R156 ;  /* 0x00000010ff837819 */ /* 0x000fe6000001169c */
[----:B------:R-:W-:Y:S01]  /*10260*/  @!P5 HADD2 R233, -R189.H0_H0, -RZ.H0_H0 ;  /* 0xa00000ffbde9d230 */ /* 0x000fe20000000900 */
[----:B------:R-:W-:Y:S01]  /*10270*/  LOP3.LUT R131, R131, 0xff, RZ, 0xc0, !PT ;  /* 0x000000ff83837812 */ /* 0x000fe200078ec0ff */
[----:B------:R-:W-:Y:S03]  /*10280*/  @!P0 HADD2 R232, -R113.H0_H0, -RZ.H0_H0 ;  /* 0xa00000ff71e88230 */ /* 0x000fe60000000900 */
[----:B------:R-:W-:Y:S02]  /*10290*/  @!P5 PRMT R189, R233, 0x5410, RZ ;  /* 0x00005410e9bdd816 */ /* 0x000fe400000000ff */
[----:B------:R-:W-:Y:S02]  /*102a0*/  ISETP.LE.U32.AND P5, PT, R104, UR12, PT ;  /* 0x0000000c68007c0c */ /* 0x000fe4000bfa3070 */
[C---:B------:R-:W-:Y:S04]  /*102b0*/  PRMT R104, R113.reuse, 0x7632, R104 ;  /* 0x0000763271687816 */ /* 0x040fe80000000068 */
[----:B------:R-:W-:Y:S01]  /*102c0*/  PRMT R135, R113, 0x5410, R104 ;  /* 0x0000541071877816 */ /* 0x000fe20000000068 */
[----:B------:R-:W-:Y:S01]  /*102d0*/  @!P4 HADD2 R230, -R104.H0_H0, -RZ.H0_H0 ;  /* 0xa00000ff68e6c230 */ /* 0x000fe20000000900 */
[----:B------:R-:W-:Y:S02]  /*102e0*/  @!P0 PRMT R113, R232, 0x5410, RZ ;  /* 0x00005410e8718816 */ /* 0x000fe400000000ff */
[----:B------:R-:W-:Y:S02]  /*102f0*/  ISETP.LE.U32.AND P0, PT, R116, UR12, PT ;  /* 0x0000000c74007c0c */ /* 0x000fe4000bf03070 */
[----:B------:R-:W-:Y:S01]  /*10300*/  @!P4 PRMT R104, R230, 0x5410, RZ ;  /* 0x00005410e668c816 */ /* 0x000fe200000000ff */
[----:B------:R1:W-:Y:S01]  /*10310*/  STG.E.U16 [R198.64+0x40], R113 ;  /* 0x00004071c6007986 */ /* 0x0003e2000c101510 */
[----:B------:R-:W-:Y:S01]  /*10320*/  ISETP.LE.U32.AND P4, PT, R112, UR12, PT ;  /* 0x0000000c70007c0c */ /* 0x000fe2000bf83070 */
[----:B------:R-:W-:Y:S01]  /*10330*/  @!P5 HADD2 R231, -R166.H0_H0, -RZ.H0_H0 ;  /* 0xa00000ffa6e7d230 */ /* 0x000fe20000000900 */
[----:B------:R-:W-:Y:S01]  /*10340*/  SHF.R.U32.HI R116, RZ, 0x18, R178 ;  /* 0x00000018ff747819 */ /* 0x000fe200000116b2 */
[----:B------:R2:W-:Y:S03]  /*10350*/  STG.E.U16 [R198.64+0x42], R104 ;  /* 0x00004268c6007986 */ /* 0x0005e6000c101510 */
[----:B------:R-:W-:Y:S01]  /*10360*/  @!P5 PRMT R166, R231, 0x5410, RZ ;  /* 0x00005410e7a6d816 */ /* 0x000fe200000000ff */
[----:B------:R3:W-:Y:S01]  /*10370*/  STG.E.U16 [R202.64+0x52], R106 ;  /* 0x0000526aca007986 */ /* 0x0007e2000c101510 */
[----:B------:R-:W-:Y:S01]  /*10380*/  ISETP.LE.U32.AND P5, PT, R136, UR12, PT ;  /* 0x0000000c88007c0c */ /* 0x000fe2000bfa3070 */
[----:B------:R-:W-:Y:S01]  /*10390*/  @!P0 HADD2 R228, -R186.H0_H0, -RZ.H0_H0 ;  /* 0xa00000ffbae48230 */ /* 0x000fe20000000900 */
[C---:B------:R-:W-:Y:S01]  /*103a0*/  PRMT R136, R133.reuse, 0x7632, R136 ;  /* 0x0000763285887816 */ /* 0x040fe20000000088 */
[----:B------:R-:W-:Y:S02]  /*103b0*/  STG.E.U16 [R202.64+0x50], R115 ;  /* 0x00005073ca007986 */ /* 0x000fe4000c101510 */
[----:B------:R-:W-:Y:S01]  /*103c0*/  @!P4 HADD2 R223, -R192.H0_H0, -RZ.H0_H0 ;  /* 0xa00000ffc0dfc230 */ /* 0x000fe20000000900 */
[----:B------:R-:W-:Y:S02]  /*103d0*/  @!P0 PRMT R186, R228, 0x5410, RZ ;  /* 0x00005410e4ba8816 */ /* 0x000fe400000000ff */
[----:B------:R-:W-:Y:S02]  /*103e0*/  PRMT R134, R133, 0x5410, R136 ;  /* 0x0000541085867816 */ /* 0x000fe40000000088 */
[----:B------:R-:W-:Y:S02]  /*103f0*/  @!P6 PRMT R133, R227, 0x5410, RZ ;  /* 0x00005410e385e816 */ /* 0x000fe400000000ff */
[----:B------:R-:W-:Y:S01]  /*10400*/  ISETP.LE.U32.AND P6, PT, R112, UR12, PT ;  /* 0x0000000c70007c0c */ /* 0x000fe2000bfc3070 */
[----:B------:R-:W-:Y:S01]  /*10410*/  @!P5 HADD2 R226, -R136.H0_H0, -RZ.H0_H0 ;  /* 0xa00000ff88e2d230 */ /* 0x000fe20000000900 */
[----:B------:R-:W-:Y:S02]  /*10420*/  SHF.R.U32.HI R112, RZ, 0x10, R119 ;  /* 0x00000010ff707819 */ /* 0x000fe40000011677 */
[----:B-1----:R-:W-:Y:S02]  /*10430*/  SHF.R.U32.HI R113, RZ, 0x10, R139 ;  /* 0x00000010ff717819 */ /* 0x002fe4000001168b */
[----:B------:R-:W-:Y:S02]  /*10440*/  @!P5 PRMT R136, R226, 0x5410, RZ ;  /* 0x00005410e288d816 */ /* 0x000fe400000000ff */
[----:B--2---:R-:W-:Y:S02]  /*10450*/  SHF.R.U32.HI R104, RZ, 0x18, R150 ;  /* 0x00000018ff687819 */ /* 0x004fe40000011696 */
[----:B------:R-:W-:Y:S02]  /*10460*/  LOP3.LUT R113, R113, 0xff, RZ, 0xc0, !PT ;  /* 0x000000ff71717812 */ /* 0x000fe400078ec0ff */
[----:B------:R-:W-:Y:S02]  /*10470*/  ISETP.LE.U32.AND P2, PT, R104, UR12, PT ;  /* 0x0000000c68007c0c */ /* 0x000fe4000bf43070 */
[C---:B------:R-:W-:Y:S02]  /*10480*/  PRMT R104, R107.reuse, 0x7632, R104 ;  /* 0x000076326b687816 */ /* 0x040fe40000000068 */
[----:B---3--:R-:W-:Y:S02]  /*10490*/  SHF.R.U32.HI R106, RZ, 0x10, R122 ;  /* 0x00000010ff6a7819 */ /* 0x008fe4000001167a */
[----:B------:R-:W-:Y:S02]  /*104a0*/  PRMT R139, R107, 0x5410, R104 ;  /* 0x000054106b8b7816 */ /* 0x000fe40000000068 */
[----:B------:R-:W-:Y:S02]  /*104b0*/  LOP3.LUT R106, R106, 0xff, RZ, 0xc0, !PT ;  /* 0x000000ff6a6a7812 */ /* 0x000fe400078ec0ff */
[----:B------:R-:W-:Y:S02]  /*104c0*/  @!P3 PRMT R107, R229, 0x5410, RZ ;  /* 0x00005410e56bb816 */ /* 0x000fe400000000ff */
[----:B------:R-:W-:Y:S01]  /*104d0*/  ISETP.LE.U32.AND P4, PT, R106, UR12, PT ;  /* 0x0000000c6a007c0c */ /* 0x000fe2000bf83070 */
[----:B------:R-:W-:Y:S01]  /*104e0*/  @!P2 HADD2 R225, -R104.H0_H0, -RZ.H0_H0 ;  /* 0xa00000ff68e1a230 */ /* 0x000fe20000000900 */
[----:B------:R-:W-:Y:S01]  /*104f0*/  LOP3.LUT R106, R146, 0xffff, RZ, 0xc0, !PT ;  /* 0x0000ffff926a7812 */ /* 0x000fe200078ec0ff */
[----:B------:R1:W-:Y:S01]  /*10500*/  STG.E.U16 [R196.64+0x50], R107 ;  /* 0x0000506bc4007986 */ /* 0x0003e2000c101510 */
[----:B------:R-:W-:Y:S02]  /*10510*/  ISETP.LE.U32.AND P1, PT, R113, UR12, PT ;  /* 0x0000000c71007c0c */ /* 0x000fe4000bf23070 */
[----:B------:R-:W-:Y:S02]  /*10520*/  @!P2 PRMT R104, R225, 0x5410, RZ ;  /* 0x00005410e168a816 */ /* 0x000fe400000000ff */
[----:B------:R-:W-:Y:S02]  /*10530*/  SHF.R.U32.HI R106, RZ, 0x8, R106 ;  /* 0x00000008ff6a7819 */ /* 0x000fe4000001166a */
[----:B------:R-:W-:Y:S01]  /*10540*/  LOP3.LUT R113, R178, 0xff, RZ, 0xc0, !PT ;  /* 0x000000ffb2717812 */ /* 0x000fe200078ec0ff */
[----:B------:R2:W-:Y:S01]  /*10550*/  STG.E.U16 [R196.64+0x52], R104 ;  /* 0x00005268c4007986 */ /* 0x0005e2000c101510 */
[----:B------:R-:W-:Y:S01]  /*10560*/  LOP3.LUT R106, R106, 0xffff, RZ, 0xc0, !PT ;  /* 0x0000ffff6a6a7812 */ /* 0x000fe200078ec0ff */
[----:B------:R-:W-:Y:S01]  /*10570*/  @!P4 HADD2 R218, -R184.H0_H0, -RZ.H0_H0 ;  /* 0xa00000ffb8dac230 */ /* 0x000fe20000000900 */
[----:B------:R-:W-:Y:S01]  /*10580*/  SHF.R.U32.HI R122, RZ, 0x18, R122 ;  /* 0x00000018ff7a7819 */ /* 0x000fe2000001167a */
[----:B------:R3:W-:Y:S01]  /*10590*/  STG.E.U16 [R200.64+0x4e], R105 ;  /* 0x00004e69c8007986 */ /* 0x0007e2000c101510 */
[----:B------:R-:W-:Y:S01]  /*105a0*/  ISETP.LE.U32.AND P0, PT, R106, UR12, PT ;  /* 0x0000000c6a007c0c */ /* 0x000fe2000bf03070 */
[----:B------:R-:W-:Y:S01]  /*105b0*/  @!P1 HADD2 R224, -R193.H0_H0, -RZ.H0_H0 ;  /* 0xa00000ffc1e09230 */ /* 0x000fe20000000900 */
[----:B------:R-:W-:Y:S01]  /*105c0*/  SHF.R.U32.HI R106, RZ, 0x8, R123 ;  /* 0x00000008ff6a7819 */ /* 0x000fe2000001167b */
[----:B------:R-:W-:Y:S01]  /*105d0*/  STG.E.U16 [R200.64+0x50], R132 ;  /* 0x00005084c8007986 */ /* 0x000fe2000c101510 */
[----:B------:R-:W-:Y:S02]  /*105e0*/  @!P4 PRMT R184, R218, 0x5410, RZ ;  /* 0x00005410dab8c816 */ /* 0x000fe400000000ff */
[----:B------:R-:W-:Y:S01]  /*105f0*/  LOP3.LUT R106, R106, 0xffff, RZ, 0xc0, !PT ;  /* 0x0000ffff6a6a7812 */ /* 0x000fe200078ec0ff */
[----:B------:R-:W-:Y:S01]  /*10600*/  STG.E.U16 [R198.64+0x50], R133 ;  /* 0x00005085c6007986 */ /* 0x000fe2000c101510 */
[----:B------:R-:W-:Y:S02]  /*10610*/  LOP3.LUT R112, R112, 0xff, RZ, 0xc0, !PT ;  /* 0x000000ff70707812 */ /* 0x000fe400078ec0ff */
[----:B------:R-:W-:Y:S01]  /*10620*/  ISETP.LE.U32.AND P5, PT, R106, UR12, PT ;  /* 0x0000000c6a007c0c */ /* 0x000fe2000bfa3070 */
[----:B------:R-:W-:Y:S01]  /*10630*/  STG.E.U16 [R198.64+0x52], R136 ;  /* 0x00005288c6007986 */ /* 0x000fe2000c101510 */
[--C-:B------:R-:W-:Y:S01]  /*10640*/  SHF.R.U32.HI R106, RZ, 0x10, R146.reuse ;  /* 0x00000010ff6a7819 */ /* 0x100fe20000011692 */
[----:B------:R-:W-:Y:S01]  /*10650*/  @!P0 HADD2 R221, -R185.H0_H0, -RZ.H0_H0 ;  /* 0xa00000ffb9dd8230 */ /* 0x000fe20000000900 */
[----:B-1----:R-:W-:Y:S01]  /*10660*/  LOP3.LUT R107, R176, 0xff, RZ, 0xc0, !PT ;  /* 0x000000ffb06b7812 */ /* 0x002fe200078ec0ff */
[----:B------:R-:W-:Y:S01]  /*10670*/  STG.E.U16 [R202.64+0x60], R191 ;  /* 0x000060bfca007986 */ /* 0x000fe2000c101510 */
[----:B------:R-:W-:Y:S02]  /*10680*/  LOP3.LUT R106, R106, 0xff, RZ, 0xc0, !PT ;  /* 0x000000ff6a6a7812 */ /* 0x000fe400078ec0ff */
[----:B------:R-:W-:Y:S01]  /*10690*/  @!P0 PRMT R185, R221, 0x5410, RZ ;  /* 0x00005410ddb98816 */ /* 0x000fe200000000ff */
[----:B------:R-:W-:Y:S01]  /*106a0*/  STG.E.U16 [R202.64+0x62], R190 ;  /* 0x000062beca007986 */ /* 0x000fe2000c101510 */
[----:B------:R-:W-:Y:S02]  /*106b0*/  ISETP.LE.U32.AND P4, PT, R106, UR12, PT ;  /* 0x0000000c6a007c0c */ /* 0x000fe4000bf83070 */
[----:B--2---:R-:W-:Y:S01]  /*106c0*/  LOP3.LUT R104, R176, 0xffff, RZ, 0xc0, !PT ;  /* 0x0000ffffb0687812 */ /* 0x004fe200078ec0ff */
[----:B------:R-:W-:Y:S01]  /*106d0*/  @!P5 HADD2 R220, -R194.H0_H0, -RZ.H0_H0 ;  /* 0xa00000ffc2dcd230 */ /* 0x000fe20000000900 */
[----:B------:R-:W-:Y:S02]  /*106e0*/  SHF.R.U32.HI R106, RZ, 0x18, R146 ;  /* 0x00000018ff6a7819 */ /* 0x000fe40000011692 */
[----:B------:R-:W-:Y:S02]  /*106f0*/  SHF.R.U32.HI R104, RZ, 0x8, R104 ;  /* 0x00000008ff687819 */ /* 0x000fe40000011668 */
[----:B---3--:R-:W-:Y:S02]  /*10700*/  SHF.R.U32.HI R105, RZ, 0x10, R178 ;  /* 0x00000010ff697819 */ /* 0x008fe400000116b2 */
[----:B------:R-:W-:Y:S02]  /*10710*/  PRMT R107, R107, 0x5410, R104 ;  /* 0x000054106b6b7816 */ /* 0x000fe40000000068 */
[----:B------:R-:W-:Y:S01]  /*10720*/  LOP3.LUT R104, R178, 0xffff, RZ, 0xc0, !PT ;  /* 0x0000ffffb2687812 */ /* 0x000fe200078ec0ff */
[----:B------:R-:W-:Y:S01]  /*10730*/  @!P4 HADD2 R217, -R188.H0_H0, -RZ.H0_H0 ;  /* 0xa00000ffbcd9c230 */ /* 0x000fe20000000900 */
[----:B------:R-:W-:Y:S01]  /*10740*/  LOP3.LUT R117, R105, 0xff, RZ, 0xc0, !PT ;  /* 0x000000ff69757812 */ /* 0x000fe200078ec0ff */
[--C-:B------:R-:W-:Y:S01]  /*10750*/  HSET2.LE.AND R107, R107, R204.reuse, PT ;  /* 0x000000cc6b6b7233 */ /* 0x100fe20003803000 */
[----:B------:R-:W-:Y:S02]  /*10760*/  SHF.R.U32.HI R104, RZ, 0x8, R104 ;  /* 0x00000008ff687819 */ /* 0x000fe40000011668 */
[----:B------:R-:W-:Y:S02]  /*10770*/  @!P4 PRMT R188, R217, 0x5410, RZ ;  /* 0x00005410d9bcc816 */ /* 0x000fe400000000ff */
[----:B------:R-:W-:Y:S02]  /*10780*/  PRMT R113, R113, 0x5410, R104 ;  /* 0x0000541071717816 */ /* 0x000fe40000000068 */
[C---:B------:R-:W-:Y:S02]  /*10790*/  LOP3.LUT R104, R119.reuse, 0xffff, RZ, 0xc0, !PT ;  /* 0x0000ffff77687812 */ /* 0x040fe400078ec0ff */
[----:B------:R-:W-:Y:S01]  /*107a0*/  ISETP.LE.U32.AND P4, PT, R106, UR12, PT ;  /* 0x0000000c6a007c0c */ /* 0x000fe2000bf83070 */
[--C-:B------:R-:W-:Y:S01]  /*107b0*/  HSET2.LE.AND R113, R113, R204.reuse, PT ;  /* 0x000000cc71717233 */ /* 0x100fe20003803000 */
[----:B------:R-:W-:Y:S02]  /*107c0*/  LOP3.LUT R106, R119, 0xff, RZ, 0xc0, !PT ;  /* 0x000000ff776a7812 */ /* 0x000fe400078ec0ff */
[----:B------:R-:W-:Y:S02]  /*107d0*/  SHF.R.U32.HI R115, RZ, 0x8, R104 ;  /* 0x00000008ff737819 */ /* 0x000fe40000011668 */
[----:B------:R-:W-:Y:S02]  /*107e0*/  LOP3.LUT R104, R206, 0xffff, RZ, 0xc0, !PT ;  /* 0x0000ffffce687812 */ /* 0x000fe400078ec0ff */
[----:B------:R-:W-:Y:S02]  /*107f0*/  PRMT R105, R106, 0x5410, R115 ;  /* 0x000054106a697816 */ /* 0x000fe40000000073 */
[----:B------:R-:W-:Y:S02]  /*10800*/  ISETP.LE.U32.AND P0, PT, R122, UR12, PT ;  /* 0x0000000c7a007c0c */ /* 0x000fe4000bf03070 */
[----:B------:R-:W-:Y:S01]  /*10810*/  SHF.R.U32.HI R104, RZ, 0x8, R104 ;  /* 0x00000008ff687819 */ /* 0x000fe20000011668 */
[--C-:B------:R-:W-:Y:S01]  /*10820*/  HSET2.LE.AND R105, R105, R204.reuse, PT ;  /* 0x000000cc69697233 */ /* 0x100fe20003803000 */
[----:B------:R-:W-:Y:S01]  /*10830*/  LOP3.LUT R115, R206, 0xff, RZ, 0xc0, !PT ;  /* 0x000000ffce737812 */ /* 0x000fe200078ec0ff */
[----:B------:R-:W-:Y:S01]  /*10840*/  @!P4 HADD2 R214, -R187.H0_H0, -RZ.H0_H0 ;  /* 0xa00000ffbbd6c230 */ /* 0x000fe20000000900 */
[----:B------:R-:W-:Y:S02]  /*10850*/  LOP3.LUT R102, R107, R102, RZ, 0xc0, !PT ;  /* 0x000000666b667212 */ /* 0x000fe400078ec0ff */
[----:B------:R-:W-:Y:S02]  /*10860*/  PRMT R115, R115, 0x5410, R104 ;  /* 0x0000541073737816 */ /* 0x000fe40000000068 */
[----:B------:R-:W-:Y:S02]  /*10870*/  LOP3.LUT R108, R105, R108, RZ, 0xc0, !PT ;  /* 0x0000006c696c7212 */ /* 0x000fe400078ec0ff */
[----:B------:R-:W1:Y:S01]  /*10880*/  LDSM.16.MT88.4 R104, [R210+0x9000] ;  /* 0x00900000d268783b */ /* 0x000e620000004200 */
[----:B------:R-:W-:Y:S01]  /*10890*/  @!P0 HADD2 R216, -R167.H0_H0, -RZ.H0_H0 ;  /* 0xa00000ffa7d88230 */ /* 0x000fe20000000900 */
[--C-:B------:R-:W-:Y:S02]  /*108a0*/  SHF.R.U32.HI R177, RZ, 0x18, R176.reuse ;  /* 0x00000018ffb17819 */ /* 0x100fe400000116b0 */
[----:B------:R-:W-:Y:S02]  /*108b0*/  SHF.R.U32.HI R119, RZ, 0x18, R119 ;  /* 0x00000018ff777819 */ /* 0x000fe40000011677 */
[----:B------:R-:W-:Y:S02]  /*108c0*/  @!P0 PRMT R167, R216, 0x5410, RZ ;  /* 0x00005410d8a78816 */ /* 0x000fe400000000ff */
[----:B------:R-:W-:Y:S02]  /*108d0*/  ISETP.LE.U32.AND P0, PT, R114, UR12, PT ;  /* 0x0000000c72007c0c */ /* 0x000fe4000bf03070 */
[----:B------:R-:W-:Y:S02]  /*108e0*/  SHF.R.U32.HI R114, RZ, 0x10, R176 ;  /* 0x00000010ff727819 */ /* 0x000fe400000116b0 */
[----:B------:R-:W-:Y:S02]  /*108f0*/  PRMT R112, R112, 0x5410, R119 ;  /* 0x0000541070707816 */ /* 0x000fe40000000077 */
[----:B------:R-:W-:Y:S02]  /*10900*/  LOP3.LUT R114, R114, 0xff, RZ, 0xc0, !PT ;  /* 0x000000ff72727812 */ /* 0x000fe400078ec0ff */
[----:B------:R-:W-:Y:S01]  /*10910*/  PRMT R116, R117, 0x5410, R116 ;  /* 0x0000541075747816 */ /* 0x000fe20000000074 */
[--C-:B------:R-:W-:Y:S01]  /*10920*/  HSET2.LE.AND R112, R112, R204.reuse, PT ;  /* 0x000000cc70707233 */ /* 0x100fe20003803000 */
[----:B------:R-:W-:Y:S02]  /*10930*/  PRMT R114, R114, 0x5410, R177 ;  /* 0x0000541072727816 */ /* 0x000fe400000000b1 */
[--C-:B------:R-:W-:Y:S01]  /*10940*/  SHF.R.U32.HI R117, RZ, 0x10, R206.reuse ;  /* 0x00000010ff757819 */ /* 0x100fe200000116ce */
[--C-:B------:R-:W-:Y:S01]  /*10950*/  HSET2.LE.AND R116, R116, R204.reuse, PT ;  /* 0x000000cc74747233 */ /* 0x100fe20003803000 */
[----:B------:R-:W-:Y:S01]  /*10960*/  LOP3.LUT R100, R113, R100, RZ, 0xc0, !PT ;  /* 0x0000006471647212 */ /* 0x000fe200078ec0ff */
[--C-:B------:R-:W-:Y:S01]  /*10970*/  HSET2.LE.AND R113, R115, R204.reuse, PT ;  /* 0x000000cc73717233 */ /* 0x100fe20003803000 */
[----:B------:R-:W-:Y:S01]  /*10980*/  SHF.R.U32.HI R206, RZ, 0x18, R206 ;  /* 0x00000018ffce7819 */ /* 0x000fe200000116ce */
[--C-:B------:R-:W-:Y:S01]  /*10990*/  HSET2.LE.AND R114, R114, R204.reuse, PT ;  /* 0x000000cc72727233 */ /* 0x100fe20003803000 */
[----:B------:R-:W-:Y:S01]  /*109a0*/  LOP3.LUT R117, R117, 0xff, RZ, 0xc0, !PT ;  /* 0x000000ff75757812 */ /* 0x000fe200078ec0ff */
[----:B------:R-:W-:Y:S01]  /*109b0*/  LDSM.16.MT88.4 R176, [R210+0xbc00] ;  /* 0x00bc0000d2b0783b */ /* 0x000fe20000004200 */
[----:B------:R-:W-:Y:S01]  /*109c0*/  LOP3.LUT R110, R113, R110, RZ, 0xc0, !PT ;  /* 0x0000006e716e7212 */ /* 0x000fe200078ec0ff */
[----:B------:R-:W-:Y:S01]  /*109d0*/  @!P0 HADD2 R215, -R165.H1_H1, -RZ.H0_H0 ;  /* 0xa00000ffa5d78230 */ /* 0x000fe20000000d00 */
[----:B------:R-:W-:Y:S02]  /*109e0*/  LOP3.LUT R103, R114, R103, RZ, 0xc0, !PT ;  /* 0x0000006772677212 */ /* 0x000fe400078ec0ff */
[----:B------:R-:W-:Y:S02]  /*109f0*/  LOP3.LUT R109, R112, R109, RZ, 0xc0, !PT ;  /* 0x0000006d706d7212 */ /* 0x000fe400078ec0ff */
[----:B------:R-:W-:Y:S01]  /*10a00*/  PRMT R117, R117, 0x5410, R206 ;  /* 0x0000541075757816 */ /* 0x000fe200000000ce */
[----:B------:R-:W2:Y:S01]  /*10a10*/  LDSM.16.MT88.4 R112, [R208+0x9000] ;  /* 0x00900000d070783b */ /* 0x000ea20000004200 */
[----:B------:R-:W-:Y:S02]  /*10a20*/  LOP3.LUT R101, R116, R101, RZ, 0xc0, !PT ;  /* 0x0000006574657212 */ /* 0x000fe400078ec0ff */
[----:B------:R-:W-:Y:S01]  /*10a30*/  @!P6 PRMT R192, R223, 0x5410, RZ ;  /* 0x00005410dfc0e816 */ /* 0x000fe200000000ff */
[--C-:B------:R-:W-:Y:S01]  /*10a40*/  HSET2.LE.AND R116, R117, R204.reuse, PT ;  /* 0x000000cc75747233 */ /* 0x100fe20003803000 */
[----:B------:R-:W-:Y:S02]  /*10a50*/  ISETP.LE.U32.AND P6, PT, R118, UR12, PT ;  /* 0x0000000c76007c0c */ /* 0x000fe4000bfc3070 */
[C---:B------:R-:W-:Y:S01]  /*10a60*/  LOP3.LUT P3, RZ, R209.reuse, 0x40, RZ, 0xc0, !PT ;  /* 0x00000040d1ff7812 */ /* 0x040fe2000786c0ff */
[-C--:B-1----:R-:W-:Y:S01]  /*10a70*/  HMMA.16816.F32 R4, R100, R104.reuse, R4 ;  /* 0x000000686404723c */ /* 0x082fe20000001804 */
[----:B------:R-:W-:Y:S01]  /*10a80*/  LOP3.LUT R111, R116, R111, RZ, 0xc0, !PT ;  /* 0x0000006f746f7212 */ /* 0x000fe200078ec0ff */
[----:B------:R-:W-:Y:S01]  /*10a90*/  STG.E.U16 [R196.64+0x62], R192 ;  /* 0x000062c0c4007986 */ /* 0x000fe2000c101510 */
[C---:B------:R-:W-:Y:S02]  /*10aa0*/  LOP3.LUT P2, RZ, R209.reuse, 0x20, RZ, 0xc0, !PT ;  /* 0x00000020d1ff7812 */ /* 0x040fe4000784c0ff */
[----:B------:R-:W-:Y:S01]  /*10ab0*/  @!P1 PRMT R193, R224, 0x5410, RZ ;  /* 0x00005410e0c19816 */ /* 0x000fe200000000ff */
[----:B------:R-:W-:Y:S01]  /*10ac0*/  LDSM.16.MT88.4 R116, [R210+0xa400] ;  /* 0x00a40000d274783b */ /* 0x000fe20000004200 */
[----:B------:R-:W-:Y:S01]  /*10ad0*/  LOP3.LUT P1, RZ, R209, 0x10, RZ, 0xc0, !PT ;  /* 0x00000010d1ff7812 */ /* 0x000fe2000782c0ff */
[C---:B------:R-:W-:Y:S01]  /*10ae0*/  HMMA.16816.F32 R8, R108.reuse, R104, R8 ;  /* 0x000000686c08723c */ /* 0x040fe20000001808 */
[----:B------:R-:W-:Y:S02]  /*10af0*/  @!P4 PRMT R187, R214, 0x5410, RZ ;  /* 0x00005410d6bbc816 */ /* 0x000fe400000000ff */
[----:B------:R-:W-:Y:S01]  /*10b00*/  ISETP.LE.U32.AND P4, PT, R143, UR12, PT ;  /* 0x0000000c8f007c0c */ /* 0x000fe2000bf83070 */
[----:B------:R-:W-:Y:S02]  /*10b10*/  @!P6 HADD2 R219, -R165.H0_H0, -RZ.H0_H0 ;  /* 0xa00000ffa5dbe230 */ /* 0x000fe40000000900 */
[----:B------:R1:W5:Y:S02]  /*10b20*/  LDL.LU R209, [R1+0xd0] ;  /* 0x0000d00001d17983 */ /* 0x0003640000300800 */
[-C--:B------:R-:W-:Y:S02]  /*10b30*/  HMMA.16816.F32 R12, R108, R106.reuse, R12 ;  /* 0x0000006a6c0c723c */ /* 0x080fe4000000180c */
[----:B------:R-:W-:Y:S04]  /*10b40*/  STG.E.U16 [R196.64+0x60], R193 ;  /* 0x000060c1c4007986 */ /* 0x000fe8000c101510 */
[----:B------:R-:W-:Y:S02]  /*10b50*/  STG.E.U16 [R200.64+0x5e], R189 ;  /* 0x00005ebdc8007986 */ /* 0x000fe4000c101510 */
[C---:B------:R-:W-:Y:S01]  /*10b60*/  HMMA.16816.F32 R16, R100.reuse, R106, R16 ;  /* 0x0000006a6410723c */ /* 0x040fe20000001810 */
[----:B------:R-:W-:Y:S01]  /*10b70*/  @!P4 HADD2 R222, -R195.H0_H0, -RZ.H0_H0 ;  /* 0xa00000ffc3dec230 */ /* 0x000fe20000000900 */
[----:B------:R-:W3:Y:S06]  /*10b80*/  LDSM.16.MT88.4 R104, [R210+0xa000] ;  /* 0x00a00000d268783b */ /* 0x000eec0000004200 */
[-C--:B--2---:R-:W-:Y:S02]  /*10b90*/  HMMA.16816.F32 R20, R100, R112.reuse, R20 ;  /* 0x000000706414723c */ /* 0x084fe40000001814 */
[----:B------:R2:W-:Y:S04]  /*10ba0*/  STG.E.U16 [R200.64+0x60], R166 ;  /* 0x000060a6c8007986 */ /* 0x0005e8000c101510 */
[----:B------:R-:W-:Y:S02]  /*10bb0*/  STG.E.U16 [R198.64+0x60], R184 ;  /* 0x000060b8c6007986 */ /* 0x000fe4000c101510 */
[C---:B------:R-:W-:Y:S02]  /*10bc0*/  HMMA.16816.F32 R24, R108.reuse, R112, R24 ;  /* 0x000000706c18723c */ /* 0x040fe40000001818 */
[----:B------:R4:W-:Y:S04]  /*10bd0*/  STG.E.U16 [R198.64+0x62], R167 ;  /* 0x000062a7c6007986 */ /* 0x0009e8000c101510 */
[----:B------:R-:W-:Y:S02]  /*10be0*/  STG.E.U16 [R202.64+0x70], R186 ;  /* 0x000070baca007986 */ /* 0x000fe4000c101510 */
[-C--:B------:R-:W-:Y:S02]  /*10bf0*/  HMMA.16816.F32 R28, R108, R114.reuse, R28 ;  /* 0x000000726c1c723c */ /* 0x080fe4000000181c */
[----:B------:R-:W-:Y:S04]  /*10c00*/  STG.E.U16 [R202.64+0x72], R185 ;  /* 0x000072b9ca007986 */ /* 0x000fe8000c101510 */
[----:B------:R-:W-:Y:S02]  /*10c10*/  STG.E.U16 [R196.64+0x70], R188 ;  /* 0x000070bcc4007986 */ /* 0x000fe4000c101510 */
[C---:B------:R-:W-:Y:S02]  /*10c20*/  HMMA.16816.F32 R32, R100.reuse, R114, R32 ;  /* 0x000000726420723c */ /* 0x040fe40000001820 */
[----:B------:R-:W1:Y:S02]  /*10c30*/  LDSM.16.MT88.4 R112, [R208+0xa000] ;  /* 0x00a00000d070783b */ /* 0x000e640000004200 */
[----:B--2---:R-:W-:Y:S04]  /*10c40*/  IMAD.MOV.U32 R166, RZ, RZ, R3 ;  /* 0x000000ffffa67224 */ /* 0x004fe800078e0003 */
[-C--:B---3--:R-:W-:Y:S02]  /*10c50*/  HMMA.16816.F32 R36, R100, R104.reuse, R36 ;  /* 0x000000686424723c */ /* 0x088fe40000001824 */
[----:B------:R-:W-:Y:S02]  /*10c60*/  STG.E.U16 [R196.64+0x72], R187 ;  /* 0x000072bbc4007986 */ /* 0x000fe4000c101510 */
[----:B----4-:R-:W-:Y:S04]  /*10c70*/  IMAD.MOV.U32 R167, RZ, RZ, R0 ;  /* 0x000000ffffa77224 */ /* 0x010fe800078e0000 */
[C---:B------:R-:W-:Y:S08]  /*10c80*/  HMMA.16816.F32 R40, R108.reuse, R104, R40 ;  /* 0x000000686c28723c */ /* 0x040ff00000001828 */
[-C--:B------:R-:W-:Y:S08]  /*10c90*/  HMMA.16816.F32 R44, R108, R106.reuse, R44 ;  /* 0x0000006a6c2c723c */ /* 0x080ff0000000182c */
[C---:B------:R-:W-:Y:S01]  /*10ca0*/  HMMA.16816.F32 R48, R100.reuse, R106, R48 ;  /* 0x0000006a6430723c */ /* 0x040fe20000001830 */
[----:B------:R-:W2:Y:S07]  /*10cb0*/  LDSM.16.MT88.4 R104, [R210+0xb000] ;  /* 0x00b00000d268783b */ /* 0x000eae0000004200 */
[-C--:B-1----:R-:W-:Y:S08]  /*10cc0*/  HMMA.16816.F32 R52, R100, R112.reuse, R52 ;  /* 0x000000706434723c */ /* 0x082ff00000001834 */
[C---:B------:R-:W-:Y:S08]  /*10cd0*/  HMMA.16816.F32 R56, R108.reuse, R112, R56 ;  /* 0x000000706c38723c */ /* 0x040ff00000001838 */
[-C--:B------:R-:W-:Y:S08]  /*10ce0*/  HMMA.16816.F32 R60, R108, R114.reuse, R60 ;  /* 0x000000726c3c723c */ /* 0x080ff0000000183c */
[C---:B------:R-:W-:Y:S01]  /*10cf0*/  HMMA.16816.F32 R64, R100.reuse, R114, R64 ;  /* 0x000000726440723c */ /* 0x040fe20000001840 */
[----:B------:R-:W1:Y:S07]  /*10d00*/  LDSM.16.MT88.4 R112, [R208+0xb000] ;  /* 0x00b00000d070783b */ /* 0x000e6e0000004200 */
[-C--:B--2---:R-:W-:Y:S08]  /*10d10*/  HMMA.16816.F32 R68, R100, R104.reuse, R68 ;  /* 0x000000686444723c */ /* 0x084ff00000001844 */
[C---:B------:R-:W-:Y:S07]  /*10d20*/  HMMA.16816.F32 R72, R108.reuse, R104, R72 ;  /* 0x000000686c48723c */ /* 0x040fee0000001848 */
[--C-:B------:R-:W-:Y:S01]  /*10d30*/  SHF.R.U32.HI R105, RZ, 0x10, R158.reuse ;  /* 0x00000010ff697819 */ /* 0x100fe2000001169e */
[-C--:B------:R-:W-:Y:S01]  /*10d40*/  HMMA.16816.F32 R76, R108, R106.reuse, R76 ;  /* 0x0000006a6c4c723c */ /* 0x080fe2000000184c */
[C---:B------:R-:W-:Y:S07]  /*10d50*/  LOP3.LUT R104, R158.reuse, 0xff, RZ, 0xc0, !PT ;  /* 0x000000ff9e687812 */ /* 0x040fee00078ec0ff */
[C---:B------:R-:W-:Y:S07]  /*10d60*/  HMMA.16816.F32 R80, R100.reuse, R106, R80 ;  /* 0x0000006a6450723c */ /* 0x040fee0000001850 */
[----:B------:R-:W-:Y:S01]  /*10d70*/  LOP3.LUT R106, R158, 0xffff, RZ, 0xc0, !PT ;  /* 0x0000ffff9e6a7812 */ /* 0x000fe200078ec0ff */
[-C--:B-1----:R-:W-:Y:S01]  /*10d80*/  HMMA.16816.F32 R84, R100, R112.reuse, R84 ;  /* 0x000000706454723c */ /* 0x082fe20000001854 */
[----:B------:R-:W-:Y:S03]  /*10d90*/  SHF.R.U32.HI R158, RZ, 0x18, R158 ;  /* 0x00000018ff9e7819 */ /* 0x000fe6000001169e */
[----:B------:R-:W-:Y:S04]  /*10da0*/  SHF.R.U32.HI R107, RZ, 0x8, R106 ;  /* 0x00000008ff6b7819 */ /* 0x000fe8000001166a */
[C---:B------:R-:W-:Y:S07]  /*10db0*/  HMMA.16816.F32 R88, R108.reuse, R112, R88 ;  /* 0x000000706c58723c */ /* 0x040fee0000001858 */
[----:B------:R-:W-:Y:S01]  /*10dc0*/  LOP3.LUT R112, R160, 0xffff, RZ, 0xc0, !PT ;  /* 0x0000ffffa0707812 */ /* 0x000fe200078ec0ff */
[-C--:B------:R-:W-:Y:S04]  /*10dd0*/  HMMA.16816.F32 R92, R108, R114.reuse, R92 ;  /* 0x000000726c5c723c */ /* 0x080fe8000000185c */
[----:B------:R-:W-:Y:S03]  /*10de0*/  SHF.R.U32.HI R112, RZ, 0x8, R112 ;  /* 0x00000008ff707819 */ /* 0x000fe60000011670 */
[----:B------:R-:W-:Y:S01]  /*10df0*/  LOP3.LUT R111, R105, 0xff, RZ, 0xc0, !PT ;  /* 0x000000ff696f7812 */ /* 0x000fe200078ec0ff */
[----:B------:R-:W-:Y:S01]  /*10e00*/  HMMA.16816.F32 R96, R100, R114, R96 ;  /* 0x000000726460723c */ /* 0x000fe20000001860 */
[----:B------:R-:W-:Y:S02]  /*10e10*/  PRMT R108, R104, 0x5410, R107 ;  /* 0x00005410686c7816 */ /* 0x000fe4000000006b */
[----:B------:R-:W1:Y:S01]  /*10e20*/  LDSM.16.MT88.4 R104, [R210+0x9400] ;  /* 0x00940000d268783b */ /* 0x000e620000004200 */
[----:B------:R-:W-:Y:S02]  /*10e30*/  PRMT R111, R111, 0x5410, R158 ;  /* 0x000054106f6f7816 */ /* 0x000fe4000000009e */
[----:B------:R-:W-:Y:S02]  /*10e40*/  SHF.R.U32.HI R110, RZ, 0x10, R160 ;  /* 0x00000010ff6e7819 */ /* 0x000fe400000116a0 */
[C---:B------:R-:W-:Y:S04]  /*10e50*/  LOP3.LUT R103, R174.reuse, 0xffff, RZ, 0xc0, !PT ;  /* 0x0000ffffae677812 */ /* 0x040fe800078ec0ff */
[----:B------:R-:W-:Y:S02]  /*10e60*/  LOP3.LUT R100, R174, 0xff, RZ, 0xc0, !PT ;  /* 0x000000ffae647812 */ /* 0x000fe400078ec0ff */
[----:B------:R-:W-:Y:S02]  /*10e70*/  SHF.R.U32.HI R103, RZ, 0x8, R103 ;  /* 0x00000008ff677819 */ /* 0x000fe40000011667 */
[--C-:B------:R-:W-:Y:S02]  /*10e80*/  SHF.R.U32.HI R101, RZ, 0x10, R174.reuse ;  /* 0x00000010ff657819 */ /* 0x100fe400000116ae */
[----:B------:R-:W-:Y:S02]  /*10e90*/  PRMT R103, R100, 0x5410, R103 ;  /* 0x0000541064677816 */ /* 0x000fe40000000067 */
[----:B------:R-:W-:Y:S02]  /*10ea0*/  SHF.R.U32.HI R174, RZ, 0x18, R174 ;  /* 0x00000018ffae7819 */ /* 0x000fe400000116ae */
[----:B------:R-:W-:Y:S01]  /*10eb0*/  LOP3.LUT R101, R101, 0xff, RZ, 0xc0, !PT ;  /* 0x000000ff65657812 */ /* 0x000fe200078ec0ff */
[--C-:B------:R-:W-:Y:S01]  /*10ec0*/  HSET2.LE.AND R103, R103, R204.reuse, PT ;  /* 0x000000cc67677233 */ /* 0x100fe20003803000 */
[----:B------:R-:W-:Y:S02]  /*10ed0*/  LOP3.LUT R102, R156, 0xffff, RZ, 0xc0, !PT ;  /* 0x0000ffff9c667812 */ /* 0x000fe400078ec0ff */
[----:B------:R-:W-:Y:S01]  /*10ee0*/  PRMT R100, R101, 0x5410, R174 ;  /* 0x0000541065647816 */ /* 0x000fe200000000ae */
[--C-:B------:R-:W-:Y:S01]  /*10ef0*/  HSET2.LE.AND R101, R108, R204.reuse, PT ;  /* 0x000000cc6c657233 */ /* 0x100fe20003803000 */
[----:B------:R-:W-:Y:S02]  /*10f00*/  LOP3.LUT R109, R160, 0xff, RZ, 0xc0, !PT ;  /* 0x000000ffa06d7812 */ /* 0x000fe400078ec0ff */
[----:B------:R-:W-:Y:S01]  /*10f10*/  SHF.R.U32.HI R160, RZ, 0x18, R160 ;  /* 0x00000018ffa07819 */ /* 0x000fe200000116a0 */
[--C-:B------:R-:W-:Y:S01]  /*10f20*/  HSET2.LE.AND R108, R100, R204.reuse, PT ;  /* 0x000000cc646c7233 */ /* 0x100fe20003803000 */
[----:B------:R-:W-:Y:S01]  /*10f30*/  LOP3.LUT R100, R103, R120, RZ, 0xc0, !PT ;  /* 0x0000007867647212 */ /* 0x000fe200078ec0ff */
[--C-:B------:R-:W-:Y:S01]  /*10f40*/  HSET2.LE.AND R103, R111, R204.reuse, PT ;  /* 0x000000cc6f677233 */ /* 0x100fe20003803000 */
[----:B------:R-:W-:Y:S01]  /*10f50*/  SHF.R.U32.HI R156, RZ, 0x18, R156 ;  /* 0x00000018ff9c7819 */ /* 0x000fe2000001169c */
[----:B------:R-:W-:Y:S01]  /*10f60*/  LDSM.16.MT88.4 R120, [R208+0xa400] ;  /* 0x00a40000d078783b */ /* 0x000fe20000004200 */
[----:B------:R-:W-:Y:S02]  /*10f70*/  LOP3.LUT R111, R110, 0xff, RZ, 0xc0, !PT ;  /* 0x000000ff6e6f7812 */ /* 0x000fe400078ec0ff */
[----:B------:R-:W-:Y:S02]  /*10f80*/  SHF.R.U32.HI R102, RZ, 0x8, R102 ;  /* 0x00000008ff667819 */ /* 0x000fe40000011666 */
[----:B------:R-:W-:Y:S02]  /*10f90*/  PRMT R109, R109, 0x5410, R112 ;  /* 0x000054106d6d7816 */ /* 0x000fe40000000070 */
[----:B------:R-:W-:Y:S01]  /*10fa0*/  PRMT R131, R131, 0x5410, R156 ;  /* 0x0000541083837816 */ /* 0x000fe2000000009c */
[----:B------:R-:W2:Y:S01]  /*10fb0*/  LDSM.16.MT88.4 R112, [R208+0x9400] ;  /* 0x00940000d070783b */ /* 0x000ea20000004200 */
[----:B------:R-:W-:Y:S01]  /*10fc0*/  PRMT R111, R111, 0x5410, R160 ;  /* 0x000054106f6f7816 */ /* 0x000fe200000000a0 */
[--C-:B------:R-:W-:Y:S01]  /*10fd0*/  HSET2.LE.AND R109, R109, R204.reuse, PT ;  /* 0x000000cc6d6d7233 */ /* 0x100fe20003803000 */
[----:B------:R-:W-:Y:S02]  /*10fe0*/  PRMT R145, R145, 0x5410, R102 ;  /* 0x0000541091917816 */ /* 0x000fe40000000066 */
[----:B------:R-:W-:Y:S01]  /*10ff0*/  LOP3.LUT R102, R101, R130, RZ, 0xc0, !PT ;  /* 0x0000008265667212 */ /* 0x000fe200078ec0ff */
[--C-:B------:R-:W-:Y:S01]  /*11000*/  HSET2.LE.AND R111, R111, R204.reuse, PT ;  /* 0x000000cc6f6f7233 */ /* 0x100fe20003803000 */
[----:B------:R-:W-:Y:S01]  /*11010*/  LOP3.LUT R101, R108, R129, RZ, 0xc0, !PT ;  /* 0x000000816c657212 */ /* 0x000fe200078ec0ff */
[--C-:B------:R-:W-:Y:S01]  /*11020*/  HSET2.LE.AND R108, R145, R204.reuse, PT ;  /* 0x000000cc916c7233 */ /* 0x100fe20003803000 */
[----:B------:R-:W-:Y:S01]  /*11030*/  LOP3.LUT R103, R103, R128, RZ, 0xc0, !PT ;  /* 0x0000008067677212 */ /* 0x000fe200078ec0ff */
[--C-:B------:R-:W-:Y:S01]  /*11040*/  HSET2.LE.AND R128, R131, R204.reuse, PT ;  /* 0x000000cc83807233 */ /* 0x100fe20003803000 */
[----:B------:R-:W-:Y:S01]  /*11050*/  LDSM.16.MT88.4 R160, [R208+0xac00] ;  /* 0x00ac0000d0a0783b */ /* 0x000fe20000004200 */
[----:B------:R-:W-:Y:S02]  /*11060*/  LOP3.LUT R110, R109, R126, RZ, 0xc0, !PT ;  /* 0x0000007e6d6e7212 */ /* 0x000fe400078ec0ff */
[----:B------:R-:W-:Y:S02]  /*11070*/  LOP3.LUT R108, R108, R127, RZ, 0xc0, !PT ;  /* 0x0000007f6c6c7212 */ /* 0x000fe400078ec0ff */
[-C--:B-1----:R-:W-:Y:S01]  /*11080*/  HMMA.16816.F32 R4, R100, R104.reuse, R4 ;  /* 0x000000686404723c */ /* 0x082fe20000001804 */
[----:B------:R-:W-:Y:S02]  /*11090*/  LOP3.LUT R109, R128, R125, RZ, 0xc0, !PT ;  /* 0x0000007d806d7212 */ /* 0x000fe400078ec0ff */
[----:B------:R-:W-:Y:S02]  /*110a0*/  LOP3.LUT R111, R111, R124, RZ, 0xc0, !PT ;  /* 0x0000007c6f6f7212 */ /* 0x000fe400078ec0ff */
[----:B------:R-:W-:Y:S04]  /*110b0*/  LOP3.LUT R124, R151, UR15, R152, 0x96, !PT ;  /* 0x0000000f977c7c12 */ /* 0x000fe8000f8e9698 */
[----:B------:R-:W-:Y:S01]  /*110c0*/  SHF.R.U32.HI R130, RZ, 0x10, R124 ;  /* 0x00000010ff827819 */ /* 0x000fe2000001167c */
[C---:B------:R-:W-:Y:S03]  /*110d0*/  HMMA.16816.F32 R8, R108.reuse, R104, R8 ;  /* 0x000000686c08723c */ /* 0x040fe60000001808 */
[----:B------:R-:W-:Y:S05]  /*110e0*/  LOP3.LUT R130, R130, 0xff, RZ, 0xc0, !PT ;  /* 0x000000ff82827812 */ /* 0x000fea00078ec0ff */
[-C--:B------:R-:W-:Y:S08]  /*110f0*/  HMMA.16816.F32 R12, R108, R106.reuse, R12 ;  /* 0x0000006a6c0c723c */ /* 0x080ff0000000180c */
[C---:B------:R-:W-:Y:S01]  /*11100*/  HMMA.16816.F32 R16, R100.reuse, R106, R16 ;  /* 0x0000006a6410723c */ /* 0x040fe20000001810 */
[----:B------:R-:W1:Y:S07]  /*11110*/  LDSM.16.MT88.4 R104, [R210+0xb400] ;  /* 0x00b40000d268783b */ /* 0x000e6e0000004200 */
[-C--:B--2---:R-:W-:Y:S08]  /*11120*/  HMMA.16816.F32 R20, R100, R112.reuse, R20 ;  /* 0x000000706414723c */ /* 0x084ff00000001814 */
[C---:B------:R-:W-:Y:S07]  /*11130*/  HMMA.16816.F32 R24, R108.reuse, R112, R24 ;  /* 0x000000706c18723c */ /* 0x040fee0000001818 */
[----:B------:R-:W-:Y:S01]  /*11140*/  LOP3.LUT R112, R155, UR26, R180, 0x96, !PT ;  /* 0x0000001a9b707c12 */ /* 0x000fe2000f8e96b4 */
[-C--:B------:R-:W-:Y:S08]  /*11150*/  HMMA.16816.F32 R28, R108, R114.reuse, R28 ;  /* 0x000000726c1c723c */ /* 0x080ff0000000181c */
[C---:B------:R-:W-:Y:S07]  /*11160*/  HMMA.16816.F32 R32, R100.reuse, R114, R32 ;  /* 0x000000726420723c */ /* 0x040fee0000001820 */
[----:B------:R-:W-:Y:S01]  /*11170*/  IMAD.WIDE.U32 R114, R112, -0x2daee0ad, RZ ;  /* 0xd2511f5370727825 */ /* 0x000fe200078e00ff */
[-C--:B------:R-:W-:Y:S04]  /*11180*/  HMMA.16816.F32 R36, R100, R116.reuse, R36 ;  /* 0x000000746424723c */ /* 0x080fe80000001824 */
[----:B------:R-:W-:Y:S02]  /*11190*/  LOP3.LUT R112, R115, UR14, R182, 0x96, !PT ;  /* 0x0000000e73707c12 */ /* 0x000fe4000f8e96b6 */
[----:B------:R-:W-:Y:S02]  /*111a0*/  LDSM.16.MT88.4 R180, [R208+0xbc00] ;  /* 0x00bc0000d0b4783b */ /* 0x000fe40000004200 */
[C---:B------:R-:W-:Y:S01]  /*111b0*/  HMMA.16816.F32 R40, R108.reuse, R116, R40 ;  /* 0x000000746c28723c */ /* 0x040fe20000001828 */
[----:B------:R-:W-:Y:S05]  /*111c0*/  IMAD.WIDE.U32 R112, R112, -0x326172a9, RZ ;  /* 0xcd9e8d5770707825 */ /* 0x000fea00078e00ff */
[----:B------:R-:W-:Y:S02]  /*111d0*/  LOP3.LUT R149, R113, UR24, R148, 0x96, !PT ;  /* 0x0000001871957c12 */ /* 0x000fe4000f8e9694 */
[-C--:B------:R-:W-:Y:S04]  /*111e0*/  HMMA.16816.F32 R44, R108, R118.reuse, R44 ;  /* 0x000000766c2c723c */ /* 0x080fe8000000182c */
[----:B------:R-:W-:Y:S04]  /*111f0*/  IMAD.WIDE.U32 R116, R149, -0x2daee0ad, RZ ;  /* 0xd2511f5395747825 */ /* 0x000fe800078e00ff */
[C---:B------:R-:W-:Y:S07]  /*11200*/  HMMA.16816.F32 R48, R100.reuse, R118, R48 ;  /* 0x000000766430723c */ /* 0x040fee0000001830 */
[----:B------:R-:W-:Y:S01]  /*11210*/  IMAD.WIDE.U32 R118, R154, -0x2daee0ad, RZ ;  /* 0xd2511f539a767825 */ /* 0x000fe200078e00ff */
[-C--:B------:R-:W-:Y:S04]  /*11220*/  HMMA.16816.F32 R52, R100, R120.reuse, R52 ;  /* 0x000000786434723c */ /* 0x080fe80000001834 */
[----:B------:R-:W-:Y:S02]  /*11230*/  LOP3.LUT R154, R119, UR21, R114, 0x96, !PT ;  /* 0x00000015779a7c12 */ /* 0x000fe4000f8e9672 */
[----:B------:R-:W-:Y:S02]  /*11240*/  LOP3.LUT R153, R117, UR11, R118, 0x96, !PT ;  /* 0x0000000b75997c12 */ /* 0x000fe4000f8e9676 */
[C---:B------:R-:W-:Y:S01]  /*11250*/  HMMA.16816.F32 R56, R108.reuse, R120, R56 ;  /* 0x000000786c38723c */ /* 0x040fe20000001838 */
[----:B------:R-:W-:Y:S03]  /*11260*/  IMAD.WIDE.U32 R154, R154, -0x326172a9, RZ ;  /* 0xcd9e8d579a9a7825 */ /* 0x000fe600078e00ff */
[----:B------:R-:W-:Y:S01]  /*11270*/  SHF.R.U32.HI R117, RZ, 0x10, R150 ;  /* 0x00000010ff757819 */ /* 0x000fe20000011696 */
[----:B------:R-:W-:Y:S01]  /*11280*/  IMAD.WIDE.U32 R152, R153, -0x326172a9, RZ ;  /* 0xcd9e8d5799987825 */ /* 0x000fe200078e00ff */
[----:B------:R-:W-:Y:S02]  /*11290*/  LOP3.LUT R148, R155, UR20, R112, 0x96, !PT ;  /* 0x000000149b947c12 */ /* 0x000fe4000f8e9670 */
[-C--:B------:R-:W-:Y:S01]  /*112a0*/  HMMA.16816.F32 R60, R108, R122.reuse, R60 ;  /* 0x0000007a6c3c723c */ /* 0x080fe2000000183c */
[----:B------:R-:W2:Y:S03]  /*112b0*/  LDSM.16.MT88.4 R112, [R208+0xb400] ;  /* 0x00b40000d070783b */ /* 0x000ea60000004200 */
[----:B------:R-:W-:Y:S01]  /*112c0*/  LOP3.LUT R117, R117, 0xff, RZ, 0xc0, !PT ;  /* 0x000000ff75757812 */ /* 0x000fe200078ec0ff */
[----:B------:R-:W-:Y:S01]  /*112d0*/  IMAD.WIDE.U32 R148, R148, -0x2daee0ad, RZ ;  /* 0xd2511f5394947825 */ /* 0x000fe200078e00ff */
[----:B------:R-:W-:Y:S02]  /*112e0*/  LOP3.LUT R120, R124, 0xffff, RZ, 0xc0, !PT ;  /* 0x0000ffff7c787812 */ /* 0x000fe400078ec0ff */
[C---:B------:R-:W-:Y:S04]  /*112f0*/  HMMA.16816.F32 R64, R100.reuse, R122, R64 ;  /* 0x0000007a6440723c */ /* 0x040fe80000001840 */
[----:B------:R-:W-:Y:S02]  /*11300*/  SHF.R.U32.HI R120, RZ, 0x8, R120 ;  /* 0x00000008ff787819 */ /* 0x000fe40000011678 */
[----:B------:R-:W-:Y:S02]  /*11310*/  LOP3.LUT R116, R149, UR5, R116, 0x96, !PT ;  /* 0x0000000595747c12 */ /* 0x000fe4000f8e9674 */
[-C--:B-1----:R-:W-:Y:S04]  /*11320*/  HMMA.16816.F32 R68, R100, R104.reuse, R68 ;  /* 0x000000686444723c */ /* 0x082fe80000001844 */
[----:B------:R-:W-:Y:S01]  /*11330*/  IMAD.WIDE.U32 R118, R116, -0x326172a9, RZ ;  /* 0xcd9e8d5774767825 */ /* 0x000fe200078e00ff */
[----:B------:R-:W-:Y:S03]  /*11340*/  LOP3.LUT R116, R150, 0xffff, RZ, 0xc0, !PT ;  /* 0x0000ffff96747812 */ /* 0x000fe600078ec0ff */
[C---:B------:R-:W-:Y:S01]  /*11350*/  HMMA.16816.F32 R72, R108.reuse, R104, R72 ;  /* 0x000000686c48723c */ /* 0x040fe20000001848 */
[----:B------:R-:W-:Y:S03]  /*11360*/  SHF.R.U32.HI R116, RZ, 0x8, R116 ;  /* 0x00000008ff747819 */ /* 0x000fe60000011674 */
[----:B------:R-:W-:Y:S02]  /*11370*/  LOP3.LUT R121, R118, 0xffff, RZ, 0xc0, !PT ;  /* 0x0000ffff76797812 */ /* 0x000fe400078ec0ff */
[----:B------:R-:W-:Y:S02]  /*11380*/  LOP3.LUT R125, R119, UR15, R152, 0x96, !PT ;  /* 0x0000000f777d7c12 */ /* 0x000fe4000f8e9698 */
[-C--:B------:R-:W-:Y:S01]  /*11390*/  HMMA.16816.F32 R76, R108, R106.reuse, R76 ;  /* 0x0000006a6c4c723c */ /* 0x080fe2000000184c */
[--C-:B------:R-:W-:Y:S03]  /*113a0*/  SHF.R.U32.HI R149, RZ, 0x10, R118.reuse ;  /* 0x00000010ff957819 */ /* 0x100fe60000011676 */
[----:B------:R-:W-:Y:S02]  /*113b0*/  SHF.R.U32.HI R145, RZ, 0x18, R118 ;  /* 0x00000018ff917819 */ /* 0x000fe40000011676 */
[----:B------:R-:W-:Y:S02]  /*113c0*/  LOP3.LUT R128, R125, 0xffff, RZ, 0xc0, !PT ;  /* 0x0000ffff7d807812 */ /* 0x000fe400078ec0ff */
[C---:B------:R-:W-:Y:S01]  /*113d0*/  HMMA.16816.F32 R80, R100.reuse, R106, R80 ;  /* 0x0000006a6450723c */ /* 0x040fe20000001850 */
[----:B------:R-:W-:Y:S03]  /*113e0*/  LOP3.LUT R105, R150, 0xff, RZ, 0xc0, !PT ;  /* 0x000000ff96697812 */ /* 0x000fe600078ec0ff */
[----:B------:R-:W-:Y:S02]  /*113f0*/  SHF.R.U32.HI R104, RZ, 0x18, R150 ;  /* 0x00000018ff687819 */ /* 0x000fe40000011696 */
[----:B------:R-:W-:Y:S02]  /*11400*/  LOP3.LUT R150, R118, 0xff, RZ, 0xc0, !PT ;  /* 0x000000ff76967812 */ /* 0x000fe400078ec0ff */
[-C--:B--2---:R-:W-:Y:S01]  /*11410*/  HMMA.16816.F32 R84, R100, R112.reuse, R84 ;  /* 0x000000706454723c */ /* 0x084fe20000001854 */
[----:B------:R-:W-:Y:S03]  /*11420*/  PRMT R152, R105, 0x5410, R116 ;  /* 0x0000541069987816 */ /* 0x000fe60000000074 */
[----:B------:R-:W-:Y:S02]  /*11430*/  PRMT R104, R117, 0x5410, R104 ;  /* 0x0000541075687816 */ /* 0x000fe40000000068 */
[----:B------:R-:W1:Y:S01]  /*11440*/  LDSM.16.MT88.4 R116, [R210+0x9800] ;  /* 0x00980000d274783b */ /* 0x000e620000004200 */
[----:B------:R-:W-:Y:S01]  /*11450*/  LOP3.LUT R105, R124, 0xff, RZ, 0xc0, !PT ;  /* 0x000000ff7c697812 */ /* 0x000fe200078ec0ff */
[C---:B------:R-:W-:Y:S01]  /*11460*/  HMMA.16816.F32 R88, R108.reuse, R112, R88 ;  /* 0x000000706c58723c */ /* 0x040fe20000001858 */
[----:B------:R-:W-:Y:S03]  /*11470*/  SHF.R.U32.HI R107, RZ, 0x18, R124 ;  /* 0x00000018ff6b7819 */ /* 0x000fe6000001167c */
[----:B------:R-:W-:Y:S02]  /*11480*/  PRMT R105, R105, 0x5410, R120 ;  /* 0x0000541069697816 */ /* 0x000fe40000000078 */
[----:B------:R-:W-:Y:S01]  /*11490*/  PRMT R107, R130, 0x5410, R107 ;  /* 0x00005410826b7816 */ /* 0x000fe2000000006b */
[--C-:B------:R-:W-:Y:S01]  /*114a0*/  HSET2.LE.AND R112, R104, R204.reuse, PT ;  /* 0x000000cc68707233 */ /* 0x100fe20003803000 */
[-C--:B------:R-:W-:Y:S01]  /*114b0*/  HMMA.16816.F32 R92, R108, R114.reuse, R92 ;  /* 0x000000726c5c723c */ /* 0x080fe2000000185c */
[--C-:B------:R-:W-:Y:S01]  /*114c0*/  SHF.R.U32.HI R106, RZ, 0x10, R125.reuse ;  /* 0x00000010ff6a7819 */ /* 0x100fe2000001167d */
[----:B------:R-:W-:Y:S02]  /*114d0*/  LDSM.16.MT88.4 R108, [R210+0xb800] ;  /* 0x00b80000d26c783b */ /* 0x000fe40000004200 */
[--C-:B------:R-:W-:Y:S01]  /*114e0*/  HSET2.LE.AND R105, R105, R204.reuse, PT ;  /* 0x000000cc69697233 */ /* 0x100fe20003803000 */
[----:B------:R-:W-:Y:S01]  /*114f0*/  SHF.R.U32.HI R129, RZ, 0x18, R125 ;  /* 0x00000018ff817819 */ /* 0x000fe2000001167d */
[--C-:B------:R-:W-:Y:S01]  /*11500*/  HSET2.LE.AND R107, R107, R204.reuse, PT ;  /* 0x000000cc6b6b7233 */ /* 0x100fe20003803000 */
[----:B------:R-:W-:Y:S01]  /*11510*/  SHF.R.U32.HI R121, RZ, 0x8, R121 ;  /* 0x00000008ff797819 */ /* 0x000fe20000011679 */
[----:B------:R-:W-:Y:S01]  /*11520*/  HMMA.16816.F32 R96, R100, R114, R96 ;  /* 0x000000726460723c */ /* 0x000fe20000001860 */
[----:B------:R-:W-:Y:S03]  /*11530*/  LOP3.LUT R106, R106, 0xff, RZ, 0xc0, !PT ;  /* 0x000000ff6a6a7812 */ /* 0x000fe600078ec0ff */
[----:B------:R-:W-:Y:S02]  /*11540*/  LOP3.LUT R151, R125, 0xff, RZ, 0xc0, !PT ;  /* 0x000000ff7d977812 */ /* 0x000fe400078ec0ff */
[----:B------:R-:W-:Y:S01]  /*11550*/  SHF.R.U32.HI R128, RZ, 0x8, R128 ;  /* 0x00000008ff807819 */ /* 0x000fe20000011680 */
[----:B------:R-:W-:Y:S01]  /*11560*/  LDSM.16.MT88.4 R124, [R210+0xa800] ;  /* 0x00a80000d27c783b */ /* 0x000fe20000004200 */
[----:B------:R-:W-:Y:S04]  /*11570*/  LOP3.LUT R104, R105, R142, RZ, 0xc0, !PT ;  /* 0x0000008e69687212 */ /* 0x000fe800078ec0ff */
[----:B------:R-:W-:Y:S02]  /*11580*/  LOP3.LUT R105, R107, R140, RZ, 0xc0, !PT ;  /* 0x0000008c6b697212 */ /* 0x000fe400078ec0ff */
[----:B------:R-:W-:Y:S02]  /*11590*/  LOP3.LUT R140, R149, 0xff, RZ, 0xc0, !PT ;  /* 0x000000ff958c7812 */ /* 0x000fe400078ec0ff */
[----:B------:R-:W-:Y:S01]  /*115a0*/  PRMT R113, R106, 0x5410, R129 ;  /* 0x000054106a717816 */ /* 0x000fe20000000081 */
[--C-:B------:R-:W-:Y:S01]  /*115b0*/  HSET2.LE.AND R106, R152, R204.reuse, PT ;  /* 0x000000cc986a7233 */ /* 0x100fe20003803000 */
[----:B------:R-:W-:Y:S02]  /*115c0*/  PRMT R150, R150, 0x5410, R121 ;  /* 0x0000541096967816 */ /* 0x000fe40000000079 */
[----:B------:R-:W-:Y:S01]  /*115d0*/  PRMT R151, R151, 0x5410, R128 ;  /* 0x0000541097977816 */ /* 0x000fe20000000080 */
[----:B------:R-:W2:Y:S01]  /*115e0*/  LDSM.16.MT88.4 R120, [R208+0x9800] ;  /* 0x00980000d078783b */ /* 0x000ea20000004200 */
[----:B------:R-:W-:Y:S01]  /*115f0*/  PRMT R103, R140, 0x5410, R145 ;  /* 0x000054108c677816 */ /* 0x000fe20000000091 */
[--C-:B------:R-:W-:Y:S01]  /*11600*/  HSET2.LE.AND R102, R150, R204.reuse, PT ;  /* 0x000000cc96667233 */ /* 0x100fe20003803000 */
[----:B------:R-:W-:Y:S01]  /*11610*/  LOP3.LUT R106, R106, R141, RZ, 0xc0, !PT ;  /* 0x0000008d6a6a7212 */ /* 0x000fe200078ec0ff */
[--C-:B------:R-:W-:Y:S01]  /*11620*/  HSET2.LE.AND R101, R151, R204.reuse, PT ;  /* 0x000000cc97657233 */ /* 0x100fe20003803000 */
[----:B------:R-:W-:Y:S01]  /*11630*/  LOP3.LUT R107, R112, R139, RZ, 0xc0, !PT ;  /* 0x0000008b706b7212 */ /* 0x000fe200078ec0ff */
[--C-:B------:R-:W-:Y:S01]  /*11640*/  HSET2.LE.AND R112, R113, R204.reuse, PT ;  /* 0x000000cc71707233 */ /* 0x100fe20003803000 */
[----:B------:R-:W-:Y:S01]  /*11650*/  LOP3.LUT R152, R153, UR8, R154, 0x96, !PT ;  /* 0x0000000899987c12 */ /* 0x000fe2000f8e969a */
[--C-:B------:R-:W-:Y:S01]  /*11660*/  HSET2.LE.AND R103, R103, R204.reuse, PT ;  /* 0x000000cc67677233 */ /* 0x100fe20003803000 */
[----:B------:R-:W3:Y:S01]  /*11670*/  LDSM.16.MT88.4 R128, [R208+0xa800] ;  /* 0x00a80000d080783b */ /* 0x000ee20000004200 */
[----:B------:R-:W-:Y:S02]  /*11680*/  LOP3.LUT R100, R101, R138, RZ, 0xc0, !PT ;  /* 0x0000008a65647212 */ /* 0x000fe400078ec0ff */
[-C--:B-1----:R-:W-:Y:S01]  /*11690*/  HMMA.16816.F32 R4, R104, R116.reuse, R4 ;  /* 0x000000746804723c */ /* 0x082fe20000001804 */
[----:B------:R-:W-:Y:S01]  /*116a0*/  LOP3.LUT R101, R112, R135, RZ, 0xc0, !PT ;  /* 0x0000008770657212 */ /* 0x000fe200078ec0ff */
[----:B------:R-:W-:Y:S01]  /*116b0*/  IMAD.WIDE.U32 R152, R152, -0x2daee0ad, RZ ;  /* 0xd2511f5398987825 */ /* 0x000fe200078e00ff */
[----:B------:R-:W-:Y:S02]  /*116c0*/  LOP3.LUT R102, R102, R137, RZ, 0xc0, !PT ;  /* 0x0000008966667212 */ /* 0x000fe400078ec0ff */
[----:B------:R-:W-:Y:S01]  /*116d0*/  LOP3.LUT R103, R103, R134, RZ, 0xc0, !PT ;  /* 0x0000008667677212 */ /* 0x000fe200078ec0ff */
[----:B------:R-:W1:Y:S01]  /*116e0*/  LDSM.16.MT88.4 R112, [R208+0xb800] ;  /* 0x00b80000d070783b */ /* 0x000e620000004200 */
[----:B------:R-:W-:Y:S02]  /*116f0*/  LOP3.LUT R148, R153, UR27, R148, 0x96, !PT ;  /* 0x0000001b99947c12 */ /* 0x000fe4000f8e9694 */
[----:B------:R-:W-:Y:S03]  /*11700*/  LOP3.LUT R174, R152, 0xff, RZ, 0xc0, !PT ;  /* 0x000000ff98ae7812 */ /* 0x000fe600078ec0ff */
[C---:B------:R-:W-:Y:S07]  /*11710*/  HMMA.16816.F32 R8, R100.reuse, R116, R8 ;  /* 0x000000746408723c */ /* 0x040fee0000001808 */
[--C-:B------:R-:W-:Y:S01]  /*11720*/  SHF.R.U32.HI R116, RZ, 0x18, R146.reuse ;  /* 0x00000018ff747819 */ /* 0x100fe20000011692 */
[-C--:B------:R-:W-:Y:S01]  /*11730*/  HMMA.16816.F32 R12, R100, R118.reuse, R12 ;  /* 0x00000076640c723c */ /* 0x080fe2000000180c */
[C---:B------:R-:W-:Y:S07]  /*11740*/  LOP3.LUT R117, R146.reuse, 0xff, RZ, 0xc0, !PT ;  /* 0x000000ff92757812 */ /* 0x040fee00078ec0ff */
[C---:B------:R-:W-:Y:S07]  /*11750*/  HMMA.16816.F32 R16, R104.reuse, R118, R16 ;  /* 0x000000766810723c */ /* 0x040fee0000001810 */
[----:B------:R-:W-:Y:S01]  /*11760*/  SHF.R.U32.HI R119, RZ, 0x10, R146 ;  /* 0x00000010ff777819 */ /* 0x000fe20000011692 */
[-C--:B--2---:R-:W-:Y:S01]  /*11770*/  HMMA.16816.F32 R20, R104, R120.reuse, R20 ;  /* 0x000000786814723c */ /* 0x084fe20000001814 */
[----:B------:R-:W-:Y:S04]  /*11780*/  LOP3.LUT R118, R146, 0xffff, RZ, 0xc0, !PT ;  /* 0x0000ffff92767812 */ /* 0x000fe800078ec0ff */
[----:B------:R-:W-:Y:S03]  /*11790*/  SHF.R.U32.HI R118, RZ, 0x8, R118 ;  /* 0x00000008ff767819 */ /* 0x000fe60000011676 */
[C---:B------:R-:W-:Y:S01]  /*117a0*/  HMMA.16816.F32 R24, R100.reuse, R120, R24 ;  /* 0x000000786418723c */ /* 0x040fe20000001818 */
[----:B------:R-:W-:Y:S03]  /*117b0*/  PRMT R117, R117, 0x5410, R118 ;  /* 0x0000541075757816 */ /* 0x000fe60000000076 */
[----:B------:R-:W-:Y:S03]  /*117c0*/  LOP3.LUT R118, R148, 0xff, RZ, 0xc0, !PT ;  /* 0x000000ff94767812 */ /* 0x000fe600078ec0ff */
[----:B------:R-:W-:Y:S01]  /*117d0*/  LOP3.LUT R120, R152, 0xffff, RZ, 0xc0, !PT ;  /* 0x0000ffff98787812 */ /* 0x000fe200078ec0ff */
[-C--:B------:R-:W-:Y:S01]  /*117e0*/  HMMA.16816.F32 R28, R100, R122.reuse, R28 ;  /* 0x0000007a641c723c */ /* 0x080fe2000000181c */
[----:B------:R-:W-:Y:S03]  /*117f0*/  LOP3.LUT R121, R119, 0xff, RZ, 0xc0, !PT ;  /* 0x000000ff77797812 */ /* 0x000fe600078ec0ff */
[----:B------:R-:W-:Y:S02]  /*11800*/  SHF.R.U32.HI R119, RZ, 0x8, R120 ;  /* 0x00000008ff777819 */ /* 0x000fe40000011678 */
[----:B------:R-:W-:Y:S02]  /*11810*/  LOP3.LUT R120, R144, 0xffff, RZ, 0xc0, !PT ;  /* 0x0000ffff90787812 */ /* 0x000fe400078ec0ff */
[C---:B------:R-:W-:Y:S01]  /*11820*/  HMMA.16816.F32 R32, R104.reuse, R122, R32 ;  /* 0x0000007a6820723c */ /* 0x040fe20000001820 */
[----:B------:R-:W-:Y:S03]  /*11830*/  PRMT R116, R121, 0x5410, R116 ;  /* 0x0000541079747816 */ /* 0x000fe60000000074 */
[----:B------:R-:W-:Y:S02]  /*11840*/  PRMT R174, R174, 0x5410, R119 ;  /* 0x00005410aeae7816 */ /* 0x000fe40000000077 */
[----:B------:R-:W-:Y:S02]  /*11850*/  SHF.R.U32.HI R119, RZ, 0x18, R148 ;  /* 0x00000018ff777819 */ /* 0x000fe40000011694 */
[-C--:B------:R-:W-:Y:S01]  /*11860*/  HMMA.16816.F32 R36, R104, R124.reuse, R36 ;  /* 0x0000007c6824723c */ /* 0x080fe20000001824 */
[----:B------:R-:W-:Y:S03]  /*11870*/  LOP3.LUT R122, R144, 0xff, RZ, 0xc0, !PT ;  /* 0x000000ff907a7812 */ /* 0x000fe600078ec0ff */
[----:B------:R-:W-:Y:S01]  /*11880*/  SHF.R.U32.HI R123, RZ, 0x8, R120 ;  /* 0x00000008ff7b7819 */ /* 0x000fe20000011678 */
[--C-:B------:R-:W-:Y:S01]  /*11890*/  HSET2.LE.AND R174, R174, R204.reuse, PT ;  /* 0x000000ccaeae7233 */ /* 0x100fe20003803000 */
[----:B------:R-:W-:Y:S02]  /*118a0*/  SHF.R.U32.HI R120, RZ, 0x10, R144 ;  /* 0x00000010ff787819 */ /* 0x000fe40000011690 */
[C---:B------:R-:W-:Y:S01]  /*118b0*/  HMMA.16816.F32 R40, R100.reuse, R124, R40 ;  /* 0x0000007c6428723c */ /* 0x040fe20000001828 */
[----:B------:R-:W-:Y:S03]  /*118c0*/  LOP3.LUT R121, R148, 0xffff, RZ, 0xc0, !PT ;  /* 0x0000ffff94797812 */ /* 0x000fe600078ec0ff */
[----:B------:R-:W-:Y:S02]  /*118d0*/  LOP3.LUT R120, R120, 0xff, RZ, 0xc0, !PT ;  /* 0x000000ff78787812 */ /* 0x000fe400078ec0ff */
[----:B------:R-:W-:Y:S02]  /*118e0*/  SHF.R.U32.HI R121, RZ, 0x8, R121 ;  /* 0x00000008ff797819 */ /* 0x000fe40000011679 */
[-C--:B------:R-:W-:Y:S04]  /*118f0*/  HMMA.16816.F32 R44, R100, R126.reuse, R44 ;  /* 0x0000007e642c723c */ /* 0x080fe8000000182c */
[----:B------:R-:W-:Y:S04]  /*11900*/  PRMT R118, R118, 0x5410, R121 ;  /* 0x0000541076767816 */ /* 0x000fe80000000079 */
[C---:B------:R-:W-:Y:S08]  /*11910*/  HMMA.16816.F32 R48, R104.reuse, R126, R48 ;  /* 0x0000007e6830723c */ /* 0x040ff00000001830 */
[-C--:B---3--:R-:W-:Y:S08]  /*11920*/  HMMA.16816.F32 R52, R104, R128.reuse, R52 ;  /* 0x000000806834723c */ /* 0x088ff00000001834 */
[C---:B------:R-:W-:Y:S08]  /*11930*/  HMMA.16816.F32 R56, R100.reuse, R128, R56 ;  /* 0x000000806438723c */ /* 0x040ff00000001838 */
[-C--:B------:R-:W-:Y:S08]  /*11940*/  HMMA.16816.F32 R60, R100, R130.reuse, R60 ;  /* 0x00000082643c723c */ /* 0x080ff0000000183c */
[C---:B------:R-:W-:Y:S01]  /*11950*/  HMMA.16816.F32 R64, R104.reuse, R130, R64 ;  /* 0x000000826840723c */ /* 0x040fe20000001840 */
[----:B------:R-:W2:Y:S07]  /*11960*/  LDSM.16.MT88.4 R128, [R210+0x9c00] ;  /* 0x009c0000d280783b */ /* 0x000eae0000004200 */
[-C--:B------:R-:W-:Y:S08]  /*11970*/  HMMA.16816.F32 R68, R104, R108.reuse, R68 ;  /* 0x0000006c6844723c */ /* 0x080ff00000001844 */
[C---:B------:R-:W-:Y:S07]  /*11980*/  HMMA.16816.F32 R72, R100.reuse, R108, R72 ;  /* 0x0000006c6448723c */ /* 0x040fee0000001848 */
[--C-:B------:R-:W-:Y:S01]  /*11990*/  SHF.R.U32.HI R109, RZ, 0x10, R152.reuse ;  /* 0x00000010ff6d7819 */ /* 0x100fe20000011698 */
[-C--:B------:R-:W-:Y:S01]  /*119a0*/  HMMA.16816.F32 R76, R100, R110.reuse, R76 ;  /* 0x0000006e644c723c */ /* 0x080fe2000000184c */
[----:B------:R-:W-:Y:S02]  /*119b0*/  SHF.R.U32.HI R108, RZ, 0x18, R152 ;  /* 0x00000018ff6c7819 */ /* 0x000fe40000011698 */
[----:B------:R-:W-:Y:S01]  /*119c0*/  LDSM.16.MT88.4 R152, [R210+0xac00] ;  /* 0x00ac0000d298783b */ /* 0x000fe20000004200 */
[----:B------:R-:W-:Y:S04]  /*119d0*/  LOP3.LUT R109, R109, 0xff, RZ, 0xc0, !PT ;  /* 0x000000ff6d6d7812 */ /* 0x000fe800078ec0ff */
[C---:B------:R-:W-:Y:S01]  /*119e0*/  HMMA.16816.F32 R80, R104.reuse, R110, R80 ;  /* 0x0000006e6850723c */ /* 0x040fe20000001850 */
[----:B------:R-:W-:Y:S03]  /*119f0*/  PRMT R108, R109, 0x5410, R108 ;  /* 0x000054106d6c7816 */ /* 0x000fe6000000006c */
[----:B------:R-:W-:Y:S03]  /*11a00*/  PRMT R109, R122, 0x5410, R123 ;  /* 0x000054107a6d7816 */ /* 0x000fe6000000007b */
[----:B------:R-:W-:Y:S01]  /*11a10*/  SHF.R.U32.HI R111, RZ, 0x18, R144 ;  /* 0x00000018ff6f7819 */ /* 0x000fe20000011690 */
[-C--:B-1----:R-:W-:Y:S01]  /*11a20*/  HMMA.16816.F32 R84, R104, R112.reuse, R84 ;  /* 0x000000706854723c */ /* 0x082fe20000001854 */
[----:B------:R-:W1:Y:S03]  /*11a30*/  LDSM.16.MT88.4 R144, [R208+0x9c00] ;  /* 0x009c0000d090783b */ /* 0x000e660000004200 */
[--C-:B------:R-:W-:Y:S01]  /*11a40*/  HSET2.LE.AND R109, R109, R204.reuse, PT ;  /* 0x000000cc6d6d7233 */ /* 0x100fe20003803000 */
[----:B------:R-:W-:Y:S02]  /*11a50*/  SHF.R.U32.HI R110, RZ, 0x10, R148 ;  /* 0x00000010ff6e7819 */ /* 0x000fe40000011694 */
[----:B------:R-:W-:Y:S01]  /*11a60*/  PRMT R111, R120, 0x5410, R111 ;  /* 0x00005410786f7816 */ /* 0x000fe2000000006f */
[C---:B------:R-:W-:Y:S01]  /*11a70*/  HMMA.16816.F32 R88, R100.reuse, R112, R88 ;  /* 0x000000706458723c */ /* 0x040fe20000001858 */
[----:B------:R-:W-:Y:S03]  /*11a80*/  LOP3.LUT R168, R109, R168, RZ, 0xc0, !PT ;  /* 0x000000a86da87212 */ /* 0x000fe600078ec0ff */
[----:B------:R-:W-:Y:S04]  /*11a90*/  LOP3.LUT R110, R110, 0xff, RZ, 0xc0, !PT ;  /* 0x000000ff6e6e7812 */ /* 0x000fe800078ec0ff */
[-C--:B------:R-:W-:Y:S01]  /*11aa0*/  HMMA.16816.F32 R92, R100, R114.reuse, R92 ;  /* 0x00000072645c723c */ /* 0x080fe2000000185c */
[----:B------:R-:W-:Y:S06]  /*11ab0*/  PRMT R110, R110, 0x5410, R119 ;  /* 0x000054106e6e7816 */ /* 0x000fec0000000077 */
[--C-:B------:R-:W-:Y:S01]  /*11ac0*/  HSET2.LE.AND R103, R117, R204.reuse, PT ;  /* 0x000000cc75677233 */ /* 0x100fe20003803000 */
[----:B------:R-:W-:Y:S01]  /*11ad0*/  HMMA.16816.F32 R96, R104, R114, R96 ;  /* 0x000000726860723c */ /* 0x000fe20000001860 */
[--C-:B------:R-:W-:Y:S03]  /*11ae0*/  HSET2.LE.AND R100, R116, R204.reuse, PT ;  /* 0x000000cc74647233 */ /* 0x100fe60003803000 */
[--C-:B------:R-:W-:Y:S01]  /*11af0*/  HSET2.LE.AND R102, R111, R204.reuse, PT ;  /* 0x000000cc6f667233 */ /* 0x100fe20003803000 */
[----:B------:R-:W-:Y:S01]  /*11b00*/  LOP3.LUT R170, R103, R170, RZ, 0xc0, !PT ;  /* 0x000000aa67aa7212 */ /* 0x000fe200078ec0ff */
[--C-:B------:R-:W-:Y:S01]  /*11b10*/  HSET2.LE.AND R101, R118, R204.reuse, PT ;  /* 0x000000cc76657233 */ /* 0x100fe20003803000 */
[----:B------:R-:W-:Y:S01]  /*11b20*/  LOP3.LUT R171, R100, R171, RZ, 0xc0, !PT ;  /* 0x000000ab64ab7212 */ /* 0x000fe200078ec0ff */
[--C-:B------:R-:W-:Y:S01]  /*11b30*/  HSET2.LE.AND R100, R110, R204.reuse, PT ;  /* 0x000000cc6e647233 */ /* 0x100fe20003803000 */
[----:B------:R-:W-:Y:S03]  /*11b40*/  LOP3.LUT R169, R102, R169, RZ, 0xc0, !PT ;  /* 0x000000a966a97212 */ /* 0x000fe600078ec0ff */
[----:B------:R-:W-:Y:S01]  /*11b50*/  HSET2.LE.AND R102, R108, R204, PT ;  /* 0x000000cc6c667233 */ /* 0x000fe20003803000 */
[----:B------:R-:W-:Y:S02]  /*11b60*/  LOP3.LUT R172, R101, R172, RZ, 0xc0, !PT ;  /* 0x000000ac65ac7212 */ /* 0x000fe400078ec0ff */
[----:B------:R-:W-:Y:S01]  /*11b70*/  PRMT R101, R195, 0x5410, R194 ;  /* 0x00005410c3657816 */ /* 0x000fe200000000c2 */
[-C--:B--2---:R-:W-:Y:S01]  /*11b80*/  HMMA.16816.F32 R116, R168, R128.reuse, R4 ;  /* 0x00000080a874723c */ /* 0x084fe20000001804 */
[----:B------:R-:W-:Y:S02]  /*11b90*/  LOP3.LUT R175, R102, R165, RZ, 0xc0, !PT ;  /* 0x000000a566af7212 */ /* 0x000fe400078ec0ff */
[----:B------:R-:W-:Y:S02]  /*11ba0*/  LOP3.LUT R174, R174, R101, RZ, 0xc0, !PT ;  /* 0x00000065aeae7212 */ /* 0x000fe400078ec0ff */
[----:B------:R-:W-:Y:S02]  /*11bb0*/  LOP3.LUT R173, R100, R173, RZ, 0xc0, !PT ;  /* 0x000000ad64ad7212 */ /* 0x000fe400078ec0ff */
[----:B------:R-:W-:Y:S02]  /*11bc0*/  @!P4 PRMT R195, R222, 0x5410, RZ ;  /* 0x00005410dec3c816 */ /* 0x000fe400000000ff */
[----:B------:R-:W-:Y:S02]  /*11bd0*/  @!P5 PRMT R194, R220, 0x5410, RZ ;  /* 0x00005410dcc2d816 */ /* 0x000fe400000000ff */
[----:B------:R-:W-:Y:S01]  /*11be0*/  ISETP.LT.AND P4, PT, RZ, UR25, PT ;  /* 0x00000019ff007c0c */ /* 0x000fe2000bf81270 */
[C---:B------:R-:W-:Y:S01]  /*11bf0*/  HMMA.16816.F32 R100, R172.reuse, R128, R8 ;  /* 0x00000080ac64723c */ /* 0x040fe20000001808 */
[----:B------:R-:W-:Y:S01]  /*11c00*/  STG.E.U16 [R200.64+0x6e], R195 ;  /* 0x00006ec3c8007986 */ /* 0x000fe2000c101510 */
[----:B------:R-:W-:Y:S01]  /*11c10*/  @P0 PRMT R5, R165, 0x7632, R5 ;  /* 0x00007632a5050816 */ /* 0x000fe20000000005 */
        /* <DEDUP_REMOVED lines=8> */
[-C--:B-1----:R-:W-:Y:S08]  /*11ca0*/  HMMA.16816.F32 R132, R168, R144.reuse, R20 ;  /* 0x00000090a884723c */ /* 0x082ff00000001814 */
[C---:B------:R-:W-:Y:S01]  /*11cb0*/  HMMA.16816.F32 R108, R172.reuse, R144, R24 ;  /* 0x00000090ac6c723c */ /* 0x040fe20000001818 */
[----:B--2---:R-:W-:Y:S07]  /*11cc0*/  IMAD.MOV.U32 R165, RZ, RZ, R2 ;  /* 0x000000ffffa57224 */ /* 0x004fee00078e0002 */
        /* <DEDUP_REMOVED lines=21> */
[----:B---3-5:R-:W-:-:S05]  /*11e20*/  @P4 BRA `(.L_x_586) ;  /* 0xffff85f000004947 */ /* 0x028fca000383ffff */
.L_x_585:
        /* <DEDUP_REMOVED lines=385> */
.L_x_590:
[----:B--2---:R-:W-:Y:S05]  /*13640*/  BSYNC B0 ;  /* 0x0000000000007941 */ /* 0x004fea0003800000 */
.L_x_589:
        /* <DEDUP_REMOVED lines=36> */
.L_x_592:
[----:B--2---:R-:W-:Y:S05]  /*13890*/  BSYNC B0 ;  /* 0x0000000000007941 */ /* 0x004fea0003800000 */
.L_x_591:
        /* <DEDUP_REMOVED lines=20> */
.L_x_594:
[----:B------:R-:W-:Y:S05]  /*139e0*/  BSYNC B0 ;  /* 0x0000000000007941 */ /* 0x000fea0003800000 */
.L_x_593:
        /* <DEDUP_REMOVED lines=20> */
.L_x_596:
[----:B------:R-:W-:Y:S05]  /*13b30*/  BSYNC B0 ;  /* 0x0000000000007941 */ /* 0x000fea0003800000 */
.L_x_595:
        /* <DEDUP_REMOVED lines=20> */
.L_x_563:
        /* <DEDUP_REMOVED lines=20> */
[----:B------:R-:W-:-:S02]  /*13dc0*/  @UP3 UIMAD UR7, UR9, UR7, UR19 ;  /* 0x00000007090732a4 */ /* 0x000fc4000f8e0213 */
[----:B------:R-:W-:Y:S02]  /*13dd0*/  USHF.R.S32.HI UR19, URZ, 0x1f, UR14 ;  /* 0x0000001f3f137899 */ /* 0x000fe4000801140e */
[----:B------:R-:W-:Y:S02]  /*13de0*/  @UP3 UMOV UR23, UR18 ;  /* 0x0000001200173c82 */ /* 0x000fe40008000000 */
[----:B------:R-:W-:Y:S02]  /*13df0*/  UISETP.EQ.AND UP4, UPT, UR20, URZ, UP4 ;  /* 0x0000003f1400728c */ /* 0x000fe4000a782270 */
[----:B------:R-:W-:Y:S02]  /*13e00*/  @!UP2 UISETP.NE.AND UP1, UPT, UR21, URZ, UPT ;  /* 0x0000003f1500a28c */ /* 0x000fe4000bf25270 */
[----:B------:R-:W-:Y:S02]  /*13e10*/  ULDC UR12, c[0x0][0x214] ;  /* 0x00008500000c7ab9 */ /* 0x000fe40000000800 */
[----:B------:R-:W-:-:S02]  /*13e20*/  @UP2 ULDC UR18, c[0x0][0x210] ;  /* 0x0000840000122ab9 */ /* 0x000fc40000000800 */
[----:B------:R-:W-:Y:S02]  /*13e30*/  @!UP3 UIMAD.WIDE.U32 UR24, UR15, UR4, URZ ;  /* 0x000000040f18b2a5 */ /* 0x000fe4000f8e003f */
[----:B------:R-:W-:Y:S02]  /*13e40*/  ULDC UR8, c[0x0][0x234] ;  /* 0x00008d0000087ab9 */ /* 0x000fe40000000800 */
[----:B------:R-:W-:Y:S02]  /*13e50*/  @!UP3 UIMAD UR22, UR15, UR5, UR22 ;  /* 0x000000050f16b2a4 */ /* 0x000fe4000f8e0216 */
[----:B------:R-:W-:Y:S02]  /*13e60*/  @UP2 UIMAD UR18, UR18, UR12, URZ ;  /* 0x0000000c121222a4 */ /* 0x000fe4000f8e023f */
[----:B------:R-:W-:Y:S02]  /*13e70*/  ULDC.64 UR4, c[0x0][0x1f0] ;  /* 0x00007c0000047ab9 */ /* 0x000fe40000000a00 */
[----:B------:R-:W-:-:S02]  /*13e80*/  UISETP.NE.OR UP0, UPT, UR9, -0x1, !UP4 ;  /* 0xffffffff0900788c */ /* 0x000fc4000e705670 */
        /* <DEDUP_REMOVED lines=9> */
[----:B------:R-:W-:Y:S02]  /*13f20*/  UIMAD UR19, UR15, UR19, URZ ;  /* 0x000000130f1372a4 */ /* 0x000fe4000f8e023f */
[----:B------:R-:W-:Y:S01]  /*13f30*/  @!UP0 UIMAD UR9, UR15, UR12, URZ ;  /* 0x0000000c0f0982a4 */ /* 0x000fe2000f8e023f */
[----:B------:R-:W-:Y:S01]  /*13f40*/  LEA.HI.X.SX32 R5, R6, UR7, 0x1, P0 ;  /* 0x0000000706057c11 */ /* 0x000fe200080f0eff */
[----:B------:R-:W-:Y:S01]  /*13f50*/  @UP2 ULDC UR26, c[0x0][0x210] ;  /* 0x00008400001a2ab9 */ /* 0x000fe20000000800 */
[----:B------:R-:W-:Y:S01]  /*13f60*/  ISETP.GE.AND P0, PT, R12, UR13, PT ;  /* 0x0000000d0c007c0c */ /* 0x000fe2000bf06270 */
[----:B------:R-:W-:-:S02]  /*13f70*/  USEL UR19, UR19, URZ, !UP4 ;  /* 0x0000003f13137287 */ /* 0x000fc4000e000000 */
[----:B------:R-:W-:Y:S01]  /*13f80*/  @!UP2 UMOV UR26, 0x1 ;  /* 0x00000001001aa882 */ /* 0x000fe20000000000 */
[----:B-1----:R-:W-:Y:S01]  /*13f90*/  IMAD.WIDE.U32 R10, R10, c[0x0][0x1f0], R4 ;  /* 0x00007c000a0a7a25 */ /* 0x002fe200078e0004 */
[----:B------:R-:W-:Y:S01]  /*13fa0*/  UIMAD UR11, UR11, UR26, URZ ;  /* 0x0000001a0b0b72a4 */ /* 0x000fe2000f8e023f */
[C---:B------:R-:W-:Y:S01]  /*13fb0*/  IADD3 R5, R6.reuse, 0x20, RZ ;  /* 0x0000002006057810 */ /* 0x040fe20007ffe0ff */
[----:B------:R-:W-:Y:S01]  /*13fc0*/  UIMAD UR18, UR14, UR18, UR19 ;  /* 0x000000120e1272a4 */ /* 0x000fe2000f8e0213 */
[----:B------:R-:W-:Y:S01]  /*13fd0*/  IADD3 R4, R6, 0x40, RZ ;  /* 0x0000004006047810 */ /* 0x000fe20007ffe0ff */
[----:B------:R-:W-:Y:S02]  /*13fe0*/  @!UP4 UMOV UR20, URZ ;  /* 0x0000003f0014cc82 */ /* 0x000fe40008000000 */
[----:B------:R-:W-:Y:S02]  /*13ff0*/  @UP4 UMOV UR20, UR9 ;  /* 0x0000000900144c82 */ /* 0x000fe40008000000 */
[----:B------:R-:W-:-:S02]  /*14000*/  UIMAD UR4, UR14, UR5, UR4 ;  /* 0x000000050e0472a4 */ /* 0x000fc4000f8e0204 */
        /* <DEDUP_REMOVED lines=21> */
.L_x_598:
[----:B------:R-:W-:Y:S05]  /*14160*/  BSYNC B0 ;  /* 0x0000000000007941 */ /* 0x000fea0003800000 */
.L_x_597:
        /* <DEDUP_REMOVED lines=20> */
.L_x_600:
[----:B------:R-:W-:Y:S05]  /*142b0*/  BSYNC B0 ;  /* 0x0000000000007941 */ /* 0x000fea0003800000 */
.L_x_599:
        /* <DEDUP_REMOVED lines=20> */
.L_x_602:
[----:B------:R-:W-:Y:S05]  /*14400*/  BSYNC B0 ;  /* 0x0000000000007941 */ /* 0x000fea0003800000 */
.L_x_601:
        /* <DEDUP_REMOVED lines=19> */
.L_x_604:
[----:B------:R-:W-:Y:S05]  /*14540*/  BSYNC B0 ;  /* 0x0000000000007941 */ /* 0x000fea0003800000 */
.L_x_603:
        /* <DEDUP_REMOVED lines=35> */
.L_x_605:
        /* <DEDUP_REMOVED lines=16> */
.L_x_1041:


//--------------------- .text._ZN5flash16flash_fwd_kernelI23Flash_fwd_kernel_traitsILi96ELi128ELi64ELi4ELb0ELb0EN7cutlass6half_tE19Flash_kernel_traitsILi96ELi128ELi64ELi4ES3_EELb0ELb0ELb0ELb1ELb0ELb0ELb1ELb0EEEvNS_16Flash_fwd_paramsE --------------------------
	.section	.text._ZN5flash16flash_fwd_kernelI23Flash_fwd_kernel_traitsILi96ELi128ELi64ELi4ELb0ELb0EN7cutlass6half_tE19Flash_kernel_traitsILi96ELi128ELi64ELi4ES3_EELb0ELb0ELb0ELb1ELb0ELb0ELb1ELb0EEEvNS_16Flash_fwd_paramsE,"ax",@progbits
	.sectioninfo	@"SHI_REGISTERS=255"
	.align	128
        .global         _ZN5flash16flash_fwd_kernelI23Flash_fwd_kernel_traitsILi96ELi128ELi64ELi4ELb0ELb0EN7cutlass6half_tE19Flash_kernel_traitsILi96ELi128ELi64ELi4ES3_EELb0ELb0ELb0ELb1ELb0ELb0ELb1ELb0EEEvNS_16Flash_fwd_paramsE
        .type           _ZN5flash16flash_fwd_kernelI23Flash_fwd_kernel_traitsILi96ELi128ELi64ELi4ELb0ELb0EN7cutlass6half_tE19Flash_kernel_traitsILi96ELi128ELi64ELi4ES3_EELb0ELb0ELb0ELb1ELb0ELb0ELb1ELb0EEEvNS_16Flash_fwd_paramsE,@function
        .size           _ZN5flash16flash_fwd_kernelI23Flash_fwd_kernel_traitsILi96ELi128ELi64ELi4ELb0ELb0EN7cutlass6half_tE19Flash_kernel_traitsILi96ELi128ELi64ELi4ES3_EELb0ELb0ELb0ELb1ELb0ELb0ELb1ELb0EEEvNS_16Flash_fwd_paramsE,(.L_x_1042 - _ZN5flash16flash_fwd_kernelI23Flash_fwd_kernel_traitsILi96ELi128ELi64ELi4ELb0ELb0EN7cutlass6half_tE19Flash_kernel_traitsILi96ELi128ELi64ELi4ES3_EELb0ELb0ELb0ELb1ELb0ELb0ELb1ELb0EEEvNS_16Flash_fwd_paramsE)
        .other          _ZN5flash16flash_fwd_kernelI23Flash_fwd_kernel_traitsILi96ELi128ELi64ELi4ELb0ELb0EN7cutlass6half_tE19Flash_kernel_traitsILi96ELi128ELi64ELi4ES3_EELb0ELb0ELb0ELb1ELb0ELb0ELb1ELb0EEEvNS_16Flash_fwd_paramsE,@"STO_CUDA_ENTRY STV_DEFAULT"
_ZN5flash16flash_fwd_kernelI23Flash_fwd_kernel_traitsILi96ELi128ELi64ELi4ELb0ELb0EN7cutlass6half_tE19Flash_kernel_traitsILi96ELi128ELi64ELi4ES3_EELb0ELb0ELb0ELb1ELb0ELb0ELb1ELb0EEEvNS_16Flash_fwd_paramsE:
.text._ZN5flash16flash_fwd_kernelI23Flash_fwd_kernel_traitsILi96ELi128ELi64ELi4ELb0ELb0EN7cutlass6half_tE19Flash_kernel_traitsILi96ELi128ELi64ELi4ES3_EELb0ELb0ELb0ELb1ELb0ELb0ELb1ELb0EEEvNS_16Flash_fwd_paramsE:
        /* <DEDUP_REMOVED lines=36> */
.L_x_606:
[----:B-1----:R-:W-:Y:S02]  /*0240*/  MOV R0, c[0x0][0x218] ;  /* 0x0000860000007a02 */ /* 0x002fe40000000f00 */
.L_x_607:
        /* <DEDUP_REMOVED lines=42> */
.L_x_609:
        /* <DEDUP_REMOVED lines=41> */
.L_x_610:
[----:B------:R-:W-:Y:S01]  /*0780*/  SHF.R.S32.HI R4, RZ, 0x1f, R241 ;  /* 0x0000001fff047819 */ /* 0x000fe200000114f1 */
[----:B------:R-:W-:Y:S01]  /*0790*/  IMAD.IADD R29, R205, 0x1, -R27 ;  /* 0x00000001cd1d7824 */ /* 0x000fe200078e0a1b */
[----:B------:R-:W-:Y:S02]  /*07a0*/  BSSY B0, `(.L_x_611) ;  /* 0x000006d000007945 */ /* 0x000fe40003800000 */
[CC--:B------:R-:W-:Y:S02]  /*07b0*/  LEA.HI R3, R4.reuse, R241.reuse, RZ, 0x2 ;  /* 0x000000f104037211 */ /* 0x0c0fe400078f10ff */
[----:B------:R-:W-:Y:S02]  /*07c0*/  LEA.HI R25, R4, R241, RZ, 0x3 ;  /* 0x000000f104197211 */ /* 0x000fe400078f18ff */
        /* <DEDUP_REMOVED lines=26> */
[----:B------:R1:W-:Y:S01]  /*0970*/  STL.64 [R1+0x38], R32 ;  /* 0x0000382001007387 */ /* 0x0003e20000100a00 */
[----:B------:R-:W-:Y:S02]  /*0980*/  IADD3 R244, R246, 0x40, RZ ;  /* 0x00000040f6f47810 */ /* 0x000fe40007ffe0ff */
[----:B------:R-:W-:Y:S01]  /*0990*/  IMAD R7, R32, c[0x0][0x19c], R0 ;  /* 0x0000670020077a24 */ /* 0x000fe200078e0200 */
[----:B------:R-:W-:Y:S01]  /*09a0*/  IADD3 R4, P0, R13, R4, RZ ;  /* 0x000000040d047210 */ /* 0x000fe20007f1e0ff */
[----:B------:R-:W-:Y:S01]  /*09b0*/  IMAD.WIDE R38, R9, 0x80, R32 ;  /* 0x0000008009267825 */ /* 0x000fe200078e0220 */
[--C-:B------:R-:W-:Y:S01]  /*09c0*/  SHF.R.S32.HI R6, RZ, 0x1, R21.reuse ;  /* 0x00000001ff067819 */ /* 0x100fe20000011415 */
[----:B------:R1:W-:Y:S01]  /*09d0*/  STL.64 [R1+0x18], R246 ;  /* 0x000018f601007387 */ /* 0x0003e20000100a00 */
[----:B------:R-:W-:Y:S01]  /*09e0*/  SHF.R.S32.HI R9, RZ, 0x1f, R21 ;  /* 0x0000001fff097819 */ /* 0x000fe20000011415 */
[----:B------:R-:W-:Y:S01]  /*09f0*/  IMAD R10, R33, c[0x0][0x1a0], RZ ;  /* 0x00006800210a7a24 */ /* 0x000fe200078e02ff */
[----:B------:R-:W-:Y:S01]  /*0a00*/  IADD3.X R5, R14, R5, R7, P0, !PT ;  /* 0x000000050e057210 */ /* 0x000fe200007fe407 */
[C---:B------:R-:W-:Y:S01]  /*0a10*/  IMAD.WIDE.U32 R2, R32.reuse, c[0x0][0x1a0], R246 ;  /* 0x0000680020027a25 */ /* 0x040fe200078e00f6 */
[----:B------:R-:W-:Y:S01]  /*0a20*/  SHF.R.S32.HI R0, RZ, 0x1f, R8 ;  /* 0x0000001fff007819 */ /* 0x000fe20000011408 */
[----:B------:R1:W-:Y:S01]  /*0a30*/  STL.64 [R1+0x40], R38 ;  /* 0x0000402601007387 */ /* 0x0003e20000100a00 */
[----:B------:R-:W-:Y:S01]  /*0a40*/  LEA.HI R9, R9, R6, RZ, 0x2 ;  /* 0x0000000609097211 */ /* 0x000fe200078f10ff */
[----:B------:R-:W-:Y:S01]  /*0a50*/  IMAD R7, R32, c[0x0][0x1a4], R10 ;  /* 0x0000690020077a24 */ /* 0x000fe200078e020a */
[----:B------:R-:W-:Y:S01]  /*0a60*/  IADD3 R2, P0, R11, R2, RZ ;  /* 0x000000020b027210 */ /* 0x000fe20007f1e0ff */
[----:B------:R-:W-:Y:S01]  /*0a70*/  IMAD.WIDE.U32 R34, R8, c[0x0][0x1b0], R4 ;  /* 0x00006c0008227a25 */ /* 0x000fe200078e0004 */
[----:B------:R-:W-:-:S02]  /*0a80*/  LOP3.LUT R10, R9, 0xfffffffc, RZ, 0xc0, !PT ;  /* 0xfffffffc090a7812 */ /* 0x000fc400078ec0ff */
[----:B------:R-:W-:Y:S01]  /*0a90*/  IADD3.X R3, R12, R3, R7, P0, !PT ;  /* 0x000000030c037210 */ /* 0x000fe200007fe407 */
[C---:B------:R-:W-:Y:S01]  /*0aa0*/  IMAD R9, R0.reuse, c[0x0][0x1b0], RZ ;  /* 0x00006c0000097a24 */ /* 0x040fe200078e02ff */
[----:B------:R1:W-:Y:S01]  /*0ab0*/  STL.64 [R1+0x30], R34 ;  /* 0x0000302201007387 */ /* 0x0003e20000100a00 */
[----:B------:R-:W-:Y:S01]  /*0ac0*/  IMAD R0, R0, c[0x0][0x1b8], RZ ;  /* 0x00006e0000007a24 */ /* 0x000fe200078e02ff */
[----:B------:R-:W-:Y:S01]  /*0ad0*/  LOP3.LUT R4, R20, 0xffffffe0, RZ, 0xc0, !PT ;  /* 0xffffffe014047812 */ /* 0x000fe200078ec0ff */
[----:B------:R-:W-:Y:S02]  /*0ae0*/  IMAD.IADD R22, R6, 0x1, -R10 ;  /* 0x0000000106167824 */ /* 0x000fe400078e0a0a */
[C---:B------:R-:W-:Y:S02]  /*0af0*/  IMAD R6, R8.reuse, c[0x0][0x1bc], R0 ;  /* 0x00006f0008067a24 */ /* 0x040fe400078e0200 */
[----:B------:R-:W-:Y:S01]  /*0b00*/  IMAD.WIDE.U32 R30, R8, c[0x0][0x1b8], R2 ;  /* 0x00006e00081e7a25 */ /* 0x000fe200078e0002 */
[----:B------:R-:W-:-:S02]  /*0b10*/  IADD3 R2, P0, R246, R15, RZ ;  /* 0x0000000ff6027210 */ /* 0x000fc40007f1e0ff */
[----:B------:R-:W-:Y:S01]  /*0b20*/  LOP3.LUT P1, RZ, R22, 0x2, RZ, 0xc0, !PT ;  /* 0x0000000216ff7812 */ /* 0x000fe2000782c0ff */
[----:B------:R-:W-:Y:S01]  /*0b30*/  IMAD R9, R8, c[0x0][0x1b4], R9 ;  /* 0x00006d0008097a24 */ /* 0x000fe200078e0209 */
[----:B------:R1:W-:Y:S01]  /*0b40*/  STL.64 [R1+0x28], R30 ;  /* 0x0000281e01007387 */ /* 0x0003e20000100a00 */
[----:B------:R-:W-:Y:S02]  /*0b50*/  IMAD.IADD R28, R31, 0x1, R6 ;  /* 0x000000011f1c7824 */ /* 0x000fe400078e0206 */
[----:B------:R-:W-:Y:S01]  /*0b60*/  IMAD.IADD R37, R35, 0x1, R9 ;  /* 0x0000000123257824 */ /* 0x000fe200078e0209 */
[----:B------:R1:W-:Y:S01]  /*0b70*/  STL [R1+0x58], R29 ;  /* 0x0000581d01007387 */ /* 0x0003e20000100800 */
[----:B------:R-:W-:Y:S01]  /*0b80*/  IMAD.X R3, R247, 0x1, R17, P0 ;  /* 0x00000001f7037824 */ /* 0x000fe200000e0611 */
[----:B------:R-:W-:Y:S01]  /*0b90*/  ISETP.GE.AND P0, PT, R32, R29, PT ;  /* 0x0000001d2000720c */ /* 0x000fe20003f06270 */
[----:B------:R-:W-:Y:S01]  /*0ba0*/  IMAD R0, R19, c[0x0][0x1a8], RZ ;  /* 0x00006a0013007a24 */ /* 0x000fe200078e02ff */
[----:B------:R1:W-:Y:S01]  /*0bb0*/  STL [R1+0x50], R245 ;  /* 0x000050f501007387 */ /* 0x0003e20000100800 */
[----:B------:R-:W-:-:S02]  /*0bc0*/  IMAD.MOV.U32 R5, RZ, RZ, 0x10 ;  /* 0x00000010ff057424 */ /* 0x000fc400078e00ff */
[C---:B------:R-:W-:Y:S01]  /*0bd0*/  IMAD R0, R18.reuse, c[0x0][0x1ac], R0 ;  /* 0x00006b0012007a24 */ /* 0x040fe200078e0200 */
[----:B------:R1:W-:Y:S01]  /*0be0*/  STL [R1+0x54], R244 ;  /* 0x000054f401007387 */ /* 0x0003e20000100800 */
[----:B------:R-:W-:-:S03]  /*0bf0*/  IMAD.WIDE.U32 R12, R18, c[0x0][0x1a8], R2 ;  /* 0x00006a00120c7a25 */ /* 0x000fc600078e0002 */
[----:B------:R1:W-:Y:S01]  /*0c00*/  STL [R1+0x48], R28 ;  /* 0x0000481c01007387 */ /* 0x0003e20000100800 */
[----:B------:R-:W-:Y:S01]  /*0c10*/  IMAD.IADD R14, R241, 0x1, -R4 ;  /* 0x00000001f10e7824 */ /* 0x000fe200078e0a04 */
[----:B------:R-:W-:Y:S01]  /*0c20*/  SEL R4, R5, 0xfffffff0, !P1 ;  /* 0xfffffff005047807 */ /* 0x000fe20004800000 */
        /* <DEDUP_REMOVED lines=36> */
.L_x_612:
[----:B------:R-:W-:Y:S05]  /*0e70*/  BSYNC B0 ;  /* 0x0000000000007941 */ /* 0x000fea0003800000 */
.L_x_611:
[----:B------:R-:W-:Y:S01]  /*0e80*/  IADD3 R15, R32, 0x20, RZ ;  /* 0x00000020200f7810 */ /* 0x000fe20007ffe0ff */
[----:B------:R-:W-:Y:S03]  /*0e90*/  BSSY B0, `(.L_x_613) ;  /* 0x0000025000007945 */ /* 0x000fe60003800000 */
[----:B------:R-:W-:Y:S01]  /*0ea0*/  ISETP.GE.AND P0, PT, R15, R29, PT ;  /* 0x0000001d0f00720c */ /* 0x000fe20003f06270 */
[----:B------:R3:W-:-:S12]  /*0eb0*/  STL [R1+0x5c], R15 ;  /* 0x00005c0f01007387 */ /* 0x0007d80000100800 */
        /* <DEDUP_REMOVED lines=34> */
.L_x_614:
[----:B------:R-:W-:Y:S05]  /*10e0*/  BSYNC B0 ;  /* 0x0000000000007941 */ /* 0x000fea0003800000 */
.L_x_613:
        /* <DEDUP_REMOVED lines=10> */
[----:B----4-:R-:W-:Y:S01]  /*1190*/  IMAD.X R0, RZ, RZ, R39, P0 ;  /* 0x000000ffff007224 */ /* 0x010fe200000e0627 */
        /* <DEDUP_REMOVED lines=27> */
.L_x_616:
[----:B------:R-:W-:Y:S05]  /*1350*/  BSYNC B0 ;  /* 0x0000000000007941 */ /* 0x000fea0003800000 */
.L_x_615:
[----:B--2---:R-:W-:Y:S01]  /*1360*/  IADD3 R2, R32, 0x60, RZ ;  /* 0x0000006020027810 */ /* 0x004fe20007ffe0ff */
[----:B------:R-:W-:Y:S01]  /*1370*/  UMOV UR7, 0x6 ;  /* 0x0000000600077882 */ /* 0x000fe20000000000 */
[----:B----4-:R-:W-:Y:S01]  /*1380*/  IADD3 R0, R101, 0x3f, RZ ;  /* 0x0000003f65007810 */ /* 0x010fe20007ffe0ff */
[----:B------:R-:W-:Y:S01]  /*1390*/  ULDC.64 UR4, c[0x0][0x198] ;  /* 0x0000660000047ab9 */ /* 0x000fe20000000a00 */
[----:B------:R-:W-:Y:S01]  /*13a0*/  ISETP.GE.AND P0, PT, R2, R29, PT ;  /* 0x0000001d0200720c */ /* 0x000fe20003f06270 */
[----:B------:R2:W-:Y:S01]  /*13b0*/  STL [R1+0x64], R2 ;  /* 0x0000640201007387 */ /* 0x0005e20000100800 */
[----:B------:R-:W-:Y:S01]  /*13c0*/  USHF.L.U64.HI UR7, UR4, UR7, UR5 ;  /* 0x0000000704077299 */ /* 0x000fe20008010205 */
[----:B------:R-:W-:Y:S01]  /*13d0*/  BSSY B0, `(.L_x_617) ;  /* 0x0000026000007945 */ /* 0x000fe20003800000 */
[----:B------:R-:W-:Y:S01]  /*13e0*/  USHF.L.U32 UR8, UR4, 0x6, URZ ;  /* 0x0000000604087899 */ /* 0x000fe2000800063f */
[----:B--2---:R-:W-:-:S04]  /*13f0*/  SHF.R.S32.HI R2, RZ, 0x1f, R0 ;  /* 0x0000001fff027819 */ /* 0x004fc80000011400 */
        /* <DEDUP_REMOVED lines=35> */
.L_x_618:
[----:B------:R-:W-:Y:S05]  /*1630*/  BSYNC B0 ;  /* 0x0000000000007941 */ /* 0x000fea0003800000 */
.L_x_617:
        /* <DEDUP_REMOVED lines=41> */
.L_x_620:
[----:B------:R-:W-:Y:S05]  /*18d0*/  BSYNC B0 ;  /* 0x0000000000007941 */ /* 0x000fea0003800000 */
.L_x_619:
        /* <DEDUP_REMOVED lines=34> */
.L_x_622:
[----:B------:R-:W-:Y:S05]  /*1b00*/  BSYNC B0 ;  /* 0x0000000000007941 */ /* 0x000fea0003800000 */
.L_x_621:
        /* <DEDUP_REMOVED lines=11> */
[----:B------:R2:W5:Y:S04]  /*1bc0*/  @P2 LDG.E R6, [R6.64] ;  /* 0x0000000a06062981 */ /* 0x000568000c1e1900 */
        /* <DEDUP_REMOVED lines=10> */
[----:B--2---:R-:W5:Y:S01]  /*1c70*/  @P2 MUFU.RCP R7, c[0x0][0x238] ;  /* 0x00008e0000072b08 */ /* 0x004f620000001000 */
[----:B------:R2:W-:Y:S04]  /*1c80*/  @P1 STS [R230+0x9000], RZ ;  /* 0x009000ffe6001388 */ /* 0x0005e80000000800 */
[----:B------:R2:W-:Y:S04]  /*1c90*/  @P1 STS [R230+0x9004], RZ ;  /* 0x009004ffe6001388 */ /* 0x0005e80000000800 */
[----:B------:R2:W-:Y:S04]  /*1ca0*/  @P1 STS.64 [R230+0x9008], RZ ;  /* 0x009008ffe6001388 */ /* 0x0005e80000000a00 */
[----:B------:R2:W-:Y:S04]  /*1cb0*/  @P1 STS.128 [R230+0xa000], RZ ;  /* 0x00a000ffe6001388 */ /* 0x0005e80000000c00 */
[----:B------:R2:W-:Y:S01]  /*1cc0*/  @P1 STS.128 [R230+0xb000], RZ ;  /* 0x00b000ffe6001388 */ /* 0x0005e20000000c00 */
[----:B-----5:R-:W-:Y:S01]  /*1cd0*/  @P2 FMUL.FTZ R100, R6, R7 ;  /* 0x0000000706642220 */ /* 0x020fe20000410000 */
        /* <DEDUP_REMOVED lines=28> */
.L_x_624:
[----:B--2---:R-:W-:Y:S05]  /*1ea0*/  BSYNC B0 ;  /* 0x0000000000007941 */ /* 0x004fea0003800000 */
.L_x_623:
        /* <DEDUP_REMOVED lines=36> */
.L_x_626:
[----:B------:R-:W-:Y:S05]  /*20f0*/  BSYNC B0 ;  /* 0x0000000000007941 */ /* 0x000fea0003800000 */
.L_x_625:
[----:B------:R-:W-:Y:S01]  /*2100*/  SHF.R.S32.HI R0, RZ, 0x1f, R14 ;  /* 0x0000001fff007819 */ /* 0x000fe2000001140e */
[----:B------:R-:W-:Y:S01]  /*2110*/  IMAD.SHL.U32 R102, R241, 0x2, RZ ;  /* 0x00000002f1667824 */ /* 0x000fe200078e00ff */
[----:B------:R-:W-:Y:S01]  /*2120*/  LOP3.LUT R5, R25, 0xfffffff8, RZ, 0xc0, !PT ;  /* 0xfffffff819057812 */ /* 0x000fe200078ec0ff */
[----:B------:R-:W0:Y:S01]  /*2130*/  LDGDEPBAR ;  /* 0x00000000000079af */ /* 0x000e220000000000 */
[----:B------:R-:W-:Y:S02]  /*2140*/  LEA.HI R0, R0, R14, RZ, 0x2 ;  /* 0x0000000e00007211 */ /* 0x000fe400078f10ff */
[----:B------:R-:W-:Y:S02]  /*2150*/  LOP3.LUT R102, R102, 0x6, RZ, 0xc0, !PT ;  /* 0x0000000666667812 */ /* 0x000fe400078ec0ff */
[----:B--2---:R-:W-:Y:S02]  /*2160*/  SHF.R.S32.HI R2, RZ, 0x2, R0 ;  /* 0x00000002ff027819 */ /* 0x004fe40000011400 */
[----:B------:R-:W-:-:S02]  /*2170*/  LEA R102, R10, R102, 0x6 ;  /* 0x000000660a667211 */ /* 0x000fc400078e30ff */
[----:B------:R-:W-:Y:S01]  /*2180*/  SHF.R.S32.HI R9, RZ, 0x4, R23 ;  /* 0x00000004ff097819 */ /* 0x000fe20000011417 */
[----:B------:R-:W-:Y:S01]  /*2190*/  IMAD R0, R103, 0x10, R2 ;  /* 0x0000001067007824 */ /* 0x000fe200078e0202 */
[----:B------:R2:W-:Y:S01]  /*21a0*/  STL [R1+0x60], R2 ;  /* 0x0000600201007387 */ /* 0x0005e20000100800 */
[----:B------:R-:W-:Y:S02]  /*21b0*/  IADD3 R144, R102, 0x1, RZ ;  /* 0x0000000166907810 */ /* 0x000fe40007ffe0ff */
[----:B------:R-:W-:Y:S01]  /*21c0*/  IMAD.IADD R3, R27, 0x1, R0 ;  /* 0x000000011b037824 */ /* 0x000fe200078e0200 */
[----:B------:R-:W-:Y:S02]  /*21d0*/  SHF.R.S32.HI R0, RZ, 0x1f, R16 ;  /* 0x0000001fff007819 */ /* 0x000fe40000011410 */
[----:B------:R-:W-:Y:S02]  /*21e0*/  LEA.HI R8, R23, R9, RZ, 0x1 ;  /* 0x0000000917087211 */ /* 0x000fe400078f08ff */
[----:B------:R5:W-:Y:S01]  /*21f0*/  STL [R1], R3 ;  /* 0x0000000301007387 */ /* 0x000be20000100800 */
[----:B------:R-:W-:Y:S01]  /*2200*/  LEA.HI R11, R0, R16, RZ, 0x3 ;  /* 0x00000010000b7211 */ /* 0x000fe200078f18ff */
[----:B------:R-:W-:Y:S01]  /*2210*/  IMAD.IADD R0, R241, 0x1, -R5 ;  /* 0x00000001f1007824 */ /* 0x000fe200078e0a05 */
[----:B------:R-:W-:-:S02]  /*2220*/  LOP3.LUT R8, R8, 0xfffffffe, RZ, 0xc0, !PT ;  /* 0xfffffffe08087812 */ /* 0x000fc400078ec0ff */
[----:B------:R-:W-:Y:S02]  /*2230*/  IADD3 R142, R102, 0x8, RZ ;  /* 0x00000008668e7810 */ /* 0x000fe40007ffe0ff */
[----:B------:R-:W-:Y:S01]  /*2240*/  LEA.HI R10, R0, R0, RZ, 0x1 ;  /* 0x00000000000a7211 */ /* 0x000fe200078f08ff */
[----:B------:R-:W-:Y:S01]  /*2250*/  IMAD.IADD R8, R9, 0x1, -R8 ;  /* 0x0000000109087824 */ /* 0x000fe200078e0a08 */
[----:B------:R-:W-:Y:S02]  /*2260*/  IADD3 R135, R102, 0x10, RZ ;  /* 0x0000001066877810 */ /* 0x000fe40007ffe0ff */
[----:B------:R-:W-:Y:S02]  /*2270*/  LOP3.LUT R7, R10, 0x3fffffe, RZ, 0xc0, !PT ;  /* 0x03fffffe0a077812 */ /* 0x000fe400078ec0ff */
[C---:B------:R-:W-:Y:S02]  /*2280*/  IADD3 R140, R102.reuse, 0x9, RZ ;  /* 0x00000009668c7810 */ /* 0x040fe40007ffe0ff */
[----:B------:R-:W-:Y:S01]  /*2290*/  IADD3 R133, R102, 0x11, RZ ;  /* 0x0000001166857810 */ /* 0x000fe20007ffe0ff */
[----:B------:R-:W-:Y:S01]  /*22a0*/  IMAD.IADD R9, R0, 0x1, -R7 ;  /* 0x0000000100097824 */ /* 0x000fe200078e0a07 */
[----:B--2---:R-:W-:-:S02]  /*22b0*/  LOP3.LUT R2, R21, 0x7fffffe, RZ, 0xc0, !PT ;  /* 0x07fffffe15027812 */ /* 0x004fc400078ec0ff */
[----:B------:R-:W-:Y:S01]  /*22c0*/  SHF.R.S32.HI R32, RZ, 0x1, R10 ;  /* 0x00000001ff207819 */ /* 0x000fe2000001140a */
[----:B------:R-:W-:Y:S01]  /*22d0*/  IMAD R9, R8, 0x8, R9 ;  /* 0x0000000808097824 */ /* 0x000fe200078e0209 */
[----:B------:R-:W-:Y:S01]  /*22e0*/  IADD3 R132, R102, 0x18, RZ ;  /* 0x0000001866847810 */ /* 0x000fe20007ffe0ff */
[----:B------:R-:W-:Y:S01]  /*22f0*/  IMAD.IADD R163, R16, 0x1, -R2 ;  /* 0x0000000110a37824 */ /* 0x000fe200078e0a02 */
[C---:B------:R-:W-:Y:S02]  /*2300*/  IADD3 R134, R102.reuse, 0x19, RZ ;  /* 0x0000001966867810 */ /* 0x040fe40007ffe0ff */
[----:B-----5:R-:W-:Y:S02]  /*2310*/  IADD3 R3, R101, R3, -R205 ;  /* 0x0000000365037210 */ /* 0x020fe40007ffe8cd */
[C---:B------:R-:W-:Y:S02]  /*2320*/  IADD3 R141, R102.reuse, 0x20, RZ ;  /* 0x00000020668d7810 */ /* 0x040fe40007ffe0ff */
[C---:B------:R-:W-:Y:S01]  /*2330*/  IADD3 R6, R3.reuse, -R144, RZ ;  /* 0x8000009003067210 */ /* 0x040fe20007ffe0ff */
[----:B------:R-:W-:Y:S01]  /*2340*/  IMAD.IADD R2, R3, 0x1, -R102 ;  /* 0x0000000103027824 */ /* 0x000fe200078e0a66 */
[----:B------:R-:W-:-:S02]  /*2350*/  IADD3 R143, R102, 0x21, RZ ;  /* 0x00000021668f7810 */ /* 0x000fc40007ffe0ff */
[C---:B------:R-:W-:Y:S02]  /*2360*/  IADD3 R145, R102.reuse, 0x28, RZ ;  /* 0x0000002866917810 */ /* 0x040fe40007ffe0ff */
[----:B------:R-:W-:Y:S02]  /*2370*/  IABS R2, R2 ;  /* 0x0000000200027213 */ /* 0x000fe40000000000 */
[C---:B------:R-:W-:Y:S02]  /*2380*/  IADD3 R147, R102.reuse, 0x29, RZ ;  /* 0x0000002966937810 */ /* 0x040fe40007ffe0ff */
[C---:B------:R-:W-:Y:S01]  /*2390*/  IADD3 R148, R102.reuse, 0x30, RZ ;  /* 0x0000003066947810 */ /* 0x040fe20007ffe0ff */
[----:B------:R-:W-:Y:S01]  /*23a0*/  IMAD.MOV.U32 R5, RZ, RZ, R2 ;  /* 0x000000ffff057224 */ /* 0x000fe200078e0002 */
[----:B------:R-:W-:Y:S02]  /*23b0*/  IABS R2, R6 ;  /* 0x0000000600027213 */ /* 0x000fe40000000000 */
[C---:B------:R-:W-:Y:S01]  /*23c0*/  IADD3 R149, R102.reuse, 0x31, RZ ;  /* 0x0000003166957810 */ /* 0x040fe20007ffe0ff */
[----:B------:R2:W-:Y:S01]  /*23d0*/  I2F R219, R5 ;  /* 0x0000000500db7306 */ /* 0x0005e20000201400 */
[C---:B------:R-:W-:Y:S01]  /*23e0*/  IADD3 R150, R102.reuse, 0x38, RZ ;  /* 0x0000003866967810 */ /* 0x040fe20007ffe0ff */
[----:B------:R-:W-:Y:S01]  /*23f0*/  IMAD.MOV.U32 R0, RZ, RZ, R2 ;  /* 0x000000ffff007224 */ /* 0x000fe200078e0002 */
[----:B------:R-:W-:Y:S01]  /*2400*/  IADD3 R151, R102, 0x39, RZ ;  /* 0x0000003966977810 */ /* 0x000fe20007ffe0ff */
[----:B------:R-:W-:Y:S01]  /*2410*/  IMAD.SHL.U32 R2, R22, 0x40, RZ ;  /* 0x0000004016027824 */ /* 0x000fe200078e00ff */
[----:B------:R-:W-:-:S02]  /*2420*/  LOP3.LUT P0, RZ, R32, 0x2, RZ, 0xc0, !PT ;  /* 0x0000000220ff7812 */ /* 0x000fc4000780c0ff */
[-C--:B------:R-:W-:Y:S01]  /*2430*/  ISETP.GE.AND P1, PT, R102, R101.reuse, PT ;  /* 0x000000656600720c */ /* 0x080fe20003f26270 */
[----:B------:R5:W-:Y:S01]  /*2440*/  I2F R220, R0 ;  /* 0x0000000000dc7306 */ /* 0x000be20000201400 */
[-C--:B------:R-:W-:Y:S02]  /*2450*/  ISETP.GE.AND P5, PT, R142, R101.reuse, PT ;  /* 0x000000658e00720c */ /* 0x080fe40003fa6270 */
[-C--:B------:R-:W-:Y:S02]  /*2460*/  ISETP.GE.AND P6, PT, R140, R101.reuse, PT ;  /* 0x000000658c00720c */ /* 0x080fe40003fc6270 */
[-C--:B------:R-:W-:Y:S02]  /*2470*/  ISETP.GE.AND P4, PT, R135, R101.reuse, PT ;  /* 0x000000658700720c */ /* 0x080fe40003f86270 */
[----:B------:R-:W-:Y:S02]  /*2480*/  ISETP.GE.AND P3, PT, R133, R101, PT ;  /* 0x000000658500720c */ /* 0x000fe40003f66270 */
[----:B--2---:R-:W-:-:S02]  /*2490*/  IADD3 R5, R3, -R142, RZ ;  /* 0x8000008e03057210 */ /* 0x004fc40007ffe0ff */
[----:B------:R-:W-:Y:S02]  /*24a0*/  ISETP.GE.AND P2, PT, R132, R101, PT ;  /* 0x000000658400720c */ /* 0x000fe40003f46270 */
[----:B------:R-:W-:Y:S01]  /*24b0*/  IABS R6, R5 ;  /* 0x0000000500067213 */ /* 0x000fe20000000000 */
[----:B------:R-:W-:Y:S01]  /*24c0*/  IMAD.SHL.U32 R5, R8, 0x8, RZ ;  /* 0x0000000808057824 */ /* 0x000fe200078e00ff */
[----:B-----5:R-:W-:Y:S02]  /*24d0*/  LOP3.LUT R0, R2, 0xc0, RZ, 0xc0, !PT ;  /* 0x000000c002007812 */ /* 0x020fe400078ec0ff */
[----:B------:R2:W-:Y:S01]  /*24e0*/  I2F R221, R6 ;  /* 0x0000000600dd7306 */ /* 0x0005e20000201400 */
[C---:B------:R-:W-:Y:S02]  /*24f0*/  IADD3 R2, R3.reuse, -R140, RZ ;  /* 0x8000008c03027210 */ /* 0x040fe40007ffe0ff */
[----:B------:R-:W-:Y:S02]  /*2500*/  LOP3.LUT R7, R0, 0x8, R5, 0xf8, !PT ;  /* 0x0000000800077812 */ /* 0x000fe400078ef805 */
[----:B------:R-:W-:Y:S01]  /*2510*/  SHF.R.U32.HI R5, RZ, 0x3, R0 ;  /* 0x00000003ff057819 */ /* 0x000fe20000011600 */
[----:B------:R-:W-:Y:S01]  /*2520*/  IMAD.IADD R0, R3, 0x1, -R135 ;  /* 0x0000000103007824 */ /* 0x000fe200078e0a87 */
[----:B------:R-:W-:-:S02]  /*2530*/  IABS R2, R2 ;  /* 0x0000000200027213 */ /* 0x000fc40000000000 */
[----:B------:R-:W-:Y:S01]  /*2540*/  LOP3.LUT R161, R7, R5, RZ, 0x3c, !PT ;  /* 0x0000000507a17212 */ /* 0x000fe200078e3cff */
[----:B------:R-:W-:Y:S01]  /*2550*/  IMAD.SHL.U32 R7, R24, 0x8, RZ ;  /* 0x0000000818077824 */ /* 0x000fe200078e00ff */
[----:B------:R-:W-:Y:S01]  /*2560*/  IABS R0, R0 ;  /* 0x0000000000007213 */ /* 0x000fe20000000000 */
[----:B------:R5:W-:Y:S01]  /*2570*/  I2F R222, R2 ;  /* 0x0000000200de7306 */ /* 0x000be20000201400 */
[----:B------:R-:W-:Y:S01]  /*2580*/  SHF.L.U32 R5, R11, 0x5, RZ ;  /* 0x000000050b057819 */ /* 0x000fe200000006ff */
[----:B--2---:R-:W-:-:S03]  /*2590*/  IMAD.IADD R6, R3, 0x1, -R132 ;  /* 0x0000000103067824 */ /* 0x004fc600078e0a84 */
[----:B------:R-:W-:-:S03]  /*25a0*/  LOP3.LUT R154, R5, 0xffffff00, RZ, 0xc0, !PT ;  /* 0xffffff00059a7812 */ /* 0x000fc600078ec0ff */
[----:B------:R2:W-:Y:S01]  /*25b0*/  I2F R223, R0 ;  /* 0x0000000000df7306 */ /* 0x0005e20000201400 */
[----:B-----5:R-:W-:-:S05]  /*25c0*/  IMAD.IADD R2, R3, 0x1, -R133 ;  /* 0x0000000103027824 */ /* 0x020fca00078e0a85 */
[----:B------:R-:W-:Y:S01]  /*25d0*/  IABS R2, R2 ;  /* 0x0000000200027213 */ /* 0x000fe20000000000 */
[----:B--2---:R-:W-:-:S03]  /*25e0*/  IMAD.SHL.U32 R0, R32, 0x40, RZ ;  /* 0x0000004020007824 */ /* 0x004fc600078e00ff */
[----:B------:R-:W-:Y:S02]  /*25f0*/  MOV R5, R2 ;  /* 0x0000000200057202 */ /* 0x000fe40000000f00 */
[----:B------:R-:W-:Y:S01]  /*2600*/  IABS R2, R6 ;  /* 0x0000000600027213 */ /* 0x000fe20000000000 */
[----:B------:R-:W-:Y:S01]  /*2610*/  IMAD.IADD R6, R3, 0x1, -R134 ;  /* 0x0000000103067824 */ /* 0x000fe200078e0a86 */
[----:B------:R-:W-:Y:S01]  /*2620*/  LOP3.LUT R0, R0, 0xc0, RZ, 0xc0, !PT ;  /* 0x000000c000007812 */ /* 0x000fe200078ec0ff */
[----:B------:R2:W-:Y:S03]  /*2630*/  I2F R224, R5 ;  /* 0x0000000500e07306 */ /* 0x0005e60000201400 */
[----:B------:R-:W-:Y:S02]  /*2640*/  LOP3.LUT R7, R0, 0x8, R7, 0xf8, !PT ;  /* 0x0000000800077812 */ /* 0x000fe400078ef807 */
[----:B------:R-:W-:-:S02]  /*2650*/  SHF.R.U32.HI R0, RZ, 0x3, R0 ;  /* 0x00000003ff007819 */ /* 0x000fc40000011600 */
[----:B------:R-:W-:Y:S02]  /*2660*/  IABS R6, R6 ;  /* 0x0000000600067213 */ /* 0x000fe40000000000 */
[----:B------:R-:W-:Y:S01]  /*2670*/  LOP3.LUT R7, R7, R0, RZ, 0x3c, !PT ;  /* 0x0000000007077212 */ /* 0x000fe200078e3cff */
[----:B------:R-:W-:Y:S01]  /*2680*/  IMAD.IADD R0, R3, 0x1, -R141 ;  /* 0x0000000103007824 */ /* 0x000fe200078e0a8d */
[----:B------:R5:W-:Y:S01]  /*2690*/  I2F R232, R6 ;  /* 0x0000000600e87306 */ /* 0x000be20000201400 */
[----:B--2---:R-:W-:Y:S02]  /*26a0*/  IMAD.MOV.U32 R5, RZ, RZ, R2 ;  /* 0x000000ffff057224 */ /* 0x004fe400078e0002 */
[----:B------:R-:W-:-:S05]  /*26b0*/  IMAD R2, R103, 0x200, R154 ;  /* 0x0000020067027824 */ /* 0x000fca00078e029a */
[----:B------:R2:W-:Y:S01]  /*26c0*/  I2F R226, R5 ;  /* 0x0000000500e27306 */ /* 0x0005e20000201400 */
[----:B------:R-:W-:Y:S02]  /*26d0*/  LEA R2, R163, R2, 0x5 ;  /* 0x00000002a3027211 */ /* 0x000fe400078e28ff */
[----:B-----5:R-:W-:-:S03]  /*26e0*/  IADD3 R6, R3, -R143, RZ ;  /* 0x8000008f03067210 */ /* 0x020fc60007ffe0ff */
[----:B------:R-:W-:-:S04]  /*26f0*/  IMAD.IADD R2, R161, 0x1, R2 ;  /* 0x00000001a1027824 */ /* 0x000fc800078e0202 */
[----:B------:R-:W-:Y:S02]  /*2700*/  IMAD.SHL.U32 R228, R2, 0x2, RZ ;  /* 0x0000000202e47824 */ /* 0x000fe400078e00ff */
[----:B------:R-:W-:Y:S01]  /*2710*/  IMAD.IADD R2, R3, 0x1, -R145 ;  /* 0x0000000103027824 */ /* 0x000fe200078e0a91 */
[----:B--2---:R-:W-:Y:S01]  /*2720*/  IABS R5, R0 ;  /* 0x0000000000057213 */ /* 0x004fe20000000000 */
[----:B------:R-:W-:Y:S01]  /*2730*/  IMAD.U32 R0, R9, 0x20, R7 ;  /* 0x0000002009007824 */ /* 0x000fe200078e0007 */
[----:B---3--:R-:W-:Y:S02]  /*2740*/  LDSM.16.M88.4 R12, [R228] ;  /* 0x00000000e40c783b */ /* 0x008fe40000000200 */
[----:B------:R-:W-:Y:S01]  /*2750*/  IABS R2, R2 ;  /* 0x0000000200027213 */ /* 0x000fe20000000000 */
[----:B------:R2:W-:Y:S01]  /*2760*/  I2F R233, R5 ;  /* 0x0000000500e97306 */ /* 0x0005e20000201400 */
[----:B------:R-:W-:Y:S01]  /*2770*/  IMAD.SHL.U32 R225, R0, 0x2, RZ ;  /* 0x0000000200e17824 */ /* 0x000fe200078e00ff */
[----:B------:R-:W-:Y:S01]  /*2780*/  IABS R0, R6 ;  /* 0x0000000600007213 */ /* 0x000fe20000000000 */
[----:B------:R-:W-:Y:S01]  /*2790*/  IMAD.IADD R6, R3, 0x1, -R151 ;  /* 0x0000000103067824 */ /* 0x000fe200078e0a97 */
[----:B------:R-:W-:Y:S01]  /*27a0*/  LDSM.16.M88.4 R8, [R228+0x1000] ;  /* 0x00100000e408783b */ /* 0x000fe20000000200 */
[----:B------:R-:W-:-:S03]  /*27b0*/  IMAD R229, R4, 0x2, R228 ;  /* 0x0000000204e57824 */ /* 0x000fc600078e02e4 */
[----:B------:R3:W-:Y:S01]  /*27c0*/  I2F R240, R0 ;  /* 0x0000000000f07306 */ /* 0x0007e20000201400 */
[----:B------:R-:W5:Y:S04]  /*27d0*/  LDSM.16.M88.4 R16, [R225+0x6000] ;  /* 0x00600000e110783b */ /* 0x000f680000000200 */
[----:B------:R-:W1:Y:S01]  /*27e0*/  LDSM.16.M88.4 R20, [R225+0x6400] ;  /* 0x00640000e114783b */ /* 0x000e620000000200 */
[C---:B--2---:R-:W-:Y:S02]  /*27f0*/  IMAD.IADD R5, R3.reuse, 0x1, -R148 ;  /* 0x0000000103057824 */ /* 0x044fe400078e0a94 */
[----:B------:R2:W-:Y:S01]  /*2800*/  I2F R239, R2 ;  /* 0x0000000200ef7306 */ /* 0x0005e20000201400 */
[----:B------:R-:W4:Y:S04]  /*2810*/  LDSM.16.M88.4 R24, [R225+0x6800] ;  /* 0x00680000e118783b */ /* 0x000f280000000200 */
[----:B------:R-:W1:Y:S01]  /*2820*/  LDSM.16.M88.4 R28, [R225+0x6c00] ;  /* 0x006c0000e11c783b */ /* 0x000e620000000200 */
[----:B---3--:R-:W-:-:S04]  /*2830*/  IADD3 R0, R3, -R147, RZ ;  /* 0x8000009303007210 */ /* 0x008fc80007ffe0ff */
[----:B------:R-:W-:-:S05]  /*2840*/  IABS R0, R0 ;  /* 0x0000000000007213 */ /* 0x000fca0000000000 */
[----:B--2---:R-:W-:Y:S01]  /*2850*/  IMAD.MOV.U32 R2, RZ, RZ, R0 ;  /* 0x000000ffff027224 */ /* 0x004fe200078e0000 */
[----:B------:R-:W-:Y:S01]  /*2860*/  IABS R0, R5 ;  /* 0x0000000500007213 */ /* 0x000fe20000000000 */
[C---:B------:R-:W-:Y:S02]  /*2870*/  IMAD.IADD R5, R3.reuse, 0x1, -R149 ;  /* 0x0000000103057824 */ /* 0x040fe400078e0a95 */
[----:B------:R2:W-:Y:S01]  /*2880*/  I2F R238, R2 ;  /* 0x0000000200ee7306 */ /* 0x0005e20000201400 */
[----:B-----5:R-:W-:Y:S01]  /*2890*/  HMMA.16816.F32 R68, R8, R16, RZ ;  /* 0x000000100844723c */ /* 0x020fe200000018ff */
[----:B--2---:R-:W-:Y:S02]  /*28a0*/  MOV R2, R0 ;  /* 0x0000000000027202 */ /* 0x004fe40000000f00 */
[----:B------:R-:W-:Y:S01]  /*28b0*/  IABS R0, R5 ;  /* 0x0000000500007213 */ /* 0x000fe20000000000 */
[----:B------:R-:W-:-:S03]  /*28c0*/  IMAD.IADD R5, R3, 0x1, -R150 ;  /* 0x0000000103057824 */ /* 0x000fc600078e0a96 */
[----:B------:R2:W-:Y:S01]  /*28d0*/  I2F R237, R2 ;  /* 0x0000000200ed7306 */ /* 0x0005e20000201400 */
[C---:B------:R-:W-:Y:S08]  /*28e0*/  HMMA.16816.F32 R92, R8.reuse, R18, RZ ;  /* 0x00000012085c723c */ /* 0x040ff000000018ff */
[----:B-1----:R-:W-:Y:S01]  /*28f0*/  HMMA.16816.F32 R60, R8, R20, RZ ;  /* 0x00000014083c723c */ /* 0x002fe200000018ff */
[----:B--2---:R-:W-:Y:S01]  /*2900*/  IMAD.MOV.U32 R2, RZ, RZ, R0 ;  /* 0x000000ffff027224 */ /* 0x004fe200078e0000 */
[----:B------:R-:W-:-:S06]  /*2910*/  IABS R0, R5 ;  /* 0x0000000500007213 */ /* 0x000fcc0000000000 */
[C---:B----4-:R-:W-:Y:S01]  /*2920*/  HMMA.16816.F32 R76, R8.reuse, R24, RZ ;  /* 0x00000018084c723c */ /* 0x050fe200000018ff */
[----:B------:R-:W-:Y:S01]  /*2930*/  IADD3 R5, R3, 0x8, RZ ;  /* 0x0000000803057810 */ /* 0x000fe20007ffe0ff */
[----:B------:R1:W-:Y:S04]  /*2940*/  I2F R236, R2 ;  /* 0x0000000200ec7306 */ /* 0x0003e80000201400 */
[----:B------:R-:W-:Y:S02]  /*2950*/  IMAD.IADD R7, R5, 0x1, -R102 ;  /* 0x0000000105077824 */ /* 0x000fe400078e0a66 */
[C---:B------:R-:W-:Y:S08]  /*2960*/  HMMA.16816.F32 R80, R8.reuse, R28, RZ ;  /* 0x0000001c0850723c */ /* 0x040ff000000018ff */
[----:B------:R-:W-:Y:S01]  /*2970*/  HMMA.16816.F32 R104, R8, R22, RZ ;  /* 0x000000160868723c */ /* 0x000fe200000018ff */
[----:B-1----:R-:W-:-:S02]  /*2980*/  MOV R2, R0 ;  /* 0x0000000000027202 */ /* 0x002fc40000000f00 */
[----:B------:R-:W-:Y:S02]  /*2990*/  IABS R0, R6 ;  /* 0x0000000600007213 */ /* 0x000fe40000000000 */
[----:B------:R1:W-:Y:S03]  /*29a0*/  I2F R235, R2 ;  /* 0x0000000200eb7306 */ /* 0x0003e60000201400 */
[----:B------:R-:W-:Y:S01]  /*29b0*/  HMMA.16816.F32 R84, R8, R26, RZ ;  /* 0x0000001a0854723c */ /* 0x000fe200000018ff */
[----:B------:R-:W-:Y:S01]  /*29c0*/  IMAD.MOV.U32 R6, RZ, RZ, R0 ;  /* 0x000000ffff067224 */ /* 0x000fe200078e0000 */
[----:B------:R-:W-:-:S03]  /*29d0*/  IABS R0, R7 ;  /* 0x0000000700007213 */ /* 0x000fc60000000000 */
[----:B------:R2:W-:Y:S03]  /*29e0*/  I2F R234, R6 ;  /* 0x0000000600ea7306 */ /* 0x0005e60000201400 */
[----:B------:R-:W-:Y:S01]  /*29f0*/  HMMA.16816.F32 R176, R8, R30, RZ ;  /* 0x0000001e08b0723c */ /* 0x000fe200000018ff */
[----:B------:R-:W-:Y:S01]  /*2a00*/  LDSM.16.M88.4 R8, [R229] ;  /* 0x00000000e508783b */ /* 0x000fe20000000200 */
[C---:B-1----:R-:W-:Y:S02]  /*2a10*/  IADD3 R2, R3.reuse, 0x40, RZ ;  /* 0x0000004003027810 */ /* 0x042fe40007ffe0ff */
[----:B------:R-:W-:-:S04]  /*2a20*/  IADD3 R3, R3, 0x48, RZ ;  /* 0x0000004803037810 */ /* 0x000fc80007ffe0ff */
[----:B------:R-:W-:Y:S01]  /*2a30*/  HMMA.16816.F32 R40, R12, R16, RZ ;  /* 0x000000100c28723c */ /* 0x000fe200000018ff */
[----:B------:R-:W-:Y:S01]  /*2a40*/  IMAD.IADD R7, R2, 0x1, -R102 ;  /* 0x0000000102077824 */ /* 0x000fe200078e0a66 */
[----:B--2---:R-:W-:-:S04]  /*2a50*/  MOV R6, R0 ;  /* 0x0000000000067202 */ /* 0x004fc80000000f00 */
[----:B------:R-:W-:Y:S01]  /*2a60*/  IABS R0, R7 ;  /* 0x0000000700007213 */ /* 0x000fe20000000000 */
[----:B------:R-:W-:Y:S01]  /*2a70*/  IMAD.IADD R7, R3, 0x1, -R102 ;  /* 0x0000000103077824 */ /* 0x000fe200078e0a66 */
[----:B------:R1:W-:Y:S01]  /*2a80*/  I2F R210, R6 ;  /* 0x0000000600d27306 */ /* 0x0003e20000201400 */
[C---:B------:R-:W-:Y:S08]  /*2a90*/  HMMA.16816.F32 R56, R12.reuse, R18, RZ ;  /* 0x000000120c38723c */ /* 0x040ff000000018ff */
[----:B------:R-:W-:Y:S01]  /*2aa0*/  HMMA.16816.F32 R36, R12, R22, RZ ;  /* 0x000000160c24723c */ /* 0x000fe200000018ff */
[----:B-1----:R-:W-:Y:S01]  /*2ab0*/  IMAD.MOV.U32 R6, RZ, RZ, R0 ;  /* 0x000000ffff067224 */ /* 0x002fe200078e0000 */
[----:B------:R-:W-:Y:S01]  /*2ac0*/  IABS R0, R7 ;  /* 0x0000000700007213 */ /* 0x000fe20000000000 */
[----:B------:R-:W-:-:S05]  /*2ad0*/  IMAD.IADD R7, R5, 0x1, -R144 ;  /* 0x0000000105077824 */ /* 0x000fca00078e0a90 */
[C---:B------:R-:W-:Y:S01]  /*2ae0*/  HMMA.16816.F32 R16, R12.reuse, R24, RZ ;  /* 0x000000180c10723c */ /* 0x040fe200000018ff */
[----:B------:R1:W-:Y:S07]  /*2af0*/  I2F R207, R6 ;  /* 0x0000000600cf7306 */ /* 0x0003ee0000201400 */
[----:B------:R-:W-:Y:S01]  /*2b00*/  HMMA.16816.F32 R24, R12, R26, RZ ;  /* 0x0000001a0c18723c */ /* 0x000fe200000018ff */
[----:B-1----:R-:W-:Y:S02]  /*2b10*/  MOV R6, R0 ;  /* 0x0000000000067202 */ /* 0x002fe40000000f00 */
[----:B------:R-:W-:Y:S01]  /*2b20*/  IABS R0, R7 ;  /* 0x0000000700007213 */ /* 0x000fe20000000000 */
[----:B------:R-:W-:Y:S01]  /*2b30*/  IMAD.IADD R7, R2, 0x1, -R144 ;  /* 0x0000000102077824 */ /* 0x000fe200078e0a90 */
[----:B------:R1:W-:Y:S03]  /*2b40*/  I2F R202, R6 ;  /* 0x0000000600ca7306 */ /* 0x0003e60000201400 */
[----:B-1----:R-:W-:Y:S01]  /*2b50*/  IMAD.MOV.U32 R6, RZ, RZ, R0 ;  /* 0x000000ffff067224 */ /* 0x002fe200078e0000 */
[----:B------:R-:W-:Y:S01]  /*2b60*/  IABS R0, R7 ;  /* 0x0000000700007213 */ /* 0x000fe20000000000 */
[----:B------:R-:W-:-:S03]  /*2b70*/  IMAD.IADD R7, R3, 0x1, -R144 ;  /* 0x0000000103077824 */ /* 0x000fc600078e0a90 */
        /* <DEDUP_REMOVED lines=9> */
[----:B-1----:R-:W-:Y:S02]  /*2c10*/  MOV R6, R0 ;  /* 0x0000000000067202 */ /* 0x002fe40000000f00 */
[----:B------:R-:W-:Y:S01]  /*2c20*/  IABS R0, R7 ;  /* 0x0000000700007213 */ /* 0x000fe20000000000 */
[----:B------:R-:W-:-:S03]  /*2c30*/  IMAD.IADD R7, R3, 0x1, -R142 ;  /* 0x0000000103077824 */ /* 0x000fc600078e0a8e */
[----:B------:R1:W-:Y:S02]  /*2c40*/  I2F R217, R6 ;  /* 0x0000000600d97306 */ /* 0x0003e40000201400 */
[----:B------:R-:W-:-:S06]  /*2c50*/  IABS R7, R7 ;  /* 0x0000000700077213 */ /* 0x000fcc0000000000 */
[----:B------:R2:W-:Y:S01]  /*2c60*/  I2F R215, R0 ;  /* 0x0000000000d77306 */ /* 0x0005e20000201400 */
[----:B-1----:R-:W-:-:S07]  /*2c70*/  IMAD.IADD R6, R5, 0x1, -R140 ;  /* 0x0000000105067824 */ /* 0x002fce00078e0a8c */
[----:B------:R1:W-:Y:S01]  /*2c80*/  I2F R206, R7 ;  /* 0x0000000700ce7306 */ /* 0x0003e20000201400 */
[----:B------:R-:W-:Y:S02]  /*2c90*/  IABS R6, R6 ;  /* 0x0000000600067213 */ /* 0x000fe40000000000 */
[----:B--2---:R-:W-:-:S05]  /*2ca0*/  SEL R0, R33, 0xffffffe0, !P0 ;  /* 0xffffffe021007807 */ /* 0x004fca0004000000 */
[----:B------:R2:W-:Y:S01]  /*2cb0*/  I2F R216, R6 ;  /* 0x0000000600d87306 */ /* 0x0005e20000201400 */
[C---:B------:R-:W-:Y:S01]  /*2cc0*/  HMMA.16816.F32 R32, R12.reuse, R20, RZ ;  /* 0x000000140c20723c */ /* 0x040fe200000018ff */
[----:B------:R-:W-:Y:S02]  /*2cd0*/  ISETP.GE.AND P0, PT, R144, R101, PT ;  /* 0x000000659000720c */ /* 0x000fe40003f06270 */
[----:B------:R-:W-:Y:S01]  /*2ce0*/  IADD3 R227, R225, R0, RZ ;  /* 0x00000000e1e37210 */ /* 0x000fe20007ffe0ff */
[C-C-:B------:R-:W-:Y:S02]  /*2cf0*/  IMAD.IADD R0, R2.reuse, 0x1, -R140.reuse ;  /* 0x0000000102007824 */ /* 0x140fe400078e0a8c */
[----:B-1----:R-:W-:Y:S02]  /*2d00*/  IMAD.IADD R7, R3, 0x1, -R140 ;  /* 0x0000000103077824 */ /* 0x002fe400078e0a8c */
[----:B------:R-:W1:Y:S01]  /*2d10*/  LDSM.16.M88.4 R44, [R227+0x6000] ;  /* 0x00600000e32c783b */ /* 0x000e620000000200 */
[----:B------:R-:W-:Y:S01]  /*2d20*/  IABS R0, R0 ;  /* 0x0000000000007213 */ /* 0x000fe20000000000 */
[C---:B------:R-:W-:Y:S02]  /*2d30*/  HMMA.16816.F32 R20, R12.reuse, R28, RZ ;  /* 0x0000001c0c14723c */ /* 0x040fe400000018ff */
[----:B------:R-:W3:Y:S02]  /*2d40*/  LDSM.16.M88.4 R48, [R227+0x6400] ;  /* 0x00640000e330783b */ /* 0x000ee40000000200 */
[----:B--2---:R-:W-:Y:S01]  /*2d50*/  IMAD.MOV.U32 R6, RZ, RZ, R0 ;  /* 0x000000ffff067224 */ /* 0x004fe200078e0000 */
[----:B------:R-:W-:Y:S01]  /*2d60*/  IABS R0, R7 ;  /* 0x0000000700007213 */ /* 0x000fe20000000000 */
[----:B------:R-:W2:Y:S01]  /*2d70*/  LDSM.16.M88.4 R52, [R227+0x6800] ;  /* 0x00680000e334783b */ /* 0x000ea20000000200 */
[----:B------:R-:W-:Y:S01]  /*2d80*/  IADD3 R7, -R135, R5, RZ ;  /* 0x0000000587077210 */ /* 0x000fe20007ffe1ff */
[----:B------:R4:W-:Y:S01]  /*2d90*/  I2F R211, R6 ;  /* 0x0000000600d37306 */ /* 0x0009e20000201400 */
[----:B------:R-:W-:Y:S01]  /*2da0*/  HMMA.16816.F32 R12, R12, R30, RZ ;  /* 0x0000001e0c0c723c */ /* 0x000fe200000018ff */
[----:B------:R-:W5:Y:S04]  /*2db0*/  LDSM.16.M88.4 R108, [R227+0x6c00] ;  /* 0x006c0000e36c783b */ /* 0x000f680000000200 */
[----:B------:R-:W-:Y:S01]  /*2dc0*/  LDSM.16.M88.4 R28, [R229+0x2000] ;  /* 0x00200000e51c783b */ /* 0x000fe20000000200 */
[----:B----4-:R-:W-:Y:S01]  /*2dd0*/  IMAD.MOV.U32 R6, RZ, RZ, R0 ;  /* 0x000000ffff067224 */ /* 0x010fe200078e0000 */
[----:B------:R-:W-:Y:S01]  /*2de0*/  IABS R0, R7 ;  /* 0x0000000700007213 */ /* 0x000fe20000000000 */
[----:B------:R-:W-:-:S02]  /*2df0*/  IMAD.IADD R7, R2, 0x1, -R135 ;  /* 0x0000000102077824 */ /* 0x000fc400078e0a87 */
[----:B------:R4:W-:Y:S01]  /*2e00*/  I2F R204, R6 ;  /* 0x0000000600cc7306 */ /* 0x0009e20000201400 */
[----:B-1----:R-:W-:Y:S01]  /*2e10*/  HMMA.16816.F32 R64, R8, R44, R40 ;  /* 0x0000002c0840723c */ /* 0x002fe20000001828 */
[----:B------:R-:W1:Y:S01]  /*2e20*/  LDSM.16.M88.4 R40, [R229+0x1000] ;  /* 0x00100000e528783b */ /* 0x000e620000000200 */
[----:B----4-:R-:W-:Y:S01]  /*2e30*/  IMAD.MOV.U32 R6, RZ, RZ, R0 ;  /* 0x000000ffff067224 */ /* 0x010fe200078e0000 */
[----:B------:R-:W-:Y:S01]  /*2e40*/  IABS R0, R7 ;  /* 0x0000000700007213 */ /* 0x000fe20000000000 */
[----:B------:R-:W-:-:S04]  /*2e50*/  IMAD.IADD R7, R2, 0x1, -R133 ;  /* 0x0000000102077824 */ /* 0x000fc800078e0a85 */
[C---:B---3--:R-:W-:Y:S01]  /*2e60*/  HMMA.16816.F32 R88, R8.reuse, R48, R32 ;  /* 0x000000300858723c */ /* 0x048fe20000001820 */
[----:B------:R3:W-:Y:S01]  /*2e70*/  I2F R209, R6 ;  /* 0x0000000600d17306 */ /* 0x0007e20000201400 */
[----:B------:R-:W-:Y:S06]  /*2e80*/  LDSM.16.M88.4 R32, [R228+0x3000] ;  /* 0x00300000e420783b */ /* 0x000fec0000000200 */
[C---:B--2---:R-:W-:Y:S01]  /*2e90*/  HMMA.16816.F32 R120, R8.reuse, R52, R16 ;  /* 0x000000340878723c */ /* 0x044fe20000001810 */
[----:B------:R2:W-:Y:S07]  /*2ea0*/  I2F R203, R0 ;  /* 0x0000000000cb7306 */ /* 0x0005ee0000201400 */
[----:B-----5:R-:W-:Y:S01]  /*2eb0*/  HMMA.16816.F32 R136, R8, R108, R20 ;  /* 0x0000006c0888723c */ /* 0x020fe20000001814 */
[----:B---3--:R-:W-:Y:S01]  /*2ec0*/  IADD3 R6, -R135, R3, RZ ;  /* 0x0000000387067210 */ /* 0x008fe20007ffe1ff */
[----:B------:R-:W-:Y:S03]  /*2ed0*/  LDSM.16.M88.4 R20, [R228+0x4000] ;  /* 0x00400000e414783b */ /* 0x000fe60000000200 */
[----:B------:R-:W-:-:S03]  /*2ee0*/  IABS R6, R6 ;  /* 0x0000000600067213 */ /* 0x000fc60000000000 */
[C---:B------:R-:W-:Y:S01]  /*2ef0*/  HMMA.16816.F32 R72, R8.reuse, R46, R56 ;  /* 0x0000002e0848723c */ /* 0x040fe20000001838 */
[----:B--2---:R-:W-:Y:S01]  /*2f00*/  IMAD.IADD R0, R5, 0x1, -R133 ;  /* 0x0000000105007824 */ /* 0x004fe200078e0a85 */
[----:B------:R2:W-:Y:S04]  /*2f10*/  I2F R200, R6 ;  /* 0x0000000600c87306 */ /* 0x0005e80000201400 */
[----:B------:R-:W-:Y:S02]  /*2f20*/  IABS R0, R0 ;  /* 0x0000000000007213 */ /* 0x000fe40000000000 */
[C---:B------:R-:W-:Y:S01]  /*2f30*/  HMMA.16816.F32 R96, R8.reuse, R50, R36 ;  /* 0x000000320860723c */ /* 0x040fe20000001824 */
[----:B------:R-:W-:Y:S07]  /*2f40*/  LDSM.16.M88.4 R36, [R228+0x2000] ;  /* 0x00200000e424783b */ /* 0x000fee0000000200 */
[----:B------:R-:W-:Y:S01]  /*2f50*/  HMMA.16816.F32 R124, R8, R54, R24 ;  /* 0x00000036087c723c */ /* 0x000fe20000001818 */
[----:B------:R-:W-:Y:S01]  /*2f60*/  LDSM.16.M88.4 R24, [R229+0x3000] ;  /* 0x00300000e518783b */ /* 0x000fe20000000200 */
[----:B--2---:R-:W-:Y:S01]  /*2f70*/  IMAD.MOV.U32 R6, RZ, RZ, R0 ;  /* 0x000000ffff067224 */ /* 0x004fe200078e0000 */
[----:B------:R-:W-:-:S02]  /*2f80*/  IABS R0, R7 ;  /* 0x0000000700007213 */ /* 0x000fc40000000000 */
[----:B------:R-:W-:Y:S01]  /*2f90*/  IADD3 R7, -R133, R3, RZ ;  /* 0x0000000385077210 */ /* 0x000fe20007ffe1ff */
[----:B------:R2:W-:Y:S02]  /*2fa0*/  I2F R201, R6 ;  /* 0x0000000600c97306 */ /* 0x0005e40000201400 */
[----:B------:R-:W-:Y:S01]  /*2fb0*/  HMMA.16816.F32 R156, R8, R110, R12 ;  /* 0x0000006e089c723c */ /* 0x000fe2000000180c */
[----:B------:R-:W3:Y:S07]  /*2fc0*/  LDSM.16.M88.4 R8, [R225+0x7000] ;  /* 0x00700000e108783b */ /* 0x000eee0000000200 */
[----:B-1----:R-:W-:Y:S01]  /*2fd0*/  HMMA.16816.F32 R12, R40, R44, R68 ;  /* 0x0000002c280c723c */ /* 0x002fe20000001844 */
[----:B--2---:R-:W-:Y:S01]  /*2fe0*/  IMAD.MOV.U32 R6, RZ, RZ, R0 ;  /* 0x000000ffff067224 */ /* 0x004fe200078e0000 */
[----:B------:R-:W-:Y:S01]  /*2ff0*/  IABS R0, R7 ;  /* 0x0000000700007213 */ /* 0x000fe20000000000 */
[----:B------:R-:W-:-:S05]  /*3000*/  IMAD.IADD R7, R5, 0x1, -R132 ;  /* 0x0000000105077824 */ /* 0x000fca00078e0a84 */
[C---:B------:R-:W-:Y:S01]  /*3010*/  HMMA.16816.F32 R16, R40.reuse, R46, R92 ;  /* 0x0000002e2810723c */ /* 0x040fe2000000185c */
[----:B------:R1:W-:Y:S01]  /*3020*/  I2F R199, R6 ;  /* 0x0000000600c77306 */ /* 0x0003e20000201400 */
[----:B------:R-:W2:Y:S06]  /*3030*/  LDSM.16.M88.4 R44, [R227+0x7000] ;  /* 0x00700000e32c783b */ /* 0x000eac0000000200 */
[C---:B------:R-:W-:Y:S08]  /*3040*/  HMMA.16816.F32 R112, R40.reuse, R52, R76 ;  /* 0x000000342870723c */ /* 0x040ff0000000184c */
[C---:B------:R-:W-:Y:S01]  /*3050*/  HMMA.16816.F32 R116, R40.reuse, R54, R84 ;  /* 0x000000362874723c */ /* 0x040fe20000001854 */
[----:B-1----:R-:W-:Y:S01]  /*3060*/  IMAD.MOV.U32 R6, RZ, RZ, R0 ;  /* 0x000000ffff067224 */ /* 0x002fe200078e0000 */
[----:B------:R-:W-:Y:S01]  /*3070*/  IABS R0, R7 ;  /* 0x0000000700007213 */ /* 0x000fe20000000000 */
[----:B------:R-:W1:Y:S01]  /*3080*/  LDSM.16.M88.4 R52, [R225+0x7400] ;  /* 0x00740000e134783b */ /* 0x000e620000000200 */
[----:B------:R-:W-:Y:S01]  /*3090*/  IADD3 R7, -R132, R2, RZ ;  /* 0x0000000284077210 */ /* 0x000fe20007ffe1ff */
[----:B------:R4:W-:Y:S03]  /*30a0*/  I2F R197, R6 ;  /* 0x0000000600c57306 */ /* 0x0009e60000201400 */
[----:B------:R-:W-:Y:S08]  /*30b0*/  HMMA.16816.F32 R56, R40, R48, R60 ;  /* 0x000000302838723c */ /* 0x000ff0000000183c */
[----:B---3--:R-:W-:Y:S01]  /*30c0*/  HMMA.16816.F32 R60, R32, R8, R12 ;  /* 0x00000008203c723c */ /* 0x008fe2000000180c */
[----:B----4-:R-:W-:Y:S01]  /*30d0*/  IMAD.MOV.U32 R6, RZ, RZ, R0 ;  /* 0x000000ffff067224 */ /* 0x010fe200078e0000 */
[----:B------:R-:W-:Y:S01]  /*30e0*/  IABS R0, R7 ;  /* 0x0000000700007213 */ /* 0x000fe20000000000 */
[----:B------:R-:W-:-:S05]  /*30f0*/  IMAD.IADD R7, R3, 0x1, -R132 ;  /* 0x0000000103077824 */ /* 0x000fca00078e0a84 */
[----:B------:R-:W-:Y:S01]  /*3100*/  HMMA.16816.F32 R12, R36, R8, R64 ;  /* 0x00000008240c723c */ /* 0x000fe20000001840 */
[----:B------:R3:W-:Y:S01]  /*3110*/  I2F R198, R6 ;  /* 0x0000000600c67306 */ /* 0x0007e20000201400 */
[----:B------:R-:W4:Y:S06]  /*3120*/  LDSM.16.M88.4 R64, [R225+0x8000] ;  /* 0x00800000e140783b */ /* 0x000f2c0000000200 */
[-C--:B------:R-:W-:Y:S01]  /*3130*/  HMMA.16816.F32 R68, R32, R10.reuse, R16 ;  /* 0x0000000a2044723c */ /* 0x080fe20000001810 */
[----:B------:R-:W5:Y:S07]  /*3140*/  LDSM.16.M88.4 R16, [R228+0x5000] ;  /* 0x00500000e410783b */ /* 0x000f6e0000000200 */
[----:B------:R-:W-:Y:S01]  /*3150*/  HMMA.16816.F32 R72, R36, R10, R72 ;  /* 0x0000000a2448723c */ /* 0x000fe20000001848 */
[----:B---3--:R-:W-:Y:S01]  /*3160*/  IMAD.MOV.U32 R6, RZ, RZ, R0 ;  /* 0x000000ffff067224 */ /* 0x008fe200078e0000 */
[----:B------:R-:W-:-:S02]  /*3170*/  IABS R0, R7 ;  /* 0x0000000700007213 */ /* 0x000fc40000000000 */
[----:B------:R-:W-:Y:S01]  /*3180*/  IADD3 R7, -R134, R5, RZ ;  /* 0x0000000586077210 */ /* 0x000fe20007ffe1ff */
[----:B------:R3:W-:Y:S03]  /*3190*/  I2F R196, R6 ;  /* 0x0000000600c47306 */ /* 0x0007e60000201400 */
[----:B--2---:R-:W-:Y:S01]  /*31a0*/  HMMA.16816.F32 R8, R28, R44, R12 ;  /* 0x0000002c1c08723c */ /* 0x004fe2000000180c */
[----:B------:R-:W-:Y:S07]  /*31b0*/  LDSM.16.M88.4 R12, [R229+0x4000] ;  /* 0x00400000e50c783b */ /* 0x000fee0000000200 */
[----:B-1----:R-:W-:Y:S01]  /*31c0*/  HMMA.16816.F32 R84, R32, R52, R56 ;  /* 0x000000342054723c */ /* 0x002fe20000001838 */
[----:B------:R-:W1:Y:S01]  /*31d0*/  LDSM.16.M88.4 R56, [R227+0x8000] ;  /* 0x00800000e338783b */ /* 0x000e620000000200 */
[----:B---3--:R-:W-:Y:S01]  /*31e0*/  IMAD.MOV.U32 R6, RZ, RZ, R0 ;  /* 0x000000ffff067224 */ /* 0x008fe200078e0000 */
[----:B------:R-:W-:-:S05]  /*31f0*/  IABS R0, R7 ;  /* 0x0000000700007213 */ /* 0x000fca0000000000 */
[----:B------:R-:W-:Y:S01]  /*3200*/  HMMA.16816.F32 R104, R40, R50, R104 ;  /* 0x000000322868723c */ /* 0x000fe20000001868 */
[----:B------:R2:W-:Y:S07]  /*3210*/  I2F R193, R6 ;  /* 0x0000000600c17306 */ /* 0x0005ee0000201400 */
[----:B------:R-:W-:Y:S01]  /*3220*/  HMMA.16816.F32 R60, R24, R44, R60 ;  /* 0x0000002c183c723c */ /* 0x000fe2000000183c */
[----:B------:R3:W-:Y:S07]  /*3230*/  I2F R194, R0 ;  /* 0x0000000000c27306 */ /* 0x0007ee0000201400 */
[----:B----4-:R-:W-:Y:S01]  /*3240*/  HMMA.16816.F32 R48, R20, R64, R8 ;  /* 0x000000401430723c */ /* 0x010fe20000001808 */
[----:B--2---:R-:W-:Y:S01]  /*3250*/  IMAD.IADD R6, R2, 0x1, -R134 ;  /* 0x0000000102067824 */ /* 0x004fe200078e0a86 */
[----:B------:R-:W2:Y:S04]  /*3260*/  LDSM.16.M88.4 R8, [R229+0x5000] ;  /* 0x00500000e508783b */ /* 0x000ea80000000200 */
[----:B------:R-:W-:-:S02]  /*3270*/  IABS R6, R6 ;  /* 0x0000000600067213 */ /* 0x000fc40000000000 */
[-C--:B------:R-:W-:Y:S01]  /*3280*/  HMMA.16816.F32 R76, R24, R46.reuse, R68 ;  /* 0x0000002e184c723c */ /* 0x080fe20000001844 */
[----:B---3--:R-:W-:Y:S01]  /*3290*/  IMAD.IADD R0, R3, 0x1, -R134 ;  /* 0x0000000103007824 */ /* 0x008fe200078e0a86 */
[----:B------:R3:W-:Y:S04]  /*32a0*/  I2F R191, R6 ;  /* 0x0000000600bf7306 */ /* 0x0007e80000201400 */
[----:B------:R-:W-:Y:S02]  /*32b0*/  IABS R0, R0 ;  /* 0x0000000000007213 */ /* 0x000fe40000000000 */
[----:B------:R-:W-:Y:S02]  /*32c0*/  HMMA.16816.F32 R72, R28, R46, R72 ;  /* 0x0000002e1c48723c */ /* 0x000fe40000001848 */
[----:B------:R4:W-:Y:S06]  /*32d0*/  I2F R188, R0 ;  /* 0x0000000000bc7306 */ /* 0x0009ec0000201400 */
[----:B------:R-:W-:Y:S01]  /*32e0*/  HMMA.16816.F32 R128, R40, R108, R80 ;  /* 0x0000006c2880723c */ /* 0x000fe20000001850 */
[----:B---3--:R-:W-:-:S04]  /*32f0*/  IADD3 R6, -R141, R5, RZ ;  /* 0x000000058d067210 */ /* 0x008fc80007ffe1ff */
[----:B------:R-:W-:-:S03]  /*3300*/  IABS R6, R6 ;  /* 0x0000000600067213 */ /* 0x000fc60000000000 */
[----:B-----5:R-:W-:Y:S01]  /*3310*/  HMMA.16816.F32 R44, R16, R64, R60 ;  /* 0x00000040102c723c */ /* 0x020fe2000000183c */
[----:B------:R-:W-:Y:S01]  /*3320*/  LDSM.16.M88.4 R60, [R225+0x7800] ;  /* 0x00780000e13c783b */ /* 0x000fe20000000200 */
[----:B----4-:R-:W-:Y:S01]  /*3330*/  IMAD.IADD R0, R2, 0x1, -R141 ;  /* 0x0000000102007824 */ /* 0x010fe200078e0a8d */
[----:B------:R3:W-:Y:S04]  /*3340*/  I2F R189, R6 ;  /* 0x0000000600bd7306 */ /* 0x0007e80000201400 */
[----:B------:R-:W-:Y:S01]  /*3350*/  IABS R0, R0 ;  /* 0x0000000000007213 */ /* 0x000fe20000000000 */
[----:B-1----:R-:W-:Y:S01]  /*3360*/  HMMA.16816.F32 R80, R12, R56, R48 ;  /* 0x000000380c50723c */ /* 0x002fe20000001830 */
[----:B------:R-:W1:Y:S03]  /*3370*/  LDSM.16.M88.4 R48, [R227+0x7400] ;  /* 0x00740000e330783b */ /* 0x000e660000000200 */
[----:B------:R-:W-:-:S04]  /*3380*/  IMAD.MOV.U32 R7, RZ, RZ, R0 ;  /* 0x000000ffff077224 */ /* 0x000fc800078e0000 */
[----:B------:R4:W-:Y:S01]  /*3390*/  I2F R185, R7 ;  /* 0x0000000700b97306 */ /* 0x0009e20000201400 */
[----:B------:R-:W-:Y:S01]  /*33a0*/  HMMA.16816.F32 R88, R36, R52, R88 ;  /* 0x000000342458723c */ /* 0x000fe20000001858 */
[----:B---3--:R-:W-:-:S05]  /*33b0*/  IMAD.IADD R6, R3, 0x1, -R141 ;  /* 0x0000000103067824 */ /* 0x008fca00078e0a8d */
[----:B------:R-:W-:Y:S02]  /*33c0*/  IABS R0, R6 ;  /* 0x0000000600007213 */ /* 0x000fe40000000000 */
[----:B--2---:R-:W-:Y:S03]  /*33d0*/  HMMA.16816.F32 R68, R8, R56, R44 ;  /* 0x000000380844723c */ /* 0x004fe6000000182c */
[----:B------:R-:W-:Y:S01]  /*33e0*/  IMAD.MOV.U32 R6, RZ, RZ, R0 ;  /* 0x000000ffff067224 */ /* 0x000fe200078e0000 */
[----:B----4-:R-:W-:-:S03]  /*33f0*/  IADD3 R7, -R143, R5, RZ ;  /* 0x000000058f077210 */ /* 0x010fc60007ffe1ff */
[----:B------:R2:W-:Y:S01]  /*3400*/  I2F R180, R6 ;  /* 0x0000000600b47306 */ /* 0x0005e20000201400 */
[----:B------:R-:W-:Y:S01]  /*3410*/  HMMA.16816.F32 R104, R32, R54, R104 ;  /* 0x000000362068723c */ /* 0x000fe20000001868 */
[----:B------:R-:W-:Y:S01]  /*3420*/  IABS R0, R7 ;  /* 0x0000000700007213 */ /* 0x000fe20000000000 */
[----:B------:R-:W-:-:S06]  /*3430*/  IMAD.IADD R7, R2, 0x1, -R143 ;  /* 0x0000000102077824 */ /* 0x000fcc00078e0a8f */
[----:B------:R-:W-:Y:S01]  /*3440*/  HMMA.16816.F32 R96, R36, R54, R96 ;  /* 0x000000362460723c */ /* 0x000fe20000001860 */
[----:B------:R-:W3:Y:S01]  /*3450*/  LDSM.16.M88.4 R52, [R225+0x8400] ;  /* 0x00840000e134783b */ /* 0x000ee20000000200 */
[----:B--2---:R-:W-:Y:S01]  /*3460*/  IMAD.MOV.U32 R6, RZ, RZ, R0 ;  /* 0x000000ffff067224 */ /* 0x004fe200078e0000 */
[----:B------:R-:W-:-:S05]  /*3470*/  IABS R0, R7 ;  /* 0x0000000700007213 */ /* 0x000fca0000000000 */
[----:B------:R-:W-:Y:S01]  /*3480*/  HMMA.16816.F32 R44, R20, R66, R72 ;  /* 0x00000042142c723c */ /* 0x000fe20000001848 */
[----:B------:R-:W-:Y:S01]  /*3490*/  IADD3 R7, -R143, R3, RZ ;  /* 0x000000038f077210 */ /* 0x000fe20007ffe1ff */
[----:B------:R2:W-:Y:S06]  /*34a0*/  I2F R186, R6 ;  /* 0x0000000600ba7306 */ /* 0x0005ec0000201400 */
[----:B-1----:R-:W-:Y:S08]  /*34b0*/  HMMA.16816.F32 R72, R28, R48, R88 ;  /* 0x000000301c48723c */ /* 0x002ff00000001858 */
[----:B------:R-:W-:Y:S01]  /*34c0*/  HMMA.16816.F32 R64, R16, R66, R76 ;  /* 0x000000421040723c */ /* 0x000fe2000000184c */
[----:B--2---:R-:W-:Y:S01]  /*34d0*/  IMAD.MOV.U32 R6, RZ, RZ, R0 ;  /* 0x000000ffff067224 */ /* 0x004fe200078e0000 */
[----:B------:R-:W-:Y:S01]  /*34e0*/  IABS R0, R7 ;  /* 0x0000000700007213 */ /* 0x000fe20000000000 */
[----:B------:R-:W-:-:S02]  /*34f0*/  IMAD.IADD R7, R5, 0x1, -R145 ;  /* 0x0000000105077824 */ /* 0x000fc400078e0a91 */
[----:B------:R1:W-:Y:S03]  /*3500*/  I2F R183, R6 ;  /* 0x0000000600b77306 */ /* 0x0003e60000201400 */
[----:B------:R-:W-:Y:S08]  /*3510*/  HMMA.16816.F32 R76, R24, R48, R84 ;  /* 0x00000030184c723c */ /* 0x000ff00000001854 */
[----:B---3--:R-:W-:Y:S01]  /*3520*/  HMMA.16816.F32 R72, R20, R52, R72 ;  /* 0x000000341448723c */ /* 0x008fe20000001848 */
[----:B-1----:R-:W-:Y:S01]  /*3530*/  IMAD.MOV.U32 R6, RZ, RZ, R0 ;  /* 0x000000ffff067224 */ /* 0x002fe200078e0000 */
[----:B------:R-:W-:Y:S01]  /*3540*/  IABS R0, R7 ;  /* 0x0000000700007213 */ /* 0x000fe20000000000 */
[----:B------:R-:W-:-:S05]  /*3550*/  IMAD.IADD R7, R5, 0x1, -R147 ;  /* 0x0000000105077824 */ /* 0x000fca00078e0a93 */
[----:B------:R-:W-:Y:S01]  /*3560*/  HMMA.16816.F32 R84, R8, R58, R64 ;  /* 0x0000003a0854723c */ /* 0x000fe20000001840 */
[----:B------:R1:W-:Y:S07]  /*3570*/  I2F R182, R6 ;  /* 0x0000000600b67306 */ /* 0x0003ee0000201400 */
[----:B------:R-:W-:Y:S01]  /*3580*/  HMMA.16816.F32 R64, R16, R52, R76 ;  /* 0x000000341040723c */ /* 0x000fe2000000184c */
[----:B------:R2:W-:Y:S07]  /*3590*/  I2F R181, R0 ;  /* 0x0000000000b57306 */ /* 0x0005ee0000201400 */
[----:B------:R-:W-:Y:S01]  /*35a0*/  HMMA.16816.F32 R88, R36, R60, R120 ;  /* 0x0000003c2458723c */ /* 0x000fe20000001878 */
[----:B-1----:R-:W-:-:S04]  /*35b0*/  IADD3 R6, -R145, R2, RZ ;  /* 0x0000000291067210 */ /* 0x002fc80007ffe1ff */
[----:B------:R-:W-:-:S03]  /*35c0*/  IABS R6, R6 ;  /* 0x0000000600067213 */ /* 0x000fc60000000000 */
[----:B------:R-:W-:Y:S01]  /*35d0*/  HMMA.16816.F32 R92, R32, R60, R112 ;  /* 0x0000003c205c723c */ /* 0x000fe20000001870 */
[----:B--2---:R-:W-:Y:S01]  /*35e0*/  IMAD.IADD R0, R3, 0x1, -R145 ;  /* 0x0000000103007824 */ /* 0x004fe200078e0a91 */
[----:B------:R1:W-:Y:S04]  /*35f0*/  I2F R175, R6 ;  /* 0x0000000600af7306 */ /* 0x0003e80000201400 */
[----:B------:R-:W-:-:S05]  /*3600*/  IABS R0, R0 ;  /* 0x0000000000007213 */ /* 0x000fca0000000000 */
[----:B-1----:R-:W-:Y:S01]  /*3610*/  IMAD.MOV.U32 R6, RZ, RZ, R0 ;  /* 0x000000ffff067224 */ /* 0x002fe200078e0000 */
[----:B------:R-:W-:Y:S02]  /*3620*/  IABS R0, R7 ;  /* 0x0000000700007213 */ /* 0x000fe40000000000 */
[----:B------:R-:W-:Y:S01]  /*3630*/  IADD3 R7, -R147, R2, RZ ;  /* 0x0000000293077210 */ /* 0x000fe20007ffe1ff */
        /* <DEDUP_REMOVED lines=9> */
[----:B-1----:R-:W-:Y:S01]  /*36d0*/  IMAD.MOV.U32 R6, RZ, RZ, R0 ;  /* 0x000000ffff067224 */ /* 0x002fe200078e0000 */
[----:B------:R-:W-:Y:S02]  /*36e0*/  IABS R0, R7 ;  /* 0x0000000700007213 */ /* 0x000fe40000000000 */
[----:B------:R-:W-:-:S03]  /*36f0*/  IADD3 R7, -R148, R2, RZ ;  /* 0x0000000294077210 */ /* 0x000fc60007ffe1ff */
        /* <DEDUP_REMOVED lines=10> */
[----:B------:R-:W-:-:S05]  /*37a0*/  IABS R0, R7 ;  /* 0x0000000700007213 */ /* 0x000fca0000000000 */
[----:B------:R1:W-:Y:S08]  /*37b0*/  I2F R167, R6 ;  /* 0x0000000600a77306 */ /* 0x0003f00000201400 */
[----:B------:R2:W-:Y:S01]  /*37c0*/  I2F R166, R0 ;  /* 0x0000000000a67306 */ /* 0x0005e20000201400 */
[----:B-1----:R-:W-:-:S04]  /*37d0*/  IADD3 R6, -R150, R5, RZ ;  /* 0x0000000596067210 */ /* 0x002fc80007ffe1ff */
[----:B------:R-:W-:Y:S01]  /*37e0*/  IABS R6, R6 ;  /* 0x0000000600067213 */ /* 0x000fe20000000000 */
[----:B--2---:R-:W-:-:S04]  /*37f0*/  IMAD.IADD R0, R5, 0x1, -R151 ;  /* 0x0000000105007824 */ /* 0x004fc800078e0a97 */
[----:B------:R-:W-:Y:S01]  /*3800*/  IMAD.MOV.U32 R5, RZ, RZ, R6 ;  /* 0x000000ffff057224 */ /* 0x000fe200078e0006 */
[----:B------:R-:W-:Y:S02]  /*3810*/  IADD3 R6, -R149, R2, RZ ;  /* 0x0000000295067210 */ /* 0x000fe40007ffe1ff */
[----:B------:R-:W-:Y:S01]  /*3820*/  IABS R0, R0 ;  /* 0x0000000000007213 */ /* 0x000fe20000000000 */
[----:B------:R1:W-:Y:S04]  /*3830*/  I2F R165, R5 ;  /* 0x0000000500a57306 */ /* 0x0003e80000201400 */
[----:B-1----:R-:W-:Y:S01]  /*3840*/  IMAD.MOV.U32 R5, RZ, RZ, R0 ;  /* 0x000000ffff057224 */ /* 0x002fe200078e0000 */
[----:B------:R-:W-:-:S03]  /*3850*/  IABS R0, R6 ;  /* 0x0000000600007213 */ /* 0x000fc60000000000 */
[----:B------:R1:W-:Y:S08]  /*3860*/  I2F R164, R5 ;  /* 0x0000000500a47306 */ /* 0x0003f00000201400 */
[----:B------:R2:W-:Y:S01]  /*3870*/  I2F R162, R0 ;  /* 0x0000000000a27306 */ /* 0x0005e20000201400 */
[----:B-1----:R-:W-:Y:S01]  /*3880*/  IMAD.IADD R5, R2, 0x1, -R150 ;  /* 0x0000000102057824 */ /* 0x002fe200078e0a96 */
[----:B------:R-:W-:-:S04]  /*3890*/  IADD3 R2, -R151, R2, RZ ;  /* 0x0000000297027210 */ /* 0x000fc80007ffe1ff */
[----:B------:R-:W-:Y:S02]  /*38a0*/  IABS R5, R5 ;  /* 0x0000000500057213 */ /* 0x000fe40000000000 */
[----:B------:R-:W-:-:S03]  /*38b0*/  IABS R2, R2 ;  /* 0x0000000200027213 */ /* 0x000fc60000000000 */
[----:B--2---:R-:W-:Y:S01]  /*38c0*/  IMAD.MOV.U32 R0, RZ, RZ, R5 ;  /* 0x000000ffff007224 */ /* 0x004fe200078e0005 */
[----:B------:R1:W-:Y:S08]  /*38d0*/  I2F R155, R2 ;  /* 0x00000002009b7306 */ /* 0x0003f00000201400 */
[----:B------:R2:W-:Y:S01]  /*38e0*/  I2F R160, R0 ;  /* 0x0000000000a07306 */ /* 0x0005e20000201400 */
[----:B-1----:R-:W-:-:S04]  /*38f0*/  IADD3 R2, -R150, R3, RZ ;  /* 0x0000000396027210 */ /* 0x002fc80007ffe1ff */
[----:B------:R-:W-:Y:S01]  /*3900*/  IABS R2, R2 ;  /* 0x0000000200027213 */ /* 0x000fe20000000000 */
[----:B--2---:R-:W-:-:S03]  /*3910*/  IMAD.IADD R0, R3, 0x1, -R149 ;  /* 0x0000000103007824 */ /* 0x004fc600078e0a95 */
[----:B------:R-:W-:Y:S02]  /*3920*/  I2F R109, R2 ;  /* 0x00000002006d7306 */ /* 0x000fe40000201400 */
[----:B------:R-:W-:-:S06]  /*3930*/  IABS R0, R0 ;  /* 0x0000000000007213 */ /* 0x000fcc0000000000 */
[----:B------:R1:W-:Y:S02]  /*3940*/  I2F R153, R0 ;  /* 0x0000000000997306 */ /* 0x0003e40000201400 */
[----:B-1----:R-:W-:-:S05]  /*3950*/  IMAD.IADD R0, R3, 0x1, -R151 ;  /* 0x0000000103007824 */ /* 0x002fca00078e0a97 */
[----:B------:R-:W-:-:S04]  /*3960*/  IABS R0, R0 ;  /* 0x0000000000007213 */ /* 0x000fc80000000000 */
[----:B------:R1:W-:Y:S02]  /*3970*/  I2F R108, R0 ;  /* 0x00000000006c7306 */ /* 0x0003e40000201400 */
[----:B-1----:R-:W-:-:S06]  /*3980*/  FMUL.FTZ R0, R80, c[0x0][0x2ec] ;  /* 0x0000bb0050007a20 */ /* 0x002fcc0000410000 */
[----:B------:R1:W2:Y:S02]  /*3990*/  MUFU.TANH R5, R0 ;  /* 0x0000000000057308 */ /* 0x0002a40000002400 */
[----:B-1----:R-:W-:Y:S02]  /*39a0*/  FMUL.FTZ R0, R81, c[0x0][0x2ec] ;  /* 0x0000bb0051007a20 */ /* 0x002fe40000410000 */
[----:B--2---:R-:W-:-:S04]  /*39b0*/  FFMA.FTZ R5, R219, -R100, R5 ;  /* 0x80000064db057223 */ /* 0x004fc80000010005 */
[----:B------:R1:W-:Y:S02]  /*39c0*/  MUFU.TANH R218, R0 ;  /* 0x0000000000da7308 */ /* 0x0003e40000002400 */
[----:B-1----:R-:W-:-:S06]  /*39d0*/  FMUL.FTZ R0, R82, c[0x0][0x2ec] ;  /* 0x0000bb0052007a20 */ /* 0x002fcc0000410000 */
[----:B------:R1:W2:Y:S02]  /*39e0*/  MUFU.TANH R3, R0 ;  /* 0x0000000000037308 */ /* 0x0002a40000002400 */
[----:B-1----:R-:W-:Y:S02]  /*39f0*/  FMUL.FTZ R0, R83, c[0x0][0x2ec] ;  /* 0x0000bb0053007a20 */ /* 0x002fe40000410000 */
[----:B------:R-:W-:Y:S01]  /*3a00*/  HMMA.16816.F32 R80, R12, R58, R44 ;  /* 0x0000003a0c50723c */ /* 0x000fe2000000182c */
[----:B------:R-:W1:Y:S03]  /*3a10*/  LDSM.16.M88.4 R44, [R227+0x8400] ;  /* 0x00840000e32c783b */ /* 0x000e660000000200 */
[----:B------:R3:W-:Y:S01]  /*3a20*/  MUFU.TANH R213, R0 ;  /* 0x0000000000d57308 */ /* 0x0007e20000002400 */
[----:B--2---:R-:W-:Y:S01]  /*3a30*/  FFMA.FTZ R3, R210, -R100, R3 ;  /* 0x80000064d2037223 */ /* 0x004fe20000010003 */
[----:B------:R-:W2:Y:S01]  /*3a40*/  LDSM.16.M88.4 R56, [R227+0x7800] ;  /* 0x00780000e338783b */ /* 0x000ea20000000200 */
[----:B---3--:R-:W-:-:S05]  /*3a50*/  FMUL.FTZ R0, R68, c[0x0][0x2ec] ;  /* 0x0000bb0044007a20 */ /* 0x008fca0000410000 */
[----:B------:R3:W4:Y:S02]  /*3a60*/  MUFU.TANH R2, R0 ;  /* 0x0000000000027308 */ /* 0x0007240000002400 */
[----:B---3--:R-:W-:Y:S02]  /*3a70*/  FMUL.FTZ R0, R69, c[0x0][0x2ec] ;  /* 0x0000bb0045007a20 */ /* 0x008fe40000410000 */
[----:B----4-:R-:W-:Y:S01]  /*3a80*/  FFMA.FTZ R2, R207, -R100, R2 ;  /* 0x80000064cf027223 */ /* 0x010fe20000010002 */
[----:B-1----:R-:W-:Y:S03]  /*3a90*/  HMMA.16816.F32 R76, R12, R44, R72 ;  /* 0x0000002c0c4c723c */ /* 0x002fe60000001848 */
[----:B------:R1:W3:Y:S05]  /*3aa0*/  MUFU.TANH R192, R0 ;  /* 0x0000000000c07308 */ /* 0x0002ea0000002400 */
[C---:B------:R-:W-:Y:S08]  /*3ab0*/  HMMA.16816.F32 R72, R24.reuse, R50, R104 ;  /* 0x000000321848723c */ /* 0x040ff00000001868 */
[----:B--2---:R-:W-:Y:S01]  /*3ac0*/  HMMA.16816.F32 R92, R24, R56, R92 ;  /* 0x00000038185c723c */ /* 0x004fe2000000185c */
[----:B-1----:R-:W-:-:S04]  /*3ad0*/  FMUL.FTZ R0, R70, c[0x0][0x2ec] ;  /* 0x0000bb0046007a20 */ /* 0x002fc80000410000 */
[----:B------:R1:W-:Y:S02]  /*3ae0*/  MUFU.TANH R173, R0 ;  /* 0x0000000000ad7308 */ /* 0x0003e40000002400 */
[----:B-1----:R-:W-:Y:S02]  /*3af0*/  FMUL.FTZ R0, R71, c[0x0][0x2ec] ;  /* 0x0000bb0047007a20 */ /* 0x002fe40000410000 */
[----:B------:R-:W-:Y:S04]  /*3b00*/  HMMA.16816.F32 R68, R28, R50, R96 ;  /* 0x000000321c44723c */ /* 0x000fe80000001860 */
[----:B------:R1:W-:Y:S02]  /*3b10*/  MUFU.TANH R187, R0 ;  /* 0x0000000000bb7308 */ /* 0x0003e40000002400 */
[----:B-1----:R-:W-:-:S06]  /*3b20*/  FMUL.FTZ R0, R80, c[0x0][0x2ec] ;  /* 0x0000bb0050007a20 */ /* 0x002fcc0000410000 */
[----:B------:R1:W2:-:S12]  /*3b30*/  MUFU.TANH R190, R0 ;  /* 0x0000000000be7308 */ /* 0x0002980000002400 */
[-C--:B------:R-:W-:Y:S08]  /*3b40*/  HMMA.16816.F32 R48, R20, R54.reuse, R68 ;  /* 0x000000361430723c */ /* 0x080ff00000001844 */
[----:B------:R-:W-:Y:S01]  /*3b50*/  HMMA.16816.F32 R68, R16, R54, R72 ;  /* 0x000000361044723c */ /* 0x000fe20000001848 */
[----:B------:R-:W-:Y:S01]  /*3b60*/  LDSM.16.M88.4 R52, [R227+0x8800] ;  /* 0x00880000e334783b */ /* 0x000fe20000000200 */
[----:B-1----:R-:W-:-:S06]  /*3b70*/  FMUL.FTZ R0, R81, c[0x0][0x2ec] ;  /* 0x0000bb0051007a20 */ /* 0x002fcc0000410000 */
[-C--:B------:R-:W-:Y:S01]  /*3b80*/  HMMA.16816.F32 R72, R32, R62.reuse, R116 ;  /* 0x0000003e2048723c */ /* 0x080fe20000001874 */
[----:B------:R1:W4:Y:S07]  /*3b90*/  MUFU.TANH R195, R0 ;  /* 0x0000000000c37308 */ /* 0x00032e0000002400 */
[----:B------:R-:W-:Y:S01]  /*3ba0*/  HMMA.16816.F32 R60, R36, R62, R124 ;  /* 0x0000003e243c723c */ /* 0x000fe2000000187c */
[----:B-1----:R-:W-:-:S04]  /*3bb0*/  FMUL.FTZ R0, R82, c[0x0][0x2ec] ;  /* 0x0000bb0052007a20 */ /* 0x002fc80000410000 */
[----:B------:R1:W-:Y:S02]  /*3bc0*/  MUFU.TANH R146, R0 ;  /* 0x0000000000927308 */ /* 0x0003e40000002400 */
[----:B-1----:R-:W-:Y:S02]  /*3bd0*/  FMUL.FTZ R0, R83, c[0x0][0x2ec] ;  /* 0x0000bb0053007a20 */ /* 0x002fe40000410000 */
[----:B------:R-:W-:Y:S01]  /*3be0*/  HMMA.16816.F32 R80, R8, R44, R64 ;  /* 0x0000002c0850723c */ /* 0x000fe20000001840 */
[----:B------:R-:W1:Y:S03]  /*3bf0*/  LDSM.16.M88.4 R64, [R225+0x8800] ;  /* 0x00880000e140783b */ /* 0x000e660000000200 */
[----:B------:R5:W-:Y:S02]  /*3c00*/  MUFU.TANH R184, R0 ;  /* 0x0000000000b87308 */ /* 0x000be40000002400 */
[----:B-----5:R-:W-:-:S06]  /*3c10*/  FMUL.FTZ R0, R84, c[0x0][0x2ec] ;  /* 0x0000bb0054007a20 */ /* 0x020fcc0000410000 */
[----:B------:R5:W1:Y:S02]  /*3c20*/  MUFU.TANH R122, R0 ;  /* 0x00000000007a7308 */ /* 0x000a640000002400 */
[----:B-----5:R-:W-:-:S06]  /*3c30*/  FMUL.FTZ R0, R85, c[0x0][0x2ec] ;  /* 0x0000bb0055007a20 */ /* 0x020fcc0000410000 */
[----:B------:R5:W1:Y:S02]  /*3c40*/  MUFU.TANH R152, R0 ;  /* 0x0000000000987308 */ /* 0x000a640000002400 */
[----:B-----5:R-:W-:-:S06]  /*3c50*/  FMUL.FTZ R0, R86, c[0x0][0x2ec] ;  /* 0x0000bb0056007a20 */ /* 0x020fcc0000410000 */
[----:B------:R5:W-:Y:S02]  /*3c60*/  MUFU.TANH R115, R0 ;  /* 0x0000000000737308 */ /* 0x000be40000002400 */
[----:B-----5:R-:W-:Y:S02]  /*3c70*/  FMUL.FTZ R0, R87, c[0x0][0x2ec] ;  /* 0x0000bb0057007a20 */ /* 0x020fe40000410000 */
[----:B------:R-:W-:Y:S04]  /*3c80*/  HMMA.16816.F32 R84, R28, R56, R88 ;  /* 0x000000381c54723c */ /* 0x000fe80000001858 */
[----:B------:R5:W-:Y:S04]  /*3c90*/  MUFU.TANH R120, R0 ;  /* 0x0000000000787308 */ /* 0x000be80000002400 */
[----:B------:R-:W-:Y:S08]  /*3ca0*/  HMMA.16816.F32 R88, R8, R46, R68 ;  /* 0x0000002e0858723c */ /* 0x000ff00000001844 */
[----:B-1----:R-:W-:Y:S01]  /*3cb0*/  HMMA.16816.F32 R68, R16, R64, R92 ;  /* 0x000000401044723c */ /* 0x002fe2000000185c */
[----:B-----5:R-:W-:-:S04]  /*3cc0*/  FMUL.FTZ R0, R76, c[0x0][0x2ec] ;  /* 0x0000bb004c007a20 */ /* 0x020fc80000410000 */
[----:B------:R1:W-:Y:S02]  /*3cd0*/  MUFU.TANH R121, R0 ;  /* 0x0000000000797308 */ /* 0x0003e40000002400 */
[----:B-1----:R-:W-:-:S06]  /*3ce0*/  FMUL.FTZ R0, R77, c[0x0][0x2ec] ;  /* 0x0000bb004d007a20 */ /* 0x002fcc0000410000 */
[----:B------:R1:W-:Y:S02]  /*3cf0*/  MUFU.TANH R123, R0 ;  /* 0x00000000007b7308 */ /* 0x0003e40000002400 */
[----:B-1----:R-:W-:-:S06]  /*3d00*/  FMUL.FTZ R0, R78, c[0x0][0x2ec] ;  /* 0x0000bb004e007a20 */ /* 0x002fcc0000410000 */
[----:B------:R1:W-:Y:S02]  /*3d10*/  MUFU.TANH R113, R0 ;  /* 0x0000000000717308 */ /* 0x0003e40000002400 */
[----:B-1----:R-:W-:Y:S02]  /*3d20*/  FMUL.FTZ R0, R79, c[0x0][0x2ec] ;  /* 0x0000bb004f007a20 */ /* 0x002fe40000410000 */
[----:B------:R-:W-:Y:S01]  /*3d30*/  HMMA.16816.F32 R76, R12, R46, R48 ;  /* 0x0000002e0c4c723c */ /* 0x000fe20000001830 */
[----:B------:R-:W1:Y:S03]  /*3d40*/  LDSM.16.M88.4 R44, [R225+0x7c00] ;  /* 0x007c0000e12c783b */ /* 0x000e660000000200 */
[----:B------:R5:W-:Y:S04]  /*3d50*/  MUFU.TANH R114, R0 ;  /* 0x0000000000727308 */ /* 0x000be80000002400 */
[----:B------:R-:W-:Y:S08]  /*3d60*/  HMMA.16816.F32 R48, R20, R64, R84 ;  /* 0x000000401430723c */ /* 0x000ff00000001854 */
[----:B------:R-:W-:Y:S01]  /*3d70*/  HMMA.16816.F32 R84, R8, R52, R68 ;  /* 0x000000340854723c */ /* 0x000fe20000001844 */
[----:B-----5:R-:W-:-:S04]  /*3d80*/  FMUL.FTZ R0, R80, c[0x0][0x2ec] ;  /* 0x0000bb0050007a20 */ /* 0x020fc80000410000 */
[----:B------:R5:W1:Y:S02]  /*3d90*/  MUFU.TANH R107, R0 ;  /* 0x00000000006b7308 */ /* 0x000a640000002400 */
[----:B-----5:R-:W-:-:S06]  /*3da0*/  FMUL.FTZ R0, R81, c[0x0][0x2ec] ;  /* 0x0000bb0051007a20 */ /* 0x020fcc0000410000 */
[----:B------:R5:W-:Y:S02]  /*3db0*/  MUFU.TANH R112, R0 ;  /* 0x0000000000707308 */ /* 0x000be40000002400 */
[----:B-----5:R-:W-:-:S06]  /*3dc0*/  FMUL.FTZ R0, R82, c[0x0][0x2ec] ;  /* 0x0000bb0052007a20 */ /* 0x020fcc0000410000 */
[----:B------:R5:W-:Y:S02]  /*3dd0*/  MUFU.TANH R7, R0 ;  /* 0x0000000000077308 */ /* 0x000be40000002400 */
[----:B-----5:R-:W-:Y:S02]  /*3de0*/  FMUL.FTZ R0, R83, c[0x0][0x2ec] ;  /* 0x0000bb0053007a20 */ /* 0x020fe40000410000 */
[-C--:B------:R-:W-:Y:S04]  /*3df0*/  HMMA.16816.F32 R80, R24, R58.reuse, R72 ;  /* 0x0000003a1850723c */ /* 0x080fe80000001848 */
[----:B------:R5:W-:Y:S04]  /*3e00*/  MUFU.TANH R104, R0 ;  /* 0x0000000000687308 */ /* 0x000be80000002400 */
[----:B------:R-:W-:Y:S08]  /*3e10*/  HMMA.16816.F32 R56, R28, R58, R60 ;  /* 0x0000003a1c38723c */ /* 0x000ff0000000183c */
[----:B------:R-:W-:Y:S01]  /*3e20*/  HMMA.16816.F32 R72, R12, R52, R48 ;  /* 0x000000340c48723c */ /* 0x000fe20000001830 */
[----:B------:R-:W2:Y:S01]  /*3e30*/  LDSM.16.M88.4 R48, [R227+0x7c00] ;  /* 0x007c0000e330783b */ /* 0x000ea20000000200 */
[----:B-----5:R-:W-:-:S04]  /*3e40*/  FMUL.FTZ R0, R76, c[0x0][0x2ec] ;  /* 0x0000bb004c007a20 */ /* 0x020fc80000410000 */
[----:B------:R5:W-:Y:S02]  /*3e50*/  MUFU.TANH R105, R0 ;  /* 0x0000000000697308 */ /* 0x000be40000002400 */
[----:B-1----:R-:W-:Y:S08]  /*3e60*/  HMMA.16816.F32 R60, R36, R44, R136 ;  /* 0x0000002c243c723c */ /* 0x002ff00000001888 */
[----:B------:R-:W-:Y:S01]  /*3e70*/  HMMA.16816.F32 R68, R20, R66, R56 ;  /* 0x000000421444723c */ /* 0x000fe20000001838 */
[----:B------:R-:W1:Y:S01]  /*3e80*/  LDSM.16.M88.4 R56, [R225+0x8c00] ;  /* 0x008c0000e138783b */ /* 0x000e620000000200 */
[----:B-----5:R-:W-:-:S06]  /*3e90*/  FMUL.FTZ R0, R77, c[0x0][0x2ec] ;  /* 0x0000bb004d007a20 */ /* 0x020fcc0000410000 */
[----:B------:R-:W-:Y:S01]  /*3ea0*/  HMMA.16816.F32 R64, R16, R66, R80 ;  /* 0x000000421040723c */ /* 0x000fe20000001850 */
[----:B------:R5:W-:Y:S07]  /*3eb0*/  MUFU.TANH R106, R0 ;  /* 0x00000000006a7308 */ /* 0x000bee0000002400 */
[----:B------:R-:W-:Y:S08]  /*3ec0*/  HMMA.16816.F32 R36, R36, R46, R156 ;  /* 0x0000002e2424723c */ /* 0x000ff0000000189c */
[----:B------:R-:W-:Y:S01]  /*3ed0*/  HMMA.16816.F32 R68, R12, R54, R68 ;  /* 0x000000360c44723c */ /* 0x000fe20000001844 */
[----:B-----5:R-:W-:-:S04]  /*3ee0*/  FMUL.FTZ R0, R78, c[0x0][0x2ec] ;  /* 0x0000bb004e007a20 */ /* 0x020fc80000410000 */
[----:B------:R5:W-:Y:S03]  /*3ef0*/  MUFU.TANH R98, R0 ;  /* 0x0000000000627308 */ /* 0x000be60000002400 */
[----:B--2---:R-:W-:Y:S08]  /*3f00*/  HMMA.16816.F32 R60, R28, R48, R60 ;  /* 0x000000301c3c723c */ /* 0x004ff0000000183c */
[----:B------:R-:W-:Y:S01]  /*3f10*/  HMMA.16816.F32 R80, R8, R54, R64 ;  /* 0x000000360850723c */ /* 0x000fe20000001840 */
[----:B-----5:R-:W-:-:S07]  /*3f20*/  FMUL.FTZ R0, R79, c[0x0][0x2ec] ;  /* 0x0000bb004f007a20 */ /* 0x020fce0000410000 */
[----:B------:R-:W-:Y:S01]  /*3f30*/  HMMA.16816.F32 R76, R32, R44, R128 ;  /* 0x0000002c204c723c */ /* 0x000fe20000001880 */
[----:B------:R2:W-:Y:S07]  /*3f40*/  MUFU.TANH R99, R0 ;  /* 0x0000000000637308 */ /* 0x0005ee0000002400 */
[----:B------:R-:W-:Y:S08]  /*3f50*/  HMMA.16816.F32 R64, R40, R110, R176 ;  /* 0x0000006e2840723c */ /* 0x000ff000000018b0 */
[----:B-1----:R-:W-:Y:S01]  /*3f60*/  HMMA.16816.F32 R52, R20, R56, R60 ;  /* 0x000000381434723c */ /* 0x002fe2000000183c */
[----:B------:R-:W-:-:S02]  /*3f70*/  FMUL.FTZ R81, R81, c[0x0][0x2ec] ;  /* 0x0000bb0051517a20 */ /* 0x000fc40000410000 */
[----:B--2---:R-:W-:Y:S02]  /*3f80*/  FMUL.FTZ R0, R88, c[0x0][0x2ec] ;  /* 0x0000bb0058007a20 */ /* 0x004fe40000410000 */
[----:B------:R-:W-:Y:S02]  /*3f90*/  FMUL.FTZ R82, R82, c[0x0][0x2ec] ;  /* 0x0000bb0052527a20 */ /* 0x000fe40000410000 */
[----:B------:R1:W-:Y:S01]  /*3fa0*/  MUFU.TANH R93, R0 ;  /* 0x00000000005d7308 */ /* 0x0003e20000002400 */
[----:B------:R-:W-:Y:S01]  /*3fb0*/  HMMA.16816.F32 R60, R24, R48, R76 ;  /* 0x00000030183c723c */ /* 0x000fe2000000184c */
[----:B------:R-:W-:-:S06]  /*3fc0*/  FMUL.FTZ R83, R83, c[0x0][0x2ec] ;  /* 0x0000bb0053537a20 */ /* 0x000fcc0000410000 */
[----:B------:R-:W-:Y:S01]  /*3fd0*/  MUFU.TANH R81, R81 ;  /* 0x0000005100517308 */ /* 0x000fe20000002400 */
[----:B------:R-:W-:Y:S01]  /*3fe0*/  HMMA.16816.F32 R32, R32, R46, R64 ;  /* 0x0000002e2020723c */ /* 0x000fe20000001840 */
[----:B-1----:R-:W-:-:S07]  /*3ff0*/  FMUL.FTZ R0, R89, c[0x0][0x2ec] ;  /* 0x0000bb0059007a20 */ /* 0x002fce0000410000 */
[----:B------:R-:W-:Y:S01]  /*4000*/  HMMA.16816.F32 R28, R28, R50, R36 ;  /* 0x000000321c1c723c */ /* 0x000fe20000001824 */
[----:B------:R-:W-:Y:S01]  /*4010*/  FSEL R46, R5, -INF , !P1 ;  /* 0xff800000052e7808 */ /* 0x000fe20004800000 */
[-C--:B------:R-:W-:Y:S01]  /*4020*/  FFMA.FTZ R5, R220, -R100.reuse, R218 ;  /* 0x80000064dc057223 */ /* 0x080fe200000100da */
[----:B------:R1:W-:Y:S04]  /*4030*/  MUFU.TANH R96, R0 ;  /* 0x0000000000607308 */ /* 0x0003e80000002400 */
[----:B------:R-:W-:Y:S01]  /*4040*/  FSEL R38, R2, -INF , !P1 ;  /* 0xff80000002267808 */ /* 0x000fe20004800000 */
[----:B------:R-:W-:Y:S01]  /*4050*/  HMMA.16816.F32 R40, R16, R56, R60 ;  /* 0x000000381028723c */ /* 0x000fe2000000183c */
[-C--:B---3--:R-:W-:Y:S01]  /*4060*/  FFMA.FTZ R2, R212, -R100.reuse, R192 ;  /* 0x80000064d4027223 */ /* 0x088fe200000100c0 */
[----:B------:R-:W-:Y:S01]  /*4070*/  FSEL R44, R5, -INF , !P0 ;  /* 0xff800000052c7808 */ /* 0x000fe20004000000 */
[-C--:B------:R-:W-:Y:S01]  /*4080*/  FFMA.FTZ R5, R221, -R100.reuse, R190 ;  /* 0x80000064dd057223 */ /* 0x080fe200000100be */
[----:B------:R-:W-:Y:S04]  /*4090*/  MUFU.TANH R82, R82 ;  /* 0x0000005200527308 */ /* 0x000fe80000002400 */
[----:B------:R-:W-:Y:S01]  /*40a0*/  HMMA.16816.F32 R24, R24, R50, R32 ;  /* 0x000000321818723c */ /* 0x000fe20000001820 */
[----:B------:R-:W-:Y:S01]  /*40b0*/  FSEL R45, R5, -INF , !P5 ;  /* 0xff800000052d7808 */ /* 0x000fe20006800000 */
[----:B----4-:R-:W-:-:S02]  /*40c0*/  FFMA.FTZ R5, R222, -R100, R195 ;  /* 0x80000064de057223 */ /* 0x010fc400000100c3 */
[----:B-1----:R-:W-:Y:S01]  /*40d0*/  FMUL.FTZ R0, R90, c[0x0][0x2ec] ;  /* 0x0000bb005a007a20 */ /* 0x002fe20000410000 */
[----:B------:R-:W-:Y:S02]  /*40e0*/  MUFU.TANH R83, R83 ;  /* 0x0000005300537308 */ /* 0x000fe40000002400 */
[----:B------:R-:W-:Y:S01]  /*40f0*/  FSEL R34, R2, -INF , !P0 ;  /* 0xff80000002227808 */ /* 0x000fe20004000000 */
[----:B------:R-:W-:Y:S01]  /*4100*/  HMMA.16816.F32 R20, R20, R58, R28 ;  /* 0x0000003a1414723c */ /* 0x000fe2000000181c */
[-C--:B------:R-:W-:Y:S01]  /*4110*/  FFMA.FTZ R2, R215, -R100.reuse, R122 ;  /* 0x80000064d7027223 */ /* 0x080fe2000001007a */
[----:B------:R-:W-:Y:S01]  /*4120*/  FSEL R50, R3, -INF , !P1 ;  /* 0xff80000003327808 */ /* 0x000fe20004800000 */
[-C--:B------:R-:W-:Y:S02]  /*4130*/  FFMA.FTZ R3, R214, -R100.reuse, R213 ;  /* 0x80000064d6037223 */ /* 0x080fe400000100d5 */
[----:B------:R1:W-:Y:S01]  /*4140*/  MUFU.TANH R92, R0 ;  /* 0x00000000005c7308 */ /* 0x0003e20000002400 */
[----:B------:R-:W-:Y:S01]  /*4150*/  FSEL R33, R2, -INF , !P5 ;  /* 0xff80000002217808 */ /* 0x000fe20006800000 */
[-C--:B------:R-:W-:Y:S01]  /*4160*/  FFMA.FTZ R2, R211, -R100.reuse, R152 ;  /* 0x80000064d3027223 */ /* 0x080fe20000010098 */
[----:B------:R-:W-:Y:S01]  /*4170*/  FSEL R48, R3, -INF , !P0 ;  /* 0xff80000003307808 */ /* 0x000fe20004000000 */
[----:B------:R-:W-:-:S03]  /*4180*/  FFMA.FTZ R3, R217, -R100, R146 ;  /* 0x80000064d9037223 */ /* 0x000fc60000010092 */
[----:B------:R-:W-:Y:S01]  /*4190*/  FSEL R32, R2, -INF , !P6 ;  /* 0xff80000002207808 */ /* 0x000fe20007000000 */
[-C--:B------:R-:W-:Y:S01]  /*41a0*/  FFMA.FTZ R2, R203, -R100.reuse, R107 ;  /* 0x80000064cb027223 */ /* 0x080fe2000001006b */
[----:B------:R-:W-:Y:S01]  /*41b0*/  FSEL R47, R3, -INF , !P5 ;  /* 0xff800000032f7808 */ /* 0x000fe20006800000 */
[----:B------:R-:W-:Y:S01]  /*41c0*/  FFMA.FTZ R3, R216, -R100, R184 ;  /* 0x80000064d8037223 */ /* 0x000fe200000100b8 */
[----:B------:R-:W-:Y:S01]  /*41d0*/  HMMA.16816.F32 R24, R16, R58, R24 ;  /* 0x0000003a1018723c */ /* 0x000fe20000001818 */
[----:B-1----:R-:W-:-:S04]  /*41e0*/  FMUL.FTZ R0, R91, c[0x0][0x2ec] ;  /* 0x0000bb005b007a20 */ /* 0x002fc80000410000 */
[----:B------:R1:W-:Y:S02]  /*41f0*/  MUFU.TANH R91, R0 ;  /* 0x00000000005b7308 */ /* 0x0003e40000002400 */
[----:B-1----:R-:W-:-:S06]  /*4200*/  FMUL.FTZ R0, R72, c[0x0][0x2ec] ;  /* 0x0000bb0048007a20 */ /* 0x002fcc0000410000 */
[----:B------:R1:W-:Y:S02]  /*4210*/  MUFU.TANH R94, R0 ;  /* 0x00000000005e7308 */ /* 0x0003e40000002400 */
[----:B-1----:R-:W-:-:S06]  /*4220*/  FMUL.FTZ R0, R73, c[0x0][0x2ec] ;  /* 0x0000bb0049007a20 */ /* 0x002fcc0000410000 */
[----:B------:R1:W2:Y:S02]  /*4230*/  MUFU.TANH R97, R0 ;  /* 0x0000000000617308 */ /* 0x0002a40000002400 */
[----:B-1----:R-:W-:Y:S02]  /*4240*/  FMUL.FTZ R0, R74, c[0x0][0x2ec] ;  /* 0x0000bb004a007a20 */ /* 0x002fe40000410000 */
[----:B--2---:R-:W-:-:S04]  /*4250*/  FFMA.FTZ R30, R240, -R100, R97 ;  /* 0x80000064f01e7223 */ /* 0x004fc80000010061 */
[----:B------:R1:W-:Y:S02]  /*4260*/  MUFU.TANH R89, R0 ;  /* 0x0000000000597308 */ /* 0x0003e40000002400 */
[----:B-1----:R-:W-:Y:S02]  /*4270*/  FMUL.FTZ R0, R75, c[0x0][0x2ec] ;  /* 0x0000bb004b007a20 */ /* 0x002fe40000410000 */
[----:B------:R-:W1:Y:S01]  /*4280*/  LDSM.16.M88.4 R72, [R227+0x8c00] ;  /* 0x008c0000e348783b */ /* 0x000e620000000200 */
[----:B------:R-:W-:-:S04]  /*4290*/  DEPBAR.LE SB0, 0x0 ;  /* 0x000080000000791a */ /* 0x000fc80000000000 */
[----:B------:R2:W-:Y:S02]  /*42a0*/  MUFU.TANH R95, R0 ;  /* 0x00000000005f7308 */ /* 0x0005e40000002400 */
[----:B--2---:R-:W-:-:S06]  /*42b0*/  FMUL.FTZ R0, R84, c[0x0][0x2ec] ;  /* 0x0000bb0054007a20 */ /* 0x004fcc0000410000 */
[----:B------:R2:W-:Y:S01]  /*42c0*/  MUFU.TANH R88, R0 ;  /* 0x0000000000587308 */ /* 0x0005e20000002400 */
[----:B-1----:R-:W-:Y:S01]  /*42d0*/  HMMA.16816.F32 R52, R12, R72, R52 ;  /* 0x000000480c34723c */ /* 0x002fe20000001834 */
[----:B--2---:R-:W-:-:S06]  /*42e0*/  FMUL.FTZ R0, R85, c[0x0][0x2ec] ;  /* 0x0000bb0055007a20 */ /* 0x004fcc0000410000 */
[----:B------:R1:W2:Y:S01]  /*42f0*/  MUFU.TANH R90, R0 ;  /* 0x00000000005a7308 */ /* 0x0002a20000002400 */
[C---:B------:R-:W-:Y:S08]  /*4300*/  HMMA.16816.F32 R40, R8.reuse, R72, R40 ;  /* 0x000000480828723c */ /* 0x040ff00000001828 */
[----:B------:R-:W-:Y:S01]  /*4310*/  HMMA.16816.F32 R8, R8, R74, R24 ;  /* 0x0000004a0808723c */ /* 0x000fe20000001818 */
[----:B-1----:R-:W-:-:S02]  /*4320*/  FMUL.FTZ R0, R86, c[0x0][0x2ec] ;  /* 0x0000bb0056007a20 */ /* 0x002fc40000410000 */
[----:B--2---:R-:W-:-:S05]  /*4330*/  FFMA.FTZ R16, R183, -R100, R90 ;  /* 0x80000064b7107223 */ /* 0x004fca000001005a */
[----:B------:R-:W-:Y:S01]  /*4340*/  HMMA.16816.F32 R20, R12, R74, R20 ;  /* 0x0000004a0c14723c */ /* 0x000fe20000001814 */
[----:B------:R1:W-:Y:S01]  /*4350*/  MUFU.TANH R84, R0 ;  /* 0x0000000000547308 */ /* 0x0003e20000002400 */
[----:B------:R-:W-:Y:S02]  /*4360*/  FMUL.FTZ R6, R55, c[0x0][0x2ec] ;  /* 0x0000bb0037067a20 */ /* 0x000fe40000410000 */
[----:B------:R-:W-:Y:S02]  /*4370*/  FMUL.FTZ R52, R52, c[0x0][0x2ec] ;  /* 0x0000bb0034347a20 */ /* 0x000fe40000410000 */
[----:B------:R-:W-:Y:S02]  /*4380*/  FMUL.FTZ R53, R53, c[0x0][0x2ec] ;  /* 0x0000bb0035357a20 */ /* 0x000fe40000410000 */
[----:B------:R-:W-:Y:S01]  /*4390*/  FMUL.FTZ R54, R54, c[0x0][0x2ec] ;  /* 0x0000bb0036367a20 */ /* 0x000fe20000410000 */
[----:B------:R2:W3:Y:S01]  /*43a0*/  MUFU.TANH R57, R6 ;  /* 0x0000000600397308 */ /* 0x0004e20000002400 */
[----:B------:R-:W-:-:S06]  /*43b0*/  FFMA.FTZ R14, R171, -R100, R81 ;  /* 0x80000064ab0e7223 */ /* 0x000fcc0000010051 */
[----:B------:R-:W-:Y:S01]  /*43c0*/  FMUL.FTZ R9, R9, c[0x0][0x2ec] ;  /* 0x0000bb0009097a20 */ /* 0x000fe20000410000 */
[----:B------:R4:W5:Y:S01]  /*43d0*/  MUFU.TANH R61, R52 ;  /* 0x00000034003d7308 */ /* 0x0009620000002400 */
[----:B-1----:R-:W-:Y:S02]  /*43e0*/  FMUL.FTZ R0, R87, c[0x0][0x2ec] ;  /* 0x0000bb0057007a20 */ /* 0x002fe40000410000 */
[----:B------:R-:W-:Y:S02]  /*43f0*/  FMUL.FTZ R8, R8, c[0x0][0x2ec] ;  /* 0x0000bb0008087a20 */ /* 0x000fe40000410000 */
[----:B------:R-:W-:-:S03]  /*4400*/  FMUL.FTZ R11, R11, c[0x0][0x2ec] ;  /* 0x0000bb000b0b7a20 */ /* 0x000fc60000410000 */
[----:B------:R1:W-:Y:S01]  /*4410*/  MUFU.TANH R87, R0 ;  /* 0x0000000000577308 */ /* 0x0003e20000002400 */
[----:B--2---:R-:W-:Y:S02]  /*4420*/  FMUL.FTZ R6, R40, c[0x0][0x2ec] ;  /* 0x0000bb0028067a20 */ /* 0x004fe40000410000 */
[----:B---3--:R-:W-:-:S05]  /*4430*/  FFMA.FTZ R19, R166, -R100, R57 ;  /* 0x80000064a6137223 */ /* 0x008fca0000010039 */
[----:B------:R2:W3:Y:S01]  /*4440*/  MUFU.TANH R55, R6 ;  /* 0x0000000600377308 */ /* 0x0004e20000002400 */
[----:B----4-:R-:W-:Y:S01]  /*4450*/  FSEL R52, R2, -INF , !P4 ;  /* 0xff80000002347808 */ /* 0x010fe20006000000 */
[-C--:B------:R-:W-:Y:S02]  /*4460*/  FFMA.FTZ R2, R199, -R100.reuse, R112 ;  /* 0x80000064c7027223 */ /* 0x080fe40000010070 */
[----:B-----5:R-:W-:-:S03]  /*4470*/  FFMA.FTZ R27, R237, -R100, R61 ;  /* 0x80000064ed1b7223 */ /* 0x020fc6000001003d */
[----:B------:R-:W-:Y:S01]  /*4480*/  FSEL R51, R2, -INF , !P3 ;  /* 0xff80000002337808 */ /* 0x000fe20005800000 */
[----:B-1----:R-:W-:Y:S01]  /*4490*/  FMUL.FTZ R0, R68, c[0x0][0x2ec] ;  /* 0x0000bb0044007a20 */ /* 0x002fe20000410000 */
[----:B------:R-:W1:Y:S01]  /*44a0*/  MUFU.TANH R56, R53 ;  /* 0x0000003500387308 */ /* 0x000e620000002400 */
[----:B------:R-:W-:-:S05]  /*44b0*/  FFMA.FTZ R2, R196, -R100, R93 ;  /* 0x80000064c4027223 */ /* 0x000fca000001005d */
[----:B------:R-:W-:Y:S01]  /*44c0*/  FSEL R49, R2, -INF , !P2 ;  /* 0xff80000002317808 */ /* 0x000fe20005000000 */
[----:B--2---:R-:W-:Y:S01]  /*44d0*/  FMUL.FTZ R6, R41, c[0x0][0x2ec] ;  /* 0x0000bb0029067a20 */ /* 0x004fe20000410000 */
[----:B------:R2:W4:Y:S01]  /*44e0*/  MUFU.TANH R86, R0 ;  /* 0x0000000000567308 */ /* 0x0005220000002400 */
[-C--:B------:R-:W-:Y:S01]  /*44f0*/  FFMA.FTZ R2, R191, -R100.reuse, R96 ;  /* 0x80000064bf027223 */ /* 0x080fe20000010060 */
[----:B------:R-:W-:Y:S01]  /*4500*/  FSEL R41, R5, -INF , !P6 ;  /* 0xff80000005297808 */ /* 0x000fe20007000000 */
[-C--:B------:R-:W-:Y:S02]  /*4510*/  FFMA.FTZ R5, R223, -R100.reuse, R121 ;  /* 0x80000064df057223 */ /* 0x080fe40000010079 */
[----:B---3--:R-:W-:-:S03]  /*4520*/  FFMA.FTZ R13, R168, -R100, R55 ;  /* 0x80000064a80d7223 */ /* 0x008fc60000010037 */
[----:B------:R3:W-:Y:S01]  /*4530*/  MUFU.TANH R53, R6 ;  /* 0x0000000600357308 */ /* 0x0007e20000002400 */
[----:B------:R-:W-:Y:S01]  /*4540*/  FSEL R138, R5, -INF , !P4 ;  /* 0xff800000058a7808 */ /* 0x000fe20006000000 */
[-C--:B------:R-:W-:Y:S02]  /*4550*/  FFMA.FTZ R5, R224, -R100.reuse, R123 ;  /* 0x80000064e0057223 */ /* 0x080fe4000001007b */
[----:B-1----:R-:W-:-:S03]  /*4560*/  FFMA.FTZ R26, R236, -R100, R56 ;  /* 0x80000064ec1a7223 */ /* 0x002fc60000010038 */
[----:B------:R-:W-:Y:S01]  /*4570*/  FSEL R144, R5, -INF , !P3 ;  /* 0xff80000005907808 */ /* 0x000fe20005800000 */
[----:B--2---:R-:W-:Y:S01]  /*4580*/  FMUL.FTZ R0, R69, c[0x0][0x2ec] ;  /* 0x0000bb0045007a20 */ /* 0x004fe20000410000 */
[----:B------:R-:W-:Y:S01]  /*4590*/  MUFU.TANH R60, R54 ;  /* 0x00000036003c7308 */ /* 0x000fe20000002400 */
[-C--:B------:R-:W-:Y:S02]  /*45a0*/  FFMA.FTZ R5, R226, -R100.reuse, R105 ;  /* 0x80000064e2057223 */ /* 0x080fe40000010069 */
[----:B----4-:R-:W-:-:S03]  /*45b0*/  FFMA.FTZ R29, R239, -R100, R86 ;  /* 0x80000064ef1d7223 */ /* 0x010fc60000010056 */
[----:B------:R-:W-:Y:S01]  /*45c0*/  FSEL R137, R5, -INF , !P2 ;  /* 0xff80000005897808 */ /* 0x000fe20005000000 */
[----:B---3--:R-:W-:Y:S01]  /*45d0*/  FMUL.FTZ R6, R42, c[0x0][0x2ec] ;  /* 0x0000bb002a067a20 */ /* 0x008fe20000410000 */
[----:B------:R1:W2:Y:S01]  /*45e0*/  MUFU.TANH R85, R0 ;  /* 0x0000000000557308 */ /* 0x0002a20000002400 */
[----:B------:R-:W-:Y:S01]  /*45f0*/  FSEL R42, R3, -INF , !P6 ;  /* 0xff800000032a7808 */ /* 0x000fe20007000000 */
[-C--:B------:R-:W-:Y:S02]  /*4600*/  FFMA.FTZ R3, R209, -R100.reuse, R113 ;  /* 0x80000064d1037223 */ /* 0x080fe40000010071 */
[----:B------:R-:W-:-:S03]  /*4610*/  FFMA.FTZ R5, R232, -R100, R106 ;  /* 0x80000064e8057223 */ /* 0x000fc6000001006a */
[----:B------:R-:W-:Y:S01]  /*4620*/  FSEL R146, R3, -INF , !P4 ;  /* 0xff80000003927808 */ /* 0x000fe20006000000 */
[----:B------:R-:W-:Y:S01]  /*4630*/  FFMA.FTZ R3, R201, -R100, R114 ;  /* 0x80000064c9037223 */ /* 0x000fe20000010072 */
[----:B------:R3:W-:Y:S01]  /*4640*/  MUFU.TANH R12, R6 ;  /* 0x00000006000c7308 */ /* 0x0007e20000002400 */
[----:B-1----:R-:W-:-:S07]  /*4650*/  FMUL.FTZ R0, R70, c[0x0][0x2ec] ;  /* 0x0000bb0046007a20 */ /* 0x002fce0000410000 */
[----:B------:R1:W-:Y:S01]  /*4660*/  MUFU.TANH R31, R8 ;  /* 0x00000008001f7308 */ /* 0x0003e20000002400 */
[----:B--2---:R-:W-:-:S07]  /*4670*/  FFMA.FTZ R28, R238, -R100, R85 ;  /* 0x80000064ee1c7223 */ /* 0x004fce0000010055 */
[----:B------:R2:W-:Y:S01]  /*4680*/  MUFU.TANH R70, R0 ;  /* 0x0000000000467308 */ /* 0x0005e20000002400 */
[----:B---3--:R-:W-:-:S07]  /*4690*/  FMUL.FTZ R6, R43, c[0x0][0x2ec] ;  /* 0x0000bb002b067a20 */ /* 0x008fce0000410000 */
[----:B------:R3:W-:Y:S01]  /*46a0*/  MUFU.TANH R40, R6 ;  /* 0x0000000600287308 */ /* 0x0007e20000002400 */
[----:B-1----:R-:W-:Y:S02]  /*46b0*/  FFMA.FTZ R8, R174, -R100, R82 ;  /* 0x80000064ae087223 */ /* 0x002fe40000010052 */
[----:B--2---:R-:W-:-:S05]  /*46c0*/  FMUL.FTZ R0, R71, c[0x0][0x2ec] ;  /* 0x0000bb0047007a20 */ /* 0x004fca0000410000 */
[----:B------:R1:W-:Y:S01]  /*46d0*/  MUFU.TANH R69, R0 ;  /* 0x0000000000457308 */ /* 0x0003e20000002400 */
[----:B---3--:R-:W-:Y:S02]  /*46e0*/  FMUL.FTZ R6, R20, c[0x0][0x2ec] ;  /* 0x0000bb0014067a20 */ /* 0x008fe40000410000 */
[----:B------:R-:W-:Y:S02]  /*46f0*/  FFMA.FTZ R20, R169, -R100, R60 ;  /* 0x80000064a9147223 */ /* 0x000fe4000001003c */
[----:B-1----:R-:W-:-:S04]  /*4700*/  FMUL.FTZ R0, R80, c[0x0][0x2ec] ;  /* 0x0000bb0050007a20 */ /* 0x002fc80000410000 */
[----:B------:R1:W2:Y:S02]  /*4710*/  MUFU.TANH R68, R0 ;  /* 0x0000000000447308 */ /* 0x0002a40000002400 */
[----:B-1----:R-:W-:Y:S01]  /*4720*/  SHF.R.S32.HI R0, RZ, 0x1f, R103 ;  /* 0x0000001fff007819 */ /* 0x002fe20000011467 */
[----:B--2---:R-:W-:-:S03]  /*4730*/  FFMA.FTZ R15, R175, -R100, R68 ;  /* 0x80000064af0f7223 */ /* 0x004fc60000010044 */
[----:B------:R-:W-:-:S04]  /*4740*/  LEA.HI R0, R0, R103, RZ, 0x2 ;  /* 0x0000006700007211 */ /* 0x000fc800078f10ff */
[----:B------:R-:W-:-:S05]  /*4750*/  LOP3.LUT R0, R0, 0xfffffffc, RZ, 0xc0, !PT ;  /* 0xfffffffc00007812 */ /* 0x000fca00078ec0ff */
[----:B------:R-:W-:-:S05]  /*4760*/  IMAD.IADD R0, R103, 0x1, -R0 ;  /* 0x0000000167007824 */ /* 0x000fca00078e0a00 */
[----:B------:R1:W-:Y:S02]  /*4770*/  STL [R1+0x6c], R0 ;  /* 0x00006c0001007387 */ /* 0x0003e40000100800 */
[----:B-1----:R-:W-:-:S05]  /*4780*/  FFMA.FTZ R0, R202, -R100, R173 ;  /* 0x80000064ca007223 */ /* 0x002fca00000100ad */
[----:B------:R-:W-:Y:S01]  /*4790*/  FSEL R39, R0, -INF , !P1 ;  /* 0xff80000000277808 */ /* 0x000fe20004800000 */
[----:B------:R-:W-:Y:S01]  /*47a0*/  FFMA.FTZ R0, R208, -R100, R187 ;  /* 0x80000064d0007223 */ /* 0x000fe200000100bb */
[----:B------:R-:W-:Y:S01]  /*47b0*/  BAR.SYNC.DEFER_BLOCKING 0x0 ;  /* 0x0000000000007b1d */ /* 0x000fe20000010000 */
[----:B------:R-:W-:-:S03]  /*47c0*/  ISETP.GE.AND P1, PT, R134, R101, PT ;  /* 0x000000658600720c */ /* 0x000fc60003f26270 */
[----:B------:R-:W-:Y:S01]  /*47d0*/  FSEL R37, R0, -INF , !P0 ;  /* 0xff80000000257808 */ /* 0x000fe20004000000 */
[-C--:B------:R-:W-:Y:S01]  /*47e0*/  FFMA.FTZ R0, R206, -R100.reuse, R115 ;  /* 0x80000064ce007223 */ /* 0x080fe20000010073 */
[----:B------:R-:W-:Y:S01]  /*47f0*/  FSEL R43, R2, -INF , !P1 ;  /* 0xff800000022b7808 */ /* 0x000fe20004800000 */
[-C--:B------:R-:W-:Y:S01]  /*4800*/  FFMA.FTZ R2, R180, -R100.reuse, R84 ;  /* 0x80000064b4027223 */ /* 0x080fe20000010054 */
[-C--:B------:R-:W-:Y:S02]  /*4810*/  ISETP.GE.AND P0, PT, R141, R101.reuse, PT ;  /* 0x000000658d00720c */ /* 0x080fe40003f06270 */
[----:B------:R-:W-:Y:S01]  /*4820*/  FSEL R36, R0, -INF , !P5 ;  /* 0xff80000000247808 */ /* 0x000fe20006800000 */
[-C--:B------:R-:W-:Y:S01]  /*4830*/  FFMA.FTZ R0, R204, -R100.reuse, R120 ;  /* 0x80000064cc007223 */ /* 0x080fe20000010078 */
[----:B------:R-:W-:Y:S01]  /*4840*/  FSEL R176, R2, -INF , !P0 ;  /* 0xff80000002b07808 */ /* 0x000fe20004000000 */
[----:B------:R-:W-:Y:S01]  /*4850*/  FMUL.FTZ R2, R10, c[0x0][0x2ec] ;  /* 0x0000bb000a027a20 */ /* 0x000fe20000410000 */
[-C--:B------:R-:W-:Y:S01]  /*4860*/  ISETP.GE.AND P5, PT, R143, R101.reuse, PT ;  /* 0x000000658f00720c */ /* 0x080fe20003fa6270 */
[----:B------:R1:W2:Y:S01]  /*4870*/  MUFU.TANH R10, R9 ;  /* 0x00000009000a7308 */ /* 0x0002a20000002400 */
[----:B------:R-:W-:Y:S01]  /*4880*/  FSEL R35, R0, -INF , !P6 ;  /* 0xff80000000237808 */ /* 0x000fe20007000000 */
[----:B------:R-:W-:Y:S01]  /*4890*/  FFMA.FTZ R0, R200, -R100, R7 ;  /* 0x80000064c8007223 */ /* 0x000fe20000010007 */
[----:B------:R-:W-:-:S02]  /*48a0*/  ISETP.GE.AND P6, PT, R145, R101, PT ;  /* 0x000000659100720c */ /* 0x000fc40003fc6270 */
[----:B------:R-:W-:Y:S01]  /*48b0*/  FSEL R145, R3, -INF , !P3 ;  /* 0xff80000003917808 */ /* 0x000fe20005800000 */
[-C--:B------:R-:W-:Y:S01]  /*48c0*/  FFMA.FTZ R3, R198, -R100.reuse, R98 ;  /* 0x80000064c6037223 */ /* 0x080fe20000010062 */
[----:B------:R-:W-:Y:S01]  /*48d0*/  FSEL R54, R0, -INF , !P4 ;  /* 0xff80000000367808 */ /* 0x000fe20006000000 */
[-C--:B------:R-:W-:Y:S01]  /*48e0*/  FFMA.FTZ R0, R197, -R100.reuse, R104 ;  /* 0x80000064c5007223 */ /* 0x080fe20000010068 */
[----:B------:R3:W4:Y:S01]  /*48f0*/  MUFU.TANH R7, R6 ;  /* 0x0000000600077308 */ /* 0x0007220000002400 */
[----:B------:R-:W-:Y:S02]  /*4900*/  FSEL R177, R30, -INF , !P5 ;  /* 0xff8000001eb17808 */ /* 0x000fe40006800000 */
[----:B------:R-:W-:Y:S01]  /*4910*/  FSEL R152, R3, -INF , !P2 ;  /* 0xff80000003987808 */ /* 0x000fe20005000000 */
[-C--:B------:R-:W-:Y:S01]  /*4920*/  FFMA.FTZ R3, R194, -R100.reuse, R99 ;  /* 0x80000064c2037223 */ /* 0x080fe20000010063 */
[----:B------:R-:W-:Y:S01]  /*4930*/  FSEL R107, R0, -INF , !P3 ;  /* 0xff800000006b7808 */ /* 0x000fe20005800000 */
[-C--:B------:R-:W-:Y:S01]  /*4940*/  FFMA.FTZ R0, R193, -R100.reuse, R92 ;  /* 0x80000064c1007223 */ /* 0x080fe2000001005c */
[----:B------:R-:W-:Y:S01]  /*4950*/  FSEL R136, R5, -INF , !P1 ;  /* 0xff80000005887808 */ /* 0x000fe20004800000 */
[-C--:B-1----:R-:W-:Y:S01]  /*4960*/  FFMA.FTZ R9, R182, -R100.reuse, R87 ;  /* 0x80000064b6097223 */ /* 0x082fe20000010057 */
[----:B------:R-:W-:Y:S01]  /*4970*/  FSEL R139, R3, -INF , !P1 ;  /* 0xff800000038b7808 */ /* 0x000fe20004800000 */
[-C--:B------:R-:W-:Y:S01]  /*4980*/  FFMA.FTZ R3, R185, -R100.reuse, R88 ;  /* 0x80000064b9037223 */ /* 0x080fe20000010058 */
[----:B------:R-:W-:Y:S01]  /*4990*/  FSEL R102, R0, -INF , !P2 ;  /* 0xff80000000667808 */ /* 0x000fe20005000000 */
[----:B------:R-:W-:Y:S01]  /*49a0*/  FMUL.FTZ R0, R22, c[0x0][0x2ec] ;  /* 0x0000bb0016007a20 */ /* 0x000fe20000410000 */
[-C--:B------:R-:W-:Y:S01]  /*49b0*/  ISETP.GE.AND P4, PT, R147, R101.reuse, PT ;  /* 0x000000659300720c */ /* 0x080fe20003f86270 */
[-C--:B------:R-:W-:Y:S01]  /*49c0*/  FFMA.FTZ R22, R181, -R100.reuse, R70 ;  /* 0x80000064b5167223 */ /* 0x080fe20000010046 */
[----:B------:R-:W-:Y:S01]  /*49d0*/  FSEL R173, R3, -INF , !P0 ;  /* 0xff80000003ad7808 */ /* 0x000fe20004000000 */
[----:B---3--:R-:W-:Y:S01]  /*49e0*/  FMUL.FTZ R6, R21, c[0x0][0x2ec] ;  /* 0x0000bb0015067a20 */ /* 0x008fe20000410000 */
[----:B------:R-:W1:Y:S01]  /*49f0*/  MUFU.TANH R3, R2 ;  /* 0x0000000200037308 */ /* 0x000e620000002400 */
[-C--:B------:R-:W-:Y:S01]  /*4a00*/  FFMA.FTZ R21, R172, -R100.reuse, R69 ;  /* 0x80000064ac157223 */ /* 0x080fe20000010045 */
[----:B------:R-:W-:Y:S01]  /*4a10*/  FSEL R172, R9, -INF , !P5 ;  /* 0xff80000009ac7808 */ /* 0x000fe20006800000 */
[-C--:B--2---:R-:W-:Y:S01]  /*4a20*/  FFMA.FTZ R10, R155, -R100.reuse, R10 ;  /* 0x800000649b0a7223 */ /* 0x084fe2000001000a */
[----:B------:R-:W-:Y:S01]  /*4a30*/  FSEL R155, R16, -INF , !P5 ;  /* 0xff800000109b7808 */ /* 0x000fe20006800000 */
[-C--:B------:R-:W-:Y:S01]  /*4a40*/  FFMA.FTZ R5, R189, -R100.reuse, R89 ;  /* 0x80000064bd057223 */ /* 0x080fe20000010059 */
[-C--:B------:R-:W-:Y:S01]  /*4a50*/  ISETP.GE.AND P3, PT, R148, R101.reuse, PT ;  /* 0x000000659400720c */ /* 0x080fe20003f66270 */
[-C--:B----4-:R-:W-:Y:S01]  /*4a60*/  FFMA.FTZ R25, R235, -R100.reuse, R7 ;  /* 0x80000064eb197223 */ /* 0x090fe20000010007 */
[----:B------:R2:W3:Y:S01]  /*4a70*/  MUFU.TANH R24, R6 ;  /* 0x0000000600187308 */ /* 0x0004e20000002400 */
[----:B------:R-:W-:Y:S01]  /*4a80*/  FFMA.FTZ R7, R170, -R100, R83 ;  /* 0x80000064aa077223 */ /* 0x000fe20000010053 */
[----:B------:R-:W-:-:S02]  /*4a90*/  ISETP.GE.AND P2, PT, R149, R101, PT ;  /* 0x000000659500720c */ /* 0x000fc40003f46270 */
[----:B------:R-:W-:Y:S02]  /*4aa0*/  FSEL R178, R29, -INF , !P6 ;  /* 0xff8000001db27808 */ /* 0x000fe40007000000 */
[----:B------:R-:W-:Y:S02]  /*4ab0*/  FSEL R182, R22, -INF , !P6 ;  /* 0xff80000016b67808 */ /* 0x000fe40007000000 */
[----:B------:R4:W5:Y:S01]  /*4ac0*/  MUFU.TANH R18, R0 ;  /* 0x0000000000127308 */ /* 0x0009620000002400 */
[-C--:B-1----:R-:W-:Y:S01]  /*4ad0*/  FFMA.FTZ R3, R109, -R100.reuse, R3 ;  /* 0x800000646d037223 */ /* 0x082fe20000010003 */
[----:B------:R-:W-:Y:S02]  /*4ae0*/  FSEL R174, R8, -INF , !P6 ;  /* 0xff80000008ae7808 */ /* 0x000fe40007000000 */
[----:B------:R-:W-:Y:S02]  /*4af0*/  FSEL R179, R28, -INF , !P4 ;  /* 0xff8000001cb37808 */ /* 0x000fe40006000000 */
[----:B------:R-:W-:Y:S01]  /*4b00*/  FSEL R183, R21, -INF , !P4 ;  /* 0xff80000015b77808 */ /* 0x000fe20006000000 */
[----:B--2---:R-:W-:Y:S01]  /*4b10*/  FMUL.FTZ R6, R23, c[0x0][0x2ec] ;  /* 0x0000bb0017067a20 */ /* 0x004fe20000410000 */
[----:B------:R1:W2:Y:S01]  /*4b20*/  MUFU.TANH R2, R11 ;  /* 0x0000000b00027308 */ /* 0x0002a20000002400 */
[-C--:B------:R-:W-:Y:S01]  /*4b30*/  FFMA.FTZ R23, R186, -R100.reuse, R95 ;  /* 0x80000064ba177223 */ /* 0x080fe2000001005f */
[----:B------:R-:W-:Y:S01]  /*4b40*/  FSEL R175, R7, -INF , !P4 ;  /* 0xff80000007af7808 */ /* 0x000fe20006000000 */
[----:B---3--:R-:W-:Y:S01]  /*4b50*/  FFMA.FTZ R24, R234, -R100, R24 ;  /* 0x80000064ea187223 */ /* 0x008fe20000010018 */
[----:B------:R-:W-:-:S02]  /*4b60*/  FSEL R198, R27, -INF , !P3 ;  /* 0xff8000001bc67808 */ /* 0x000fc40005800000 */
[----:B------:R-:W-:Y:S01]  /*4b70*/  FSEL R181, R23, -INF , !P5 ;  /* 0xff80000017b57808 */ /* 0x000fe20006800000 */
[-C--:B----4-:R-:W-:Y:S01]  /*4b80*/  FFMA.FTZ R0, R188, -R100.reuse, R91 ;  /* 0x80000064bc007223 */ /* 0x090fe2000001005b */
[----:B------:R3:W4:Y:S01]  /*4b90*/  MUFU.TANH R17, R6 ;  /* 0x0000000600117308 */ /* 0x0007220000002400 */
[----:B------:R-:W-:Y:S01]  /*4ba0*/  ISETP.GE.AND P5, PT, R101, 0x41, PT ;  /* 0x000000416500780c */ /* 0x000fe20003fa6270 */
[-C--:B-----5:R-:W-:Y:S01]  /*4bb0*/  FFMA.FTZ R18, R165, -R100.reuse, R18 ;  /* 0x80000064a5127223 */ /* 0x0a0fe20000010012 */
[----:B------:R-:W-:Y:S01]  /*4bc0*/  FSEL R188, R5, -INF , !P0 ;  /* 0xff80000005bc7808 */ /* 0x000fe20004000000 */
[----:B------:R-:W-:Y:S01]  /*4bd0*/  FFMA.FTZ R5, R153, -R100, R40 ;  /* 0x8000006499057223 */ /* 0x000fe20000010028 */
[----:B------:R-:W-:Y:S02]  /*4be0*/  FSEL R106, R0, -INF , !P1 ;  /* 0xff800000006a7808 */ /* 0x000fe40004800000 */
[----:B------:R-:W-:Y:S01]  /*4bf0*/  LEA R0, R163, R154, 0x5 ;  /* 0x0000009aa3007211 */ /* 0x000fe200078e28ff */
[-C--:B-1----:R-:W-:Y:S01]  /*4c00*/  FFMA.FTZ R11, R160, -R100.reuse, R31 ;  /* 0x80000064a00b7223 */ /* 0x082fe2000001001f */
[----:B------:R-:W-:Y:S01]  /*4c10*/  ISETP.GE.AND P1, PT, R150, R101, PT ;  /* 0x000000659600720c */ /* 0x000fe20003f26270 */
[----:B--2---:R-:W-:Y:S01]  /*4c20*/  FFMA.FTZ R2, R108, -R100, R2 ;  /* 0x800000646c027223 */ /* 0x004fe20000010002 */
[----:B------:R-:W-:Y:S01]  /*4c30*/  FSEL R153, R15, -INF , !P6 ;  /* 0xff8000000f997808 */ /* 0x000fe20007000000 */
[----:B------:R-:W-:Y:S01]  /*4c40*/  IMAD.IADD R0, R161, 0x1, R0 ;  /* 0x00000001a1007824 */ /* 0x000fe200078e0200 */
[----:B------:R-:W-:-:S02]  /*4c50*/  FSEL R154, R14, -INF , !P4 ;  /* 0xff8000000e9a7808 */ /* 0x000fc40006000000 */
[----:B------:R-:W-:Y:S01]  /*4c60*/  FSEL R201, R20, -INF , !P3 ;  /* 0xff80000014c97808 */ /* 0x000fe20005800000 */
[-C--:B---3--:R-:W-:Y:S01]  /*4c70*/  FFMA.FTZ R6, R233, -R100.reuse, R94 ;  /* 0x80000064e9067223 */ /* 0x088fe2000001005e */
[----:B------:R-:W-:Y:S01]  /*4c80*/  FSEL R189, R13, -INF , !P3 ;  /* 0xff8000000dbd7808 */ /* 0x000fe20005800000 */
[-C--:B----4-:R-:W-:Y:S01]  /*4c90*/  FFMA.FTZ R17, R164, -R100.reuse, R17 ;  /* 0x80000064a4117223 */ /* 0x090fe20000010011 */
[----:B------:R-:W-:Y:S02]  /*4ca0*/  FSEL R197, R26, -INF , !P2 ;  /* 0xff8000001ac57808 */ /* 0x000fe40005000000 */
[----:B------:R-:W-:Y:S01]  /*4cb0*/  FSEL R180, R6, -INF , !P0 ;  /* 0xff80000006b47808 */ /* 0x000fe20004000000 */
[-C--:B------:R-:W-:Y:S01]  /*4cc0*/  FFMA.FTZ R6, R167, -R100.reuse, R12 ;  /* 0x80000064a7067223 */ /* 0x080fe2000001000c */
[----:B------:R-:W-:Y:S01]  /*4cd0*/  ISETP.GE.AND P0, PT, R151, R101, PT ;  /* 0x000000659700720c */ /* 0x000fe20003f06270 */
[----:B------:R-:W-:Y:S01]  /*4ce0*/  FFMA.FTZ R12, R162, -R100, R53 ;  /* 0x80000064a20c7223 */ /* 0x000fe20000010035 */
        /* <DEDUP_REMOVED lines=11> */
[----:B------:R-:W-:Y:S01]  /*4da0*/  FSEL R196, R2, -INF , !P0 ;  /* 0xff80000002c47808 */ /* 0x000fe20004000000 */
        /* <DEDUP_REMOVED lines=58> */
.L_x_629:
[----:B------:R-:W-:Y:S05]  /*5150*/  BSYNC B0 ;  /* 0x0000000000007941 */ /* 0x000fea0003800000 */
.L_x_628:
[----:B------:R-:W0:Y:S02]  /*5160*/  LDGDEPBAR ;  /* 0x00000000000079af */ /* 0x000e240000000000 */
.L_x_627:
        /* <DEDUP_REMOVED lines=98> */
[--C-:B------:R-:W-:Y:S02]  /*5790*/  FFMA.FTZ R4, R35, c[0x0][0x23c], -R2.reuse ;  /* 0x00008f0023047a23 */ /* 0x100fe40000010802 */
[----:B------:R-:W-:Y:S05]  /*57a0*/  LDSM.16.MT88.4 R32, [R224+0xb000] ;  /* 0x00b00000e020783b */ /* 0x000fea0000004200 */
[----:B------:R2:W-:Y:S01]  /*57b0*/  MUFU.EX2 R161, R6 ;  /* 0x0000000600a17308 */ /* 0x0005e20000000800 */
[----:B-1----:R-:W-:-:S07]  /*57c0*/  FFMA.FTZ R0, R36, c[0x0][0x23c], -R2 ;  /* 0x00008f0024007a23 */ /* 0x002fce0000010802 */
[----:B------:R-:W-:Y:S01]  /*57d0*/  MUFU.EX2 R252, R4 ;  /* 0x0000000400fc7308 */ /* 0x000fe20000000800 */
[----:B------:R-:W-:Y:S04]  /*57e0*/  LDSM.16.MT88.4 R36, [R226+0xb000] ;  /* 0x00b00000e224783b */ /* 0x000fe80000004200 */
[----:B--2---:R-:W1:Y:S03]  /*57f0*/  SHFL.BFLY PT, R6, R5, 0x1, 0x1f ;  /* 0x0c201f0005067f89 */ /* 0x004e6600000e0000 */
        /* <DEDUP_REMOVED lines=60> */
[----:B---3--:R-:W-:-:S02]  /*5bc0*/  FFMA.FTZ R4, R43, c[0x0][0x23c], -R12 ;  /* 0x00008f002b047a23 */ /* 0x008fc4000001080c */
[----:B------:R-:W-:Y:S02]  /*5bd0*/  LDSM.16.MT88.4 R40, [R226+0xb400] ;  /* 0x00b40000e228783b */ /* 0x000fe40000004200 */
[----:B------:R3:W4:Y:S03]  /*5be0*/  MUFU.EX2 R243, R4 ;  /* 0x0000000400f37308 */ /* 0x0007260000000800 */
[C---:B------:R-:W-:Y:S01]  /*5bf0*/  HMMA.16816.F32 R148, R8.reuse, R34, RZ ;  /* 0x000000220894723c */ /* 0x040fe200000018ff */
[----:B------:R-:W-:Y:S07]  /*5c00*/  LDSM.16.MT88.4 R32, [R224+0xb400] ;  /* 0x00b40000e020783b */ /* 0x000fee0000004200 */
[----:B------:R-:W-:Y:S01]  /*5c10*/  HMMA.16816.F32 R44, R8, R36, RZ ;  /* 0x00000024082c723c */ /* 0x000fe200000018ff */
[----:B---3--:R-:W-:-:S07]  /*5c20*/  FFMA.FTZ R4, R54, c[0x0][0x23c], -R2 ;  /* 0x00008f0036047a23 */ /* 0x008fce0000010802 */
[C---:B------:R-:W-:Y:S01]  /*5c30*/  HMMA.16816.F32 R156, R8.reuse, R38, RZ ;  /* 0x00000026089c723c */ /* 0x040fe200000018ff */
[----:B----4-:R-:W-:Y:S01]  /*5c40*/  F2FP.PACK_AB R6, R243, R244 ;  /* 0x000000f4f306723e */ /* 0x010fe200000000ff */
[----:B------:R-:W-:Y:S01]  /*5c50*/  LDSM.16.MT88.4 R36, [R226+0xb800] ;  /* 0x00b80000e224783b */ /* 0x000fe20000004200 */
[----:B------:R3:W-:Y:S05]  /*5c60*/  MUFU.EX2 R234, R4 ;  /* 0x0000000400ea7308 */ /* 0x0007ea0000000800 */
[----:B------:R-:W-:Y:S01]  /*5c70*/  HMMA.16816.F32 R52, R8, R28, RZ ;  /* 0x0000001c0834723c */ /* 0x000fe200000018ff */
[----:B------:R-:W4:Y:S06]  /*5c80*/  LDSM.16.MT88.4 R28, [R226+0xa400] ;  /* 0x00a40000e21c783b */ /* 0x000f2c0000004200 */
[----:B------:R-:W-:Y:S01]  /*5c90*/  FFMA.FTZ R8, R137, c[0x0][0x23c], -R0 ;  /* 0x00008f0089087a23 */ /* 0x000fe20000010800 */
[----:B------:R-:W-:-:S02]  /*5ca0*/  MOV R9, R147 ;  /* 0x0000009300097202 */ /* 0x000fc40000000f00 */
[----:B------:R-:W-:Y:S01]  /*5cb0*/  MOV R11, R161 ;  /* 0x000000a1000b7202 */ /* 0x000fe20000000f00 */
[----:B------:R5:W-:Y:S01]  /*5cc0*/  MUFU.EX2 R223, R8 ;  /* 0x0000000800df7308 */ /* 0x000be20000000800 */
[----:B---3--:R-:W-:Y:S01]  /*5cd0*/  FFMA.FTZ R4, R107, c[0x0][0x23c], -R2 ;  /* 0x00008f006b047a23 */ /* 0x008fe20000010802 */
[----:B------:R-:W-:-:S06]  /*5ce0*/  MOV R10, R160 ;  /* 0x000000a0000a7202 */ /* 0x000fcc0000000f00 */
        /* <DEDUP_REMOVED lines=8> */
[----:B-1----:R-:W-:-:S07]  /*5d70*/  FFMA.FTZ R4, R106, c[0x0][0x23c], -R2 ;  /* 0x00008f006a047a23 */ /* 0x002fce0000010802 */
[----:B------:R1:W5:Y:S01]  /*5d80*/  MUFU.EX2 R235, R4 ;  /* 0x0000000400eb7308 */ /* 0x0003620000000800 */
[----:B---3--:R-:W-:-:S07]  /*5d90*/  FFMA.FTZ R8, R145, c[0x0][0x23c], -R13 ;  /* 0x00008f0091087a23 */ /* 0x008fce000001080d */
[----:B------:R3:W-:Y:S01]  /*5da0*/  MUFU.EX2 R221, R8 ;  /* 0x0000000800dd7308 */ /* 0x0007e20000000800 */
[----:B-1----:R-:W-:Y:S01]  /*5db0*/  FFMA.FTZ R4, R138, c[0x0][0x23c], -R0 ;  /* 0x00008f008a047a23 */ /* 0x002fe20000010800 */
[----:B-----5:R-:W-:-:S06]  /*5dc0*/  F2FP.PACK_AB R7, R235, R236 ;  /* 0x000000eceb07723e */ /* 0x020fcc00000000ff */
[----:B------:R1:W-:Y:S01]  /*5dd0*/  MUFU.EX2 R233, R4 ;  /* 0x0000000400e97308 */ /* 0x0003e20000000800 */
[----:B---3--:R-:W-:-:S07]  /*5de0*/  FFMA.FTZ R8, R152, c[0x0][0x23c], -R13 ;  /* 0x00008f0098087a23 */ /* 0x008fce000001080d */
[----:B------:R3:W-:Y:S01]  /*5df0*/  MUFU.EX2 R219, R8 ;  /* 0x0000000800db7308 */ /* 0x0007e20000000800 */
[----:B-1----:R-:W-:-:S07]  /*5e00*/  FFMA.FTZ R4, R144, c[0x0][0x23c], -R0 ;  /* 0x00008f0090047a23 */ /* 0x002fce0000010800 */
[----:B------:R1:W5:Y:S01]  /*5e10*/  MUFU.EX2 R232, R4 ;  /* 0x0000000400e87308 */ /* 0x0003620000000800 */
[----:B---3--:R-:W-:-:S07]  /*5e20*/  FFMA.FTZ R8, R139, c[0x0][0x23c], -R13 ;  /* 0x00008f008b087a23 */ /* 0x008fce000001080d */
[----:B------:R3:W3:Y:S01]  /*5e30*/  MUFU.EX2 R218, R8 ;  /* 0x0000000800da7308 */ /* 0x0006e20000000800 */
[----:B-1----:R-:W-:-:S07]  /*5e40*/  F2FP.PACK_AB R4, R245, R240 ;  /* 0x000000f0f504723e */ /* 0x002fce00000000ff */
[----:B--2---:R-:W-:Y:S01]  /*5e50*/  HMMA.16816.F32 R168, R4, R24, R120 ;  /* 0x0000001804a8723c */ /* 0x004fe20000001878 */
[----:B---3--:R-:W-:-:S07]  /*5e60*/  FFMA.FTZ R8, R173, c[0x0][0x23c], -R12 ;  /* 0x00008f00ad087a23 */ /* 0x008fce000001080c */
[C---:B------:R-:W-:Y:S01]  /*5e70*/  HMMA.16816.F32 R164, R4.reuse, R20, R116 ;  /* 0x0000001404a4723c */ /* 0x040fe20000001874 */
[----:B------:R1:W-:Y:S07]  /*5e80*/  MUFU.EX2 R217, R8 ;  /* 0x0000000800d97308 */ /* 0x0003ee0000000800 */
[C---:B----4-:R-:W-:Y:S08]  /*5e90*/  HMMA.16816.F32 R144, R4.reuse, R28, R108 ;  /* 0x0000001c0490723c */ /* 0x050ff0000000186c */
        /* <DEDUP_REMOVED lines=17> */
[----:B-----5:R-:W-:Y:S02]  /*5fb0*/  F2FP.PACK_AB R4, R232, R233 ;  /* 0x000000e9e804723e */ /* 0x020fe400000000ff */
        /* <DEDUP_REMOVED lines=12> */
[----:B-1----:R-:W-:-:S02]  /*6080*/  FFMA.FTZ R8, R175, c[0x0][0x23c], -R2 ;  /* 0x00008f00af087a23 */ /* 0x002fc40000010802 */
[----:B------:R-:W-:Y:S05]  /*6090*/  LDSM.16.MT88.4 R172, [R226+0xac00] ;  /* 0x00ac0000e2ac783b */ /* 0x000fea0000004200 */
[C---:B------:R-:W-:Y:S01]  /*60a0*/  HMMA.16816.F32 R184, R4.reuse, R40, R44 ;  /* 0x0000002804b8723c */ /* 0x040fe2000000182c */
[----:B------:R1:W4:Y:S07]  /*60b0*/  MUFU.EX2 R211, R8 ;  /* 0x0000000800d37308 */ /* 0x00032e0000000800 */
[C---:B------:R-:W-:Y:S01]  /*60c0*/  HMMA.16816.F32 R60, R4.reuse, R26, R132 ;  /* 0x0000001a043c723c */ /* 0x040fe20000001884 */
[----:B------:R-:W5:Y:S07]  /*60d0*/  LDSM.16.MT88.4 R24, [R224+0x9800] ;  /* 0x00980000e018783b */ /* 0x000f6e0000004200 */
[C---:B------:R-:W-:Y:S01]  /*60e0*/  HMMA.16816.F32 R48, R4.reuse, R18, R124 ;  /* 0x000000120430723c */ /* 0x040fe2000000187c */
[--C-:B-1----:R-:W-:Y:S01]  /*60f0*/  FFMA.FTZ R8, R180, c[0x0][0x23c], -R0.reuse ;  /* 0x00008f00b4087a23 */ /* 0x102fe20000010800 */
[----:B------:R-:W1:Y:S03]  /*6100*/  LDSM.16.MT88.4 R16, [R226+0x9800] ;  /* 0x00980000e210783b */ /* 0x000e660000004200 */
[----:B------:R2:W-:Y:S01]  /*6110*/  MUFU.EX2 R209, R8 ;  /* 0x0000000800d17308 */ /* 0x0005e20000000800 */
[----:B------:R-:W-:Y:S02]  /*6120*/  LDSM.16.MT88.4 R124, [R224+0x9c00] ;  /* 0x009c0000e07c783b */ /* 0x000fe40000004200 */
[C---:B------:R-:W-:Y:S02]  /*6130*/  HMMA.16816.F32 R52, R4.reuse, R22, R128 ;  /* 0x000000160434723c */ /* 0x040fe40000001880 */
[----:B------:R-:W1:Y:S06]  /*6140*/  LDSM.16.MT88.4 R20, [R224+0xa800] ;  /* 0x00a80000e014783b */ /* 0x000e6c0000004200 */
[----:B------:R-:W-:Y:S01]  /*6150*/  HMMA.16816.F32 R44, R4, R30, R140 ;  /* 0x0000001e042c723c */ /* 0x000fe2000000188c */
[----:B------:R-:W1:Y:S01]  /*6160*/  LDSM.16.MT88.4 R28, [R226+0xa800] ;  /* 0x00a80000e21c783b */ /* 0x000e620000004200 */
[----:B--2---:R-:W-:-:S03]  /*6170*/  FFMA.FTZ R8, R177, c[0x0][0x23c], -R0 ;  /* 0x00008f00b1087a23 */ /* 0x004fc60000010800 */
[----:B------:R-:W-:Y:S03]  /*6180*/  LDSM.16.MT88.4 R140, [R226+0x9c00] ;  /* 0x009c0000e28c783b */ /* 0x000fe60000004200 */
        /* <DEDUP_REMOVED lines=23> */
[----:B------:R1:W2:Y:S07]  /*6300*/  MUFU.EX2 R107, R8 ;  /* 0x00000008006b7308 */ /* 0x0002ae0000000800 */
[C---:B------:R-:W-:Y:S08]  /*6310*/  HMMA.16816.F32 R96, R4.reuse, R22, R96 ;  /* 0x000000160460723c */ /* 0x040ff00000001860 */
[----:B------:R-:W-:Y:S01]  /*6320*/  HMMA.16816.F32 R168, R4, R30, R92 ;  /* 0x0000001e04a8723c */ /* 0x000fe2000000185c */
[----:B-1----:R-:W-:-:S04]  /*6330*/  FFMA.FTZ R8, R182, c[0x0][0x23c], -R13 ;  /* 0x00008f00b6087a23 */ /* 0x002fc8000001080d */
[----:B------:R1:W-:Y:S03]  /*6340*/  MUFU.EX2 R106, R8 ;  /* 0x00000008006a7308 */ /* 0x0003e60000000800 */
[----:B------:R-:W-:Y:S01]  /*6350*/  HMMA.16816.F32 R88, R4, R34, R88 ;  /* 0x000000220458723c */ /* 0x000fe20000001858 */
[----:B-1----:R-:W-:-:S07]  /*6360*/  FFMA.FTZ R8, R183, c[0x0][0x23c], -R13 ;  /* 0x00008f00b7087a23 */ /* 0x002fce000001080d */
[C---:B------:R-:W-:Y:S01]  /*6370*/  HMMA.16816.F32 R180, R4.reuse, R36, R108 ;  /* 0x0000002404b4723c */ /* 0x040fe2000000186c */
[----:B------:R1:W3:Y:S07]  /*6380*/  MUFU.EX2 R102, R8 ;  /* 0x0000000800667308 */ /* 0x0002ee0000000800 */
[----:B------:R-:W-:Y:S07]  /*6390*/  HMMA.16816.F32 R108, R4, R38, R84 ;  /* 0x00000026046c723c */ /* 0x000fee0000001854 */
[----:B------:R-:W-:-:S02]  /*63a0*/  F2FP.PACK_AB R4, R208, R209 ;  /* 0x000000d1d004723e */ /* 0x000fc400000000ff */
[----:B--2---:R-:W-:Y:S01]  /*63b0*/  F2FP.PACK_AB R5, R107, R188 ;  /* 0x000000bc6b05723e */ /* 0x004fe200000000ff */
[----:B-1----:R-:W-:Y:S01]  /*63c0*/  FFMA.FTZ R8, R189, c[0x0][0x23c], -R12 ;  /* 0x00008f00bd087a23 */ /* 0x002fe2000001080c */
[----:B------:R-:W-:Y:S02]  /*63d0*/  F2FP.PACK_AB R6, R206, R207 ;  /* 0x000000cfce06723e */ /* 0x000fe400000000ff */
[----:B---3--:R-:W-:Y:S02]  /*63e0*/  F2FP.PACK_AB R7, R102, R106 ;  /* 0x0000006a6607723e */ /* 0x008fe400000000ff */
[----:B------:R-:W-:-:S05]  /*63f0*/  MOV R189, R10 ;  /* 0x0000000a00bd7202 */ /* 0x000fca0000000f00 */
[C---:B------:R-:W-:Y:S01]  /*6400*/  HMMA.16816.F32 R60, R4.reuse, R26, R60 ;  /* 0x0000001a043c723c */ /* 0x040fe2000000183c */
[----:B------:R1:W-:Y:S06]  /*6410*/  MUFU.EX2 R26, R8 ;  /* 0x00000008001a7308 */ /* 0x0003ec0000000800 */
[----:B------:R-:W-:Y:S01]  /*6420*/  MOV R27, R9 ;  /* 0x00000009001b7202 */ /* 0x000fe20000000f00 */
[----:B------:R-:W-:Y:S01]  /*6430*/  HMMA.16816.F32 R116, R4, R24, R80 ;  /* 0x000000180474723c */ /* 0x000fe20000001850 */
[----:B------:R-:W2:Y:S01]  /*6440*/  LDSM.16.MT88.4 R80, [R224+0xbc00] ;  /* 0x00bc0000e050783b */ /* 0x000ea20000004200 */
[----:B------:R-:W-:-:S05]  /*6450*/  MOV R9, R11 ;  /* 0x0000000b00097202 */ /* 0x000fca0000000f00 */
[----:B------:R-:W-:Y:S01]  /*6460*/  FADD.FTZ R9, R9, R251 ;  /* 0x000000fb09097221 */ /* 0x000fe20000010000 */
[C---:B------:R-:W-:Y:S01]  /*6470*/  HMMA.16816.F32 R48, R4.reuse, R22, R48 ;  /* 0x000000160430723c */ /* 0x040fe20000001830 */
[--C-:B-1----:R-:W-:Y:S01]  /*6480*/  FFMA.FTZ R8, R190, c[0x0][0x23c], -R12.reuse ;  /* 0x00008f00be087a23 */ /* 0x102fe2000001080c */
[----:B------:R-:W-:Y:S01]  /*6490*/  MOV R190, R15 ;  /* 0x0000000f00be7202 */ /* 0x000fe20000000f00 */
[----:B------:R-:W-:Y:S02]  /*64a0*/  FADD.FTZ R9, R250, R9 ;  /* 0x00000009fa097221 */ /* 0x000fe40000010000 */
[----:B------:R1:W3:Y:S03]  /*64b0*/  MUFU.EX2 R25, R8 ;  /* 0x0000000800197308 */ /* 0x0002e60000000800 */
[C---:B------:R-:W-:Y:S08]  /*64c0*/  HMMA.16816.F32 R144, R4.reuse, R20, R72 ;  /* 0x000000140490723c */ /* 0x040ff00000001848 */
[----:B------:R-:W-:Y:S01]  /*64d0*/  HMMA.16816.F32 R52, R4, R18, R52 ;  /* 0x000000120434723c */ /* 0x000fe20000001834 */
[----:B-1----:R-:W-:Y:S01]  /*64e0*/  FFMA.FTZ R8, R191, c[0x0][0x23c], -R12 ;  /* 0x00008f00bf087a23 */ /* 0x002fe2000001080c */
[----:B------:R-:W-:-:S06]  /*64f0*/  MOV R191, R14 ;  /* 0x0000000e00bf7202 */ /* 0x000fcc0000000f00 */
[----:B------:R-:W-:Y:S01]  /*6500*/  HMMA.16816.F32 R128, R4, R16, R76 ;  /* 0x000000100480723c */ /* 0x000fe2000000184c */
[----:B------:R1:W-:Y:S01]  /*6510*/  MUFU.EX2 R24, R8 ;  /* 0x0000000800187308 */ /* 0x0003e20000000800 */
[----:B---3--:R-:W-:-:S06]  /*6520*/  F2FP.PACK_AB R92, R25, R26 ;  /* 0x0000001a195c723e */ /* 0x008fcc00000000ff */
        /* <DEDUP_REMOVED lines=127> */
[----:B------:R-:W2:Y:S01]  /*6d20*/  LDL.LU R189, [R1] ;  /* 0x0000000001bd7983 */ /* 0x000ea20000300800 */
[----:B------:R-:W-:Y:S01]  /*6d30*/  LEA.HI.SX32 R231, R231, 0xfffffffe, 0x1a ;  /* 0xfffffffee7e77811 */ /* 0x000fe200078fd2ff */
[----:B------:R-:W-:-:S02]  /*6d40*/  IMAD.MOV.U32 R106, RZ, RZ, R104 ;  /* 0x000000ffff6a7224 */ /* 0x000fc400078e0068 */
[----:B------:R-:W3:Y:S01]  /*6d50*/  S2R R27, SR_TID.X ;  /* 0x00000000001b7919 */ /* 0x000ee20000002100 */
[----:B------:R-:W-:Y:S02]  /*6d60*/  IMAD.MOV.U32 R108, RZ, RZ, R3 ;  /* 0x000000ffff6c7224 */ /* 0x000fe400078e0003 */
[----:B------:R-:W-:Y:S01]  /*6d70*/  IMAD.MOV.U32 R107, RZ, RZ, R103 ;  /* 0x000000ffff6b7224 */ /* 0x000fe200078e0067 */
[----:B---3--:R-:W-:-:S05]  /*6d80*/  LOP3.LUT R27, R27, 0x3, RZ, 0xc0, !PT ;  /* 0x000000031b1b7812 */ /* 0x008fca00078ec0ff */
[----:B-12---:R-:W-:-:S05]  /*6d90*/  IMAD R0, R27, -0x2, R189 ;  /* 0xfffffffe1b007824 */ /* 0x006fca00078e02bd */
[----:B------:R-:W-:Y:S01]  /*6da0*/  IADD3 R0, R101, R0, -R205 ;  /* 0x0000000065007210 */ /* 0x000fe20007ffe8cd */
[----:B------:R-:W-:-:S04]  /*6db0*/  IMAD.MOV.U32 R101, RZ, RZ, R105 ;  /* 0x000000ffff657224 */ /* 0x000fc800078e0069 */
[----:B------:R1:W-:Y:S04]  /*6dc0*/  STL [R1+0x4], R0 ;  /* 0x0000040001007387 */ /* 0x0003e80000100800 */
[----:B------:R-:W2:Y:S04]  /*6dd0*/  LDL R189, [R1+0x50] ;  /* 0x0000500001bd7983 */ /* 0x000ea80000100800 */
[----:B------:R-:W3:Y:S04]  /*6de0*/  LDL R27, [R1+0x54] ;  /* 0x00005400011b7983 */ /* 0x000ee80000100800 */
[----:B------:R-:W4:Y:S01]  /*6df0*/  LDL.64 R190, [R1+0x18] ;  /* 0x0000180001be7983 */ /* 0x000f220000100a00 */
[----:B--2---:R-:W-:-:S02]  /*6e00*/  ISETP.GE.AND P3, PT, R189, c[0x0][0x220], PT ;  /* 0x00008800bd007a0c */ /* 0x004fc40003f66270 */
[----:B---3--:R-:W-:Y:S02]  /*6e10*/  ISETP.GE.AND P2, PT, R27, c[0x0][0x220], PT ;  /* 0x000088001b007a0c */ /* 0x008fe40003f46270 */
[----:B----4-:R-:W-:Y:S01]  /*6e20*/  ISETP.GE.AND P4, PT, R190, c[0x0][0x220], PT ;  /* 0x00008800be007a0c */ /* 0x010fe20003f86270 */
[----:B-1----:R-:W-:Y:S05]  /*6e30*/  BRA `(.L_x_631) ;  /* 0x000003a000007947 */ /* 0x002fea0003800000 */
.L_x_633:
        /* <DEDUP_REMOVED lines=58> */
.L_x_631:
[----:B------:R-:W2:Y:S01]  /*71e0*/  LDL.64 R8, [R1+0x28] ;  /* 0x0000280001087983 */ /* 0x000ea20000100a00 */
[----:B------:R-:W-:Y:S04]  /*71f0*/  DEPBAR.LE SB0, 0x0 ;  /* 0x000080000000791a */ /* 0x000fe80000000000 */
[----:B------:R-:W-:Y:S01]  /*7200*/  SHF.R.S32.HI R0, RZ, 0x1f, R231 ;  /* 0x0000001fff007819 */ /* 0x000fe200000114e7 */
        /* <DEDUP_REMOVED lines=191> */
[----:B------:R-:W-:Y:S02]  /*7e00*/  FMUL.FTZ R17, R17, c[0x0][0x2ec] ;  /* 0x0000bb0011117a20 */ /* 0x000fe40000410000 */
[----:B------:R-:W-:Y:S01]  /*7e10*/  FMUL.FTZ R18, R18, c[0x0][0x2ec] ;  /* 0x0000bb0012127a20 */ /* 0x000fe20000410000 */
[----:B------:R4:W1:Y:S01]  /*7e20*/  MUFU.TANH R215, R7 ;  /* 0x0000000700d77308 */ /* 0x0008620000002400 */
[----:B------:R-:W-:Y:S09]  /*7e30*/  FMUL.FTZ R19, R19, c[0x0][0x2ec] ;  /* 0x0000bb0013137a20 */ /* 0x000ff20000410000 */
[----:B------:R-:W1:Y:S10]  /*7e40*/  MUFU.TANH R233, R8 ;  /* 0x0000000800e97308 */ /* 0x000e740000002400 */
[----:B------:R-:W1:Y:S01]  /*7e50*/  MUFU.TANH R232, R9 ;  /* 0x0000000900e87308 */ /* 0x000e620000002400 */
[----:B----4-:R-:W4:Y:S09]  /*7e60*/  LDSM.16.M88.4 R4, [R227+0x8400] ;  /* 0x00840000e304783b */ /* 0x010f320000000200 */
[----:B------:R-:W1:Y:S10]  /*7e70*/  MUFU.TANH R220, R10 ;  /* 0x0000000a00dc7308 */ /* 0x000e740000002400 */
[----:B------:R5:W1:Y:S10]  /*7e80*/  MUFU.TANH R221, R11 ;  /* 0x0000000b00dd7308 */ /* 0x000a740000002400 */
[----:B------:R1:W1:Y:S10]  /*7e90*/  MUFU.TANH R223, R12 ;  /* 0x0000000c00df7308 */ /* 0x0002740000002400 */
[----:B------:R1:W1:Y:S01]  /*7ea0*/  MUFU.TANH R222, R13 ;  /* 0x0000000d00de7308 */ /* 0x0002620000002400 */
[----:B-----5:R-:W5:Y:S01]  /*7eb0*/  LDSM.16.M88.4 R8, [R227+0x8800] ;  /* 0x00880000e308783b */ /* 0x020f620000000200 */
[-C--:B----4-:R-:W-:Y:S08]  /*7ec0*/  HMMA.16816.F32 R20, R180, R4.reuse, R20 ;  /* 0x00000004b414723c */ /* 0x090ff00000001814 */
[----:B------:R4:W1:Y:S01]  /*7ed0*/  MUFU.TANH R214, R14 ;  /* 0x0000000e00d67308 */ /* 0x0008620000002400 */
[C---:B------:R-:W-:Y:S09]  /*7ee0*/  HMMA.16816.F32 R24, R176.reuse, R4, R24 ;  /* 0x00000004b018723c */ /* 0x040ff20000001818 */
        /* <DEDUP_REMOVED lines=8> */
[----:B------:R4:W1:Y:S01]  /*7f70*/  MUFU.TANH R205, R17 ;  /* 0x0000001100cd7308 */ /* 0x0008620000002400 */
[----:B------:R-:W-:Y:S01]  /*7f80*/  BAR.SYNC.DEFER_BLOCKING 0x0 ;  /* 0x0000000000007b1d */ /* 0x000fe20000010000 */
[----:B------:R-:W-:Y:S01]  /*7f90*/  FMUL.FTZ R22, R22, c[0x0][0x2ec] ;  /* 0x0000bb0016167a20 */ /* 0x000fe20000410000 */
[-C--:B-----5:R-:W-:Y:S05]  /*7fa0*/  HMMA.16816.F32 R36, R180, R8.reuse, R36 ;  /* 0x00000008b424723c */ /* 0x0a0fea0000001824 */
[----:B------:R-:W-:Y:S02]  /*7fb0*/  FMUL.FTZ R23, R23, c[0x0][0x2ec] ;  /* 0x0000bb0017177a20 */ /* 0x000fe40000410000 */
[----:B------:R4:W1:Y:S01]  /*7fc0*/  MUFU.TANH R200, R18 ;  /* 0x0000001200c87308 */ /* 0x0008620000002400 */
[----:B------:R-:W-:Y:S01]  /*7fd0*/  FMUL.FTZ R24, R24, c[0x0][0x2ec] ;  /* 0x0000bb0018187a20 */ /* 0x000fe20000410000 */
[C---:B------:R-:W-:Y:S04]  /*7fe0*/  HMMA.16816.F32 R40, R176.reuse, R8, R40 ;  /* 0x00000008b028723c */ /* 0x040fe80000001828 */
[----:B------:R-:W-:Y:S02]  /*7ff0*/  FMUL.FTZ R25, R25, c[0x0][0x2ec] ;  /* 0x0000bb0019197a20 */ /* 0x000fe40000410000 */
[----:B------:R-:W-:Y:S02]  /*8000*/  FMUL.FTZ R26, R26, c[0x0][0x2ec] ;  /* 0x0000bb001a1a7a20 */ /* 0x000fe40000410000 */
[----:B------:R4:W2:Y:S01]  /*8010*/  MUFU.TANH R202, R19 ;  /* 0x0000001300ca7308 */ /* 0x0008a20000002400 */
        /* <DEDUP_REMOVED lines=76> */
[----:B------:R-:W1:Y:S10]  /*84e0*/  MUFU.TANH R49, R49 ;  /* 0x0000003100317308 */ /* 0x000e740000002400 */
[----:B------:R4:W1:Y:S10]  /*84f0*/  MUFU.TANH R48, R50 ;  /* 0x0000003200307308 */ /* 0x0008740000002400 */
[----:B------:R-:W1:Y:S10]  /*8500*/  MUFU.TANH R51, R51 ;  /* 0x0000003300337308 */ /* 0x000e740000002400 */
[----:B------:R-:W1:Y:S10]  /*8510*/  MUFU.TANH R52, R52 ;  /* 0x0000003400347308 */ /* 0x000e740000002400 */
[----:B------:R-:W1:Y:S10]  /*8520*/  MUFU.TANH R53, R53 ;  /* 0x0000003500357308 */ /* 0x000e740000002400 */
[----:B------:R-:W1:Y:S10]  /*8530*/  MUFU.TANH R54, R54 ;  /* 0x0000003600367308 */ /* 0x000e740000002400 */
[----:B------:R-:W1:Y:S10]  /*8540*/  MUFU.TANH R55, R55 ;  /* 0x0000003700377308 */ /* 0x000e740000002400 */
[----:B------:R4:W1:Y:S10]  /*8550*/  MUFU.TANH R103, R56 ;  /* 0x0000003800677308 */ /* 0x0008740000002400 */
[----:B------:R-:W1:Y:S10]  /*8560*/  MUFU.TANH R57, R57 ;  /* 0x0000003900397308 */ /* 0x000e740000002400 */
        /* <DEDUP_REMOVED lines=9> */
[----:B------:R-:W1:Y:S02]  /*8600*/  MUFU.TANH R67, R67 ;  /* 0x0000004300437308 */ /* 0x000e640000002400 */
[----:B-1234-:R-:W-:-:S05]  /*8610*/  @P5 BRA `(.L_x_633) ;  /* 0xffffe82000005947 */ /* 0x01efca000383ffff */
.L_x_632:
[----:B------:R-:W2:Y:S01]  /*8620*/  LDL R4, [R1+0x4] ;  /* 0x0000040001047983 */ /* 0x000ea20000100800 */
[----:B------:R-:W-:Y:S05]  /*8630*/  MOV R0, 0xffffffc0 ;  /* 0xffffffc000007802 */ /* 0x000fea0000000f00 */
[C---:B------:R-:W-:Y:S02]  /*8640*/  IMAD R0, R231.reuse, R0, 0x40 ;  /* 0x00000040e7007424 */ /* 0x040fe400078e0200 */
[----:B--2---:R-:W-:Y:S03]  /*8650*/  IMAD R2, R231, -0x40, R4 ;  /* 0xffffffc0e7027824 */ /* 0x004fe600078e0204 */
[----:B------:R-:W-:Y:S02]  /*8660*/  IADD3 R0, R4, R0, RZ ;  /* 0x0000000004007210 */ /* 0x000fe40007ffe0ff */
[C---:B-1----:R-:W-:Y:S02]  /*8670*/  IADD3 R12, R2.reuse, -0x1, RZ ;  /* 0xffffffff020c7810 */ /* 0x042fe40007ffe0ff */
        /* <DEDUP_REMOVED lines=10> */
[----:B------:R-:W1:Y:S01]  /*8720*/  I2F R34, R12 ;  /* 0x0000000c00227306 */ /* 0x000e620000201400 */
[----:B------:R-:W-:Y:S02]  /*8730*/  @!P1 IADD3 R11, -R2, 0x8, RZ ;  /* 0x00000008020b9810 */ /* 0x000fe40007ffe1ff */
[----:B------:R-:W-:Y:S02]  /*8740*/  ISETP.GE.AND P1, PT, R8, RZ, PT ;  /* 0x000000ff0800720c */ /* 0x000fe40003f26270 */
[----:B------:R-:W-:Y:S02]  /*8750*/  ISETP.GE.AND P6, PT, R10, RZ, PT ;  /* 0x000000ff0a00720c */ /* 0x000fe40003fc6270 */
[C---:B------:R-:W-:Y:S02]  /*8760*/  IADD3 R13, R2.reuse, 0x47, RZ ;  /* 0x00000047020d7810 */ /* 0x040fe40007ffe0ff */
[C---:B------:R-:W-:Y:S01]  /*8770*/  IADD3 R7, R2.reuse, -0x18, RZ ;  /* 0xffffffe802077810 */ /* 0x040fe20007ffe0ff */
[----:B------:R-:W2:Y:S01]  /*8780*/  I2F R33, R11 ;  /* 0x0000000b00217306 */ /* 0x000ea20000201400 */
[----:B------:R-:W-:Y:S02]  /*8790*/  @!P0 IADD3 R9, -R2, 0x10, RZ ;  /* 0x0000001002098810 */ /* 0x000fe40007ffe1ff */
[----:B------:R-:W-:Y:S02]  /*87a0*/  ISETP.GE.AND P0, PT, R6, RZ, PT ;  /* 0x000000ff0600720c */ /* 0x000fe40003f06270 */
[C---:B------:R-:W-:Y:S02]  /*87b0*/  IADD3 R17, R2.reuse, -0x21, RZ ;  /* 0xffffffdf02117810 */ /* 0x040fe40007ffe0ff */
[----:B------:R-:W-:Y:S02]  /*87c0*/  @!P1 IADD3 R8, -R2, 0x11, RZ ;  /* 0x0000001102089810 */ /* 0x000fe40007ffe1ff */
[----:B------:R-:W-:Y:S01]  /*87d0*/  ISETP.GE.AND P1, PT, R14, RZ, PT ;  /* 0x000000ff0e00720c */ /* 0x000fe20003f26270 */
[----:B------:R-:W3:Y:S01]  /*87e0*/  I2F R31, R9 ;  /* 0x00000009001f7306 */ /* 0x000ee20000201400 */
[----:B------:R-:W-:Y:S02]  /*87f0*/  @!P6 IADD3 R10, -R2, 0x9, RZ ;  /* 0x00000009020ae810 */ /* 0x000fe40007ffe1ff */
[----:B------:R-:W-:Y:S01]  /*8800*/  ISETP.GE.AND P6, PT, R7, RZ, PT ;  /* 0x000000ff0700720c */ /* 0x000fe20003fc6270 */
[-C--:B-1----:R-:W-:Y:S01]  /*8810*/  FFMA.FTZ R43, R34, -R100.reuse, R202 ;  /* 0x80000064222b7223 */ /* 0x082fe200000100ca */
[C---:B------:R-:W-:Y:S02]  /*8820*/  IADD3 R19, R2.reuse, -0x38, RZ ;  /* 0xffffffc802137810 */ /* 0x040fe40007ffe0ff */
[C---:B------:R-:W-:Y:S02]  /*8830*/  @!P0 IADD3 R6, -R2.reuse, 0x19, RZ ;  /* 0x0000001902068810 */ /* 0x040fe40007ffe1ff */
[----:B------:R-:W-:Y:S01]  /*8840*/  ISETP.GE.AND P0, PT, R13, RZ, PT ;  /* 0x000000ff0d00720c */ /* 0x000fe20003f06270 */
[----:B------:R-:W1:Y:S01]  /*8850*/  I2F R32, R10 ;  /* 0x0000000a00207306 */ /* 0x000e620000201400 */
[----:B------:R-:W-:Y:S02]  /*8860*/  IADD3 R15, R2, -0x20, RZ ;  /* 0xffffffe0020f7810 */ /* 0x000fe40007ffe0ff */
[----:B------:R-:W-:Y:S01]  /*8870*/  @!P1 IADD3 R14, -R0, -0x8, RZ ;  /* 0xfffffff8000e9810 */ /* 0x000fe20007ffe1ff */
[-C--:B--2---:R-:W-:Y:S01]  /*8880*/  FFMA.FTZ R56, R33, -R100.reuse, R196 ;  /* 0x8000006421387223 */ /* 0x084fe200000100c4 */
[----:B------:R-:W-:Y:S02]  /*8890*/  ISETP.GE.AND P1, PT, R17, RZ, PT ;  /* 0x000000ff1100720c */ /* 0x000fe40003f26270 */
[C---:B------:R-:W-:Y:S02]  /*88a0*/  IADD3 R18, R2.reuse, 0x3f, RZ ;  /* 0x0000003f02127810 */ /* 0x040fe40007ffe0ff */
[----:B------:R-:W-:Y:S01]  /*88b0*/  @!P6 IADD3 R7, -R2, 0x18, RZ ;  /* 0x000000180207e810 */ /* 0x000fe20007ffe1ff */
[----:B------:R-:W2:Y:S01]  /*88c0*/  I2F R30, R8 ;  /* 0x00000008001e7306 */ /* 0x000ea20000201400 */
[----:B------:R-:W-:Y:S02]  /*88d0*/  ISETP.GE.AND P6, PT, R15, RZ, PT ;  /* 0x000000ff0f00720c */ /* 0x000fe40003fc6270 */
[----:B------:R-:W-:Y:S01]  /*88e0*/  @!P0 IADD3 R13, -R0, -0x7, RZ ;  /* 0xfffffff9000d8810 */ /* 0x000fe20007ffe1ff */
[-C--:B---3--:R-:W-:Y:S01]  /*88f0*/  FFMA.FTZ R45, R31, -R100.reuse, R199 ;  /* 0x800000641f2d7223 */ /* 0x088fe200000100c7 */
[----:B------:R-:W-:Y:S01]  /*8900*/  ISETP.GE.AND P0, PT, R19, RZ, PT ;  /* 0x000000ff1300720c */ /* 0x000fe20003f06270 */
[-C--:B------:R-:W-:Y:S01]  /*8910*/  FFMA.FTZ R60, R31, -R100.reuse, R185 ;  /* 0x800000641f3c7223 */ /* 0x080fe200000100b9 */
[C---:B------:R-:W-:Y:S02]  /*8920*/  IADD3 R22, R2.reuse, -0x39, RZ ;  /* 0xffffffc702167810 */ /* 0x040fe40007ffe0ff */
[----:B------:R-:W-:Y:S01]  /*8930*/  @!P1 IADD3 R17, -R2, 0x21, RZ ;  /* 0x0000002102119810 */ /* 0x000fe20007ffe1ff */
[----:B------:R-:W3:Y:S01]  /*8940*/  I2F R39, R13 ;  /* 0x0000000d00277306 */ /* 0x000ee20000201400 */
[----:B------:R-:W-:Y:S02]  /*8950*/  ISETP.GE.AND P1, PT, R18, RZ, PT ;  /* 0x000000ff1200720c */ /* 0x000fe40003f26270 */
[----:B------:R-:W-:Y:S01]  /*8960*/  IADD3 R16, R2, -0x28, RZ ;  /* 0xffffffd802107810 */ /* 0x000fe20007ffe0ff */
[-C--:B-1----:R-:W-:Y:S01]  /*8970*/  FFMA.FTZ R59, R32, -R100.reuse, R195 ;  /* 0x80000064203b7223 */ /* 0x082fe200000100c3 */
[C---:B------:R-:W-:Y:S02]  /*8980*/  IADD3 R21, R2.reuse, 0x38, RZ ;  /* 0x0000003802157810 */ /* 0x040fe40007ffe0ff */
[C---:B------:R-:W-:Y:S02]  /*8990*/  @!P6 IADD3 R15, -R2.reuse, 0x20, RZ ;  /* 0x00000020020fe810 */ /* 0x040fe40007ffe1ff */
[----:B------:R-:W-:Y:S01]  /*89a0*/  @!P0 IADD3 R19, -R2, 0x38, RZ ;  /* 0x0000003802138810 */ /* 0x000fe20007ffe1ff */
[----:B------:R-:W1:Y:S01]  /*89b0*/  I2F R40, R14 ;  /* 0x0000000e00287306 */ /* 0x000e620000201400 */
[----:B------:R-:W-:Y:S02]  /*89c0*/  ISETP.GE.AND P0, PT, R22, RZ, PT ;  /* 0x000000ff1600720c */ /* 0x000fe40003f06270 */
[----:B------:R-:W-:Y:S01]  /*89d0*/  ISETP.GE.AND P6, PT, R16, RZ, PT ;  /* 0x000000ff1000720c */ /* 0x000fe20003fc6270 */
[-C--:B--2---:R-:W-:Y:S01]  /*89e0*/  FFMA.FTZ R178, R30, -R100.reuse, R186 ;  /* 0x800000641eb27223 */ /* 0x084fe200000100ba */
[----:B------:R-:W-:Y:S01]  /*89f0*/  @!P1 IADD3 R18, -R0, 0x1, RZ ;  /* 0x0000000100129810 */ /* 0x000fe20007ffe1ff */
[-C--:B------:R-:W-:Y:S01]  /*8a00*/  FFMA.FTZ R46, R30, -R100.reuse, R201 ;  /* 0x800000641e2e7223 */ /* 0x080fe200000100c9 */
[----:B------:R-:W-:Y:S02]  /*8a10*/  ISETP.GE.AND P1, PT, R21, RZ, PT ;  /* 0x000000ff1500720c */ /* 0x000fe40003f26270 */
[C---:B------:R-:W-:Y:S01]  /*8a20*/  IADD3 R25, R2.reuse, 0x37, RZ ;  /* 0x0000003702197810 */ /* 0x040fe20007ffe0ff */
[----:B------:R-:W2:Y:S01]  /*8a30*/  I2F R36, R19 ;  /* 0x0000001300247306 */ /* 0x000ea20000201400 */
[C---:B------:R-:W-:Y:S02]  /*8a40*/  IADD3 R20, R2.reuse, -0x29, RZ ;  /* 0xffffffd702147810 */ /* 0x040fe40007ffe0ff */
[C---:B------:R-:W-:Y:S01]  /*8a50*/  IADD3 R26, R2.reuse, -0x31, RZ ;  /* 0xffffffcf021a7810 */ /* 0x040fe20007ffe0ff */
[-C--:B---3--:R-:W-:Y:S01]  /*8a60*/  FFMA.FTZ R39, R39, -R100.reuse, R221 ;  /* 0x8000006427277223 */ /* 0x088fe200000100dd */
[C---:B------:R-:W-:Y:S02]  /*8a70*/  @!P0 IADD3 R22, -R2.reuse, 0x39, RZ ;  /* 0x0000003902168810 */ /* 0x040fe40007ffe1ff */
[----:B------:R-:W-:Y:S02]  /*8a80*/  ISETP.GE.AND P0, PT, R25, RZ, PT ;  /* 0x000000ff1900720c */ /* 0x000fe40003f06270 */
[----:B------:R-:W-:Y:S01]  /*8a90*/  @!P6 IADD3 R16, -R2, 0x28, RZ ;  /* 0x000000280210e810 */ /* 0x000fe20007ffe1ff */
[----:B------:R-:W3:Y:S01]  /*8aa0*/  I2F R15, R15 ;  /* 0x0000000f000f7306 */ /* 0x000ee20000201400 */
[----:B------:R-:W-:Y:S02]  /*8ab0*/  ISETP.GE.AND P6, PT, R20, RZ, PT ;  /* 0x000000ff1400720c */ /* 0x000fe40003fc6270 */
[----:B------:R-:W-:Y:S01]  /*8ac0*/  @!P1 IADD3 R21, -R0, 0x8, RZ ;  /* 0x0000000800159810 */ /* 0x000fe20007ffe1ff */
[-C--:B-1----:R-:W-:Y:S01]  /*8ad0*/  FFMA.FTZ R40, R40, -R100.reuse, R220 ;  /* 0x8000006428287223 */ /* 0x082fe200000100dc */
[----:B------:R-:W-:Y:S02]  /*8ae0*/  ISETP.GE.AND P1, PT, R26, RZ, PT ;  /* 0x000000ff1a00720c */ /* 0x000fe40003f26270 */
[C---:B------:R-:W-:Y:S02]  /*8af0*/  IADD3 R5, R2.reuse, 0x8, RZ ;  /* 0x0000000802057810 */ /* 0x040fe40007ffe0ff */
[C---:B------:R-:W-:Y:S01]  /*8b00*/  IADD3 R23, R2.reuse, -0x30, RZ ;  /* 0xffffffd002177810 */ /* 0x040fe20007ffe0ff */
[----:B------:R-:W1:Y:S01]  /*8b10*/  I2F R17, R17 ;  /* 0x0000001100117306 */ /* 0x000e620000201400 */
[----:B------:R-:W-:Y:S02]  /*8b20*/  IADD3 R27, R2, 0x2f, RZ ;  /* 0x0000002f021b7810 */ /* 0x000fe40007ffe0ff */
[----:B------:R-:W-:Y:S01]  /*8b30*/  @!P0 IADD3 R25, -R0, 0x9, RZ ;  /* 0x0000000900198810 */ /* 0x000fe20007ffe1ff */
[-C--:B--2---:R-:W-:Y:S01]  /*8b40*/  FFMA.FTZ R62, R36, -R100.reuse, R64 ;  /* 0x80000064243e7223 */ /* 0x084fe20000010040 */
[----:B------:R-:W-:Y:S02]  /*8b50*/  ISETP.GE.AND P0, PT, R5, RZ, PT ;  /* 0x000000ff0500720c */ /* 0x000fe40003f06270 */
[C---:B------:R-:W-:Y:S02]  /*8b60*/  IADD3 R28, -R2.reuse, -0x8, RZ ;  /* 0xfffffff8021c7810 */ /* 0x040fe40007ffe1ff */
[C---:B------:R-:W-:Y:S01]  /*8b70*/  @!P6 IADD3 R20, -R2.reuse, 0x29, RZ ;  /* 0x000000290214e810 */ /* 0x040fe20007ffe1ff */
[----:B------:R-:W-:Y:S01]  /*8b80*/  I2F R18, R18 ;  /* 0x0000001200127306 */ /* 0x000fe20000201400 */
[----:B------:R-:W-:Y:S02]  /*8b90*/  ISETP.GE.AND P6, PT, R23, RZ, PT ;  /* 0x000000ff1700720c */ /* 0x000fe40003fc6270 */
[----:B------:R-:W-:Y:S01]  /*8ba0*/  @!P1 IADD3 R26, -R2, 0x31, RZ ;  /* 0x00000031021a9810 */ /* 0x000fe20007ffe1ff */
[-C--:B---3--:R-:W-:Y:S01]  /*8bb0*/  FFMA.FTZ R201, R15, -R100.reuse, R48 ;  /* 0x800000640fc97223 */ /* 0x088fe20000010030 */
[----:B------:R-:W-:Y:S02]  /*8bc0*/  ISETP.GE.AND P1, PT, R27, RZ, PT ;  /* 0x000000ff1b00720c */ /* 0x000fe40003f26270 */
[----:B------:R-:W-:Y:S02]  /*8bd0*/  SEL R28, R28, R5, !P0 ;  /* 0x000000051c1c7207 */ /* 0x000fe40004000000 */
[----:B------:R-:W-:Y:S01]  /*8be0*/  @!P0 IADD3 R5, -R0, 0x38, RZ ;  /* 0x0000003800058810 */ /* 0x000fe20007ffe1ff */
[----:B------:R-:W2:Y:S01]  /*8bf0*/  I2F R16, R16 ;  /* 0x0000001000107306 */ /* 0x000ea20000201400 */
[C---:B------:R-:W-:Y:S02]  /*8c00*/  IADD3 R24, R2.reuse, 0x30, RZ ;  /* 0x0000003002187810 */ /* 0x040fe40007ffe0ff */
[C---:B------:R-:W-:Y:S01]  /*8c10*/  IADD3 R12, R2.reuse, 0x28, RZ ;  /* 0x00000028020c7810 */ /* 0x040fe20007ffe0ff */
[-C--:B-1----:R-:W-:Y:S01]  /*8c20*/  FFMA.FTZ R202, R17, -R100.reuse, R51 ;  /* 0x8000006411ca7223 */ /* 0x082fe20000010033 */
[----:B------:R-:W-:Y:S02]  /*8c30*/  @!P6 IADD3 R23, -R2, 0x30, RZ ;  /* 0x000000300217e810 */ /* 0x000fe40007ffe1ff */
[----:B------:R-:W-:Y:S02]  /*8c40*/  ISETP.GE.AND P6, PT, R24, RZ, PT ;  /* 0x000000ff1800720c */ /* 0x000fe40003fc6270 */
[----:B------:R-:W-:Y:S01]  /*8c50*/  @!P1 IADD3 R27, -R0, 0x11, RZ ;  /* 0x00000011001b9810 */ /* 0x000fe20007ffe1ff */
[----:B------:R-:W1:Y:S01]  /*8c60*/  I2F R41, R28 ;  /* 0x0000001c00297306 */ /* 0x000e620000201400 */
[----:B------:R-:W-:Y:S02]  /*8c70*/  ISETP.GE.AND P1, PT, R12, RZ, PT ;  /* 0x000000ff0c00720c */ /* 0x000fe40003f26270 */
[C---:B------:R-:W-:Y:S02]  /*8c80*/  IADD3 R4, R2.reuse, 0x7, RZ ;  /* 0x0000000702047810 */ /* 0x040fe40007ffe0ff */
[C---:B------:R-:W-:Y:S02]  /*8c90*/  IADD3 R11, R2.reuse, 0x27, RZ ;  /* 0x00000027020b7810 */ /* 0x040fe40007ffe0ff */
[C---:B------:R-:W-:Y:S02]  /*8ca0*/  IADD3 R29, -R2.reuse, -0x7, RZ ;  /* 0xfffffff9021d7810 */ /* 0x040fe40007ffe1ff */
[----:B------:R-:W-:Y:S01]  /*8cb0*/  IADD3 R10, R2, 0x20, RZ ;  /* 0x00000020020a7810 */ /* 0x000fe20007ffe0ff */
[----:B------:R-:W3:Y:S01]  /*8cc0*/  I2F R21, R21 ;  /* 0x0000001500157306 */ /* 0x000ee20000201400 */
[----:B------:R-:W-:Y:S02]  /*8cd0*/  @!P6 IADD3 R24, -R0, 0x10, RZ ;  /* 0x000000100018e810 */ /* 0x000fe40007ffe1ff */
[----:B------:R-:W-:Y:S01]  /*8ce0*/  ISETP.GE.AND P6, PT, R4, RZ, PT ;  /* 0x000000ff0400720c */ /* 0x000fe20003fc6270 */
[-C--:B--2---:R-:W-:Y:S01]  /*8cf0*/  FFMA.FTZ R234, R16, -R100.reuse, R54 ;  /* 0x8000006410ea7223 */ /* 0x084fe20000010036 */
[----:B------:R-:W-:Y:S01]  /*8d00*/  @!P1 IADD3 R12, -R0, 0x18, RZ ;  /* 0x00000018000c9810 */ /* 0x000fe20007ffe1ff */
[----:B------:R-:W-:Y:S01]  /*8d10*/  FFMA.FTZ R195, R16, -R100, R102 ;  /* 0x8000006410c37223 */ /* 0x000fe20000010066 */
[----:B------:R-:W-:Y:S02]  /*8d20*/  ISETP.GE.AND P1, PT, R11, RZ, PT ;  /* 0x000000ff0b00720c */ /* 0x000fe40003f26270 */
[C---:B------:R-:W-:Y:S01]  /*8d30*/  IADD3 R9, R2.reuse, 0x1f, RZ ;  /* 0x0000001f02097810 */ /* 0x040fe20007ffe0ff */
[----:B------:R-:W2:Y:S01]  /*8d40*/  I2F R14, R12 ;  /* 0x0000000c000e7306 */ /* 0x000ea20000201400 */
[----:B------:R-:W-:Y:S02]  /*8d50*/  IADD3 R8, R2, 0x18, RZ ;  /* 0x0000001802087810 */ /* 0x000fe40007ffe0ff */
[----:B------:R-:W-:Y:S01]  /*8d60*/  IABS R44, R2 ;  /* 0x00000002002c7213 */ /* 0x000fe20000000000 */
[----:B-1----:R-:W-:Y:S01]  /*8d70*/  FFMA.FTZ R41, R41, -R100, R216 ;  /* 0x8000006429297223 */ /* 0x002fe200000100d8 */
[----:B------:R-:W-:Y:S02]  /*8d80*/  SEL R28, R29, R4, !P6 ;  /* 0x000000041d1c7207 */ /* 0x000fe40007000000 */
[C---:B------:R-:W-:Y:S03]  /*8d90*/  @!P6 IADD3 R4, -R0.reuse, 0x39, RZ ;  /* 0x000000390004e810 */ /* 0x040fe60007ffe1ff */
[----:B------:R-:W1:Y:S01]  /*8da0*/  I2F R38, R28 ;  /* 0x0000001c00267306 */ /* 0x000e620000201400 */
[----:B------:R-:W-:Y:S02]  /*8db0*/  @!P1 IADD3 R11, -R0, 0x19, RZ ;  /* 0x00000019000b9810 */ /* 0x000fe40007ffe1ff */
[----:B------:R-:W-:Y:S01]  /*8dc0*/  ISETP.GE.AND P1, PT, R10, RZ, PT ;  /* 0x000000ff0a00720c */ /* 0x000fe20003f26270 */
[CC--:B---3--:R-:W-:Y:S02]  /*8dd0*/  FFMA.FTZ R16, R21.reuse, -R100.reuse, R223 ;  /* 0x8000006415107223 */ /* 0x0c8fe400000100df */
[-C--:B------:R-:W-:Y:S04]  /*8de0*/  FFMA.FTZ R179, R21, -R100.reuse, R204 ;  /* 0x8000006415b37223 */ /* 0x080fe800000100cc */
[----:B------:R-:W3:Y:S01]  /*8df0*/  I2F R28, R6 ;  /* 0x00000006001c7306 */ /* 0x000ee20000201400 */
[-C--:B--2---:R-:W-:Y:S05]  /*8e00*/  FFMA.FTZ R180, R14, -R100.reuse, R207 ;  /* 0x800000640eb47223 */ /* 0x084fea00000100cf */
[----:B------:R-:W-:Y:S01]  /*8e10*/  @!P1 IADD3 R10, -R0, 0x20, RZ ;  /* 0x00000020000a9810 */ /* 0x000fe20007ffe1ff */
[-C--:B------:R-:W-:Y:S01]  /*8e20*/  FFMA.FTZ R185, R14, -R100.reuse, R212 ;  /* 0x800000640eb97223 */ /* 0x080fe200000100d4 */
[----:B------:R-:W-:Y:S02]  /*8e30*/  ISETP.GE.AND P1, PT, R9, RZ, PT ;  /* 0x000000ff0900720c */ /* 0x000fe40003f26270 */
[----:B------:R2:W4:Y:S01]  /*8e40*/  I2F R29, R7 ;  /* 0x00000007001d7306 */ /* 0x0005220000201400 */
[-C--:B-1----:R-:W-:Y:S02]  /*8e50*/  FFMA.FTZ R42, R38, -R100.reuse, R215 ;  /* 0x80000064262a7223 */ /* 0x082fe400000100d7 */
[-C--:B------:R-:W-:Y:S02]  /*8e60*/  FFMA.FTZ R38, R34, -R100.reuse, R219 ;  /* 0x8000006422267223 */ /* 0x080fe400000100db */
[-C--:B------:R-:W-:Y:S05]  /*8e70*/  FFMA.FTZ R34, R33, -R100.reuse, R208 ;  /* 0x8000006421227223 */ /* 0x080fea00000100d0 */
[----:B------:R-:W1:Y:S01]  /*8e80*/  I2F R44, R44 ;  /* 0x0000002c002c7306 */ /* 0x000e620000201400 */
[----:B------:R-:W-:Y:S01]  /*8e90*/  @!P1 IADD3 R9, -R0, 0x21, RZ ;  /* 0x0000002100099810 */ /* 0x000fe20007ffe1ff */
[-C--:B------:R-:W-:Y:S01]  /*8ea0*/  FFMA.FTZ R33, R32, -R100.reuse, R205 ;  /* 0x8000006420217223 */ /* 0x080fe200000100cd */
[----:B------:R-:W-:Y:S01]  /*8eb0*/  ISETP.GE.AND P1, PT, R8, RZ, PT ;  /* 0x000000ff0800720c */ /* 0x000fe20003f26270 */
[----:B---3--:R-:W-:Y:S01]  /*8ec0*/  FFMA.FTZ R50, R28, -R100, R187 ;  /* 0x800000641c327223 */ /* 0x008fe200000100bb */
[----:B------:R-:W-:Y:S01]  /*8ed0*/  IABS R6, R0 ;  /* 0x0000000000067213 */ /* 0x000fe20000000000 */
[-C--:B------:R-:W-:Y:S04]  /*8ee0*/  FFMA.FTZ R187, R15, -R100.reuse, R111 ;  /* 0x800000640fbb7223 */ /* 0x080fe8000001006f */
[----:B------:R3:W5:Y:S01]  /*8ef0*/  I2F R13, R6 ;  /* 0x00000006000d7306 */ /* 0x0007620000201400 */
[----:B--2---:R-:W-:Y:S01]  /*8f00*/  IADD3 R7, R2, 0x17, RZ ;  /* 0x0000001702077810 */ /* 0x004fe20007ffe0ff */
[CC--:B----4-:R-:W-:Y:S04]  /*8f10*/  FFMA.FTZ R199, R29.reuse, -R100.reuse, R105 ;  /* 0x800000641dc77223 */ /* 0x0d0fe80000010069 */
[----:B------:R-:W-:Y:S01]  /*8f20*/  @!P1 IADD3 R8, -R0, 0x28, RZ ;  /* 0x0000002800089810 */ /* 0x000fe20007ffe1ff */
[-C--:B------:R-:W-:Y:S01]  /*8f30*/  FFMA.FTZ R47, R29, -R100.reuse, R192 ;  /* 0x800000641d2f7223 */ /* 0x080fe200000100c0 */
[----:B------:R-:W-:Y:S01]  /*8f40*/  ISETP.GE.AND P1, PT, R7, RZ, PT ;  /* 0x000000ff0700720c */ /* 0x000fe20003f26270 */
[-C--:B------:R-:W-:Y:S01]  /*8f50*/  FFMA.FTZ R192, R17, -R100.reuse, R110 ;  /* 0x8000006411c07223 */ /* 0x080fe2000001006e */
[----:B------:R-:W2:Y:S01]  /*8f60*/  I2F R19, R10 ;  /* 0x0000000a00137306 */ /* 0x000ea20000201400 */
[-C--:B------:R-:W-:Y:S02]  /*8f70*/  FFMA.FTZ R29, R18, -R100.reuse, R217 ;  /* 0x80000064121d7223 */ /* 0x080fe400000100d9 */
[CC--:B-1----:R-:W-:Y:S02]  /*8f80*/  FFMA.FTZ R37, R44.reuse, -R100.reuse, R218 ;  /* 0x800000642c257223 */ /* 0x0c2fe400000100da */
[-C--:B------:R-:W-:Y:S02]  /*8f90*/  FFMA.FTZ R44, R44, -R100.reuse, R200 ;  /* 0x800000642c2c7223 */ /* 0x080fe400000100c8 */
[-C--:B------:R-:W-:Y:S03]  /*8fa0*/  FFMA.FTZ R200, R28, -R100.reuse, R104 ;  /* 0x800000641cc87223 */ /* 0x080fe60000010068 */
[----:B------:R-:W1:Y:S01]  /*8fb0*/  I2F R12, R9 ;  /* 0x00000009000c7306 */ /* 0x000e620000201400 */
[----:B------:R-:W-:Y:S01]  /*8fc0*/  @!P1 IADD3 R7, -R0, 0x29, RZ ;  /* 0x0000002900079810 */ /* 0x000fe20007ffe1ff */
[-C--:B------:R-:W-:Y:S01]  /*8fd0*/  FFMA.FTZ R28, R18, -R100.reuse, R232 ;  /* 0x80000064121c7223 */ /* 0x080fe200000100e8 */
[C---:B---3--:R-:W-:Y:S01]  /*8fe0*/  IADD3 R6, R2.reuse, 0x10, RZ ;  /* 0x0000001002067810 */ /* 0x048fe20007ffe0ff */
[CC--:B-----5:R-:W-:Y:S01]  /*8ff0*/  FFMA.FTZ R17, R13.reuse, -R100.reuse, R233 ;  /* 0x800000640d117223 */ /* 0x0e0fe200000100e9 */
[----:B------:R-:W-:Y:S01]  /*9000*/  IADD3 R2, R2, 0xf, RZ ;  /* 0x0000000f02027810 */ /* 0x000fe20007ffe0ff */
[-C--:B------:R-:W-:Y:S01]  /*9010*/  FFMA.FTZ R30, R13, -R100.reuse, R214 ;  /* 0x800000640d1e7223 */ /* 0x080fe200000100d6 */
[----:B------:R-:W-:Y:S03]  /*9020*/  ISETP.GE.AND P1, PT, R6, RZ, PT ;  /* 0x000000ff0600720c */ /* 0x000fe60003f26270 */
[----:B------:R-:W3:Y:S01]  /*9030*/  I2F R10, R7 ;  /* 0x00000007000a7306 */ /* 0x000ee20000201400 */
[CC--:B--2---:R-:W-:Y:S02]  /*9040*/  FFMA.FTZ R194, R19.reuse, -R100.reuse, R194 ;  /* 0x8000006413c27223 */ /* 0x0c4fe400000100c2 */
[-C--:B------:R-:W-:Y:S07]  /*9050*/  FFMA.FTZ R197, R19, -R100.reuse, R197 ;  /* 0x8000006413c57223 */ /* 0x080fee00000100c5 */
[----:B------:R-:W2:Y:S01]  /*9060*/  I2F R25, R25 ;  /* 0x0000001900197306 */ /* 0x000ea20000201400 */
[----:B------:R-:W-:Y:S02]  /*9070*/  @!P1 IADD3 R6, -R0, 0x30, RZ ;  /* 0x0000003000069810 */ /* 0x000fe40007ffe1ff */
[----:B------:R-:W-:Y:S01]  /*9080*/  ISETP.GE.AND P1, PT, R2, RZ, PT ;  /* 0x000000ff0200720c */ /* 0x000fe20003f26270 */
[-C--:B-1----:R-:W-:Y:S06]  /*9090*/  FFMA.FTZ R193, R12, -R100.reuse, R193 ;  /* 0x800000640cc17223 */ /* 0x082fec00000100c1 */
[----:B------:R-:W1:Y:S01]  /*90a0*/  I2F R9, R6 ;  /* 0x0000000600097306 */ /* 0x000e620000201400 */
[-C--:B---3--:R-:W-:Y:S05]  /*90b0*/  FFMA.FTZ R190, R10, -R100.reuse, R190 ;  /* 0x800000640abe7223 */ /* 0x088fea00000100be */
[----:B------:R-:W-:Y:S01]  /*90c0*/  @!P1 IADD3 R2, -R0, 0x31, RZ ;  /* 0x0000003100029810 */ /* 0x000fe20007ffe1ff */
[----:B------:R-:W-:Y:S01]  /*90d0*/  FFMA.FTZ R239, R10, -R100, R188 ;  /* 0x800000640aef7223 */ /* 0x000fe200000100bc */
[----:B------:R-:W-:Y:S02]  /*90e0*/  FMNMX.FTZ R0, R37, R101, !PT ;  /* 0x0000006525007209 */ /* 0x000fe40007810000 */
[----:B------:R-:W3:Y:S02]  /*90f0*/  I2F R24, R24 ;  /* 0x0000001800187306 */ /* 0x000ee40000201400 */
[----:B------:R-:W-:Y:S01]  /*9100*/  FMNMX.FTZ R0, R38, R0, !PT ;  /* 0x0000000026007209 */ /* 0x000fe20007810000 */
[C---:B--2---:R-:W-:Y:S03]  /*9110*/  FFMA.FTZ R181, R25.reuse, -R100, R203 ;  /* 0x8000006419b57223 */ /* 0x044fe600000100cb */
[----:B------:R-:W-:Y:S01]  /*9120*/  FMNMX.FTZ R7, R34, R0, !PT ;  /* 0x0000000022077209 */ /* 0x000fe20007810000 */
[-C--:B------:R-:W-:Y:S03]  /*9130*/  FFMA.FTZ R18, R25, -R100.reuse, R222 ;  /* 0x8000006419127223 */ /* 0x080fe600000100de */
[----:B------:R2:W4:Y:S01]  /*9140*/  I2F R0, R2 ;  /* 0x0000000200007306 */ /* 0x0005220000201400 */
[----:B------:R-:W-:Y:S01]  /*9150*/  FMNMX.FTZ R7, R33, R7, !PT ;  /* 0x0000000721077209 */ /* 0x000fe20007810000 */
[----:B-1----:R-:W-:Y:S01]  /*9160*/  FFMA.FTZ R103, R9, -R100, R103 ;  /* 0x8000006409677223 */ /* 0x002fe20000010067 */
[----:B------:R-:W-:Y:S01]  /*9170*/  FMNMX.FTZ R6, R41, R106, !PT ;  /* 0x0000006a29067209 */ /* 0x000fe20007810000 */
[-C--:B------:R-:W-:Y:S01]  /*9180*/  FFMA.FTZ R109, R9, -R100.reuse, R109 ;  /* 0x80000064096d7223 */ /* 0x080fe2000001006d */
[----:B------:R-:W-:Y:S05]  /*9190*/  FMNMX.FTZ R7, R45, R7, !PT ;  /* 0x000000072d077209 */ /* 0x000fea0007810000 */
[----:B------:R-:W1:Y:S01]  /*91a0*/  I2F R15, R5 ;  /* 0x00000005000f7306 */ /* 0x000e620000201400 */
[----:B------:R-:W-:Y:S01]  /*91b0*/  FMNMX.FTZ R7, R46, R7, !PT ;  /* 0x000000072e077209 */ /* 0x000fe20007810000 */
[CC--:B---3--:R-:W-:Y:S03]  /*91c0*/  FFMA.FTZ R176, R24.reuse, -R100.reuse, R211 ;  /* 0x8000006418b07223 */ /* 0x0c8fe600000100d3 */
[----:B------:R-:W-:Y:S01]  /*91d0*/  FMNMX.FTZ R7, R47, R7, !PT ;  /* 0x000000072f077209 */ /* 0x000fe20007810000 */
[-C--:B------:R-:W-:Y:S02]  /*91e0*/  FFMA.FTZ R183, R24, -R100.reuse, R198 ;  /* 0x8000006418b77223 */ /* 0x080fe400000100c6 */
[----:B------:R-:W-:Y:S01]  /*91f0*/  FFMA.FTZ R198, R12, -R100, R210 ;  /* 0x800000640cc67223 */ /* 0x000fe200000100d2 */
[----:B------:R-:W-:Y:S01]  /*9200*/  FMNMX.FTZ R7, R50, R7, !PT ;  /* 0x0000000732077209 */ /* 0x000fe20007810000 */
[----:B------:R-:W3:Y:S01]  /*9210*/  I2F R27, R27 ;  /* 0x0000001b001b7306 */ /* 0x000ee20000201400 */
[----:B--2---:R-:W-:Y:S01]  /*9220*/  FMNMX.FTZ R2, R42, R6, !PT ;  /* 0x000000062a027209 */ /* 0x004fe20007810000 */
[CC--:B----4-:R-:W-:Y:S02]  /*9230*/  FFMA.FTZ R110, R0.reuse, -R100.reuse, R3 ;  /* 0x80000064006e7223 */ /* 0x0d0fe40000010003 */
[----:B------:R-:W-:Y:S01]  /*9240*/  FFMA.FTZ R246, R0, -R100, R57 ;  /* 0x8000006400f67223 */ /* 0x000fe20000010039 */
[----:B------:R-:W-:Y:S05]  /*9250*/  FMNMX.FTZ R6, R44, R2, !PT ;  /* 0x000000022c067209 */ /* 0x000fea0007810000 */
[----:B------:R-:W2:Y:S01]  /*9260*/  I2F R20, R20 ;  /* 0x0000001400147306 */ /* 0x000ea20000201400 */
[----:B------:R-:W-:Y:S02]  /*9270*/  FMNMX.FTZ R2, R17, R107, !PT ;  /* 0x0000006b11027209 */ /* 0x000fe40007810000 */
[----:B------:R-:W-:Y:S01]  /*9280*/  FMNMX.FTZ R6, R43, R6, !PT ;  /* 0x000000062b067209 */ /* 0x000fe20007810000 */
[----:B-1----:R-:W-:Y:S01]  /*9290*/  FFMA.FTZ R58, R15, -R100, R58 ;  /* 0x800000640f3a7223 */ /* 0x002fe2000001003a */
[----:B------:R-:W-:Y:S02]  /*92a0*/  FMNMX.FTZ R2, R28, R2, !PT ;  /* 0x000000021c027209 */ /* 0x000fe40007810000 */
[----:B------:R-:W-:Y:S02]  /*92b0*/  FMNMX.FTZ R6, R56, R6, !PT ;  /* 0x0000000638067209 */ /* 0x000fe40007810000 */
[----:B------:R-:W-:Y:S01]  /*92c0*/  FMNMX.FTZ R2, R16, R2, !PT ;  /* 0x0000000210027209 */ /* 0x000fe20007810000 */
[----:B------:R-:W1:Y:S01]  /*92d0*/  I2F R35, R22 ;  /* 0x0000001600237306 */ /* 0x000e620000201400 */
[----:B------:R-:W-:Y:S02]  /*92e0*/  FMNMX.FTZ R6, R59, R6, !PT ;  /* 0x000000063b067209 */ /* 0x000fe40007810000 */
[----:B------:R-:W-:Y:S01]  /*92f0*/  FMNMX.FTZ R2, R18, R2, !PT ;  /* 0x0000000212027209 */ /* 0x000fe20007810000 */
[C---:B---3--:R-:W-:Y:S01]  /*9300*/  FFMA.FTZ R177, R27.reuse, -R100, R209 ;  /* 0x800000641bb17223 */ /* 0x048fe200000100d1 */
[----:B------:R-:W-:Y:S01]  /*9310*/  FMNMX.FTZ R5, R60, R6, !PT ;  /* 0x000000063c057209 */ /* 0x000fe20007810000 */
[----:B------:R-:W-:Y:S01]  /*9320*/  FFMA.FTZ R184, R27, -R100, R184 ;  /* 0x800000641bb87223 */ /* 0x000fe200000100b8 */
[----:B------:R-:W-:Y:S02]  /*9330*/  FMNMX.FTZ R6, R187, R7, !PT ;  /* 0x00000007bb067209 */ /* 0x000fe40007810000 */
[----:B------:R-:W-:Y:S01]  /*9340*/  FMNMX.FTZ R2, R176, R2, !PT ;  /* 0x00000002b0027209 */ /* 0x000fe20007810000 */
[----:B------:R-:W3:Y:S01]  /*9350*/  I2F R22, R11 ;  /* 0x0000000b00167306 */ /* 0x000ee20000201400 */
[----:B------:R-:W-:Y:S02]  /*9360*/  FMNMX.FTZ R6, R192, R6, !PT ;  /* 0x00000006c0067209 */ /* 0x000fe40007810000 */
[----:B------:R-:W-:Y:S01]  /*9370*/  FMNMX.FTZ R2, R177, R2, !PT ;  /* 0x00000002b1027209 */ /* 0x000fe20007810000 */
[-C--:B--2---:R-:W-:Y:S01]  /*9380*/  FFMA.FTZ R196, R20, -R100.reuse, R49 ;  /* 0x8000006414c47223 */ /* 0x084fe20000010031 */
[----:B------:R-:W-:Y:S01]  /*9390*/  FMNMX.FTZ R5, R178, R5, !PT ;  /* 0x00000005b2057209 */ /* 0x000fe20007810000 */
[----:B------:R-:W-:Y:S01]  /*93a0*/  FFMA.FTZ R235, R20, -R100, R55 ;  /* 0x8000006414eb7223 */ /* 0x000fe20000010037 */
[----:B------:R-:W-:Y:S02]  /*93b0*/  FMNMX.FTZ R6, R195, R6, !PT ;  /* 0x00000006c3067209 */ /* 0x000fe40007810000 */
[----:B------:R-:W-:Y:S01]  /*93c0*/  FMNMX.FTZ R5, R199, R5, !PT ;  /* 0x00000005c7057209 */ /* 0x000fe20007810000 */
[----:B------:R-:W2:Y:S01]  /*93d0*/  I2F R23, R23 ;  /* 0x0000001700177306 */ /* 0x000ea20000201400 */
[----:B------:R-:W-:Y:S02]  /*93e0*/  FMNMX.FTZ R6, R196, R6, !PT ;  /* 0x00000006c4067209 */ /* 0x000fe40007810000 */
[----:B------:R-:W-:Y:S01]  /*93f0*/  FMNMX.FTZ R5, R200, R5, !PT ;  /* 0x00000005c8057209 */ /* 0x000fe20007810000 */
[-C--:B-1----:R-:W-:Y:S03]  /*9400*/  FFMA.FTZ R63, R35, -R100.reuse, R65 ;  /* 0x80000064233f7223 */ /* 0x082fe60000010041 */
[----:B------:R-:W-:Y:S03]  /*9410*/  FMNMX.FTZ R5, R201, R5, !PT ;  /* 0x00000005c9057209 */ /* 0x000fe60007810000 */
[----:B------:R1:W4:Y:S01]  /*9420*/  I2F R13, R4 ;  /* 0x00000004000d7306 */ /* 0x0003220000201400 */
[----:B------:R-:W-:Y:S01]  /*9430*/  FMNMX.FTZ R5, R202, R5, !PT ;  /* 0x00000005ca057209 */ /* 0x000fe20007810000 */
[-C--:B---3--:R-:W-:Y:S03]  /*9440*/  FFMA.FTZ R182, R22, -R100.reuse, R206 ;  /* 0x8000006416b67223 */ /* 0x088fe600000100ce */
[----:B------:R-:W-:Y:S01]  /*9450*/  FMNMX.FTZ R5, R234, R5, !PT ;  /* 0x00000005ea057209 */ /* 0x000fe20007810000 */
[-C--:B------:R-:W-:Y:S04]  /*9460*/  FFMA.FTZ R186, R22, -R100.reuse, R213 ;  /* 0x8000006416ba7223 */ /* 0x080fe800000100d5 */
[----:B------:R-:W3:Y:S01]  /*9470*/  I2F R26, R26 ;  /* 0x0000001a001a7306 */ /* 0x000ee20000201400 */
[CC--:B--2---:R-:W-:Y:S02]  /*9480*/  FFMA.FTZ R249, R23.reuse, -R100.reuse, R52 ;  /* 0x8000006417f97223 */ /* 0x0c4fe40000010034 */
[----:B------:R-:W-:Y:S02]  /*9490*/  FFMA.FTZ R66, R23, -R100, R66 ;  /* 0x8000006417427223 */ /* 0x000fe40000010042 */
[----:B------:R-:W-:Y:S01]  /*94a0*/  LDSM.16.MT88.4 R20, [R224+0x9000] ;  /* 0x00900000e014783b */ /* 0x000fe20000004200 */
[----:B------:R-:W-:Y:S04]  /*94b0*/  FMNMX.FTZ R6, R249, R6, !PT ;  /* 0x00000006f9067209 */ /* 0x000fe80007810000 */
[----:B------:R-:W2:Y:S01]  /*94c0*/  I2F R11, R8 ;  /* 0x00000008000b7306 */ /* 0x000ea20000201400 */
[----:B-1----:R-:W-:Y:S01]  /*94d0*/  FMNMX.FTZ R4, R180, R2, !PT ;  /* 0x00000002b4047209 */ /* 0x002fe20007810000 */
[----:B----4-:R-:W-:Y:S01]  /*94e0*/  FFMA.FTZ R61, R13, -R100, R61 ;  /* 0x800000640d3d7223 */ /* 0x010fe2000001003d */
[----:B------:R-:W-:Y:S02]  /*94f0*/  FMNMX.FTZ R2, R40, R108, !PT ;  /* 0x0000006c28027209 */ /* 0x000fe40007810000 */
[----:B------:R-:W-:Y:S02]  /*9500*/  FMNMX.FTZ R4, R182, R4, !PT ;  /* 0x00000004b6047209 */ /* 0x000fe40007810000 */
[----:B------:R-:W-:Y:S02]  /*9510*/  FMNMX.FTZ R2, R39, R2, !PT ;  /* 0x0000000227027209 */ /* 0x000fe40007810000 */
[----:B------:R-:W-:Y:S01]  /*9520*/  FMNMX.FTZ R4, R194, R4, !PT ;  /* 0x00000004c2047209 */ /* 0x000fe20007810000 */
[----:B---3--:R-:W-:Y:S01]  /*9530*/  FFMA.FTZ R247, R26, -R100, R53 ;  /* 0x800000641af77223 */ /* 0x008fe20000010035 */
[----:B------:R-:W-:Y:S01]  /*9540*/  FMNMX.FTZ R2, R30, R2, !PT ;  /* 0x000000021e027209 */ /* 0x000fe20007810000 */
[----:B------:R-:W-:Y:S01]  /*9550*/  FFMA.FTZ R67, R26, -R100, R67 ;  /* 0x800000641a437223 */ /* 0x000fe20000010043 */
[----:B------:R-:W-:Y:S01]  /*9560*/  FMNMX.FTZ R4, R193, R4, !PT ;  /* 0x00000004c1047209 */ /* 0x000fe20007810000 */
[----:B------:R-:W-:Y:S01]  /*9570*/  LDSM.16.MT88.4 R52, [R224+0xa000] ;  /* 0x00a00000e034783b */ /* 0x000fe20000004200 */
[----:B------:R-:W-:Y:S02]  /*9580*/  FMNMX.FTZ R7, R247, R6, !PT ;  /* 0x00000006f7077209 */ /* 0x000fe40007810000 */
[----:B------:R-:W-:Y:S02]  /*9590*/  FMNMX.FTZ R6, R235, R5, !PT ;  /* 0x00000005eb067209 */ /* 0x000fe40007810000 */
[----:B------:R-:W-:Y:S01]  /*95a0*/  FMNMX.FTZ R7, R62, R7, !PT ;  /* 0x000000073e077209 */ /* 0x000fe20007810000 */
[----:B--2---:R-:W-:Y:S01]  /*95b0*/  FFMA.FTZ R191, R11, -R100, R191 ;  /* 0x800000640bbf7223 */ /* 0x004fe200000100bf */
[----:B------:R-:W-:Y:S01]  /*95c0*/  FMNMX.FTZ R8, R29, R2, !PT ;  /* 0x000000021d087209 */ /* 0x000fe20007810000 */
[----:B------:R-:W-:Y:S01]  /*95d0*/  FFMA.FTZ R238, R11, -R100, R189 ;  /* 0x800000640bee7223 */ /* 0x000fe200000100bd */
[----:B------:R-:W-:Y:S02]  /*95e0*/  FMNMX.FTZ R6, R66, R6, !PT ;  /* 0x0000000642067209 */ /* 0x000fe40007810000 */
[----:B------:R-:W-:Y:S02]  /*95f0*/  FMNMX.FTZ R2, R191, R4, !PT ;  /* 0x00000004bf027209 */ /* 0x000fe40007810000 */
[----:B------:R-:W-:Y:S02]  /*9600*/  FMNMX.FTZ R4, R63, R7, !PT ;  /* 0x000000073f047209 */ /* 0x000fe40007810000 */
[----:B------:R-:W-:Y:S02]  /*9610*/  FMNMX.FTZ R5, R190, R2, !PT ;  /* 0x00000002be057209 */ /* 0x000fe40007810000 */
[----:B------:R-:W-:Y:S02]  /*9620*/  FMNMX.FTZ R2, R179, R8, !PT ;  /* 0x00000008b3027209 */ /* 0x000fe40007810000 */
        /* <DEDUP_REMOVED lines=12> */
[----:B------:R-:W-:Y:S01]  /*96f0*/  MOV R189, R103 ;  /* 0x0000006700bd7202 */ /* 0x000fe20000000f00 */
[----:B------:R-:W3:Y:S01]  /*9700*/  SHFL.BFLY PT, R7, R5, 0x2, 0x1f ;  /* 0x0c401f0005077f89 */ /* 0x000ee200000e0000 */
[----:B------:R-:W-:Y:S02]  /*9710*/  FMNMX.FTZ R6, R197, R6, !PT ;  /* 0x00000006c5067209 */ /* 0x000fe40007810000 */
[----:B-1----:R-:W-:Y:S02]  /*9720*/  FMNMX.FTZ R4, R4, R8, !PT ;  /* 0x0000000804047209 */ /* 0x002fe40007810000 */
[----:B------:R-:W-:Y:S02]  /*9730*/  FMNMX.FTZ R6, R198, R6, !PT ;  /* 0x00000006c6067209 */ /* 0x000fe40007810000 */
[----:B------:R-:W-:Y:S01]  /*9740*/  MOV R188, R67 ;  /* 0x0000004300bc7202 */ /* 0x000fe20000000f00 */
[----:B------:R-:W1:Y:S01]  /*9750*/  SHFL.BFLY PT, R105, R4, 0x1, 0x1f ;  /* 0x0c201f0004697f89 */ /* 0x000e6200000e0000 */
[----:B--2---:R-:W-:Y:S02]  /*9760*/  FMNMX.FTZ R104, R2, R104, !PT ;  /* 0x0000006802687209 */ /* 0x004fe40007810000 */
[----:B------:R-:W-:Y:S05]  /*9770*/  FMNMX.FTZ R2, R238, R6, !PT ;  /* 0x00000006ee027209 */ /* 0x000fea0007810000 */
[----:B------:R-:W2:Y:S01]  /*9780*/  SHFL.BFLY PT, R6, R104, 0x1, 0x1f ;  /* 0x0c201f0068067f89 */ /* 0x000ea200000e0000 */
[----:B------:R-:W-:Y:S04]  /*9790*/  FMNMX.FTZ R2, R239, R2, !PT ;  /* 0x00000002ef027209 */ /* 0x000fe80007810000 */
[----:B------:R-:W-:Y:S02]  /*97a0*/  FMNMX.FTZ R0, R109, R2, !PT ;  /* 0x000000026d007209 */ /* 0x000fe40007810000 */
[----:B---3--:R-:W-:Y:S02]  /*97b0*/  FMNMX.FTZ R5, R5, R7, !PT ;  /* 0x0000000705057209 */ /* 0x008fe40007810000 */
[----:B------:R-:W-:Y:S03]  /*97c0*/  FMNMX.FTZ R2, R110, R0, !PT ;  /* 0x000000006e027209 */ /* 0x000fe60007810000 */
[----:B------:R-:W3:Y:S01]  /*97d0*/  SHFL.BFLY PT, R103, R5, 0x1, 0x1f ;  /* 0x0c201f0005677f89 */ /* 0x000ee200000e0000 */
[----:B-1----:R-:W-:Y:S04]  /*97e0*/  FMNMX.FTZ R105, R4, R105, !PT ;  /* 0x0000006904697209 */ /* 0x002fe80007810000 */
[C---:B------:R-:W-:Y:S01]  /*97f0*/  FSETP.NEU.FTZ.AND P0, PT, R105.reuse, -INF , PT ;  /* 0xff8000006900780b */ /* 0x040fe20003f1d000 */
[----:B------:R-:W-:Y:S02]  /*9800*/  FADD.FTZ R0, -R105, R101 ;  /* 0x0000006569007221 */ /* 0x000fe40000010100 */
[----:B------:R-:W1:Y:S02]  /*9810*/  SHFL.BFLY PT, R3, R2, 0x2, 0x1f ;  /* 0x0c401f0002037f89 */ /* 0x000e6400000e0000 */
[----:B------:R-:W-:Y:S01]  /*9820*/  FMUL.FTZ R0, R0, c[0x0][0x23c] ;  /* 0x00008f0000007a20 */ /* 0x000fe20000410000 */
[----:B--2---:R-:W-:Y:S03]  /*9830*/  FMNMX.FTZ R104, R104, R6, !PT ;  /* 0x0000000668687209 */ /* 0x004fe60007810000 */
[----:B------:R2:W4:Y:S01]  /*9840*/  MUFU.EX2 R102, R0 ;  /* 0x0000000000667308 */ /* 0x0005220000000800 */
[----:B---3--:R-:W-:Y:S01]  /*9850*/  FMNMX.FTZ R103, R5, R103, !PT ;  /* 0x0000006705677209 */ /* 0x008fe20007810000 */
[----:B--2---:R-:W-:Y:S02]  /*9860*/  FADD.FTZ R0, -R104, R106 ;  /* 0x0000006a68007221 */ /* 0x004fe40000010100 */
[----:B------:R-:W-:Y:S02]  /*9870*/  FMUL.FTZ R106, R105, c[0x0][0x23c] ;  /* 0x00008f00696a7a20 */ /* 0x000fe40000410000 */
[----:B------:R-:W-:Y:S01]  /*9880*/  FMUL.FTZ R4, R0, c[0x0][0x23c] ;  /* 0x00008f0000047a20 */ /* 0x000fe20000410000 */
[----:B-1----:R-:W-:Y:S01]  /*9890*/  FMNMX.FTZ R0, R2, R3, !PT ;  /* 0x0000000302007209 */ /* 0x002fe20007810000 */
[----:B------:R-:W-:Y:S01]  /*98a0*/  FADD.FTZ R2, -R103, R107 ;  /* 0x0000006b67027221 */ /* 0x000fe20000010100 */
[----:B------:R-:W-:Y:S01]  /*98b0*/  FSEL R106, R106, RZ, P0 ;  /* 0x000000ff6a6a7208 */ /* 0x000fe20000000000 */
[----:B------:R1:W2:Y:S01]  /*98c0*/  MUFU.EX2 R101, R4 ;  /* 0x0000000400657308 */ /* 0x0002a20000000800 */
[C---:B------:R-:W-:Y:S01]  /*98d0*/  FMUL.FTZ R107, R104.reuse, c[0x0][0x23c] ;  /* 0x00008f00686b7a20 */ /* 0x040fe20000410000 */
[----:B------:R-:W-:Y:S01]  /*98e0*/  FSETP.NEU.FTZ.AND P0, PT, R104, -INF , PT ;  /* 0xff8000006800780b */ /* 0x000fe20003f1d000 */
[----:B------:R-:W3:Y:S01]  /*98f0*/  SHFL.BFLY PT, R3, R0, 0x1, 0x1f ;  /* 0x0c201f0000037f89 */ /* 0x000ee200000e0000 */
[----:B------:R-:W-:Y:S02]  /*9900*/  FMUL.FTZ R2, R2, c[0x0][0x23c] ;  /* 0x00008f0002027a20 */ /* 0x000fe40000410000 */
[----:B------:R-:W-:Y:S01]  /*9910*/  FSEL R107, R107, RZ, P0 ;  /* 0x000000ff6b6b7208 */ /* 0x000fe20000000000 */
[----:B----4-:R-:W-:Y:S01]  /*9920*/  FMUL.FTZ R32, R102, R140 ;  /* 0x0000008c66207220 */ /* 0x010fe20000410000 */
[----:B------:R-:W-:Y:S01]  /*9930*/  FSETP.NEU.FTZ.AND P0, PT, R103, -INF , PT ;  /* 0xff8000006700780b */ /* 0x000fe20003f1d000 */
[--C-:B------:R-:W-:Y:S01]  /*9940*/  FFMA.FTZ R50, R50, c[0x0][0x23c], -R106.reuse ;  /* 0x00008f0032327a23 */ /* 0x100fe2000001086a */
[----:B------:R-:W4:Y:S01]  /*9950*/  MUFU.EX2 R2, R2 ;  /* 0x0000000200027308 */ /* 0x000f220000000800 */
[--C-:B------:R-:W-:Y:S02]  /*9960*/  FFMA.FTZ R59, R59, c[0x0][0x23c], -R107.reuse ;  /* 0x00008f003b3b7a23 */ /* 0x100fe4000001086b */
[--C-:B------:R-:W-:Y:S02]  /*9970*/  FFMA.FTZ R60, R60, c[0x0][0x23c], -R107.reuse ;  /* 0x00008f003c3c7a23 */ /* 0x100fe4000001086b */
[--C-:B------:R-:W-:Y:S02]  /*9980*/  FFMA.FTZ R67, R178, c[0x0][0x23c], -R107.reuse ;  /* 0x00008f00b2437a23 */ /* 0x100fe4000001086b */
[C---:B------:R-:W-:Y:S02]  /*9990*/  FMUL.FTZ R68, R102.reuse, R68 ;  /* 0x0000004466447220 */ /* 0x040fe40000410000 */
[C---:B------:R-:W-:Y:S01]  /*99a0*/  FMUL.FTZ R69, R102.reuse, R69 ;  /* 0x0000004566457220 */ /* 0x040fe20000410000 */
[----:B------:R-:W-:Y:S01]  /*99b0*/  MUFU.EX2 R233, R59 ;  /* 0x0000003b00e97308 */ /* 0x000fe20000000800 */
[C---:B------:R-:W-:Y:S02]  /*99c0*/  FMUL.FTZ R80, R102.reuse, R80 ;  /* 0x0000005066507220 */ /* 0x040fe40000410000 */
[----:B------:R-:W-:Y:S02]  /*99d0*/  FMUL.FTZ R81, R102, R81 ;  /* 0x0000005166517220 */ /* 0x000fe40000410000 */
[--C-:B-1----:R-:W-:Y:S01]  /*99e0*/  FFMA.FTZ R4, R37, c[0x0][0x23c], -R106.reuse ;  /* 0x00008f0025047a23 */ /* 0x102fe2000001086a */
[----:B---3--:R-:W-:Y:S01]  /*99f0*/  FMNMX.FTZ R3, R0, R3, !PT ;  /* 0x0000000300037209 */ /* 0x008fe20007810000 */
[--C-:B------:R-:W-:Y:S03]  /*9a00*/  FFMA.FTZ R0, R33, c[0x0][0x23c], -R106.reuse ;  /* 0x00008f0021007a23 */ /* 0x100fe6000001086a */
[----:B------:R1:W-:Y:S01]  /*9a10*/  MUFU.EX2 R48, R4 ;  /* 0x0000000400307308 */ /* 0x0003e20000000800 */
[----:B--2---:R-:W-:Y:S02]  /*9a20*/  FMUL.FTZ R6, R101, R118 ;  /* 0x0000007665067220 */ /* 0x004fe40000410000 */
[----:B------:R-:W-:Y:S02]  /*9a30*/  FMUL.FTZ R111, R3, c[0x0][0x23c] ;  /* 0x00008f00036f7a20 */ /* 0x000fe40000410000 */
[C---:B------:R-:W-:Y:S02]  /*9a40*/  FMUL.FTZ R7, R101.reuse, R119 ;  /* 0x0000007765077220 */ /* 0x040fe40000410000 */
[C---:B----4-:R-:W-:Y:S02]  /*9a50*/  FMUL.FTZ R8, R2.reuse, R112 ;  /* 0x0000007002087220 */ /* 0x050fe40000410000 */
[C---:B------:R-:W-:Y:S01]  /*9a60*/  FMUL.FTZ R12, R2.reuse, R120 ;  /* 0x00000078020c7220 */ /* 0x040fe20000410000 */
[----:B------:R-:W2:Y:S01]  /*9a70*/  MUFU.EX2 R51, R0 ;  /* 0x0000000000337308 */ /* 0x000ea20000000800 */
[C---:B------:R-:W-:Y:S02]  /*9a80*/  FMUL.FTZ R13, R2.reuse, R121 ;  /* 0x00000079020d7220 */ /* 0x040fe40000410000 */
[C---:B------:R-:W-:Y:S02]  /*9a90*/  FMUL.FTZ R19, R101.reuse, R127 ;  /* 0x0000007f65137220 */ /* 0x040fe40000410000 */
[C---:B------:R-:W-:Y:S02]  /*9aa0*/  FMUL.FTZ R25, R2.reuse, R133 ;  /* 0x0000008502197220 */ /* 0x040fe40000410000 */
[----:B------:R-:W-:Y:S02]  /*9ab0*/  FMUL.FTZ R24, R2, R132 ;  /* 0x0000008402187220 */ /* 0x000fe40000410000 */
[----:B------:R-:W-:Y:S01]  /*9ac0*/  FMUL.FTZ R33, R102, R141 ;  /* 0x0000008d66217220 */ /* 0x000fe20000410000 */
[----:B------:R3:W-:Y:S01]  /*9ad0*/  MUFU.EX2 R222, R60 ;  /* 0x0000003c00de7308 */ /* 0x0007e20000000800 */
[C---:B------:R-:W-:Y:S01]  /*9ae0*/  FMUL.FTZ R35, R101.reuse, R143 ;  /* 0x0000008f65237220 */ /* 0x040fe20000410000 */
[----:B------:R-:W-:Y:S01]  /*9af0*/  MOV R143, R61 ;  /* 0x0000003d008f7202 */ /* 0x000fe20000000f00 */
[----:B------:R-:W-:Y:S02]  /*9b00*/  FMUL.FTZ R61, R2, R169 ;  /* 0x000000a9023d7220 */ /* 0x000fe40000410000 */
[----:B-1----:R-:W-:Y:S02]  /*9b10*/  FFMA.FTZ R4, R38, c[0x0][0x23c], -R106 ;  /* 0x00008f0026047a23 */ /* 0x002fe4000001086a */
[C---:B------:R-:W-:Y:S02]  /*9b20*/  FMUL.FTZ R70, R101.reuse, R70 ;  /* 0x0000004665467220 */ /* 0x040fe40000410000 */
[----:B------:R-:W-:Y:S01]  /*9b30*/  FMUL.FTZ R71, R101, R71 ;  /* 0x0000004765477220 */ /* 0x000fe20000410000 */
[----:B------:R1:W-:Y:S01]  /*9b40*/  MUFU.EX2 R65, R4 ;  /* 0x0000000400417308 */ /* 0x0003e20000000800 */
[C---:B------:R-:W-:Y:S02]  /*9b50*/  FMUL.FTZ R72, R2.reuse, R72 ;  /* 0x0000004802487220 */ /* 0x040fe40000410000 */
[----:B------:R-:W-:Y:S01]  /*9b60*/  FMUL.FTZ R73, R2, R73 ;  /* 0x0000004902497220 */ /* 0x000fe20000410000 */
[----:B--2---:R-:W-:Y:S01]  /*9b70*/  MOV R141, R51 ;  /* 0x00000033008d7202 */ /* 0x004fe20000000f00 */
[----:B------:R-:W-:Y:S02]  /*9b80*/  FADD.FTZ R0, -R3, R108 ;  /* 0x0000006c03007221 */ /* 0x000fe40000010100 */
[----:B------:R-:W-:Y:S02]  /*9b90*/  FMUL.FTZ R108, R103, c[0x0][0x23c] ;  /* 0x00008f00676c7a20 */ /* 0x000fe40000410000 */
[----:B------:R-:W-:Y:S01]  /*9ba0*/  FMUL.FTZ R0, R0, c[0x0][0x23c] ;  /* 0x00008f0000007a20 */ /* 0x000fe20000410000 */
[----:B------:R2:W-:Y:S01]  /*9bb0*/  MUFU.EX2 R223, R67 ;  /* 0x0000004300df7308 */ /* 0x0005e20000000800 */
[----:B------:R-:W-:Y:S01]  /*9bc0*/  FMUL.FTZ R76, R2, R76 ;  /* 0x0000004c024c7220 */ /* 0x000fe20000410000 */
[----:B------:R-:W-:Y:S01]  /*9bd0*/  FSEL R108, R108, RZ, P0 ;  /* 0x000000ff6c6c7208 */ /* 0x000fe20000000000 */
[C---:B------:R-:W-:Y:S01]  /*9be0*/  FMUL.FTZ R77, R2.reuse, R77 ;  /* 0x0000004d024d7220 */ /* 0x040fe20000410000 */
[----:B------:R-:W-:Y:S01]  /*9bf0*/  FSETP.NEU.FTZ.AND P0, PT, R3, -INF , PT ;  /* 0xff8000000300780b */ /* 0x000fe20003f1d000 */
[----:B---3--:R-:W-:Y:S02]  /*9c00*/  FMUL.FTZ R60, R2, R168 ;  /* 0x000000a8023c7220 */ /* 0x008fe40000410000 */
[--C-:B------:R-:W-:Y:S01]  /*9c10*/  FFMA.FTZ R5, R28, c[0x0][0x23c], -R108.reuse ;  /* 0x00008f001c057a23 */ /* 0x100fe2000001086c */
[----:B------:R-:W-:Y:S01]  /*9c20*/  FSEL R111, R111, RZ, P0 ;  /* 0x000000ff6f6f7208 */ /* 0x000fe20000000000 */
[----:B------:R-:W-:Y:S01]  /*9c30*/  FFMA.FTZ R9, R18, c[0x0][0x23c], -R108 ;  /* 0x00008f0012097a23 */ /* 0x000fe2000001086c */
[----:B------:R-:W3:Y:S01]  /*9c40*/  MUFU.EX2 R0, R0 ;  /* 0x0000000000007308 */ /* 0x000ee20000000800 */
[C---:B------:R-:W-:Y:S02]  /*9c50*/  FMUL.FTZ R18, R101.reuse, R126 ;  /* 0x0000007e65127220 */ /* 0x040fe40000410000 */
[----:B------:R-:W-:Y:S02]  /*9c60*/  FMUL.FTZ R28, R2, R136 ;  /* 0x00000088021c7220 */ /* 0x000fe40000410000 */
[----:B-1----:R-:W-:Y:S02]  /*9c70*/  FFMA.FTZ R4, R34, c[0x0][0x23c], -R106 ;  /* 0x00008f0022047a23 */ /* 0x002fe4000001086a */
[C---:B------:R-:W-:Y:S02]  /*9c80*/  FMUL.FTZ R34, R101.reuse, R142 ;  /* 0x0000008e65227220 */ /* 0x040fe40000410000 */
[C---:B------:R-:W-:Y:S01]  /*9c90*/  FMUL.FTZ R82, R101.reuse, R82 ;  /* 0x0000005265527220 */ /* 0x040fe20000410000 */
[----:B------:R-:W1:Y:S01]  /*9ca0*/  MUFU.EX2 R64, R4 ;  /* 0x0000000400407308 */ /* 0x000e620000000800 */
[C---:B------:R-:W-:Y:S02]  /*9cb0*/  FMUL.FTZ R83, R101.reuse, R83 ;  /* 0x0000005365537220 */ /* 0x040fe40000410000 */
[C---:B------:R-:W-:Y:S02]  /*9cc0*/  FMUL.FTZ R84, R102.reuse, R84 ;  /* 0x0000005466547220 */ /* 0x040fe40000410000 */
[C---:B--2---:R-:W-:Y:S02]  /*9cd0*/  FMUL.FTZ R67, R101.reuse, R175 ;  /* 0x000000af65437220 */ /* 0x044fe40000410000 */
[----:B------:R-:W-:Y:S02]  /*9ce0*/  FMUL.FTZ R85, R102, R85 ;  /* 0x0000005566557220 */ /* 0x000fe40000410000 */
[C---:B------:R-:W-:Y:S01]  /*9cf0*/  FMUL.FTZ R86, R101.reuse, R86 ;  /* 0x0000005665567220 */ /* 0x040fe20000410000 */
[----:B------:R2:W-:Y:S01]  /*9d00*/  MUFU.EX2 R250, R5 ;  /* 0x0000000500fa7308 */ /* 0x0005e20000000800 */
[----:B------:R-:W-:Y:S02]  /*9d10*/  FMUL.FTZ R87, R101, R87 ;  /* 0x0000005765577220 */ /* 0x000fe40000410000 */
[----:B------:R-:W-:Y:S02]  /*9d20*/  FMUL.FTZ R88, R2, R88 ;  /* 0x0000005802587220 */ /* 0x000fe40000410000 */
[C---:B---3--:R-:W-:Y:S02]  /*9d30*/  FMUL.FTZ R10, R0.reuse, R114 ;  /* 0x00000072000a7220 */ /* 0x048fe40000410000 */
[C---:B------:R-:W-:Y:S02]  /*9d40*/  FMUL.FTZ R11, R0.reuse, R115 ;  /* 0x00000073000b7220 */ /* 0x040fe40000410000 */
[C---:B------:R-:W-:Y:S01]  /*9d50*/  FMUL.FTZ R14, R0.reuse, R122 ;  /* 0x0000007a000e7220 */ /* 0x040fe20000410000 */
[----:B------:R3:W-:Y:S01]  /*9d60*/  MUFU.EX2 R248, R9 ;  /* 0x0000000900f87308 */ /* 0x0007e20000000800 */
[C---:B------:R-:W-:Y:S02]  /*9d70*/  FMUL.FTZ R15, R0.reuse, R123 ;  /* 0x0000007b000f7220 */ /* 0x040fe40000410000 */
[C---:B------:R-:W-:Y:S01]  /*9d80*/  FMUL.FTZ R26, R0.reuse, R134 ;  /* 0x00000086001a7220 */ /* 0x040fe20000410000 */
[----:B-1----:R-:W-:Y:S01]  /*9d90*/  F2FP.PACK_AB R118, R51, R64 ;  /* 0x000000403376723e */ /* 0x002fe200000000ff */
[--C-:B------:R-:W-:Y:S01]  /*9da0*/  FFMA.FTZ R4, R41, c[0x0][0x23c], -R107.reuse ;  /* 0x00008f0029047a23 */ /* 0x100fe2000001086b */
[----:B------:R-:W-:Y:S01]  /*9db0*/  LDSM.16.MT88.4 R120, [R226+0xa000] ;  /* 0x00a00000e278783b */ /* 0x000fe20000004200 */
[C---:B------:R-:W-:Y:S02]  /*9dc0*/  FMUL.FTZ R27, R0.reuse, R135 ;  /* 0x00000087001b7220 */ /* 0x040fe40000410000 */
[----:B------:R-:W-:Y:S01]  /*9dd0*/  FMUL.FTZ R31, R0, R139 ;  /* 0x0000008b001f7220 */ /* 0x000fe20000410000 */
[----:B------:R1:W-:Y:S01]  /*9de0*/  MUFU.EX2 R251, R4 ;  /* 0x0000000400fb7308 */ /* 0x0003e20000000800 */
[----:B------:R-:W-:Y:S01]  /*9df0*/  FMUL.FTZ R41, R2, R149 ;  /* 0x0000009502297220 */ /* 0x000fe20000410000 */
[----:B------:R-:W-:Y:S01]  /*9e00*/  MOV R149, R62 ;  /* 0x0000003e00957202 */ /* 0x000fe20000000f00 */
[C---:B------:R-:W-:Y:S01]  /*9e10*/  FMUL.FTZ R51, R101.reuse, R159 ;  /* 0x0000009f65337220 */ /* 0x040fe20000410000 */
[----:B------:R-:W-:Y:S01]  /*9e20*/  MOV R139, R64 ;  /* 0x00000040008b7202 */ /* 0x000fe20000000f00 */
[----:B--2---:R-:W-:Y:S02]  /*9e30*/  FMUL.FTZ R5, R102, R117 ;  /* 0x0000007566057220 */ /* 0x004fe40000410000 */
[C---:B------:R-:W-:Y:S02]  /*9e40*/  FMUL.FTZ R59, R0.reuse, R167 ;  /* 0x000000a7003b7220 */ /* 0x040fe40000410000 */
[----:B------:R-:W-:Y:S02]  /*9e50*/  FMUL.FTZ R62, R0, R170 ;  /* 0x000000aa003e7220 */ /* 0x000fe40000410000 */
[----:B------:R-:W-:Y:S02]  /*9e60*/  FMUL.FTZ R64, R102, R172 ;  /* 0x000000ac66407220 */ /* 0x000fe40000410000 */
[----:B------:R-:W-:Y:S02]  /*9e70*/  FMUL.FTZ R74, R0, R74 ;  /* 0x0000004a004a7220 */ /* 0x000fe40000410000 */
[----:B---3--:R-:W-:Y:S02]  /*9e80*/  FMUL.FTZ R9, R2, R113 ;  /* 0x0000007102097220 */ /* 0x008fe40000410000 */
[C---:B------:R-:W-:Y:S02]  /*9e90*/  FMUL.FTZ R75, R0.reuse, R75 ;  /* 0x0000004b004b7220 */ /* 0x040fe40000410000 */
[C---:B------:R-:W-:Y:S02]  /*9ea0*/  FMUL.FTZ R78, R0.reuse, R78 ;  /* 0x0000004e004e7220 */ /* 0x040fe40000410000 */
[----:B------:R-:W-:Y:S02]  /*9eb0*/  FMUL.FTZ R79, R0, R79 ;  /* 0x0000004f004f7220 */ /* 0x000fe40000410000 */
[----:B------:R-:W-:Y:S02]  /*9ec0*/  FMUL.FTZ R89, R2, R89 ;  /* 0x0000005902597220 */ /* 0x000fe40000410000 */
[----:B-1----:R-:W-:Y:S02]  /*9ed0*/  FFMA.FTZ R4, R42, c[0x0][0x23c], -R107 ;  /* 0x00008f002a047a23 */ /* 0x002fe4000001086b */
[C---:B------:R-:W-:Y:S02]  /*9ee0*/  FMUL.FTZ R42, R0.reuse, R150 ;  /* 0x00000096002a7220 */ /* 0x040fe40000410000 */
[----:B------:R-:W1:Y:S01]  /*9ef0*/  MUFU.EX2 R252, R4 ;  /* 0x0000000400fc7308 */ /* 0x000e620000000800 */
        /* <DEDUP_REMOVED lines=10> */
[----:B------:R-:W-:Y:S02]  /*9fa0*/  FFMA.FTZ R132, R191, c[0x0][0x23c], -R108 ;  /* 0x00008f00bf847a23 */ /* 0x000fe4000001086c */
[----:B------:R-:W-:Y:S01]  /*9fb0*/  FFMA.FTZ R136, R198, c[0x0][0x23c], -R111 ;  /* 0x00008f00c6887a23 */ /* 0x000fe2000001086f */
[----:B-1----:R-:W-:Y:S01]  /*9fc0*/  F2FP.PACK_AB R117, R252, R251 ;  /* 0x000000fbfc75723e */ /* 0x002fe200000000ff */
[----:B------:R-:W-:Y:S02]  /*9fd0*/  FFMA.FTZ R4, R44, c[0x0][0x23c], -R107 ;  /* 0x00008f002c047a23 */ /* 0x000fe4000001086b */
[----:B------:R-:W-:Y:S01]  /*9fe0*/  FFMA.FTZ R44, R47, c[0x0][0x23c], -R106 ;  /* 0x00008f002f2c7a23 */ /* 0x000fe2000001086a */
[----:B------:R-:W-:Y:S01]  /*9ff0*/  MUFU.EX2 R198, R136 ;  /* 0x0000008800c67308 */ /* 0x000fe20000000800 */
[C---:B------:R-:W-:Y:S02]  /*a000*/  FMUL.FTZ R47, R0.reuse, R155 ;  /* 0x0000009b002f7220 */ /* 0x040fe40000410000 */
[----:B------:R-:W-:Y:S07]  /*a010*/  FFMA.FTZ R109, R109, c[0x0][0x23c], -R111 ;  /* 0x00008f006d6d7a23 */ /* 0x000fee000001086f */
[----:B------:R1:W2:Y:S02]  /*a020*/  MUFU.EX2 R57, R4 ;  /* 0x0000000400397308 */ /* 0x0002a40000000800 */
[----:B-1----:R-:W-:Y:S01]  /*a030*/  FFMA.FTZ R4, R43, c[0x0][0x23c], -R107 ;  /* 0x00008f002b047a23 */ /* 0x002fe2000001086b */
[----:B--2---:R-:W-:Y:S01]  /*a040*/  MOV R140, R57 ;  /* 0x00000039008c7202 */ /* 0x004fe20000000f00 */
[----:B------:R-:W-:Y:S06]  /*a050*/  FMUL.FTZ R43, R0, R151 ;  /* 0x00000097002b7220 */ /* 0x000fec0000410000 */
[----:B------:R1:W2:Y:S02]  /*a060*/  MUFU.EX2 R49, R4 ;  /* 0x0000000400317308 */ /* 0x0002a40000000800 */
[----:B-1----:R-:W-:Y:S01]  /*a070*/  FFMA.FTZ R4, R17, c[0x0][0x23c], -R108 ;  /* 0x00008f0011047a23 */ /* 0x002fe2000001086c */
[----:B--2---:R-:W-:Y:S01]  /*a080*/  F2FP.PACK_AB R119, R49, R57 ;  /* 0x000000393177723e */ /* 0x004fe200000000ff */
[C---:B------:R-:W-:Y:S01]  /*a090*/  FMUL.FTZ R17, R102.reuse, R125 ;  /* 0x0000007d66117220 */ /* 0x040fe20000410000 */
[----:B------:R-:W-:Y:S05]  /*a0a0*/  MOV R142, R49 ;  /* 0x00000031008e7202 */ /* 0x000fea0000000f00 */
[----:B------:R1:W2:Y:S01]  /*a0b0*/  MUFU.EX2 R245, R4 ;  /* 0x0000000400f57308 */ /* 0x0002a20000000800 */
[----:B------:R-:W-:Y:S02]  /*a0c0*/  FMUL.FTZ R49, R102, R157 ;  /* 0x0000009d66317220 */ /* 0x000fe40000410000 */
[----:B------:R-:W-:Y:S02]  /*a0d0*/  FMUL.FTZ R57, R2, R165 ;  /* 0x000000a502397220 */ /* 0x000fe40000410000 */
[--C-:B-1----:R-:W-:Y:S01]  /*a0e0*/  FFMA.FTZ R4, R40, c[0x0][0x23c], -R111.reuse ;  /* 0x00008f0028047a23 */ /* 0x102fe2000001086f */
[----:B--2---:R-:W-:Y:S01]  /*a0f0*/  F2FP.PACK_AB R112, R250, R245 ;  /* 0x000000f5fa70723e */ /* 0x004fe200000000ff */
[----:B------:R-:W-:Y:S03]  /*a100*/  FFMA.FTZ R40, R46, c[0x0][0x23c], -R106 ;  /* 0x00008f002e287a23 */ /* 0x000fe6000001086a */
[----:B------:R1:W-:Y:S01]  /*a110*/  MUFU.EX2 R241, R4 ;  /* 0x0000000400f17308 */ /* 0x0003e20000000800 */
[----:B------:R-:W-:Y:S09]  /*a120*/  FMUL.FTZ R46, R0, R154 ;  /* 0x0000009a002e7220 */ /* 0x000ff20000410000 */
[----:B------:R2:W-:Y:S01]  /*a130*/  MUFU.EX2 R236, R40 ;  /* 0x0000002800ec7308 */ /* 0x0005e20000000800 */
[--C-:B-1----:R-:W-:Y:S02]  /*a140*/  FFMA.FTZ R4, R39, c[0x0][0x23c], -R111.reuse ;  /* 0x00008f0027047a23 */ /* 0x102fe4000001086f */
[----:B------:R-:W1:Y:S07]  /*a150*/  LDSM.16.MT88.4 R36, [R226+0x9000] ;  /* 0x00900000e224783b */ /* 0x000e6e0000004200 */
[----:B------:R3:W4:Y:S01]  /*a160*/  MUFU.EX2 R243, R4 ;  /* 0x0000000400f37308 */ /* 0x0007220000000800 */
[----:B--2---:R-:W-:Y:S01]  /*a170*/  FMUL.FTZ R40, R2, R148 ;  /* 0x0000009402287220 */ /* 0x004fe20000410000 */
[----:B------:R-:W-:Y:S01]  /*a180*/  MOV R148, R63 ;  /* 0x0000003f00947202 */ /* 0x000fe20000000f00 */
[----:B------:R-:W-:Y:S02]  /*a190*/  FMUL.FTZ R63, R0, R171 ;  /* 0x000000ab003f7220 */ /* 0x000fe40000410000 */
[--C-:B---3--:R-:W-:Y:S01]  /*a1a0*/  FFMA.FTZ R4, R16, c[0x0][0x23c], -R108.reuse ;  /* 0x00008f0010047a23 */ /* 0x108fe2000001086c */
[----:B----4-:R-:W-:Y:S01]  /*a1b0*/  F2FP.PACK_AB R113, R243, R241 ;  /* 0x000000f1f371723e */ /* 0x010fe200000000ff */
[----:B------:R-:W-:Y:S03]  /*a1c0*/  FMUL.FTZ R16, R102, R124 ;  /* 0x0000007c66107220 */ /* 0x000fe60000410000 */
[----:B------:R2:W3:Y:S01]  /*a1d0*/  MUFU.EX2 R244, R4 ;  /* 0x0000000400f47308 */ /* 0x0004e20000000800 */
[----:B------:R-:W4:Y:S01]  /*a1e0*/  LDSM.16.MT88.4 R124, [R224+0xb000] ;  /* 0x00b00000e07c783b */ /* 0x000f220000004200 */
[--C-:B--2---:R-:W-:Y:S01]  /*a1f0*/  FFMA.FTZ R4, R30, c[0x0][0x23c], -R111.reuse ;  /* 0x00008f001e047a23 */ /* 0x104fe2000001086f */
[----:B---3--:R-:W-:Y:S01]  /*a200*/  F2FP.PACK_AB R114, R248, R244 ;  /* 0x000000f4f872723e */ /* 0x008fe200000000ff */
[----:B------:R-:W-:Y:S01]  /*a210*/  FMUL.FTZ R30, R0, R138 ;  /* 0x0000008a001e7220 */ /* 0x000fe20000410000 */
[----:B------:R-:W-:Y:S05]  /*a220*/  MOV R138, R65 ;  /* 0x00000041008a7202 */ /* 0x000fea0000000f00 */
[----:B------:R2:W-:Y:S02]  /*a230*/  MUFU.EX2 R240, R4 ;  /* 0x0000000400f07308 */ /* 0x0005e40000000800 */
[--C-:B--2---:R-:W-:Y:S02]  /*a240*/  FFMA.FTZ R4, R29, c[0x0][0x23c], -R111.reuse ;  /* 0x00008f001d047a23 */ /* 0x104fe4000001086f */
[----:B------:R-:W-:Y:S01]  /*a250*/  FMUL.FTZ R29, R2, R137 ;  /* 0x00000089021d7220 */ /* 0x000fe20000410000 */
[----:B------:R-:W-:Y:S05]  /*a260*/  MOV R137, R48 ;  /* 0x0000003000897202 */ /* 0x000fea0000000f00 */
[----:B------:R2:W3:Y:S02]  /*a270*/  MUFU.EX2 R242, R4 ;  /* 0x0000000400f27308 */ /* 0x0004e40000000800 */
[C---:B--2---:R-:W-:Y:S01]  /*a280*/  FMUL.FTZ R4, R102.reuse, R116 ;  /* 0x0000007466047220 */ /* 0x044fe20000410000 */
[----:B------:R-:W-:Y:S01]  /*a290*/  F2FP.PACK_AB R116, R65, R48 ;  /* 0x000000304174723e */ /* 0x000fe200000000ff */
[----:B------:R-:W-:Y:S01]  /*a2a0*/  FMUL.FTZ R48, R102, R156 ;  /* 0x0000009c66307220 */ /* 0x000fe20000410000 */
[----:B---3--:R-:W-:Y:S01]  /*a2b0*/  F2FP.PACK_AB R115, R242, R240 ;  /* 0x000000f0f273723e */ /* 0x008fe200000000ff */
[C---:B------:R-:W-:Y:S04]  /*a2c0*/  FMUL.FTZ R65, R102.reuse, R173 ;  /* 0x000000ad66417220 */ /* 0x040fe80000410000 */
[-C--:B------:R-:W-:Y:S08]  /*a2d0*/  HMMA.16816.F32 R4, R116, R20.reuse, R4 ;  /* 0x000000147404723c */ /* 0x080ff00000001804 */
[C---:B------:R-:W-:Y:S07]  /*a2e0*/  HMMA.16816.F32 R8, R112.reuse, R20, R8 ;  /* 0x000000147008723c */ /* 0x040fee0000001808 */
[C---:B------:R-:W-:Y:S01]  /*a2f0*/  FMUL.FTZ R21, R102.reuse, R129 ;  /* 0x0000008166157220 */ /* 0x040fe20000410000 */
[-C--:B------:R-:W-:Y:S04]  /*a300*/  HMMA.16816.F32 R12, R112, R22.reuse, R12 ;  /* 0x00000016700c723c */ /* 0x080fe8000000180c */
[C---:B------:R-:W-:Y:S02]  /*a310*/  FMUL.FTZ R20, R102.reuse, R128 ;  /* 0x0000008066147220 */ /* 0x040fe40000410000 */
[----:B------:R-:W-:Y:S02]  /*a320*/  FFMA.FTZ R128, R177, c[0x0][0x23c], -R108 ;  /* 0x00008f00b1807a23 */ /* 0x000fe4000001086c */
[C---:B------:R-:W-:Y:S02]  /*a330*/  HMMA.16816.F32 R16, R116.reuse, R22, R16 ;  /* 0x000000167410723c */ /* 0x040fe40000001810 */
[----:B------:R2:W-:Y:S05]  /*a340*/  MUFU.EX2 R221, R128 ;  /* 0x0000008000dd7308 */ /* 0x0005ea0000000800 */
[C---:B------:R-:W-:Y:S02]  /*a350*/  FMUL.FTZ R22, R101.reuse, R130 ;  /* 0x0000008265167220 */ /* 0x040fe40000410000 */
[----:B------:R-:W-:Y:S07]  /*a360*/  FMUL.FTZ R23, R101, R131 ;  /* 0x0000008365177220 */ /* 0x000fee0000410000 */
[-C--:B-1----:R-:W-:Y:S08]  /*a370*/  HMMA.16816.F32 R20, R116, R36.reuse, R20 ;  /* 0x000000247414723c */ /* 0x082ff00000001814 */
[C---:B------:R-:W-:Y:S04]  /*a380*/  HMMA.16816.F32 R24, R112.reuse, R36, R24 ;  /* 0x000000247018723c */ /* 0x040fe80000001818 */
[--C-:B--2---:R-:W-:Y:S03]  /*a390*/  FFMA.FTZ R128, R179, c[0x0][0x23c], -R111.reuse ;  /* 0x00008f00b3807a23 */ /* 0x104fe6000001086f */
[----:B------:R-:W-:Y:S01]  /*a3a0*/  FFMA.FTZ R36, R45, c[0x0][0x23c], -R106 ;  /* 0x00008f002d247a23 */ /* 0x000fe2000001086a */
[-C--:B------:R-:W-:Y:S01]  /*a3b0*/  HMMA.16816.F32 R28, R112, R38.reuse, R28 ;  /* 0x00000026701c723c */ /* 0x080fe2000000181c */
[----:B------:R1:W-:Y:S03]  /*a3c0*/  MUFU.EX2 R219, R128 ;  /* 0x0000008000db7308 */ /* 0x0003e60000000800 */
[----:B------:R-:W-:Y:S01]  /*a3d0*/  FMUL.FTZ R37, R102, R145 ;  /* 0x0000009166257220 */ /* 0x000fe20000410000 */
[----:B------:R-:W-:Y:S01]  /*a3e0*/  MOV R145, R66 ;  /* 0x0000004200917202 */ /* 0x000fe20000000f00 */
[C---:B------:R-:W-:Y:S02]  /*a3f0*/  FMUL.FTZ R66, R101.reuse, R174 ;  /* 0x000000ae65427220 */ /* 0x040fe40000410000 */
[C---:B------:R-:W-:Y:S01]  /*a400*/  HMMA.16816.F32 R32, R116.reuse, R38, R32 ;  /* 0x000000267420723c */ /* 0x040fe20000001820 */
[----:B------:R-:W-:Y:S02]  /*a410*/  LDSM.16.MT88.4 R172, [R226+0xac00] ;  /* 0x00ac0000e2ac783b */ /* 0x000fe40000004200 */
[----:B------:R2:W-:Y:S01]  /*a420*/  MUFU.EX2 R237, R36 ;  /* 0x0000002400ed7308 */ /* 0x0005e20000000800 */
[----:B------:R-:W-:Y:S03]  /*a430*/  FMUL.FTZ R45, R2, R153 ;  /* 0x00000099022d7220 */ /* 0x000fe60000410000 */
[C---:B------:R-:W-:Y:S01]  /*a440*/  FMUL.FTZ R38, R101.reuse, R146 ;  /* 0x0000009265267220 */ /* 0x040fe20000410000 */
[----:B------:R-:W-:Y:S01]  /*a450*/  MOV R146, R235 ;  /* 0x000000eb00927202 */ /* 0x000fe20000000f00 */
[----:B------:R-:W-:Y:S03]  /*a460*/  FMUL.FTZ R39, R101, R147 ;  /* 0x0000009365277220 */ /* 0x000fe60000410000 */
[----:B------:R-:W-:Y:S01]  /*a470*/  MOV R147, R234 ;  /* 0x000000ea00937202 */ /* 0x000fe20000000f00 */
[----:B------:R3:W-:Y:S01]  /*a480*/  MUFU.EX2 R235, R44 ;  /* 0x0000002c00eb7308 */ /* 0x0007e20000000800 */
[----:B-1----:R-:W-:Y:S09]  /*a490*/  FFMA.FTZ R128, R183, c[0x0][0x23c], -R111 ;  /* 0x00008f00b7807a23 */ /* 0x002ff2000001086f */
[----:B------:R1:W5:Y:S01]  /*a4a0*/  MUFU.EX2 R234, R50 ;  /* 0x0000003200ea7308 */ /* 0x0003620000000800 */
[----:B--2---:R-:W-:Y:S01]  /*a4b0*/  FMUL.FTZ R36, R102, R144 ;  /* 0x0000009066247220 */ /* 0x004fe20000410000 */
[----:B------:R-:W-:Y:S01]  /*a4c0*/  MOV R144, R58 ;  /* 0x0000003a00907202 */ /* 0x000fe20000000f00 */
[----:B------:R-:W-:Y:S07]  /*a4d0*/  FMUL.FTZ R58, R0, R166 ;  /* 0x000000a6003a7220 */ /* 0x000fee0000410000 */
[----:B------:R2:W-:Y:S01]  /*a4e0*/  MUFU.EX2 R215, R128 ;  /* 0x0000008000d77308 */ /* 0x0005e20000000800 */
[-C--:B------:R-:W-:Y:S03]  /*a4f0*/  HMMA.16816.F32 R36, R116, R52.reuse, R36 ;  /* 0x000000347424723c */ /* 0x080fe60000001824 */
[----:B---3--:R-:W-:Y:S05]  /*a500*/  FMUL.FTZ R44, R2, R152 ;  /* 0x00000098022c7220 */ /* 0x008fea0000410000 */
[C---:B------:R-:W-:Y:S04]  /*a510*/  HMMA.16816.F32 R40, R112.reuse, R52, R40 ;  /* 0x000000347028723c */ /* 0x040fe80000001828 */
[C---:B-1----:R-:W-:Y:S03]  /*a520*/  FMUL.FTZ R50, R101.reuse, R158 ;  /* 0x0000009e65327220 */ /* 0x042fe60000410000 */
[----:B------:R-:W-:Y:S01]  /*a530*/  FFMA.FTZ R52, R56, c[0x0][0x23c], -R107 ;  /* 0x00008f0038347a23 */ /* 0x000fe2000001086b */
[-C--:B------:R-:W-:Y:S01]  /*a540*/  HMMA.16816.F32 R44, R112, R54.reuse, R44 ;  /* 0x00000036702c723c */ /* 0x080fe2000000182c */
[----:B------:R-:W-:Y:S02]  /*a550*/  LDSM.16.MT88.4 R156, [R224+0xac00] ;  /* 0x00ac0000e09c783b */ /* 0x000fe40000004200 */
[----:B------:R1:W3:Y:S01]  /*a560*/  MUFU.EX2 R232, R52 ;  /* 0x0000003400e87308 */ /* 0x0002e20000000800 */
[----:B------:R-:W-:Y:S02]  /*a570*/  FMUL.FTZ R53, R102, R161 ;  /* 0x000000a166357220 */ /* 0x000fe40000410000 */
[----:B------:R-:W-:Y:S02]  /*a580*/  FMUL.FTZ R56, R2, R164 ;  /* 0x000000a402387220 */ /* 0x000fe40000410000 */
[C---:B------:R-:W-:Y:S01]  /*a590*/  HMMA.16816.F32 R48, R116.reuse, R54, R48 ;  /* 0x000000367430723c */ /* 0x040fe20000001830 */
[----:B--2---:R-:W-:Y:S06]  /*a5a0*/  LDSM.16.MT88.4 R128, [R226+0x9400] ;  /* 0x00940000e280783b */ /* 0x004fec0000004200 */
[C---:B------:R-:W-:Y:S02]  /*a5b0*/  FMUL.FTZ R54, R101.reuse, R162 ;  /* 0x000000a265367220 */ /* 0x040fe40000410000 */
[----:B------:R-:W-:Y:S03]  /*a5c0*/  FMUL.FTZ R55, R101, R163 ;  /* 0x000000a365377220 */ /* 0x000fe60000410000 */
[----:B-1----:R-:W-:Y:S07]  /*a5d0*/  FMUL.FTZ R52, R102, R160 ;  /* 0x000000a066347220 */ /* 0x002fee0000410000 */
[-C--:B------:R-:W-:Y:S08]  /*a5e0*/  HMMA.16816.F32 R52, R116, R120.reuse, R52 ;  /* 0x000000787434723c */ /* 0x080ff00000001834 */
[C---:B------:R-:W-:Y:S07]  /*a5f0*/  HMMA.16816.F32 R56, R112.reuse, R120, R56 ;  /* 0x000000787038723c */ /* 0x040fee0000001838 */
[--C-:B------:R-:W-:Y:S01]  /*a600*/  FFMA.FTZ R120, R176, c[0x0][0x23c], -R108.reuse ;  /* 0x00008f00b0787a23 */ /* 0x100fe2000001086c */
[-C--:B------:R-:W-:Y:S03]  /*a610*/  HMMA.16816.F32 R60, R112, R122.reuse, R60 ;  /* 0x0000007a703c723c */ /* 0x080fe6000000183c */
[----:B------:R1:W-:Y:S05]  /*a620*/  MUFU.EX2 R220, R120 ;  /* 0x0000007800dc7308 */ /* 0x0003ea0000000800 */
[C---:B------:R-:W-:Y:S08]  /*a630*/  HMMA.16816.F32 R64, R116.reuse, R122, R64 ;  /* 0x0000007a7440723c */ /* 0x040ff00000001840 */
[-C--:B----4-:R-:W-:Y:S08]  /*a640*/  HMMA.16816.F32 R68, R116, R124.reuse, R68 ;  /* 0x0000007c7444723c */ /* 0x090ff00000001844 */
[C---:B------:R-:W-:Y:S01]  /*a650*/  HMMA.16816.F32 R72, R112.reuse, R124, R72 ;  /* 0x0000007c7048723c */ /* 0x040fe20000001848 */
[----:B-1----:R-:W1:Y:S06]  /*a660*/  LDSM.16.MT88.4 R120, [R226+0xb000] ;  /* 0x00b00000e278783b */ /* 0x002e6c0000004200 */
[--C-:B------:R-:W-:Y:S01]  /*a670*/  FFMA.FTZ R124, R181, c[0x0][0x23c], -R111.reuse ;  /* 0x00008f00b57c7a23 */ /* 0x100fe2000001086f */
[-C--:B------:R-:W-:Y:S03]  /*a680*/  HMMA.16816.F32 R76, R112, R126.reuse, R76 ;  /* 0x0000007e704c723c */ /* 0x080fe6000000184c */
[----:B------:R2:W4:Y:S05]  /*a690*/  MUFU.EX2 R218, R124 ;  /* 0x0000007c00da7308 */ /* 0x00052a0000000800 */
[C---:B------:R-:W-:Y:S04]  /*a6a0*/  HMMA.16816.F32 R80, R116.reuse, R126, R80 ;  /* 0x0000007e7450723c */ /* 0x040fe80000001850 */
[--C-:B--2---:R-:W-:Y:S04]  /*a6b0*/  FFMA.FTZ R124, R180, c[0x0][0x23c], -R108.reuse ;  /* 0x00008f00b47c7a23 */ /* 0x104fe8000001086c */
[----:B------:R2:W-:Y:S01]  /*a6c0*/  MUFU.EX2 R217, R124 ;  /* 0x0000007c00d97308 */ /* 0x0005e20000000800 */
[-C--:B-1----:R-:W-:Y:S08]  /*a6d0*/  HMMA.16816.F32 R84, R116, R120.reuse, R84 ;  /* 0x000000787454723c */ /* 0x082ff00000001854 */
[C---:B------:R-:W-:Y:S07]  /*a6e0*/  HMMA.16816.F32 R88, R112.reuse, R120, R88 ;  /* 0x000000787058723c */ /* 0x040fee0000001858 */
[----:B------:R-:W-:Y:S01]  /*a6f0*/  FFMA.FTZ R120, R184, c[0x0][0x23c], -R111 ;  /* 0x00008f00b8787a23 */ /* 0x000fe2000001086f */
[-C--:B------:R-:W-:Y:S03]  /*a700*/  HMMA.16816.F32 R92, R112, R122.reuse, R92 ;  /* 0x0000007a705c723c */ /* 0x080fe6000000185c */
[----:B------:R-:W1:Y:S01]  /*a710*/  MUFU.EX2 R214, R120 ;  /* 0x0000007800d67308 */ /* 0x000e620000000800 */
[----:B--2---:R-:W-:Y:S02]  /*a720*/  FFMA.FTZ R124, R182, c[0x0][0x23c], -R108 ;  /* 0x00008f00b67c7a23 */ /* 0x004fe4000001086c */
[----:B------:R-:W-:Y:S01]  /*a730*/  LDSM.16.MT88.4 R180, [R224+0xbc00] ;  /* 0x00bc0000e0b4783b */ /* 0x000fe20000004200 */
[--C-:B------:R-:W-:Y:S01]  /*a740*/  FFMA.FTZ R112, R187, c[0x0][0x23c], -R106.reuse ;  /* 0x00008f00bb707a23 */ /* 0x100fe2000001086a */
[----:B------:R-:W-:Y:S04]  /*a750*/  HMMA.16816.F32 R96, R116, R122, R96 ;  /* 0x0000007a7460723c */ /* 0x000fe80000001860 */
[----:B-----5:R-:W-:Y:S01]  /*a760*/  F2FP.PACK_AB R114, R234, R235 ;  /* 0x000000ebea72723e */ /* 0x020fe200000000ff */
[----:B------:R2:W5:Y:S01]  /*a770*/  MUFU.EX2 R216, R124 ;  /* 0x0000007c00d87308 */ /* 0x0005620000000800 */
[----:B---3--:R-:W-:Y:S01]  /*a780*/  F2FP.PACK_AB R113, R233, R232 ;  /* 0x000000e8e971723e */ /* 0x008fe200000000ff */
[--C-:B------:R-:W-:Y:S01]  /*a790*/  FFMA.FTZ R116, R192, c[0x0][0x23c], -R106.reuse ;  /* 0x00008f00c0747a23 */ /* 0x100fe2000001086a */
[----:B------:R-:W-:Y:S04]  /*a7a0*/  F2FP.PACK_AB R115, R223, R222 ;  /* 0x000000dedf73723e */ /* 0x000fe800000000ff */
[----:B----4-:R-:W-:Y:S03]  /*a7b0*/  F2FP.PACK_AB R117, R218, R219 ;  /* 0x000000dbda75723e */ /* 0x010fe600000000ff */
[----:B------:R3:W-:Y:S01]  /*a7c0*/  MUFU.EX2 R213, R112 ;  /* 0x0000007000d57308 */ /* 0x0007e20000000800 */
[----:B-1----:R-:W-:Y:S01]  /*a7d0*/  F2FP.PACK_AB R119, R214, R215 ;  /* 0x000000d7d677723e */ /* 0x002fe200000000ff */
[--C-:B------:R-:W-:Y:S08]  /*a7e0*/  FFMA.FTZ R120, R195, c[0x0][0x23c], -R106.reuse ;  /* 0x00008f00c3787a23 */ /* 0x100ff0000001086a */
[----:B------:R1:W-:Y:S01]  /*a7f0*/  MUFU.EX2 R211, R116 ;  /* 0x0000007400d37308 */ /* 0x0003e20000000800 */
[----:B--2---:R-:W2:Y:S01]  /*a800*/  LDSM.16.MT88.4 R124, [R224+0x9400] ;  /* 0x00940000e07c783b */ /* 0x004ea20000004200 */
[----:B-----5:R-:W-:Y:S08]  /*a810*/  F2FP.PACK_AB R118, R216, R217 ;  /* 0x000000d9d876723e */ /* 0x020ff000000000ff */
[----:B------:R4:W-:Y:S01]  /*a820*/  MUFU.EX2 R212, R120 ;  /* 0x0000007800d47308 */ /* 0x0009e20000000800 */
[----:B---3--:R-:W-:Y:S02]  /*a830*/  F2FP.PACK_AB R112, R236, R237 ;  /* 0x000000edec70723e */ /* 0x008fe400000000ff */
[----:B-1----:R-:W-:Y:S01]  /*a840*/  F2FP.PACK_AB R116, R221, R220 ;  /* 0x000000dcdd74723e */ /* 0x002fe200000000ff */
[----:B----4-:R-:W1:Y:S04]  /*a850*/  LDSM.16.MT88.4 R120, [R224+0xa400] ;  /* 0x00a40000e078783b */ /* 0x010e680000004200 */
[-C--:B--2---:R-:W-:Y:S08]  /*a860*/  HMMA.16816.F32 R4, R112, R124.reuse, R4 ;  /* 0x0000007c7004723c */ /* 0x084ff00000001804 */
[C---:B------:R-:W-:Y:S07]  /*a870*/  HMMA.16816.F32 R8, R116.reuse, R124, R8 ;  /* 0x0000007c7408723c */ /* 0x040fee0000001808 */
[----:B------:R-:W-:Y:S01]  /*a880*/  FFMA.FTZ R124, R196, c[0x0][0x23c], -R106 ;  /* 0x00008f00c47c7a23 */ /* 0x000fe2000001086a */
[-C--:B------:R-:W-:Y:S03]  /*a890*/  HMMA.16816.F32 R12, R116, R126.reuse, R12 ;  /* 0x0000007e740c723c */ /* 0x080fe6000000180c */
[----:B------:R2:W-:Y:S05]  /*a8a0*/  MUFU.EX2 R210, R124 ;  /* 0x0000007c00d27308 */ /* 0x0005ea0000000800 */
[C---:B------:R-:W-:Y:S08]  /*a8b0*/  HMMA.16816.F32 R16, R112.reuse, R126, R16 ;  /* 0x0000007e7010723c */ /* 0x040ff00000001810 */
[-C--:B------:R-:W-:Y:S08]  /*a8c0*/  HMMA.16816.F32 R20, R112, R128.reuse, R20 ;  /* 0x000000807014723c */ /* 0x080ff00000001814 */
[C---:B------:R-:W-:Y:S04]  /*a8d0*/  HMMA.16816.F32 R24, R116.reuse, R128, R24 ;  /* 0x000000807418723c */ /* 0x040fe80000001818 */
[--C-:B--2---:R-:W-:Y:S03]  /*a8e0*/  FFMA.FTZ R124, R199, c[0x0][0x23c], -R107.reuse ;  /* 0x00008f00c77c7a23 */ /* 0x104fe6000001086b */
[--C-:B------:R-:W-:Y:S01]  /*a8f0*/  FFMA.FTZ R128, R202, c[0x0][0x23c], -R107.reuse ;  /* 0x00008f00ca807a23 */ /* 0x100fe2000001086b */
[-C--:B------:R-:W-:Y:S01]  /*a900*/  HMMA.16816.F32 R28, R116, R130.reuse, R28 ;  /* 0x00000082741c723c */ /* 0x080fe2000000181c */
[----:B------:R2:W-:Y:S07]  /*a910*/  MUFU.EX2 R209, R124 ;  /* 0x0000007c00d17308 */ /* 0x0005ee0000000800 */
[C---:B------:R-:W-:Y:S03]  /*a920*/  HMMA.16816.F32 R32, R112.reuse, R130, R32 ;  /* 0x000000827020723c */ /* 0x040fe60000001820 */
[----:B------:R3:W-:Y:S05]  /*a930*/  MUFU.EX2 R206, R128 ;  /* 0x0000008000ce7308 */ /* 0x0007ea0000000800 */
[-C--:B-1----:R-:W-:Y:S05]  /*a940*/  HMMA.16816.F32 R36, R112, R120.reuse, R36 ;  /* 0x000000787024723c */ /* 0x082fea0000001824 */
[----:B------:R1:W-:Y:S03]  /*a950*/  MUFU.EX2 R202, R132 ;  /* 0x0000008400ca7308 */ /* 0x0003e60000000800 */
[C---:B------:R-:W-:Y:S04]  /*a960*/  HMMA.16816.F32 R40, R116.reuse, R120, R40 ;  /* 0x000000787428723c */ /* 0x040fe80000001828 */
[----:B--2---:R-:W-:Y:S03]  /*a970*/  FFMA.FTZ R124, R200, c[0x0][0x23c], -R107 ;  /* 0x00008f00c87c7a23 */ /* 0x004fe6000001086b */
[----:B------:R-:W-:Y:S01]  /*a980*/  FFMA.FTZ R120, R185, c[0x0][0x23c], -R111 ;  /* 0x00008f00b9787a23 */ /* 0x000fe2000001086f */
[-C--:B------:R-:W-:Y:S01]  /*a990*/  HMMA.16816.F32 R44, R116, R122.reuse, R44 ;  /* 0x0000007a742c723c */ /* 0x080fe2000000182c */
[----:B------:R2:W-:Y:S03]  /*a9a0*/  MUFU.EX2 R208, R124 ;  /* 0x0000007c00d07308 */ /* 0x0005e60000000800 */
[--C-:B---3--:R-:W-:Y:S04]  /*a9b0*/  FFMA.FTZ R128, R194, c[0x0][0x23c], -R108.reuse ;  /* 0x00008f00c2807a23 */ /* 0x108fe8000001086c */
[C---:B------:R-:W-:Y:S03]  /*a9c0*/  HMMA.16816.F32 R48, R112.reuse, R122, R48 ;  /* 0x0000007a7030723c */ /* 0x040fe60000001830 */
[----:B------:R3:W-:Y:S01]  /*a9d0*/  MUFU.EX2 R205, R128 ;  /* 0x0000008000cd7308 */ /* 0x0007e20000000800 */
[----:B-1----:R-:W-:Y:S09]  /*a9e0*/  LDSM.16.MT88.4 R132, [R224+0x9800] ;  /* 0x00980000e084783b */ /* 0x002ff20000004200 */
[----:B------:R1:W-:Y:S01]  /*a9f0*/  MUFU.EX2 R203, R120 ;  /* 0x0000007800cb7308 */ /* 0x0003e20000000800 */
[----:B--2---:R-:W-:Y:S09]  /*aa00*/  FFMA.FTZ R124, R201, c[0x0][0x23c], -R107 ;  /* 0x00008f00c97c7a23 */ /* 0x004ff2000001086b */
[----:B------:R2:W-:Y:S01]  /*aa10*/  MUFU.EX2 R207, R124 ;  /* 0x0000007c00cf7308 */ /* 0x0005e20000000800 */
[--C-:B---3--:R-:W-:Y:S09]  /*aa20*/  FFMA.FTZ R128, R193, c[0x0][0x23c], -R108.reuse ;  /* 0x00008f00c1807a23 */ /* 0x108ff2000001086c */
[----:B------:R3:W4:Y:S01]  /*aa30*/  MUFU.EX2 R204, R128 ;  /* 0x0000008000cc7308 */ /* 0x0007220000000800 */
[--C-:B-1----:R-:W-:Y:S09]  /*aa40*/  FFMA.FTZ R120, R186, c[0x0][0x23c], -R111.reuse ;  /* 0x00008f00ba787a23 */ /* 0x102ff2000001086f */
[----:B------:R1:W5:Y:S01]  /*aa50*/  MUFU.EX2 R201, R120 ;  /* 0x0000007800c97308 */ /* 0x0003620000000800 */
[----:B--2---:R-:W2:Y:S08]  /*aa60*/  LDSM.16.MT88.4 R124, [R226+0xa400] ;  /* 0x00a40000e27c783b */ /* 0x004eb00000004200 */
[----:B---3--:R-:W3:Y:S08]  /*aa70*/  LDSM.16.MT88.4 R128, [R224+0xb400] ;  /* 0x00b40000e080783b */ /* 0x008ef00000004200 */
[----:B-1----:R-:W1:Y:S01]  /*aa80*/  LDSM.16.MT88.4 R120, [R226+0xb400] ;  /* 0x00b40000e278783b */ /* 0x002e620000004200 */
[-C--:B--2---:R-:W-:Y:S08]  /*aa90*/  HMMA.16816.F32 R52, R112, R124.reuse, R52 ;  /* 0x0000007c7034723c */ /* 0x084ff00000001834 */
[C---:B------:R-:W-:Y:S07]  /*aaa0*/  HMMA.16816.F32 R56, R116.reuse, R124, R56 ;  /* 0x0000007c7438723c */ /* 0x040fee0000001838 */
[----:B------:R-:W-:Y:S01]  /*aab0*/  FFMA.FTZ R124, R190, c[0x0][0x23c], -R108 ;  /* 0x00008f00be7c7a23 */ /* 0x000fe2000001086c */
[-C--:B------:R-:W-:Y:S03]  /*aac0*/  HMMA.16816.F32 R60, R116, R126.reuse, R60 ;  /* 0x0000007e743c723c */ /* 0x080fe6000000183c */
[----:B------:R2:W1:Y:S05]  /*aad0*/  MUFU.EX2 R200, R124 ;  /* 0x0000007c00c87308 */ /* 0x00046a0000000800 */
[C---:B------:R-:W-:Y:S08]  /*aae0*/  HMMA.16816.F32 R64, R112.reuse, R126, R64 ;  /* 0x0000007e7040723c */ /* 0x040ff00000001840 */
[-C--:B---3--:R-:W-:Y:S08]  /*aaf0*/  HMMA.16816.F32 R68, R112, R128.reuse, R68 ;  /* 0x000000807044723c */ /* 0x088ff00000001844 */
[C---:B------:R-:W-:Y:S04]  /*ab00*/  HMMA.16816.F32 R72, R116.reuse, R128, R72 ;  /* 0x000000807448723c */ /* 0x040fe80000001848 */
[----:B--2---:R-:W-:Y:S03]  /*ab10*/  FFMA.FTZ R124, R197, c[0x0][0x23c], -R111 ;  /* 0x00008f00c57c7a23 */ /* 0x004fe6000001086f */
[--C-:B------:R-:W-:Y:S01]  /*ab20*/  FFMA.FTZ R128, R249, c[0x0][0x23c], -R106.reuse ;  /* 0x00008f00f9807a23 */ /* 0x100fe2000001086a */
[-C--:B------:R-:W-:Y:S01]  /*ab30*/  HMMA.16816.F32 R76, R116, R130.reuse, R76 ;  /* 0x00000082744c723c */ /* 0x080fe2000000184c */
[----:B------:R2:W3:Y:S03]  /*ab40*/  MUFU.EX2 R199, R124 ;  /* 0x0000007c00c77308 */ /* 0x0004e60000000800 */
[----:B------:R-:W-:Y:S04]  /*ab50*/  MOV R249, R142 ;  /* 0x0000008e00f97202 */ /* 0x000fe80000000f00 */
[C---:B------:R-:W-:Y:S03]  /*ab60*/  HMMA.16816.F32 R80, R112.reuse, R130, R80 ;  /* 0x000000827050723c */ /* 0x040fe60000001850 */
[----:B------:R3:W-:Y:S05]  /*ab70*/  MUFU.EX2 R197, R128 ;  /* 0x0000008000c57308 */ /* 0x0007ea0000000800 */
[-C--:B-1----:R-:W-:Y:S08]  /*ab80*/  HMMA.16816.F32 R84, R112, R120.reuse, R84 ;  /* 0x000000787054723c */ /* 0x082ff00000001854 */
[C---:B------:R-:W-:Y:S01]  /*ab90*/  HMMA.16816.F32 R88, R116.reuse, R120, R88 ;  /* 0x000000787458723c */ /* 0x040fe20000001858 */
[----:B--2---:R-:W1:Y:S07]  /*aba0*/  LDSM.16.MT88.4 R124, [R226+0x9800] ;  /* 0x00980000e27c783b */ /* 0x004e6e0000004200 */
[-C--:B------:R-:W-:Y:S01]  /*abb0*/  HMMA.16816.F32 R92, R116, R122.reuse, R92 ;  /* 0x0000007a745c723c */ /* 0x080fe2000000185c */
[----:B---3--:R-:W-:Y:S06]  /*abc0*/  LDSM.16.MT88.4 R128, [R226+0xa800] ;  /* 0x00a80000e280783b */ /* 0x008fec0000004200 */
[----:B----4-:R-:W-:Y:S01]  /*abd0*/  F2FP.PACK_AB R116, R204, R205 ;  /* 0x000000cdcc74723e */ /* 0x010fe200000000ff */
[----:B------:R-:W-:Y:S01]  /*abe0*/  HMMA.16816.F32 R96, R112, R122, R96 ;  /* 0x0000007a7060723c */ /* 0x000fe20000001860 */
[----:B------:R-:W2:Y:S03]  /*abf0*/  LDSM.16.MT88.4 R120, [R224+0xa800] ;  /* 0x00a80000e078783b */ /* 0x000ea60000004200 */
[----:B-----5:R-:W-:Y:S02]  /*ac00*/  F2FP.PACK_AB R117, R201, R203 ;  /* 0x000000cbc975723e */ /* 0x020fe400000000ff */
[----:B------:R-:W-:Y:S02]  /*ac10*/  F2FP.PACK_AB R118, R200, R202 ;  /* 0x000000cac876723e */ /* 0x000fe400000000ff */
[----:B------:R-:W-:Y:S04]  /*ac20*/  F2FP.PACK_AB R112, R211, R213 ;  /* 0x000000d5d370723e */ /* 0x000fe800000000ff */
[----:B------:R-:W-:Y:S02]  /*ac30*/  F2FP.PACK_AB R114, R210, R212 ;  /* 0x000000d4d272723e */ /* 0x000fe400000000ff */
[----:B------:R-:W-:Y:S02]  /*ac40*/  F2FP.PACK_AB R113, R208, R209 ;  /* 0x000000d1d071723e */ /* 0x000fe400000000ff */
[----:B------:R-:W-:Y:S02]  /*ac50*/  F2FP.PACK_AB R115, R206, R207 ;  /* 0x000000cfce73723e */ /* 0x000fe400000000ff */
[----:B------:R-:W-:Y:S05]  /*ac60*/  F2FP.PACK_AB R119, R198, R199 ;  /* 0x000000c7c677723e */ /* 0x000fea00000000ff */
[-C--:B------:R-:W-:Y:S08]  /*ac70*/  HMMA.16816.F32 R4, R112, R132.reuse, R4 ;  /* 0x000000847004723c */ /* 0x080ff00000001804 */
[C---:B------:R-:W-:Y:S08]  /*ac80*/  HMMA.16816.F32 R8, R116.reuse, R132, R8 ;  /* 0x000000847408723c */ /* 0x040ff00000001808 */
[-C--:B------:R-:W-:Y:S08]  /*ac90*/  HMMA.16816.F32 R12, R116, R134.reuse, R12 ;  /* 0x00000086740c723c */ /* 0x080ff0000000180c */
[C---:B------:R-:W-:Y:S08]  /*aca0*/  HMMA.16816.F32 R16, R112.reuse, R134, R16 ;  /* 0x000000867010723c */ /* 0x040ff00000001810 */
[-C--:B-1----:R-:W-:Y:S08]  /*acb0*/  HMMA.16816.F32 R20, R112, R124.reuse, R20 ;  /* 0x0000007c7014723c */ /* 0x082ff00000001814 */
[C---:B------:R-:W-:Y:S07]  /*acc0*/  HMMA.16816.F32 R24, R116.reuse, R124, R24 ;  /* 0x0000007c7418723c */ /* 0x040fee0000001818 */
[--C-:B------:R-:W-:Y:S01]  /*acd0*/  FFMA.FTZ R124, R247, c[0x0][0x23c], -R106.reuse ;  /* 0x00008f00f77c7a23 */ /* 0x100fe2000001086a */
[-C--:B------:R-:W-:Y:S03]  /*ace0*/  HMMA.16816.F32 R28, R116, R126.reuse, R28 ;  /* 0x0000007e741c723c */ /* 0x080fe6000000181c */
[----:B------:R1:W-:Y:S01]  /*acf0*/  MUFU.EX2 R195, R124 ;  /* 0x0000007c00c37308 */ /* 0x0003e20000000800 */
[----:B------:R-:W-:Y:S04]  /*ad00*/  MOV R247, R141 ;  /* 0x0000008d00f77202 */ /* 0x000fe80000000f00 */
[C---:B------:R-:W-:Y:S08]  /*ad10*/  HMMA.16816.F32 R32, R112.reuse, R126, R32 ;  /* 0x0000007e7020723c */ /* 0x040ff00000001820 */
[-C--:B--2---:R-:W-:Y:S08]  /*ad20*/  HMMA.16816.F32 R36, R112, R120.reuse, R36 ;  /* 0x000000787024723c */ /* 0x084ff00000001824 */
[C---:B------:R-:W-:Y:S04]  /*ad30*/  HMMA.16816.F32 R40, R116.reuse, R120, R40 ;  /* 0x000000787428723c */ /* 0x040fe80000001828 */
[--C-:B-1----:R-:W-:Y:S02]  /*ad40*/  FFMA.FTZ R124, R149, c[0x0][0x23c], -R106.reuse ;  /* 0x00008f00957c7a23 */ /* 0x102fe4000001086a */
[----:B------:R-:W-:Y:S02]  /*ad50*/  FFMA.FTZ R106, R148, c[0x0][0x23c], -R106 ;  /* 0x00008f00946a7a23 */ /* 0x000fe4000001086a */
[-C--:B------:R-:W-:Y:S01]  /*ad60*/  HMMA.16816.F32 R44, R116, R122.reuse, R44 ;  /* 0x0000007a742c723c */ /* 0x080fe2000000182c */
[----:B------:R1:W-:Y:S07]  /*ad70*/  MUFU.EX2 R196, R124 ;  /* 0x0000007c00c47308 */ /* 0x0003ee0000000800 */
[C---:B------:R-:W-:Y:S01]  /*ad80*/  HMMA.16816.F32 R48, R112.reuse, R122, R48 ;  /* 0x0000007a7030723c */ /* 0x040fe20000001830 */
[----:B------:R-:W-:Y:S02]  /*ad90*/  LDSM.16.MT88.4 R120, [R226+0xb800] ;  /* 0x00b80000e278783b */ /* 0x000fe40000004200 */
[----:B------:R2:W-:Y:S05]  /*ada0*/  MUFU.EX2 R194, R106 ;  /* 0x0000006a00c27308 */ /* 0x0005ea0000000800 */
[-C--:B------:R-:W-:Y:S08]  /*adb0*/  HMMA.16816.F32 R52, R112, R128.reuse, R52 ;  /* 0x000000807034723c */ /* 0x080ff00000001834 */
[C---:B------:R-:W-:Y:S01]  /*adc0*/  HMMA.16816.F32 R56, R116.reuse, R128, R56 ;  /* 0x000000807438723c */ /* 0x040fe20000001838 */
[----:B-1----:R-:W1:Y:S07]  /*add0*/  LDSM.16.MT88.4 R124, [R224+0xb800] ;  /* 0x00b80000e07c783b */ /* 0x002e6e0000004200 */
[-C--:B------:R-:W-:Y:S04]  /*ade0*/  HMMA.16816.F32 R60, R116, R130.reuse, R60 ;  /* 0x00000082743c723c */ /* 0x080fe8000000183c */
[--C-:B--2---:R-:W-:Y:S04]  /*adf0*/  FFMA.FTZ R106, R147, c[0x0][0x23c], -R107.reuse ;  /* 0x00008f00936a7a23 */ /* 0x104fe8000001086b */
[C---:B------:R-:W-:Y:S01]  /*ae00*/  HMMA.16816.F32 R64, R112.reuse, R130, R64 ;  /* 0x000000827040723c */ /* 0x040fe20000001840 */
[----:B------:R2:W-:Y:S01]  /*ae10*/  MUFU.EX2 R193, R106 ;  /* 0x0000006a00c17308 */ /* 0x0005e20000000800 */
[----:B------:R-:W3:Y:S06]  /*ae20*/  LDSM.16.MT88.4 R128, [R224+0x9c00] ;  /* 0x009c0000e080783b */ /* 0x000eec0000004200 */
[-C--:B-1----:R-:W-:Y:S04]  /*ae30*/  HMMA.16816.F32 R68, R112, R124.reuse, R68 ;  /* 0x0000007c7044723c */ /* 0x082fe80000001844 */
[--C-:B--2---:R-:W-:Y:S04]  /*ae40*/  FFMA.FTZ R106, R146, c[0x0][0x23c], -R107.reuse ;  /* 0x00008f00926a7a23 */ /* 0x104fe8000001086b */
[----:B------:R1:W2:Y:S01]  /*ae50*/  MUFU.EX2 R191, R106 ;  /* 0x0000006a00bf7308 */ /* 0x0002a20000000800 */
[C---:B------:R-:W-:Y:S08]  /*ae60*/  HMMA.16816.F32 R72, R116.reuse, R124, R72 ;  /* 0x0000007c7448723c */ /* 0x040ff00000001848 */
[-C--:B------:R-:W-:Y:S08]  /*ae70*/  HMMA.16816.F32 R76, R116, R126.reuse, R76 ;  /* 0x0000007e744c723c */ /* 0x080ff0000000184c */
[C---:B------:R-:W-:Y:S04]  /*ae80*/  HMMA.16816.F32 R80, R112.reuse, R126, R80 ;  /* 0x0000007e7050723c */ /* 0x040fe80000001850 */
[--C-:B-1----:R-:W-:Y:S04]  /*ae90*/  FFMA.FTZ R106, R145, c[0x0][0x23c], -R107.reuse ;  /* 0x00008f00916a7a23 */ /* 0x102fe8000001086b */
[-C--:B------:R-:W-:Y:S01]  /*aea0*/  HMMA.16816.F32 R84, R112, R120.reuse, R84 ;  /* 0x000000787054723c */ /* 0x080fe20000001854 */
[----:B------:R1:W-:Y:S03]  /*aeb0*/  MUFU.EX2 R192, R106 ;  /* 0x0000006a00c07308 */ /* 0x0003e60000000800 */
[----:B------:R-:W-:Y:S04]  /*aec0*/  FFMA.FTZ R107, R188, c[0x0][0x23c], -R107 ;  /* 0x00008f00bc6b7a23 */ /* 0x000fe8000001086b */
[C---:B------:R-:W-:Y:S03]  /*aed0*/  HMMA.16816.F32 R88, R116.reuse, R120, R88 ;  /* 0x000000787458723c */ /* 0x040fe60000001858 */
[----:B------:R-:W-:Y:S05]  /*aee0*/  MUFU.EX2 R190, R107 ;  /* 0x0000006b00be7308 */ /* 0x000fea0000000800 */
[-C--:B------:R-:W-:Y:S05]  /*aef0*/  HMMA.16816.F32 R92, R116, R122.reuse, R92 ;  /* 0x0000007a745c723c */ /* 0x080fea000000185c */
[----:B------:R2:W-:Y:S03]  /*af00*/  MUFU.EX2 R107, R109 ;  /* 0x0000006d006b7308 */ /* 0x0005e60000000800 */
[----:B------:R-:W-:Y:S04]  /*af10*/  HMMA.16816.F32 R96, R112, R122, R96 ;  /* 0x0000007a7060723c */ /* 0x000fe80000001860 */
[--C-:B-1----:R-:W-:Y:S04]  /*af20*/  FFMA.FTZ R106, R189, c[0x0][0x23c], -R108.reuse ;  /* 0x00008f00bd6a7a23 */ /* 0x102fe8000001086c */
[----:B------:R1:W-:Y:S01]  /*af30*/  MUFU.EX2 R188, R106 ;  /* 0x0000006a00bc7308 */ /* 0x0003e20000000800 */
[----:B--2---:R-:W-:Y:S03]  /*af40*/  F2FP.PACK_AB R109, R191, R193 ;  /* 0x000000c1bf6d723e */ /* 0x004fe600000000ff */
[--C-:B-1----:R-:W-:Y:S01]  /*af50*/  FFMA.FTZ R106, R246, c[0x0][0x23c], -R108.reuse ;  /* 0x00008f00f66a7a23 */ /* 0x102fe2000001086c */
[----:B------:R-:W-:Y:S05]  /*af60*/  MOV R246, R140 ;  /* 0x0000008c00f67202 */ /* 0x000fea0000000f00 */
[----:B------:R1:W2:Y:S02]  /*af70*/  MUFU.EX2 R189, R106 ;  /* 0x0000006a00bd7308 */ /* 0x0002a40000000800 */
[--C-:B-1----:R-:W-:Y:S01]  /*af80*/  FFMA.FTZ R106, R238, c[0x0][0x23c], -R111.reuse ;  /* 0x00008f00ee6a7a23 */ /* 0x102fe2000001086f */
[----:B--2---:R-:W-:Y:S02]  /*af90*/  F2FP.PACK_AB R176, R189, R188 ;  /* 0x000000bcbdb0723e */ /* 0x004fe400000000ff */
[----:B------:R-:W-:Y:S05]  /*afa0*/  MOV R238, R139 ;  /* 0x0000008b00ee7202 */ /* 0x000fea0000000f00 */
[----:B------:R1:W-:Y:S02]  /*afb0*/  MUFU.EX2 R186, R106 ;  /* 0x0000006a00ba7308 */ /* 0x0003e40000000800 */
[--C-:B-1----:R-:W-:Y:S01]  /*afc0*/  FFMA.FTZ R106, R239, c[0x0][0x23c], -R111.reuse ;  /* 0x00008f00ef6a7a23 */ /* 0x102fe2000001086f */
[----:B------:R-:W-:Y:S01]  /*afd0*/  MOV R239, R138 ;  /* 0x0000008a00ef7202 */ /* 0x000fe20000000f00 */
[----:B------:R-:W-:Y:S01]  /*afe0*/  FFMA.FTZ R111, R110, c[0x0][0x23c], -R111 ;  /* 0x00008f006e6f7a23 */ /* 0x000fe2000001086f */
[----:B------:R-:W-:Y:S05]  /*aff0*/  F2FP.PACK_AB R110, R194, R196 ;  /* 0x000000c4c26e723e */ /* 0x000fea00000000ff */
[----:B------:R1:W2:Y:S02]  /*b000*/  MUFU.EX2 R187, R106 ;  /* 0x0000006a00bb7308 */ /* 0x0002a40000000800 */
[--C-:B-1----:R-:W-:Y:S01]  /*b010*/  FFMA.FTZ R106, R144, c[0x0][0x23c], -R108.reuse ;  /* 0x00008f00906a7a23 */ /* 0x102fe2000001086c */
[----:B--2---:R-:W-:Y:S01]  /*b020*/  F2FP.PACK_AB R177, R187, R186 ;  /* 0x000000babbb1723e */ /* 0x004fe200000000ff */
[----:B------:R-:W-:Y:S06]  /*b030*/  FFMA.FTZ R108, R143, c[0x0][0x23c], -R108 ;  /* 0x00008f008f6c7a23 */ /* 0x000fec000001086c */
[----:B------:R-:W-:Y:S01]  /*b040*/  MUFU.EX2 R185, R106 ;  /* 0x0000006a00b97308 */ /* 0x000fe20000000800 */
[----:B------:R-:W1:Y:S09]  /*b050*/  LDSM.16.MT88.4 R140, [R226+0x9c00] ;  /* 0x009c0000e28c783b */ /* 0x000e720000004200 */
[----:B------:R2:W4:Y:S10]  /*b060*/  MUFU.EX2 R184, R108 ;  /* 0x0000006c00b87308 */ /* 0x0005340000000800 */
[----:B------:R5:W1:Y:S01]  /*b070*/  MUFU.EX2 R106, R111 ;  /* 0x0000006f006a7308 */ /* 0x000a620000000800 */
[----:B--2---:R-:W-:Y:S02]  /*b080*/  F2FP.PACK_AB R108, R195, R197 ;  /* 0x000000c5c36c723e */ /* 0x004fe400000000ff */
[----:B----4-:R-:W-:Y:S02]  /*b090*/  F2FP.PACK_AB R178, R184, R185 ;  /* 0x000000b9b8b2723e */ /* 0x010fe400000000ff */
[----:B-----5:R-:W-:Y:S02]  /*b0a0*/  F2FP.PACK_AB R111, R190, R192 ;  /* 0x000000c0be6f723e */ /* 0x020fe400000000ff */
[----:B-1----:R-:W-:Y:S05]  /*b0b0*/  F2FP.PACK_AB R179, R106, R107 ;  /* 0x0000006b6ab3723e */ /* 0x002fea00000000ff */
[-C--:B---3--:R-:W-:Y:S01]  /*b0c0*/  HMMA.16816.F32 R116, R108, R128.reuse, R4 ;  /* 0x000000806c74723c */ /* 0x088fe20000001804 */
[----:B------:R-:W1:Y:S07]  /*b0d0*/  LDSM.16.MT88.4 R4, [R226+0xbc00] ;  /* 0x00bc0000e204783b */ /* 0x000e6e0000004200 */
[C---:B------:R-:W-:Y:S01]  /*b0e0*/  HMMA.16816.F32 R112, R176.reuse, R128, R8 ;  /* 0x00000080b070723c */ /* 0x040fe20000001808 */
[----:B------:R-:W2:Y:S04]  /*b0f0*/  LDL.LU R8, [R1+0x8] ;  /* 0x0000080001087983 */ /* 0x000ea80000300800 */
[----:B------:R-:W3:Y:S03]  /*b100*/  LDL.LU R9, [R1+0xc] ;  /* 0x00000c0001097983 */ /* 0x000ee60000300800 */
[-C--:B------:R-:W-:Y:S01]  /*b110*/  HMMA.16816.F32 R120, R176, R130.reuse, R12 ;  /* 0x00000082b078723c */ /* 0x080fe2000000180c */
[----:B------:R-:W4:Y:S04]  /*b120*/  LDL.LU R10, [R1+0x10] ;  /* 0x00001000010a7983 */ /* 0x000f280000300800 */
[----:B------:R-:W5:Y:S02]  /*b130*/  LDL.LU R11, [R1+0x14] ;  /* 0x00001400010b7983 */ /* 0x000f640000300800 */
[----:B------:R-:W-:Y:S01]  /*b140*/  MOV R15, R137 ;  /* 0x00000089000f7202 */ /* 0x000fe20000000f00 */
        /* <DEDUP_REMOVED lines=20> */
[----:B------:R-:W-:Y:S07]  /*b290*/  HMMA.16816.F32 R96, R108, R6, R96 ;  /* 0x000000066c60723c */ /* 0x000fee0000001860 */
[----:B------:R-:W-:Y:S01]  /*b2a0*/  MOV R108, R3 ;  /* 0x00000003006c7202 */ /* 0x000fe20000000f00 */
[----:B--2---:R-:W-:Y:S04]  /*b2b0*/  FFMA.FTZ R102, R102, R8, R15 ;  /* 0x0000000866667223 */ /* 0x004fe8000001000f */
[----:B---3--:R-:W-:Y:S01]  /*b2c0*/  FFMA.FTZ R8, R101, R9, R251 ;  /* 0x0000000965087223 */ /* 0x008fe200000100fb */
[----:B------:R-:W-:Y:S01]  /*b2d0*/  MOV R101, R105 ;  /* 0x0000006900657202 */ /* 0x000fe20000000f00 */
        /* <DEDUP_REMOVED lines=57> */
[----:B------:R1:W-:Y:S01]  /*b670*/  STL [R1+0x8], R7 ;  /* 0x0000080701007387 */ /* 0x0003e20000100800 */
[----:B------:R-:W-:Y:S02]  /*b680*/  FADD.FTZ R5, R190, R6 ;  /* 0x00000006be057221 */ /* 0x000fe40000010000 */
[----:B------:R-:W-:Y:S02]  /*b690*/  FADD.FTZ R0, R187, R0 ;  /* 0x00000000bb007221 */ /* 0x000fe40000010000 */
[----:B------:R-:W-:Y:S01]  /*b6a0*/  FADD.FTZ R4, R184, R4 ;  /* 0x00000004b8047221 */ /* 0x000fe20000010000 */
[----:B------:R1:W-:Y:S01]  /*b6b0*/  STL [R1+0xc], R5 ;  /* 0x00000c0501007387 */ /* 0x0003e20000100800 */
[----:B------:R-:W-:Y:S01]  /*b6c0*/  FADD.FTZ R2, R107, R0 ;  /* 0x000000006b027221 */ /* 0x000fe20000010000 */
[----:B------:R-:W-:Y:S02]  /*b6d0*/  IADD3 R0, R231, -0x1, RZ ;  /* 0xffffffffe7007810 */ /* 0x000fe40007ffe0ff */
[----:B------:R1:W-:Y:S01]  /*b6e0*/  STL [R1+0x10], R4 ;  /* 0x0000100401007387 */ /* 0x0003e20000100800 */
[----:B------:R-:W-:Y:S01]  /*b6f0*/  MOV R107, R103 ;  /* 0x00000067006b7202 */ /* 0x000fe20000000f00 */
[----:B------:R-:W-:Y:S01]  /*b700*/  FADD.FTZ R2, R106, R2 ;  /* 0x000000026a027221 */ /* 0x000fe20000010000 */
[----:B------:R-:W-:Y:S02]  /*b710*/  MOV R231, R0 ;  /* 0x0000000000e77202 */ /* 0x000fe40000000f00 */
[----:B------:R-:W-:Y:S02]  /*b720*/  MOV R106, R104 ;  /* 0x00000068006a7202 */ /* 0x000fe40000000f00 */
[----:B------:R1:W-:Y:S02]  /*b730*/  STL [R1+0x14], R2 ;  /* 0x0000140201007387 */ /* 0x0003e40000100800 */
[----:B-1----:R-:W-:-:S05]  /*b740*/  @P5 BRA `(.L_x_631) ;  /* 0xffffba9000005947 */ /* 0x002fca000383ffff */
.L_x_630:
[----:B-1----:R-:W2:Y:S04]  /*b750*/  LDL.LU R4, [R1+0x8] ;  /* 0x0000080001047983 */ /* 0x002ea80000300800 */
        /* <DEDUP_REMOVED lines=12> */
[----:B------:R-:W-:Y:S01]  /*b820*/  SHFL.BFLY PT, R5, R7, 0x2, 0x1f ;  /* 0x0c401f0007057f89 */ /* 0x000fe200000e0000 */
[----:B------:R-:W-:Y:S01]  /*b830*/  ISETP.NE.AND P0, PT, R109, -0x1, PT ;  /* 0xffffffff6d00780c */ /* 0x000fe20003f05270 */
[----:B-1----:R-:W-:-:S02]  /*b840*/  FADD.FTZ R2, R2, R4 ;  /* 0x0000000402027221 */ /* 0x002fc40000010000 */
[----:B--2---:R-:W-:-:S03]  /*b850*/  FADD.FTZ R0, R0, R9 ;  /* 0x0000000900007221 */ /* 0x004fc60000010000 */
[----:B------:R-:W1:Y:S01]  /*b860*/  SHFL.BFLY PT, R4, R2, 0x1, 0x1f ;  /* 0x0c201f0002047f89 */ /* 0x000e6200000e0000 */
[----:B---3--:R-:W-:-:S03]  /*b870*/  FADD.FTZ R6, R6, R8 ;  /* 0x0000000806067221 */ /* 0x008fc60000010000 */
[----:B------:R-:W2:Y:S04]  /*b880*/  SHFL.BFLY PT, R9, R0, 0x1, 0x1f ;  /* 0x0c201f0000097f89 */ /* 0x000ea800000e0000 */
[----:B------:R-:W3:Y:S01]  /*b890*/  SHFL.BFLY PT, R8, R6, 0x1, 0x1f ;  /* 0x0c201f0006087f89 */ /* 0x000ee200000e0000 */
[----:B-1----:R-:W-:Y:S02]  /*b8a0*/  FADD.FTZ R50, R2, R4 ;  /* 0x0000000402327221 */ /* 0x002fe40000010000 */
[----:B------:R-:W-:Y:S02]  /*b8b0*/  FADD.FTZ R2, R5, R7 ;  /* 0x0000000705027221 */ /* 0x000fe40000010000 */
[----:B--2---:R-:W-:Y:S01]  /*b8c0*/  FADD.FTZ R49, R0, R9 ;  /* 0x0000000900317221 */ /* 0x004fe20000010000 */
[----:B------:R-:W-:Y:S01]  /*b8d0*/  FSETP.NE.FTZ.AND P6, PT, R50, RZ, PT ;  /* 0x000000ff3200720b */ /* 0x000fe20003fd5000 */
[----:B------:R-:W-:Y:S01]  /*b8e0*/  @P0 IMAD.WIDE.U32 R4, R109, c[0x0][0x1e8], RZ ;  /* 0x00007a006d040a25 */ /* 0x000fe200078e00ff */
[----:B------:R-:W1:Y:S01]  /*b8f0*/  SHFL.BFLY PT, R7, R2, 0x1, 0x1f ;  /* 0x0c201f0002077f89 */ /* 0x000e6200000e0000 */
[----:B------:R-:W-:-:S02]  /*b900*/  MOV R0, 0x3f800000 ;  /* 0x3f80000000007802 */ /* 0x000fc40000000f00 */
[----:B---3--:R-:W-:Y:S01]  /*b910*/  FADD.FTZ R100, R6, R8 ;  /* 0x0000000806647221 */ /* 0x008fe20000010000 */
[----:B------:R-:W-:Y:S01]  /*b920*/  LOP3.LUT R9, R52, 0xfffffffc, RZ, 0xc0, !PT ;  /* 0xfffffffc34097812 */ /* 0x000fe200078ec0ff */
[----:B------:R-:W-:Y:S01]  /*b930*/  @P0 IMAD R106, R109, c[0x0][0x1ec], R5 ;  /* 0x00007b006d6a0a24 */ /* 0x000fe200078e0205 */
[----:B------:R-:W-:Y:S02]  /*b940*/  FSETP.NE.FTZ.AND P5, PT, R49, RZ, PT ;  /* 0x000000ff3100720b */ /* 0x000fe40003fb5000 */
[----:B------:R-:W-:Y:S02]  /*b950*/  FSETP.NE.FTZ.AND P4, PT, R100, RZ, PT ;  /* 0x000000ff6400720b */ /* 0x000fe40003f95000 */
[----:B------:R-:W-:Y:S01]  /*b960*/  IADD3 R5, -R9, R107, RZ ;  /* 0x0000006b09057210 */ /* 0x000fe20007ffe1ff */
[----:B------:R-:W2:Y:S01]  /*b970*/  @P6 MUFU.RCP R0, R50 ;  /* 0x0000003200006308 */ /* 0x000ea20000001000 */
[----:B------:R-:W-:Y:S02]  /*b980*/  @P0 MOV R102, R4 ;  /* 0x0000000400660202 */ /* 0x000fe40000000f00 */
[----:B------:R-:W-:-:S02]  /*b990*/  LEA R51, R10, R5, 0x8 ;  /* 0x000000050a337211 */ /* 0x000fc400078e40ff */
[----:B------:R-:W-:-:S06]  /*b9a0*/  MOV R4, 0x3f800000 ;  /* 0x3f80000000047802 */ /* 0x000fcc0000000f00 */
[----:B------:R-:W-:Y:S01]  /*b9b0*/  @P5 MUFU.RCP R4, R49 ;  /* 0x0000003100045308 */ /* 0x000fe20000001000 */
[----:B-1----:R-:W-:Y:S01]  /*b9c0*/  FADD.FTZ R101, R2, R7 ;  /* 0x0000000702657221 */ /* 0x002fe20000010000 */
[----:B------:R-:W-:Y:S01]  /*b9d0*/  MOV R2, 0x3f800000 ;  /* 0x3f80000000027802 */ /* 0x000fe20000000f00 */
[----:B--2---:R-:W-:-:S03]  /*b9e0*/  FMUL.FTZ R116, R0, R116 ;  /* 0x0000007400747220 */ /* 0x004fc60000410000 */
        /* <DEDUP_REMOVED lines=212> */
[----:B------:R1:W-:Y:S04]  /*c730*/  STS [R0+0x5000], R19 ;  /* 0x0050001300007388 */ /* 0x0003e80000000800 */
[----:B------:R3:W-:Y:S04]  /*c740*/  STS [R0+0x5200], R18 ;  /* 0x0052001200007388 */ /* 0x0007e80000000800 */
[----:B------:R-:W-:Y:S04]  /*c750*/  STS [R2+0x5000], R15 ;  /* 0x0050000f02007388 */ /* 0x000fe80000000800 */
[----:B------:R4:W-:Y:S04]  /*c760*/  STS [R2+0x5200], R14 ;  /* 0x0052000e02007388 */ /* 0x0009e80000000800 */
[----:B------:R2:W-:Y:S04]  /*c770*/  STS [R5+0x4000], R13 ;  /* 0x0040000d05007388 */ /* 0x0005e80000000800 */
[----:B------:R-:W-:Y:S04]  /*c780*/  STS [R5+0x4200], R12 ;  /* 0x0042000c05007388 */ /* 0x000fe80000000800 */
[----:B------:R2:W-:Y:S04]  /*c790*/  STS [R4+0x4000], R9 ;  /* 0x0040000904007388 */ /* 0x0005e80000000800 */
[----:B-1----:R1:W5:Y:S01]  /*c7a0*/  LDL R19, [R1+0x58] ;  /* 0x0000580001137983 */ /* 0x0023620000100800 */
[----:B---3--:R-:W-:-:S03]  /*c7b0*/  @P1 MOV R0, c[0x0][0x210] ;  /* 0x0000840000001a02 */ /* 0x008fc60000000f00 */
[----:B------:R3:W-:Y:S04]  /*c7c0*/  STS [R4+0x4200], R8 ;  /* 0x0042000804007388 */ /* 0x0007e80000000800 */
[----:B------:R-:W-:Y:S01]  /*c7d0*/  STS [R5+0x5000], R11 ;  /* 0x0050000b05007388 */ /* 0x000fe20000000800 */
[----:B----4-:R-:W-:-:S03]  /*c7e0*/  LOP3.LUT R2, R53, 0xffffffe0, RZ, 0xc0, !PT ;  /* 0xffffffe035027812 */ /* 0x010fc600078ec0ff */
[----:B------:R4:W-:Y:S01]  /*c7f0*/  STS [R5+0x5200], R10 ;  /* 0x0052000a05007388 */ /* 0x0009e20000000800 */
[----:B--2---:R-:W-:Y:S03]  /*c800*/  @P5 MUFU.LG2 R13, R49 ;  /* 0x00000031000d5308 */ /* 0x004fe60000000c00 */
[----:B------:R-:W-:Y:S04]  /*c810*/  STS [R4+0x5000], R7 ;  /* 0x0050000704007388 */ /* 0x000fe80000000800 */
[----:B------:R2:W-:Y:S01]  /*c820*/  STS [R4+0x5200], R6 ;  /* 0x0052000604007388 */ /* 0x0005e20000000800 */
[----:B------:R-:W-:Y:S01]  /*c830*/  @P1 IMAD R9, R0, c[0x0][0x214], RZ ;  /* 0x0000850000091a24 */ /* 0x000fe200078e02ff */
[----:B------:R-:W-:Y:S01]  /*c840*/  @!P1 MOV R0, c[0x0][0x214] ;  /* 0x0000850000009a02 */ /* 0x000fe20000000f00 */
[----:B------:R-:W-:Y:S01]  /*c850*/  @P4 MUFU.LG2 R12, R100 ;  /* 0x00000064000c4308 */ /* 0x000fe20000000c00 */
[----:B------:R-:W-:Y:S02]  /*c860*/  BAR.SYNC.DEFER_BLOCKING 0x0 ;  /* 0x0000000000007b1d */ /* 0x000fe40000010000 */
[----:B------:R-:W-:-:S02]  /*c870*/  @!P1 SEL R9, R0, c[0x0][0x234], !P2 ;  /* 0x00008d0000099a07 */ /* 0x000fc40005000000 */
[----:B------:R-:W-:Y:S02]  /*c880*/  ISETP.NE.OR P2, PT, R40, RZ, !P2 ;  /* 0x000000ff2800720c */ /* 0x000fe40005745670 */
[----:B------:R-:W1:Y:S01]  /*c890*/  S2R R14, SR_CTAID.X ;  /* 0x00000000000e7919 */ /* 0x000e620000002500 */
[----:B------:R-:W-:Y:S02]  /*c8a0*/  @!P0 SHF.R.S32.HI R0, RZ, 0x1f, R68 ;  /* 0x0000001fff008819 */ /* 0x000fe40000011444 */
[----:B---3--:R-:W-:Y:S01]  /*c8b0*/  IADD3 R8, -R2, R107, RZ ;  /* 0x0000006b02087210 */ /* 0x008fe20007ffe1ff */
[----:B------:R-:W3:Y:S01]  /*c8c0*/  S2R R18, SR_CTAID.Z ;  /* 0x0000000000127919 */ /* 0x000ee20000002700 */
[----:B----4-:R4:W1:Y:S06]  /*c8d0*/  @P6 MUFU.LG2 R10, R50 ;  /* 0x00000032000a6308 */ /* 0x01086c0000000c00 */
[----:B------:R-:W-:-:S02]  /*c8e0*/  @!P2 IMAD R5, R68, c[0x0][0x214], RZ ;  /* 0x000085004405aa24 */ /* 0x000fc400078e02ff */
[----:B--2---:R-:W-:Y:S01]  /*c8f0*/  @!P0 IMAD R4, R0, c[0x0][0x1e0], RZ ;  /* 0x0000780000048a24 */ /* 0x004fe200078e02ff */
[----:B------:R-:W-:Y:S01]  /*c900*/  @P1 MOV R0, 0x1 ;  /* 0x0000000100001802 */ /* 0x000fe20000000f00 */
[----:B------:R-:W-:Y:S01]  /*c910*/  @!P0 IMAD.WIDE.U32 R6, R68, c[0x0][0x1e0], RZ ;  /* 0x0000780044068a25 */ /* 0x000fe200078e00ff */
[----:B------:R2:W1:Y:S01]  /*c920*/  LDS.128 R28, [R230] ;  /* 0x00000000e61c7984 */ /* 0x0004620000000c00 */
[----:B------:R-:W-:Y:S02]  /*c930*/  @!P2 SEL R2, R5, R109, !P0 ;  /* 0x0000006d0502a207 */ /* 0x000fe40004000000 */
[----:B------:R-:W-:Y:S01]  /*c940*/  @!P1 IMAD R0, R9, c[0x0][0x1c0], RZ ;  /* 0x0000700009009a24 */ /* 0x000fe200078e02ff */
[----:B------:R2:W1:Y:S01]  /*c950*/  LDS.128 R40, [R230+0x800] ;  /* 0x00080000e6287984 */ /* 0x0004620000000c00 */
[C---:B------:R-:W-:Y:S01]  /*c960*/  @!P0 IMAD R4, R68.reuse, c[0x0][0x1e4], R4 ;  /* 0x0000790044048a24 */ /* 0x040fe200078e0204 */
[----:B------:R-:W-:Y:S02]  /*c970*/  @!P0 MOV R102, R6 ;  /* 0x0000000600668202 */ /* 0x000fe40000000f00 */
[----:B------:R2:W1:Y:S04]  /*c980*/  LDS.128 R52, [R230+0x1000] ;  /* 0x00100000e6347984 */ /* 0x0004680000000c00 */
[----:B------:R2:W1:Y:S04]  /*c990*/  LDS.128 R64, [R230+0x1800] ;  /* 0x00180000e6407984 */ /* 0x0004680000000c00 */
[----:B------:R2:W1:Y:S04]  /*c9a0*/  LDS.128 R24, [R230+0x2000] ;  /* 0x00200000e6187984 */ /* 0x0004680000000c00 */
[----:B------:R2:W2:Y:S04]  /*c9b0*/  LDS.128 R36, [R230+0x2800] ;  /* 0x00280000e6247984 */ /* 0x0004a80000000c00 */
[----:B----4-:R4:W2:Y:S04]  /*c9c0*/  LDS.128 R48, [R230+0x3000] ;  /* 0x00300000e6307984 */ /* 0x0108a80000000c00 */
[----:B------:R4:W2:Y:S04]  /*c9d0*/  LDS.128 R60, [R230+0x3800] ;  /* 0x00380000e63c7984 */ /* 0x0008a80000000c00 */
[----:B------:R4:W2:Y:S04]  /*c9e0*/  LDS.128 R20, [R230+0x4000] ;  /* 0x00400000e6147984 */ /* 0x0008a80000000c00 */
[----:B------:R4:W2:Y:S04]  /*c9f0*/  LDS.128 R32, [R230+0x4800] ;  /* 0x00480000e6207984 */ /* 0x0008a80000000c00 */
[----:B------:R4:W2:Y:S04]  /*ca00*/  LDS.128 R44, [R230+0x5000] ;  /* 0x00500000e62c7984 */ /* 0x0008a80000000c00 */
[----:B------:R4:W2:Y:S01]  /*ca10*/  LDS.128 R56, [R230+0x5800] ;  /* 0x00580000e6387984 */ /* 0x0008a20000000c00 */
[----:B------:R-:W-:Y:S01]  /*ca20*/  IMAD R0, R68, R0, RZ ;  /* 0x0000000044007224 */ /* 0x000fe200078e02ff */
[----:B------:R-:W-:Y:S01]  /*ca30*/  @P1 MOV R6, c[0x0][0x210] ;  /* 0x0000840000061a02 */ /* 0x000fe20000000f00 */
[----:B------:R-:W4:Y:S01]  /*ca40*/  @P3 MUFU.LG2 R11, R101 ;  /* 0x00000065000b3308 */ /* 0x000f220000000c00 */
[----:B------:R-:W-:-:S02]  /*ca50*/  @!P1 MOV R6, 0x1 ;  /* 0x0000000100069802 */ /* 0x000fc40000000f00 */
[----:B------:R-:W-:Y:S02]  /*ca60*/  @!P0 IADD3 R106, R7, R4, RZ ;  /* 0x00000004076a8210 */ /* 0x000fe40007ffe0ff */
[----:B------:R-:W-:Y:S01]  /*ca70*/  CS2R R4, SRZ ;  /* 0x0000000000047805 */ /* 0x000fe2000001ff00 */
[----:B------:R-:W-:Y:S02]  /*ca80*/  SEL R0, R0, RZ, P2 ;  /* 0x000000ff00007207 */ /* 0x000fe40001000000 */
[----:B------:R-:W-:Y:S02]  /*ca90*/  @!P2 SHF.R.S32.HI R5, RZ, 0x1f, R2 ;  /* 0x0000001fff05a819 */ /* 0x000fe40000011402 */
[----:B------:R-:W-:Y:S01]  /*caa0*/  @!P2 MOV R4, R2 ;  /* 0x000000020004a202 */ /* 0x000fe20000000f00 */
[----:B-1----:R-:W-:Y:S01]  /*cab0*/  IMAD R2, R14, R6, RZ ;  /* 0x000000060e027224 */ /* 0x002fe200078e02ff */
[----:B------:R-:W-:Y:S01]  /*cac0*/  LOP3.LUT P0, RZ, R8, 0x3, RZ, 0xc0, !PT ;  /* 0x0000000308ff7812 */ /* 0x000fe2000780c0ff */
[----:B------:R-:W-:-:S02]  /*cad0*/  @P6 FMUL.FTZ R7, R10, 0.69314718246459960938 ;  /* 0x3f3172180a076820 */ /* 0x000fc40000410000 */
[----:B---3--:R-:W-:Y:S01]  /*cae0*/  IMAD R0, R18, R9, R0 ;  /* 0x0000000912007224 */ /* 0x008fe200078e0200 */
[----:B------:R-:W-:Y:S02]  /*caf0*/  SHF.L.U32 R2, R2, 0x7, RZ ;  /* 0x0000000702027819 */ /* 0x000fe400000006ff */
[----:B------:R-:W-:Y:S01]  /*cb00*/  MOV R17, 0x7f800000 ;  /* 0x7f80000000117802 */ /* 0x000fe20000000f00 */
[----:B------:R-:W-:Y:S01]  /*cb10*/  @P6 FFMA.FTZ R17, R105, c[0x0][0x238], R7 ;  /* 0x00008e0069116a23 */ /* 0x000fe20000010007 */
[----:B------:R-:W-:Y:S01]  /*cb20*/  IADD3 R7, P2, P1, R2, R4, R0 ;  /* 0x0000000402077210 */ /* 0x000fe2000795e000 */
[----:B------:R-:W-:Y:S01]  /*cb30*/  @P5 FMUL.FTZ R10, R13, 0.69314718246459960938 ;  /* 0x3f3172180d0a5820 */ /* 0x000fe20000410000 */
[----:B------:R-:W-:Y:S01]  /*cb40*/  SHF.R.S32.HI R4, RZ, 0x1f, R2 ;  /* 0x0000001fff047819 */ /* 0x000fe20000011402 */
[----:B------:R-:W-:Y:S01]  /*cb50*/  @P4 FMUL.FTZ R9, R12, 0.69314718246459960938 ;  /* 0x3f3172180c094820 */ /* 0x000fe20000410000 */
[----:B------:R-:W-:Y:S01]  /*cb60*/  SHF.R.S32.HI R2, RZ, 0x1f, R0 ;  /* 0x0000001fff027819 */ /* 0x000fe20000011400 */
[----:B----4-:R-:W-:Y:S01]  /*cb70*/  @P3 FMUL.FTZ R8, R11, 0.69314718246459960938 ;  /* 0x3f3172180b083820 */ /* 0x010fe20000410000 */
        /* <DEDUP_REMOVED lines=9> */
[----:B------:R-:W3:Y:S04]  /*cc10*/  LDL.LU R70, [R1+0x60] ;  /* 0x0000600001467983 */ /* 0x000ee80000300800 */
        /* <DEDUP_REMOVED lines=33> */
.L_x_635:
[----:B------:R-:W-:Y:S05]  /*ce30*/  BSYNC B0 ;  /* 0x0000000000007941 */ /* 0x000fea0003800000 */
.L_x_634:
[----:B-1----:R-:W3:Y:S04]  /*ce40*/  LDL.LU.64 R4, [R1+0x38] ;  /* 0x0000380001047983 */ /* 0x002ee80000300a00 */
[----:B------:R-:W4:Y:S04]  /*ce50*/  LDL.64 R14, [R1+0x18] ;  /* 0x00001800010e7983 */ /* 0x000f280000100a00 */
[----:B------:R1:W5:Y:S04]  /*ce60*/  LDL.64 R16, [R1+0x40] ;  /* 0x0000400001107983 */ /* 0x0003680000100a00 */
[----:B------:R1:W5:Y:S04]  /*ce70*/  LDL R12, [R1+0x50] ;  /* 0x00005000010c7983 */ /* 0x0003680000100800 */
[----:B------:R1:W5:Y:S01]  /*ce80*/  LDL R11, [R1+0x54] ;  /* 0x00005400010b7983 */ /* 0x0003620000100800 */
[----:B------:R-:W-:-:S05]  /*ce90*/  SHF.R.S32.HI R0, RZ, 0x1f, R18 ;  /* 0x0000001fff007819 */ /* 0x000fca0000011412 */
[----:B------:R-:W-:Y:S01]  /*cea0*/  IMAD R0, R0, c[0x0][0x1f0], RZ ;  /* 0x00007c0000007a24 */ /* 0x000fe200078e02ff */
[----:B------:R-:W-:Y:S03]  /*ceb0*/  BSSY B0, `(.L_x_636) ;  /* 0x0000015000007945 */ /* 0x000fe60003800000 */
[----:B------:R-:W-:Y:S01]  /*cec0*/  IMAD R0, R18, c[0x0][0x1f4], R0 ;  /* 0x00007d0012007a24 */ /* 0x000fe200078e0200 */
[----:B----4-:R-:W-:-:S04]  /*ced0*/  IADD3 R2, P0, R14, R102, RZ ;  /* 0x000000660e027210 */ /* 0x010fc80007f1e0ff */
[----:B------:R-:W-:Y:S02]  /*cee0*/  IADD3.X R3, R15, R106, RZ, P0, !PT ;  /* 0x0000006a0f037210 */ /* 0x000fe400007fe4ff */
[----:B---3-5:R-:W-:-:S03]  /*cef0*/  ISETP.GE.AND P0, PT, R4, R19, PT ;  /* 0x000000130400720c */ /* 0x028fc60003f06270 */
        /* <DEDUP_REMOVED lines=15> */
[----:B--2---:R1:W-:Y:S02]  /*cff0*/  @!P1 STG.E.128 [R2.64+0x80], R20 ;  /* 0x0000801402009986 */ /* 0x0043e4000c101d0a */
.L_x_637:
[----:B-1----:R-:W-:Y:S05]  /*d000*/  BSYNC B0 ;  /* 0x0000000000007941 */ /* 0x002fea0003800000 */
.L_x_636:
[----:B------:R-:W3:Y:S01]  /*d010*/  LDL.LU R0, [R1+0x5c] ;  /* 0x00005c0001007983 */ /* 0x000ee20000300800 */
[----:B------:R-:W-:Y:S01]  /*d020*/  BSSY B0, `(.L_x_638) ;  /* 0x0000013000007945 */ /* 0x000fe20003800000 */
[----:B---3--:R-:W-:-:S13]  /*d030*/  ISETP.GE.AND P0, PT, R0, R19, PT ;  /* 0x000000130000720c */ /* 0x008fda0003f06270 */
        /* <DEDUP_REMOVED lines=15> */
[----:B--2---:R1:W-:Y:S04]  /*d130*/  @!P1 STG.E.128 [R2.64+0x40], R36 ;  /* 0x0000402402009986 */ /* 0x0043e8000c101d0a */
[----:B------:R1:W-:Y:S02]  /*d140*/  @!P0 STG.E.128 [R2.64+0x80], R32 ;  /* 0x0000802002008986 */ /* 0x0003e4000c101d0a */
.L_x_639:
[----:B------:R-:W-:Y:S05]  /*d150*/  BSYNC B0 ;  /* 0x0000000000007941 */ /* 0x000fea0003800000 */
.L_x_638:
[----:B------:R-:W3:Y:S01]  /*d160*/  LDL.LU R0, [R1+0x68] ;  /* 0x0000680001007983 */ /* 0x000ee20000300800 */
[----:B------:R-:W-:Y:S01]  /*d170*/  BSSY B0, `(.L_x_640) ;  /* 0x0000013000007945 */ /* 0x000fe20003800000 */
[----:B---3--:R-:W-:-:S13]  /*d180*/  ISETP.GE.AND P0, PT, R0, R19, PT ;  /* 0x000000130000720c */ /* 0x008fda0003f06270 */
        /* <DEDUP_REMOVED lines=17> */
.L_x_641:
[----:B------:R-:W-:Y:S05]  /*d2a0*/  BSYNC B0 ;  /* 0x0000000000007941 */ /* 0x000fea0003800000 */
.L_x_640:
[----:B------:R-:W3:Y:S02]  /*d2b0*/  LDL.LU R0, [R1+0x64] ;  /* 0x0000640001007983 */ /* 0x000ee40000300800 */
[----:B---3--:R-:W-:-:S13]  /*d2c0*/  ISETP.GE.AND P0, PT, R0, R19, PT ;  /* 0x000000130000720c */ /* 0x008fda0003f06270 */
        /* <DEDUP_REMOVED lines=13> */
[----:B--2---:R1:W-:Y:S01]  /*d3a0*/  @!P0 STG.E.128 [R2.64+0x40], R60 ;  /* 0x0000403c02008986 */ /* 0x0043e2000c101d0a */
[----:B------:R-:W-:-:S03]  /*d3b0*/  ISETP.GE.AND P0, PT, R11, c[0x0][0x220], PT ;  /* 0x000088000b007a0c */ /* 0x000fc60003f06270 */
[----:B------:R1:W-:Y:S10]  /*d3c0*/  @!P1 STG.E.128 [R2.64], R64 ;  /* 0x0000004002009986 */ /* 0x0003f4000c101d0a */
[----:B------:R-:W-:Y:S05]  /*d3d0*/  @P0 EXIT ;  /* 0x000000000000094d */ /* 0x000fea0003800000 */
[----:B------:R-:W-:Y:S01]  /*d3e0*/  STG.E.128 [R2.64+0x80], R56 ;  /* 0x0000803802007986 */ /* 0x000fe2000c101d0a */
[----:B------:R-:W-:Y:S05]  /*d3f0*/  EXIT ;  /* 0x000000000000794d */ /* 0x000fea0003800000 */
.L_x_608:
        /* <DEDUP_REMOVED lines=10> */
[----:B------:R-:W-:-:S03]  /*d4a0*/  SHF.R.S32.HI R11, RZ, 0x1f, R10 ;  /* 0x0000001fff0b7819 */ /* 0x000fc6000001140a */
[----:B------:R-:W-:-:S05]  /*d4b0*/  IMAD.SHL.U32 R14, R20, 0x8, RZ ;  /* 0x00000008140e7824 */ /* 0x000fca00078e00ff */
[----:B------:R-:W-:Y:S02]  /*d4c0*/  IADD3 R24, R14, 0x20, RZ ;  /* 0x000000200e187810 */ /* 0x000fe40007ffe0ff */
        /* <DEDUP_REMOVED lines=17> */
[C---:B------:R-:W-:Y:S02]  /*d5e0*/  IMAD R3, R26.reuse, R4, RZ ;  /* 0x000000041a037224 */ /* 0x040fe400078e02ff */
[----:B------:R-:W-:Y:S02]  /*d5f0*/  @!P3 IMAD R6, R5, c[0x0][0x1e0], RZ ;  /* 0x000078000506ba24 */ /* 0x000fe400078e02ff */
[----:B------:R-:W-:Y:S01]  /*d600*/  @!P3 IMAD.WIDE.U32 R4, R26, c[0x0][0x1e0], RZ ;  /* 0x000078001a04ba25 */ /* 0x000fe200078e00ff */
[----:B------:R-:W-:-:S03]  /*d610*/  SEL R3, R3, RZ, P2 ;  /* 0x000000ff03037207 */ /* 0x000fc60001000000 */
[C---:B------:R-:W-:Y:S01]  /*d620*/  @!P3 IMAD R6, R26.reuse, c[0x0][0x1e4], R6 ;  /* 0x000079001a06ba24 */ /* 0x040fe200078e0206 */
[----:B------:R-:W-:Y:S01]  /*d630*/  @!P3 MOV R2, R4 ;  /* 0x000000040002b202 */ /* 0x000fe20000000f00 */
[----:B------:R-:W-:Y:S02]  /*d640*/  @!P0 IMAD R15, R26, c[0x0][0x214], RZ ;  /* 0x000085001a0f8a24 */ /* 0x000fe400078e02ff */
[----:B------:R-:W-:Y:S02]  /*d650*/  @!P3 IMAD.IADD R7, R5, 0x1, R6 ;  /* 0x000000010507b824 */ /* 0x000fe400078e0206 */
[----:B------:R-:W-:Y:S01]  /*d660*/  IMAD R6, R18, R0, R3 ;  /* 0x0000000012067224 */ /* 0x000fe200078e0203 */
[----:B------:R-:W-:Y:S01]  /*d670*/  SHF.R.S32.HI R0, RZ, 0x1f, R18 ;  /* 0x0000001fff007819 */ /* 0x000fe20000011412 */
[----:B------:R1:W-:Y:S01]  /*d680*/  @!P0 STL [R1+0x4c], R15 ;  /* 0x00004c0f01008387 */ /* 0x0003e20000100800 */
[----:B------:R-:W-:Y:S02]  /*d690*/  IADD3 R4, P0, R14, R2, RZ ;  /* 0x000000020e047210 */ /* 0x000fe40007f1e0ff */
        /* <DEDUP_REMOVED lines=29> */
.L_x_643:
[----:B-1----:R-:W-:Y:S05]  /*d870*/  BSYNC B0 ;  /* 0x0000000000007941 */ /* 0x002fea0003800000 */
.L_x_642:
        /* <DEDUP_REMOVED lines=20> */
.L_x_645:
[----:B------:R-:W-:Y:S05]  /*d9c0*/  BSYNC B0 ;  /* 0x0000000000007941 */ /* 0x000fea0003800000 */
.L_x_644:
        /* <DEDUP_REMOVED lines=20> */
.L_x_647:
[----:B------:R-:W-:Y:S05]  /*db10*/  BSYNC B0 ;  /* 0x0000000000007941 */ /* 0x000fea0003800000 */
.L_x_646:
        /* <DEDUP_REMOVED lines=20> */
.L_x_649:
[----:B------:R-:W-:Y:S05]  /*dc60*/  BSYNC B0 ;  /* 0x0000000000007941 */ /* 0x000fea0003800000 */
.L_x_648:
        /* <DEDUP_REMOVED lines=35> */
.L_x_650:
        /* <DEDUP_REMOVED lines=14> */
.L_x_1042:


//--------------------- .text._ZN5flash16flash_fwd_kernelI23Flash_fwd_kernel_traitsILi96ELi128ELi64ELi4ELb0ELb0EN7cutlass6half_tE19Flash_kernel_traitsILi96ELi128ELi64ELi4ES3_EELb1ELb0ELb1ELb0ELb0ELb1ELb0ELb0EEEvNS_16Flash_fwd_paramsE --------------------------
	.section	.text._ZN5flash16flash_fwd_kernelI23Flash_fwd_kernel_traitsILi96ELi128ELi64ELi4ELb0ELb0EN7cutlass6half_tE19Flash_kernel_traitsILi96ELi128ELi64ELi4ES3_EELb1ELb0ELb1ELb0ELb0ELb1ELb0ELb0EEEvNS_16Flash_fwd_paramsE,"ax",@progbits
	.sectioninfo	@"SHI_REGISTERS=255"
	.align	128
        .global         _ZN5flash16flash_fwd_kernelI23Flash_fwd_kernel_traitsILi96ELi128ELi64ELi4ELb0ELb0EN7cutlass6half_tE19Flash_kernel_traitsILi96ELi128ELi64ELi4ES3_EELb1ELb0ELb1ELb0ELb0ELb1ELb0ELb0EEEvNS_16Flash_fwd_paramsE
        .type           _ZN5flash16flash_fwd_kernelI23Flash_fwd_kernel_traitsILi96ELi128ELi64ELi4ELb0ELb0EN7cutlass6half_tE19Flash_kernel_traitsILi96ELi128ELi64ELi4ES3_EELb1ELb0ELb1ELb0ELb0ELb1ELb0ELb0EEEvNS_16Flash_fwd_paramsE,@function
        .size           _ZN5flash16flash_fwd_kernelI23Flash_fwd_kernel_traitsILi96ELi128ELi64ELi4ELb0ELb0EN7cutlass6half_tE19Flash_kernel_traitsILi96ELi128ELi64ELi4ES3_EELb1ELb0ELb1ELb0ELb0ELb1ELb0ELb0EEEvNS_16Flash_fwd_paramsE,(.L_x_1043 - _ZN5flash16flash_fwd_kernelI23Flash_fwd_kernel_traitsILi96ELi128ELi64ELi4ELb0ELb0EN7cutlass6half_tE19Flash_kernel_traitsILi96ELi128ELi64ELi4ES3_EELb1ELb0ELb1ELb0ELb0ELb1ELb0ELb0EEEvNS_16Flash_fwd_paramsE)
        .other          _ZN5flash16flash_fwd_kernelI23Flash_fwd_kernel_traitsILi96ELi128ELi64ELi4ELb0ELb0EN7cutlass6half_tE19Flash_kernel_traitsILi96ELi128ELi64ELi4ES3_EELb1ELb0ELb1ELb0ELb0ELb1ELb0ELb0EEEvNS_16Flash_fwd_paramsE,@"STO_CUDA_ENTRY STV_DEFAULT"
_ZN5flash16flash_fwd_kernelI23Flash_fwd_kernel_traitsILi96ELi128ELi64ELi4ELb0ELb0EN7cutlass6half_tE19Flash_kernel_traitsILi96ELi128ELi64ELi4ES3_EELb1ELb0ELb1ELb0ELb0ELb1ELb0ELb0EEEvNS_16Flash_fwd_paramsE:
.text._ZN5flash16flash_fwd_kernelI23Flash_fwd_kernel_traitsILi96ELi128ELi64ELi4ELb0ELb0EN7cutlass6half_tE19Flash_kernel_traitsILi96ELi128ELi64ELi4ES3_EELb1ELb0ELb1ELb0ELb0ELb1ELb0ELb0EEEvNS_16Flash_fwd_paramsE:
        /* <DEDUP_REMOVED lines=18> */
[----:B------:R-:W5:Y:S01]  /*0120*/  S2UR UR12, SR_CTAID.Y ;  /* 0x00000000000c79c3 */ /* 0x000f620000002600 */
        /* <DEDUP_REMOVED lines=11> */
[----:B------:R-:W-:Y:S02]  /*01e0*/  ULDC.64 UR14, c[0x0][0x240] ;  /* 0x00009000000e7ab9 */ /* 0x000fe40000000a00 */
[----:B------:R-:W-:-:S02]  /*01f0*/  UISETP.EQ.OR.EX UP0, UPT, URZ, UR5, !UP3, UP0 ;  /* 0x000000053f00728c */ /* 0x000fc4000df02700 */
[----:B-----5:R-:W-:Y:S02]  /*0200*/  UIMAD.WIDE UR14, UR12, UR7, UR14 ;  /* 0x000000070c0e72a5 */ /* 0x020fe4000f8e020e */
[----:B-1----:R-:W-:-:S06]  /*0210*/  ULOP3.LUT UR9, UR11, UR8, UR12, 0xfe, !UPT ;  /* 0x000000080b097292 */ /* 0x002fcc000f8efe0c */
[----:B--2---:R-:W-:Y:S01]  /*0220*/  LOP3.LUT P3, RZ, R148, UR9, RZ, 0xfc, !PT ;  /* 0x0000000994ff7c12 */ /* 0x004fe2000f86fcff */
[----:B------:R-:W-:Y:S02]  /*0230*/  ULDC.64 UR4, c[0x0][0x248] ;  /* 0x0000920000047ab9 */ /* 0x000fe40000000a00 */
[----:B------:R-:W-:-:S10]  /*0240*/  UIMAD.WIDE UR4, UR12, UR7, UR4 ;  /* 0x000000070c0472a5 */ /* 0x000fd4000f8e0204 */
[----:B------:R-:W-:Y:S02]  /*0250*/  @!P3 IMAD.MOV.U32 R10, RZ, RZ, c[0x0][0x308] ;  /* 0x0000c200ff0ab624 */ /* 0x000fe400078e00ff */
[----:B------:R-:W-:Y:S01]  /*0260*/  @!P3 IMAD.MOV.U32 R11, RZ, RZ, c[0x0][0x30c] ;  /* 0x0000c300ff0bb624 */ /* 0x000fe200078e00ff */
        /* <DEDUP_REMOVED lines=55> */
.L_x_651:
[----:B------:R-:W-:Y:S02]  /*05e0*/  ULDC UR6, c[0x0][0x218] ;  /* 0x0000860000067ab9 */ /* 0x000fe40000000800 */
.L_x_652:
        /* <DEDUP_REMOVED lines=46> */
[----:B------:R-:W-:Y:S01]  /*08d0*/  ULDC.64 UR6, c[0x0][0x1e8] ;  /* 0x00007a0000067ab9 */ /* 0x000fe20000000a00 */
[----:B------:R-:W1:Y:S01]  /*08e0*/  S2R R12, SR_CTAID.Z ;  /* 0x00000000000c7919 */ /* 0x000e620000002700 */
[----:B------:R-:W-:Y:S01]  /*08f0*/  ULDC.64 UR4, c[0x0][0x1e0] ;  /* 0x0000780000047ab9 */ /* 0x000fe20000000a00 */
[----:B------:R-:W-:Y:S01]  /*0900*/  LOP3.LUT R0, R6, 0x1ffffffc, RZ, 0xc0, !PT ;  /* 0x1ffffffc06007812 */ /* 0x000fe200078ec0ff */
[----:B------:R-:W-:Y:S01]  /*0910*/  USHF.R.S32.HI UR17, URZ, 0x1f, UR11 ;  /* 0x0000001f3f117899 */ /* 0x000fe2000801140b */
[----:B------:R-:W2:Y:S01]  /*0920*/  S2R R4, SR_CTAID.X ;  /* 0x0000000000047919 */ /* 0x000ea20000002500 */
[----:B------:R-:W-:Y:S01]  /*0930*/  ULDC UR13, c[0x0][0x214] ;  /* 0x00008500000d7ab9 */ /* 0x000fe20000000800 */
[----:B------:R-:W-:Y:S01]  /*0940*/  SHF.R.S32.HI R6, RZ, 0x2, R6 ;  /* 0x00000002ff067819 */ /* 0x000fe20000011406 */
[----:B------:R-:W-:Y:S01]  /*0950*/  ULDC UR9, c[0x0][0x234] ;  /* 0x00008d0000097ab9 */ /* 0x000fe20000000800 */
[----:B------:R-:W-:Y:S01]  /*0960*/  IMAD.IADD R0, R148, 0x1, -R0 ;  /* 0x0000000194007824 */ /* 0x000fe200078e0a00 */
[----:B------:R-:W-:Y:S01]  /*0970*/  @!UP0 USHF.R.S32.HI UR16, URZ, 0x1f, UR12 ;  /* 0x0000001f3f108899 */ /* 0x000fe2000801140c */
[----:B------:R-:W-:Y:S01]  /*0980*/  SHF.R.S32.HI R7, RZ, 0x1f, R6 ;  /* 0x0000001fff077819 */ /* 0x000fe20000011406 */
[----:B------:R-:W-:Y:S01]  /*0990*/  @UP0 UIMAD.WIDE.U32 UR14, UR24, UR6, URZ ;  /* 0x00000006180e02a5 */ /* 0x000fe2000f8e003f */
[----:B------:R-:W-:Y:S01]  /*09a0*/  IMAD.SHL.U32 R0, R0, 0x8, RZ ;  /* 0x0000000800007824 */ /* 0x000fe200078e00ff */
[----:B------:R-:W-:Y:S01]  /*09b0*/  @!UP0 UIMAD UR16, UR16, UR4, URZ ;  /* 0x00000004101082a4 */ /* 0x000fe2000f8e023f */
[----:B------:R-:W-:Y:S01]  /*09c0*/  BSSY B0, `(.L_x_654) ;  /* 0x0000038000007945 */ /* 0x000fe20003800000 */
[----:B------:R-:W-:-:S02]  /*09d0*/  @!UP0 UIMAD.WIDE.U32 UR18, UR12, UR4, URZ ;  /* 0x000000040c1282a5 */ /* 0x000fc4000f8e003f */
[----:B------:R-:W-:Y:S02]  /*09e0*/  @UP0 UIMAD UR7, UR24, UR7, UR15 ;  /* 0x00000007180702a4 */ /* 0x000fe4000f8e020f */
[----:B------:R-:W-:Y:S02]  /*09f0*/  ULDC.U8 UR4, c[0x0][0x329] ;  /* 0x0000ca4000047ab9 */ /* 0x000fe40000000000 */
[----:B------:R-:W-:Y:S02]  /*0a00*/  UISETP.NE.AND UP2, UPT, UR4, URZ, UPT ;  /* 0x0000003f0400728c */ /* 0x000fe4000bf45270 */
[----:B------:R-:W-:Y:S02]  /*0a10*/  ULDC.U8 UR15, c[0x0][0x328] ;  /* 0x0000ca00000f7ab9 */ /* 0x000fe40000000000 */
[----:B------:R-:W-:Y:S02]  /*0a20*/  UISETP.NE.AND UP3, UPT, UR15, URZ, UPT ;  /* 0x0000003f0f00728c */ /* 0x000fe4000bf65270 */
[----:B------:R-:W-:-:S02]  /*0a30*/  @!UP0 UIMAD UR16, UR12, UR5, UR16 ;  /* 0x000000050c1082a4 */ /* 0x000fc4000f8e0210 */
[----:B------:R-:W-:Y:S02]  /*0a40*/  UISETP.EQ.AND UP3, UPT, UR4, URZ, UP3 ;  /* 0x0000003f0400728c */ /* 0x000fe40009f62270 */
[----:B------:R-:W-:Y:S02]  /*0a50*/  ULDC UR6, c[0x0][0x1c0] ;  /* 0x0000700000067ab9 */ /* 0x000fe40000000800 */
[----:B------:R-:W-:Y:S02]  /*0a60*/  ULDC.64 UR4, c[0x0][0x1f0] ;  /* 0x00007c0000047ab9 */ /* 0x000fe40000000a00 */
[----:B------:R-:W-:Y:S02]  /*0a70*/  UIMAD UR4, UR17, UR4, URZ ;  /* 0x00000004110472a4 */ /* 0x000fe4000f8e023f */
[----:B------:R-:W-:Y:S02]  /*0a80*/  @!UP2 UISETP.NE.AND UP1, UPT, UR15, URZ, UPT ;  /* 0x0000003f0f00a28c */ /* 0x000fe4000bf25270 */
[----:B------:R-:W-:-:S02]  /*0a90*/  @UP0 UMOV UR17, UR14 ;  /* 0x0000000e00110c82 */ /* 0x000fc40008000000 */
[----:B------:R-:W-:Y:S02]  /*0aa0*/  @UP2 ULDC UR14, c[0x0][0x210] ;  /* 0x00008400000e2ab9 */ /* 0x000fe40000000800 */
[----:B------:R-:W-:Y:S02]  /*0ab0*/  @UP2 UIMAD UR14, UR14, UR13, URZ ;  /* 0x0000000d0e0e22a4 */ /* 0x000fe4000f8e023f */
[----:B------:R-:W-:Y:S02]  /*0ac0*/  @!UP2 USEL UR14, UR13, UR9, !UP1 ;  /* 0x000000090d0ea287 */ /* 0x000fe4000c800000 */
[----:B------:R-:W-:Y:S02]  /*0ad0*/  @UP2 UMOV UR20, 0x1 ;  /* 0x0000000100142882 */ /* 0x000fe40000000000 */
[----:B------:R-:W-:Y:S02]  /*0ae0*/  @!UP2 UIMAD UR20, UR14, UR6, URZ ;  /* 0x000000060e14a2a4 */ /* 0x000fe4000f8e023f */
[----:B------:R-:W-:-:S02]  /*0af0*/  @!UP0 UMOV UR17, UR18 ;  /* 0x0000001200118c82 */ /* 0x000fc40008000000 */
[----:B------:R-:W-:Y:S01]  /*0b00*/  @!UP0 UIADD3 UR7, UR19, UR16, URZ ;  /* 0x0000001013078290 */ /* 0x000fe2000fffe03f */
[C---:B------:R-:W-:Y:S01]  /*0b10*/  IADD3 R2, P0, R0.reuse, UR17, RZ ;  /* 0x0000001100027c10 */ /* 0x040fe2000ff1e0ff */
        /* <DEDUP_REMOVED lines=11> */
[----:B--2---:R-:W-:Y:S01]  /*0bd0*/  IMAD.WIDE R2, R4, 0x80, R6 ;  /* 0x0000008004027825 */ /* 0x004fe200078e0206 */
[----:B------:R-:W-:Y:S02]  /*0be0*/  UIMAD UR20, UR11, UR14, UR20 ;  /* 0x0000000e0b1472a4 */ /* 0x000fe4000f8e0214 */
[----:B------:R-:W-:Y:S02]  /*0bf0*/  @!UP3 UMOV UR22, URZ ;  /* 0x0000003f0016bc82 */ /* 0x000fe40008000000 */
        /* <DEDUP_REMOVED lines=20> */
.L_x_655:
[----:B------:R-:W-:Y:S05]  /*0d40*/  BSYNC B0 ;  /* 0x0000000000007941 */ /* 0x000fea0003800000 */
.L_x_654:
[----:B------:R-:W-:Y:S01]  /*0d50*/  IADD3 R15, R6, 0x20, RZ ;  /* 0x00000020060f7810 */ /* 0x000fe20007ffe0ff */
[----:B------:R-:W-:Y:S03]  /*0d60*/  BSSY B0, `(.L_x_656) ;  /* 0x0000010000007945 */ /* 0x000fe60003800000 */
[----:B------:R-:W-:-:S13]  /*0d70*/  ISETP.GE.AND P0, PT, R15, UR10, PT ;  /* 0x0000000a0f007c0c */ /* 0x000fda000bf06270 */
        /* <DEDUP_REMOVED lines=14> */
.L_x_657:
[----:B------:R-:W-:Y:S05]  /*0e60*/  BSYNC B0 ;  /* 0x0000000000007941 */ /* 0x000fea0003800000 */
.L_x_656:
        /* <DEDUP_REMOVED lines=17> */
.L_x_659:
[----:B------:R-:W-:Y:S05]  /*0f80*/  BSYNC B0 ;  /* 0x0000000000007941 */ /* 0x000fea0003800000 */
.L_x_658:
[----:B------:R-:W-:Y:S01]  /*0f90*/  IADD3 R10, R6, 0x60, RZ ;  /* 0x00000060060a7810 */ /* 0x000fe20007ffe0ff */
[----:B------:R-:W-:Y:S03]  /*0fa0*/  BSSY B0, `(.L_x_660) ;  /* 0x000000f000007945 */ /* 0x000fe60003800000 */
[----:B------:R-:W-:-:S13]  /*0fb0*/  ISETP.GE.AND P0, PT, R10, UR10, PT ;  /* 0x0000000a0a007c0c */ /* 0x000fda000bf06270 */
[----:B------:R-:W-:Y:S05]  /*0fc0*/  @P0 BRA `(.L_x_661) ;  /* 0x000000c000000947 */ /* 0x000fea0003800000 */
[----:B------:R-:W-:Y:S02]  /*0fd0*/  IADD3 R0, P0, R2, 0x60, RZ ;  /* 0x0000006002007810 */ /* 0x000fe40007f1e0ff */
[----:B------:R-:W-:Y:S02]  /*0fe0*/  MOV R8, R12 ;  /* 0x0000000c00087202 */ /* 0x000fe40000000f00 */
[----:B------:R-:W-:-:S03]  /*0ff0*/  IADD3.X R2, RZ, R3, RZ, P0, !PT ;  /* 0x00000003ff027210 */ /* 0x000fc600007fe4ff */
        /* <DEDUP_REMOVED lines=9> */
.L_x_661:
[----:B------:R-:W-:Y:S05]  /*1090*/  BSYNC B0 ;  /* 0x0000000000007941 */ /* 0x000fea0003800000 */
.L_x_660:
[----:B------:R-:W-:-:S04]  /*10a0*/  LOP3.LUT P6, RZ, R148, 0x3, RZ, 0xc0, !PT ;  /* 0x0000000394ff7812 */ /* 0x000fc800078cc0ff */
[----:B------:R-:W-:Y:S02]  /*10b0*/  ISETP.GE.OR P5, PT, R6, UR10, P6 ;  /* 0x0000000a06007c0c */ /* 0x000fe4000b7a6670 */
[----:B------:R-:W-:Y:S02]  /*10c0*/  ISETP.GE.OR P4, PT, R15, UR10, P6 ;  /* 0x0000000a0f007c0c */ /* 0x000fe4000b786670 */
[----:B------:R-:W-:Y:S02]  /*10d0*/  ISETP.GE.OR P3, PT, R14, UR10, P6 ;  /* 0x0000000a0e007c0c */ /* 0x000fe4000b766670 */
[----:B------:R-:W-:-:S07]  /*10e0*/  ISETP.GE.OR P6, PT, R10, UR10, P6 ;  /* 0x0000000a0a007c0c */ /* 0x000fce000b7c6670 */
[----:B------:R-:W-:Y:S02]  /*10f0*/  @!P5 IMAD R0, R6, UR21, RZ ;  /* 0x000000150600dc24 */ /* 0x000fe4000f8e02ff */
[----:B--2---:R-:W-:Y:S02]  /*1100*/  @!P4 IMAD R3, R15, UR21, RZ ;  /* 0x000000150f03cc24 */ /* 0x004fe4000f8e02ff */
[----:B-1----:R-:W-:Y:S01]  /*1110*/  @!P3 IMAD R5, R14, UR21, RZ ;  /* 0x000000150e05bc24 */ /* 0x002fe2000f8e02ff */
        /* <DEDUP_REMOVED lines=27> */
.L_x_653:
[----:B------:R-:W-:Y:S01]  /*12d0*/  UISETP.NE.AND UP0, UPT, UR24, -0x1, UPT ;  /* 0xffffffff1800788c */ /* 0x000fe2000bf05270 */
[----:B------:R-:W1:Y:S01]  /*12e0*/  LDC.U8 R145, c[0x0][0x2d8] ;  /* 0x0000b600ff917b82 */ /* 0x000e620000000000 */
[----:B------:R-:W-:Y:S02]  /*12f0*/  UISETP.NE.AND UP1, UPT, UR15, -0x1, UPT ;  /* 0xffffffff0f00788c */ /* 0x000fe4000bf25270 */
[----:B------:R-:W-:Y:S02]  /*1300*/  ULDC.64 UR4, c[0x0][0x190] ;  /* 0x0000640000047ab9 */ /* 0x000fe40000000a00 */
[----:B------:R-:W-:Y:S02]  /*1310*/  ULDC.64 UR6, c[0x0][0x178] ;  /* 0x00005e0000067ab9 */ /* 0x000fe40000000a00 */
[----:B------:R-:W-:-:S03]  /*1320*/  PLOP3.LUT P0, PT, PT, PT, UP1, 0x80, 0x0 ;  /* 0x000000000000781c */ /* 0x000fc60003f0f018 */
[----:B------:R-:W-:Y:S02]  /*1330*/  @!UP0 USHF.R.S32.HI UR16, URZ, 0x1f, UR12 ;  /* 0x0000001f3f108899 */ /* 0x000fe4000801140c */
[----:B------:R-:W-:Y:S02]  /*1340*/  @UP0 UIMAD.WIDE.U32 UR22, UR24, UR4, URZ ;  /* 0x00000004181602a5 */ /* 0x000fe4000f8e003f */
[----:B------:R-:W-:Y:S02]  /*1350*/  @UP1 UIADD3 UR17, UR14, UR15, URZ ;  /* 0x0000000f0e111290 */ /* 0x000fe4000fffe03f */
[----:B------:R-:W-:Y:S02]  /*1360*/  @!UP0 UIMAD UR16, UR16, UR6, URZ ;  /* 0x00000006101082a4 */ /* 0x000fe4000f8e023f */
[----:B------:R-:W-:Y:S02]  /*1370*/  @UP0 UIMAD UR13, UR24, UR5, UR23 ;  /* 0x00000005180d02a4 */ /* 0x000fe4000f8e0217 */
[----:B------:R-:W-:-:S02]  /*1380*/  @!UP0 UIMAD.WIDE.U32 UR20, UR12, UR6, URZ ;  /* 0x000000060c1482a5 */ /* 0x000fc4000f8e003f */
[----:B------:R-:W-:Y:S02]  /*1390*/  ULDC.64 UR4, c[0x0][0x198] ;  /* 0x0000660000047ab9 */ /* 0x000fe40000000a00 */
[----:B------:R-:W-:Y:S02]  /*13a0*/  @UP1 UIMAD.WIDE.U32 UR32, UR17, UR4, URZ ;  /* 0x00000004112012a5 */ /* 0x000fe4000f8e003f */
[----:B------:R-:W-:Y:S02]  /*13b0*/  @!UP0 UIMAD UR16, UR12, UR7, UR16 ;  /* 0x000000070c1082a4 */ /* 0x000fe4000f8e0210 */
[----:B------:R-:W-:Y:S02]  /*13c0*/  @UP0 UMOV UR6, UR22 ;  /* 0x0000001600060c82 */ /* 0x000fe40008000000 */
[----:B------:R-:W-:Y:S02]  /*13d0*/  @!UP0 UIADD3 UR13, UR21, UR16, URZ ;  /* 0x00000010150d8290 */ /* 0x000fe4000fffe03f */
[----:B------:R-:W-:-:S02]  /*13e0*/  @UP1 UIMAD UR7, UR17, UR5, UR33 ;  /* 0x00000005110712a4 */ /* 0x000fc4000f8e0221 */
        /* <DEDUP_REMOVED lines=16> */
.L_x_662:
        /* <DEDUP_REMOVED lines=28> */
[----:B------:R-:W-:-:S13]  /*16b0*/  ISETP.GE.U32.AND P3, PT, R2, R4, PT ;  /* 0x000000040200720c */ /* 0x000fda0003f66070 */
[----:B------:R-:W-:-:S05]  /*16c0*/  @P3 IADD3 R0, R0, 0x1, RZ ;  /* 0x0000000100003810 */ /* 0x000fca0007ffe0ff */
[----:B------:R-:W-:-:S05]  /*16d0*/  IMAD.MOV.U32 R18, RZ, RZ, R0 ;  /* 0x000000ffff127224 */ /* 0x000fca00078e0000 */
[----:B------:R-:W-:Y:S02]  /*16e0*/  @!P1 IADD3 R18, -R18, RZ, RZ ;  /* 0x000000ff12129210 */ /* 0x000fe40007ffe1ff */
        /* <DEDUP_REMOVED lines=15> */
.L_x_663:
[CC--:B------:R-:W-:Y:S01]  /*17e0*/  LEA.HI R3, R6.reuse, R148.reuse, RZ, 0x4 ;  /* 0x0000009406037211 */ /* 0x0c0fe200078f20ff */
[----:B------:R-:W1:Y:S01]  /*17f0*/  S2R R151, SR_CTAID.X ;  /* 0x0000000000977919 */ /* 0x000e620000002500 */
[----:B------:R-:W-:Y:S01]  /*1800*/  LEA.HI R28, R6, R148, RZ, 0x2 ;  /* 0x00000094061c7211 */ /* 0x000fe200078f10ff */
[----:B------:R-:W-:Y:S01]  /*1810*/  ULDC.64 UR4, c[0x0][0x1a8] ;  /* 0x00006a0000047ab9 */ /* 0x000fe20000000a00 */
[----:B------:R-:W-:Y:S01]  /*1820*/  SHF.R.S32.HI R5, RZ, 0x4, R3 ;  /* 0x00000004ff057819 */ /* 0x000fe20000011403 */
[----:B------:R-:W2:Y:S01]  /*1830*/  S2R R7, SR_CTAID.Z ;  /* 0x0000000000077919 */ /* 0x000ea20000002700 */
[----:B------:R-:W-:Y:S01]  /*1840*/  LOP3.LUT R4, R28, 0xfffffffc, RZ, 0xc0, !PT ;  /* 0xfffffffc1c047812 */ /* 0x000fe200078ec0ff */
[----:B------:R-:W-:Y:S01]  /*1850*/  UIMAD UR4, UR17, UR4, URZ ;  /* 0x00000004110472a4 */ /* 0x000fe2000f8e023f */
[C---:B------:R-:W-:Y:S01]  /*1860*/  LEA.HI R0, R3.reuse, R5, RZ, 0x1 ;  /* 0x0000000503007211 */ /* 0x040fe200078f08ff */
[----:B------:R-:W-:Y:S01]  /*1870*/  UIADD3 UR25, UR30, -0x1, URZ ;  /* 0xffffffff1e197890 */ /* 0x000fe2000fffe03f */
[----:B------:R-:W-:Y:S01]  /*1880*/  LOP3.LUT R3, R3, 0xfffffff0, RZ, 0xc0, !PT ;  /* 0xfffffff003037812 */ /* 0x000fe200078ec0ff */
[----:B------:R-:W-:Y:S01]  /*1890*/  IMAD.IADD R4, R148, 0x1, -R4 ;  /* 0x0000000194047824 */ /* 0x000fe200078e0a04 */
[----:B------:R-:W-:Y:S01]  /*18a0*/  LOP3.LUT R2, R0, 0xfffffffe, RZ, 0xc0, !PT ;  /* 0xfffffffe00027812 */ /* 0x000fe200078ec0ff */
[----:B------:R-:W-:Y:S01]  /*18b0*/  UIMAD UR4, UR11, UR5, UR4 ;  /* 0x000000050b0472a4 */ /* 0x000fe2000f8e0204 */
[----:B------:R-:W-:Y:S01]  /*18c0*/  SHF.R.S32.HI R150, RZ, 0x5, R24 ;  /* 0x00000005ff967819 */ /* 0x000fe20000011418 */
[----:B------:R-:W-:Y:S01]  /*18d0*/  IMAD.IADD R0, R148, 0x1, -R3 ;  /* 0x0000000194007824 */ /* 0x000fe200078e0a03 */
[----:B------:R-:W-:Y:S01]  /*18e0*/  UIMAD UR11, UR25, -0x40, UR9 ;  /* 0xffffffc0190b78a4 */ /* 0x000fe2000f8e0209 */
[----:B------:R-:W-:Y:S01]  /*18f0*/  IMAD.IADD R25, R5, 0x1, -R2 ;  /* 0x0000000105197824 */ /* 0x000fe200078e0a02 */
[----:B------:R-:W-:Y:S01]  /*1900*/  UMOV UR22, 0x6 ;  /* 0x0000000600167882 */ /* 0x000fe20000000000 */
[----:B------:R-:W-:Y:S01]  /*1910*/  IMAD.SHL.U32 R30, R4, 0x8, RZ ;  /* 0x00000008041e7824 */ /* 0x000fe200078e00ff */
[-C--:B------:R-:W-:Y:S01]  /*1920*/  LEA.HI R21, R0, R0.reuse, RZ, 0x1 ;  /* 0x0000000000157211 */ /* 0x080fe200078f08ff */
[----:B------:R-:W-:Y:S01]  /*1930*/  IMAD.U32 R24, RZ, RZ, UR25 ;  /* 0x00000019ff187e24 */ /* 0x000fe2000f8e00ff */
[----:B------:R-:W-:Y:S01]  /*1940*/  SHF.R.S32.HI R3, RZ, 0x1f, R0 ;  /* 0x0000001fff037819 */ /* 0x000fe20000011400 */
[----:B------:R-:W-:Y:S01]  /*1950*/  UMOV UR31, 0x5 ;  /* 0x00000005001f7882 */ /* 0x000fe20000000000 */
[----:B------:R-:W-:Y:S01]  /*1960*/  LOP3.LUT R2, R21, 0x7fffffe, RZ, 0xc0, !PT ;  /* 0x07fffffe15027812 */ /* 0x000fe200078ec0ff */
[----:B------:R-:W-:Y:S01]  /*1970*/  ULDC.64 UR32, c[0x0][0x1a0] ;  /* 0x0000680000207ab9 */ /* 0x000fe20000000a00 */
[----:B------:R-:W-:Y:S01]  /*1980*/  LEA.HI R27, R3, R0, RZ, 0x3 ;  /* 0x00000000031b7211 */ /* 0x000fe200078f18ff */
[----:B------:R-:W-:Y:S01]  /*1990*/  USHF.L.U32 UR23, UR32, 0x6, URZ ;  /* 0x0000000620177899 */ /* 0x000fe2000800063f */
[----:B------:R-:W-:Y:S01]  /*19a0*/  LEA.HI R3, R6, R148, RZ, 0x3 ;  /* 0x0000009406037211 */ /* 0x000fe200078f18ff */
[----:B------:R-:W-:Y:S01]  /*19b0*/  IMAD.IADD R147, R0, 0x1, -R2 ;  /* 0x0000000100937824 */ /* 0x000fe200078e0a02 */
[----:B------:R-:W-:Y:S01]  /*19c0*/  SHF.R.S32.HI R2, RZ, 0x2, R28 ;  /* 0x00000002ff027819 */ /* 0x000fe2000001141c */
[----:B-1----:R-:W-:Y:S01]  /*19d0*/  IMAD R155, R151, 0x8, R150 ;  /* 0x00000008979b7824 */ /* 0x002fe200078e0296 */
[----:B------:R-:W-:Y:S01]  /*19e0*/  IADD3 R4, P0, R30, UR6, RZ ;  /* 0x000000061e047c10 */ /* 0x000fe2000ff1e0ff */
[----:B------:R-:W-:Y:S01]  /*19f0*/  UIADD3 UR6, -UR8, UR10, URZ ;  /* 0x0000000a08067290 */ /* 0x000fe2000fffe13f */
[----:B------:R-:W-:Y:S01]  /*1a00*/  LOP3.LUT R0, R3, 0xfffffff8, RZ, 0xc0, !PT ;  /* 0xfffffff803007812 */ /* 0x000fe200078ec0ff */
[----:B------:R-:W-:Y:S01]  /*1a10*/  UISETP.GT.AND UP0, UPT, UR25, UR19, UPT ;  /* 0x000000131900728c */ /* 0x000fe2000bf04270 */
[----:B------:R-:W-:-:S02]  /*1a20*/  IADD3 R29, R2, 0x20, RZ ;  /* 0x00000020021d7810 */ /* 0x000fc40007ffe0ff */
[----:B------:R-:W-:Y:S01]  /*1a30*/  SHF.R.S32.HI R23, RZ, 0x3, R3 ;  /* 0x00000003ff177819 */ /* 0x000fe20000011403 */
[C---:B------:R-:W-:Y:S01]  /*1a40*/  IMAD.IADD R6, R148.reuse, 0x1, -R0 ;  /* 0x0000000194067824 */ /* 0x040fe200078e0a00 */
[----:B------:R-:W-:Y:S01]  /*1a50*/  ISETP.GE.AND P2, PT, R29, UR6, PT ;  /* 0x000000061d007c0c */ /* 0x000fe2000bf46270 */
[----:B------:R-:W-:Y:S01]  /*1a60*/  IMAD.SHL.U32 R148, R148, 0x2, RZ ;  /* 0x0000000294947824 */ /* 0x000fe200078e00ff */
[----:B------:R-:W-:Y:S01]  /*1a70*/  SHF.R.S32.HI R31, RZ, 0x1f, R30 ;  /* 0x0000001fff1f7819 */ /* 0x000fe2000001141e */
[----:B------:R-:W-:Y:S01]  /*1a80*/  IMAD.SHL.U32 R0, R23, 0x40, RZ ;  /* 0x0000004017007824 */ /* 0x000fe200078e00ff */
[----:B------:R-:W-:Y:S02]  /*1a90*/  IADD3 R9, R2, 0x40, RZ ;  /* 0x0000004002097810 */ /* 0x000fe40007ffe0ff */
[----:B------:R-:W-:Y:S01]  /*1aa0*/  SHF.R.S32.HI R3, RZ, 0x1f, R2 ;  /* 0x0000001fff037819 */ /* 0x000fe20000011402 */
[----:B------:R-:W-:Y:S01]  /*1ab0*/  STL.64 [R1+0x78], R30 ;  /* 0x0000781e01007387 */ /* 0x000fe20000100a00 */
[----:B------:R-:W-:-:S02]  /*1ac0*/  IADD3.X R5, R31, UR13, RZ, P0, !PT ;  /* 0x0000000d1f057c10 */ /* 0x000fc400087fe4ff */
[----:B------:R-:W-:Y:S01]  /*1ad0*/  IADD3 R8, R2, 0x60, RZ ;  /* 0x0000006002087810 */ /* 0x000fe20007ffe0ff */
[----:B------:R-:W-:Y:S01]  /*1ae0*/  STL [R1+0x54], R29 ;  /* 0x0000541d01007387 */ /* 0x000fe20000100800 */
[----:B------:R-:W-:Y:S01]  /*1af0*/  ISETP.GE.AND P1, PT, R9, UR6, PT ;  /* 0x0000000609007c0c */ /* 0x000fe2000bf26270 */
[----:B------:R-:W-:Y:S01]  /*1b00*/  IMAD.WIDE R32, R151, 0x80, R2 ;  /* 0x0000008097207825 */ /* 0x000fe200078e0202 */
[----:B------:R-:W-:Y:S01]  /*1b10*/  LOP3.LUT R0, R0, 0xc0, RZ, 0xc0, !PT ;  /* 0x000000c000007812 */ /* 0x000fe200078ec0ff */
[----:B------:R1:W-:Y:S01]  /*1b20*/  STL [R1+0x80], R9 ;  /* 0x0000800901007387 */ /* 0x0003e20000100800 */
[----:B------:R-:W-:Y:S01]  /*1b30*/  LEA.HI R22, R6, R6, RZ, 0x1 ;  /* 0x0000000606167211 */ /* 0x000fe200078f08ff */
[----:B--2---:R-:W-:Y:S01]  /*1b40*/  IMAD.WIDE.U32 R4, R7, c[0x0][0x1a8], R4 ;  /* 0x00006a0007047a25 */ /* 0x004fe200078e0004 */
[----:B------:R-:W-:Y:S01]  /*1b50*/  ISETP.GE.AND P0, PT, R8, UR6, PT ;  /* 0x0000000608007c0c */ /* 0x000fe2000bf06270 */
[----:B------:R2:W-:Y:S01]  /*1b60*/  STL [R1+0x84], R8 ;  /* 0x0000840801007387 */ /* 0x0005e20000100800 */
[----:B------:R-:W-:-:S02]  /*1b70*/  ISETP.GE.AND P3, PT, R2, UR6, PT ;  /* 0x0000000602007c0c */ /* 0x000fc4000bf66270 */
[----:B------:R-:W-:Y:S01]  /*1b80*/  SHF.R.U32.HI R7, RZ, 0x3, R0 ;  /* 0x00000003ff077819 */ /* 0x000fe20000011600 */
[----:B------:R-:W-:Y:S01]  /*1b90*/  STL.64 [R1+0x70], R32 ;  /* 0x0000702001007387 */ /* 0x000fe20000100a00 */
[----:B------:R-:W-:Y:S02]  /*1ba0*/  @!P2 IADD3 R16, P4, R32, 0x20, RZ ;  /* 0x000000202010a810 */ /* 0x000fe40007f9e0ff */
[----:B------:R-:W-:Y:S01]  /*1bb0*/  IADD3 R5, R5, UR4, RZ ;  /* 0x0000000405057c10 */ /* 0x000fe2000fffe0ff */
[----:B------:R-:W-:Y:S01]  /*1bc0*/  ULDC.64 UR4, c[0x0][0x198] ;  /* 0x0000660000047ab9 */ /* 0x000fe20000000a00 */
[----:B------:R-:W-:Y:S01]  /*1bd0*/  LOP3.LUT R158, R148, 0x6, RZ, 0xc0, !PT ;  /* 0x00000006949e7812 */ /* 0x000fe200078ec0ff */
[----:B------:R-:W-:Y:S01]  /*1be0*/  @!P2 IMAD.X R12, RZ, RZ, R33, P4 ;  /* 0x000000ffff0ca224 */ /* 0x000fe200020e0621 */
[----:B------:R-:W-:Y:S01]  /*1bf0*/  USHF.L.U64.HI UR20, UR4, UR22, UR5 ;  /* 0x0000001604147299 */ /* 0x000fe20008010205 */
[----:B------:R-:W-:Y:S01]  /*1c00*/  @!P0 IADD3 R14, P4, R32, 0x60, RZ ;  /* 0x00000060200e8810 */ /* 0x000fe20007f9e0ff */
[----:B------:R-:W-:Y:S01]  /*1c10*/  @!P0 IMAD.MOV.U32 R10, RZ, RZ, R4 ;  /* 0x000000ffff0a8224 */ /* 0x000fe200078e0004 */
[----:B------:R-:W-:Y:S01]  /*1c20*/  USHF.L.U32 UR21, UR4, 0x6, URZ ;  /* 0x0000000604157899 */ /* 0x000fe2000800063f */
[----:B------:R-:W-:Y:S01]  /*1c30*/  @!P2 IMAD R17, R12, c[0x0][0x190], RZ ;  /* 0x000064000c11aa24 */ /* 0x000fe200078e02ff */
[----:B------:R-:W-:Y:S01]  /*1c40*/  UIMAD UR12, UR20, UR25, URZ ;  /* 0x00000019140c72a4 */ /* 0x000fe2000f8e023f */
[----:B------:R-:W-:Y:S01]  /*1c50*/  @!P3 IMAD R15, R33, c[0x0][0x190], RZ ;  /* 0x00006400210fba24 */ /* 0x000fe200078e02ff */
[----:B------:R-:W-:Y:S01]  /*1c60*/  USHF.L.U64.HI UR5, UR4, UR31, UR5 ;  /* 0x0000001f04057299 */ /* 0x000fe20008010205 */
[----:B------:R-:W-:Y:S01]  /*1c70*/  @!P2 IMAD R19, R16, c[0x0][0x194], R17 ;  /* 0x000065001013aa24 */ /* 0x000fe200078e0211 */
[----:B------:R-:W-:Y:S01]  /*1c80*/  USHF.L.U32 UR4, UR4, 0x5, URZ ;  /* 0x0000000504047899 */ /* 0x000fe2000800063f */
[--C-:B-1----:R-:W-:Y:S01]  /*1c90*/  @!P1 IMAD.MOV.U32 R9, RZ, RZ, R5.reuse ;  /* 0x000000ffff099224 */ /* 0x102fe200078e0005 */
[----:B------:R-:W-:Y:S01]  /*1ca0*/  USHF.L.U64.HI UR22, UR32, UR22, UR33 ;  /* 0x0000001620167299 */ /* 0x000fe20008010221 */
[----:B------:R-:W-:Y:S01]  /*1cb0*/  @!P0 IMAD.MOV.U32 R11, RZ, RZ, R5 ;  /* 0x000000ffff0b8224 */ /* 0x000fe200078e0005 */
[----:B------:R-:W-:Y:S01]  /*1cc0*/  USHF.L.U64.HI UR31, UR32, UR31, UR33 ;  /* 0x0000001f201f7299 */ /* 0x000fe20008010221 */
[----:B--2---:R-:W-:Y:S01]  /*1cd0*/  LOP3.LUT R8, R0, 0x18, R30, 0xf8, !PT ;  /* 0x0000001800087812 */ /* 0x004fe200078ef81e */
[----:B------:R-:W-:Y:S01]  /*1ce0*/  @!P0 IMAD.X R12, RZ, RZ, R33, P4 ;  /* 0x000000ffff0c8224 */ /* 0x000fe200020e0621 */
[----:B------:R-:W-:Y:S01]  /*1cf0*/  LOP3.LUT R0, R22, 0x3fffffe, RZ, 0xc0, !PT ;  /* 0x03fffffe16007812 */ /* 0x000fe200078ec0ff */
[----:B------:R-:W-:Y:S01]  /*1d00*/  USHF.L.U32 UR32, UR32, 0x5, URZ ;  /* 0x0000000520207899 */ /* 0x000fe2000800063f */
[----:B------:R-:W-:Y:S01]  /*1d10*/  LOP3.LUT R226, R8, R7, RZ, 0x3c, !PT ;  /* 0x0000000708e27212 */ /* 0x000fe200078e3cff */
[----:B------:R-:W-:Y:S01]  /*1d20*/  @!P2 IMAD.MOV.U32 R7, RZ, RZ, R5 ;  /* 0x000000ffff07a224 */ /* 0x000fe200078e0005 */
[----:B------:R-:W-:Y:S01]  /*1d30*/  SHF.R.S32.HI R22, RZ, 0x1, R22 ;  /* 0x00000001ff167819 */ /* 0x000fe20000011416 */
[----:B------:R-:W-:Y:S01]  /*1d40*/  IMAD.IADD R26, R6, 0x1, -R0 ;  /* 0x00000001061a7824 */ /* 0x000fe200078e0a00 */
[----:B------:R-:W-:Y:S01]  /*1d50*/  @!P1 IADD3 R0, P5, R32, 0x40, RZ ;  /* 0x0000004020009810 */ /* 0x000fe20007fbe0ff */
[----:B------:R-:W-:-:S02]  /*1d60*/  @!P2 IMAD.MOV.U32 R6, RZ, RZ, R4 ;  /* 0x000000ffff06a224 */ /* 0x000fc400078e0004 */
[----:B------:R-:W-:Y:S02]  /*1d70*/  @!P1 IMAD.MOV.U32 R8, RZ, RZ, R4 ;  /* 0x000000ffff089224 */ /* 0x000fe400078e0004 */
[----:B------:R-:W-:Y:S02]  /*1d80*/  @!P1 IMAD.X R13, RZ, RZ, R33, P5 ;  /* 0x000000ffff0d9224 */ /* 0x000fe400028e0621 */
[----:B------:R-:W-:-:S04]  /*1d90*/  @!P2 IMAD.WIDE.U32 R16, R16, c[0x0][0x190], R6 ;  /* 0x000064001010aa25 */ /* 0x000fc800078e0006 */
[----:B------:R-:W-:Y:S02]  /*1da0*/  @!P1 IMAD R13, R13, c[0x0][0x190], RZ ;  /* 0x000064000d0d9a24 */ /* 0x000fe400078e02ff */
[C---:B------:R-:W-:Y:S02]  /*1db0*/  @!P3 IMAD R6, R32.reuse, c[0x0][0x194], R15 ;  /* 0x000065002006ba24 */ /* 0x040fe400078e020f */
[----:B------:R-:W-:-:S04]  /*1dc0*/  @!P3 IMAD.WIDE.U32 R4, R32, c[0x0][0x190], R4 ;  /* 0x000064002004ba25 */ /* 0x000fc800078e0004 */
[C---:B------:R-:W-:Y:S02]  /*1dd0*/  @!P1 IMAD R13, R0.reuse, c[0x0][0x194], R13 ;  /* 0x00006500000d9a24 */ /* 0x040fe400078e020d */
[----:B------:R-:W-:-:S04]  /*1de0*/  @!P1 IMAD.WIDE.U32 R8, R0, c[0x0][0x190], R8 ;  /* 0x0000640000089a25 */ /* 0x000fc800078e0008 */
[----:B------:R-:W-:Y:S02]  /*1df0*/  @!P0 IMAD R12, R12, c[0x0][0x190], RZ ;  /* 0x000064000c0c8a24 */ /* 0x000fe400078e02ff */
[----:B------:R-:W-:Y:S01]  /*1e00*/  @!P3 IMAD.IADD R0, R5, 0x1, R6 ;  /* 0x000000010500b824 */ /* 0x000fe200078e0206 */
[----:B------:R-:W-:Y:S01]  /*1e10*/  @!P3 LEA R6, P6, R4, c[0x0][0x160], 0x1 ;  /* 0x000058000406ba11 */ /* 0x000fe200078c08ff */
[----:B------:R-:W-:Y:S01]  /*1e20*/  @!P0 IMAD R20, R14, c[0x0][0x194], R12 ;  /* 0x000065000e148a24 */ /* 0x000fe200078e020c */
[----:B------:R-:W-:Y:S01]  /*1e30*/  @!P2 LEA R12, P5, R16, c[0x0][0x160], 0x1 ;  /* 0x00005800100caa11 */ /* 0x000fe200078a08ff */
[----:B------:R-:W-:Y:S01]  /*1e40*/  @!P2 IMAD.IADD R5, R17, 0x1, R19 ;  /* 0x000000011105a824 */ /* 0x000fe200078e0213 */
[----:B------:R-:W-:Y:S01]  /*1e50*/  @!P3 LEA.HI.X R7, R4, c[0x0][0x164], R0, 0x1, P6 ;  /* 0x000059000407ba11 */ /* 0x000fe200030f0c00 */
[----:B------:R-:W-:Y:S01]  /*1e60*/  @!P1 IMAD.IADD R9, R9, 0x1, R13 ;  /* 0x0000000109099824 */ /* 0x000fe200078e020d */
[----:B------:R-:W-:Y:S01]  /*1e70*/  LEA.HI R0, R28, R2, RZ, 0x1 ;  /* 0x000000021c007211 */ /* 0x000fe200078f08ff */
[----:B------:R-:W-:Y:S01]  /*1e80*/  @!P0 IMAD.WIDE.U32 R14, R14, c[0x0][0x190], R10 ;  /* 0x000064000e0e8a25 */ /* 0x000fe200078e000a */
[----:B------:R-:W-:-:S02]  /*1e90*/  @!P2 LEA.HI.X R13, R16, c[0x0][0x164], R5, 0x1, P5 ;  /* 0x00005900100daa11 */ /* 0x000fc400028f0c05 */
[----:B------:R-:W-:Y:S01]  /*1ea0*/  LOP3.LUT R5, R0, 0x7fffffe, RZ, 0xc0, !PT ;  /* 0x07fffffe00057812 */ /* 0x000fe200078ec0ff */
[C---:B------:R-:W-:Y:S01]  /*1eb0*/  IMAD R0, R3.reuse, c[0x0][0x1a0], RZ ;  /* 0x0000680003007a24 */ /* 0x040fe200078e02ff */
[----:B------:R-:W-:Y:S01]  /*1ec0*/  @!P1 LEA R10, P4, R8, c[0x0][0x160], 0x1 ;  /* 0x00005800080a9a11 */ /* 0x000fe200078808ff */
[----:B------:R-:W-:Y:S01]  /*1ed0*/  IMAD R4, R3, c[0x0][0x198], RZ ;  /* 0x0000660003047a24 */ /* 0x000fe200078e02ff */
[C---:B------:R-:W-:Y:S01]  /*1ee0*/  ISETP.GE.AND P6, PT, R2.reuse, UR11, PT ;  /* 0x0000000b02007c0c */ /* 0x040fe2000bfc6270 */
[----:B------:R-:W-:Y:S01]  /*1ef0*/  IMAD R19, R2, c[0x0][0x1a4], R0 ;  /* 0x0000690002137a24 */ /* 0x000fe200078e0200 */
[----:B------:R-:W-:Y:S01]  /*1f00*/  @!P1 LEA.HI.X R11, R8, c[0x0][0x164], R9, 0x1, P4 ;  /* 0x00005900080b9a11 */ /* 0x000fe200020f0c09 */
[----:B------:R-:W-:Y:S01]  /*1f10*/  IMAD.IADD R16, R2, 0x1, -R5 ;  /* 0x0000000102107824 */ /* 0x000fe200078e0a05 */
[----:B------:R-:W-:Y:S01]  /*1f20*/  @!P0 LEA R8, P5, R14, c[0x0][0x160], 0x1 ;  /* 0x000058000e088a11 */ /* 0x000fe200078a08ff */
[C---:B------:R-:W-:Y:S01]  /*1f30*/  IMAD R17, R2.reuse, c[0x0][0x19c], R4 ;  /* 0x0000670002117a24 */ /* 0x040fe200078e0204 */
[C---:B------:R-:W-:Y:S01]  /*1f40*/  ISETP.GE.AND P4, PT, R2.reuse, UR11, PT ;  /* 0x0000000b02007c0c */ /* 0x040fe2000bf86270 */
[----:B------:R-:W-:Y:S01]  /*1f50*/  @!P0 IMAD.IADD R0, R15, 0x1, R20 ;  /* 0x000000010f008824 */ /* 0x000fe200078e0214 */
[----:B------:R-:W-:Y:S01]  /*1f60*/  SHF.R.S32.HI R20, RZ, 0x1f, R18 ;  /* 0x0000001fff147819 */ /* 0x000fe20000011412 */
[----:B------:R-:W-:-:S03]  /*1f70*/  IMAD.WIDE.U32 R4, R2, c[0x0][0x198], R30 ;  /* 0x0000660002047a25 */ /* 0x000fc600078e001e */
[----:B------:R-:W-:Y:S01]  /*1f80*/  @!P0 LEA.HI.X R9, R14, c[0x0][0x164], R0, 0x1, P5 ;  /* 0x000059000e098a11 */ /* 0x000fe200028f0c00 */
[----:B------:R-:W-:Y:S01]  /*1f90*/  IMAD R16, R150, 0x8, R16 ;  /* 0x0000000896107824 */ /* 0x000fe200078e0210 */
[----:B------:R-:W-:Y:S01]  /*1fa0*/  IADD3 R4, P5, R4, UR16, RZ ;  /* 0x0000001004047c10 */ /* 0x000fe2000ffbe0ff */
[----:B------:R-:W-:-:S03]  /*1fb0*/  IMAD.WIDE.U32 R2, R2, c[0x0][0x1a0], R30 ;  /* 0x0000680002027a25 */ /* 0x000fc600078e001e */
[----:B------:R-:W-:Y:S01]  /*1fc0*/  IADD3.X R5, R5, UR7, R17, P5, !PT ;  /* 0x0000000705057c10 */ /* 0x000fe2000affe411 */
[----:B------:R-:W-:Y:S01]  /*1fd0*/  IMAD.U32 R226, R16, 0x20, R226 ;  /* 0x0000002010e27824 */ /* 0x000fe200078e00e2 */
[----:B------:R-:W-:Y:S01]  /*1fe0*/  IADD3 R14, P5, R2, UR18, RZ ;  /* 0x00000012020e7c10 */ /* 0x000fe2000ffbe0ff */
[----:B------:R-:W-:Y:S01]  /*1ff0*/  IMAD R0, R20, c[0x0][0x1b0], RZ ;  /* 0x00006c0014007a24 */ /* 0x000fe200078e02ff */
[----:B------:R-:W-:Y:S01]  /*2000*/  USHF.R.S32.HI UR7, URZ, 0x1f, UR25 ;  /* 0x0000001f3f077899 */ /* 0x000fe20008011419 */
[----:B------:R-:W-:Y:S01]  /*2010*/  IMAD.SHL.U32 R226, R226, 0x2, RZ ;  /* 0x00000002e2e27824 */ /* 0x000fe200078e00ff */
[----:B------:R-:W-:Y:S01]  /*2020*/  IADD3.X R15, R3, UR15, R19, P5, !PT ;  /* 0x0000000f030f7c10 */ /* 0x000fe2000affe413 */
[C---:B------:R-:W-:Y:S01]  /*2030*/  IMAD R0, R18.reuse, c[0x0][0x1b4], R0 ;  /* 0x00006d0012007a24 */ /* 0x040fe200078e0200 */
[----:B------:R-:W-:Y:S01]  /*2040*/  ISETP.GE.AND P5, PT, R29, UR11, PT ;  /* 0x0000000b1d007c0c */ /* 0x000fe2000bfa6270 */
[----:B------:R-:W-:Y:S01]  /*2050*/  IMAD.WIDE.U32 R30, R18, c[0x0][0x1b0], R4 ;  /* 0x00006c00121e7a25 */ /* 0x000fe200078e0004 */
[----:B------:R-:W-:Y:S01]  /*2060*/  @!PT LDS RZ, [RZ] ;  /* 0x00000000fffff984 */ /* 0x000fe20000000800 */
[----:B------:R-:W-:Y:S01]  /*2070*/  @!PT LDS RZ, [RZ] ;  /* 0x00000000fffff984 */ /* 0x000fe20000000800 */
[----:B------:R-:W-:Y:S01]  /*2080*/  @!PT LDS RZ, [RZ] ;  /* 0x00000000fffff984 */ /* 0x000fe20000000800 */
[----:B------:R1:W-:Y:S01]  /*2090*/  @!P3 LDGSTS.E.BYPASS.LTC128B.128 [R226], [R6.64] ;  /* 0x0000000006e2bfae */ /* 0x0003e2000b901d5a */
[----:B------:R-:W-:Y:S01]  /*20a0*/  UIMAD UR12, UR7, UR21, UR12 ;  /* 0x00000015070c72a4 */ /* 0x000fe2000f8e020c */
[----:B------:R-:W-:Y:S01]  /*20b0*/  SHF.R.S32.HI R4, RZ, 0x1f, R21 ;  /* 0x0000001fff047819 */ /* 0x000fe20000011415 */
[----:B------:R-:W-:Y:S01]  /*20c0*/  IMAD.IADD R157, R31, 0x1, R0 ;  /* 0x000000011f9d7824 */ /* 0x000fe200078e0200 */
[----:B------:R1:W-:Y:S01]  /*20d0*/  @!P3 LDGSTS.E.BYPASS.LTC128B.128 [R226+0x2000], [R6.64+0x40] ;  /* 0x0200004006e2bfae */ /* 0x0003e2000b901d5a */
[----:B------:R-:W-:-:S02]  /*20e0*/  IMAD.MOV.U32 R156, RZ, RZ, R30 ;  /* 0x000000ffff9c7224 */ /* 0x000fc400078e001e */
[----:B------:R-:W-:Y:S01]  /*20f0*/  IMAD.SHL.U32 R0, R22, 0x40, RZ ;  /* 0x0000004016007824 */ /* 0x000fe200078e00ff */
[----:B------:R1:W-:Y:S01]  /*2100*/  @!P3 LDGSTS.E.BYPASS.LTC128B.128 [R226+0x4000], [R6.64+0x80] ;  /* 0x0400008006e2bfae */ /* 0x0003e2000b901d5a */
[----:B------:R-:W-:-:S03]  /*2110*/  IMAD.WIDE.U32 R2, R24, UR21, R156 ;  /* 0x0000001518027c25 */ /* 0x000fc6000f8e009c */
[----:B------:R2:W-:Y:S01]  /*2120*/  @!P2 LDGSTS.E.BYPASS.LTC128B.128 [R226+0x800], [R12.64] ;  /* 0x008000000ce2afae */ /* 0x0005e2000b901d5a */
[----:B------:R-:W-:Y:S01]  /*2130*/  IMAD.SHL.U32 R17, R23, 0x8, RZ ;  /* 0x0000000817117824 */ /* 0x000fe200078e00ff */
[----:B------:R-:W-:Y:S01]  /*2140*/  LOP3.LUT R0, R0, 0xc0, RZ, 0xc0, !PT ;  /* 0x000000c000007812 */ /* 0x000fe200078ec0ff */
[----:B------:R-:W-:Y:S01]  /*2150*/  IMAD.WIDE.U32 R14, R18, c[0x0][0x1b8], R14 ;  /* 0x00006e00120e7a25 */ /* 0x000fe200078e000e */
[----:B------:R2:W-:Y:S02]  /*2160*/  @!P2 LDGSTS.E.BYPASS.LTC128B.128 [R226+0x2800], [R12.64+0x40] ;  /* 0x028000400ce2afae */ /* 0x0005e4000b901d5a */
[----:B------:R-:W-:Y:S02]  /*2170*/  LOP3.LUT R17, R0, 0x8, R17, 0xf8, !PT ;  /* 0x0000000800117812 */ /* 0x000fe400078ef811 */
[----:B------:R2:W-:Y:S01]  /*2180*/  @!P2 LDGSTS.E.BYPASS.LTC128B.128 [R226+0x4800], [R12.64+0x80] ;  /* 0x048000800ce2afae */ /* 0x0005e2000b901d5a */
[----:B------:R-:W-:Y:S01]  /*2190*/  SHF.R.U32.HI R16, RZ, 0x3, R0 ;  /* 0x00000003ff107819 */ /* 0x000fe20000011600 */
[----:B------:R-:W-:Y:S01]  /*21a0*/  IMAD R0, R20, c[0x0][0x1b8], RZ ;  /* 0x00006e0014007a24 */ /* 0x000fe200078e02ff */
[----:B------:R-:W-:Y:S01]  /*21b0*/  ISETP.GE.AND P2, PT, R29, UR11, PT ;  /* 0x0000000b1d007c0c */ /* 0x000fe2000bf46270 */
[----:B------:R3:W-:Y:S01]  /*21c0*/  @!P1 LDGSTS.E.BYPASS.LTC128B.128 [R226+0x1000], [R10.64] ;  /* 0x010000000ae29fae */ /* 0x0007e2000b901d5a */
[----:B------:R-:W-:Y:S01]  /*21d0*/  LOP3.LUT R16, R17, R16, RZ, 0x3c, !PT ;  /* 0x0000001011107212 */ /* 0x000fe200078e3cff */
[----:B------:R-:W-:-:S02]  /*21e0*/  ULDC UR11, c[0x0][0x2e4] ;  /* 0x0000b900000b7ab9 */ /* 0x000fc40000000800 */
[----:B------:R3:W-:Y:S01]  /*21f0*/  @!P1 LDGSTS.E.BYPASS.LTC128B.128 [R226+0x3000], [R10.64+0x40] ;  /* 0x030000400ae29fae */ /* 0x0007e2000b901d5a */
[----:B------:R-:W-:-:S03]  /*2200*/  UIADD3 UR11, UR9, -UR11, -UR10 ;  /* 0x8000000b090b7290 */ /* 0x000fc6000fffe80a */
[----:B------:R3:W-:Y:S01]  /*2210*/  @!P1 LDGSTS.E.BYPASS.LTC128B.128 [R226+0x5000], [R10.64+0x80] ;  /* 0x050000800ae29fae */ /* 0x0007e2000b901d5a */
[----:B-1----:R-:W-:-:S03]  /*2220*/  SHF.R.S32.HI R7, RZ, 0x1, R21 ;  /* 0x00000001ff077819 */ /* 0x002fc60000011415 */
[----:B------:R1:W-:Y:S01]  /*2230*/  @!P0 LDGSTS.E.BYPASS.LTC128B.128 [R226+0x1800], [R8.64] ;  /* 0x0180000008e28fae */ /* 0x0003e2000b901d5a */
[----:B------:R-:W-:Y:S01]  /*2240*/  IADD3 R6, R3, UR12, RZ ;  /* 0x0000000c03067c10 */ /* 0x000fe2000fffe0ff */
[----:B------:R-:W-:Y:S01]  /*2250*/  UIMAD UR12, UR22, UR25, URZ ;  /* 0x00000019160c72a4 */ /* 0x000fe2000f8e023f */
[----:B------:R-:W-:Y:S01]  /*2260*/  LEA.HI R5, R4, R7, RZ, 0x2 ;  /* 0x0000000704057211 */ /* 0x000fe200078f10ff */
[----:B------:R1:W-:Y:S01]  /*2270*/  @!P0 LDGSTS.E.BYPASS.LTC128B.128 [R226+0x3800], [R8.64+0x40] ;  /* 0x0380004008e28fae */ /* 0x0003e2000b901d5a */
[C---:B------:R-:W-:Y:S01]  /*2280*/  @!P6 LEA R4, P3, R2.reuse, c[0x0][0x168], 0x1 ;  /* 0x00005a000204ea11 */ /* 0x040fe200078608ff */
[----:B------:R-:W-:Y:S01]  /*2290*/  UIMAD UR7, UR7, UR23, UR12 ;  /* 0x00000017070772a4 */ /* 0x000fe2000f8e020c */
[----:B------:R-:W-:Y:S01]  /*22a0*/  LOP3.LUT R19, R5, 0xfffffffc, RZ, 0xc0, !PT ;  /* 0xfffffffc05137812 */ /* 0x000fe200078ec0ff */
[----:B------:R1:W-:Y:S01]  /*22b0*/  @!P0 LDGSTS.E.BYPASS.LTC128B.128 [R226+0x5800], [R8.64+0x80] ;  /* 0x0580008008e28fae */ /* 0x0003e2000b901d5a */
[C---:B------:R-:W-:Y:S01]  /*22c0*/  @!P6 LEA.HI.X R5, R2.reuse, c[0x0][0x16c], R6, 0x1, P3 ;  /* 0x00005b000205ea11 */ /* 0x040fe200018f0c06 */
[----:B------:R-:W-:Y:S01]  /*22d0*/  UIADD3 UR12, UR9, 0x1, -UR10 ;  /* 0x00000001090c7890 */ /* 0x000fe2000fffe80a */
[----:B------:R-:W-:Y:S01]  /*22e0*/  @!P5 IADD3 R3, P3, R2, UR4, RZ ;  /* 0x000000040203dc10 */ /* 0x000fe2000ff7e0ff */
[----:B------:R-:W-:Y:S01]  /*22f0*/  IMAD.IADD R21, R7, 0x1, -R19 ;  /* 0x0000000107157824 */ /* 0x000fe200078e0a13 */
[----:B------:R-:W-:Y:S01]  /*2300*/  STL.64 [R1+0x68], R30 ;  /* 0x0000681e01007387 */ /* 0x000fe20000100a00 */
[----:B------:R-:W-:Y:S01]  /*2310*/  IMAD R7, R18, c[0x0][0x1bc], R0 ;  /* 0x00006f0012077a24 */ /* 0x000fe200078e0200 */
[----:B------:R-:W-:Y:S01]  /*2320*/  @!P5 IADD3.X R6, R6, UR5, RZ, P3, !PT ;  /* 0x000000050606dc10 */ /* 0x000fe20009ffe4ff */
[----:B------:R-:W-:Y:S01]  /*2330*/  IMAD.SHL.U32 R0, R21, 0x40, RZ ;  /* 0x0000004015007824 */ /* 0x000fe200078e00ff */
[C---:B------:R-:W-:Y:S01]  /*2340*/  @!P5 LEA R2, P3, R3.reuse, c[0x0][0x168], 0x1 ;  /* 0x00005a000302da11 */ /* 0x040fe200078608ff */
[----:B------:R4:W-:Y:S03]  /*2350*/  @!P6 LDGSTS.E.BYPASS.LTC128B.128 [R226+0x6000], [R4.64] ;  /* 0x0600000004e2efae */ /* 0x0009e6000b901d5a */
[----:B------:R-:W-:Y:S01]  /*2360*/  @!P5 LEA.HI.X R3, R3, c[0x0][0x16c], R6, 0x1, P3 ;  /* 0x00005b000303da11 */ /* 0x000fe200018f0c06 */
[----:B------:R4:W-:Y:S01]  /*2370*/  @!P6 LDGSTS.E.BYPASS.LTC128B.128 [R226+0x7000], [R4.64+0x40] ;  /* 0x0700004004e2efae */ /* 0x0009e2000b901d5a */
[----:B------:R-:W-:-:S03]  /*2380*/  LOP3.LUT R0, R0, 0xc0, RZ, 0xc0, !PT ;  /* 0x000000c000007812 */ /* 0x000fc600078ec0ff */
[----:B------:R4:W-:Y:S04]  /*2390*/  @!P6 LDGSTS.E.BYPASS.LTC128B.128 [R226+0x8000], [R4.64+0x80] ;  /* 0x0800008004e2efae */ /* 0x0009e8000b901d5a */
[----:B------:R5:W-:Y:S04]  /*23a0*/  @!P5 LDGSTS.E.BYPASS.LTC128B.128 [R226+0x6800], [R2.64] ;  /* 0x0680000002e2dfae */ /* 0x000be8000b901d5a */
[----:B------:R5:W-:Y:S04]  /*23b0*/  @!P5 LDGSTS.E.BYPASS.LTC128B.128 [R226+0x7800], [R2.64+0x40] ;  /* 0x0780004002e2dfae */ /* 0x000be8000b901d5a */
[----:B------:R5:W-:Y:S04]  /*23c0*/  @!P5 LDGSTS.E.BYPASS.LTC128B.128 [R226+0x8800], [R2.64+0x80] ;  /* 0x0880008002e2dfae */ /* 0x000be8000b901d5a */
[----:B------:R-:W0:Y:S04]  /*23d0*/  LDGDEPBAR ;  /* 0x00000000000079af */ /* 0x000e280000000000 */
[----:B------:R-:W-:Y:S04]  /*23e0*/  STL.64 [R1+0x60], R156 ;  /* 0x0000609c01007387 */ /* 0x000fe80000100a00 */
[----:B------:R-:W-:Y:S01]  /*23f0*/  STL.64 [R1+0x58], R14 ;  /* 0x0000580e01007387 */ /* 0x000fe20000100a00 */
[----:B----4-:R-:W-:-:S02]  /*2400*/  IMAD.SHL.U32 R5, R27, 0x20, RZ ;  /* 0x000000201b057824 */ /* 0x010fc400078e00ff */
[----:B------:R-:W-:-:S03]  /*2410*/  IMAD.SHL.U32 R4, R25, 0x8, RZ ;  /* 0x0000000819047824 */ /* 0x000fc600078e00ff */
[----:B------:R-:W-:Y:S02]  /*2420*/  LOP3.LUT R146, R5, 0xffffff00, RZ, 0xc0, !PT ;  /* 0xffffff0005927812 */ /* 0x000fe400078ec0ff */
[----:B------:R-:W-:Y:S02]  /*2430*/  LOP3.LUT R6, R0, 0x8, R4, 0xf8, !PT ;  /* 0x0000000800067812 */ /* 0x000fe400078ef804 */
[----:B------:R-:W-:Y:S01]  /*2440*/  SHF.R.U32.HI R5, RZ, 0x3, R0 ;  /* 0x00000003ff057819 */ /* 0x000fe20000011600 */
[----:B-1----:R-:W-:Y:S02]  /*2450*/  IMAD R8, R150, 0x200, R146 ;  /* 0x0000020096087824 */ /* 0x002fe400078e0292 */
[----:B-----5:R-:W-:Y:S01]  /*2460*/  IMAD.IADD R3, R15, 0x1, R7 ;  /* 0x000000010f037824 */ /* 0x020fe200078e0207 */
[----:B------:R-:W-:-:S04]  /*2470*/  DEPBAR.LE SB0, 0x0 ;  /* 0x000080000000791a */ /* 0x000fc80000000000 */
[----:B------:R-:W-:Y:S01]  /*2480*/  BAR.SYNC.DEFER_BLOCKING 0x0 ;  /* 0x0000000000007b1d */ /* 0x000fe20000010000 */
[----:B------:R-:W-:Y:S01]  /*2490*/  IMAD.MOV.U32 R2, RZ, RZ, R14 ;  /* 0x000000ffff027224 */ /* 0x000fe200078e000e */
[----:B------:R-:W-:Y:S01]  /*24a0*/  LOP3.LUT R149, R6, R5, RZ, 0x3c, !PT ;  /* 0x0000000506957212 */ /* 0x000fe200078e3cff */
[----:B------:R-:W-:Y:S02]  /*24b0*/  IMAD R7, R25, 0x8, R26 ;  /* 0x0000000819077824 */ /* 0x000fe400078e021a */
[----:B------:R-:W-:Y:S01]  /*24c0*/  IMAD R8, R147, 0x20, R8 ;  /* 0x0000002093087824 */ /* 0x000fe200078e0208 */
[----:B------:R1:W-:Y:S04]  /*24d0*/  STL.64 [R1+0x10], R2 ;  /* 0x0000100201007387 */ /* 0x0003e80000100a00 */
[----:B------:R-:W-:Y:S04]  /*24e0*/  @P4 STS [R226+0x9000], RZ ;  /* 0x009000ffe2004388 */ /* 0x000fe80000000800 */
[----:B------:R-:W-:Y:S04]  /*24f0*/  @P4 STS [R226+0x9004], RZ ;  /* 0x009004ffe2004388 */ /* 0x000fe80000000800 */
[----:B------:R-:W-:Y:S01]  /*2500*/  @P4 STS.64 [R226+0x9008], RZ ;  /* 0x009008ffe2004388 */ /* 0x000fe20000000a00 */
[----:B-1----:R-:W-:-:S03]  /*2510*/  IMAD.WIDE.U32 R2, R24, UR23, R2 ;  /* 0x0000001718027c25 */ /* 0x002fc6000f8e0002 */
[----:B------:R-:W-:Y:S02]  /*2520*/  @P4 STS.128 [R226+0xa000], RZ ;  /* 0x00a000ffe2004388 */ /* 0x000fe40000000c00 */
[----:B------:R-:W-:Y:S01]  /*2530*/  IADD3 R0, R3, UR7, RZ ;  /* 0x0000000703007c10 */ /* 0x000fe2000fffe0ff */
[----:B------:R-:W-:Y:S01]  /*2540*/  ULDC UR7, c[0x0][0x2e8] ;  /* 0x0000ba0000077ab9 */ /* 0x000fe20000000800 */
[C---:B------:R-:W-:Y:S01]  /*2550*/  @!P4 LEA R4, P1, R2.reuse, c[0x0][0x170], 0x1 ;  /* 0x00005c000204ca11 */ /* 0x040fe200078208ff */
[----:B------:R-:W-:Y:S01]  /*2560*/  @P4 STS.128 [R226+0xb000], RZ ;  /* 0x00b000ffe2004388 */ /* 0x000fe20000000c00 */
[C---:B------:R-:W-:Y:S01]  /*2570*/  @!P2 IADD3 R3, P0, R2.reuse, UR32, RZ ;  /* 0x000000200203ac10 */ /* 0x040fe2000ff1e0ff */
[----:B------:R-:W-:Y:S01]  /*2580*/  UIADD3 UR7, UR12, UR7, URZ ;  /* 0x000000070c077290 */ /* 0x000fe2000fffe03f */
[----:B------:R-:W-:Y:S02]  /*2590*/  @!P4 LEA.HI.X R5, R2, c[0x0][0x174], R0, 0x1, P1 ;  /* 0x00005d000205ca11 */ /* 0x000fe400008f0c00 */
[----:B------:R-:W-:Y:S01]  /*25a0*/  @!P2 IADD3.X R2, R0, UR31, RZ, P0, !PT ;  /* 0x0000001f0002ac10 */ /* 0x000fe200087fe4ff */
[----:B------:R-:W-:Y:S01]  /*25b0*/  IMAD.U32 R0, R7, 0x20, R16 ;  /* 0x0000002007007824 */ /* 0x000fe200078e0010 */
[----:B------:R-:W-:Y:S01]  /*25c0*/  @!P2 LEA R6, P0, R3, c[0x0][0x170], 0x1 ;  /* 0x00005c000306aa11 */ /* 0x000fe200078008ff */
[----:B------:R-:W-:Y:S01]  /*25d0*/  @!PT LDS RZ, [RZ] ;  /* 0x00000000fffff984 */ /* 0x000fe20000000800 */
[----:B------:R-:W-:Y:S01]  /*25e0*/  @!PT LDS RZ, [RZ] ;  /* 0x00000000fffff984 */ /* 0x000fe20000000800 */
[----:B------:R-:W-:Y:S01]  /*25f0*/  @!PT LDS RZ, [RZ] ;  /* 0x00000000fffff984 */ /* 0x000fe20000000800 */
[----:B------:R1:W-:Y:S01]  /*2600*/  @!P4 LDGSTS.E.BYPASS.LTC128B.128 [R226+0x9000], [R4.64] ;  /* 0x0900000004e2cfae */ /* 0x0003e2000b901d5a */
[----:B------:R-:W-:Y:S01]  /*2610*/  LOP3.LUT P1, RZ, R21, 0x2, RZ, 0xc0, !PT ;  /* 0x0000000215ff7812 */ /* 0x000fe2000782c0ff */
[----:B------:R-:W-:Y:S01]  /*2620*/  IMAD.SHL.U32 R213, R0, 0x2, RZ ;  /* 0x0000000200d57824 */ /* 0x000fe200078e00ff */
[----:B------:R-:W-:Y:S01]  /*2630*/  @!P2 LEA.HI.X R7, R3, c[0x0][0x174], R2, 0x1, P0 ;  /* 0x00005d000307aa11 */ /* 0x000fe200000f0c02 */
[----:B------:R-:W-:Y:S01]  /*2640*/  IMAD.IADD R2, R149, 0x1, R8 ;  /* 0x0000000195027824 */ /* 0x000fe200078e0208 */
[----:B------:R1:W-:Y:S01]  /*2650*/  @!P4 LDGSTS.E.BYPASS.LTC128B.128 [R226+0xa000], [R4.64+0x40] ;  /* 0x0a00004004e2cfae */ /* 0x0003e2000b901d5a */
[----:B------:R-:W-:Y:S01]  /*2660*/  IMAD.MOV.U32 R0, RZ, RZ, 0x20 ;  /* 0x00000020ff007424 */ /* 0x000fe200078e00ff */
[----:B------:R-:W-:Y:S01]  /*2670*/  LOP3.LUT P0, RZ, R22, 0x2, RZ, 0xc0, !PT ;  /* 0x0000000216ff7812 */ /* 0x000fe2000780c0ff */
[----:B------:R-:W-:Y:S01]  /*2680*/  IMAD.SHL.U32 R216, R2, 0x2, RZ ;  /* 0x0000000202d87824 */ /* 0x000fe200078e00ff */
[----:B------:R1:W-:Y:S01]  /*2690*/  @!P4 LDGSTS.E.BYPASS.LTC128B.128 [R226+0xb000], [R4.64+0x80] ;  /* 0x0b00008004e2cfae */ /* 0x0003e2000b901d5a */
[----:B------:R-:W-:Y:S01]  /*26a0*/  IMAD.MOV.U32 R2, RZ, RZ, 0x10 ;  /* 0x00000010ff027424 */ /* 0x000fe200078e00ff */
[----:B------:R-:W-:-:S02]  /*26b0*/  SEL R0, R0, 0xffffffe0, !P0 ;  /* 0xffffffe000007807 */ /* 0x000fc40004000000 */
[----:B------:R-:W-:Y:S01]  /*26c0*/  @P2 STS.128 [R226+0x9800], RZ ;  /* 0x009800ffe2002388 */ /* 0x000fe20000000c00 */
[----:B------:R-:W-:Y:S02]  /*26d0*/  LEA R3, R150, UR8, 0x4 ;  /* 0x0000000896037c11 */ /* 0x000fe4000f8e20ff */
[----:B------:R-:W-:Y:S01]  /*26e0*/  SEL R2, R2, 0xfffffff0, !P1 ;  /* 0xfffffff002027807 */ /* 0x000fe20004800000 */
[----:B------:R-:W-:Y:S01]  /*26f0*/  @P2 STS.128 [R226+0xa800], RZ ;  /* 0x00a800ffe2002388 */ /* 0x000fe20000000c00 */
[----:B------:R-:W-:Y:S01]  /*2700*/  IMAD.IADD R215, R213, 0x1, R0 ;  /* 0x00000001d5d77824 */ /* 0x000fe200078e0200 */
[----:B------:R-:W-:Y:S02]  /*2710*/  SHF.R.S32.HI R0, RZ, 0x1f, R144 ;  /* 0x0000001fff007819 */ /* 0x000fe40000011490 */
[----:B------:R-:W-:Y:S01]  /*2720*/  @P2 STS.128 [R226+0xb800], RZ ;  /* 0x00b800ffe2002388 */ /* 0x000fe20000000c00 */
[----:B------:R-:W-:Y:S01]  /*2730*/  IMAD R217, R2, 0x2, R216 ;  /* 0x0000000202d97824 */ /* 0x000fe200078e02d8 */
[----:B------:R-:W-:-:S02]  /*2740*/  LEA.HI R0, R0, R144, RZ, 0x2 ;  /* 0x0000009000007211 */ /* 0x000fc400078f10ff */
[----:B------:R-:W-:Y:S01]  /*2750*/  @!PT LDS RZ, [RZ] ;  /* 0x00000000fffff984 */ /* 0x000fe20000000800 */
[----:B------:R-:W-:Y:S01]  /*2760*/  @!PT LDS RZ, [RZ] ;  /* 0x00000000fffff984 */ /* 0x000fe20000000800 */
[----:B------:R-:W-:Y:S01]  /*2770*/  @!PT LDS RZ, [RZ] ;  /* 0x00000000fffff984 */ /* 0x000fe20000000800 */
[----:B------:R1:W-:Y:S02]  /*2780*/  @!P2 LDGSTS.E.BYPASS.LTC128B.128 [R226+0x9800], [R6.64] ;  /* 0x0980000006e2afae */ /* 0x0003e4000b901d5a */
[----:B------:R-:W-:Y:S02]  /*2790*/  SHF.R.S32.HI R154, RZ, 0x2, R0 ;  /* 0x00000002ff9a7819 */ /* 0x000fe40000011400 */
[----:B------:R1:W-:Y:S03]  /*27a0*/  @!P2 LDGSTS.E.BYPASS.LTC128B.128 [R226+0xa800], [R6.64+0x40] ;  /* 0x0a80004006e2afae */ /* 0x0003e6000b901d5a */
[----:B------:R-:W-:Y:S01]  /*27b0*/  IMAD.IADD R0, R154, 0x1, R3 ;  /* 0x000000019a007824 */ /* 0x000fe200078e0203 */
[----:B------:R1:W-:Y:S04]  /*27c0*/  @!P2 LDGSTS.E.BYPASS.LTC128B.128 [R226+0xb800], [R6.64+0x80] ;  /* 0x0b80008006e2afae */ /* 0x0003e8000b901d5a */
[----:B------:R-:W-:Y:S04]  /*27d0*/  LDSM.16.M88.4 R16, [R213+0x6000] ;  /* 0x00600000d510783b */ /* 0x000fe80000000200 */
[----:B---3--:R-:W3:Y:S04]  /*27e0*/  LDSM.16.M88.4 R8, [R216+0x1000] ;  /* 0x00100000d808783b */ /* 0x008ee80000000200 */
[----:B--2---:R-:W2:Y:S04]  /*27f0*/  LDSM.16.M88.4 R12, [R216] ;  /* 0x00000000d80c783b */ /* 0x004ea80000000200 */
[----:B------:R-:W4:Y:S04]  /*2800*/  LDSM.16.M88.4 R32, [R213+0x6400] ;  /* 0x00640000d520783b */ /* 0x000f280000000200 */
[----:B------:R-:W5:Y:S04]  /*2810*/  LDSM.16.M88.4 R28, [R213+0x6800] ;  /* 0x00680000d51c783b */ /* 0x000f680000000200 */
[----:B------:R-:W2:Y:S04]  /*2820*/  LDSM.16.M88.4 R24, [R213+0x6c00] ;  /* 0x006c0000d518783b */ /* 0x000ea80000000200 */
[----:B------:R-:W-:Y:S04]  /*2830*/  LDSM.16.M88.4 R52, [R215+0x6000] ;  /* 0x00600000d734783b */ /* 0x000fe80000000200 */
[----:B-1----:R-:W1:Y:S04]  /*2840*/  LDSM.16.M88.4 R4, [R217+0x1000] ;  /* 0x00100000d904783b */ /* 0x002e680000000200 */
[----:B------:R-:W1:Y:S04]  /*2850*/  LDSM.16.M88.4 R48, [R215+0x6400] ;  /* 0x00640000d730783b */ /* 0x000e680000000200 */
[----:B------:R-:W1:Y:S04]  /*2860*/  LDSM.16.M88.4 R44, [R215+0x6800] ;  /* 0x00680000d72c783b */ /* 0x000e680000000200 */
[----:B------:R-:W1:Y:S01]  /*2870*/  LDSM.16.M88.4 R60, [R215+0x6c00] ;  /* 0x006c0000d73c783b */ /* 0x000e620000000200 */
[C---:B---3--:R-:W-:Y:S03]  /*2880*/  HMMA.16816.F32 R68, R8.reuse, R16, RZ ;  /* 0x000000100844723c */ /* 0x048fe600000018ff */
[----:B------:R-:W3:Y:S04]  /*2890*/  LDSM.16.M88.4 R20, [R217] ;  /* 0x00000000d914783b */ /* 0x000ee80000000200 */
[----:B------:R-:W0:Y:S01]  /*28a0*/  LDGDEPBAR ;  /* 0x00000000000079af */ /* 0x000e220000000000 */
[----:B------:R-:W-:Y:S03]  /*28b0*/  HMMA.16816.F32 R64, R8, R18, RZ ;  /* 0x000000120840723c */ /* 0x000fe600000018ff */
[----:B------:R-:W-:Y:S04]  /*28c0*/  STL [R1+0x88], R154 ;  /* 0x0000889a01007387 */ /* 0x000fe80000100800 */
[----:B------:R-:W-:Y:S01]  /*28d0*/  STL [R1+0xc], R155 ;  /* 0x00000c9b01007387 */ /* 0x000fe20000100800 */
[C---:B--2---:R-:W-:Y:S08]  /*28e0*/  HMMA.16816.F32 R100, R12.reuse, R16, RZ ;  /* 0x000000100c64723c */ /* 0x044ff000000018ff */
[----:B------:R-:W-:Y:S08]  /*28f0*/  HMMA.16816.F32 R96, R12, R18, RZ ;  /* 0x000000120c60723c */ /* 0x000ff000000018ff */
[C---:B----4-:R-:W-:Y:S08]  /*2900*/  HMMA.16816.F32 R56, R8.reuse, R32, RZ ;  /* 0x000000200838723c */ /* 0x050ff000000018ff */
[C---:B------:R-:W-:Y:S08]  /*2910*/  HMMA.16816.F32 R40, R8.reuse, R34, RZ ;  /* 0x000000220828723c */ /* 0x040ff000000018ff */
[C---:B-----5:R-:W-:Y:S08]  /*2920*/  HMMA.16816.F32 R36, R8.reuse, R28, RZ ;  /* 0x0000001c0824723c */ /* 0x060ff000000018ff */
[C---:B------:R-:W-:Y:S08]  /*2930*/  HMMA.16816.F32 R16, R8.reuse, R24, RZ ;  /* 0x000000180810723c */ /* 0x040ff000000018ff */
[C---:B------:R-:W-:Y:S08]  /*2940*/  HMMA.16816.F32 R72, R8.reuse, R30, RZ ;  /* 0x0000001e0848723c */ /* 0x040ff000000018ff */
[----:B------:R-:W-:Y:S08]  /*2950*/  HMMA.16816.F32 R84, R8, R26, RZ ;  /* 0x0000001a0854723c */ /* 0x000ff000000018ff */
[C---:B-1----:R-:W-:Y:S08]  /*2960*/  HMMA.16816.F32 R140, R4.reuse, R52, R68 ;  /* 0x00000034048c723c */ /* 0x042ff00000001844 */
        /* <DEDUP_REMOVED lines=10> */
[C---:B------:R-:W-:Y:S01]  /*2a10*/  HMMA.16816.F32 R56, R4.reuse, R44, R36 ;  /* 0x0000002c0438723c */ /* 0x040fe20000001824 */
[----:B------:R-:W-:Y:S07]  /*2a20*/  LDSM.16.M88.4 R36, [R213+0x7400] ;  /* 0x00740000d524783b */ /* 0x000fee0000000200 */
[----:B------:R-:W-:Y:S01]  /*2a30*/  HMMA.16816.F32 R128, R4, R60, R16 ;  /* 0x0000003c0480723c */ /* 0x000fe20000001810 */
[----:B------:R-:W1:Y:S07]  /*2a40*/  LDSM.16.M88.4 R16, [R216+0x3000] ;  /* 0x00300000d810783b */ /* 0x000e6e0000000200 */
[C---:B------:R-:W-:Y:S08]  /*2a50*/  HMMA.16816.F32 R8, R12.reuse, R24, RZ ;  /* 0x000000180c08723c */ /* 0x040ff000000018ff */
[----:B------:R-:W-:Y:S01]  /*2a60*/  HMMA.16816.F32 R124, R12, R26, RZ ;  /* 0x0000001a0c7c723c */ /* 0x000fe200000018ff */
[----:B------:R-:W2:Y:S04]  /*2a70*/  LDSM.16.M88.4 R12, [R216+0x2000] ;  /* 0x00200000d80c783b */ /* 0x000ea80000000200 */
[----:B------:R-:W-:Y:S03]  /*2a80*/  LDSM.16.M88.4 R24, [R215+0x7000] ;  /* 0x00700000d718783b */ /* 0x000fe60000000200 */
[C---:B------:R-:W-:Y:S08]  /*2a90*/  HMMA.16816.F32 R132, R4.reuse, R46, R72 ;  /* 0x0000002e0484723c */ /* 0x040ff00000001848 */
[----:B------:R-:W-:Y:S01]  /*2aa0*/  HMMA.16816.F32 R120, R4, R62, R84 ;  /* 0x0000003e0478723c */ /* 0x000fe20000001854 */
[----:B------:R-:W-:Y:S04]  /*2ab0*/  LDSM.16.M88.4 R4, [R217+0x3000] ;  /* 0x00300000d904783b */ /* 0x000fe80000000200 */
[----:B------:R-:W-:Y:S03]  /*2ac0*/  LDSM.16.M88.4 R84, [R215+0x7c00] ;  /* 0x007c0000d754783b */ /* 0x000fe60000000200 */
[C---:B---3--:R-:W-:Y:S08]  /*2ad0*/  HMMA.16816.F32 R116, R20.reuse, R52, R100 ;  /* 0x000000341474723c */ /* 0x048ff00000001864 */
[C---:B------:R-:W-:Y:S08]  /*2ae0*/  HMMA.16816.F32 R112, R20.reuse, R54, R96 ;  /* 0x000000361470723c */ /* 0x040ff00000001860 */
[C---:B------:R-:W-:Y:S01]  /*2af0*/  HMMA.16816.F32 R96, R20.reuse, R60, R8 ;  /* 0x0000003c1460723c */ /* 0x040fe20000001808 */
[----:B------:R-:W3:Y:S07]  /*2b00*/  LDSM.16.M88.4 R8, [R217+0x2000] ;  /* 0x00200000d908783b */ /* 0x000eee0000000200 */
[C---:B------:R-:W-:Y:S08]  /*2b10*/  HMMA.16816.F32 R108, R20.reuse, R48, R92 ;  /* 0x00000030146c723c */ /* 0x040ff0000000185c */
[C---:B------:R-:W-:Y:S08]  /*2b20*/  HMMA.16816.F32 R100, R20.reuse, R44, R80 ;  /* 0x0000002c1464723c */ /* 0x040ff00000001850 */
[C---:B------:R-:W-:Y:S08]  /*2b30*/  HMMA.16816.F32 R104, R20.reuse, R50, R88 ;  /* 0x000000321468723c */ /* 0x040ff00000001858 */
[C---:B------:R-:W-:Y:S01]  /*2b40*/  HMMA.16816.F32 R92, R20.reuse, R46, R76 ;  /* 0x0000002e145c723c */ /* 0x040fe2000000184c */
[----:B------:R-:W4:Y:S04]  /*2b50*/  LDSM.16.M88.4 R44, [R215+0x7400] ;  /* 0x00740000d72c783b */ /* 0x000f280000000200 */
[----:B------:R-:W5:Y:S03]  /*2b60*/  LDSM.16.M88.4 R76, [R215+0x7800] ;  /* 0x00780000d74c783b */ /* 0x000f660000000200 */
        /* <DEDUP_REMOVED lines=18> */
[----:B------:R-:W-:Y:S04]  /*2c90*/  LDSM.16.M88.4 R12, [R216+0x5000] ;  /* 0x00500000d80c783b */ /* 0x000fe80000000200 */
[----:B------:R-:W1:Y:S03]  /*2ca0*/  LDSM.16.M88.4 R28, [R213+0x8000] ;  /* 0x00800000d51c783b */ /* 0x000e660000000200 */
[-C--:B---3--:R-:W-:Y:S01]  /*2cb0*/  HMMA.16816.F32 R40, R8, R24.reuse, R16 ;  /* 0x000000180828723c */ /* 0x088fe20000001810 */
[----:B------:R-:W2:Y:S07]  /*2cc0*/  LDSM.16.M88.4 R16, [R216+0x4000] ;  /* 0x00400000d810783b */ /* 0x000eae0000000200 */
[C---:B------:R-:W-:Y:S08]  /*2cd0*/  HMMA.16816.F32 R36, R4.reuse, R24, R72 ;  /* 0x000000180424723c */ /* 0x040ff00000001848 */
[C---:B----4-:R-:W-:Y:S08]  /*2ce0*/  HMMA.16816.F32 R72, R4.reuse, R46, R60 ;  /* 0x0000002e0448723c */ /* 0x050ff0000000183c */
[C---:B------:R-:W-:Y:S08]  /*2cf0*/  HMMA.16816.F32 R68, R4.reuse, R26, R68 ;  /* 0x0000001a0444723c */ /* 0x040ff00000001844 */
[C---:B-----5:R-:W-:Y:S08]  /*2d00*/  HMMA.16816.F32 R120, R4.reuse, R76, R56 ;  /* 0x0000004c0478723c */ /* 0x060ff00000001838 */
[C---:B------:R-:W-:Y:S08]  /*2d10*/  HMMA.16816.F32 R124, R4.reuse, R84, R48 ;  /* 0x00000054047c723c */ /* 0x040ff00000001830 */
[----:B------:R-:W-:Y:S08]  /*2d20*/  HMMA.16816.F32 R116, R4, R78, R52 ;  /* 0x0000004e0474723c */ /* 0x000ff00000001834 */
[----:B------:R-:W-:Y:S01]  /*2d30*/  HMMA.16816.F32 R60, R8, R26, R88 ;  /* 0x0000001a083c723c */ /* 0x000fe20000001858 */
[----:B------:R-:W3:Y:S07]  /*2d40*/  LDSM.16.M88.4 R24, [R213+0x8400] ;  /* 0x00840000d518783b */ /* 0x000eee0000000200 */
[C---:B------:R-:W-:Y:S08]  /*2d50*/  HMMA.16816.F32 R112, R4.reuse, R44, R64 ;  /* 0x0000002c0470723c */ /* 0x040ff00000001840 */
[----:B------:R-:W-:Y:S01]  /*2d60*/  HMMA.16816.F32 R128, R4, R86, R20 ;  /* 0x000000560480723c */ /* 0x000fe20000001814 */
[----:B------:R-:W4:Y:S04]  /*2d70*/  LDSM.16.M88.4 R4, [R213+0x8800] ;  /* 0x00880000d504783b */ /* 0x000f280000000200 */
[----:B------:R-:W5:Y:S03]  /*2d80*/  LDSM.16.M88.4 R20, [R217+0x5000] ;  /* 0x00500000d914783b */ /* 0x000f660000000200 */
[C---:B------:R-:W-:Y:S08]  /*2d90*/  HMMA.16816.F32 R56, R8.reuse, R44, R108 ;  /* 0x0000002c0838723c */ /* 0x040ff0000000186c */
[C---:B------:R-:W-:Y:S08]  /*2da0*/  HMMA.16816.F32 R52, R8.reuse, R46, R104 ;  /* 0x0000002e0834723c */ /* 0x040ff00000001868 */
[C---:B------:R-:W-:Y:S08]  /*2db0*/  HMMA.16816.F32 R48, R8.reuse, R76, R100 ;  /* 0x0000004c0830723c */ /* 0x040ff00000001864 */
[C---:B------:R-:W-:Y:S07]  /*2dc0*/  HMMA.16816.F32 R44, R8.reuse, R78, R92 ;  /* 0x0000004e082c723c */ /* 0x040fee000000185c */
[----:B------:R-:W-:Y:S01]  /*2dd0*/  IMAD R94, R147, 0x20, R146 ;  /* 0x00000020935e7824 */ /* 0x000fe200078e0292 */
[C---:B------:R-:W-:Y:S08]  /*2de0*/  HMMA.16816.F32 R96, R8.reuse, R84, R96 ;  /* 0x000000540860723c */ /* 0x040ff00000001860 */
[----:B------:R-:W-:Y:S01]  /*2df0*/  HMMA.16816.F32 R100, R8, R86, R80 ;  /* 0x000000560864723c */ /* 0x000fe20000001850 */
[----:B------:R-:W4:Y:S07]  /*2e00*/  LDSM.16.M88.4 R8, [R217+0x4000] ;  /* 0x00400000d908783b */ /* 0x000f2e0000000200 */
[-C--:B-1----:R-:W-:Y:S08]  /*2e10*/  HMMA.16816.F32 R36, R12, R28.reuse, R36 ;  /* 0x0000001c0c24723c */ /* 0x082ff00000001824 */
[----:B--2---:R-:W-:Y:S07]  /*2e20*/  HMMA.16816.F32 R40, R16, R28, R40 ;  /* 0x0000001c1028723c */ /* 0x004fee0000001828 */
[----:B------:R-:W-:Y:S01]  /*2e30*/  IADD3 R28, R0, UR7, RZ ;  /* 0x00000007001c7c10 */ /* 0x000fe2000fffe0ff */
[----:B------:R-:W-:Y:S03]  /*2e40*/  HMMA.16816.F32 R64, R12, R30, R68 ;  /* 0x0000001e0c40723c */ /* 0x000fe60000001844 */
[----:B------:R-:W-:-:S05]  /*2e50*/  IMNMX R225, R28, UR9, PT ;  /* 0x000000091ce17c17 */ /* 0x000fca000b800200 */
[----:B------:R-:W-:Y:S08]  /*2e60*/  HMMA.16816.F32 R60, R16, R30, R60 ;  /* 0x0000001e103c723c */ /* 0x000ff0000000183c */
[----:B---3--:R-:W-:Y:S08]  /*2e70*/  HMMA.16816.F32 R76, R12, R26, R72 ;  /* 0x0000001a0c4c723c */ /* 0x008ff00000001848 */
[-C--:B------:R-:W-:Y:S08]  /*2e80*/  HMMA.16816.F32 R56, R16, R24.reuse, R56 ;  /* 0x000000181038723c */ /* 0x080ff00000001838 */
[----:B------:R-:W-:Y:S08]  /*2e90*/  HMMA.16816.F32 R68, R12, R24, R112 ;  /* 0x000000180c44723c */ /* 0x000ff00000001870 */
[C---:B------:R-:W-:Y:S01]  /*2ea0*/  HMMA.16816.F32 R72, R16.reuse, R26, R52 ;  /* 0x0000001a1048723c */ /* 0x040fe20000001834 */
[----:B------:R-:W1:Y:S07]  /*2eb0*/  LDSM.16.M88.4 R24, [R215+0x8400] ;  /* 0x00840000d718783b */ /* 0x000e6e0000000200 */
[----:B----4-:R-:W-:Y:S08]  /*2ec0*/  HMMA.16816.F32 R88, R16, R6, R44 ;  /* 0x000000061058723c */ /* 0x010ff0000000182c */
[-C--:B-----5:R-:W-:Y:S08]  /*2ed0*/  HMMA.16816.F32 R44, R20, R32.reuse, R36 ;  /* 0x00000020142c723c */ /* 0x0a0ff00000001824 */
[----:B------:R-:W-:Y:S08]  /*2ee0*/  HMMA.16816.F32 R40, R8, R32, R40 ;  /* 0x000000200828723c */ /* 0x000ff00000001828 */
[-C--:B------:R-:W-:Y:S08]  /*2ef0*/  HMMA.16816.F32 R80, R16, R4.reuse, R48 ;  /* 0x000000041050723c */ /* 0x080ff00000001830 */
[C---:B------:R-:W-:Y:S07]  /*2f00*/  HMMA.16816.F32 R84, R12.reuse, R4, R120 ;  /* 0x000000040c54723c */ /* 0x040fee0000001878 */
[----:B------:R-:W-:Y:S01]  /*2f10*/  IADD3 R5, R0, 0x40, RZ ;  /* 0x0000004000057810 */ /* 0x000fe20007ffe0ff */
[----:B------:R-:W-:Y:S01]  /*2f20*/  HMMA.16816.F32 R116, R12, R6, R116 ;  /* 0x000000060c74723c */ /* 0x000fe20000001874 */
[----:B------:R-:W-:-:S02]  /*2f30*/  IMAD.U32 R4, RZ, RZ, UR25 ;  /* 0x00000019ff047e24 */ /* 0x000fc4000f8e00ff */
[C---:B------:R-:W-:Y:S02]  /*2f40*/  IADD3 R28, R5.reuse, UR11, RZ ;  /* 0x0000000b051c7c10 */ /* 0x040fe4000fffe0ff */
[----:B------:R-:W-:Y:S01]  /*2f50*/  IMAD R4, R4, 0x40, R158 ;  /* 0x0000004004047824 */ /* 0x000fe200078e029e */
[----:B------:R-:W-:Y:S02]  /*2f60*/  IADD3 R5, R5, UR7, RZ ;  /* 0x0000000705057c10 */ /* 0x000fe4000fffe0ff */
[C---:B------:R-:W-:Y:S01]  /*2f70*/  IADD3 R7, R0.reuse, UR11, RZ ;  /* 0x0000000b00077c10 */ /* 0x040fe2000fffe0ff */
[----:B------:R-:W-:Y:S01]  /*2f80*/  HMMA.16816.F32 R36, R20, R34, R64 ;  /* 0x000000221424723c */ /* 0x000fe20000001840 */
[C---:B------:R-:W-:Y:S02]  /*2f90*/  IADD3 R6, R0.reuse, 0x8, RZ ;  /* 0x0000000800067810 */ /* 0x040fe40007ffe0ff */
[----:B------:R-:W-:Y:S02]  /*2fa0*/  IADD3 R0, R0, 0x48, RZ ;  /* 0x0000004800007810 */ /* 0x000fe40007ffe0ff */
[----:B------:R-:W-:-:S02]  /*2fb0*/  IMNMX R221, RZ, R7, !PT ;  /* 0x00000007ffdd7217 */ /* 0x000fc40007800200 */
[----:B------:R-:W-:Y:S01]  /*2fc0*/  IADD3 R7, R6, UR11, RZ ;  /* 0x0000000b06077c10 */ /* 0x000fe2000fffe0ff */
[C---:B------:R-:W-:Y:S01]  /*2fd0*/  HMMA.16816.F32 R32, R8.reuse, R34, R60 ;  /* 0x000000220820723c */ /* 0x040fe2000000183c */
[----:B------:R-:W-:Y:S02]  /*2fe0*/  IADD3 R29, R0, UR11, RZ ;  /* 0x0000000b001d7c10 */ /* 0x000fe4000fffe0ff */
[----:B------:R-:W-:Y:S02]  /*2ff0*/  IADD3 R6, R6, UR7, RZ ;  /* 0x0000000706067c10 */ /* 0x000fe4000fffe0ff */
[----:B------:R-:W-:Y:S02]  /*3000*/  IADD3 R0, R0, UR7, RZ ;  /* 0x0000000700007c10 */ /* 0x000fe4000fffe0ff */
[----:B------:R-:W-:Y:S01]  /*3010*/  IADD3 R3, R4, 0x1, RZ ;  /* 0x0000000104037810 */ /* 0x000fe20007ffe0ff */
[----:B-1----:R-:W-:Y:S01]  /*3020*/  HMMA.16816.F32 R52, R8, R24, R56 ;  /* 0x000000180834723c */ /* 0x002fe20000001838 */
[----:B------:R-:W-:-:S02]  /*3030*/  IMNMX R224, R6, UR9, PT ;  /* 0x0000000906e07c17 */ /* 0x000fc4000b800200 */
[----:B------:R-:W-:Y:S02]  /*3040*/  IMNMX R223, R5, UR9, PT ;  /* 0x0000000905df7c17 */ /* 0x000fe4000b800200 */
[----:B------:R-:W-:Y:S02]  /*3050*/  IMNMX R222, R0, UR9, PT ;  /* 0x0000000900de7c17 */ /* 0x000fe4000b800200 */
[----:B------:R-:W-:Y:S01]  /*3060*/  IMNMX R220, RZ, R7, !PT ;  /* 0x00000007ffdc7217 */ /* 0x000fe20007800200 */
[----:B------:R-:W-:Y:S01]  /*3070*/  HMMA.16816.F32 R48, R20, R24, R68 ;  /* 0x000000181430723c */ /* 0x000fe20000001844 */
[----:B------:R-:W-:Y:S02]  /*3080*/  IMNMX R219, RZ, R28, !PT ;  /* 0x0000001cffdb7217 */ /* 0x000fe40007800200 */
[----:B------:R-:W-:Y:S02]  /*3090*/  IMNMX R218, RZ, R29, !PT ;  /* 0x0000001dffda7217 */ /* 0x000fe40007800200 */
[C---:B------:R-:W-:Y:S01]  /*30a0*/  ISETP.GE.AND P5, PT, R3.reuse, R225, PT ;  /* 0x000000e10300720c */ /* 0x040fe20003fa6270 */
[----:B------:R-:W1:Y:S01]  /*30b0*/  LDSM.16.M88.4 R28, [R215+0x8800] ;  /* 0x00880000d71c783b */ /* 0x000e620000000200 */
[----:B------:R-:W-:-:S02]  /*30c0*/  ISETP.GE.AND P4, PT, R3, R224, PT ;  /* 0x000000e00300720c */ /* 0x000fc40003f86270 */
[CC--:B------:R-:W-:Y:S02]  /*30d0*/  ISETP.GE.AND P3, PT, R3.reuse, R223.reuse, PT ;  /* 0x000000df0300720c */ /* 0x0c0fe40003f66270 */
[C---:B------:R-:W-:Y:S02]  /*30e0*/  ISETP.GE.AND P0, PT, R3.reuse, R222, PT ;  /* 0x000000de0300720c */ /* 0x040fe40003f06270 */
[C---:B------:R-:W-:Y:S02]  /*30f0*/  ISETP.GE.AND P2, PT, R4.reuse, R224, PT ;  /* 0x000000e00400720c */ /* 0x040fe40003f46270 */
[----:B------:R-:W-:Y:S02]  /*3100*/  ISETP.GE.AND P1, PT, R4, R223, PT ;  /* 0x000000df0400720c */ /* 0x000fe40003f26270 */
[C---:B------:R-:W-:Y:S02]  /*3110*/  ISETP.LT.OR P5, PT, R3.reuse, R221, P5 ;  /* 0x000000dd0300720c */ /* 0x040fe40002fa1670 */
[----:B------:R-:W-:-:S02]  /*3120*/  ISETP.LT.OR P4, PT, R3, R220, P4 ;  /* 0x000000dc0300720c */ /* 0x000fc40002781670 */
[CC--:B------:R-:W-:Y:S02]  /*3130*/  ISETP.LT.OR P3, PT, R3.reuse, R219.reuse, P3 ;  /* 0x000000db0300720c */ /* 0x0c0fe40001f61670 */
[----:B------:R-:W-:Y:S02]  /*3140*/  ISETP.LT.OR P0, PT, R3, R218, P0 ;  /* 0x000000da0300720c */ /* 0x000fe40000701670 */
[C---:B------:R-:W-:Y:S02]  /*3150*/  ISETP.LT.OR P2, PT, R4.reuse, R220, P2 ;  /* 0x000000dc0400720c */ /* 0x040fe40001741670 */
[C---:B------:R-:W-:Y:S02]  /*3160*/  ISETP.LT.OR P1, PT, R4.reuse, R219, P1 ;  /* 0x000000db0400720c */ /* 0x040fe40000f21670 */
[C---:B------:R-:W-:Y:S02]  /*3170*/  IADD3 R0, R4.reuse, 0x8, RZ ;  /* 0x0000000804007810 */ /* 0x040fe40007ffe0ff */
[----:B------:R-:W-:-:S02]  /*3180*/  IADD3 R3, R4, 0x9, RZ ;  /* 0x0000000904037810 */ /* 0x000fc40007ffe0ff */
[----:B------:R-:W-:Y:S02]  /*3190*/  FSEL R141, R42, -INF , !P2 ;  /* 0xff8000002a8d7808 */ /* 0x000fe40005000000 */
[----:B------:R-:W-:Y:S02]  /*31a0*/  FSEL R67, R44, -INF , !P1 ;  /* 0xff8000002c437808 */ /* 0x000fe40004800000 */
[----:B------:R-:W-:Y:S02]  /*31b0*/  FSEL R132, R41, -INF , !P5 ;  /* 0xff80000029847808 */ /* 0x000fe40006800000 */
[----:B------:R-:W-:Y:S02]  /*31c0*/  FSEL R140, R43, -INF , !P4 ;  /* 0xff8000002b8c7808 */ /* 0x000fe40006000000 */
[C---:B------:R-:W-:Y:S02]  /*31d0*/  ISETP.GE.AND P2, PT, R0.reuse, R225, PT ;  /* 0x000000e10000720c */ /* 0x040fe40003f46270 */
[----:B------:R-:W-:-:S02]  /*31e0*/  ISETP.GE.AND P1, PT, R0, R224, PT ;  /* 0x000000e00000720c */ /* 0x000fc40003f26270 */
[CC--:B------:R-:W-:Y:S01]  /*31f0*/  ISETP.GE.AND P5, PT, R3.reuse, R225.reuse, PT ;  /* 0x000000e10300720c */ /* 0x0c0fe20003fa6270 */
[-C--:B-1----:R-:W-:Y:S01]  /*3200*/  HMMA.16816.F32 R60, R8, R28.reuse, R80 ;  /* 0x0000001c083c723c */ /* 0x082fe20000001850 */
[C---:B------:R-:W-:Y:S02]  /*3210*/  ISETP.GE.AND P4, PT, R3.reuse, R224, PT ;  /* 0x000000e00300720c */ /* 0x040fe40003f86270 */
[----:B------:R-:W-:Y:S02]  /*3220*/  ISETP.GE.AND P6, PT, R4, R225, PT ;  /* 0x000000e10400720c */ /* 0x000fe40003fc6270 */
[CC--:B------:R-:W-:Y:S02]  /*3230*/  ISETP.LT.OR P2, PT, R0.reuse, R221.reuse, P2 ;  /* 0x000000dd0000720c */ /* 0x0c0fe40001741670 */
[----:B------:R-:W-:Y:S01]  /*3240*/  ISETP.LT.OR P1, PT, R0, R220, P1 ;  /* 0x000000dc0000720c */ /* 0x000fe20000f21670 */
        /* <DEDUP_REMOVED lines=8> */
[----:B------:R-:W1:Y:S01]  /*32d0*/  LDSM.16.M88.4 R32, [R213+0x8c00] ;  /* 0x008c0000d520783b */ /* 0x000e620000000200 */
[----:B------:R-:W-:Y:S02]  /*32e0*/  FSEL R134, R40, -INF , !P6 ;  /* 0xff80000028867808 */ /* 0x000fe40007000000 */
[C---:B------:R-:W-:Y:S01]  /*32f0*/  ISETP.GE.AND P6, PT, R4.reuse, R222, PT ;  /* 0x000000de0400720c */ /* 0x040fe20003fc6270 */
[----:B------:R-:W-:Y:S01]  /*3300*/  HMMA.16816.F32 R40, R8, R26, R72 ;  /* 0x0000001a0828723c */ /* 0x000fe20000001848 */
[----:B------:R-:W-:Y:S02]  /*3310*/  FSEL R66, R45, -INF , !P3 ;  /* 0xff8000002d427808 */ /* 0x000fe40005800000 */
[----:B------:R-:W-:Y:S02]  /*3320*/  ISETP.LT.OR P6, PT, R4, R218, P6 ;  /* 0x000000da0400720c */ /* 0x000fe400037c1670 */
[----:B------:R-:W-:Y:S02]  /*3330*/  ISETP.GE.AND P3, PT, R0, R222, PT ;  /* 0x000000de0000720c */ /* 0x000fe40003f66270 */
[----:B------:R-:W-:-:S02]  /*3340*/  FSEL R92, R46, -INF , !P6 ;  /* 0xff8000002e5c7808 */ /* 0x000fc40007000000 */
[C---:B------:R-:W-:Y:S02]  /*3350*/  ISETP.GE.AND P6, PT, R0.reuse, R223, PT ;  /* 0x000000df0000720c */ /* 0x040fe40003fc6270 */
[C---:B------:R-:W-:Y:S02]  /*3360*/  ISETP.LT.OR P3, PT, R0.reuse, R218, P3 ;  /* 0x000000da0000720c */ /* 0x040fe40001f61670 */
[----:B------:R-:W-:Y:S02]  /*3370*/  ISETP.LT.OR P6, PT, R0, R219, P6 ;  /* 0x000000db0000720c */ /* 0x000fe400037c1670 */
[----:B------:R-:W-:Y:S02]  /*3380*/  FSEL R93, R47, -INF , !P0 ;  /* 0xff8000002f5d7808 */ /* 0x000fe40004000000 */
[----:B------:R-:W-:Y:S01]  /*3390*/  IADD3 R0, R4, 0x10, RZ ;  /* 0x0000001004007810 */ /* 0x000fe20007ffe0ff */
[----:B------:R-:W-:Y:S01]  /*33a0*/  HMMA.16816.F32 R44, R20, R26, R76 ;  /* 0x0000001a142c723c */ /* 0x000fe2000000184c */
[C---:B------:R-:W-:Y:S01]  /*33b0*/  ISETP.GE.AND P0, PT, R3.reuse, R223, PT ;  /* 0x000000df0300720c */ /* 0x040fe20003f06270 */
[----:B------:R-:W2:Y:S01]  /*33c0*/  LDSM.16.M88.4 R24, [R215+0x8c00] ;  /* 0x008c0000d718783b */ /* 0x000ea20000000200 */
[----:B------:R-:W-:Y:S01]  /*33d0*/  ISETP.GE.AND P2, PT, R3, R222, PT ;  /* 0x000000de0300720c */ /* 0x000fe20003f46270 */
[----:B------:R-:W-:-:S04]  /*33e0*/  DEPBAR.LE SB0, 0x0 ;  /* 0x000080000000791a */ /* 0x000fc80000000000 */
[----:B------:R-:W-:Y:S01]  /*33f0*/  BAR.SYNC.DEFER_BLOCKING 0x0 ;  /* 0x0000000000007b1d */ /* 0x000fe20000010000 */
[C---:B------:R-:W-:Y:S02]  /*3400*/  ISETP.LT.OR P0, PT, R3.reuse, R219, P0 ;  /* 0x000000db0300720c */ /* 0x040fe40000701670 */
[----:B------:R-:W-:Y:S02]  /*3410*/  ISETP.GE.AND P1, PT, R0, R225, PT ;  /* 0x000000e10000720c */ /* 0x000fe40003f26270 */
[----:B------:R-:W-:Y:S02]  /*3420*/  ISETP.LT.OR P2, PT, R3, R218, P2 ;  /* 0x000000da0300720c */ /* 0x000fe40001741670 */
[----:B------:R-:W-:Y:S02]  /*3430*/  FSEL R65, R36, -INF , !P6 ;  /* 0xff80000024417808 */ /* 0x000fe40007000000 */
[----:B------:R-:W-:Y:S02]  /*3440*/  FSEL R71, R38, -INF , !P3 ;  /* 0xff80000026477808 */ /* 0x000fe40005800000 */
[----:B------:R-:W-:-:S02]  /*3450*/  FSEL R64, R37, -INF , !P0 ;  /* 0xff80000025407808 */ /* 0x000fc40004000000 */
[C---:B------:R-:W-:Y:S02]  /*3460*/  ISETP.LT.OR P1, PT, R0.reuse, R221, P1 ;  /* 0x000000dd0000720c */ /* 0x040fe40000f21670 */
[C---:B------:R-:W-:Y:S02]  /*3470*/  ISETP.GE.AND P6, PT, R0.reuse, R224, PT ;  /* 0x000000e00000720c */ /* 0x040fe40003fc6270 */
[C---:B------:R-:W-:Y:S02]  /*3480*/  ISETP.GE.AND P3, PT, R0.reuse, R223, PT ;  /* 0x000000df0000720c */ /* 0x040fe40003f66270 */
[----:B------:R-:W-:Y:S02]  /*3490*/  ISETP.GE.AND P0, PT, R0, R222, PT ;  /* 0x000000de0000720c */ /* 0x000fe40003f06270 */
[----:B------:R-:W-:Y:S02]  /*34a0*/  IADD3 R3, R4, 0x11, RZ ;  /* 0x0000001104037810 */ /* 0x000fe40007ffe0ff */
[----:B------:R-:W-:-:S02]  /*34b0*/  FSEL R148, R52, -INF , !P1 ;  /* 0xff80000034947808 */ /* 0x000fc40004800000 */
[C---:B------:R-:W-:Y:S02]  /*34c0*/  ISETP.LT.OR P6, PT, R0.reuse, R220, P6 ;  /* 0x000000dc0000720c */ /* 0x040fe400037c1670 */
[C---:B------:R-:W-:Y:S02]  /*34d0*/  ISETP.LT.OR P3, PT, R0.reuse, R219, P3 ;  /* 0x000000db0000720c */ /* 0x040fe40001f61670 */
[----:B------:R-:W-:Y:S02]  /*34e0*/  ISETP.LT.OR P0, PT, R0, R218, P0 ;  /* 0x000000da0000720c */ /* 0x000fe40000701670 */
[C---:B------:R-:W-:Y:S02]  /*34f0*/  ISETP.GE.AND P4, PT, R3.reuse, R223, PT ;  /* 0x000000df0300720c */ /* 0x040fe40003f86270 */
[----:B------:R-:W-:Y:S02]  /*3500*/  ISETP.GE.AND P1, PT, R3, R222, PT ;  /* 0x000000de0300720c */ /* 0x000fe40003f26270 */
[----:B------:R-:W-:-:S02]  /*3510*/  IADD3 R0, R4, 0x18, RZ ;  /* 0x0000001804007810 */ /* 0x000fc40007ffe0ff */
[----:B------:R-:W-:Y:S02]  /*3520*/  FSEL R70, R39, -INF , !P2 ;  /* 0xff80000027467808 */ /* 0x000fe40005000000 */
[C---:B------:R-:W-:Y:S01]  /*3530*/  ISETP.GE.AND P2, PT, R3.reuse, R225, PT ;  /* 0x000000e10300720c */ /* 0x040fe20003f46270 */
[C---:B-1----:R-:W-:Y:S01]  /*3540*/  HMMA.16816.F32 R36, R12.reuse, R32, R124 ;  /* 0x000000200c24723c */ /* 0x042fe2000000187c */
[C---:B------:R-:W-:Y:S02]  /*3550*/  ISETP.LT.OR P4, PT, R3.reuse, R219, P4 ;  /* 0x000000db0300720c */ /* 0x040fe40002781670 */
[C---:B------:R-:W-:Y:S02]  /*3560*/  ISETP.LT.OR P1, PT, R3.reuse, R218, P1 ;  /* 0x000000da0300720c */ /* 0x040fe40000f21670 */
[----:B------:R-:W-:Y:S02]  /*3570*/  FSEL R151, R54, -INF , !P6 ;  /* 0xff80000036977808 */ /* 0x000fe40007000000 */
[----:B------:R-:W-:Y:S01]  /*3580*/  FSEL R104, R48, -INF , !P3 ;  /* 0xff80000030687808 */ /* 0x000fe20005800000 */
[----:B------:R-:W-:Y:S01]  /*3590*/  HMMA.16816.F32 R12, R12, R34, R128 ;  /* 0x000000220c0c723c */ /* 0x000fe20000001880 */
[----:B------:R-:W-:-:S02]  /*35a0*/  ISETP.GE.AND P5, PT, R3, R224, PT ;  /* 0x000000e00300720c */ /* 0x000fc40003fa6270 */
[C---:B------:R-:W-:Y:S02]  /*35b0*/  ISETP.GE.AND P6, PT, R0.reuse, R225, PT ;  /* 0x000000e10000720c */ /* 0x040fe40003fc6270 */
[----:B------:R-:W-:Y:S02]  /*35c0*/  ISETP.GE.AND P3, PT, R0, R224, PT ;  /* 0x000000e00000720c */ /* 0x000fe40003f66270 */
[----:B------:R-:W-:Y:S02]  /*35d0*/  ISETP.LT.OR P2, PT, R3, R221, P2 ;  /* 0x000000dd0300720c */ /* 0x000fe40001741670 */
[----:B------:R-:W-:Y:S02]  /*35e0*/  FSEL R111, R50, -INF , !P0 ;  /* 0xff800000326f7808 */ /* 0x000fe40004000000 */
[----:B------:R-:W-:Y:S02]  /*35f0*/  FSEL R54, R49, -INF , !P4 ;  /* 0xff80000031367808 */ /* 0x000fe40006000000 */
[----:B------:R-:W-:-:S02]  /*3600*/  FSEL R110, R51, -INF , !P1 ;  /* 0xff800000336e7808 */ /* 0x000fc40004800000 */
[-C--:B------:R-:W-:Y:S01]  /*3610*/  ISETP.LT.OR P5, PT, R3, R220.reuse, P5 ;  /* 0x000000dc0300720c */ /* 0x080fe20002fa1670 */
[C---:B------:R-:W-:Y:S01]  /*3620*/  HMMA.16816.F32 R48, R16.reuse, R32, R96 ;  /* 0x000000201030723c */ /* 0x040fe20000001860 */
[C---:B------:R-:W-:Y:S02]  /*3630*/  ISETP.LT.OR P6, PT, R0.reuse, R221, P6 ;  /* 0x000000dd0000720c */ /* 0x040fe400037c1670 */
[----:B------:R-:W-:Y:S02]  /*3640*/  ISETP.LT.OR P3, PT, R0, R220, P3 ;  /* 0x000000dc0000720c */ /* 0x000fe40001f61670 */
[----:B------:R-:W-:Y:S02]  /*3650*/  IADD3 R3, R4, 0x19, RZ ;  /* 0x0000001904037810 */ /* 0x000fe40007ffe0ff */
[----:B------:R-:W-:Y:S01]  /*3660*/  FSEL R147, R53, -INF , !P2 ;  /* 0xff80000035937808 */ /* 0x000fe20005000000 */
[----:B------:R-:W-:Y:S01]  /*3670*/  HMMA.16816.F32 R16, R16, R34, R100 ;  /* 0x000000221010723c */ /* 0x000fe20000001864 */
[----:B------:R-:W-:-:S02]  /*3680*/  ISETP.GE.AND P0, PT, R0, R223, PT ;  /* 0x000000df0000720c */ /* 0x000fc40003f06270 */
[-C--:B------:R-:W-:Y:S02]  /*3690*/  ISETP.GE.AND P2, PT, R0, R222.reuse, PT ;  /* 0x000000de0000720c */ /* 0x080fe40003f46270 */
[----:B------:R-:W-:Y:S02]  /*36a0*/  FSEL R144, R40, -INF , !P6 ;  /* 0xff80000028907808 */ /* 0x000fe40007000000 */
[----:B------:R-:W-:Y:S01]  /*36b0*/  FSEL R146, R42, -INF , !P3 ;  /* 0xff8000002a927808 */ /* 0x000fe20005800000 */
[----:B--2---:R-:W-:Y:S01]  /*36c0*/  HMMA.16816.F32 R36, R20, R24, R36 ;  /* 0x000000181424723c */ /* 0x004fe20000001824 */
[C---:B------:R-:W-:Y:S02]  /*36d0*/  ISETP.GE.AND P6, PT, R3.reuse, R223, PT ;  /* 0x000000df0300720c */ /* 0x040fe40003fc6270 */
[----:B------:R-:W-:Y:S02]  /*36e0*/  ISETP.GE.AND P3, PT, R3, R222, PT ;  /* 0x000000de0300720c */ /* 0x000fe40003f66270 */
[----:B------:R-:W-:-:S02]  /*36f0*/  ISETP.LT.OR P0, PT, R0, R219, P0 ;  /* 0x000000db0000720c */ /* 0x000fc40000701670 */
[-C--:B------:R-:W-:Y:S02]  /*3700*/  ISETP.LT.OR P2, PT, R0, R218.reuse, P2 ;  /* 0x000000da0000720c */ /* 0x080fe40001741670 */
[----:B------:R-:W-:Y:S02]  /*3710*/  IADD3 R0, R4, 0x20, RZ ;  /* 0x0000002004007810 */ /* 0x000fe40007ffe0ff */
[C---:B------:R-:W-:Y:S02]  /*3720*/  ISETP.LT.OR P6, PT, R3.reuse, R219, P6 ;  /* 0x000000db0300720c */ /* 0x040fe400037c1670 */
[----:B------:R-:W-:Y:S02]  /*3730*/  ISETP.LT.OR P3, PT, R3, R218, P3 ;  /* 0x000000da0300720c */ /* 0x000fe40001f61670 */
[----:B------:R-:W-:Y:S02]  /*3740*/  FSEL R150, R55, -INF , !P5 ;  /* 0xff80000037967808 */ /* 0x000fe40006800000 */
[----:B------:R-:W-:-:S02]  /*3750*/  ISETP.GE.AND P5, PT, R3, R225, PT ;  /* 0x000000e10300720c */ /* 0x000fc40003fa6270 */
[----:B------:R-:W-:Y:S02]  /*3760*/  ISETP.GE.AND P1, PT, R0, R225, PT ;  /* 0x000000e10000720c */ /* 0x000fe40003f26270 */
[----:B------:R-:W-:Y:S02]  /*3770*/  ISETP.GE.AND P4, PT, R3, R224, PT ;  /* 0x000000e00300720c */ /* 0x000fe40003f86270 */
[----:B------:R-:W-:Y:S02]  /*3780*/  FSEL R55, R44, -INF , !P0 ;  /* 0xff8000002c377808 */ /* 0x000fe40004000000 */
[----:B------:R-:W-:Y:S02]  /*3790*/  FSEL R108, R46, -INF , !P2 ;  /* 0xff8000002e6c7808 */ /* 0x000fe40005000000 */
[----:B------:R-:W-:Y:S02]  /*37a0*/  FSEL R105, R45, -INF , !P6 ;  /* 0xff8000002d697808 */ /* 0x000fe40007000000 */
[----:B------:R-:W-:-:S02]  /*37b0*/  FSEL R109, R47, -INF , !P3 ;  /* 0xff8000002f6d7808 */ /* 0x000fc40005800000 */
[-C--:B------:R-:W-:Y:S01]  /*37c0*/  HMMA.16816.F32 R44, R8, R30.reuse, R88 ;  /* 0x0000001e082c723c */ /* 0x080fe20000001858 */
[CC--:B------:R-:W-:Y:S02]  /*37d0*/  ISETP.LT.OR P5, PT, R3.reuse, R221.reuse, P5 ;  /* 0x000000dd0300720c */ /* 0x0c0fe40002fa1670 */
[----:B------:R-:W-:Y:S02]  /*37e0*/  ISETP.LT.OR P4, PT, R3, R220, P4 ;  /* 0x000000dc0300720c */ /* 0x000fe40002781670 */
[----:B------:R-:W-:Y:S02]  /*37f0*/  ISETP.LT.OR P1, PT, R0, R221, P1 ;  /* 0x000000dd0000720c */ /* 0x000fe40000f21670 */
[----:B------:R-:W-:Y:S01]  /*3800*/  IADD3 R3, R4, 0x21, RZ ;  /* 0x0000002104037810 */ /* 0x000fe20007ffe0ff */
[----:B------:R-:W-:Y:S01]  /*3810*/  HMMA.16816.F32 R28, R20, R30, R116 ;  /* 0x0000001e141c723c */ /* 0x000fe20000001874 */
[----:B------:R-:W-:Y:S02]  /*3820*/  FSEL R142, R41, -INF , !P5 ;  /* 0xff800000298e7808 */ /* 0x000fe40006800000 */
[----:B------:R-:W-:-:S02]  /*3830*/  FSEL R143, R43, -INF , !P4 ;  /* 0xff8000002b8f7808 */ /* 0x000fc40006000000 */
[----:B------:R-:W-:Y:S02]  /*3840*/  FSEL R234, R60, -INF , !P1 ;  /* 0xff8000003cea7808 */ /* 0x000fe40004800000 */
[C---:B------:R-:W-:Y:S01]  /*3850*/  ISETP.GE.AND P0, PT, R0.reuse, R224, PT ;  /* 0x000000e00000720c */ /* 0x040fe20003f06270 */
[----:B------:R-:W-:Y:S01]  /*3860*/  HMMA.16816.F32 R40, R8, R24, R48 ;  /* 0x000000180828723c */ /* 0x000fe20000001830 */
[C---:B------:R-:W-:Y:S02]  /*3870*/  ISETP.GE.AND P2, PT, R0.reuse, R223, PT ;  /* 0x000000df0000720c */ /* 0x040fe40003f46270 */
[----:B------:R-:W-:Y:S02]  /*3880*/  ISETP.GE.AND P6, PT, R0, R222, PT ;  /* 0x000000de0000720c */ /* 0x000fe40003fc6270 */
[C---:B------:R-:W-:Y:S02]  /*3890*/  ISETP.GE.AND P4, PT, R3.reuse, R225, PT ;  /* 0x000000e10300720c */ /* 0x040fe40003f86270 */
[C---:B------:R-:W-:Y:S01]  /*38a0*/  ISETP.GE.AND P5, PT, R3.reuse, R224, PT ;  /* 0x000000e00300720c */ /* 0x040fe20003fa6270 */
[----:B------:R-:W-:Y:S01]  /*38b0*/  HMMA.16816.F32 R20, R20, R26, R12 ;  /* 0x0000001a1414723c */ /* 0x000fe2000000180c */
[----:B------:R-:W-:-:S02]  /*38c0*/  ISETP.GE.AND P3, PT, R3, R223, PT ;  /* 0x000000df0300720c */ /* 0x000fc40003f66270 */
[C---:B------:R-:W-:Y:S02]  /*38d0*/  ISETP.GE.AND P1, PT, R3.reuse, R222, PT ;  /* 0x000000de0300720c */ /* 0x040fe40003f26270 */
[C---:B------:R-:W-:Y:S02]  /*38e0*/  ISETP.LT.OR P0, PT, R0.reuse, R220, P0 ;  /* 0x000000dc0000720c */ /* 0x040fe40000701670 */
[C---:B------:R-:W-:Y:S01]  /*38f0*/  ISETP.LT.OR P2, PT, R0.reuse, R219, P2 ;  /* 0x000000db0000720c */ /* 0x040fe20001741670 */
[----:B------:R-:W-:Y:S01]  /*3900*/  HMMA.16816.F32 R8, R8, R26, R16 ;  /* 0x0000001a0808723c */ /* 0x000fe20000001810 */
[----:B------:R-:W-:Y:S02]  /*3910*/  ISETP.LT.OR P6, PT, R0, R218, P6 ;  /* 0x000000da0000720c */ /* 0x000fe400037c1670 */
[C---:B------:R-:W-:Y:S02]  /*3920*/  ISETP.LT.OR P4, PT, R3.reuse, R221, P4 ;  /* 0x000000dd0300720c */ /* 0x040fe40002781670 */
[----:B------:R-:W-:-:S02]  /*3930*/  ISETP.LT.OR P5, PT, R3, R220, P5 ;  /* 0x000000dc0300720c */ /* 0x000fc40002fa1670 */
[C---:B------:R-:W-:Y:S02]  /*3940*/  ISETP.LT.OR P3, PT, R3.reuse, R219, P3 ;  /* 0x000000db0300720c */ /* 0x040fe40001f61670 */
[----:B------:R-:W-:Y:S02]  /*3950*/  ISETP.LT.OR P1, PT, R3, R218, P1 ;  /* 0x000000da0300720c */ /* 0x000fe40000f21670 */
[C---:B------:R-:W-:Y:S02]  /*3960*/  IADD3 R0, R4.reuse, 0x28, RZ ;  /* 0x0000002804007810 */ /* 0x040fe40007ffe0ff */
[----:B------:R-:W-:Y:S02]  /*3970*/  IADD3 R3, R4, 0x29, RZ ;  /* 0x0000002904037810 */ /* 0x000fe40007ffe0ff */
        /* <DEDUP_REMOVED lines=52> */
[----:B------:R-:W-:Y:S02]  /*3cc0*/  ISETP.GE.AND P0, PT, R0, R222, PT ;  /* 0x000000de0000720c */ /* 0x000fe40003f06270 */
[----:B------:R-:W-:Y:S02]  /*3cd0*/  FSEL R249, R42, -INF , !P6 ;  /* 0xff8000002af97808 */ /* 0x000fe40007000000 */
[----:B------:R-:W-:Y:S02]  /*3ce0*/  ISETP.LT.OR P0, PT, R0, R218, P0 ;  /* 0x000000da0000720c */ /* 0x000fe40000701670 */
[----:B------:R-:W-:-:S02]  /*3cf0*/  FSEL R236, R36, -INF , !P4 ;  /* 0xff80000024ec7808 */ /* 0x000fc40006000000 */
[----:B------:R-:W-:Y:S02]  /*3d00*/  FSEL R242, R38, -INF , !P1 ;  /* 0xff80000026f27808 */ /* 0x000fe40004800000 */
[C---:B------:R-:W-:Y:S02]  /*3d10*/  ISETP.GE.AND P6, PT, R0.reuse, R225, PT ;  /* 0x000000e10000720c */ /* 0x040fe40003fc6270 */
[C---:B------:R-:W-:Y:S02]  /*3d20*/  ISETP.GE.AND P4, PT, R0.reuse, R224, PT ;  /* 0x000000e00000720c */ /* 0x040fe40003f86270 */
[----:B------:R-:W-:Y:S02]  /*3d30*/  ISETP.GE.AND P1, PT, R0, R223, PT ;  /* 0x000000df0000720c */ /* 0x000fe40003f26270 */
[----:B------:R-:W-:Y:S02]  /*3d40*/  FSEL R240, R22, -INF , !P0 ;  /* 0xff80000016f07808 */ /* 0x000fe40004000000 */
[----:B------:R-:W-:-:S02]  /*3d50*/  PLOP3.LUT P0, PT, PT, PT, UP0, 0x80, 0x0 ;  /* 0x000000000000781c */ /* 0x000fc40003f0f008 */
        /* <DEDUP_REMOVED lines=15> */
[----:B------:R-:W-:Y:S01]  /*3e50*/  ISETP.LT.OR P1, PT, R0, R218, P1 ;  /* 0x000000da0000720c */ /* 0x000fe20000f21670 */
[----:B------:R-:W-:Y:S01]  /*3e60*/  IMAD.IADD R0, R149, 0x1, R94 ;  /* 0x0000000195007824 */ /* 0x000fe200078e025e */
[----:B------:R-:W-:Y:S02]  /*3e70*/  FSEL R235, R21, -INF , !P2 ;  /* 0xff80000015eb7808 */ /* 0x000fe40005000000 */
[----:B------:R-:W-:-:S02]  /*3e80*/  FSEL R241, R23, -INF , !P1 ;  /* 0xff80000017f17808 */ /* 0x000fc40004800000 */
[----:B------:R-:W-:Y:S02]  /*3e90*/  FSEL R244, R8, -INF , !P6 ;  /* 0xff80000008f47808 */ /* 0x000fe40007000000 */
[----:B------:R-:W-:Y:S02]  /*3ea0*/  FSEL R245, R10, -INF , !P4 ;  /* 0xff8000000af57808 */ /* 0x000fe40006000000 */
[----:B------:R-:W-:Y:S02]  /*3eb0*/  FSEL R243, R9, -INF , !P5 ;  /* 0xff80000009f37808 */ /* 0x000fe40006800000 */
[----:B------:R-:W-:Y:S01]  /*3ec0*/  FSEL R246, R11, -INF , !P3 ;  /* 0xff8000000bf67808 */ /* 0x000fe20005800000 */
[----:B------:R-:W-:Y:S05]  /*3ed0*/  @!P0 BRA `(.L_x_664) ;  /* 0x0000017000008947 */ /* 0x000fea0003800000 */
[----:B------:R-:W-:Y:S01]  /*3ee0*/  UIADD3 UR9, UR30, -0x2, URZ ;  /* 0xfffffffe1e097890 */ /* 0x000fe2000fffe03f */
[----:B------:R-:W-:-:S03]  /*3ef0*/  IMAD.U32 R8, RZ, RZ, UR5 ;  /* 0x00000005ff087e24 */ /* 0x000fc6000f8e00ff */
[----:B------:R-:W-:Y:S02]  /*3f00*/  USHF.R.S32.HI UR8, URZ, 0x1f, UR9 ;  /* 0x0000001f3f087899 */ /* 0x000fe40008011409 */
[----:B------:R-:W-:Y:S01]  /*3f10*/  UIMAD UR7, UR20, UR9, URZ ;  /* 0x00000009140772a4 */ /* 0x000fe2000f8e023f */
[----:B------:R-:W-:-:S03]  /*3f20*/  IMAD.U32 R6, RZ, RZ, UR9 ;  /* 0x00000009ff067e24 */ /* 0x000fc6000f8e00ff */
[----:B------:R-:W-:Y:S01]  /*3f30*/  UIMAD UR7, UR8, UR21, UR7 ;  /* 0x00000015080772a4 */ /* 0x000fe2000f8e0207 */
[----:B------:R-:W-:-:S05]  /*3f40*/  IMAD.WIDE.U32 R6, R6, UR21, R156 ;  /* 0x0000001506067c25 */ /* 0x000fca000f8e009c */
[----:B------:R-:W-:Y:S01]  /*3f50*/  IADD3 R3, R7, UR7, RZ ;  /* 0x0000000707037c10 */ /* 0x000fe2000fffe0ff */
[----:B------:R-:W-:Y:S01]  /*3f60*/  IMAD.U32 R7, RZ, RZ, UR4 ;  /* 0x00000004ff077e24 */ /* 0x000fe2000f8e00ff */
[----:B------:R-:W-:-:S04]  /*3f70*/  LEA R4, P1, R6, c[0x0][0x168], 0x1 ;  /* 0x00005a0006047a11 */ /* 0x000fc800078208ff */
[----:B------:R-:W-:Y:S02]  /*3f80*/  LEA.HI.X R5, R6, c[0x0][0x16c], R3, 0x1, P1 ;  /* 0x00005b0006057a11 */ /* 0x000fe400008f0c03 */
        /* <DEDUP_REMOVED lines=11> */
[----:B------:R-:W0:Y:S02]  /*4040*/  LDGDEPBAR ;  /* 0x00000000000079af */ /* 0x000e240000000000 */
.L_x_664:
[----:B------:R-:W-:Y:S01]  /*4050*/  FMNMX.FTZ R3, R67, R66, !PT ;  /* 0x0000004243037209 */ /* 0x000fe20007810000 */
[----:B------:R-:W-:Y:S01]  /*4060*/  USHF.L.U32 UR4, UR25, 0x1, URZ ;  /* 0x0000000119047899 */ /* 0x000fe2000800063f */
[----:B-1----:R-:W-:Y:S01]  /*4070*/  IADD3 R5, R155, 0x4, RZ ;  /* 0x000000049b057810 */ /* 0x002fe20007ffe0ff */
[----:B------:R-:W-:Y:S01]  /*4080*/  IMAD.WIDE.U32 R138, R153, -0x2daee0ad, RZ ;  /* 0xd2511f53998a7825 */ /* 0x000fe200078e00ff */
[----:B------:R-:W-:Y:S01]  /*4090*/  FMNMX.FTZ R3, R65, R3, !PT ;  /* 0x0000000341037209 */ /* 0x000fe20007810000 */
[----:B------:R-:W-:Y:S01]  /*40a0*/  UIADD3 UR15, UR29, -0x4498517b, URZ ;  /* 0xbb67ae851d0f7890 */ /* 0x000fe2000fffe03f */
[----:B------:R-:W-:Y:S01]  /*40b0*/  LOP3.LUT R20, R152, UR28, RZ, 0x3c, !PT ;  /* 0x0000001c98147c12 */ /* 0x000fe2000f8e3cff */
[----:B------:R-:W-:Y:S01]  /*40c0*/  IMAD.WIDE.U32 R106, R5, -0x326172a9, RZ ;  /* 0xcd9e8d57056a7825 */ /* 0x000fe200078e00ff */
[----:B------:R-:W-:Y:S01]  /*40d0*/  FMNMX.FTZ R3, R64, R3, !PT ;  /* 0x0000000340037209 */ /* 0x000fe20007810000 */
[----:B------:R1:W-:Y:S01]  /*40e0*/  STL [R1+0x2c], R5 ;  /* 0x00002c0501007387 */ /* 0x0003e20000100800 */
[----:B------:R-:W-:Y:S01]  /*40f0*/  UIADD3 UR16, UR28, -0x61c88647, URZ ;  /* 0x9e3779b91c107890 */ /* 0x000fe2000fffe03f */
[----:B------:R-:W-:Y:S01]  /*4100*/  IMAD.SHL.U32 R212, R0, 0x2, RZ ;  /* 0x0000000200d47824 */ /* 0x000fe200078e00ff */
[----:B------:R-:W-:Y:S01]  /*4110*/  FMNMX.FTZ R3, R104, R3, !PT ;  /* 0x0000000368037209 */ /* 0x000fe20007810000 */
[----:B------:R-:W-:Y:S01]  /*4120*/  UIADD3 UR14, UR28, 0x3c6ef372, URZ ;  /* 0x3c6ef3721c0e7890 */ /* 0x000fe2000fffe03f */
[----:B------:R-:W-:Y:S01]  /*4130*/  IMAD R251, R145, 0x10000, R145 ;  /* 0x0001000091fb7824 */ /* 0x000fe200078e0291 */
[----:B------:R-:W-:Y:S01]  /*4140*/  UIADD3 UR13, UR29, 0x76cf5d0a, URZ ;  /* 0x76cf5d0a1d0d7890 */ /* 0x000fe2000fffe03f */
[----:B------:R-:W-:Y:S01]  /*4150*/  FMNMX.FTZ R3, R54, R3, !PT ;  /* 0x0000000336037209 */ /* 0x000fe20007810000 */
[----:B------:R-:W-:Y:S01]  /*4160*/  UIADD3 UR11, UR29, 0x32370b8f, URZ ;  /* 0x32370b8f1d0b7890 */ /* 0x000fe2000fffe03f */
[----:B------:R-:W-:Y:S01]  /*4170*/  IMAD R214, R2, 0x2, R212 ;  /* 0x0000000202d67824 */ /* 0x000fe200078e02d4 */
[----:B------:R-:W-:Y:S01]  /*4180*/  UIADD3 UR12, UR28, -0x255992d5, URZ ;  /* 0xdaa66d2b1c0c7890 */ /* 0x000fe2000fffe03f */
[----:B------:R-:W-:Y:S01]  /*4190*/  FMNMX.FTZ R3, R55, R3, !PT ;  /* 0x0000000337037209 */ /* 0x000fe20007810000 */
[----:B------:R-:W-:Y:S01]  /*41a0*/  UIADD3 UR10, UR28, 0x78dde6e4, URZ ;  /* 0x78dde6e41c0a7890 */ /* 0x000fe2000fffe03f */
[----:B------:R-:W-:Y:S01]  /*41b0*/  LDSM.16.MT88.4 R76, [R212+0x9000] ;  /* 0x00900000d44c783b */ /* 0x000fe20000004200 */
[----:B------:R-:W-:Y:S01]  /*41c0*/  UIADD3 UR9, UR29, -0x126145ec, URZ ;  /* 0xed9eba141d097890 */ /* 0x000fe2000fffe03f */
[----:B------:R-:W-:Y:S01]  /*41d0*/  FMNMX.FTZ R4, R105, R3, !PT ;  /* 0x0000000369047209 */ /* 0x000fe20007810000 */
[----:B------:R-:W-:Y:S01]  /*41e0*/  UIADD3 UR7, UR29, -0x56f99767, URZ ;  /* 0xa90668991d077890 */ /* 0x000fe2000fffe03f */
[----:B------:R-:W-:Y:S01]  /*41f0*/  FMNMX.FTZ R3, R92, R93, !PT ;  /* 0x0000005d5c037209 */ /* 0x000fe20007810000 */
[----:B------:R-:W-:Y:S01]  /*4200*/  UIADD3 UR17, UR28, -0x4ab325aa, URZ ;  /* 0xb54cda561c117890 */ /* 0x000fe2000fffe03f */
[----:B------:R-:W-:Y:S01]  /*4210*/  FMNMX.FTZ R4, R167, R4, !PT ;  /* 0x00000004a7047209 */ /* 0x000fe20007810000 */
[----:B------:R-:W-:Y:S01]  /*4220*/  UIADD3 UR8, UR28, 0x1715609d, URZ ;  /* 0x1715609d1c087890 */ /* 0x000fe2000fffe03f */
        /* <DEDUP_REMOVED lines=22> */
[----:B------:R-:W-:Y:S01]  /*4390*/  STL [R1+0x8], R20 ;  /* 0x0000081401007387 */ /* 0x000fe20000100800 */
[----:B------:R-:W-:Y:S02]  /*43a0*/  FMNMX.FTZ R8, R194, R8, !PT ;  /* 0x00000008c2087209 */ /* 0x000fe40007810000 */
[----:B-1----:R-:W-:Y:S01]  /*43b0*/  LOP3.LUT R5, R107, R20, RZ, 0x3c, !PT ;  /* 0x000000146b057212 */ /* 0x002fe200078e3cff */
[----:B------:R-:W1:Y:S01]  /*43c0*/  SHFL.BFLY PT, R4, R3, 0x2, 0x1f ;  /* 0x0c401f0003047f89 */ /* 0x000e6200000e0000 */
[----:B------:R-:W-:-:S03]  /*43d0*/  FMNMX.FTZ R8, R193, R8, !PT ;  /* 0x00000008c1087209 */ /* 0x000fc60007810000 */
[----:B------:R-:W-:Y:S01]  /*43e0*/  IMAD.WIDE.U32 R100, R5, -0x2daee0ad, RZ ;  /* 0xd2511f5305647825 */ /* 0x000fe200078e00ff */
[----:B------:R-:W-:Y:S01]  /*43f0*/  FMNMX.FTZ R8, R192, R8, !PT ;  /* 0x00000008c0087209 */ /* 0x000fe20007810000 */
[----:B------:R-:W-:Y:S03]  /*4400*/  LDSM.16.MT88.4 R128, [R212+0xa400] ;  /* 0x00a40000d480783b */ /* 0x000fe60000004200 */
[----:B------:R-:W-:Y:S01]  /*4410*/  FMNMX.FTZ R8, R242, R8, !PT ;  /* 0x00000008f2087209 */ /* 0x000fe20007810000 */
[----:B------:R-:W-:Y:S03]  /*4420*/  LDSM.16.MT88.4 R112, [R214+0xa400] ;  /* 0x00a40000d670783b */ /* 0x000fe60000004200 */
[----:B------:R-:W-:Y:S01]  /*4430*/  FMNMX.FTZ R8, R239, R8, !PT ;  /* 0x00000008ef087209 */ /* 0x000fe20007810000 */
[----:B------:R-:W-:Y:S03]  /*4440*/  LDSM.16.MT88.4 R116, [R214+0xb400] ;  /* 0x00b40000d674783b */ /* 0x000fe60000004200 */
[----:B------:R-:W-:-:S04]  /*4450*/  FMNMX.FTZ R8, R240, R8, !PT ;  /* 0x00000008f0087209 */ /* 0x000fc80007810000 */
[----:B------:R-:W-:Y:S02]  /*4460*/  FMNMX.FTZ R8, R241, R8, !PT ;  /* 0x00000008f1087209 */ /* 0x000fe40007810000 */
[----:B-1----:R-:W-:Y:S01]  /*4470*/  FMNMX.FTZ R3, R3, R4, !PT ;  /* 0x0000000403037209 */ /* 0x002fe20007810000 */
[----:B------:R-:W-:Y:S02]  /*4480*/  IMAD.U32 R4, RZ, RZ, UR4 ;  /* 0x00000004ff047e24 */ /* 0x000fe4000f8e00ff */
[----:B------:R-:W1:Y:S01]  /*4490*/  SHFL.BFLY PT, R9, R8, 0x2, 0x1f ;  /* 0x0c401f0008097f89 */ /* 0x000e6200000e0000 */
[----:B------:R-:W-:-:S03]  /*44a0*/  UIADD3 UR4, UR4, 0x1, URZ ;  /* 0x0000000104047890 */ /* 0x000fc6000fffe03f */
[----:B------:R-:W2:Y:S01]  /*44b0*/  SHFL.BFLY PT, R103, R3, 0x1, 0x1f ;  /* 0x0c201f0003677f89 */ /* 0x000ea200000e0000 */
[----:B------:R-:W-:Y:S02]  /*44c0*/  LOP3.LUT R5, R139, UR29, R4, 0x96, !PT ;  /* 0x0000001d8b057c12 */ /* 0x000fe4000f8e9604 */
[----:B------:R-:W-:-:S03]  /*44d0*/  LOP3.LUT R4, R101, UR15, R138, 0x96, !PT ;  /* 0x0000000f65047c12 */ /* 0x000fc6000f8e968a */
[----:B------:R-:W-:-:S04]  /*44e0*/  IMAD.WIDE.U32 R52, R5, -0x326172a9, RZ ;  /* 0xcd9e8d5705347825 */ /* 0x000fc800078e00ff */
[----:B------:R-:W-:Y:S01]  /*44f0*/  IMAD.WIDE.U32 R68, R4, -0x326172a9, RZ ;  /* 0xcd9e8d5704447825 */ /* 0x000fe200078e00ff */
[----:B------:R-:W-:-:S04]  /*4500*/  LOP3.LUT R4, R53, UR16, R106, 0x96, !PT ;  /* 0x0000001035047c12 */ /* 0x000fc8000f8e966a */
[----:B------:R-:W-:Y:S01]  /*4510*/  LOP3.LUT R6, R69, UR14, R52, 0x96, !PT ;  /* 0x0000000e45067c12 */ /* 0x000fe2000f8e9634 */
[----:B------:R-:W-:-:S04]  /*4520*/  IMAD.WIDE.U32 R4, R4, -0x2daee0ad, RZ ;  /* 0xd2511f5304047825 */ /* 0x000fc800078e00ff */
[----:B------:R-:W-:Y:S01]  /*4530*/  IMAD.WIDE.U32 R6, R6, -0x2daee0ad, RZ ;  /* 0xd2511f5306067825 */ /* 0x000fe200078e00ff */
[----:B-1----:R-:W-:Y:S02]  /*4540*/  FMNMX.FTZ R8, R8, R9, !PT ;  /* 0x0000000908087209 */ /* 0x002fe40007810000 */
[----:B------:R-:W-:Y:S02]  /*4550*/  LOP3.LUT R5, R5, UR13, R100, 0x96, !PT ;  /* 0x0000000d05057c12 */ /* 0x000fe4000f8e9664 */
[----:B--2---:R-:W-:Y:S01]  /*4560*/  FMNMX.FTZ R103, R3, R103, !PT ;  /* 0x0000006703677209 */ /* 0x004fe20007810000 */
[----:B------:R-:W1:Y:S01]  /*4570*/  SHFL.BFLY PT, R102, R8, 0x1, 0x1f ;  /* 0x0c201f0008667f89 */ /* 0x000e6200000e0000 */
[----:B------:R-:W-:Y:S01]  /*4580*/  LOP3.LUT R3, R7, UR11, R4, 0x96, !PT ;  /* 0x0000000b07037c12 */ /* 0x000fe2000f8e9604 */
[----:B------:R-:W-:Y:S01]  /*4590*/  IMAD.WIDE.U32 R4, R5, -0x326172a9, RZ ;  /* 0xcd9e8d5705047825 */ /* 0x000fe200078e00ff */
[----:B------:R-:W-:-:S03]  /*45a0*/  FSETP.NEU.FTZ.AND P1, PT, R103, -INF , PT ;  /* 0xff8000006700780b */ /* 0x000fc60003f3d000 */
[----:B------:R-:W-:Y:S01]  /*45b0*/  FMUL.FTZ R7, R103, c[0x0][0x23c] ;  /* 0x00008f0067077a20 */ /* 0x000fe20000410000 */
[----:B------:R-:W-:Y:S01]  /*45c0*/  LOP3.LUT R5, R5, UR12, R68, 0x96, !PT ;  /* 0x0000000c05057c12 */ /* 0x000fe2000f8e9644 */
[----:B------:R-:W-:-:S03]  /*45d0*/  IMAD.WIDE.U32 R12, R3, -0x326172a9, RZ ;  /* 0xcd9e8d57030c7825 */ /* 0x000fc600078e00ff */
[----:B------:R-:W-:Y:S02]  /*45e0*/  FSEL R17, R7, RZ, P1 ;  /* 0x000000ff07117208 */ /* 0x000fe40000800000 */
[----:B------:R-:W-:Y:S01]  /*45f0*/  LOP3.LUT R7, R13, UR10, R4, 0x96, !PT ;  /* 0x0000000a0d077c12 */ /* 0x000fe2000f8e9604 */
[----:B------:R-:W-:-:S04]  /*4600*/  IMAD.WIDE.U32 R4, R5, -0x2daee0ad, RZ ;  /* 0xd2511f5305047825 */ /* 0x000fc800078e00ff */
[----:B------:R-:W-:Y:S01]  /*4610*/  IMAD.WIDE.U32 R14, R7, -0x2daee0ad, RZ ;  /* 0xd2511f53070e7825 */ /* 0x000fe200078e00ff */
[----:B------:R-:W-:-:S03]  /*4620*/  LOP3.LUT R6, R5, UR9, R6, 0x96, !PT ;  /* 0x0000000905067c12 */ /* 0x000fc6000f8e9606 */
[--C-:B------:R-:W-:Y:S01]  /*4630*/  FFMA.FTZ R3, R67, c[0x0][0x23c], -R17.reuse ;  /* 0x00008f0043037a23 */ /* 0x100fe20000010811 */
[----:B------:R-:W-:Y:S01]  /*4640*/  LOP3.LUT R4, R15, UR7, R4, 0x96, !PT ;  /* 0x000000070f047c12 */ /* 0x000fe2000f8e9604 */
[----:B------:R-:W-:Y:S01]  /*4650*/  IMAD.WIDE.U32 R10, R6, -0x326172a9, RZ ;  /* 0xcd9e8d57060a7825 */ /* 0x000fe200078e00ff */
[----:B-1----:R-:W-:Y:S01]  /*4660*/  FMNMX.FTZ R102, R8, R102, !PT ;  /* 0x0000006608667209 */ /* 0x002fe20007810000 */
[----:B------:R1:W-:Y:S02]  /*4670*/  MUFU.EX2 R152, R3 ;  /* 0x0000000300987308 */ /* 0x0003e40000000800 */
[----:B------:R-:W-:Y:S01]  /*4680*/  FFMA.FTZ R6, R65, c[0x0][0x23c], -R17 ;  /* 0x00008f0041067a23 */ /* 0x000fe20000010811 */
[----:B------:R-:W-:Y:S01]  /*4690*/  FSETP.NEU.FTZ.AND P1, PT, R102, -INF , PT ;  /* 0xff8000006600780b */ /* 0x000fe20003f3d000 */
[----:B------:R-:W-:-:S04]  /*46a0*/  IMAD.WIDE.U32 R4, R4, -0x326172a9, RZ ;  /* 0xcd9e8d5704047825 */ /* 0x000fc800078e00ff */
[----:B------:R2:W-:Y:S01]  /*46b0*/  MUFU.EX2 R160, R6 ;  /* 0x0000000600a07308 */ /* 0x0005e20000000800 */
[----:B------:R-:W-:Y:S01]  /*46c0*/  LOP3.LUT R8, R4, 0xff, RZ, 0xc0, !PT ;  /* 0x000000ff04087812 */ /* 0x000fe200078ec0ff */
[--C-:B------:R-:W-:Y:S01]  /*46d0*/  FFMA.FTZ R7, R64, c[0x0][0x23c], -R17.reuse ;  /* 0x00008f0040077a23 */ /* 0x100fe20000010811 */
[----:B------:R-:W-:Y:S01]  /*46e0*/  SHF.R.U32.HI R9, RZ, 0x18, R4 ;  /* 0x00000018ff097819 */ /* 0x000fe20000011604 */
[----:B-1----:R-:W-:-:S04]  /*46f0*/  FFMA.FTZ R3, R66, c[0x0][0x23c], -R17 ;  /* 0x00008f0042037a23 */ /* 0x002fc80000010811 */
[----:B------:R1:W-:Y:S01]  /*4700*/  MUFU.EX2 R178, R7 ;  /* 0x0000000700b27308 */ /* 0x0003e20000000800 */
[----:B--2---:R-:W-:-:S07]  /*4710*/  FMUL.FTZ R6, R102, c[0x0][0x23c] ;  /* 0x00008f0066067a20 */ /* 0x004fce0000410000 */
[----:B------:R2:W-:Y:S01]  /*4720*/  MUFU.EX2 R19, R3 ;  /* 0x0000000300137308 */ /* 0x0005e20000000800 */
[----:B------:R-:W-:Y:S02]  /*4730*/  FSEL R18, R6, RZ, P1 ;  /* 0x000000ff06127208 */ /* 0x000fe40000800000 */
[----:B------:R-:W-:-:S03]  /*4740*/  SHF.R.U32.HI R6, RZ, 0x10, R4 ;  /* 0x00000010ff067819 */ /* 0x000fc60000011604 */
[----:B------:R-:W-:Y:S01]  /*4750*/  FFMA.FTZ R0, R92, c[0x0][0x23c], -R18 ;  /* 0x00008f005c007a23 */ /* 0x000fe20000010812 */
[----:B-1----:R-:W-:-:S03]  /*4760*/  LOP3.LUT R7, R6, 0xff, RZ, 0xc0, !PT ;  /* 0x000000ff06077812 */ /* 0x002fc600078ec0ff */
[----:B------:R1:W-:Y:S01]  /*4770*/  MUFU.EX2 R177, R0 ;  /* 0x0000000000b17308 */ /* 0x0003e20000000800 */
[----:B------:R-:W-:Y:S02]  /*4780*/  PRMT R7, R7, 0x5410, R9 ;  /* 0x0000541007077816 */ /* 0x000fe40000000009 */
[----:B--2---:R-:W-:Y:S02]  /*4790*/  LOP3.LUT R3, R5, UR17, R10, 0x96, !PT ;  /* 0x0000001105037c12 */ /* 0x004fe4000f8e960a */
[----:B------:R-:W-:Y:S01]  /*47a0*/  LOP3.LUT R5, R4, 0xffff, RZ, 0xc0, !PT ;  /* 0x0000ffff04057812 */ /* 0x000fe200078ec0ff */
[----:B------:R-:W-:Y:S01]  /*47b0*/  FFMA.FTZ R4, R71, c[0x0][0x23c], -R18 ;  /* 0x00008f0047047a23 */ /* 0x000fe20000010812 */
[----:B------:R-:W-:Y:S02]  /*47c0*/  LOP3.LUT R6, R3, 0xffff, RZ, 0xc0, !PT ;  /* 0x0000ffff03067812 */ /* 0x000fe400078ec0ff */
[----:B------:R-:W-:Y:S01]  /*47d0*/  SHF.R.U32.HI R5, RZ, 0x8, R5 ;  /* 0x00000008ff057819 */ /* 0x000fe20000011605 */
[----:B------:R2:W-:Y:S01]  /*47e0*/  MUFU.EX2 R161, R4 ;  /* 0x0000000400a17308 */ /* 0x0005e20000000800 */
[----:B------:R-:W-:-:S02]  /*47f0*/  SHF.R.U32.HI R6, RZ, 0x8, R6 ;  /* 0x00000008ff067819 */ /* 0x000fc40000011606 */
[----:B------:R-:W-:Y:S02]  /*4800*/  PRMT R10, R8, 0x5410, R5 ;  /* 0x00005410080a7816 */ /* 0x000fe40000000005 */
[----:B------:R-:W-:Y:S02]  /*4810*/  FMNMX.FTZ R5, R134, R132, !PT ;  /* 0x0000008486057209 */ /* 0x000fe40007810000 */
[----:B------:R-:W-:Y:S02]  /*4820*/  LOP3.LUT R8, R3, 0xff, RZ, 0xc0, !PT ;  /* 0x000000ff03087812 */ /* 0x000fe400078ec0ff */
[----:B-1----:R-:W-:Y:S02]  /*4830*/  SHF.R.U32.HI R0, RZ, 0x10, R3 ;  /* 0x00000010ff007819 */ /* 0x002fe40000011603 */
[----:B------:R-:W-:Y:S02]  /*4840*/  PRMT R9, R8, 0x5410, R6 ;  /* 0x0000541008097816 */ /* 0x000fe40000000006 */
[----:B--2---:R-:W-:Y:S01]  /*4850*/  FMNMX.FTZ R4, R135, R5, !PT ;  /* 0x0000000587047209 */ /* 0x004fe20007810000 */
[----:B------:R-:W-:-:S03]  /*4860*/  FFMA.FTZ R5, R70, c[0x0][0x23c], -R18 ;  /* 0x00008f0046057a23 */ /* 0x000fc60000010812 */
[----:B------:R-:W-:Y:S01]  /*4870*/  FMNMX.FTZ R4, R133, R4, !PT ;  /* 0x0000000485047209 */ /* 0x000fe20007810000 */
[----:B------:R1:W2:Y:S03]  /*4880*/  MUFU.EX2 R179, R5 ;  /* 0x0000000500b37308 */ /* 0x0002a60000000800 */
[----:B------:R-:W-:-:S04]  /*4890*/  FMNMX.FTZ R4, R148, R4, !PT ;  /* 0x0000000494047209 */ /* 0x000fc80007810000 */
[----:B------:R-:W-:-:S04]  /*48a0*/  FMNMX.FTZ R2, R147, R4, !PT ;  /* 0x0000000493027209 */ /* 0x000fc80007810000 */
[----:B------:R-:W-:Y:S01]  /*48b0*/  FMNMX.FTZ R4, R144, R2, !PT ;  /* 0x0000000290047209 */ /* 0x000fe20007810000 */
[----:B------:R-:W-:Y:S02]  /*48c0*/  FFMA.FTZ R2, R93, c[0x0][0x23c], -R18 ;  /* 0x00008f005d027a23 */ /* 0x000fe40000010812 */
[----:B------:R-:W-:Y:S01]  /*48d0*/  LDSM.16.MT88.4 R92, [R214+0xb000] ;  /* 0x00b00000d65c783b */ /* 0x000fe20000004200 */
[----:B------:R-:W-:Y:S01]  /*48e0*/  FMNMX.FTZ R6, R142, R4, !PT ;  /* 0x000000048e067209 */ /* 0x000fe20007810000 */
[----:B------:R3:W4:Y:S01]  /*48f0*/  MUFU.EX2 R163, R2 ;  /* 0x0000000200a37308 */ /* 0x0007220000000800 */
[----:B-1----:R-:W-:Y:S01]  /*4900*/  SHF.R.U32.HI R5, RZ, 0x18, R3 ;  /* 0x00000018ff057819 */ /* 0x002fe20000011603 */
[--C-:B------:R-:W-:Y:S01]  /*4910*/  HSET2.LE.AND R3, R7, R251.reuse, PT ;  /* 0x000000fb07037233 */ /* 0x100fe20003803000 */
[----:B------:R-:W-:Y:S01]  /*4920*/  LOP3.LUT R4, R0, 0xff, RZ, 0xc0, !PT ;  /* 0x000000ff00047812 */ /* 0x000fe200078ec0ff */
[----:B------:R-:W-:Y:S01]  /*4930*/  HSET2.LE.AND R0, R10, R251, PT ;  /* 0x000000fb0a007233 */ /* 0x000fe20003803000 */
[----:B--2---:R-:W-:-:S02]  /*4940*/  F2FP.PACK_AB R7, R179, R161 ;  /* 0x000000a1b307723e */ /* 0x004fc400000000ff */
[----:B------:R-:W-:Y:S02]  /*4950*/  FMNMX.FTZ R8, R234, R6, !PT ;  /* 0x00000006ea087209 */ /* 0x000fe40007810000 */
[----:B------:R-:W-:Y:S02]  /*4960*/  LOP3.LUT R7, R3, R7, RZ, 0xc0, !PT ;  /* 0x0000000703077212 */ /* 0x000fe400078ec0ff */
[----:B------:R-:W-:Y:S02]  /*4970*/  FMNMX.FTZ R3, R232, R8, !PT ;  /* 0x00000008e8037209 */ /* 0x000fe40007810000 */
[----:B------:R-:W-:Y:S02]  /*4980*/  PRMT R4, R4, 0x5410, R5 ;  /* 0x0000541004047816 */ /* 0x000fe40000000005 */
[----:B------:R-:W-:Y:S02]  /*4990*/  FMNMX.FTZ R8, R230, R3, !PT ;  /* 0x00000003e6087209 */ /* 0x000fe40007810000 */
[----:B---3--:R-:W-:Y:S01]  /*49a0*/  F2FP.PACK_AB R2, R178, R160 ;  /* 0x000000a0b202723e */ /* 0x008fe200000000ff */
[----:B------:R-:W-:Y:S01]  /*49b0*/  HSET2.LE.AND R3, R4, R251, PT ;  /* 0x000000fb04037233 */ /* 0x000fe20003803000 */
[----:B----4-:R-:W-:-:S02]  /*49c0*/  F2FP.PACK_AB R5, R163, R177 ;  /* 0x000000b1a305723e */ /* 0x010fc400000000ff */
[----:B------:R-:W-:Y:S01]  /*49d0*/  LOP3.LUT R6, R0, R2, RZ, 0xc0, !PT ;  /* 0x0000000200067212 */ /* 0x000fe200078ec0ff */
[----:B------:R-:W-:Y:S01]  /*49e0*/  HSET2.LE.AND R0, R9, R251, PT ;  /* 0x000000fb09007233 */ /* 0x000fe20003803000 */
[----:B------:R-:W-:Y:S01]  /*49f0*/  F2FP.PACK_AB R2, R19, R152 ;  /* 0x000000981302723e */ /* 0x000fe200000000ff */
[----:B------:R-:W-:Y:S01]  /*4a00*/  FFMA.FTZ R9, R55, c[0x0][0x23c], -R17 ;  /* 0x00008f0037097a23 */ /* 0x000fe20000010811 */
[----:B------:R-:W-:Y:S02]  /*4a10*/  LOP3.LUT R5, R3, R5, RZ, 0xc0, !PT ;  /* 0x0000000503057212 */ /* 0x000fe400078ec0ff */
[----:B------:R-:W-:Y:S01]  /*4a20*/  LOP3.LUT R4, R0, R2, RZ, 0xc0, !PT ;  /* 0x0000000200047212 */ /* 0x000fe200078ec0ff */
[----:B------:R-:W-:Y:S01]  /*4a30*/  MUFU.EX2 R159, R9 ;  /* 0x00000009009f7308 */ /* 0x000fe20000000800 */
[----:B------:R-:W-:Y:S02]  /*4a40*/  FMNMX.FTZ R2, R227, R8, !PT ;  /* 0x00000008e3027209 */ /* 0x000fe40007810000 */
[----:B------:R-:W-:-:S02]  /*4a50*/  FMNMX.FTZ R0, R141, R140, !PT ;  /* 0x0000008c8d007209 */ /* 0x000fc40007810000 */
[----:B------:R-:W-:Y:S01]  /*4a60*/  FMNMX.FTZ R2, R250, R2, !PT ;  /* 0x00000002fa027209 */ /* 0x000fe20007810000 */
[C---:B------:R-:W-:Y:S01]  /*4a70*/  HMMA.16816.F32 R48, R4.reuse, R80, RZ ;  /* 0x000000500430723c */ /* 0x040fe200000018ff */
[----:B------:R-:W-:Y:S02]  /*4a80*/  FMNMX.FTZ R0, R137, R0, !PT ;  /* 0x0000000089007209 */ /* 0x000fe40007810000 */
[----:B------:R-:W-:Y:S02]  /*4a90*/  FMNMX.FTZ R2, R247, R2, !PT ;  /* 0x00000002f7027209 */ /* 0x000fe40007810000 */
[----:B------:R-:W-:Y:S02]  /*4aa0*/  FMNMX.FTZ R0, R136, R0, !PT ;  /* 0x0000000088007209 */ /* 0x000fe40007810000 */
[----:B------:R-:W-:Y:S01]  /*4ab0*/  FMNMX.FTZ R2, R244, R2, !PT ;  /* 0x00000002f4027209 */ /* 0x000fe20007810000 */
[----:B------:R-:W-:Y:S01]  /*4ac0*/  HMMA.16816.F32 R72, R4, R76, RZ ;  /* 0x0000004c0448723c */ /* 0x000fe200000018ff */
[----:B------:R-:W-:-:S02]  /*4ad0*/  FMNMX.FTZ R0, R151, R0, !PT ;  /* 0x0000000097007209 */ /* 0x000fc40007810000 */
[----:B------:R-:W-:Y:S02]  /*4ae0*/  FMNMX.FTZ R8, R243, R2, !PT ;  /* 0x00000002f3087209 */ /* 0x000fe40007810000 */
[----:B------:R-:W-:Y:S01]  /*4af0*/  FMNMX.FTZ R3, R150, R0, !PT ;  /* 0x0000000096037209 */ /* 0x000fe20007810000 */
[----:B------:R-:W-:Y:S01]  /*4b00*/  FFMA.FTZ R0, R104, c[0x0][0x23c], -R17 ;  /* 0x00008f0068007a23 */ /* 0x000fe20000010811 */
[----:B------:R-:W-:Y:S01]  /*4b10*/  LOP3.LUT R2, R11, UR8, R12, 0x96, !PT ;  /* 0x000000080b027c12 */ /* 0x000fe2000f8e960c */
[----:B------:R-:W1:Y:S01]  /*4b20*/  SHFL.BFLY PT, R15, R8, 0x2, 0x1f ;  /* 0x0c401f00080f7f89 */ /* 0x000e6200000e0000 */
[----:B------:R-:W-:Y:S01]  /*4b30*/  FMNMX.FTZ R3, R146, R3, !PT ;  /* 0x0000000392037209 */ /* 0x000fe20007810000 */
[----:B------:R2:W-:Y:S01]  /*4b40*/  MUFU.EX2 R153, R0 ;  /* 0x0000000000997308 */ /* 0x0005e20000000800 */
[----:B------:R-:W-:Y:S02]  /*4b50*/  HMMA.16816.F32 R64, R4, R96, RZ ;  /* 0x000000600440723c */ /* 0x000fe400000018ff */
[----:B------:R-:W-:Y:S01]  /*4b60*/  FMNMX.FTZ R10, R143, R3, !PT ;  /* 0x000000038f0a7209 */ /* 0x000fe20007810000 */
[----:B------:R-:W-:-:S03]  /*4b70*/  IMAD.WIDE.U32 R2, R2, -0x2daee0ad, RZ ;  /* 0xd2511f5302027825 */ /* 0x000fc600078e00ff */
[----:B------:R-:W-:Y:S02]  /*4b80*/  FMNMX.FTZ R10, R238, R10, !PT ;  /* 0x0000000aee0a7209 */ /* 0x000fe40007810000 */
[----:B------:R-:W-:Y:S01]  /*4b90*/  LOP3.LUT R11, R2, 0xffff, RZ, 0xc0, !PT ;  /* 0x0000ffff020b7812 */ /* 0x000fe200078ec0ff */
[C---:B------:R-:W-:Y:S01]  /*4ba0*/  HMMA.16816.F32 R60, R4.reuse, R88, RZ ;  /* 0x00000058043c723c */ /* 0x040fe200000018ff */
[----:B------:R-:W-:Y:S02]  /*4bb0*/  FMNMX.FTZ R10, R237, R10, !PT ;  /* 0x0000000aed0a7209 */ /* 0x000fe40007810000 */
[--C-:B------:R-:W-:Y:S02]  /*4bc0*/  SHF.R.U32.HI R13, RZ, 0x10, R2.reuse ;  /* 0x00000010ff0d7819 */ /* 0x100fe40000011602 */
[----:B------:R-:W-:Y:S01]  /*4bd0*/  SHF.R.U32.HI R12, RZ, 0x18, R2 ;  /* 0x00000018ff0c7819 */ /* 0x000fe20000011602 */
[----:B--2---:R-:W-:Y:S01]  /*4be0*/  FFMA.FTZ R0, R54, c[0x0][0x23c], -R17 ;  /* 0x00008f0036007a23 */ /* 0x004fe20000010811 */
[----:B------:R-:W-:Y:S01]  /*4bf0*/  SHF.R.U32.HI R9, RZ, 0x8, R11 ;  /* 0x00000008ff097819 */ /* 0x000fe2000001160b */
[----:B------:R-:W-:Y:S01]  /*4c00*/  HMMA.16816.F32 R56, R4, R84, RZ ;  /* 0x000000540438723c */ /* 0x000fe200000018ff */
[----:B------:R-:W-:Y:S01]  /*4c10*/  IMAD.MOV.U32 R54, RZ, RZ, R19 ;  /* 0x000000ffff367224 */ /* 0x000fe200078e0013 */
[----:B------:R2:W-:Y:S01]  /*4c20*/  MUFU.EX2 R154, R0 ;  /* 0x00000000009a7308 */ /* 0x0005e20000000800 */
[----:B-1----:R-:W-:-:S05]  /*4c30*/  FMNMX.FTZ R15, R8, R15, !PT ;  /* 0x0000000f080f7209 */ /* 0x002fca0007810000 */
[C---:B------:R-:W-:Y:S08]  /*4c40*/  HMMA.16816.F32 R32, R4.reuse, R92, RZ ;  /* 0x0000005c0420723c */ /* 0x040ff000000018ff */
[----:B------:R-:W-:Y:S01]  /*4c50*/  HMMA.16816.F32 R24, R4, R78, RZ ;  /* 0x0000004e0418723c */ /* 0x000fe200000018ff */
[----:B--2---:R-:W-:Y:S02]  /*4c60*/  LOP3.LUT R0, R3, UR18, R14, 0x96, !PT ;  /* 0x0000001203007c12 */ /* 0x004fe4000f8e960e */
[----:B------:R-:W-:-:S02]  /*4c70*/  FMNMX.FTZ R3, R229, R10, !PT ;  /* 0x0000000ae5037209 */ /* 0x000fc40007810000 */
[----:B------:R-:W-:Y:S01]  /*4c80*/  LOP3.LUT R14, R2, 0xff, RZ, 0xc0, !PT ;  /* 0x000000ff020e7812 */ /* 0x000fe200078ec0ff */
[----:B------:R-:W-:Y:S01]  /*4c90*/  FFMA.FTZ R2, R105, c[0x0][0x23c], -R17 ;  /* 0x00008f0069027a23 */ /* 0x000fe20000010811 */
[----:B------:R-:W-:Y:S01]  /*4ca0*/  FMNMX.FTZ R8, R228, R3, !PT ;  /* 0x00000003e4087209 */ /* 0x000fe20007810000 */
[----:B------:R-:W-:Y:S01]  /*4cb0*/  FFMA.FTZ R3, R108, c[0x0][0x23c], -R18 ;  /* 0x00008f006c037a23 */ /* 0x000fe20000010812 */
[----:B------:R-:W-:Y:S01]  /*4cc0*/  PRMT R14, R14, 0x5410, R9 ;  /* 0x000054100e0e7816 */ /* 0x000fe20000000009 */
[----:B------:R1:W2:Y:S01]  /*4cd0*/  MUFU.EX2 R176, R2 ;  /* 0x0000000200b07308 */ /* 0x0002a20000000800 */
[----:B------:R-:W-:Y:S01]  /*4ce0*/  FMNMX.FTZ R8, R249, R8, !PT ;  /* 0x00000008f9087209 */ /* 0x000fe20007810000 */
[----:B------:R-:W-:Y:S01]  /*4cf0*/  HMMA.16816.F32 R28, R4, R82, RZ ;  /* 0x00000052041c723c */ /* 0x000fe200000018ff */
[----:B------:R-:W-:-:S05]  /*4d00*/  SHF.R.U32.HI R10, RZ, 0x18, R0 ;  /* 0x00000018ff0a7819 */ /* 0x000fca0000011600 */
[----:B------:R3:W-:Y:S02]  /*4d10*/  MUFU.EX2 R149, R3 ;  /* 0x0000000300957308 */ /* 0x0007e40000000800 */
[----:B------:R-:W-:Y:S01]  /*4d20*/  HMMA.16816.F32 R36, R4, R98, RZ ;  /* 0x000000620424723c */ /* 0x000fe200000018ff */
[----:B-1----:R-:W-:Y:S02]  /*4d30*/  LOP3.LUT R2, R13, 0xff, RZ, 0xc0, !PT ;  /* 0x000000ff0d027812 */ /* 0x002fe400078ec0ff */
[----:B------:R-:W-:-:S05]  /*4d40*/  LOP3.LUT R13, R0, 0xff, RZ, 0xc0, !PT ;  /* 0x000000ff000d7812 */ /* 0x000fca00078ec0ff */
[C---:B------:R-:W-:Y:S01]  /*4d50*/  HMMA.16816.F32 R44, R4.reuse, R90, RZ ;  /* 0x0000005a042c723c */ /* 0x040fe200000018ff */
[----:B------:R-:W-:Y:S02]  /*4d60*/  PRMT R11, R2, 0x5410, R12 ;  /* 0x00005410020b7816 */ /* 0x000fe4000000000c */
[----:B------:R-:W-:Y:S01]  /*4d70*/  FMNMX.FTZ R2, R248, R8, !PT ;  /* 0x00000008f8027209 */ /* 0x000fe20007810000 */
[----:B---3--:R-:W-:Y:S01]  /*4d80*/  FFMA.FTZ R3, R109, c[0x0][0x23c], -R18 ;  /* 0x00008f006d037a23 */ /* 0x008fe20000010812 */
[----:B------:R-:W-:Y:S02]  /*4d90*/  SHF.R.U32.HI R8, RZ, 0x10, R0 ;  /* 0x00000010ff087819 */ /* 0x000fe40000011600 */
[----:B------:R-:W-:Y:S01]  /*4da0*/  FMNMX.FTZ R2, R245, R2, !PT ;  /* 0x00000002f5027209 */ /* 0x000fe20007810000 */
[----:B------:R1:W3:Y:S01]  /*4db0*/  MUFU.EX2 R252, R3 ;  /* 0x0000000300fc7308 */ /* 0x0002e20000000800 */
[----:B------:R-:W-:Y:S01]  /*4dc0*/  LOP3.LUT R8, R8, 0xff, RZ, 0xc0, !PT ;  /* 0x000000ff08087812 */ /* 0x000fe200078ec0ff */
[----:B------:R-:W-:Y:S01]  /*4dd0*/  HMMA.16816.F32 R40, R4, R86, RZ ;  /* 0x000000560428723c */ /* 0x000fe200000018ff */
[----:B------:R-:W-:-:S02]  /*4de0*/  FMNMX.FTZ R12, R246, R2, !PT ;  /* 0x00000002f60c7209 */ /* 0x000fc40007810000 */
[----:B------:R-:W-:Y:S01]  /*4df0*/  LOP3.LUT R2, R0, 0xffff, RZ, 0xc0, !PT ;  /* 0x0000ffff00027812 */ /* 0x000fe200078ec0ff */
[----:B------:R-:W-:Y:S01]  /*4e00*/  HSET2.LE.AND R0, R14, R251, PT ;  /* 0x000000fb0e007233 */ /* 0x000fe20003803000 */
[----:B------:R-:W-:Y:S01]  /*4e10*/  PRMT R8, R8, 0x5410, R10 ;  /* 0x0000541008087816 */ /* 0x000fe2000000000a */
[----:B------:R-:W-:Y:S01]  /*4e20*/  SHFL.BFLY PT, R16, R12, 0x2, 0x1f ;  /* 0x0c401f000c107f89 */ /* 0x000fe200000e0000 */
[----:B------:R-:W-:Y:S01]  /*4e30*/  SHF.R.U32.HI R9, RZ, 0x8, R2 ;  /* 0x00000008ff097819 */ /* 0x000fe20000011602 */
[--C-:B------:R-:W-:Y:S02]  /*4e40*/  FFMA.FTZ R2, R110, c[0x0][0x23c], -R18.reuse ;  /* 0x00008f006e027a23 */ /* 0x100fe40000010812 */
[----:B------:R-:W4:Y:S01]  /*4e50*/  SHFL.BFLY PT, R14, R15, 0x1, 0x1f ;  /* 0x0c201f000f0e7f89 */ /* 0x000f2200000e0000 */
[----:B------:R-:W-:Y:S01]  /*4e60*/  PRMT R9, R13, 0x5410, R9 ;  /* 0x000054100d097816 */ /* 0x000fe20000000009 */
[----:B------:R2:W-:Y:S01]  /*4e70*/  MUFU.EX2 R55, R2 ;  /* 0x0000000200377308 */ /* 0x0005e20000000800 */
[----:B-1----:R-:W-:-:S02]  /*4e80*/  FFMA.FTZ R3, R111, c[0x0][0x23c], -R18 ;  /* 0x00008f006f037a23 */ /* 0x002fc40000010812 */
[----:B------:R-:W-:Y:S05]  /*4e90*/  LDSM.16.MT88.4 R108, [R212+0xb400] ;  /* 0x00b40000d46c783b */ /* 0x000fea0000004200 */
[----:B------:R1:W5:Y:S01]  /*4ea0*/  MUFU.EX2 R158, R3 ;  /* 0x00000003009e7308 */ /* 0x0003620000000800 */
[----:B--2---:R-:W-:-:S04]  /*4eb0*/  F2FP.PACK_AB R2, R176, R159 ;  /* 0x0000009fb002723e */ /* 0x004fc800000000ff */
[----:B------:R-:W-:Y:S01]  /*4ec0*/  LOP3.LUT R10, R0, R2, RZ, 0xc0, !PT ;  /* 0x00000002000a7212 */ /* 0x000fe200078ec0ff */
[--C-:B------:R-:W-:Y:S01]  /*4ed0*/  HSET2.LE.AND R0, R9, R251.reuse, PT ;  /* 0x000000fb09007233 */ /* 0x100fe20003803000 */
[----:B------:R-:W-:Y:S01]  /*4ee0*/  F2FP.PACK_AB R2, R154, R153 ;  /* 0x000000999a02723e */ /* 0x000fe200000000ff */
[----:B-1----:R-:W-:Y:S01]  /*4ef0*/  HSET2.LE.AND R3, R11, R251, PT ;  /* 0x000000fb0b037233 */ /* 0x002fe20003803000 */
[----:B---3--:R-:W-:Y:S02]  /*4f00*/  F2FP.PACK_AB R11, R252, R149 ;  /* 0x00000095fc0b723e */ /* 0x008fe400000000ff */
[----:B-----5:R-:W-:Y:S02]  /*4f10*/  F2FP.PACK_AB R9, R55, R158 ;  /* 0x0000009e3709723e */ /* 0x020fe400000000ff */
[----:B------:R-:W-:Y:S02]  /*4f20*/  LOP3.LUT R11, R3, R11, RZ, 0xc0, !PT ;  /* 0x0000000b030b7212 */ /* 0x000fe400078ec0ff */
[----:B------:R-:W-:-:S02]  /*4f30*/  LOP3.LUT R3, R157, R20, RZ, 0x3c, !PT ;  /* 0x000000149d037212 */ /* 0x000fc400078e3cff */
[----:B------:R-:W-:Y:S01]  /*4f40*/  HMMA.16816.F32 R20, R4, R94, RZ ;  /* 0x0000005e0414723c */ /* 0x000fe200000018ff */
[----:B----4-:R-:W-:Y:S02]  /*4f50*/  FMNMX.FTZ R105, R15, R14, !PT ;  /* 0x0000000e0f697209 */ /* 0x010fe40007810000 */
[----:B------:R-:W-:Y:S01]  /*4f60*/  IMAD.WIDE.U32 R70, R3, -0x2daee0ad, RZ ;  /* 0xd2511f5303467825 */ /* 0x000fe200078e00ff */
[----:B------:R-:W-:Y:S01]  /*4f70*/  HSET2.LE.AND R3, R8, R251, PT ;  /* 0x000000fb08037233 */ /* 0x000fe20003803000 */
[----:B------:R-:W-:Y:S02]  /*4f80*/  LOP3.LUT R8, R0, R2, RZ, 0xc0, !PT ;  /* 0x0000000200087212 */ /* 0x000fe400078ec0ff */
[----:B------:R-:W-:Y:S01]  /*4f90*/  FMNMX.FTZ R0, R12, R16, !PT ;  /* 0x000000100c007209 */ /* 0x000fe20007810000 */
[----:B------:R-:W-:Y:S01]  /*4fa0*/  FMUL.FTZ R5, R105, c[0x0][0x23c] ;  /* 0x00008f0069057a20 */ /* 0x000fe20000410000 */
[----:B------:R-:W-:Y:S01]  /*4fb0*/  LOP3.LUT R2, R71, UR15, R138, 0x96, !PT ;  /* 0x0000000f47027c12 */ /* 0x000fe2000f8e968a */
[----:B------:R-:W-:Y:S01]  /*4fc0*/  IMAD.MOV.U32 R7, RZ, RZ, R154 ;  /* 0x000000ffff077224 */ /* 0x000fe200078e009a */
[----:B------:R-:W-:Y:S01]  /*4fd0*/  LOP3.LUT R9, R3, R9, RZ, 0xc0, !PT ;  /* 0x0000000903097212 */ /* 0x000fe200078ec0ff */
[----:B------:R-:W1:Y:S01]  /*4fe0*/  SHFL.BFLY PT, R6, R0, 0x1, 0x1f ;  /* 0x0c201f0000067f89 */ /* 0x000e6200000e0000 */
[----:B------:R-:W-:Y:S01]  /*4ff0*/  FSETP.NEU.FTZ.AND P1, PT, R105, -INF , PT ;  /* 0xff8000006900780b */ /* 0x000fe20003f3d000 */
[----:B------:R-:W-:Y:S01]  /*5000*/  IMAD.WIDE.U32 R168, R2, -0x326172a9, RZ ;  /* 0xcd9e8d5702a87825 */ /* 0x000fe200078e00ff */
[----:B------:R-:W-:-:S02]  /*5010*/  LOP3.LUT R2, R53, UR16, R156, 0x96, !PT ;  /* 0x0000001035027c12 */ /* 0x000fc4000f8e969c */
[----:B------:R-:W-:Y:S01]  /*5020*/  FSEL R13, R5, RZ, P1 ;  /* 0x000000ff050d7208 */ /* 0x000fe20000800000 */
[C---:B------:R-:W-:Y:S01]  /*5030*/  HMMA.16816.F32 R204, R8.reuse, R124, R48 ;  /* 0x0000007c08cc723c */ /* 0x040fe20000001830 */
[----:B------:R-:W-:Y:S01]  /*5040*/  LOP3.LUT R4, R169, UR14, R52, 0x96, !PT ;  /* 0x0000000ea9047c12 */ /* 0x000fe2000f8e9634 */
[----:B------:R-:W-:Y:S01]  /*5050*/  IMAD.WIDE.U32 R2, R2, -0x2daee0ad, RZ ;  /* 0xd2511f5302027825 */ /* 0x000fe200078e00ff */
[----:B------:R2:W-:Y:S03]  /*5060*/  STL.64 [R1], R168 ;  /* 0x000000a801007387 */ /* 0x0005e60000100a00 */
[----:B------:R-:W-:Y:S01]  /*5070*/  IMAD.WIDE.U32 R14, R4, -0x2daee0ad, RZ ;  /* 0xd2511f53040e7825 */ /* 0x000fe200078e00ff */
[----:B------:R-:W-:Y:S01]  /*5080*/  LOP3.LUT R3, R3, UR13, R70, 0x96, !PT ;  /* 0x0000000d03037c12 */ /* 0x000fe2000f8e9646 */
[----:B------:R-:W-:Y:S02]  /*5090*/  HMMA.16816.F32 R208, R8, R120, R72 ;  /* 0x0000007808d0723c */ /* 0x000fe40000001848 */
[----:B------:R-:W-:Y:S01]  /*50a0*/  IMAD.MOV.U32 R52, RZ, RZ, R168 ;  /* 0x000000ffff347224 */ /* 0x000fe200078e00a8 */
[----:B------:R-:W-:Y:S01]  /*50b0*/  LOP3.LUT R4, R15, UR11, R2, 0x96, !PT ;  /* 0x0000000b0f047c12 */ /* 0x000fe2000f8e9602 */
[----:B------:R-:W-:-:S02]  /*50c0*/  FFMA.FTZ R5, R134, c[0x0][0x23c], -R13 ;  /* 0x00008f0086057a23 */ /* 0x000fc4000001080d */
[----:B------:R-:W-:Y:S02]  /*50d0*/  IMAD.WIDE.U32 R2, R3, -0x326172a9, RZ ;  /* 0xcd9e8d5703027825 */ /* 0x000fe400078e00ff */
[----:B------:R3:W-:Y:S01]  /*50e0*/  MUFU.EX2 R51, R5 ;  /* 0x0000000500337308 */ /* 0x0007e20000000800 */
[----:B------:R-:W-:Y:S01]  /*50f0*/  HMMA.16816.F32 R184, R8, R122, R24 ;  /* 0x0000007a08b8723c */ /* 0x000fe20000001818 */
[----:B------:R-:W-:Y:S01]  /*5100*/  IMAD.WIDE.U32 R48, R4, -0x326172a9, RZ ;  /* 0xcd9e8d5704307825 */ /* 0x000fe200078e00ff */
[----:B-1----:R-:W-:-:S03]  /*5110*/  FMNMX.FTZ R104, R0, R6, !PT ;  /* 0x0000000600687209 */ /* 0x002fc60007810000 */
[--C-:B------:R-:W-:Y:S01]  /*5120*/  FFMA.FTZ R4, R132, c[0x0][0x23c], -R13.reuse ;  /* 0x00008f0084047a23 */ /* 0x100fe2000001080d */
[----:B------:R-:W-:Y:S01]  /*5130*/  LOP3.LUT R2, R49, UR10, R2, 0x96, !PT ;  /* 0x0000000a31027c12 */ /* 0x000fe2000f8e9602 */
[C---:B------:R-:W-:Y:S01]  /*5140*/  FMUL.FTZ R0, R104.reuse, c[0x0][0x23c] ;  /* 0x00008f0068007a20 */ /* 0x040fe20000410000 */
[----:B------:R-:W-:Y:S01]  /*5150*/  FSETP.NEU.FTZ.AND P1, PT, R104, -INF , PT ;  /* 0xff8000006800780b */ /* 0x000fe20003f3d000 */
[----:B------:R1:W4:Y:S01]  /*5160*/  MUFU.EX2 R16, R4 ;  /* 0x0000000400107308 */ /* 0x0003220000000800 */
[----:B------:R-:W-:Y:S01]  /*5170*/  IMAD.MOV.U32 R74, RZ, RZ, R152 ;  /* 0x000000ffff4a7224 */ /* 0x000fe200078e0098 */
[----:B------:R-:W-:Y:S01]  /*5180*/  HMMA.16816.F32 R200, R8, R128, R64 ;  /* 0x0000008008c8723c */ /* 0x000fe20000001840 */
[----:B------:R-:W-:Y:S01]  /*5190*/  IMAD.WIDE.U32 R72, R2, -0x2daee0ad, RZ ;  /* 0xd2511f5302487825 */ /* 0x000fe200078e00ff */
[----:B------:R-:W-:Y:S02]  /*51a0*/  FSEL R12, R0, RZ, P1 ;  /* 0x000000ff000c7208 */ /* 0x000fe40000800000 */
[----:B---3--:R-:W-:Y:S01]  /*51b0*/  LOP3.LUT R5, R3, UR12, R52, 0x96, !PT ;  /* 0x0000000c03057c12 */ /* 0x008fe2000f8e9634 */
[----:B------:R-:W-:-:S02]  /*51c0*/  FFMA.FTZ R3, R135, c[0x0][0x23c], -R13 ;  /* 0x00008f0087037a23 */ /* 0x000fc4000001080d */
[----:B------:R-:W-:Y:S01]  /*51d0*/  FFMA.FTZ R0, R141, c[0x0][0x23c], -R12 ;  /* 0x00008f008d007a23 */ /* 0x000fe2000001080c */
[C---:B------:R-:W-:Y:S01]  /*51e0*/  HMMA.16816.F32 R196, R8.reuse, R112, R60 ;  /* 0x0000007008c4723c */ /* 0x040fe2000000183c */
[----:B------:R3:W-:Y:S01]  /*51f0*/  MUFU.EX2 R162, R3 ;  /* 0x0000000300a27308 */ /* 0x0007e20000000800 */
[----:B------:R-:W-:Y:S02]  /*5200*/  IMAD.MOV.U32 R67, RZ, RZ, R74 ;  /* 0x000000ffff437224 */ /* 0x000fe400078e004a */
[----:B------:R-:W-:Y:S02]  /*5210*/  IMAD.MOV.U32 R65, RZ, RZ, R7 ;  /* 0x000000ffff417224 */ /* 0x000fe400078e0007 */
[----:B-1----:R-:W-:Y:S01]  /*5220*/  IMAD.WIDE.U32 R4, R5, -0x2daee0ad, RZ ;  /* 0xd2511f5305047825 */ /* 0x002fe200078e00ff */
[----:B------:R-:W-:Y:S01]  /*5230*/  MOV R61, R157 ;  /* 0x0000009d003d7202 */ /* 0x000fe20000000f00 */
[C---:B------:R-:W-:Y:S01]  /*5240*/  HMMA.16816.F32 R188, R8.reuse, R108, R56 ;  /* 0x0000006c08bc723c */ /* 0x040fe20000001838 */
[----:B------:R-:W-:Y:S01]  /*5250*/  MUFU.EX2 R25, R0 ;  /* 0x0000000000197308 */ /* 0x000fe20000000800 */
[----:B----4-:R-:W-:Y:S01]  /*5260*/  IMAD.MOV.U32 R141, RZ, RZ, R16 ;  /* 0x000000ffff8d7224 */ /* 0x010fe200078e0010 */
[----:B------:R-:W-:Y:S01]  /*5270*/  LOP3.LUT R2, R73, UR7, R4, 0x96, !PT ;  /* 0x0000000749027c12 */ /* 0x000fe2000f8e9604 */
[----:B------:R-:W-:Y:S01]  /*5280*/  IMAD.MOV.U32 R75, RZ, RZ, R153 ;  /* 0x000000ffff4b7224 */ /* 0x000fe200078e0099 */
[----:B------:R-:W-:Y:S01]  /*5290*/  LOP3.LUT R6, R5, UR9, R14, 0x96, !PT ;  /* 0x0000000905067c12 */ /* 0x000fe2000f8e960e */
[----:B------:R-:W-:Y:S01]  /*52a0*/  FFMA.FTZ R5, R137, c[0x0][0x23c], -R12 ;  /* 0x00008f0089057a23 */ /* 0x000fe2000001080c */
[----:B------:R-:W-:Y:S01]  /*52b0*/  MOV R135, R65 ;  /* 0x0000004100877202 */ /* 0x000fe20000000f00 */
[----:B------:R-:W-:Y:S01]  /*52c0*/  IMAD.MOV.U32 R66, RZ, RZ, R75 ;  /* 0x000000ffff427224 */ /* 0x000fe200078e004b */
[----:B------:R-:W-:Y:S01]  /*52d0*/  HMMA.16816.F32 R180, R8, R116, R32 ;  /* 0x0000007408b4723c */ /* 0x000fe20000001820 */
[----:B---3--:R-:W-:Y:S01]  /*52e0*/  FFMA.FTZ R3, R133, c[0x0][0x23c], -R13 ;  /* 0x00008f0085037a23 */ /* 0x008fe2000001080d */
[----:B------:R-:W1:Y:S01]  /*52f0*/  MUFU.EX2 R24, R5 ;  /* 0x0000000500187308 */ /* 0x000e620000000800 */
[----:B------:R-:W-:-:S04]  /*5300*/  IMAD.WIDE.U32 R14, R6, -0x326172a9, RZ ;  /* 0xcd9e8d57060e7825 */ /* 0x000fc800078e00ff */
[----:B------:R-:W-:Y:S01]  /*5310*/  IMAD.MOV.U32 R53, RZ, RZ, R169 ;  /* 0x000000ffff357224 */ /* 0x000fe200078e00a9 */
[C---:B------:R-:W-:Y:S01]  /*5320*/  HMMA.16816.F32 R172, R8.reuse, R126, R28 ;  /* 0x0000007e08ac723c */ /* 0x040fe2000000181c */
[----:B------:R-:W-:Y:S01]  /*5330*/  IMAD.MOV.U32 R75, RZ, RZ, R179 ;  /* 0x000000ffff4b7224 */ /* 0x000fe200078e00b3 */
[----:B------:R3:W-:Y:S01]  /*5340*/  MUFU.EX2 R145, R3 ;  /* 0x0000000300917308 */ /* 0x0007e20000000800 */
        /* <DEDUP_REMOVED lines=8> */
[----:B--2---:R-:W-:Y:S01]  /*53d0*/  HMMA.16816.F32 R168, R8, R114, R44 ;  /* 0x0000007208a8723c */ /* 0x004fe2000000182c */
[----:B------:R-:W-:Y:S02]  /*53e0*/  IMAD.MOV.U32 R132, RZ, RZ, R55 ;  /* 0x000000ffff847224 */ /* 0x000fe400078e0037 */
[----:B---3--:R-:W-:-:S04]  /*53f0*/  IMAD.WIDE.U32 R2, R2, -0x326172a9, RZ ;  /* 0xcd9e8d5702027825 */ /* 0x008fc800078e00ff */
[----:B------:R-:W-:Y:S01]  /*5400*/  IMAD.MOV.U32 R107, RZ, RZ, R135 ;  /* 0x000000ffff6b7224 */ /* 0x000fe200078e0087 */
[C---:B------:R-:W-:Y:S01]  /*5410*/  LOP3.LUT R0, R2.reuse, 0xffff, RZ, 0xc0, !PT ;  /* 0x0000ffff02007812 */ /* 0x040fe200078ec0ff */
[----:B------:R-:W-:Y:S01]  /*5420*/  HMMA.16816.F32 R156, R8, R110, R40 ;  /* 0x0000006e089c723c */ /* 0x000fe20000001828 */
[----:B------:R-:W-:Y:S02]  /*5430*/  LOP3.LUT R4, R2, 0xff, RZ, 0xc0, !PT ;  /* 0x000000ff02047812 */ /* 0x000fe400078ec0ff */
[----:B------:R-:W-:Y:S02]  /*5440*/  SHF.R.U32.HI R0, RZ, 0x8, R0 ;  /* 0x00000008ff007819 */ /* 0x000fe40000011600 */
[----:B------:R-:W-:Y:S02]  /*5450*/  SHF.R.U32.HI R16, RZ, 0x18, R2 ;  /* 0x00000018ff107819 */ /* 0x000fe40000011602 */
[----:B------:R-:W-:Y:S01]  /*5460*/  PRMT R19, R4, 0x5410, R0 ;  /* 0x0000541004137816 */ /* 0x000fe20000000000 */
[----:B------:R-:W-:Y:S01]  /*5470*/  FFMA.FTZ R4, R136, c[0x0][0x23c], -R12 ;  /* 0x00008f0088047a23 */ /* 0x000fe2000001080c */
[----:B------:R-:W-:-:S02]  /*5480*/  SHF.R.U32.HI R0, RZ, 0x10, R2 ;  /* 0x00000010ff007819 */ /* 0x000fc40000011602 */
[----:B------:R-:W-:Y:S01]  /*5490*/  LOP3.LUT R2, R3, UR17, R14, 0x96, !PT ;  /* 0x0000001103027c12 */ /* 0x000fe2000f8e960e */
[----:B------:R2:W3:Y:S01]  /*54a0*/  MUFU.EX2 R26, R4 ;  /* 0x00000004001a7308 */ /* 0x0004e20000000800 */
[----:B------:R-:W-:Y:S01]  /*54b0*/  FFMA.FTZ R3, R140, c[0x0][0x23c], -R12 ;  /* 0x00008f008c037a23 */ /* 0x000fe2000001080c */
[----:B------:R-:W-:Y:S01]  /*54c0*/  LOP3.LUT R5, R0, 0xff, RZ, 0xc0, !PT ;  /* 0x000000ff00057812 */ /* 0x000fe200078ec0ff */
[----:B-1----:R-:W-:Y:S01]  /*54d0*/  IMAD.MOV.U32 R14, RZ, RZ, R24 ;  /* 0x000000ffff0e7224 */ /* 0x002fe200078e0018 */
[C---:B------:R-:W-:Y:S02]  /*54e0*/  LOP3.LUT R0, R2.reuse, 0xffff, RZ, 0xc0, !PT ;  /* 0x0000ffff02007812 */ /* 0x040fe400078ec0ff */
[----:B------:R-:W-:Y:S02]  /*54f0*/  LOP3.LUT R7, R2, 0xff, RZ, 0xc0, !PT ;  /* 0x000000ff02077812 */ /* 0x000fe400078ec0ff */
[----:B------:R1:W4:Y:S01]  /*5500*/  MUFU.EX2 R74, R3 ;  /* 0x00000003004a7308 */ /* 0x0003220000000800 */
[----:B------:R-:W-:-:S02]  /*5510*/  SHF.R.U32.HI R6, RZ, 0x18, R2 ;  /* 0x00000018ff067819 */ /* 0x000fc40000011602 */
[----:B------:R-:W-:Y:S01]  /*5520*/  MOV R140, R51 ;  /* 0x00000033008c7202 */ /* 0x000fe20000000f00 */
[----:B------:R-:W-:Y:S02]  /*5530*/  IMAD.MOV.U32 R51, RZ, RZ, R177 ;  /* 0x000000ffff337224 */ /* 0x000fe400078e00b1 */
[----:B------:R-:W-:Y:S01]  /*5540*/  HMMA.16816.F32 R176, R8, R118, R20 ;  /* 0x0000007608b0723c */ /* 0x000fe20000001814 */
[----:B--2---:R-:W-:Y:S02]  /*5550*/  SHF.R.U32.HI R4, RZ, 0x10, R2 ;  /* 0x00000010ff047819 */ /* 0x004fe40000011602 */
[----:B------:R-:W-:Y:S02]  /*5560*/  SHF.R.U32.HI R2, RZ, 0x8, R0 ;  /* 0x00000008ff027819 */ /* 0x000fe40000011600 */
[----:B------:R-:W-:Y:S02]  /*5570*/  LOP3.LUT R0, R4, 0xff, RZ, 0xc0, !PT ;  /* 0x000000ff04007812 */ /* 0x000fe400078ec0ff */
[----:B---3--:R-:W-:Y:S01]  /*5580*/  IMAD.MOV.U32 R11, RZ, RZ, R26 ;  /* 0x000000ffff0b7224 */ /* 0x008fe200078e001a */
[----:B------:R-:W-:-:S02]  /*5590*/  PRMT R4, R7, 0x5410, R2 ;  /* 0x0000541007047816 */ /* 0x000fc40000000002 */
[----:B-1----:R-:W-:Y:S01]  /*55a0*/  PRMT R3, R5, 0x5410, R16 ;  /* 0x0000541005037816 */ /* 0x002fe20000000010 */
[----:B------:R-:W-:Y:S01]  /*55b0*/  IMAD.MOV.U32 R16, RZ, RZ, R134 ;  /* 0x000000ffff107224 */ /* 0x000fe200078e0086 */
[----:B------:R-:W-:Y:S01]  /*55c0*/  PRMT R2, R0, 0x5410, R6 ;  /* 0x0000541000027816 */ /* 0x000fe20000000006 */
[--C-:B------:R-:W-:Y:S01]  /*55d0*/  HSET2.LE.AND R4, R4, R251.reuse, PT ;  /* 0x000000fb04047233 */ /* 0x100fe20003803000 */
[----:B------:R-:W-:Y:S01]  /*55e0*/  F2FP.PACK_AB R5, R141, R140 ;  /* 0x0000008c8d05723e */ /* 0x000fe200000000ff */
[--C-:B------:R-:W-:Y:S01]  /*55f0*/  HSET2.LE.AND R0, R19, R251.reuse, PT ;  /* 0x000000fb13007233 */ /* 0x100fe20003803000 */
[----:B------:R-:W-:Y:S01]  /*5600*/  F2FP.PACK_AB R7, R11, R24 ;  /* 0x000000180b07723e */ /* 0x000fe200000000ff */
[--C-:B------:R-:W-:Y:S01]  /*5610*/  HSET2.LE.AND R3, R3, R251.reuse, PT ;  /* 0x000000fb03037233 */ /* 0x100fe20003803000 */
[----:B----4-:R-:W-:Y:S01]  /*5620*/  F2FP.PACK_AB R9, R74, R25 ;  /* 0x000000194a09723e */ /* 0x010fe200000000ff */
[----:B------:R-:W-:Y:S01]  /*5630*/  HSET2.LE.AND R8, R2, R251, PT ;  /* 0x000000fb02087233 */ /* 0x000fe20003803000 */
[----:B------:R-:W-:Y:S01]  /*5640*/  F2FP.PACK_AB R2, R145, R162 ;  /* 0x000000a29102723e */ /* 0x000fe200000000ff */
[----:B------:R-:W-:Y:S01]  /*5650*/  IMAD.MOV.U32 R19, RZ, RZ, R62 ;  /* 0x000000ffff137224 */ /* 0x000fe200078e003e */
[----:B------:R-:W-:Y:S01]  /*5660*/  LOP3.LUT R4, R4, R5, RZ, 0xc0, !PT ;  /* 0x0000000504047212 */ /* 0x000fe200078ec0ff */
[----:B------:R-:W-:Y:S01]  /*5670*/  IMAD.MOV.U32 R134, RZ, RZ, R54 ;  /* 0x000000ffff867224 */ /* 0x000fe200078e0036 */
[----:B------:R-:W-:Y:S01]  /*5680*/  LOP3.LUT R6, R0, R2, RZ, 0xc0, !PT ;  /* 0x0000000200067212 */ /* 0x000fe200078ec0ff */
[----:B------:R-:W-:Y:S01]  /*5690*/  FFMA.FTZ R0, R148, c[0x0][0x23c], -R13 ;  /* 0x00008f0094007a23 */ /* 0x000fe2000001080d */
[----:B------:R-:W-:-:S02]  /*56a0*/  LOP3.LUT R7, R3, R7, RZ, 0xc0, !PT ;  /* 0x0000000703077212 */ /* 0x000fc400078ec0ff */
[----:B------:R-:W-:Y:S01]  /*56b0*/  LOP3.LUT R5, R8, R9, RZ, 0xc0, !PT ;  /* 0x0000000908057212 */ /* 0x000fe200078ec0ff */
[----:B------:R-:W-:Y:S01]  /*56c0*/  IMAD.MOV.U32 R9, RZ, RZ, R51 ;  /* 0x000000ffff097224 */ /* 0x000fe200078e0033 */
[----:B------:R-:W-:Y:S01]  /*56d0*/  LOP3.LUT R2, R15, UR8, R48, 0x96, !PT ;  /* 0x000000080f027c12 */ /* 0x000fe2000f8e9630 */
[----:B------:R-:W-:Y:S01]  /*56e0*/  IMAD.MOV.U32 R15, RZ, RZ, R25 ;  /* 0x000000ffff0f7224 */ /* 0x000fe200078e0019 */
[----:B------:R-:W-:-:S03]  /*56f0*/  MOV R148, R252 ;  /* 0x000000fc00947202 */ /* 0x000fc60000000f00 */
[----:B------:R-:W-:Y:S01]  /*5700*/  HMMA.16816.F32 R28, R4, R96, RZ ;  /* 0x00000060041c723c */ /* 0x000fe200000018ff */
[----:B------:R1:W2:Y:S01]  /*5710*/  MUFU.EX2 R96, R0 ;  /* 0x0000000000607308 */ /* 0x0002a20000000800 */
[----:B------:R-:W-:-:S06]  /*5720*/  IMAD.WIDE.U32 R2, R2, -0x2daee0ad, RZ ;  /* 0xd2511f5302027825 */ /* 0x000fcc00078e00ff */
[C---:B------:R-:W-:Y:S07]  /*5730*/  HMMA.16816.F32 R44, R4.reuse, R78, RZ ;  /* 0x0000004e042c723c */ /* 0x040fee00000018ff */
[----:B------:R-:W-:Y:S01]  /*5740*/  IMAD.MOV.U32 R78, RZ, RZ, R66 ;  /* 0x000000ffff4e7224 */ /* 0x000fe200078e0042 */
[----:B------:R-:W-:Y:S01]  /*5750*/  HMMA.16816.F32 R40, R4, R76, RZ ;  /* 0x0000004c0428723c */ /* 0x000fe200000018ff */
[----:B-1----:R-:W-:Y:S02]  /*5760*/  FFMA.FTZ R0, R147, c[0x0][0x23c], -R13 ;  /* 0x00008f0093007a23 */ /* 0x002fe4000001080d */
[----:B------:R-:W-:-:S02]  /*5770*/  IMAD.MOV.U32 R147, RZ, RZ, R11 ;  /* 0x000000ffff937224 */ /* 0x000fc400078e000b */
[----:B------:R1:W-:Y:S02]  /*5780*/  MUFU.EX2 R10, R0 ;  /* 0x00000000000a7308 */ /* 0x0003e40000000800 */
[----:B------:R-:W-:Y:S01]  /*5790*/  IMAD.MOV.U32 R77, RZ, RZ, R63 ;  /* 0x000000ffff4d7224 */ /* 0x000fe200078e003f */
[C---:B------:R-:W-:Y:S07]  /*57a0*/  HMMA.16816.F32 R36, R4.reuse, R80, RZ ;  /* 0x000000500424723c */ /* 0x040fee00000018ff */
[----:B------:R-:W-:Y:S01]  /*57b0*/  IMAD.MOV.U32 R80, RZ, RZ, R52 ;  /* 0x000000ffff507224 */ /* 0x000fe200078e0034 */
[----:B------:R-:W-:Y:S01]  /*57c0*/  HMMA.16816.F32 R48, R4, R82, RZ ;  /* 0x000000520430723c */ /* 0x000fe200000018ff */
[----:B------:R-:W-:-:S02]  /*57d0*/  IMAD.MOV.U32 R81, RZ, RZ, R53 ;  /* 0x000000ffff517224 */ /* 0x000fc400078e0035 */
[----:B-1----:R-:W-:-:S04]  /*57e0*/  FFMA.FTZ R0, R144, c[0x0][0x23c], -R13 ;  /* 0x00008f0090007a23 */ /* 0x002fc8000001080d */
[----:B------:R-:W-:Y:S01]  /*57f0*/  IMAD.MOV.U32 R82, RZ, RZ, R60 ;  /* 0x000000ffff527224 */ /* 0x000fe200078e003c */
[----:B------:R-:W-:Y:S01]  /*5800*/  HMMA.16816.F32 R52, R4, R98, RZ ;  /* 0x000000620434723c */ /* 0x000fe200000018ff */
[----:B------:R1:W-:Y:S01]  /*5810*/  MUFU.EX2 R79, R0 ;  /* 0x00000000004f7308 */ /* 0x0003e20000000800 */
[----:B------:R-:W-:Y:S02]  /*5820*/  IMAD.MOV.U32 R83, RZ, RZ, R61 ;  /* 0x000000ffff537224 */ /* 0x000fe400078e003d */
[----:B------:R-:W-:-:S03]  /*5830*/  IMAD.MOV.U32 R144, RZ, RZ, R16 ;  /* 0x000000ffff907224 */ /* 0x000fc600078e0010 */
[----:B------:R-:W-:Y:S01]  /*5840*/  IMAD.MOV.U32 R98, RZ, RZ, R82 ;  /* 0x000000ffff627224 */ /* 0x000fe200078e0052 */
[----:B------:R-:W-:Y:S01]  /*5850*/  HMMA.16816.F32 R24, R4, R88, RZ ;  /* 0x000000580418723c */ /* 0x000fe200000018ff */
[----:B------:R-:W-:-:S07]  /*5860*/  IMAD.MOV.U32 R99, RZ, RZ, R83 ;  /* 0x000000ffff637224 */ /* 0x000fce00078e0053 */
[----:B------:R-:W-:Y:S01]  /*5870*/  HMMA.16816.F32 R56, R4, R90, RZ ;  /* 0x0000005a0438723c */ /* 0x000fe200000018ff */
[----:B-1----:R-:W-:Y:S02]  /*5880*/  LOP3.LUT R0, R3, UR18, R72, 0x96, !PT ;  /* 0x0000001203007c12 */ /* 0x002fe4000f8e9648 */
[----:B------:R-:W-:-:S05]  /*5890*/  LOP3.LUT R3, R2, 0xffff, RZ, 0xc0, !PT ;  /* 0x0000ffff02037812 */ /* 0x000fca00078ec0ff */
[C---:B------:R-:W-:Y:S08]  /*58a0*/  HMMA.16816.F32 R20, R4.reuse, R84, RZ ;  /* 0x000000540414723c */ /* 0x040ff000000018ff */
[C---:B------:R-:W-:Y:S08]  /*58b0*/  HMMA.16816.F32 R60, R4.reuse, R86, RZ ;  /* 0x00000056043c723c */ /* 0x040ff000000018ff */
[C---:B------:R-:W-:Y:S08]  /*58c0*/  HMMA.16816.F32 R32, R4.reuse, R92, RZ ;  /* 0x0000005c0420723c */ /* 0x040ff000000018ff */
[----:B------:R-:W-:Y:S07]  /*58d0*/  HMMA.16816.F32 R64, R4, R94, RZ ;  /* 0x0000005e0440723c */ /* 0x000fee00000018ff */
[----:B------:R-:W-:Y:S01]  /*58e0*/  LOP3.LUT R7, R2, 0xff, RZ, 0xc0, !PT ;  /* 0x000000ff02077812 */ /* 0x000fe200078ec0ff */
[----:B------:R-:W-:Y:S01]  /*58f0*/  FFMA.FTZ R4, R142, c[0x0][0x23c], -R13 ;  /* 0x00008f008e047a23 */ /* 0x000fe2000001080d */
[----:B------:R-:W-:Y:S01]  /*5900*/  SHF.R.U32.HI R6, RZ, 0x10, R2 ;  /* 0x00000010ff067819 */ /* 0x000fe20000011602 */
[----:B------:R-:W-:Y:S01]  /*5910*/  IMAD.MOV.U32 R142, RZ, RZ, R74 ;  /* 0x000000ffff8e7224 */ /* 0x000fe200078e004a */
[----:B------:R-:W-:Y:S01]  /*5920*/  SHF.R.U32.HI R5, RZ, 0x18, R2 ;  /* 0x00000018ff057819 */ /* 0x000fe20000011602 */
[----:B------:R1:W3:Y:S01]  /*5930*/  MUFU.EX2 R136, R4 ;  /* 0x0000000400887308 */ /* 0x0002e20000000800 */
[----:B------:R-:W-:Y:S01]  /*5940*/  SHF.R.U32.HI R2, RZ, 0x8, R3 ;  /* 0x00000008ff027819 */ /* 0x000fe20000011603 */
[----:B------:R-:W-:-:S02]  /*5950*/  FFMA.FTZ R3, R146, c[0x0][0x23c], -R12 ;  /* 0x00008f0092037a23 */ /* 0x000fc4000001080c */
[----:B------:R-:W-:Y:S01]  /*5960*/  IMAD.MOV.U32 R146, RZ, RZ, R137 ;  /* 0x000000ffff927224 */ /* 0x000fe200078e0089 */
[----:B------:R-:W-:Y:S01]  /*5970*/  PRMT R8, R7, 0x5410, R2 ;  /* 0x0000541007087816 */ /* 0x000fe20000000002 */
[----:B------:R-:W-:Y:S01]  /*5980*/  IMAD.MOV.U32 R137, RZ, RZ, R160 ;  /* 0x000000ffff897224 */ /* 0x000fe200078e00a0 */
[----:B------:R-:W-:Y:S01]  /*5990*/  LOP3.LUT R2, R6, 0xff, RZ, 0xc0, !PT ;  /* 0x000000ff06027812 */ /* 0x000fe200078ec0ff */
[----:B------:R4:W-:Y:S01]  /*59a0*/  MUFU.EX2 R76, R3 ;  /* 0x00000003004c7308 */ /* 0x0009e20000000800 */
[----:B------:R-:W-:Y:S02]  /*59b0*/  LOP3.LUT R6, R0, 0xff, RZ, 0xc0, !PT ;  /* 0x000000ff00067812 */ /* 0x000fe400078ec0ff */
[----:B------:R-:W-:Y:S02]  /*59c0*/  PRMT R7, R2, 0x5410, R5 ;  /* 0x0000541002077816 */ /* 0x000fe40000000005 */
[----:B------:R-:W-:Y:S02]  /*59d0*/  LOP3.LUT R2, R0, 0xffff, RZ, 0xc0, !PT ;  /* 0x0000ffff00027812 */ /* 0x000fe400078ec0ff */
[----:B------:R-:W-:-:S02]  /*59e0*/  SHF.R.U32.HI R5, RZ, 0x18, R0 ;  /* 0x00000018ff057819 */ /* 0x000fc40000011600 */
[----:B-1----:R-:W-:Y:S01]  /*59f0*/  SHF.R.U32.HI R4, RZ, 0x8, R2 ;  /* 0x00000008ff047819 */ /* 0x002fe20000011602 */
[----:B------:R-:W-:Y:S02]  /*5a00*/  FFMA.FTZ R2, R151, c[0x0][0x23c], -R12 ;  /* 0x00008f0097027a23 */ /* 0x000fe4000001080c */
[----:B--2---:R-:W-:Y:S01]  /*5a10*/  IMAD.MOV.U32 R151, RZ, RZ, R96 ;  /* 0x000000ffff977224 */ /* 0x004fe200078e0060 */
[----:B------:R-:W-:Y:S01]  /*5a20*/  PRMT R4, R6, 0x5410, R4 ;  /* 0x0000541006047816 */ /* 0x000fe20000000004 */
[----:B------:R-:W-:Y:S01]  /*5a30*/  IMAD.MOV.U32 R96, RZ, RZ, R14 ;  /* 0x000000ffff607224 */ /* 0x000fe200078e000e */
[----:B------:R3:W-:Y:S01]  /*5a40*/  MUFU.EX2 R72, R2 ;  /* 0x0000000200487308 */ /* 0x0007e20000000800 */
[----:B----4-:R-:W-:Y:S01]  /*5a50*/  FFMA.FTZ R3, R143, c[0x0][0x23c], -R12 ;  /* 0x00008f008f037a23 */ /* 0x010fe2000001080c */
[----:B------:R-:W-:Y:S01]  /*5a60*/  MOV R14, R15 ;  /* 0x0000000f000e7202 */ /* 0x000fe20000000f00 */
[----:B------:R-:W-:-:S05]  /*5a70*/  IMAD.MOV.U32 R15, RZ, RZ, R9 ;  /* 0x000000ffff0f7224 */ /* 0x000fca00078e0009 */
[----:B------:R1:W2:Y:S01]  /*5a80*/  MUFU.EX2 R97, R3 ;  /* 0x0000000300617308 */ /* 0x0002a20000000800 */
[----:B---3--:R-:W-:Y:S02]  /*5a90*/  F2FP.PACK_AB R2, R136, R79 ;  /* 0x0000004f8802723e */ /* 0x008fe400000000ff */
[----:B-1----:R-:W-:-:S04]  /*5aa0*/  SHF.R.U32.HI R3, RZ, 0x10, R0 ;  /* 0x00000010ff037819 */ /* 0x002fc80000011600 */
[----:B------:R-:W-:Y:S01]  /*5ab0*/  LOP3.LUT R0, R3, 0xff, RZ, 0xc0, !PT ;  /* 0x000000ff03007812 */ /* 0x000fe200078ec0ff */
[----:B------:R-:W-:Y:S02]  /*5ac0*/  FFMA.FTZ R3, R150, c[0x0][0x23c], -R12 ;  /* 0x00008f0096037a23 */ /* 0x000fe4000001080c */
[----:B------:R-:W-:Y:S01]  /*5ad0*/  IMAD.MOV.U32 R150, RZ, RZ, R75 ;  /* 0x000000ffff967224 */ /* 0x000fe200078e004b */
[----:B------:R-:W-:Y:S01]  /*5ae0*/  PRMT R5, R0, 0x5410, R5 ;  /* 0x0000541000057816 */ /* 0x000fe20000000005 */
[--C-:B------:R-:W-:Y:S01]  /*5af0*/  HSET2.LE.AND R0, R8, R251.reuse, PT ;  /* 0x000000fb08007233 */ /* 0x100fe20003803000 */
[----:B------:R-:W1:Y:S04]  /*5b00*/  MUFU.EX2 R9, R3 ;  /* 0x0000000300097308 */ /* 0x000e680000000800 */
        /* <DEDUP_REMOVED lines=12> */
[C---:B------:R-:W-:Y:S07]  /*5bd0*/  HMMA.16816.F32 R88, R4.reuse, R108, R20 ;  /* 0x0000006c0458723c */ /* 0x040fee0000001814 */
[----:B------:R-:W-:Y:S01]  /*5be0*/  IMAD.WIDE.U32 R20, R0, -0x326172a9, RZ ;  /* 0xcd9e8d5700147825 */ /* 0x000fe200078e00ff */
[C---:B------:R-:W-:Y:S04]  /*5bf0*/  HMMA.16816.F32 R84, R4.reuse, R120, R40 ;  /* 0x000000780454723c */ /* 0x040fe80000001828 */
        /* <DEDUP_REMOVED lines=12> */
[----:B------:R-:W-:-:S04]  /*5cc0*/  IMAD.WIDE.U32 R8, R9, -0x326172a9, RZ ;  /* 0xcd9e8d5709087825 */ /* 0x000fc800078e00ff */
[----:B------:R-:W-:Y:S01]  /*5cd0*/  IMAD.MOV.U32 R42, RZ, RZ, R80 ;  /* 0x000000ffff2a7224 */ /* 0x000fe200078e0050 */
[C---:B------:R-:W-:Y:S01]  /*5ce0*/  HMMA.16816.F32 R72, R4.reuse, R122, R44 ;  /* 0x0000007a0448723c */ /* 0x040fe2000000182c */
[----:B------:R-:W-:Y:S01]  /*5cf0*/  LOP3.LUT R3, R9, UR12, R68, 0x96, !PT ;  /* 0x0000000c09037c12 */ /* 0x000fe2000f8e9644 */
[----:B------:R-:W-:Y:S01]  /*5d00*/  IMAD.MOV.U32 R43, RZ, RZ, R81 ;  /* 0x000000ffff2b7224 */ /* 0x000fe200078e0051 */
[----:B------:R-:W-:Y:S01]  /*5d10*/  MOV R68, R134 ;  /* 0x0000008600447202 */ /* 0x000fe20000000f00 */
[----:B------:R-:W-:Y:S02]  /*5d20*/  IMAD.MOV.U32 R41, RZ, RZ, R78 ;  /* 0x000000ffff297224 */ /* 0x000fe400078e004e */
[----:B------:R-:W-:Y:S02]  /*5d30*/  IMAD.MOV.U32 R120, RZ, RZ, R10 ;  /* 0x000000ffff787224 */ /* 0x000fe400078e000a */
[----:B------:R-:W-:Y:S01]  /*5d40*/  IMAD.WIDE.U32 R46, R0, -0x326172a9, RZ ;  /* 0xcd9e8d57002e7825 */ /* 0x000fe200078e00ff */
[----:B------:R-:W-:Y:S03]  /*5d50*/  HMMA.16816.F32 R80, R4, R124, R36 ;  /* 0x0000007c0450723c */ /* 0x000fe60000001824 */
[----:B------:R-:W-:Y:S01]  /*5d60*/  FFMA.FTZ R10, R167, c[0x0][0x23c], -R17 ;  /* 0x00008f00a70a7a23 */ /* 0x000fe20000010811 */
[----:B------:R-:W-:Y:S01]  /*5d70*/  LOP3.LUT R0, R47, UR10, R8, 0x96, !PT ;  /* 0x0000000a2f007c12 */ /* 0x000fe2000f8e9608 */
[----:B------:R-:W-:-:S02]  /*5d80*/  IMAD.WIDE.U32 R8, R3, -0x2daee0ad, RZ ;  /* 0xd2511f5303087825 */ /* 0x000fc400078e00ff */
[----:B------:R-:W-:Y:S01]  /*5d90*/  MOV R36, R96 ;  /* 0x0000006000247202 */ /* 0x000fe20000000f00 */
[----:B------:R-:W-:Y:S01]  /*5da0*/  MUFU.EX2 R100, R10 ;  /* 0x0000000a00647308 */ /* 0x000fe20000000800 */
[----:B------:R-:W-:Y:S01]  /*5db0*/  IMAD.WIDE.U32 R44, R0, -0x2daee0ad, RZ ;  /* 0xd2511f53002c7825 */ /* 0x000fe200078e00ff */
[----:B------:R-:W-:Y:S01]  /*5dc0*/  LOP3.LUT R3, R9, UR9, R2, 0x96, !PT ;  /* 0x0000000909037c12 */ /* 0x000fe2000f8e9602 */
[C---:B------:R-:W-:Y:S01]  /*5dd0*/  HMMA.16816.F32 R124, R4.reuse, R126, R48 ;  /* 0x0000007e047c723c */ /* 0x040fe20000001830 */
[----:B------:R-:W-:Y:S01]  /*5de0*/  LDSM.16.MT88.4 R48, [R214+0xb800] ;  /* 0x00b80000d630783b */ /* 0x000fe20000004200 */
[----:B------:R-:W-:Y:S01]  /*5df0*/  FFMA.FTZ R0, R165, c[0x0][0x23c], -R17 ;  /* 0x00008f00a5007a23 */ /* 0x000fe20000010811 */
[----:B------:R-:W-:Y:S01]  /*5e00*/  LOP3.LUT R2, R45, UR7, R8, 0x96, !PT ;  /* 0x000000072d027c12 */ /* 0x000fe2000f8e9608 */
[----:B------:R-:W-:Y:S02]  /*5e10*/  IMAD.WIDE.U32 R22, R3, -0x326172a9, RZ ;  /* 0xcd9e8d5703167825 */ /* 0x000fe400078e00ff */
[----:B------:R1:W-:Y:S02]  /*5e20*/  MUFU.EX2 R143, R0 ;  /* 0x00000000008f7308 */ /* 0x0003e40000000800 */
[----:B------:R-:W-:Y:S01]  /*5e30*/  IMAD.WIDE.U32 R2, R2, -0x326172a9, RZ ;  /* 0xcd9e8d5702027825 */ /* 0x000fe200078e00ff */
[C---:B------:R-:W-:Y:S03]  /*5e40*/  HMMA.16816.F32 R56, R4.reuse, R114, R56 ;  /* 0x000000720438723c */ /* 0x040fe60000001838 */
[----:B------:R-:W-:Y:S01]  /*5e50*/  IMAD.MOV.U32 R39, RZ, RZ, R79 ;  /* 0x000000ffff277224 */ /* 0x000fe200078e004f */
[----:B------:R-:W-:Y:S01]  /*5e60*/  LOP3.LUT R8, R2, 0xffff, RZ, 0xc0, !PT ;  /* 0x0000ffff02087812 */ /* 0x000fe200078ec0ff */
[----:B------:R-:W-:Y:S01]  /*5e70*/  IMAD.MOV.U32 R38, RZ, RZ, R76 ;  /* 0x000000ffff267224 */ /* 0x000fe200078e004c */
[--C-:B------:R-:W-:Y:S01]  /*5e80*/  SHF.R.U32.HI R11, RZ, 0x10, R2.reuse ;  /* 0x00000010ff0b7819 */ /* 0x100fe20000011602 */
[----:B------:R-:W-:Y:S01]  /*5e90*/  IMAD.MOV.U32 R37, RZ, RZ, R77 ;  /* 0x000000ffff257224 */ /* 0x000fe200078e004d */
[----:B------:R-:W-:Y:S01]  /*5ea0*/  SHF.R.U32.HI R16, RZ, 0x18, R2 ;  /* 0x00000018ff107819 */ /* 0x000fe20000011602 */
[----:B------:R-:W-:Y:S01]  /*5eb0*/  HMMA.16816.F32 R76, R4, R128, R28 ;  /* 0x00000080044c723c */ /* 0x000fe2000000181c */
[----:B------:R-:W-:Y:S01]  /*5ec0*/  SHF.R.U32.HI R9, RZ, 0x8, R8 ;  /* 0x00000008ff097819 */ /* 0x000fe20000011608 */
[----:B------:R-:W-:-:S02]  /*5ed0*/  IMAD.MOV.U32 R96, RZ, RZ, R161 ;  /* 0x000000ffff607224 */ /* 0x000fc400078e00a1 */
[----:B-1----:R-:W-:Y:S02]  /*5ee0*/  FFMA.FTZ R0, R164, c[0x0][0x23c], -R17 ;  /* 0x00008f00a4007a23 */ /* 0x002fe40000010811 */
[----:B------:R-:W-:Y:S02]  /*5ef0*/  FFMA.FTZ R8, R194, c[0x0][0x23c], -R18 ;  /* 0x00008f00c2087a23 */ /* 0x000fe40000010812 */
[----:B------:R1:W2:Y:S01]  /*5f00*/  MUFU.EX2 R128, R0 ;  /* 0x0000000000807308 */ /* 0x0002a20000000800 */
[----:B------:R-:W-:Y:S01]  /*5f10*/  IMAD.MOV.U32 R129, RZ, RZ, R19 ;  /* 0x000000ffff817224 */ /* 0x000fe200078e0013 */
[----:B------:R-:W-:Y:S01]  /*5f20*/  LOP3.LUT R19, R2, 0xff, RZ, 0xc0, !PT ;  /* 0x000000ff02137812 */ /* 0x000fe200078ec0ff */
[----:B------:R-:W-:Y:S01]  /*5f30*/  IMAD.MOV.U32 R30, RZ, RZ, R98 ;  /* 0x000000ffff1e7224 */ /* 0x000fe200078e0062 */
[C---:B------:R-:W-:Y:S01]  /*5f40*/  HMMA.16816.F32 R60, R4.reuse, R110, R60 ;  /* 0x0000006e043c723c */ /* 0x040fe2000000183c */
[----:B------:R-:W-:Y:S01]  /*5f50*/  IMAD.MOV.U32 R31, RZ, RZ, R99 ;  /* 0x000000ffff1f7224 */ /* 0x000fe200078e0063 */
[----:B------:R-:W-:Y:S01]  /*5f60*/  PRMT R9, R19, 0x5410, R9 ;  /* 0x0000541013097816 */ /* 0x000fe20000000009 */
[----:B------:R-:W-:Y:S01]  /*5f70*/  FFMA.FTZ R2, R195, c[0x0][0x23c], -R18 ;  /* 0x00008f00c3027a23 */ /* 0x000fe20000010812 */
[----:B------:R-:W-:Y:S01]  /*5f80*/  MUFU.EX2 R194, R8 ;  /* 0x0000000800c27308 */ /* 0x000fe20000000800 */
[----:B------:R-:W-:Y:S01]  /*5f90*/  IMAD.MOV.U32 R98, RZ, RZ, R163 ;  /* 0x000000ffff627224 */ /* 0x000fe200078e00a3 */
[----:B------:R-:W-:Y:S01]  /*5fa0*/  MOV R109, R31 ;  /* 0x0000001f006d7202 */ /* 0x000fe20000000f00 */
[----:B------:R-:W-:Y:S01]  /*5fb0*/  IMAD.MOV.U32 R99, RZ, RZ, R162 ;  /* 0x000000ffff637224 */ /* 0x000fe200078e00a2 */
[----:B------:R-:W-:Y:S01]  /*5fc0*/  HMMA.16816.F32 R64, R4, R118, R64 ;  /* 0x000000760440723c */ /* 0x000fe20000001840 */
[----:B------:R-:W-:-:S02]  /*5fd0*/  IMAD.MOV.U32 R29, RZ, RZ, R14 ;  /* 0x000000ffff1d7224 */ /* 0x000fc400078e000e */
[----:B------:R-:W-:Y:S01]  /*5fe0*/  IMAD.MOV.U32 R28, RZ, RZ, R15 ;  /* 0x000000ffff1c7224 */ /* 0x000fe200078e000f */
[----:B-1----:R-:W-:Y:S01]  /*5ff0*/  LOP3.LUT R0, R3, UR17, R22, 0x96, !PT ;  /* 0x0000001103007c12 */ /* 0x002fe2000f8e9616 */
[----:B------:R-:W-:Y:S01]  /*6000*/  FFMA.FTZ R3, R166, c[0x0][0x23c], -R17 ;  /* 0x00008f00a6037a23 */ /* 0x000fe20000010811 */
[----:B------:R-:W1:Y:S01]  /*6010*/  MUFU.EX2 R195, R2 ;  /* 0x0000000200c37308 */ /* 0x000e620000000800 */
[----:B------:R-:W-:Y:S01]  /*6020*/  IMAD.MOV.U32 R139, RZ, RZ, R37 ;  /* 0x000000ffff8b7224 */ /* 0x000fe200078e0025 */
[----:B------:R-:W-:Y:S01]  /*6030*/  HMMA.16816.F32 R160, R4, R112, R24 ;  /* 0x0000007004a0723c */ /* 0x000fe20000001818 */
[----:B------:R-:W-:Y:S01]  /*6040*/  LOP3.LUT R15, R0, 0xff, RZ, 0xc0, !PT ;  /* 0x000000ff000f7812 */ /* 0x000fe200078ec0ff */
[----:B------:R-:W-:Y:S01]  /*6050*/  IMAD.MOV.U32 R138, RZ, RZ, R38 ;  /* 0x000000ffff8a7224 */ /* 0x000fe200078e0026 */
[--C-:B------:R-:W-:Y:S01]  /*6060*/  SHF.R.U32.HI R10, RZ, 0x10, R0.reuse ;  /* 0x00000010ff0a7819 */ /* 0x100fe20000011600 */
[----:B------:R-:W-:Y:S01]  /*6070*/  IMAD.MOV.U32 R101, RZ, RZ, R39 ;  /* 0x000000ffff657224 */ /* 0x000fe200078e0027 */
[----:B------:R-:W-:Y:S01]  /*6080*/  SHF.R.U32.HI R14, RZ, 0x18, R0 ;  /* 0x00000018ff0e7819 */ /* 0x000fe20000011600 */
[----:B------:R3:W4:Y:S01]  /*6090*/  MUFU.EX2 R252, R3 ;  /* 0x0000000300fc7308 */ /* 0x0007220000000800 */
[----:B------:R-:W-:Y:S01]  /*60a0*/  IMAD.MOV.U32 R112, RZ, RZ, R36 ;  /* 0x000000ffff707224 */ /* 0x000fe200078e0024 */
[----:B------:R-:W-:Y:S01]  /*60b0*/  LDSM.16.MT88.4 R24, [R212+0xa800] ;  /* 0x00a80000d418783b */ /* 0x000fe20000004200 */
[----:B------:R-:W-:-:S02]  /*60c0*/  IMAD.MOV.U32 R113, RZ, RZ, R29 ;  /* 0x000000ffff717224 */ /* 0x000fc400078e001d */
[----:B------:R-:W-:Y:S01]  /*60d0*/  IMAD.MOV.U32 R108, RZ, RZ, R30 ;  /* 0x000000ffff6c7224 */ /* 0x000fe200078e001e */
[----:B------:R-:W5:Y:S01]  /*60e0*/  LDSM.16.MT88.4 R36, [R212+0x9800] ;  /* 0x00980000d424783b */ /* 0x000f620000004200 */
[----:B------:R-:W-:Y:S02]  /*60f0*/  IMAD.MOV.U32 R123, RZ, RZ, R40 ;  /* 0x000000ffff7b7224 */ /* 0x000fe400078e0028 */
[----:B------:R-:W-:Y:S02]  /*6100*/  IMAD.MOV.U32 R122, RZ, RZ, R41 ;  /* 0x000000ffff7a7224 */ /* 0x000fe400078e0029 */
[----:B------:R-:W-:Y:S02]  /*6110*/  IMAD.MOV.U32 R130, RZ, RZ, R42 ;  /* 0x000000ffff827224 */ /* 0x000fe400078e002a */
[----:B------:R-:W-:Y:S02]  /*6120*/  IMAD.MOV.U32 R131, RZ, RZ, R43 ;  /* 0x000000ffff837224 */ /* 0x000fe400078e002b */
[----:B------:R-:W-:Y:S01]  /*6130*/  LDSM.16.MT88.4 R40, [R212+0xb800] ;  /* 0x00b80000d428783b */ /* 0x000fe20000004200 */
[----:B---3--:R-:W-:Y:S01]  /*6140*/  LOP3.LUT R3, R0, 0xffff, RZ, 0xc0, !PT ;  /* 0x0000ffff00037812 */ /* 0x008fe200078ec0ff */
[----:B------:R-:W-:Y:S01]  /*6150*/  IMAD.MOV.U32 R69, RZ, RZ, R133 ;  /* 0x000000ffff457224 */ /* 0x000fe200078e0085 */
[----:B------:R-:W-:Y:S01]  /*6160*/  LOP3.LUT R0, R11, 0xff, RZ, 0xc0, !PT ;  /* 0x000000ff0b007812 */ /* 0x000fe200078ec0ff */
[----:B------:R-:W-:Y:S01]  /*6170*/  IMAD.MOV.U32 R45, RZ, RZ, R101 ;  /* 0x000000ffff2d7224 */ /* 0x000fe200078e0065 */
[----:B------:R-:W-:Y:S01]  /*6180*/  SHF.R.U32.HI R2, RZ, 0x8, R3 ;  /* 0x00000008ff027819 */ /* 0x000fe20000011603 */
[----:B------:R-:W-:Y:S01]  /*6190*/  IMAD.MOV.U32 R101, RZ, RZ, R112 ;  /* 0x000000ffff657224 */ /* 0x000fe200078e0070 */
[----:B------:R-:W-:Y:S01]  /*61a0*/  LOP3.LUT R3, R10, 0xff, RZ, 0xc0, !PT ;  /* 0x000000ff0a037812 */ /* 0x000fe200078ec0ff */
[----:B------:R-:W-:Y:S01]  /*61b0*/  IMAD.MOV.U32 R47, RZ, RZ, R129 ;  /* 0x000000ffff2f7224 */ /* 0x000fe200078e0081 */
[----:B------:R-:W-:Y:S01]  /*61c0*/  PRMT R10, R0, 0x5410, R16 ;  /* 0x00005410000a7816 */ /* 0x000fe20000000010 */
[----:B------:R-:W-:Y:S01]  /*61d0*/  IMAD.MOV.U32 R16, RZ, RZ, R139 ;  /* 0x000000ffff107224 */ /* 0x000fe200078e008b */
[----:B------:R-:W-:Y:S01]  /*61e0*/  PRMT R0, R15, 0x5410, R2 ;  /* 0x000054100f007816 */ /* 0x000fe20000000002 */
[----:B------:R-:W-:Y:S01]  /*61f0*/  FFMA.FTZ R2, R193, c[0x0][0x23c], -R18 ;  /* 0x00008f00c1027a23 */ /* 0x000fe20000010812 */
[----:B------:R-:W-:Y:S01]  /*6200*/  PRMT R8, R3, 0x5410, R14 ;  /* 0x0000541003087816 */ /* 0x000fe2000000000e */
[----:B--2---:R-:W-:-:S02]  /*6210*/  IMAD.MOV.U32 R15, RZ, RZ, R128 ;  /* 0x000000ffff0f7224 */ /* 0x004fc400078e0080 */
[----:B------:R-:W-:Y:S01]  /*6220*/  IMAD.MOV.U32 R128, RZ, RZ, R28 ;  /* 0x000000ffff807224 */ /* 0x000fe200078e001c */
[----:B------:R-:W-:Y:S01]  /*6230*/  HSET2.LE.AND R0, R0, R251, PT ;  /* 0x000000fb00007233 */ /* 0x000fe20003803000 */
[----:B------:R-:W-:Y:S01]  /*6240*/  FFMA.FTZ R3, R192, c[0x0][0x23c], -R18 ;  /* 0x00008f00c0037a23 */ /* 0x000fe20000010812 */
[----:B------:R-:W2:Y:S01]  /*6250*/  LDSM.16.MT88.4 R28, [R214+0xa800] ;  /* 0x00a80000d61c783b */ /* 0x000ea20000004200 */
[----:B------:R3:W-:Y:S01]  /*6260*/  MUFU.EX2 R192, R2 ;  /* 0x0000000200c07308 */ /* 0x0007e20000000800 */
[----:B------:R-:W-:Y:S02]  /*6270*/  IMAD.MOV.U32 R14, RZ, RZ, R138 ;  /* 0x000000ffff0e7224 */ /* 0x000fe400078e008a */
[----:B------:R-:W-:Y:S02]  /*6280*/  IMAD.MOV.U32 R129, RZ, RZ, R150 ;  /* 0x000000ffff817224 */ /* 0x000fe400078e0096 */
[----:B------:R-:W-:Y:S02]  /*6290*/  IMAD.MOV.U32 R112, RZ, RZ, R148 ;  /* 0x000000ffff707224 */ /* 0x000fe400078e0094 */
[----:B------:R-:W-:Y:S01]  /*62a0*/  IMAD.MOV.U32 R115, RZ, RZ, R96 ;  /* 0x000000ffff737224 */ /* 0x000fe200078e0060 */
[----:B------:R4:W4:Y:S01]  /*62b0*/  MUFU.EX2 R193, R3 ;  /* 0x0000000300c17308 */ /* 0x0009220000000800 */
[----:B------:R-:W-:-:S02]  /*62c0*/  IMAD.MOV.U32 R114, RZ, RZ, R97 ;  /* 0x000000ffff727224 */ /* 0x000fc400078e0061 */
[----:B------:R-:W-:Y:S02]  /*62d0*/  IMAD.MOV.U32 R11, RZ, RZ, R136 ;  /* 0x000000ffff0b7224 */ /* 0x000fe400078e0088 */
[----:B------:R-:W-:Y:S01]  /*62e0*/  IMAD.MOV.U32 R19, RZ, RZ, R149 ;  /* 0x000000ffff137224 */ /* 0x000fe200078e0095 */
[----:B---3--:R-:W-:-:S04]  /*62f0*/  F2FP.PACK_AB R2, R143, R100 ;  /* 0x000000648f02723e */ /* 0x008fc800000000ff */
[----:B------:R-:W-:Y:S01]  /*6300*/  LOP3.LUT R4, R0, R2, RZ, 0xc0, !PT ;  /* 0x0000000200047212 */ /* 0x000fe200078ec0ff */
[--C-:B------:R-:W-:Y:S01]  /*6310*/  HSET2.LE.AND R0, R8, R251.reuse, PT ;  /* 0x000000fb08007233 */ /* 0x100fe20003803000 */
[----:B-1----:R-:W-:Y:S01]  /*6320*/  F2FP.PACK_AB R2, R194, R195 ;  /* 0x000000c3c202723e */ /* 0x002fe200000000ff */
[----:B------:R-:W-:Y:S02]  /*6330*/  IMAD.MOV.U32 R8, RZ, RZ, R128 ;  /* 0x000000ffff087224 */ /* 0x000fe400078e0080 */
[----:B----4-:R-:W-:Y:S01]  /*6340*/  IMAD.MOV.U32 R3, RZ, RZ, R68 ;  /* 0x000000ffff037224 */ /* 0x010fe200078e0044 */
[----:B------:R-:W-:Y:S01]  /*6350*/  LOP3.LUT R5, R0, R2, RZ, 0xc0, !PT ;  /* 0x0000000200057212 */ /* 0x000fe200078ec0ff */
        /* <DEDUP_REMOVED lines=10> */
[----:B------:R-:W-:Y:S02]  /*6400*/  IMAD.MOV.U32 R0, RZ, RZ, R121 ;  /* 0x000000ffff007224 */ /* 0x000fe400078e0079 */
[----:B------:R-:W-:Y:S02]  /*6410*/  IMAD.MOV.U32 R113, RZ, RZ, R142 ;  /* 0x000000ffff717224 */ /* 0x000fe400078e008e */
[----:B------:R-:W-:Y:S02]  /*6420*/  IMAD.MOV.U32 R128, RZ, RZ, R151 ;  /* 0x000000ffff807224 */ /* 0x000fe400078e0097 */
[----:B-----5:R-:W-:Y:S01]  /*6430*/  HMMA.16816.F32 R116, R4, R36, R208 ;  /* 0x000000240474723c */ /* 0x020fe200000018d0 */
[----:B------:R-:W-:-:S06]  /*6440*/  IMAD.MOV.U32 R142, RZ, RZ, R137 ;  /* 0x000000ffff8e7224 */ /* 0x000fcc00078e0089 */
[----:B------:R-:W-:Y:S01]  /*6450*/  IMAD.MOV.U32 R208, RZ, RZ, R108 ;  /* 0x000000ffffd07224 */ /* 0x000fe200078e006c */
[C---:B------:R-:W-:Y:S01]  /*6460*/  HMMA.16816.F32 R132, R4.reuse, R32, R204 ;  /* 0x000000200484723c */ /* 0x040fe200000018cc */
[----:B------:R-:W-:Y:S01]  /*6470*/  IMAD.MOV.U32 R211, RZ, RZ, R120 ;  /* 0x000000ffffd37224 */ /* 0x000fe200078e0078 */
[----:B------:R-:W-:Y:S01]  /*6480*/  MOV R209, R109 ;  /* 0x0000006d00d17202 */ /* 0x000fe20000000f00 */
[----:B------:R-:W-:Y:S01]  /*6490*/  IMAD.MOV.U32 R210, RZ, RZ, R106 ;  /* 0x000000ffffd27224 */ /* 0x000fe200078e006a */
[----:B------:R-:W-:Y:S01]  /*64a0*/  LOP3.LUT R2, R21, UR16, R208, 0x96, !PT ;  /* 0x0000001015027c12 */ /* 0x000fe2000f8e96d0 */
[----:B------:R-:W-:Y:S01]  /*64b0*/  IMAD.MOV.U32 R209, RZ, RZ, R211 ;  /* 0x000000ffffd17224 */ /* 0x000fe200078e00d3 */
[----:B------:R-:W-:Y:S01]  /*64c0*/  MOV R208, R107 ;  /* 0x0000006b00d07202 */ /* 0x000fe20000000f00 */
[----:B------:R-:W-:Y:S01]  /*64d0*/  IMAD.MOV.U32 R205, RZ, RZ, R131 ;  /* 0x000000ffffcd7224 */ /* 0x000fe200078e0083 */
[----:B------:R-:W-:Y:S01]  /*64e0*/  MOV R131, R98 ;  /* 0x0000006200837202 */ /* 0x000fe20000000f00 */
[----:B------:R-:W-:Y:S01]  /*64f0*/  IMAD.MOV.U32 R207, RZ, RZ, R0 ;  /* 0x000000ffffcf7224 */ /* 0x000fe200078e0000 */
[----:B------:R-:W-:Y:S01]  /*6500*/  HMMA.16816.F32 R148, R4, R24, R200 ;  /* 0x000000180494723c */ /* 0x000fe200000018c8 */
[----:B------:R-:W-:Y:S01]  /*6510*/  IMAD.MOV.U32 R204, RZ, RZ, R130 ;  /* 0x000000ffffcc7224 */ /* 0x000fe200078e0082 */
[----:B------:R-:W-:Y:S01]  /*6520*/  LOP3.LUT R0, R205, UR14, R20, 0x96, !PT ;  /* 0x0000000ecd007c12 */ /* 0x000fe2000f8e9614 */
[----:B------:R-:W-:-:S02]  /*6530*/  IMAD.MOV.U32 R130, RZ, RZ, R99 ;  /* 0x000000ffff827224 */ /* 0x000fc400078e0063 */
[----:B------:R-:W-:Y:S02]  /*6540*/  IMAD.MOV.U32 R211, RZ, RZ, R3 ;  /* 0x000000ffffd37224 */ /* 0x000fe400078e0003 */
[----:B------:R-:W-:Y:S01]  /*6550*/  IMAD.WIDE.U32 R2, R2, -0x2daee0ad, RZ ;  /* 0xd2511f5302027825 */ /* 0x000fe200078e00ff */
[C---:B--2---:R-:W-:Y:S03]  /*6560*/  HMMA.16816.F32 R164, R4.reuse, R28, R196 ;  /* 0x0000001c04a4723c */ /* 0x044fe600000018c4 */
[----:B------:R-:W-:Y:S01]  /*6570*/  IMAD.MOV.U32 R206, RZ, RZ, R209 ;  /* 0x000000ffffce7224 */ /* 0x000fe200078e00d1 */
[----:B------:R-:W-:Y:S01]  /*6580*/  LOP3.LUT R3, R3, UR13, R70, 0x96, !PT ;  /* 0x0000000d03037c12 */ /* 0x000fe2000f8e9646 */
[----:B------:R-:W-:Y:S02]  /*6590*/  IMAD.MOV.U32 R209, RZ, RZ, R100 ;  /* 0x000000ffffd17224 */ /* 0x000fe400078e0064 */
[----:B------:R-:W-:Y:S01]  /*65a0*/  IMAD.MOV.U32 R205, RZ, RZ, R8 ;  /* 0x000000ffffcd7224 */ /* 0x000fe200078e0008 */
[----:B------:R-:W-:Y:S01]  /*65b0*/  HMMA.16816.F32 R96, R4, R40, R188 ;  /* 0x000000280460723c */ /* 0x000fe200000018bc */
[----:B------:R-:W-:Y:S01]  /*65c0*/  MOV R196, R211 ;  /* 0x000000d300c47202 */ /* 0x000fe20000000f00 */
[----:B------:R-:W-:-:S02]  /*65d0*/  IMAD.MOV.U32 R201, RZ, RZ, R131 ;  /* 0x000000ffffc97224 */ /* 0x000fc400078e0083 */
[----:B------:R-:W-:Y:S02]  /*65e0*/  IMAD.MOV.U32 R200, RZ, RZ, R210 ;  /* 0x000000ffffc87224 */ /* 0x000fe400078e00d2 */
[----:B------:R-:W-:Y:S02]  /*65f0*/  IMAD.MOV.U32 R210, RZ, RZ, R9 ;  /* 0x000000ffffd27224 */ /* 0x000fe400078e0009 */
        /* <DEDUP_REMOVED lines=18> */
[----:B------:R-:W-:Y:S01]  /*6720*/  IMAD.MOV.U32 R199, RZ, RZ, R208 ;  /* 0x000000ffffc77224 */ /* 0x000fe200078e00d0 */
[----:B------:R-:W-:Y:S01]  /*6730*/  MOV R208, R112 ;  /* 0x0000007000d07202 */ /* 0x000fe20000000f00 */
[----:B------:R-:W-:Y:S01]  /*6740*/  IMAD.MOV.U32 R207, RZ, RZ, R144 ;  /* 0x000000ffffcf7224 */ /* 0x000fe200078e0090 */
[----:B------:R-:W-:Y:S01]  /*6750*/  HMMA.16816.F32 R168, R4, R30, R168 ;  /* 0x0000001e04a8723c */ /* 0x000fe200000018a8 */
[----:B------:R-:W-:-:S07]  /*6760*/  IMAD.MOV.U32 R206, RZ, RZ, R114 ;  /* 0x000000ffffce7224 */ /* 0x000fce00078e0072 */
[C---:B------:R-:W-:Y:S01]  /*6770*/  HMMA.16816.F32 R108, R4.reuse, R42, R156 ;  /* 0x0000002a046c723c */ /* 0x040fe2000000189c */
[----:B------:R-:W-:Y:S07]  /*6780*/  LDSM.16.MT88.4 R156, [R212+0xac00] ;  /* 0x00ac0000d49c783b */ /* 0x000fee0000004200 */
[----:B------:R-:W-:Y:S07]  /*6790*/  HMMA.16816.F32 R176, R4, R50, R176 ;  /* 0x0000003204b0723c */ /* 0x000fee00000018b0 */
[----:B------:R-:W-:-:S04]  /*67a0*/  IMAD.WIDE.U32 R6, R0, -0x2daee0ad, RZ ;  /* 0xd2511f5300067825 */ /* 0x000fc800078e00ff */
[----:B------:R-:W-:Y:S01]  /*67b0*/  FFMA.FTZ R4, R234, c[0x0][0x23c], -R13 ;  /* 0x00008f00ea047a23 */ /* 0x000fe2000001080d */
[----:B------:R-:W-:Y:S01]  /*67c0*/  LOP3.LUT R0, R7, UR11, R2, 0x96, !PT ;  /* 0x0000000b07007c12 */ /* 0x000fe2000f8e9602 */
[----:B------:R-:W-:Y:S02]  /*67d0*/  IMAD.WIDE.U32 R2, R3, -0x326172a9, RZ ;  /* 0xcd9e8d5703027825 */ /* 0x000fe400078e00ff */
[----:B------:R1:W-:Y:S02]  /*67e0*/  MUFU.EX2 R189, R4 ;  /* 0x0000000400bd7308 */ /* 0x0003e40000000800 */
[----:B------:R-:W-:Y:S01]  /*67f0*/  IMAD.WIDE.U32 R106, R0, -0x326172a9, RZ ;  /* 0xcd9e8d57006a7825 */ /* 0x000fe200078e00ff */
[----:B------:R-:W-:-:S03]  /*6800*/  LOP3.LUT R3, R3, UR12, R204, 0x96, !PT ;  /* 0x0000000c03037c12 */ /* 0x000fc6000f8e96cc */
[----:B------:R-:W-:Y:S01]  /*6810*/  IMAD.MOV.U32 R204, RZ, RZ, R101 ;  /* 0x000000ffffcc7224 */ /* 0x000fe200078e0065 */
[----:B------:R-:W-:Y:S01]  /*6820*/  LOP3.LUT R0, R107, UR10, R2, 0x96, !PT ;  /* 0x0000000a6b007c12 */ /* 0x000fe2000f8e9602 */
[----:B------:R-:W-:-:S04]  /*6830*/  IMAD.WIDE.U32 R2, R3, -0x2daee0ad, RZ ;  /* 0xd2511f5303027825 */ /* 0x000fc800078e00ff */
[----:B------:R-:W-:Y:S01]  /*6840*/  IMAD.WIDE.U32 R100, R0, -0x2daee0ad, RZ ;  /* 0xd2511f5300647825 */ /* 0x000fe200078e00ff */
[----:B------:R-:W-:-:S03]  /*6850*/  LOP3.LUT R6, R3, UR9, R6, 0x96, !PT ;  /* 0x0000000903067c12 */ /* 0x000fc6000f8e9606 */
[----:B------:R-:W-:Y:S01]  /*6860*/  FFMA.FTZ R0, R232, c[0x0][0x23c], -R13 ;  /* 0x00008f00e8007a23 */ /* 0x000fe2000001080d */
[----:B------:R-:W-:Y:S01]  /*6870*/  LOP3.LUT R2, R101, UR7, R2, 0x96, !PT ;  /* 0x0000000765027c12 */ /* 0x000fe2000f8e9602 */
[----:B------:R-:W-:Y:S01]  /*6880*/  IMAD.WIDE.U32 R20, R6, -0x326172a9, RZ ;  /* 0xcd9e8d5706147825 */ /* 0x000fe200078e00ff */
[----:B------:R-:W-:Y:S01]  /*6890*/  MOV R232, R9 ;  /* 0x0000000900e87202 */ /* 0x000fe20000000f00 */
[----:B------:R2:W-:Y:S02]  /*68a0*/  MUFU.EX2 R187, R0 ;  /* 0x0000000000bb7308 */ /* 0x0005e40000000800 */
[----:B------:R-:W-:-:S04]  /*68b0*/  IMAD.WIDE.U32 R2, R2, -0x326172a9, RZ ;  /* 0xcd9e8d5702027825 */ /* 0x000fc800078e00ff */
[----:B------:R-:W-:Y:S01]  /*68c0*/  IMAD.MOV.U32 R234, RZ, RZ, R10 ;  /* 0x000000ffffea7224 */ /* 0x000fe200078e000a */
[C---:B-1----:R-:W-:Y:S02]  /*68d0*/  LOP3.LUT R4, R2.reuse, 0xffff, RZ, 0xc0, !PT ;  /* 0x0000ffff02047812 */ /* 0x042fe400078ec0ff */
[----:B------:R-:W-:Y:S02]  /*68e0*/  LOP3.LUT R5, R2, 0xff, RZ, 0xc0, !PT ;  /* 0x000000ff02057812 */ /* 0x000fe400078ec0ff */
[----:B------:R-:W-:Y:S02]  /*68f0*/  SHF.R.U32.HI R4, RZ, 0x8, R4 ;  /* 0x00000008ff047819 */ /* 0x000fe40000011604 */
[----:B------:R-:W-:Y:S02]  /*6900*/  SHF.R.U32.HI R6, RZ, 0x18, R2 ;  /* 0x00000018ff067819 */ /* 0x000fe40000011602 */
[----:B------:R-:W-:Y:S01]  /*6910*/  PRMT R8, R5, 0x5410, R4 ;  /* 0x0000541005087816 */ /* 0x000fe20000000004 */
[----:B--2---:R-:W-:Y:S01]  /*6920*/  FFMA.FTZ R0, R230, c[0x0][0x23c], -R13 ;  /* 0x00008f00e6007a23 */ /* 0x004fe2000001080d */
[----:B------:R-:W-:Y:S01]  /*6930*/  SHF.R.U32.HI R5, RZ, 0x10, R2 ;  /* 0x00000010ff057819 */ /* 0x000fe20000011602 */
[----:B------:R-:W-:-:S02]  /*6940*/  FFMA.FTZ R2, R228, c[0x0][0x23c], -R12 ;  /* 0x00008f00e4027a23 */ /* 0x000fc4000001080c */
[----:B------:R1:W-:Y:S01]  /*6950*/  MUFU.EX2 R188, R0 ;  /* 0x0000000000bc7308 */ /* 0x0003e20000000800 */
[----:B------:R-:W-:Y:S02]  /*6960*/  FFMA.FTZ R4, R229, c[0x0][0x23c], -R12 ;  /* 0x00008f00e5047a23 */ /* 0x000fe4000001080c */
[----:B------:R-:W-:Y:S02]  /*6970*/  IMAD.MOV.U32 R230, RZ, RZ, R14 ;  /* 0x000000ffffe67224 */ /* 0x000fe400078e000e */
[----:B------:R-:W-:-:S03]  /*6980*/  IMAD.MOV.U32 R228, RZ, RZ, R11 ;  /* 0x000000ffffe47224 */ /* 0x000fc600078e000b */
[----:B------:R-:W-:Y:S01]  /*6990*/  MUFU.EX2 R184, R2 ;  /* 0x0000000200b87308 */ /* 0x000fe20000000800 */
[----:B-1----:R-:W-:-:S07]  /*69a0*/  FFMA.FTZ R0, R227, c[0x0][0x23c], -R13 ;  /* 0x00008f00e3007a23 */ /* 0x002fce000001080d */
[----:B------:R-:W-:Y:S01]  /*69b0*/  MUFU.EX2 R185, R4 ;  /* 0x0000000400b97308 */ /* 0x000fe20000000800 */
[----:B------:R-:W-:-:S07]  /*69c0*/  IMAD.MOV.U32 R227, RZ, RZ, R16 ;  /* 0x000000ffffe37224 */ /* 0x000fce00078e0010 */
[----:B------:R1:W2:Y:S02]  /*69d0*/  MUFU.EX2 R186, R0 ;  /* 0x0000000000ba7308 */ /* 0x0002a40000000800 */
[----:B-1----:R-:W-:Y:S02]  /*69e0*/  LOP3.LUT R0, R3, UR17, R20, 0x96, !PT ;  /* 0x0000001103007c12 */ /* 0x002fe4000f8e9614 */
[----:B------:R-:W-:Y:S02]  /*69f0*/  LOP3.LUT R3, R5, 0xff, RZ, 0xc0, !PT ;  /* 0x000000ff05037812 */ /* 0x000fe400078ec0ff */
[----:B------:R-:W-:Y:S02]  /*6a00*/  LOP3.LUT R2, R0, 0xffff, RZ, 0xc0, !PT ;  /* 0x0000ffff00027812 */ /* 0x000fe400078ec0ff */
[----:B------:R-:W-:Y:S02]  /*6a10*/  PRMT R7, R3, 0x5410, R6 ;  /* 0x0000541003077816 */ /* 0x000fe40000000006 */
[----:B------:R-:W-:-:S02]  /*6a20*/  SHF.R.U32.HI R3, RZ, 0x10, R0 ;  /* 0x00000010ff037819 */ /* 0x000fc40000011600 */
[----:B------:R-:W-:Y:S02]  /*6a30*/  LOP3.LUT R6, R0, 0xff, RZ, 0xc0, !PT ;  /* 0x000000ff00067812 */ /* 0x000fe400078ec0ff */
[----:B------:R-:W-:Y:S02]  /*6a40*/  SHF.R.U32.HI R5, RZ, 0x18, R0 ;  /* 0x00000018ff057819 */ /* 0x000fe40000011600 */
[----:B------:R-:W-:Y:S01]  /*6a50*/  SHF.R.U32.HI R4, RZ, 0x8, R2 ;  /* 0x00000008ff047819 */ /* 0x000fe20000011602 */
[--C-:B------:R-:W-:Y:S01]  /*6a60*/  FFMA.FTZ R2, R238, c[0x0][0x23c], -R12.reuse ;  /* 0x00008f00ee027a23 */ /* 0x100fe2000001080c */
[----:B------:R-:W-:Y:S01]  /*6a70*/  LOP3.LUT R0, R3, 0xff, RZ, 0xc0, !PT ;  /* 0x000000ff03007812 */ /* 0x000fe200078ec0ff */
[----:B------:R-:W-:Y:S01]  /*6a80*/  FFMA.FTZ R3, R237, c[0x0][0x23c], -R12 ;  /* 0x00008f00ed037a23 */ /* 0x000fe2000001080c */
[----:B------:R-:W-:Y:S01]  /*6a90*/  PRMT R4, R6, 0x5410, R4 ;  /* 0x0000541006047816 */ /* 0x000fe20000000004 */
[----:B------:R2:W-:Y:S01]  /*6aa0*/  MUFU.EX2 R107, R2 ;  /* 0x00000002006b7308 */ /* 0x0005e20000000800 */
[----:B------:R-:W-:Y:S01]  /*6ab0*/  PRMT R5, R0, 0x5410, R5 ;  /* 0x0000541000057816 */ /* 0x000fe20000000005 */
[----:B------:R-:W-:Y:S01]  /*6ac0*/  HSET2.LE.AND R0, R8, R251, PT ;  /* 0x000000fb08007233 */ /* 0x000fe20003803000 */
[----:B------:R-:W-:-:S02]  /*6ad0*/  FFMA.FTZ R8, R235, c[0x0][0x23c], -R17 ;  /* 0x00008f00eb087a23 */ /* 0x000fc40000010811 */
[----:B------:R-:W-:Y:S02]  /*6ae0*/  IMAD.MOV.U32 R237, RZ, RZ, R204 ;  /* 0x000000ffffed7224 */ /* 0x000fe400078e00cc */
[----:B------:R-:W-:Y:S01]  /*6af0*/  IMAD.MOV.U32 R204, RZ, RZ, R19 ;  /* 0x000000ffffcc7224 */ /* 0x000fe200078e0013 */
[----:B------:R-:W1:Y:S01]  /*6b00*/  MUFU.EX2 R101, R3 ;  /* 0x0000000300657308 */ /* 0x000e620000000800 */
[----:B------:R-:W-:Y:S02]  /*6b10*/  IMAD.MOV.U32 R19, RZ, RZ, R145 ;  /* 0x000000ffff137224 */ /* 0x000fe400078e0091 */
[----:B------:R-:W-:Y:S02]  /*6b20*/  IMAD.MOV.U32 R238, RZ, RZ, R142 ;  /* 0x000000ffffee7224 */ /* 0x000fe400078e008e */
[----:B------:R-:W-:Y:S01]  /*6b30*/  IMAD.MOV.U32 R229, RZ, RZ, R19 ;  /* 0x000000ffffe57224 */ /* 0x000fe200078e0013 */
[----:B--2---:R-:W-:-:S04]  /*6b40*/  F2FP.PACK_AB R2, R186, R188 ;  /* 0x000000bcba02723e */ /* 0x004fc800000000ff */
[----:B------:R-:W-:Y:S01]  /*6b50*/  LOP3.LUT R6, R0, R2, RZ, 0xc0, !PT ;  /* 0x0000000200067212 */ /* 0x000fe200078ec0ff */
        /* <DEDUP_REMOVED lines=10> */
[----:B------:R-:W-:Y:S01]  /*6c00*/  LOP3.LUT R2, R23, UR8, R46, 0x96, !PT ;  /* 0x0000000817027c12 */ /* 0x000fe2000f8e962e */
[----:B------:R-:W-:Y:S02]  /*6c10*/  IMAD.MOV.U32 R236, RZ, RZ, R190 ;  /* 0x000000ffffec7224 */ /* 0x000fe400078e00be */
[----:B------:R-:W-:Y:S02]  /*6c20*/  IMAD.MOV.U32 R190, RZ, RZ, R191 ;  /* 0x000000ffffbe7224 */ /* 0x000fe400078e00bf */
[----:B------:R-:W-:Y:S01]  /*6c30*/  IMAD.MOV.U32 R191, RZ, RZ, R196 ;  /* 0x000000ffffbf7224 */ /* 0x000fe200078e00c4 */
[----:B------:R-:W-:Y:S01]  /*6c40*/  MOV R196, R47 ;  /* 0x0000002f00c47202 */ /* 0x000fe20000000f00 */
[----:B------:R-:W-:Y:S01]  /*6c50*/  IMAD.MOV.U32 R46, RZ, RZ, R201 ;  /* 0x000000ffff2e7224 */ /* 0x000fe200078e00c9 */
[----:B------:R1:W-:Y:S01]  /*6c60*/  MUFU.EX2 R47, R0 ;  /* 0x00000000002f7308 */ /* 0x0003e20000000800 */
[----:B------:R-:W-:Y:S01]  /*6c70*/  IMAD.MOV.U32 R201, RZ, RZ, R45 ;  /* 0x000000ffffc97224 */ /* 0x000fe200078e002d */
[----:B------:R-:W-:Y:S01]  /*6c80*/  HMMA.16816.F32 R160, R4, R28, R160 ;  /* 0x0000001c04a0723c */ /* 0x000fe200000018a0 */
[----:B------:R-:W-:-:S05]  /*6c90*/  IMAD.WIDE.U32 R2, R2, -0x2daee0ad, RZ ;  /* 0xd2511f5302027825 */ /* 0x000fca00078e00ff */
[----:B------:R-:W-:Y:S01]  /*6ca0*/  LOP3.LUT R9, R2, 0xffff, RZ, 0xc0, !PT ;  /* 0x0000ffff02097812 */ /* 0x000fe200078ec0ff */
[----:B------:R2:W-:Y:S01]  /*6cb0*/  MUFU.EX2 R28, R8 ;  /* 0x00000008001c7308 */ /* 0x0005e20000000800 */
[----:B------:R-:W-:Y:S01]  /*6cc0*/  HMMA.16816.F32 R56, R4, R30, R56 ;  /* 0x0000001e0438723c */ /* 0x000fe20000001838 */
[--C-:B------:R-:W-:Y:S02]  /*6cd0*/  SHF.R.U32.HI R10, RZ, 0x10, R2.reuse ;  /* 0x00000010ff0a7819 */ /* 0x100fe40000011602 */
[----:B------:R-:W-:Y:S01]  /*6ce0*/  SHF.R.U32.HI R14, RZ, 0x18, R2 ;  /* 0x00000018ff0e7819 */ /* 0x000fe20000011602 */
[----:B-1----:R-:W-:-:S03]  /*6cf0*/  FFMA.FTZ R0, R231, c[0x0][0x23c], -R17 ;  /* 0x00008f00e7007a23 */ /* 0x002fc60000010811 */
[----:B------:R-:W-:Y:S01]  /*6d00*/  IMAD.MOV.U32 R31, RZ, RZ, R190 ;  /* 0x000000ffff1f7224 */ /* 0x000fe200078e00be */
[C---:B------:R-:W-:Y:S01]  /*6d10*/  HMMA.16816.F32 R52, R4.reuse, R26, R52 ;  /* 0x0000001a0434723c */ /* 0x040fe20000001834 */
[----:B------:R1:W3:Y:S01]  /*6d20*/  MUFU.EX2 R45, R0 ;  /* 0x00000000002d7308 */ /* 0x0002e20000000800 */
[----:B------:R-:W-:Y:S02]  /*6d30*/  IMAD.MOV.U32 R190, RZ, RZ, R68 ;  /* 0x000000ffffbe7224 */ /* 0x000fe400078e0044 */
[----:B------:R-:W-:Y:S01]  /*6d40*/  IMAD.MOV.U32 R30, RZ, RZ, R191 ;  /* 0x000000ffff1e7224 */ /* 0x000fe200078e00bf */
[----:B--2---:R-:W-:Y:S01]  /*6d50*/  SHF.R.U32.HI R8, RZ, 0x8, R9 ;  /* 0x00000008ff087819 */ /* 0x004fe20000011609 */
[----:B------:R-:W-:Y:S02]  /*6d60*/  IMAD.MOV.U32 R231, RZ, RZ, R175 ;  /* 0x000000ffffe77224 */ /* 0x000fe400078e00af */
[----:B------:R-:W-:Y:S01]  /*6d70*/  HMMA.16816.F32 R144, R4, R24, R76 ;  /* 0x000000180490723c */ /* 0x000fe2000000184c */
[----:B------:R-:W-:Y:S01]  /*6d80*/  IMAD.MOV.U32 R191, RZ, RZ, R210 ;  /* 0x000000ffffbf7224 */ /* 0x000fe200078e00d2 */
[----:B------:R-:W-:Y:S01]  /*6d90*/  LDSM.16.MT88.4 R172, [R214+0xac00] ;  /* 0x00ac0000d6ac783b */ /* 0x000fe20000004200 */
[----:B------:R-:W-:-:S05]  /*6da0*/  IMAD.MOV.U32 R210, RZ, RZ, R143 ;  /* 0x000000ffffd27224 */ /* 0x000fca00078e008f */
[C---:B------:R-:W-:Y:S01]  /*6db0*/  HMMA.16816.F32 R112, R4.reuse, R36, R84 ;  /* 0x000000240470723c */ /* 0x040fe20000001854 */
[----:B-1----:R-:W-:Y:S01]  /*6dc0*/  FFMA.FTZ R0, R233, c[0x0][0x23c], -R17 ;  /* 0x00008f00e9007a23 */ /* 0x002fe20000010811 */
[----:B------:R-:W-:Y:S01]  /*6dd0*/  LOP3.LUT R17, R2, 0xff, RZ, 0xc0, !PT ;  /* 0x000000ff02117812 */ /* 0x000fe200078ec0ff */
[----:B------:R-:W-:Y:S02]  /*6de0*/  IMAD.MOV.U32 R233, RZ, RZ, R69 ;  /* 0x000000ffffe97224 */ /* 0x000fe400078e0045 */
[----:B------:R1:W-:Y:S03]  /*6df0*/  MUFU.EX2 R29, R0 ;  /* 0x00000000001d7308 */ /* 0x0003e60000000800 */
[C---:B------:R-:W-:Y:S07]  /*6e00*/  HMMA.16816.F32 R68, R4.reuse, R40, R88 ;  /* 0x000000280444723c */ /* 0x040fee0000001858 */
[----:B------:R-:W-:Y:S01]  /*6e10*/  IMAD.MOV.U32 R41, RZ, RZ, R211 ;  /* 0x000000ffff297224 */ /* 0x000fe200078e00d3 */
[----:B------:R-:W-:Y:S01]  /*6e20*/  HMMA.16816.F32 R84, R4, R48, R92 ;  /* 0x000000300454723c */ /* 0x000fe2000000185c */
[----:B------:R-:W-:-:S02]  /*6e30*/  IMAD.MOV.U32 R211, RZ, RZ, R15 ;  /* 0x000000ffffd37224 */ /* 0x000fc400078e000f */
[----:B------:R-:W-:Y:S01]  /*6e40*/  IMAD.MOV.U32 R40, RZ, RZ, R140 ;  /* 0x000000ffff287224 */ /* 0x000fe200078e008c */
[----:B-1----:R-:W-:Y:S01]  /*6e50*/  LOP3.LUT R0, R3, UR18, R44, 0x96, !PT ;  /* 0x0000001203007c12 */ /* 0x002fe2000f8e962c */
[----:B------:R-:W-:-:S03]  /*6e60*/  FFMA.FTZ R3, R242, c[0x0][0x23c], -R18 ;  /* 0x00008f00f2037a23 */ /* 0x000fc60000010812 */
[C---:B------:R-:W-:Y:S01]  /*6e70*/  HMMA.16816.F32 R128, R4.reuse, R32, R80 ;  /* 0x000000200480723c */ /* 0x040fe20000001850 */
[C---:B------:R-:W-:Y:S01]  /*6e80*/  LOP3.LUT R2, R0.reuse, 0xffff, RZ, 0xc0, !PT ;  /* 0x0000ffff00027812 */ /* 0x040fe200078ec0ff */
[----:B------:R1:W-:Y:S01]  /*6e90*/  MUFU.EX2 R27, R3 ;  /* 0x00000003001b7308 */ /* 0x0003e20000000800 */
[----:B------:R-:W-:Y:S01]  /*6ea0*/  LOP3.LUT R16, R0, 0xff, RZ, 0xc0, !PT ;  /* 0x000000ff00107812 */ /* 0x000fe200078ec0ff */
[----:B------:R-:W2:Y:S01]  /*6eb0*/  LDSM.16.MT88.4 R80, [R212+0xbc00] ;  /* 0x00bc0000d450783b */ /* 0x000ea20000004200 */
[--C-:B------:R-:W-:Y:S01]  /*6ec0*/  SHF.R.U32.HI R11, RZ, 0x10, R0.reuse ;  /* 0x00000010ff0b7819 */ /* 0x100fe20000011600 */
[----:B------:R-:W-:Y:S01]  /*6ed0*/  IMAD.MOV.U32 R44, RZ, RZ, R141 ;  /* 0x000000ffff2c7224 */ /* 0x000fe200078e008d */
[----:B------:R-:W-:Y:S01]  /*6ee0*/  SHF.R.U32.HI R15, RZ, 0x18, R0 ;  /* 0x00000018ff0f7819 */ /* 0x000fe20000011600 */
[C---:B------:R-:W-:Y:S01]  /*6ef0*/  HMMA.16816.F32 R36, R4.reuse, R38, R72 ;  /* 0x000000260424723c */ /* 0x040fe20000001848 */
[----:B------:R-:W-:Y:S01]  /*6f00*/  SHF.R.U32.HI R0, RZ, 0x8, R2 ;  /* 0x00000008ff007819 */ /* 0x000fe20000011602 */
[----:B------:R-:W-:Y:S01]  /*6f10*/  FFMA.FTZ R2, R239, c[0x0][0x23c], -R18 ;  /* 0x00008f00ef027a23 */ /* 0x000fe20000010812 */
[----:B------:R-:W-:Y:S01]  /*6f20*/  LOP3.LUT R9, R11, 0xff, RZ, 0xc0, !PT ;  /* 0x000000ff0b097812 */ /* 0x000fe200078ec0ff */
[----:B------:R-:W-:Y:S01]  /*6f30*/  LDSM.16.MT88.4 R140, [R214+0x9c00] ;  /* 0x009c0000d68c783b */ /* 0x000fe20000004200 */
[----:B------:R-:W-:Y:S01]  /*6f40*/  PRMT R0, R16, 0x5410, R0 ;  /* 0x0000541010007816 */ /* 0x000fe20000000000 */
[----:B------:R3:W4:Y:S02]  /*6f50*/  MUFU.EX2 R26, R2 ;  /* 0x00000002001a7308 */ /* 0x0007240000000800 */
[----:B------:R-:W-:Y:S01]  /*6f60*/  HMMA.16816.F32 R32, R4, R34, R124 ;  /* 0x000000220420723c */ /* 0x000fe2000000187c */
[----:B------:R-:W5:Y:S01]  /*6f70*/  LDSM.16.MT88.4 R124, [R212+0x9c00] ;  /* 0x009c0000d47c783b */ /* 0x000f620000004200 */
[----:B-1----:R-:W-:Y:S01]  /*6f80*/  LOP3.LUT R3, R10, 0xff, RZ, 0xc0, !PT ;  /* 0x000000ff0a037812 */ /* 0x002fe200078ec0ff */
[----:B------:R-:W-:Y:S01]  /*6f90*/  HSET2.LE.AND R0, R0, R251, PT ;  /* 0x000000fb00007233 */ /* 0x000fe20003803000 */
[----:B------:R-:W-:-:S02]  /*6fa0*/  PRMT R10, R17, 0x5410, R8 ;  /* 0x00005410110a7816 */ /* 0x000fc40000000008 */
[----:B------:R-:W-:Y:S01]  /*6fb0*/  PRMT R11, R3, 0x5410, R14 ;  /* 0x00005410030b7816 */ /* 0x000fe2000000000e */
[--C-:B------:R-:W-:Y:S01]  /*6fc0*/  FFMA.FTZ R3, R240, c[0x0][0x23c], -R18.reuse ;  /* 0x00008f00f0037a23 */ /* 0x100fe20000010812 */
[----:B------:R-:W-:Y:S01]  /*6fd0*/  PRMT R8, R9, 0x5410, R15 ;  /* 0x0000541009087816 */ /* 0x000fe2000000000f */
[----:B------:R-:W-:Y:S01]  /*6fe0*/  FFMA.FTZ R9, R241, c[0x0][0x23c], -R18 ;  /* 0x00008f00f1097a23 */ /* 0x000fe20000010812 */
[----:B------:R-:W-:Y:S01]  /*6ff0*/  HMMA.16816.F32 R60, R4, R42, R60 ;  /* 0x0000002a043c723c */ /* 0x000fe2000000183c */
[----:B------:R-:W-:Y:S01]  /*7000*/  MUFU.EX2 R25, R3 ;  /* 0x0000000300197308 */ /* 0x000fe20000000800 */
[----:B------:R-:W1:Y:S01]  /*7010*/  LDSM.16.MT88.4 R16, [R214+0xbc00] ;  /* 0x00bc0000d610783b */ /* 0x000e620000004200 */
[----:B---3--:R-:W-:-:S04]  /*7020*/  F2FP.PACK_AB R2, R45, R47 ;  /* 0x0000002f2d02723e */ /* 0x008fc800000000ff */
[----:B------:R-:W-:Y:S02]  /*7030*/  LOP3.LUT R92, R0, R2, RZ, 0xc0, !PT ;  /* 0x00000002005c7212 */ /* 0x000fe400078ec0ff */
[----:B------:R-:W3:Y:S01]  /*7040*/  MUFU.EX2 R24, R9 ;  /* 0x0000000900187308 */ /* 0x000ee20000000800 */
[--C-:B------:R-:W-:Y:S01]  /*7050*/  HSET2.LE.AND R0, R8, R251.reuse, PT ;  /* 0x000000fb08007233 */ /* 0x100fe20003803000 */
[----:B----4-:R-:W-:Y:S01]  /*7060*/  F2FP.PACK_AB R2, R26, R27 ;  /* 0x0000001b1a02723e */ /* 0x010fe200000000ff */
[----:B------:R-:W-:Y:S03]  /*7070*/  HMMA.16816.F32 R64, R4, R50, R64 ;  /* 0x000000320440723c */ /* 0x000fe60000001840 */
[----:B------:R-:W-:Y:S01]  /*7080*/  LOP3.LUT R93, R0, R2, RZ, 0xc0, !PT ;  /* 0x00000002005d7212 */ /* 0x000fe200078ec0ff */
[----:B------:R-:W-:Y:S01]  /*7090*/  HSET2.LE.AND R0, R10, R251, PT ;  /* 0x000000fb0a007233 */ /* 0x000fe20003803000 */
[----:B------:R-:W-:-:S02]  /*70a0*/  F2FP.PACK_AB R2, R28, R29 ;  /* 0x0000001d1c02723e */ /* 0x000fc400000000ff */
[----:B------:R-:W-:Y:S02]  /*70b0*/  FFMA.FTZ R5, R246, c[0x0][0x23c], -R12 ;  /* 0x00008f00f6057a23 */ /* 0x000fe4000001080c */
[----:B------:R-:W-:Y:S01]  /*70c0*/  LOP3.LUT R94, R0, R2, RZ, 0xc0, !PT ;  /* 0x00000002005e7212 */ /* 0x000fe200078ec0ff */
[----:B------:R-:W-:Y:S01]  /*70d0*/  HSET2.LE.AND R0, R11, R251, PT ;  /* 0x000000fb0b007233 */ /* 0x000fe20003803000 */
[----:B---3--:R-:W-:-:S04]  /*70e0*/  F2FP.PACK_AB R2, R24, R25 ;  /* 0x000000191802723e */ /* 0x008fc800000000ff */
[----:B------:R-:W-:Y:S01]  /*70f0*/  LOP3.LUT R95, R0, R2, RZ, 0xc0, !PT ;  /* 0x00000002005f7212 */ /* 0x000fe200078ec0ff */
[----:B------:R-:W-:Y:S01]  /*7100*/  FFMA.FTZ R0, R250, c[0x0][0x23c], -R13 ;  /* 0x00008f00fa007a23 */ /* 0x000fe2000001080d */
[----:B------:R-:W-:-:S03]  /*7110*/  LOP3.LUT R2, R21, UR8, R106, 0x96, !PT ;  /* 0x0000000815027c12 */ /* 0x000fc6000f8e966a */
[----:B------:R3:W-:Y:S02]  /*7120*/  MUFU.EX2 R15, R0 ;  /* 0x00000000000f7308 */ /* 0x0007e40000000800 */
[----:B------:R-:W-:Y:S01]  /*7130*/  IMAD.WIDE.U32 R2, R2, -0x2daee0ad, RZ ;  /* 0xd2511f5302027825 */ /* 0x000fe200078e00ff */
[C---:B--2---:R-:W-:Y:S04]  /*7140*/  HMMA.16816.F32 R72, R92.reuse, R80, R96 ;  /* 0x000000505c48723c */ /* 0x044fe80000001860 */
[C---:B------:R-:W-:Y:S02]  /*7150*/  LOP3.LUT R4, R2.reuse, 0xffff, RZ, 0xc0, !PT ;  /* 0x0000ffff02047812 */ /* 0x040fe400078ec0ff */
[----:B------:R-:W-:Y:S02]  /*7160*/  LOP3.LUT R6, R2, 0xff, RZ, 0xc0, !PT ;  /* 0x000000ff02067812 */ /* 0x000fe400078ec0ff */
[----:B------:R-:W-:Y:S01]  /*7170*/  SHF.R.U32.HI R8, RZ, 0x18, R2 ;  /* 0x00000018ff087819 */ /* 0x000fe20000011602 */
[----:B-----5:R-:W-:Y:S01]  /*7180*/  HMMA.16816.F32 R116, R92, R124, R116 ;  /* 0x0000007c5c74723c */ /* 0x020fe20000001874 */
[----:B---3--:R-:W-:-:S04]  /*7190*/  FFMA.FTZ R0, R247, c[0x0][0x23c], -R13 ;  /* 0x00008f00f7007a23 */ /* 0x008fc8000001080d */
[----:B------:R2:W-:Y:S03]  /*71a0*/  MUFU.EX2 R20, R0 ;  /* 0x0000000000147308 */ /* 0x0005e60000000800 */
[C---:B------:R-:W-:Y:S08]  /*71b0*/  HMMA.16816.F32 R120, R92.reuse, R126, R120 ;  /* 0x0000007e5c78723c */ /* 0x040ff00000001878 */
[----:B------:R-:W-:Y:S01]  /*71c0*/  HMMA.16816.F32 R132, R92, R140, R132 ;  /* 0x0000008c5c84723c */ /* 0x000fe20000001884 */
[----:B--2---:R-:W-:-:S07]  /*71d0*/  FFMA.FTZ R0, R244, c[0x0][0x23c], -R13 ;  /* 0x00008f00f4007a23 */ /* 0x004fce000001080d */
[C---:B------:R-:W-:Y:S01]  /*71e0*/  HMMA.16816.F32 R136, R92.reuse, R142, R136 ;  /* 0x0000008e5c88723c */ /* 0x040fe20000001888 */
[----:B------:R2:W-:Y:S07]  /*71f0*/  MUFU.EX2 R22, R0 ;  /* 0x0000000000167308 */ /* 0x0005ee0000000800 */
[C---:B------:R-:W-:Y:S08]  /*7200*/  HMMA.16816.F32 R148, R92.reuse, R156, R148 ;  /* 0x0000009c5c94723c */ /* 0x040ff00000001894 */
[----:B------:R-:W-:Y:S01]  /*7210*/  HMMA.16816.F32 R152, R92, R158, R152 ;  /* 0x0000009e5c98723c */ /* 0x000fe20000001898 */
[----:B--2---:R-:W-:-:S02]  /*7220*/  FFMA.FTZ R0, R243, c[0x0][0x23c], -R13 ;  /* 0x00008f00f3007a23 */ /* 0x004fc4000001080d */
[----:B------:R2:W-:Y:S05]  /*7230*/  MUFU.EX2 R13, R5 ;  /* 0x00000005000d7308 */ /* 0x0005ea0000000800 */
[C---:B------:R-:W-:Y:S03]  /*7240*/  HMMA.16816.F32 R164, R92.reuse, R172, R164 ;  /* 0x000000ac5ca4723c */ /* 0x040fe600000018a4 */
[----:B------:R3:W-:Y:S05]  /*7250*/  MUFU.EX2 R23, R0 ;  /* 0x0000000000177308 */ /* 0x0007ea0000000800 */
[----:B------:R-:W-:Y:S01]  /*7260*/  HMMA.16816.F32 R168, R92, R174, R168 ;  /* 0x000000ae5ca8723c */ /* 0x000fe200000018a8 */
[----:B--2---:R-:W-:-:S07]  /*7270*/  SHF.R.U32.HI R5, RZ, 0x10, R2 ;  /* 0x00000010ff057819 */ /* 0x004fce0000011602 */
[----:B------:R-:W-:Y:S01]  /*7280*/  HMMA.16816.F32 R76, R92, R82, R108 ;  /* 0x000000525c4c723c */ /* 0x000fe2000000186c */
[----:B------:R-:W-:Y:S01]  /*7290*/  LOP3.LUT R5, R5, 0xff, RZ, 0xc0, !PT ;  /* 0x000000ff05057812 */ /* 0x000fe200078ec0ff */
[----:B---3--:R-:W-:-:S06]  /*72a0*/  FFMA.FTZ R0, R249, c[0x0][0x23c], -R12 ;  /* 0x00008f00f9007a23 */ /* 0x008fcc000001080c */
[C---:B-1----:R-:W-:Y:S01]  /*72b0*/  HMMA.16816.F32 R88, R92.reuse, R16, R180 ;  /* 0x000000105c58723c */ /* 0x042fe200000018b4 */
[----:B------:R1:W-:Y:S07]  /*72c0*/  MUFU.EX2 R11, R0 ;  /* 0x00000000000b7308 */ /* 0x0003ee0000000800 */
[----:B------:R-:W-:Y:S01]  /*72d0*/  HMMA.16816.F32 R92, R92, R18, R176 ;  /* 0x000000125c5c723c */ /* 0x000fe200000018b0 */
[----:B-1----:R-:W-:-:S04]  /*72e0*/  FFMA.FTZ R0, R245, c[0x0][0x23c], -R12 ;  /* 0x00008f00f5007a23 */ /* 0x002fc8000001080c */
[----:B------:R1:W2:Y:S02]  /*72f0*/  MUFU.EX2 R14, R0 ;  /* 0x00000000000e7308 */ /* 0x0002a40000000800 */
[----:B-1----:R-:W-:Y:S02]  /*7300*/  LOP3.LUT R0, R3, UR18, R100, 0x96, !PT ;  /* 0x0000001203007c12 */ /* 0x002fe4000f8e9664 */
[----:B------:R-:W-:Y:S02]  /*7310*/  SHF.R.U32.HI R3, RZ, 0x8, R4 ;  /* 0x00000008ff037819 */ /* 0x000fe40000011604 */
[----:B------:R-:W-:Y:S02]  /*7320*/  LOP3.LUT R2, R0, 0xffff, RZ, 0xc0, !PT ;  /* 0x0000ffff00027812 */ /* 0x000fe400078ec0ff */
[----:B------:R-:W-:Y:S01]  /*7330*/  PRMT R9, R6, 0x5410, R3 ;  /* 0x0000541006097816 */ /* 0x000fe20000000003 */
[----:B------:R-:W-:Y:S01]  /*7340*/  FFMA.FTZ R3, R248, c[0x0][0x23c], -R12 ;  /* 0x00008f00f8037a23 */ /* 0x000fe2000001080c */
[----:B------:R-:W-:-:S02]  /*7350*/  SHF.R.U32.HI R4, RZ, 0x10, R0 ;  /* 0x00000010ff047819 */ /* 0x000fc40000011600 */
[----:B------:R-:W-:Y:S01]  /*7360*/  LOP3.LUT R7, R0, 0xff, RZ, 0xc0, !PT ;  /* 0x000000ff00077812 */ /* 0x000fe200078ec0ff */
[----:B------:R1:W3:Y:S01]  /*7370*/  MUFU.EX2 R10, R3 ;  /* 0x00000003000a7308 */ /* 0x0002e20000000800 */
[----:B------:R-:W-:Y:S02]  /*7380*/  SHF.R.U32.HI R6, RZ, 0x18, R0 ;  /* 0x00000018ff067819 */ /* 0x000fe40000011600 */
[----:B------:R-:W-:Y:S02]  /*7390*/  SHF.R.U32.HI R2, RZ, 0x8, R2 ;  /* 0x00000008ff027819 */ /* 0x000fe40000011602 */
[----:B------:R-:W-:Y:S02]  /*73a0*/  LOP3.LUT R0, R4, 0xff, RZ, 0xc0, !PT ;  /* 0x000000ff04007812 */ /* 0x000fe400078ec0ff */
[----:B--2---:R-:W-:Y:S02]  /*73b0*/  F2FP.PACK_AB R4, R13, R14 ;  /* 0x0000000e0d04723e */ /* 0x004fe400000000ff */
[----:B-1----:R-:W-:-:S02]  /*73c0*/  PRMT R3, R5, 0x5410, R8 ;  /* 0x0000541005037816 */ /* 0x002fc40000000008 */
[----:B------:R-:W-:Y:S02]  /*73d0*/  PRMT R5, R7, 0x5410, R2 ;  /* 0x0000541007057816 */ /* 0x000fe40000000002 */
[----:B------:R-:W-:Y:S01]  /*73e0*/  PRMT R2, R0, 0x5410, R6 ;  /* 0x0000541000027816 */ /* 0x000fe20000000006 */
[--C-:B------:R-:W-:Y:S01]  /*73f0*/  HSET2.LE.AND R0, R9, R251.reuse, PT ;  /* 0x000000fb09007233 */ /* 0x100fe20003803000 */
[----:B------:R-:W-:Y:S01]  /*7400*/  F2FP.PACK_AB R6, R20, R15 ;  /* 0x0000000f1406723e */ /* 0x000fe200000000ff */
[--C-:B------:R-:W-:Y:S01]  /*7410*/  HSET2.LE.AND R3, R3, R251.reuse, PT ;  /* 0x000000fb03037233 */ /* 0x100fe20003803000 */
[----:B---3--:R-:W-:Y:S01]  /*7420*/  F2FP.PACK_AB R8, R10, R11 ;  /* 0x0000000b0a08723e */ /* 0x008fe200000000ff */
[--C-:B------:R-:W-:Y:S01]  /*7430*/  HSET2.LE.AND R7, R2, R251.reuse, PT ;  /* 0x000000fb02077233 */ /* 0x100fe20003803000 */
[----:B------:R-:W-:Y:S01]  /*7440*/  F2FP.PACK_AB R2, R23, R22 ;  /* 0x000000161702723e */ /* 0x000fe200000000ff */
[----:B------:R-:W-:Y:S01]  /*7450*/  HSET2.LE.AND R5, R5, R251, PT ;  /* 0x000000fb05057233 */ /* 0x000fe20003803000 */
[----:B------:R-:W-:Y:S01]  /*7460*/  LOP3.LUT R99, R3, R4, RZ, 0xc0, !PT ;  /* 0x0000000403637212 */ /* 0x000fe200078ec0ff */
[----:B------:R-:W-:Y:S01]  /*7470*/  FADD.FTZ R3, R31, R30 ;  /* 0x0000001e1f037221 */ /* 0x000fe20000010000 */
[----:B------:R-:W-:Y:S01]  /*7480*/  LOP3.LUT R98, R0, R2, RZ, 0xc0, !PT ;  /* 0x0000000200627212 */ /* 0x000fe200078ec0ff */
[----:B------:R-:W-:Y:S01]  /*7490*/  FADD.FTZ R0, R40, R44 ;  /* 0x0000002c28007221 */ /* 0x000fe20000010000 */
[----:B------:R-:W-:Y:S01]  /*74a0*/  LOP3.LUT R96, R5, R6, RZ, 0xc0, !PT ;  /* 0x0000000605607212 */ /* 0x000fe200078ec0ff */
[----:B------:R-:W-:Y:S01]  /*74b0*/  FADD.FTZ R2, R233, R41 ;  /* 0x00000029e9027221 */ /* 0x000fe20000010000 */
[----:B------:R-:W-:Y:S01]  /*74c0*/  LOP3.LUT R97, R7, R8, RZ, 0xc0, !PT ;  /* 0x0000000807617212 */ /* 0x000fe200078ec0ff */
        /* <DEDUP_REMOVED lines=75> */
[----:B------:R-:W-:Y:S01]  /*7980*/  UIADD3 UR25, UR30, -0x2, URZ ;  /* 0xfffffffe1e197890 */ /* 0x000fe2000fffe03f */
[----:B------:R-:W-:-:S04]  /*7990*/  DEPBAR.LE SB0, 0x0 ;  /* 0x000080000000791a */ /* 0x000fc80000000000 */
[----:B------:R-:W-:Y:S01]  /*79a0*/  USHF.R.S32.HI UR4, URZ, 0x1f, UR25 ;  /* 0x0000001f3f047899 */ /* 0x000fe20008011419 */
[----:B-1----:R-:W-:Y:S01]  /*79b0*/  IMAD.U32 R4, RZ, RZ, UR25 ;  /* 0x00000019ff047e24 */ /* 0x002fe2000f8e00ff */
[----:B------:R-:W-:Y:S01]  /*79c0*/  UIMAD UR5, UR22, UR25, URZ ;  /* 0x00000019160572a4 */ /* 0x000fe2000f8e023f */
[----:B------:R-:W-:Y:S01]  /*79d0*/  IMAD.U32 R6, RZ, RZ, UR32 ;  /* 0x00000020ff067e24 */ /* 0x000fe2000f8e00ff */
[----:B------:R-:W1:Y:S02]  /*79e0*/  S2R R106, SR_TID.X ;  /* 0x00000000006a7919 */ /* 0x000e640000002100 */
[----:B------:R-:W-:Y:S01]  /*79f0*/  UIMAD UR4, UR4, UR23, UR5 ;  /* 0x00000017040472a4 */ /* 0x000fe2000f8e0205 */
[----:B-1----:R-:W-:-:S05]  /*7a00*/  IMAD.SHL.U32 R106, R106, 0x2, RZ ;  /* 0x000000026a6a7824 */ /* 0x002fca00078e00ff */
[----:B------:R-:W-:Y:S01]  /*7a10*/  LOP3.LUT R106, R106, 0x6, RZ, 0xc0, !PT ;  /* 0x000000066a6a7812 */ /* 0x000fe200078ec0ff */
[----:B------:R-:W-:Y:S01]  /*7a20*/  BAR.SYNC.DEFER_BLOCKING 0x0 ;  /* 0x0000000000007b1d */ /* 0x000fe20000010000 */
[----:B--2---:R-:W-:-:S05]  /*7a30*/  IMAD.WIDE.U32 R4, R4, UR23, R210 ;  /* 0x0000001704047c25 */ /* 0x004fca000f8e00d2 */
[----:B------:R-:W-:Y:S01]  /*7a40*/  IADD3 R0, R5, UR4, RZ ;  /* 0x0000000405007c10 */ /* 0x000fe2000fffe0ff */
[----:B------:R-:W-:Y:S01]  /*7a50*/  IMAD.U32 R5, RZ, RZ, UR32 ;  /* 0x00000020ff057e24 */ /* 0x000fe2000f8e00ff */
[----:B------:R-:W-:Y:S01]  /*7a60*/  LEA R2, P0, R4, c[0x0][0x170], 0x1 ;  /* 0x00005c0004027a11 */ /* 0x000fe200078008ff */
[----:B------:R-:W-:-:S03]  /*7a70*/  UIADD3 UR4, UR30, -0x2, URZ ;  /* 0xfffffffe1e047890 */ /* 0x000fc6000fffe03f */
[----:B------:R-:W-:Y:S01]  /*7a80*/  LEA.HI.X R3, R4, c[0x0][0x174], R0, 0x1, P0 ;  /* 0x00005d0004037a11 */ /* 0x000fe200000f0c00 */
[----:B------:R-:W-:Y:S01]  /*7a90*/  IMAD.U32 R0, RZ, RZ, UR31 ;  /* 0x0000001fff007e24 */ /* 0x000fe2000f8e00ff */
[----:B------:R-:W-:Y:S01]  /*7aa0*/  LEA R4, P0, R5, R2, 0x1 ;  /* 0x0000000205047211 */ /* 0x000fe200078008ff */
[----:B------:R-:W-:Y:S02]  /*7ab0*/  UISETP.GT.AND UP0, UPT, UR4, UR19, UPT ;  /* 0x000000130400728c */ /* 0x000fe4000bf04270 */
[----:B------:R-:W-:Y:S01]  /*7ac0*/  @!PT LDS RZ, [RZ] ;  /* 0x00000000fffff984 */ /* 0x000fe20000000800 */
[----:B------:R-:W-:Y:S01]  /*7ad0*/  @!PT LDS RZ, [RZ] ;  /* 0x00000000fffff984 */ /* 0x000fe20000000800 */
[----:B------:R-:W-:Y:S01]  /*7ae0*/  @!PT LDS RZ, [RZ] ;  /* 0x00000000fffff984 */ /* 0x000fe20000000800 */
[----:B------:R1:W-:Y:S01]  /*7af0*/  LDGSTS.E.BYPASS.LTC128B.128 [R226+0x9000], [R2.64] ;  /* 0x0900000002e27fae */ /* 0x0003e2000b901d5a */
[----:B------:R-:W-:Y:S01]  /*7b00*/  LEA.HI.X R5, R6, R3, R0, 0x1, P0 ;  /* 0x0000000306057211 */ /* 0x000fe200000f0c00 */
[----:B------:R-:W-:Y:S02]  /*7b10*/  IMAD.U32 R0, RZ, RZ, UR4 ;  /* 0x00000004ff007e24 */ /* 0x000fe4000f8e00ff */
[----:B------:R1:W-:Y:S02]  /*7b20*/  LDGSTS.E.BYPASS.LTC128B.128 [R226+0xa000], [R2.64+0x40] ;  /* 0x0a00004002e27fae */ /* 0x0003e4000b901d5a */
[----:B------:R-:W-:-:S02]  /*7b30*/  IMAD R0, R0, 0x40, R106 ;  /* 0x0000004000007824 */ /* 0x000fc400078e026a */
[----:B------:R1:W-:Y:S03]  /*7b40*/  LDGSTS.E.BYPASS.LTC128B.128 [R226+0xb000], [R2.64+0x80] ;  /* 0x0b00008002e27fae */ /* 0x0003e6000b901d5a */
[C---:B------:R-:W-:Y:S01]  /*7b50*/  ISETP.GE.AND P3, PT, R0.reuse, R225, PT ;  /* 0x000000e10000720c */ /* 0x040fe20003f66270 */
[----:B------:R2:W-:Y:S01]  /*7b60*/  LDGSTS.E.BYPASS.LTC128B.128 [R226+0x9800], [R4.64] ;  /* 0x0980000004e27fae */ /* 0x0005e2000b901d5a */
[C---:B------:R-:W-:Y:S02]  /*7b70*/  ISETP.GE.AND P2, PT, R0.reuse, R224, PT ;  /* 0x000000e00000720c */ /* 0x040fe40003f46270 */
[C---:B------:R-:W-:Y:S01]  /*7b80*/  ISETP.GE.AND P4, PT, R0.reuse, R223, PT ;  /* 0x000000df0000720c */ /* 0x040fe20003f86270 */
[----:B------:R2:W-:Y:S01]  /*7b90*/  LDGSTS.E.BYPASS.LTC128B.128 [R226+0xa800], [R4.64+0x40] ;  /* 0x0a80004004e27fae */ /* 0x0005e2000b901d5a */
[C---:B------:R-:W-:Y:S02]  /*7ba0*/  ISETP.LT.OR P3, PT, R0.reuse, R221, P3 ;  /* 0x000000dd0000720c */ /* 0x040fe40001f61670 */
[C---:B------:R-:W-:Y:S01]  /*7bb0*/  ISETP.LT.OR P2, PT, R0.reuse, R220, P2 ;  /* 0x000000dc0000720c */ /* 0x040fe20001741670 */
[----:B------:R2:W-:Y:S01]  /*7bc0*/  LDGSTS.E.BYPASS.LTC128B.128 [R226+0xb800], [R4.64+0x80] ;  /* 0x0b80008004e27fae */ /* 0x0005e2000b901d5a */
[----:B------:R-:W-:-:S03]  /*7bd0*/  ISETP.LT.OR P4, PT, R0, R219, P4 ;  /* 0x000000db0000720c */ /* 0x000fc60002781670 */
[----:B------:R-:W-:Y:S04]  /*7be0*/  LDSM.16.M88.4 R8, [R216+0x1000] ;  /* 0x00100000d808783b */ /* 0x000fe80000000200 */
[----:B------:R-:W3:Y:S04]  /*7bf0*/  LDSM.16.M88.4 R24, [R213+0x6800] ;  /* 0x00680000d518783b */ /* 0x000ee80000000200 */
[----:B------:R-:W4:Y:S01]  /*7c00*/  LDSM.16.M88.4 R32, [R213+0x6000] ;  /* 0x00600000d520783b */ /* 0x000f220000000200 */
[----:B-1----:R-:W-:-:S03]  /*7c10*/  IADD3 R2, R0, 0x1, RZ ;  /* 0x0000000100027810 */ /* 0x002fc60007ffe0ff */
[----:B------:R-:W1:Y:S01]  /*7c20*/  LDSM.16.M88.4 R28, [R213+0x6400] ;  /* 0x00640000d51c783b */ /* 0x000e620000000200 */
[----:B------:R-:W-:Y:S02]  /*7c30*/  IADD3 R3, R0, 0x9, RZ ;  /* 0x0000000900037810 */ /* 0x000fe40007ffe0ff */
[C---:B------:R-:W-:Y:S01]  /*7c40*/  ISETP.GE.AND P6, PT, R2.reuse, R225, PT ;  /* 0x000000e10200720c */ /* 0x040fe20003fc6270 */
[----:B------:R-:W5:Y:S01]  /*7c50*/  LDSM.16.M88.4 R20, [R213+0x6c00] ;  /* 0x006c0000d514783b */ /* 0x000f620000000200 */
[C---:B------:R-:W-:Y:S02]  /*7c60*/  ISETP.GE.AND P5, PT, R2.reuse, R224, PT ;  /* 0x000000e00200720c */ /* 0x040fe40003fa6270 */
[C---:B------:R-:W-:Y:S01]  /*7c70*/  ISETP.GE.AND P1, PT, R2.reuse, R223, PT ;  /* 0x000000df0200720c */ /* 0x040fe20003f26270 */
[----:B------:R-:W1:Y:S01]  /*7c80*/  LDSM.16.M88.4 R12, [R216] ;  /* 0x00000000d80c783b */ /* 0x000e620000000200 */
[C---:B------:R-:W-:Y:S02]  /*7c90*/  ISETP.GE.AND P0, PT, R2.reuse, R222, PT ;  /* 0x000000de0200720c */ /* 0x040fe40003f06270 */
[C---:B------:R-:W-:Y:S01]  /*7ca0*/  ISETP.LT.OR P6, PT, R2.reuse, R221, P6 ;  /* 0x000000dd0200720c */ /* 0x040fe200037c1670 */
[----:B--2---:R-:W-:Y:S01]  /*7cb0*/  LDSM.16.M88.4 R4, [R217+0x1000] ;  /* 0x00100000d904783b */ /* 0x004fe20000000200 */
[----:B------:R-:W-:-:S02]  /*7cc0*/  ISETP.LT.OR P5, PT, R2, R220, P5 ;  /* 0x000000dc0200720c */ /* 0x000fc40002fa1670 */
[C---:B------:R-:W-:Y:S01]  /*7cd0*/  ISETP.LT.OR P1, PT, R2.reuse, R219, P1 ;  /* 0x000000db0200720c */ /* 0x040fe20000f21670 */
[----:B------:R-:W2:Y:S01]  /*7ce0*/  LDSM.16.M88.4 R40, [R215+0x6800] ;  /* 0x00680000d728783b */ /* 0x000ea20000000200 */
[----:B------:R-:W-:Y:S02]  /*7cf0*/  ISETP.LT.OR P0, PT, R2, R218, P0 ;  /* 0x000000da0200720c */ /* 0x000fe40000701670 */
[----:B------:R-:W-:Y:S01]  /*7d00*/  IADD3 R2, R0, 0x8, RZ ;  /* 0x0000000800027810 */ /* 0x000fe20007ffe0ff */
[----:B------:R-:W2:Y:S04]  /*7d10*/  LDSM.16.M88.4 R52, [R215+0x6000] ;  /* 0x00600000d734783b */ /* 0x000ea80000000200 */
[----:B------:R-:W2:Y:S04]  /*7d20*/  LDSM.16.M88.4 R44, [R215+0x6400] ;  /* 0x00640000d72c783b */ /* 0x000ea80000000200 */
[----:B------:R-:W2:Y:S01]  /*7d30*/  LDSM.16.M88.4 R36, [R215+0x6c00] ;  /* 0x006c0000d724783b */ /* 0x000ea20000000200 */
[C---:B---3--:R-:W-:Y:S03]  /*7d40*/  HMMA.16816.F32 R60, R8.reuse, R24, RZ ;  /* 0x00000018083c723c */ /* 0x048fe600000018ff */
[----:B------:R-:W3:Y:S04]  /*7d50*/  LDSM.16.M88.4 R16, [R217] ;  /* 0x00000000d910783b */ /* 0x000ee80000000200 */
[----:B------:R-:W0:Y:S01]  /*7d60*/  LDGDEPBAR ;  /* 0x00000000000079af */ /* 0x000e220000000000 */
[C---:B----4-:R-:W-:Y:S08]  /*7d70*/  HMMA.16816.F32 R180, R8.reuse, R32, RZ ;  /* 0x0000002008b4723c */ /* 0x050ff000000018ff */
[C---:B-1----:R-:W-:Y:S08]  /*7d80*/  HMMA.16816.F32 R108, R8.reuse, R28, RZ ;  /* 0x0000001c086c723c */ /* 0x042ff000000018ff */
[C---:B-----5:R-:W-:Y:S08]  /*7d90*/  HMMA.16816.F32 R48, R8.reuse, R20, RZ ;  /* 0x000000140830723c */ /* 0x060ff000000018ff */
[C---:B------:R-:W-:Y:S08]  /*7da0*/  HMMA.16816.F32 R176, R8.reuse, R34, RZ ;  /* 0x0000002208b0723c */ /* 0x040ff000000018ff */
[C---:B------:R-:W-:Y:S08]  /*7db0*/  HMMA.16816.F32 R64, R8.reuse, R30, RZ ;  /* 0x0000001e0840723c */ /* 0x040ff000000018ff */
[C---:B------:R-:W-:Y:S08]  /*7dc0*/  HMMA.16816.F32 R56, R8.reuse, R26, RZ ;  /* 0x0000001a0838723c */ /* 0x040ff000000018ff */
[----:B------:R-:W-:Y:S08]  /*7dd0*/  HMMA.16816.F32 R8, R8, R22, RZ ;  /* 0x000000160808723c */ /* 0x000ff000000018ff */
[C---:B------:R-:W-:Y:S08]  /*7de0*/  HMMA.16816.F32 R196, R12.reuse, R32, RZ ;  /* 0x000000200cc4723c */ /* 0x040ff000000018ff */
[C---:B------:R-:W-:Y:S08]  /*7df0*/  HMMA.16816.F32 R188, R12.reuse, R28, RZ ;  /* 0x0000001c0cbc723c */ /* 0x040ff000000018ff */
[C---:B------:R-:W-:Y:S01]  /*7e00*/  HMMA.16816.F32 R232, R12.reuse, R34, RZ ;  /* 0x000000220ce8723c */ /* 0x040fe200000018ff */
[----:B------:R-:W-:Y:S07]  /*7e10*/  LDSM.16.M88.4 R32, [R213+0x7c00] ;  /* 0x007c0000d520783b */ /* 0x000fee0000000200 */
[----:B------:R-:W-:Y:S08]  /*7e20*/  HMMA.16816.F32 R236, R12, R30, RZ ;  /* 0x0000001e0cec723c */ /* 0x000ff000000018ff */
[C---:B--2---:R-:W-:Y:S08]  /*7e30*/  HMMA.16816.F32 R200, R4.reuse, R40, R60 ;  /* 0x0000002804c8723c */ /* 0x044ff0000000183c */
        /* <DEDUP_REMOVED lines=8> */
[----:B------:R-:W-:Y:S04]  /*7ec0*/  LDSM.16.M88.4 R4, [R216+0x3000] ;  /* 0x00300000d804783b */ /* 0x000fe80000000200 */
[----:B------:R-:W1:Y:S03]  /*7ed0*/  LDSM.16.M88.4 R8, [R213+0x7000] ;  /* 0x00700000d508783b */ /* 0x000e660000000200 */
[C---:B------:R-:W-:Y:S08]  /*7ee0*/  HMMA.16816.F32 R192, R12.reuse, R24, RZ ;  /* 0x000000180cc0723c */ /* 0x040ff000000018ff */
[C---:B------:R-:W-:Y:S01]  /*7ef0*/  HMMA.16816.F32 R240, R12.reuse, R26, RZ ;  /* 0x0000001a0cf0723c */ /* 0x040fe200000018ff */
[----:B------:R-:W2:Y:S07]  /*7f00*/  LDSM.16.M88.4 R24, [R213+0x7400] ;  /* 0x00740000d518783b */ /* 0x000eae0000000200 */
[C---:B------:R-:W-:Y:S08]  /*7f10*/  HMMA.16816.F32 R184, R12.reuse, R20, RZ ;  /* 0x000000140cb8723c */ /* 0x040ff000000018ff */
[----:B------:R-:W-:Y:S01]  /*7f20*/  HMMA.16816.F32 R228, R12, R22, RZ ;  /* 0x000000160ce4723c */ /* 0x000fe200000018ff */
[----:B------:R-:W4:Y:S07]  /*7f30*/  LDSM.16.M88.4 R12, [R216+0x2000] ;  /* 0x00200000d80c783b */ /* 0x000f2e0000000200 */
[C---:B---3--:R-:W-:Y:S08]  /*7f40*/  HMMA.16816.F32 R28, R16.reuse, R52, R196 ;  /* 0x00000034101c723c */ /* 0x048ff000000018c4 */
[C---:B------:R-:W-:Y:S08]  /*7f50*/  HMMA.16816.F32 R20, R16.reuse, R44, R188 ;  /* 0x0000002c1014723c */ /* 0x040ff000000018bc */
[C---:B------:R-:W-:Y:S08]  /*7f60*/  HMMA.16816.F32 R52, R16.reuse, R54, R232 ;  /* 0x000000361034723c */ /* 0x040ff000000018e8 */
[C---:B------:R-:W-:Y:S08]  /*7f70*/  HMMA.16816.F32 R64, R16.reuse, R46, R236 ;  /* 0x0000002e1040723c */ /* 0x040ff000000018ec */
[C---:B------:R-:W-:Y:S08]  /*7f80*/  HMMA.16816.F32 R244, R16.reuse, R40, R192 ;  /* 0x0000002810f4723c */ /* 0x040ff000000018c0 */
[----:B------:R-:W-:Y:S08]  /*7f90*/  HMMA.16816.F32 R248, R16, R36, R184 ;  /* 0x0000002410f8723c */ /* 0x000ff000000018b8 */
[C---:B-1----:R-:W-:Y:S08]  /*7fa0*/  HMMA.16816.F32 R196, R4.reuse, R8, R208 ;  /* 0x0000000804c4723c */ /* 0x042ff000000018d0 */
[C---:B------:R-:W-:Y:S08]  /*7fb0*/  HMMA.16816.F32 R192, R4.reuse, R32, R180 ;  /* 0x0000002004c0723c */ /* 0x040ff000000018b4 */
[----:B------:R-:W-:Y:S08]  /*7fc0*/  HMMA.16816.F32 R188, R4, R10, R176 ;  /* 0x0000000a04bc723c */ /* 0x000ff000000018b0 */
[C---:B------:R-:W-:Y:S08]  /*7fd0*/  HMMA.16816.F32 R232, R16.reuse, R42, R240 ;  /* 0x0000002a10e8723c */ /* 0x040ff000000018f0 */
[----:B------:R-:W-:Y:S01]  /*7fe0*/  HMMA.16816.F32 R228, R16, R38, R228 ;  /* 0x0000002610e4723c */ /* 0x000fe200000018e4 */
[----:B------:R-:W-:Y:S07]  /*7ff0*/  LDSM.16.M88.4 R16, [R215+0x7400] ;  /* 0x00740000d710783b */ /* 0x000fee0000000200 */
[C---:B--2---:R-:W-:Y:S08]  /*8000*/  HMMA.16816.F32 R204, R4.reuse, R24, R204 ;  /* 0x0000001804cc723c */ /* 0x044ff000000018cc */
[C---:B------:R-:W-:Y:S08]  /*8010*/  HMMA.16816.F32 R208, R4.reuse, R48, R200 ;  /* 0x0000003004d0723c */ /* 0x040ff000000018c8 */
[C---:B------:R-:W-:Y:S08]  /*8020*/  HMMA.16816.F32 R184, R4.reuse, R26, R108 ;  /* 0x0000001a04b8723c */ /* 0x040ff0000000186c */
[C---:B------:R-:W-:Y:S08]  /*8030*/  HMMA.16816.F32 R180, R4.reuse, R50, R60 ;  /* 0x0000003204b4723c */ /* 0x040ff0000000183c */
[----:B------:R-:W-:Y:S01]  /*8040*/  HMMA.16816.F32 R176, R4, R34, R56 ;  /* 0x0000002204b0723c */ /* 0x000fe20000001838 */
[----:B------:R-:W1:Y:S07]  /*8050*/  LDSM.16.M88.4 R4, [R217+0x3000] ;  /* 0x00300000d904783b */ /* 0x000e6e0000000200 */
[C---:B----4-:R-:W-:Y:S01]  /*8060*/  HMMA.16816.F32 R108, R12.reuse, R8, R28 ;  /* 0x000000080c6c723c */ /* 0x050fe2000000181c */
        /* <DEDUP_REMOVED lines=8> */
[----:B------:R-:W-:Y:S08]  /*80f0*/  HMMA.16816.F32 R48, R12, R50, R232 ;  /* 0x000000320c30723c */ /* 0x000ff000000018e8 */
[----:B-1----:R-:W-:Y:S08]  /*8100*/  HMMA.16816.F32 R200, R4, R16, R204 ;  /* 0x0000001004c8723c */ /* 0x002ff000000018cc */
[----:B------:R-:W-:Y:S08]  /*8110*/  HMMA.16816.F32 R60, R12, R32, R248 ;  /* 0x000000200c3c723c */ /* 0x000ff000000018f8 */
[----:B--2---:R-:W-:Y:S08]  /*8120*/  HMMA.16816.F32 R64, R8, R20, R108 ;  /* 0x000000140840723c */ /* 0x004ff0000000186c */
[----:B---3--:R-:W-:Y:S08]  /*8130*/  HMMA.16816.F32 R204, R4, R26, R180 ;  /* 0x0000001a04cc723c */ /* 0x008ff000000018b4 */
[----:B------:R-:W-:Y:S01]  /*8140*/  HMMA.16816.F32 R56, R12, R34, R228 ;  /* 0x000000220c38723c */ /* 0x000fe200000018e4 */
[----:B------:R-:W-:Y:S04]  /*8150*/  LDSM.16.M88.4 R32, [R213+0x8000] ;  /* 0x00800000d520783b */ /* 0x000fe80000000200 */
[----:B------:R-:W-:Y:S03]  /*8160*/  LDSM.16.M88.4 R12, [R216+0x5000] ;  /* 0x00500000d80c783b */ /* 0x000fe60000000200 */
[----:B------:R-:W-:Y:S08]  /*8170*/  HMMA.16816.F32 R184, R4, R18, R184 ;  /* 0x0000001204b8723c */ /* 0x000ff000000018b8 */
[C---:B------:R-:W-:Y:S08]  /*8180*/  HMMA.16816.F32 R108, R8.reuse, R16, R44 ;  /* 0x00000010086c723c */ /* 0x040ff0000000182c */
[----:B------:R-:W-:Y:S01]  /*8190*/  HMMA.16816.F32 R180, R8, R18, R40 ;  /* 0x0000001208b4723c */ /* 0x000fe20000001828 */
[----:B------:R-:W1:Y:S07]  /*81a0*/  LDSM.16.M88.4 R16, [R216+0x4000] ;  /* 0x00400000d810783b */ /* 0x000e6e0000000200 */
[C---:B------:R-:W-:Y:S08]  /*81b0*/  HMMA.16816.F32 R240, R4.reuse, R30, R176 ;  /* 0x0000001e04f0723c */ /* 0x040ff000000018b0 */
[-C--:B------:R-:W-:Y:S08]  /*81c0*/  HMMA.16816.F32 R208, R4, R24.reuse, R208 ;  /* 0x0000001804d0723c */ /* 0x080ff000000018d0 */
[C---:B------:R-:W-:Y:S08]  /*81d0*/  HMMA.16816.F32 R176, R8.reuse, R24, R36 ;  /* 0x0000001808b0723c */ /* 0x040ff00000001824 */
[----:B------:R-:W-:Y:S01]  /*81e0*/  HMMA.16816.F32 R44, R8, R26, R48 ;  /* 0x0000001a082c723c */ /* 0x000fe20000001830 */
[----:B------:R-:W2:Y:S07]  /*81f0*/  LDSM.16.M88.4 R24, [R213+0x8400] ;  /* 0x00840000d518783b */ /* 0x000eae0000000200 */
[C---:B------:R-:W-:Y:S08]  /*8200*/  HMMA.16816.F32 R196, R4.reuse, R20, R196 ;  /* 0x0000001404c4723c */ /* 0x040ff000000018c4 */
[-C--:B------:R-:W-:Y:S08]  /*8210*/  HMMA.16816.F32 R188, R4, R22.reuse, R188 ;  /* 0x0000001604bc723c */ /* 0x080ff000000018bc */
[----:B------:R-:W-:Y:S01]  /*8220*/  HMMA.16816.F32 R52, R8, R22, R52 ;  /* 0x000000160834723c */ /* 0x000fe20000001834 */
[----:B------:R-:W3:Y:S07]  /*8230*/  LDSM.16.M88.4 R20, [R213+0x8800] ;  /* 0x00880000d514783b */ /* 0x000eee0000000200 */
[-C--:B------:R-:W-:Y:S01]  /*8240*/  HMMA.16816.F32 R236, R4, R28.reuse, R192 ;  /* 0x0000001c04ec723c */ /* 0x080fe200000018c0 */
[----:B------:R-:W-:Y:S07]  /*8250*/  LDSM.16.M88.4 R4, [R217+0x5000] ;  /* 0x00500000d904783b */ /* 0x000fee0000000200 */
[C---:B------:R-:W-:Y:S08]  /*8260*/  HMMA.16816.F32 R228, R8.reuse, R28, R60 ;  /* 0x0000001c08e4723c */ /* 0x040ff0000000183c */
[----:B------:R-:W-:Y:S01]  /*8270*/  HMMA.16816.F32 R232, R8, R30, R56 ;  /* 0x0000001e08e8723c */ /* 0x000fe20000001838 */
[----:B------:R-:W-:Y:S04]  /*8280*/  LDSM.16.M88.4 R28, [R215+0x8000] ;  /* 0x00800000d71c783b */ /* 0x000fe80000000200 */
[----:B------:R-:W4:Y:S03]  /*8290*/  LDSM.16.M88.4 R8, [R217+0x4000] ;  /* 0x00400000d908783b */ /* 0x000f260000000200 */
[-C--:B-1----:R-:W-:Y:S08]  /*82a0*/  HMMA.16816.F32 R36, R16, R32.reuse, R64 ;  /* 0x000000201024723c */ /* 0x082ff00000001840 */
[----:B------:R-:W-:Y:S08]  /*82b0*/  HMMA.16816.F32 R40, R12, R32, R196 ;  /* 0x000000200c28723c */ /* 0x000ff000000018c4 */
[----:B--2---:R-:W-:Y:S08]  /*82c0*/  HMMA.16816.F32 R56, R16, R24, R108 ;  /* 0x000000181038723c */ /* 0x004ff0000000186c */
[C---:B------:R-:W-:Y:S08]  /*82d0*/  HMMA.16816.F32 R48, R12.reuse, R34, R188 ;  /* 0x000000220c30723c */ /* 0x040ff000000018bc */
[-C--:B------:R-:W-:Y:S08]  /*82e0*/  HMMA.16816.F32 R64, R12, R26.reuse, R184 ;  /* 0x0000001a0c40723c */ /* 0x080ff000000018b8 */
[C---:B------:R-:W-:Y:S08]  /*82f0*/  HMMA.16816.F32 R108, R16.reuse, R26, R180 ;  /* 0x0000001a106c723c */ /* 0x040ff000000018b4 */
[-C--:B---3--:R-:W-:Y:S08]  /*8300*/  HMMA.16816.F32 R176, R16, R20.reuse, R176 ;  /* 0x0000001410b0723c */ /* 0x088ff000000018b0 */
[C---:B------:R-:W-:Y:S08]  /*8310*/  HMMA.16816.F32 R180, R12.reuse, R20, R208 ;  /* 0x000000140cb4723c */ /* 0x040ff000000018d0 */
[-C--:B------:R-:W-:Y:S08]  /*8320*/  HMMA.16816.F32 R188, R12, R22.reuse, R204 ;  /* 0x000000160cbc723c */ /* 0x080ff000000018cc */
[C---:B------:R-:W-:Y:S01]  /*8330*/  HMMA.16816.F32 R184, R16.reuse, R22, R44 ;  /* 0x0000001610b8723c */ /* 0x040fe2000000182c */
[----:B------:R-:W1:Y:S07]  /*8340*/  LDSM.16.M88.4 R20, [R215+0x8400] ;  /* 0x00840000d714783b */ /* 0x000e6e0000000200 */
[----:B------:R-:W-:Y:S08]  /*8350*/  HMMA.16816.F32 R52, R16, R34, R52 ;  /* 0x000000221034723c */ /* 0x000ff00000001834 */
[----:B----4-:R-:W-:Y:S08]  /*8360*/  HMMA.16816.F32 R32, R8, R28, R36 ;  /* 0x0000001c0820723c */ /* 0x010ff00000001824 */
[----:B------:R-:W-:Y:S08]  /*8370*/  HMMA.16816.F32 R60, R12, R24, R200 ;  /* 0x000000180c3c723c */ /* 0x000ff000000018c8 */
[C---:B------:R-:W-:Y:S08]  /*8380*/  HMMA.16816.F32 R24, R4.reuse, R28, R40 ;  /* 0x0000001c0418723c */ /* 0x040ff00000001828 */
[----:B------:R-:W-:Y:S01]  /*8390*/  HMMA.16816.F32 R44, R4, R30, R48 ;  /* 0x0000001e042c723c */ /* 0x000fe20000001830 */
[----:B------:R-:W-:-:S02]  /*83a0*/  FSEL R100, R32, -INF , !P3 ;  /* 0xff80000020647808 */ /* 0x000fc40005800000 */
[----:B------:R-:W-:Y:S02]  /*83b0*/  ISETP.GE.AND P3, PT, R0, R222, PT ;  /* 0x000000de0000720c */ /* 0x000fe40003f66270 */
[----:B------:R-:W-:Y:S02]  /*83c0*/  FSEL R107, R34, -INF , !P2 ;  /* 0xff800000226b7808 */ /* 0x000fe40005000000 */
[----:B------:R-:W-:Y:S01]  /*83d0*/  FSEL R106, R35, -INF , !P5 ;  /* 0xff800000236a7808 */ /* 0x000fe20006800000 */
[----:B------:R-:W-:Y:S01]  /*83e0*/  HMMA.16816.F32 R28, R8, R30, R52 ;  /* 0x0000001e081c723c */ /* 0x000fe20000001834 */
[----:B------:R-:W-:Y:S02]  /*83f0*/  ISETP.GE.AND P2, PT, R2, R225, PT ;  /* 0x000000e10200720c */ /* 0x000fe40003f46270 */
[----:B------:R-:W-:Y:S02]  /*8400*/  ISETP.GE.AND P5, PT, R3, R224, PT ;  /* 0x000000e00300720c */ /* 0x000fe40003fa6270 */
[----:B------:R-:W-:-:S02]  /*8410*/  ISETP.LT.OR P3, PT, R0, R218, P3 ;  /* 0x000000da0000720c */ /* 0x000fc40001f61670 */
[----:B------:R-:W-:Y:S01]  /*8420*/  ISETP.LT.OR P2, PT, R2, R221, P2 ;  /* 0x000000dd0200720c */ /* 0x000fe20001741670 */
[-C--:B-1----:R-:W-:Y:S01]  /*8430*/  HMMA.16816.F32 R40, R4, R20.reuse, R60 ;  /* 0x000000140428723c */ /* 0x082fe2000000183c */
[----:B------:R-:W-:Y:S02]  /*8440*/  FSEL R193, R24, -INF , !P4 ;  /* 0xff80000018c17808 */ /* 0x000fe40006000000 */
[----:B------:R-:W-:Y:S02]  /*8450*/  ISETP.GE.AND P4, PT, R2, R224, PT ;  /* 0x000000e00200720c */ /* 0x000fe40003f86270 */
[----:B------:R-:W-:Y:S02]  /*8460*/  ISETP.LT.OR P5, PT, R3, R220, P5 ;  /* 0x000000dc0300720c */ /* 0x000fe40002fa1670 */
[----:B------:R-:W-:Y:S01]  /*8470*/  FSEL R61, R33, -INF , !P6 ;  /* 0xff800000213d7808 */ /* 0x000fe20007000000 */
[----:B------:R-:W-:Y:S01]  /*8480*/  HMMA.16816.F32 R48, R8, R20, R56 ;  /* 0x000000140830723c */ /* 0x000fe20000001838 */
[----:B------:R-:W-:-:S02]  /*8490*/  ISETP.GE.AND P6, PT, R3, R225, PT ;  /* 0x000000e10300720c */ /* 0x000fc40003fc6270 */
[----:B------:R-:W-:Y:S02]  /*84a0*/  ISETP.LT.OR P4, PT, R2, R220, P4 ;  /* 0x000000dc0200720c */ /* 0x000fe40002781670 */
[----:B------:R-:W-:Y:S02]  /*84b0*/  ISETP.LT.OR P6, PT, R3, R221, P6 ;  /* 0x000000dd0300720c */ /* 0x000fe400037c1670 */
[----:B------:R-:W-:Y:S01]  /*84c0*/  FSEL R194, R26, -INF , !P3 ;  /* 0xff8000001ac27808 */ /* 0x000fe20005800000 */
[----:B------:R-:W-:Y:S01]  /*84d0*/  HMMA.16816.F32 R36, R4, R22, R64 ;  /* 0x000000160424723c */ /* 0x000fe20000001840 */
[----:B------:R-:W-:Y:S02]  /*84e0*/  FSEL R195, R25, -INF , !P1 ;  /* 0xff80000019c37808 */ /* 0x000fe40004800000 */
[----:B------:R-:W-:Y:S02]  /*84f0*/  FSEL R196, R27, -INF , !P0 ;  /* 0xff8000001bc47808 */ /* 0x000fe40004000000 */
[----:B------:R-:W1:Y:S01]  /*8500*/  LDSM.16.M88.4 R24, [R215+0x8800] ;  /* 0x00880000d718783b */ /* 0x000e620000000200 */
[----:B------:R-:W-:-:S02]  /*8510*/  FSEL R62, R28, -INF , !P2 ;  /* 0xff8000001c3e7808 */ /* 0x000fc40005000000 */
[----:B------:R-:W-:Y:S01]  /*8520*/  FSEL R101, R30, -INF , !P4 ;  /* 0xff8000001e657808 */ /* 0x000fe20006000000 */
[----:B------:R-:W-:Y:S01]  /*8530*/  HMMA.16816.F32 R32, R8, R22, R108 ;  /* 0x000000160820723c */ /* 0x000fe2000000186c */
[----:B------:R-:W-:Y:S01]  /*8540*/  FSEL R60, R29, -INF , !P6 ;  /* 0xff8000001d3c7808 */ /* 0x000fe20007000000 */
[----:B------:R-:W-:Y:S01]  /*8550*/  LDSM.16.M88.4 R20, [R215+0x8c00] ;  /* 0x008c0000d714783b */ /* 0x000fe20000000200 */
[----:B------:R-:W-:Y:S02]  /*8560*/  FSEL R63, R31, -INF , !P5 ;  /* 0xff8000001f3f7808 */ /* 0x000fe40006800000 */
[C---:B------:R-:W-:Y:S01]  /*8570*/  ISETP.GE.AND P3, PT, R2.reuse, R223, PT ;  /* 0x000000df0200720c */ /* 0x040fe20003f66270 */
[----:B------:R-:W2:Y:S01]  /*8580*/  LDSM.16.M88.4 R28, [R213+0x8c00] ;  /* 0x008c0000d51c783b */ /* 0x000ea20000000200 */
[----:B------:R-:W-:Y:S01]  /*8590*/  ISETP.GE.AND P1, PT, R2, R222, PT ;  /* 0x000000de0200720c */ /* 0x000fe20003f26270 */
[----:B------:R-:W-:-:S04]  /*85a0*/  DEPBAR.LE SB0, 0x0 ;  /* 0x000080000000791a */ /* 0x000fc80000000000 */
[----:B------:R-:W-:Y:S01]  /*85b0*/  BAR.SYNC.DEFER_BLOCKING 0x0 ;  /* 0x0000000000007b1d */ /* 0x000fe20000010000 */
[C---:B------:R-:W-:Y:S02]  /*85c0*/  ISETP.LT.OR P3, PT, R2.reuse, R219, P3 ;  /* 0x000000db0200720c */ /* 0x040fe40001f61670 */
[----:B------:R-:W-:Y:S02]  /*85d0*/  ISETP.LT.OR P1, PT, R2, R218, P1 ;  /* 0x000000da0200720c */ /* 0x000fe40000f21670 */
[----:B------:R-:W-:Y:S02]  /*85e0*/  IADD3 R2, R0, 0x10, RZ ;  /* 0x0000001000027810 */ /* 0x000fe40007ffe0ff */
[C---:B------:R-:W-:Y:S02]  /*85f0*/  ISETP.GE.AND P0, PT, R3.reuse, R223, PT ;  /* 0x000000df0300720c */ /* 0x040fe40003f06270 */
[----:B------:R-:W-:Y:S02]  /*8600*/  ISETP.GE.AND P2, PT, R3, R222, PT ;  /* 0x000000de0300720c */ /* 0x000fe40003f46270 */
[----:B------:R-:W-:-:S02]  /*8610*/  ISETP.GE.AND P4, PT, R2, R225, PT ;  /* 0x000000e10200720c */ /* 0x000fc40003f86270 */
[C---:B------:R-:W-:Y:S02]  /*8620*/  ISETP.LT.OR P0, PT, R3.reuse, R219, P0 ;  /* 0x000000db0300720c */ /* 0x040fe40000701670 */
[----:B------:R-:W-:Y:S02]  /*8630*/  ISETP.LT.OR P2, PT, R3, R218, P2 ;  /* 0x000000da0300720c */ /* 0x000fe40001741670 */
[----:B------:R-:W-:Y:S02]  /*8640*/  ISETP.LT.OR P4, PT, R2, R221, P4 ;  /* 0x000000dd0200720c */ /* 0x000fe40002781670 */
[----:B------:R-:W-:Y:S02]  /*8650*/  IADD3 R3, R0, 0x11, RZ ;  /* 0x0000001100037810 */ /* 0x000fe40007ffe0ff */
[----:B------:R-:W-:Y:S02]  /*8660*/  FSEL R192, R44, -INF , !P3 ;  /* 0xff8000002cc07808 */ /* 0x000fe40005800000 */
[----:B------:R-:W-:Y:S01]  /*8670*/  FSEL R66, R46, -INF , !P1 ;  /* 0xff8000002e427808 */ /* 0x000fe20004800000 */
[----:B-1----:R-:W-:Y:S01]  /*8680*/  HMMA.16816.F32 R56, R8, R24, R176 ;  /* 0x000000180838723c */ /* 0x002fe200000018b0 */
[----:B------:R-:W-:-:S02]  /*8690*/  FSEL R64, R45, -INF , !P0 ;  /* 0xff8000002d407808 */ /* 0x000fc40004000000 */
[----:B------:R-:W-:Y:S02]  /*86a0*/  FSEL R65, R47, -INF , !P2 ;  /* 0xff8000002f417808 */ /* 0x000fe40005000000 */
[----:B------:R-:W-:Y:S02]  /*86b0*/  FSEL R197, R48, -INF , !P4 ;  /* 0xff80000030c57808 */ /* 0x000fe40006000000 */
[C---:B------:R-:W-:Y:S01]  /*86c0*/  ISETP.GE.AND P3, PT, R2.reuse, R224, PT ;  /* 0x000000e00200720c */ /* 0x040fe20003f66270 */
[----:B------:R-:W-:Y:S01]  /*86d0*/  HMMA.16816.F32 R52, R4, R24, R180 ;  /* 0x000000180434723c */ /* 0x000fe200000018b4 */
[C---:B------:R-:W-:Y:S02]  /*86e0*/  ISETP.GE.AND P1, PT, R2.reuse, R223, PT ;  /* 0x000000df0200720c */ /* 0x040fe40003f26270 */
[----:B------:R-:W-:Y:S02]  /*86f0*/  ISETP.GE.AND P0, PT, R2, R222, PT ;  /* 0x000000de0200720c */ /* 0x000fe40003f06270 */
[----:B------:R-:W-:-:S02]  /*8700*/  ISETP.GE.AND P2, PT, R3, R225, PT ;  /* 0x000000e10300720c */ /* 0x000fc40003f46270 */
[C---:B------:R-:W-:Y:S01]  /*8710*/  ISETP.GE.AND P6, PT, R3.reuse, R224, PT ;  /* 0x000000e00300720c */ /* 0x040fe20003fc6270 */
[C---:B--2---:R-:W-:Y:S01]  /*8720*/  HMMA.16816.F32 R44, R16.reuse, R28, R228 ;  /* 0x0000001c102c723c */ /* 0x044fe200000018e4 */
[C---:B------:R-:W-:Y:S02]  /*8730*/  ISETP.GE.AND P5, PT, R3.reuse, R223, PT ;  /* 0x000000df0300720c */ /* 0x040fe40003fa6270 */
[----:B------:R-:W-:Y:S02]  /*8740*/  ISETP.GE.AND P4, PT, R3, R222, PT ;  /* 0x000000de0300720c */ /* 0x000fe40003f86270 */
[C---:B------:R-:W-:Y:S02]  /*8750*/  ISETP.LT.OR P3, PT, R2.reuse, R220, P3 ;  /* 0x000000dc0200720c */ /* 0x040fe40001f61670 */
[C---:B------:R-:W-:Y:S01]  /*8760*/  ISETP.LT.OR P1, PT, R2.reuse, R219, P1 ;  /* 0x000000db0200720c */ /* 0x040fe20000f21670 */
[----:B------:R-:W-:Y:S01]  /*8770*/  HMMA.16816.F32 R16, R16, R30, R232 ;  /* 0x0000001e1010723c */ /* 0x000fe200000018e8 */
[----:B------:R-:W-:-:S02]  /*8780*/  ISETP.LT.OR P0, PT, R2, R218, P0 ;  /* 0x000000da0200720c */ /* 0x000fc40000701670 */
[C---:B------:R-:W-:Y:S02]  /*8790*/  ISETP.LT.OR P2, PT, R3.reuse, R221, P2 ;  /* 0x000000dd0300720c */ /* 0x040fe40001741670 */
[C---:B------:R-:W-:Y:S02]  /*87a0*/  ISETP.LT.OR P6, PT, R3.reuse, R220, P6 ;  /* 0x000000dc0300720c */ /* 0x040fe400037c1670 */
[C---:B------:R-:W-:Y:S02]  /*87b0*/  ISETP.LT.OR P5, PT, R3.reuse, R219, P5 ;  /* 0x000000db0300720c */ /* 0x040fe40002fa1670 */
[----:B------:R-:W-:Y:S02]  /*87c0*/  ISETP.LT.OR P4, PT, R3, R218, P4 ;  /* 0x000000da0300720c */ /* 0x000fe40002781670 */
[C---:B------:R-:W-:Y:S02]  /*87d0*/  IADD3 R2, R0.reuse, 0x18, RZ ;  /* 0x0000001800027810 */ /* 0x040fe40007ffe0ff */
[----:B------:R-:W-:-:S02]  /*87e0*/  IADD3 R3, R0, 0x19, RZ ;  /* 0x0000001900037810 */ /* 0x000fc40007ffe0ff */
[----:B------:R-:W-:Y:S02]  /*87f0*/  FSEL R198, R50, -INF , !P3 ;  /* 0xff80000032c67808 */ /* 0x000fe40005800000 */
[----:B------:R-:W-:Y:S02]  /*8800*/  FSEL R199, R40, -INF , !P1 ;  /* 0xff80000028c77808 */ /* 0x000fe40004800000 */
[----:B------:R-:W-:Y:S02]  /*8810*/  FSEL R200, R42, -INF , !P0 ;  /* 0xff8000002ac87808 */ /* 0x000fe40004000000 */
[----:B------:R-:W-:Y:S02]  /*8820*/  FSEL R176, R49, -INF , !P2 ;  /* 0xff80000031b07808 */ /* 0x000fe40005000000 */
[----:B------:R-:W-:Y:S02]  /*8830*/  FSEL R111, R51, -INF , !P6 ;  /* 0xff800000336f7808 */ /* 0x000fe40007000000 */
[C---:B------:R-:W-:Y:S01]  /*8840*/  ISETP.GE.AND P3, PT, R2.reuse, R225, PT ;  /* 0x000000e10200720c */ /* 0x040fe20003f66270 */
[----:B------:R-:W-:Y:S01]  /*8850*/  HMMA.16816.F32 R48, R8, R26, R184 ;  /* 0x0000001a0830723c */ /* 0x000fe200000018b8 */
[----:B------:R-:W-:-:S02]  /*8860*/  ISETP.GE.AND P1, PT, R2, R224, PT ;  /* 0x000000e00200720c */ /* 0x000fc40003f26270 */
[CC--:B------:R-:W-:Y:S02]  /*8870*/  ISETP.GE.AND P0, PT, R2.reuse, R223.reuse, PT ;  /* 0x000000df0200720c */ /* 0x0c0fe40003f06270 */
[C---:B------:R-:W-:Y:S02]  /*8880*/  ISETP.GE.AND P2, PT, R2.reuse, R222, PT ;  /* 0x000000de0200720c */ /* 0x040fe40003f46270 */
[----:B------:R-:W-:Y:S01]  /*8890*/  ISETP.GE.AND P6, PT, R3, R223, PT ;  /* 0x000000df0300720c */ /* 0x000fe20003fc6270 */
[----:B------:R-:W-:Y:S01]  /*88a0*/  HMMA.16816.F32 R24, R4, R26, R188 ;  /* 0x0000001a0418723c */ /* 0x000fe200000018bc */
[----:B------:R-:W-:Y:S02]  /*88b0*/  FSEL R177, R41, -INF , !P5 ;  /* 0xff80000029b17808 */ /* 0x000fe40006800000 */
[----:B------:R-:W-:Y:S02]  /*88c0*/  FSEL R182, R43, -INF , !P4 ;  /* 0xff8000002bb67808 */ /* 0x000fe40006000000 */
[----:B------:R-:W-:-:S02]  /*88d0*/  ISETP.LT.OR P3, PT, R2, R221, P3 ;  /* 0x000000dd0200720c */ /* 0x000fc40001f61670 */
[C---:B------:R-:W-:Y:S01]  /*88e0*/  ISETP.LT.OR P1, PT, R2.reuse, R220, P1 ;  /* 0x000000dc0200720c */ /* 0x040fe20000f21670 */
[C---:B------:R-:W-:Y:S01]  /*88f0*/  HMMA.16816.F32 R40, R12.reuse, R28, R236 ;  /* 0x0000001c0c28723c */ /* 0x040fe200000018ec */
[CC--:B------:R-:W-:Y:S02]  /*8900*/  ISETP.LT.OR P0, PT, R2.reuse, R219.reuse, P0 ;  /* 0x000000db0200720c */ /* 0x0c0fe40000701670 */
[----:B------:R-:W-:Y:S02]  /*8910*/  ISETP.LT.OR P2, PT, R2, R218, P2 ;  /* 0x000000da0200720c */ /* 0x000fe40001741670 */
[----:B------:R-:W-:Y:S02]  /*8920*/  ISETP.LT.OR P6, PT, R3, R219, P6 ;  /* 0x000000db0300720c */ /* 0x000fe400037c1670 */
[----:B------:R-:W-:Y:S01]  /*8930*/  IADD3 R2, R0, 0x20, RZ ;  /* 0x0000002000027810 */ /* 0x000fe20007ffe0ff */
[----:B------:R-:W-:Y:S01]  /*8940*/  HMMA.16816.F32 R12, R12, R30, R240 ;  /* 0x0000001e0c0c723c */ /* 0x000fe200000018f0 */
        /* <DEDUP_REMOVED lines=19> */
[C---:B------:R-:W-:Y:S02]  /*8a80*/  IADD3 R3, R0.reuse, 0x21, RZ ;  /* 0x0000002100037810 */ /* 0x040fe40007ffe0ff */
[----:B------:R-:W-:Y:S02]  /*8a90*/  IADD3 R2, R0, 0x28, RZ ;  /* 0x0000002800027810 */ /* 0x000fe40007ffe0ff */
[----:B------:R-:W-:Y:S02]  /*8aa0*/  FSEL R180, R39, -INF , !P3 ;  /* 0xff80000027b47808 */ /* 0x000fe40005800000 */
[----:B------:R-:W-:Y:S01]  /*8ab0*/  FSEL R67, R33, -INF , !P5 ;  /* 0xff80000021437808 */ /* 0x000fe20006800000 */
[----:B------:R-:W-:Y:S01]  /*8ac0*/  HMMA.16816.F32 R36, R8, R20, R44 ;  /* 0x000000140824723c */ /* 0x000fe2000000182c */
[----:B------:R-:W-:Y:S02]  /*8ad0*/  FSEL R108, R35, -INF , !P4 ;  /* 0xff800000236c7808 */ /* 0x000fe40006000000 */
[----:B------:R-:W-:-:S02]  /*8ae0*/  FSEL R185, R56, -INF , !P1 ;  /* 0xff80000038b97808 */ /* 0x000fc40004800000 */
[----:B------:R-:W-:Y:S02]  /*8af0*/  FSEL R189, R58, -INF , !P0 ;  /* 0xff8000003abd7808 */ /* 0x000fe40004000000 */
[C---:B------:R-:W-:Y:S01]  /*8b00*/  ISETP.GE.AND P4, PT, R3.reuse, R225, PT ;  /* 0x000000e10300720c */ /* 0x040fe20003f86270 */
[C---:B------:R-:W-:Y:S01]  /*8b10*/  HMMA.16816.F32 R32, R4.reuse, R20, R40 ;  /* 0x000000140420723c */ /* 0x040fe20000001828 */
[C---:B------:R-:W-:Y:S02]  /*8b20*/  ISETP.GE.AND P5, PT, R3.reuse, R224, PT ;  /* 0x000000e00300720c */ /* 0x040fe40003fa6270 */
[C---:B------:R-:W-:Y:S02]  /*8b30*/  ISETP.GE.AND P3, PT, R3.reuse, R223, PT ;  /* 0x000000df0300720c */ /* 0x040fe40003f66270 */
[C---:B------:R-:W-:Y:S02]  /*8b40*/  ISETP.GE.AND P1, PT, R3.reuse, R222, PT ;  /* 0x000000de0300720c */ /* 0x040fe40003f26270 */
[----:B------:R-:W-:Y:S01]  /*8b50*/  ISETP.GE.AND P0, PT, R2, R225, PT ;  /* 0x000000e10200720c */ /* 0x000fe20003f06270 */
[----:B------:R-:W-:Y:S01]  /*8b60*/  HMMA.16816.F32 R4, R4, R22, R12 ;  /* 0x000000160404723c */ /* 0x000fe2000000180c */
[----:B------:R-:W-:-:S02]  /*8b70*/  ISETP.LT.OR P4, PT, R3, R221, P4 ;  /* 0x000000dd0300720c */ /* 0x000fc40002781670 */
[C---:B------:R-:W-:Y:S02]  /*8b80*/  ISETP.LT.OR P5, PT, R3.reuse, R220, P5 ;  /* 0x000000dc0300720c */ /* 0x040fe40002fa1670 */
[C---:B------:R-:W-:Y:S02]  /*8b90*/  ISETP.LT.OR P3, PT, R3.reuse, R219, P3 ;  /* 0x000000db0300720c */ /* 0x040fe40001f61670 */
[----:B------:R-:W-:Y:S01]  /*8ba0*/  ISETP.LT.OR P1, PT, R3, R218, P1 ;  /* 0x000000da0300720c */ /* 0x000fe20000f21670 */
[----:B------:R-:W-:Y:S01]  /*8bb0*/  HMMA.16816.F32 R8, R8, R22, R16 ;  /* 0x000000160808723c */ /* 0x000fe20000001810 */
        /* <DEDUP_REMOVED lines=8> */
[----:B------:R-:W-:-:S02]  /*8c40*/  FSEL R183, R48, -INF , !P0 ;  /* 0xff80000030b77808 */ /* 0x000fc40004000000 */
[C---:B------:R-:W-:Y:S02]  /*8c50*/  ISETP.GE.AND P2, PT, R2.reuse, R224, PT ;  /* 0x000000e00200720c */ /* 0x040fe40003f46270 */
[C---:B------:R-:W-:Y:S02]  /*8c60*/  ISETP.GE.AND P6, PT, R2.reuse, R223, PT ;  /* 0x000000df0200720c */ /* 0x040fe40003fc6270 */
[----:B------:R-:W-:Y:S02]  /*8c70*/  ISETP.GE.AND P4, PT, R2, R222, PT ;  /* 0x000000de0200720c */ /* 0x000fe40003f86270 */
[C---:B------:R-:W-:Y:S02]  /*8c80*/  ISETP.GE.AND P5, PT, R3.reuse, R225, PT ;  /* 0x000000e10300720c */ /* 0x040fe40003fa6270 */
[C---:B------:R-:W-:Y:S02]  /*8c90*/  ISETP.GE.AND P3, PT, R3.reuse, R224, PT ;  /* 0x000000e00300720c */ /* 0x040fe40003f66270 */
[----:B------:R-:W-:-:S02]  /*8ca0*/  ISETP.GE.AND P1, PT, R3, R223, PT ;  /* 0x000000df0300720c */ /* 0x000fc40003f26270 */
[C---:B------:R-:W-:Y:S02]  /*8cb0*/  ISETP.GE.AND P0, PT, R3.reuse, R222, PT ;  /* 0x000000de0300720c */ /* 0x040fe40003f06270 */
[C---:B------:R-:W-:Y:S02]  /*8cc0*/  ISETP.LT.OR P2, PT, R2.reuse, R220, P2 ;  /* 0x000000dc0200720c */ /* 0x040fe40001741670 */
[C---:B------:R-:W-:Y:S02]  /*8cd0*/  ISETP.LT.OR P6, PT, R2.reuse, R219, P6 ;  /* 0x000000db0200720c */ /* 0x040fe400037c1670 */
        /* <DEDUP_REMOVED lines=27> */
[----:B------:R-:W-:Y:S02]  /*8e90*/  FSEL R186, R51, -INF , !P3 ;  /* 0xff80000033ba7808 */ /* 0x000fe40005800000 */
[----:B------:R-:W-:Y:S02]  /*8ea0*/  FSEL R228, R36, -INF , !P2 ;  /* 0xff80000024e47808 */ /* 0x000fe40005000000 */
[----:B------:R-:W-:Y:S02]  /*8eb0*/  FSEL R238, R34, -INF , !P1 ;  /* 0xff80000022ee7808 */ /* 0x000fe40004800000 */
[C---:B------:R-:W-:Y:S02]  /*8ec0*/  ISETP.GE.AND P5, PT, R3.reuse, R224, PT ;  /* 0x000000e00300720c */ /* 0x040fe40003fa6270 */
[C---:B------:R-:W-:Y:S02]  /*8ed0*/  ISETP.GE.AND P3, PT, R3.reuse, R223, PT ;  /* 0x000000df0300720c */ /* 0x040fe40003f66270 */
[----:B------:R-:W-:-:S02]  /*8ee0*/  ISETP.GE.AND P2, PT, R3, R222, PT ;  /* 0x000000de0300720c */ /* 0x000fc40003f46270 */
[----:B------:R-:W-:Y:S02]  /*8ef0*/  ISETP.GE.AND P1, PT, R2, R223, PT ;  /* 0x000000df0200720c */ /* 0x000fe40003f26270 */
[----:B------:R-:W-:Y:S02]  /*8f00*/  FSEL R236, R6, -INF , !P0 ;  /* 0xff80000006ec7808 */ /* 0x000fe40004000000 */
[----:B------:R-:W-:Y:S02]  /*8f10*/  PLOP3.LUT P0, PT, PT, PT, UP0, 0x80, 0x0 ;  /* 0x000000000000781c */ /* 0x000fe40003f0f008 */
        /* <DEDUP_REMOVED lines=27> */
[----:B------:R-:W-:Y:S02]  /*90d0*/  FSEL R207, R9, -INF , !P5 ;  /* 0xff80000009cf7808 */ /* 0x000fe40006800000 */
[----:B------:R-:W-:Y:S01]  /*90e0*/  FSEL R211, R11, -INF , !P3 ;  /* 0xff8000000bd37808 */ /* 0x000fe20005800000 */
[----:B------:R-:W-:Y:S05]  /*90f0*/  @!P0 BRA `(.L_x_666) ;  /* 0x000001c000008947 */ /* 0x000fea0003800000 */
[----:B------:R-:W2:Y:S04]  /*9100*/  LDL.64 R244, [R1+0x68] ;  /* 0x0000680001f47983 */ /* 0x000ea80000100a00 */
[----:B------:R-:W3:Y:S01]  /*9110*/  LDL.64 R246, [R1+0x60] ;  /* 0x0000600001f67983 */ /* 0x000ee20000100a00 */
[----:B------:R-:W-:Y:S02]  /*9120*/  UIADD3 UR32, UR30, -0x3, URZ ;  /* 0xfffffffd1e207890 */ /* 0x000fe4000fffe03f */
[----:B------:R-:W-:-:S02]  /*9130*/  ULDC.64 UR4, c[0x0][0x198] ;  /* 0x0000660000047ab9 */ /* 0x000fc40000000a00 */
[----:B------:R-:W-:Y:S02]  /*9140*/  USHF.R.S32.HI UR31, URZ, 0x1f, UR32 ;  /* 0x0000001f3f1f7899 */ /* 0x000fe40008011420 */
[----:B------:R-:W-:Y:S02]  /*9150*/  UIMAD.WIDE.U32 UR34, UR32, UR4, URZ ;  /* 0x00000004202272a5 */ /* 0x000fe4000f8e003f */
[----:B------:R-:W-:-:S04]  /*9160*/  UIMAD UR31, UR31, UR4, URZ ;  /* 0x000000041f1f72a4 */ /* 0x000fc8000f8e023f */
[----:B------:R-:W-:Y:S01]  /*9170*/  UIMAD UR5, UR32, UR5, UR31 ;  /* 0x00000005200572a4 */ /* 0x000fe2000f8e021f */
[----:B------:R-:W-:Y:S02]  /*9180*/  IMAD.U32 R0, RZ, RZ, UR34 ;  /* 0x00000022ff007e24 */ /* 0x000fe4000f8e00ff */
[----:B------:R-:W-:Y:S01]  /*9190*/  IMAD.U32 R4, RZ, RZ, UR34 ;  /* 0x00000022ff047e24 */ /* 0x000fe2000f8e00ff */
[----:B------:R-:W-:-:S06]  /*91a0*/  UIADD3 UR5, UR35, UR5, URZ ;  /* 0x0000000523057290 */ /* 0x000fcc000fffe03f */
[----:B------:R-:W-:Y:S01]  /*91b0*/  IMAD.U32 R3, RZ, RZ, UR5 ;  /* 0x00000005ff037e24 */ /* 0x000fe2000f8e00ff */
        /* <DEDUP_REMOVED lines=16> */
.L_x_666:
[----:B------:R-:W2:Y:S04]  /*92c0*/  LDL R0, [R1+0x28] ;  /* 0x0000280001007983 */ /* 0x000ea80000100800 */
[----:B-1----:R-:W3:Y:S04]  /*92d0*/  LDL R4, [R1+0xc] ;  /* 0x00000c0001047983 */ /* 0x002ee80000100800 */
[----:B------:R-:W4:Y:S04]  /*92e0*/  LDL.LU R3, [R1+0x20] ;  /* 0x0000200001037983 */ /* 0x000f280000300800 */
[----:B------:R-:W5:Y:S04]  /*92f0*/  LDL.LU R2, [R1+0x48] ;  /* 0x0000480001027983 */ /* 0x000f680000300800 */
[----:B------:R-:W5:Y:S04]  /*9300*/  LDL R13, [R1+0x8] ;  /* 0x00000800010d7983 */ /* 0x000f680000100800 */
[----:B------:R-:W5:Y:S04]  /*9310*/  LDL.64 R36, [R1] ;  /* 0x0000000001247983 */ /* 0x000f680000100a00 */
[----:B------:R-:W5:Y:S01]  /*9320*/  LDL R14, [R1+0x2c] ;  /* 0x00002c00010e7983 */ /* 0x000f620000100800 */
[----:B------:R-:W-:Y:S01]  /*9330*/  USHF.L.U32 UR4, UR25, 0x1, URZ ;  /* 0x0000000119047899 */ /* 0x000fe2000800063f */
[----:B------:R-:W-:Y:S01]  /*9340*/  FMNMX.FTZ R7, R105, R100, !PT ;  /* 0x0000006469077209 */ /* 0x000fe20007810000 */
[----:B------:R-:W-:-:S02]  /*9350*/  IMAD.MOV.U32 R46, RZ, RZ, R252 ;  /* 0x000000ffff2e7224 */ /* 0x000fc400078e00fc */
[----:B------:R-:W-:-:S04]  /*9360*/  IMAD.MOV.U32 R47, RZ, RZ, R227 ;  /* 0x000000ffff2f7224 */ /* 0x000fc800078e00e3 */
[----:B------:R-:W-:Y:S02]  /*9370*/  IMAD.MOV.U32 R249, RZ, RZ, R47 ;  /* 0x000000fffff97224 */ /* 0x000fe400078e002f */
[----:B--2---:R-:W-:-:S04]  /*9380*/  IMAD.WIDE.U32 R50, R0, -0x2daee0ad, RZ ;  /* 0xd2511f5300327825 */ /* 0x004fc800078e00ff */
[----:B------:R-:W-:Y:S02]  /*9390*/  IMAD.U32 R0, RZ, RZ, UR29 ;  /* 0x0000001dff007e24 */ /* 0x000fe4000f8e00ff */
[----:B---3--:R-:W-:-:S03]  /*93a0*/  IMAD.WIDE.U32 R240, R4, -0x326172a9, RZ ;  /* 0xcd9e8d5704f07825 */ /* 0x008fc600078e00ff */
[----:B------:R-:W-:Y:S01]  /*93b0*/  LOP3.LUT R0, R51, UR4, R0, 0x96, !PT ;  /* 0x0000000433007c12 */ /* 0x000fe2000f8e9600 */
[----:B----4-:R-:W-:Y:S01]  /*93c0*/  IMAD.MOV.U32 R11, RZ, RZ, R3 ;  /* 0x000000ffff0b7224 */ /* 0x010fe200078e0003 */
[----:B------:R-:W-:Y:S01]  /*93d0*/  UIADD3 UR4, UR4, 0x1, URZ ;  /* 0x0000000104047890 */ /* 0x000fe2000fffe03f */
[----:B-----5:R-:W-:Y:S02]  /*93e0*/  IMAD.MOV.U32 R12, RZ, RZ, R2 ;  /* 0x000000ffff0c7224 */ /* 0x020fe400078e0002 */
[----:B------:R-:W-:Y:S01]  /*93f0*/  IMAD.WIDE.U32 R4, R0, -0x326172a9, RZ ;  /* 0xcd9e8d5700047825 */ /* 0x000fe200078e00ff */
[----:B------:R-:W-:-:S03]  /*9400*/  LOP3.LUT R0, R241, R13, RZ, 0x3c, !PT ;  /* 0x0000000df1007212 */ /* 0x000fc600078e3cff */
[----:B------:R-:W-:Y:S01]  /*9410*/  IMAD.MOV.U32 R16, RZ, RZ, R12 ;  /* 0x000000ffff107224 */ /* 0x000fe200078e000c */
[----:B------:R-:W-:Y:S01]  /*9420*/  LOP3.LUT R2, R5, UR16, R240, 0x96, !PT ;  /* 0x0000001005027c12 */ /* 0x000fe2000f8e96f0 */
[----:B------:R-:W-:Y:S01]  /*9430*/  IMAD.MOV.U32 R31, RZ, RZ, R11 ;  /* 0x000000ffff1f7224 */ /* 0x000fe200078e000b */
[----:B------:R-:W-:Y:S01]  /*9440*/  LOP3.LUT R8, R37, UR14, R4, 0x96, !PT ;  /* 0x0000000e25087c12 */ /* 0x000fe2000f8e9604 */
[----:B------:R-:W-:Y:S01]  /*9450*/  IMAD R44, R0, -0x2daee0ad, RZ ;  /* 0xd2511f53002c7824 */ /* 0x000fe200078e02ff */
[----:B------:R-:W-:Y:S01]  /*9460*/  FMNMX.FTZ R0, R104, R107, !PT ;  /* 0x0000006b68007209 */ /* 0x000fe20007810000 */
[----:B------:R-:W-:-:S03]  /*9470*/  IMAD.WIDE.U32 R2, R2, -0x2daee0ad, RZ ;  /* 0xd2511f5302027825 */ /* 0x000fc600078e00ff */
        /* <DEDUP_REMOVED lines=11> */
[----:B------:R-:W-:Y:S02]  /*9530*/  LOP3.LUT R3, R7, UR12, R36, 0x96, !PT ;  /* 0x0000000c07037c12 */ /* 0x000fe4000f8e9624 */
[----:B------:R-:W-:Y:S01]  /*9540*/  FMNMX.FTZ R7, R63, R0, !PT ;  /* 0x000000003f077209 */ /* 0x000fe20007810000 */
[----:B------:R-:W-:Y:S01]  /*9550*/  IMAD.MOV.U32 R38, RZ, RZ, R31 ;  /* 0x000000ffff267224 */ /* 0x000fe200078e001f */
[----:B------:R-:W-:Y:S01]  /*9560*/  LOP3.LUT R10, R35, UR10, R6, 0x96, !PT ;  /* 0x0000000a230a7c12 */ /* 0x000fe2000f8e9606 */
[----:B------:R-:W-:Y:S01]  /*9570*/  IMAD.WIDE.U32 R2, R3, -0x2daee0ad, RZ ;  /* 0xd2511f5303027825 */ /* 0x000fe200078e00ff */
[----:B------:R-:W-:Y:S02]  /*9580*/  FMNMX.FTZ R0, R197, R9, !PT ;  /* 0x00000009c5007209 */ /* 0x000fe40007810000 */
[----:B------:R-:W-:Y:S01]  /*9590*/  FMNMX.FTZ R6, R198, R7, !PT ;  /* 0x00000007c6067209 */ /* 0x000fe20007810000 */
[----:B------:R-:W-:Y:S01]  /*95a0*/  IMAD.WIDE.U32 R32, R10, -0x2daee0ad, RZ ;  /* 0xd2511f530a207825 */ /* 0x000fe200078e00ff */
[----:B------:R-:W-:-:S02]  /*95b0*/  LOP3.LUT R9, R3, UR9, R8, 0x96, !PT ;  /* 0x0000000903097c12 */ /* 0x000fc4000f8e9608 */
[----:B------:R-:W-:Y:S01]  /*95c0*/  FMNMX.FTZ R3, R176, R0, !PT ;  /* 0x00000000b0037209 */ /* 0x000fe20007810000 */
[----:B------:R-:W-:Y:S01]  /*95d0*/  IMAD.MOV.U32 R39, RZ, RZ, R16 ;  /* 0x000000ffff277224 */ /* 0x000fe200078e0010 */
[----:B------:R-:W-:Y:S01]  /*95e0*/  FMNMX.FTZ R0, R111, R6, !PT ;  /* 0x000000066f007209 */ /* 0x000fe20007810000 */
[----:B------:R-:W-:Y:S01]  /*95f0*/  IMAD.WIDE.U32 R22, R9, -0x326172a9, RZ ;  /* 0xcd9e8d5709167825 */ /* 0x000fe200078e00ff */
[----:B------:R-:W-:Y:S02]  /*9600*/  FMNMX.FTZ R6, R103, R193, !PT ;  /* 0x000000c167067209 */ /* 0x000fe40007810000 */
[----:B------:R-:W-:Y:S02]  /*9610*/  LOP3.LUT R8, R243, R13, RZ, 0x3c, !PT ;  /* 0x0000000df3087212 */ /* 0x000fe400078e3cff */
[----:B------:R-:W-:Y:S02]  /*9620*/  FMNMX.FTZ R7, R109, R3, !PT ;  /* 0x000000036d077209 */ /* 0x000fe40007810000 */
[----:B------:R-:W-:Y:S01]  /*9630*/  FMNMX.FTZ R3, R110, R0, !PT ;  /* 0x000000006e037209 */ /* 0x000fe20007810000 */
[----:B------:R-:W-:Y:S01]  /*9640*/  IMAD.WIDE.U32 R42, R8, -0x2daee0ad, RZ ;  /* 0xd2511f53082a7825 */ /* 0x000fe200078e00ff */
[----:B------:R-:W-:-:S02]  /*9650*/  FMNMX.FTZ R0, R195, R6, !PT ;  /* 0x00000006c3007209 */ /* 0x000fc40007810000 */
[----:B------:R-:W-:Y:S02]  /*9660*/  FMNMX.FTZ R6, R67, R7, !PT ;  /* 0x0000000743067209 */ /* 0x000fe40007810000 */
[----:B------:R-:W-:Y:S02]  /*9670*/  FMNMX.FTZ R3, R108, R3, !PT ;  /* 0x000000036c037209 */ /* 0x000fe40007810000 */
[----:B------:R-:W-:Y:S02]  /*9680*/  LOP3.LUT R8, R33, UR7, R2, 0x96, !PT ;  /* 0x0000000721087c12 */ /* 0x000fe4000f8e9602 */
[----:B------:R-:W-:Y:S02]  /*9690*/  FMNMX.FTZ R0, R192, R0, !PT ;  /* 0x00000000c0007209 */ /* 0x000fe40007810000 */
[----:B------:R-:W-:Y:S02]  /*96a0*/  FMNMX.FTZ R2, R185, R6, !PT ;  /* 0x00000006b9027209 */ /* 0x000fe40007810000 */
[----:B------:R-:W-:-:S02]  /*96b0*/  FMNMX.FTZ R3, R189, R3, !PT ;  /* 0x00000003bd037209 */ /* 0x000fc40007810000 */
[----:B------:R-:W-:Y:S02]  /*96c0*/  LOP3.LUT R6, R43, UR15, R50, 0x96, !PT ;  /* 0x0000000f2b067c12 */ /* 0x000fe4000f8e9632 */
[----:B------:R-:W-:Y:S02]  /*96d0*/  FMNMX.FTZ R7, R64, R0, !PT ;  /* 0x0000000040077209 */ /* 0x000fe40007810000 */
[----:B------:R-:W-:Y:S01]  /*96e0*/  FMNMX.FTZ R2, R184, R2, !PT ;  /* 0x00000002b8027209 */ /* 0x000fe20007810000 */
[----:B------:R-:W-:Y:S01]  /*96f0*/  IMAD.WIDE.U32 R40, R6, -0x326172a9, RZ ;  /* 0xcd9e8d5706287825 */ /* 0x000fe200078e00ff */
[----:B------:R-:W-:Y:S02]  /*9700*/  FMNMX.FTZ R0, R188, R3, !PT ;  /* 0x00000003bc007209 */ /* 0x000fe40007810000 */
[----:B------:R-:W-:Y:S02]  /*9710*/  LOP3.LUT R13, R5, UR16, R242, 0x96, !PT ;  /* 0x00000010050d7c12 */ /* 0x000fe4000f8e96f2 */
[----:B------:R-:W-:Y:S01]  /*9720*/  FMNMX.FTZ R5, R183, R2, !PT ;  /* 0x00000002b7057209 */ /* 0x000fe20007810000 */
[----:B------:R-:W-:Y:S01]  /*9730*/  IMAD.WIDE.U32 R2, R8, -0x326172a9, RZ ;  /* 0xcd9e8d5708027825 */ /* 0x000fe200078e00ff */
[----:B------:R-:W-:-:S02]  /*9740*/  FMNMX.FTZ R0, R187, R0, !PT ;  /* 0x00000000bb007209 */ /* 0x000fc40007810000 */
[----:B------:R-:W-:Y:S02]  /*9750*/  LOP3.LUT R12, R41, UR14, R4, 0x96, !PT ;  /* 0x0000000e290c7c12 */ /* 0x000fe4000f8e9604 */
[----:B------:R-:W-:Y:S02]  /*9760*/  FMNMX.FTZ R4, R45, R5, !PT ;  /* 0x000000052d047209 */ /* 0x000fe40007810000 */
[----:B------:R-:W-:Y:S02]  /*9770*/  FMNMX.FTZ R5, R186, R0, !PT ;  /* 0x00000000ba057209 */ /* 0x000fe40007810000 */
[----:B------:R-:W-:Y:S02]  /*9780*/  FMNMX.FTZ R6, R199, R7, !PT ;  /* 0x00000007c7067209 */ /* 0x000fe40007810000 */
[----:B------:R-:W-:Y:S02]  /*9790*/  LOP3.LUT R0, R3, UR17, R22, 0x96, !PT ;  /* 0x0000001103007c12 */ /* 0x000fe4000f8e9616 */
[----:B------:R-:W-:-:S02]  /*97a0*/  LOP3.LUT R7, R2, 0xffff, RZ, 0xc0, !PT ;  /* 0x0000ffff02077812 */ /* 0x000fc400078ec0ff */
        /* <DEDUP_REMOVED lines=11> */
[----:B------:R-:W-:-:S02]  /*9860*/  FMNMX.FTZ R2, R179, R2, !PT ;  /* 0x00000002b3027209 */ /* 0x000fc40007810000 */
[----:B------:R-:W-:Y:S02]  /*9870*/  SHF.R.U32.HI R7, RZ, 0x8, R7 ;  /* 0x00000008ff077819 */ /* 0x000fe40000011607 */
[----:B------:R-:W-:Y:S02]  /*9880*/  FMNMX.FTZ R5, R207, R3, !PT ;  /* 0x00000003cf057209 */ /* 0x000fe40007810000 */
[----:B------:R-:W-:Y:S02]  /*9890*/  FMNMX.FTZ R4, R211, R4, !PT ;  /* 0x00000004d3047209 */ /* 0x000fe40007810000 */
[----:B------:R-:W-:Y:S02]  /*98a0*/  LOP3.LUT R6, R8, 0xff, RZ, 0xc0, !PT ;  /* 0x000000ff08067812 */ /* 0x000fe400078ec0ff */
[----:B------:R-:W-:Y:S01]  /*98b0*/  FMNMX.FTZ R8, R202, R2, !PT ;  /* 0x00000002ca087209 */ /* 0x000fe20007810000 */
[----:B------:R-:W1:Y:S01]  /*98c0*/  SHFL.BFLY PT, R11, R4, 0x2, 0x1f ;  /* 0x0c401f00040b7f89 */ /* 0x000e6200000e0000 */
[----:B------:R-:W-:-:S02]  /*98d0*/  PRMT R19, R10, 0x5410, R7 ;  /* 0x000054100a137816 */ /* 0x000fc40000000007 */
[--C-:B------:R-:W-:Y:S01]  /*98e0*/  SHF.R.U32.HI R2, RZ, 0x10, R0.reuse ;  /* 0x00000010ff027819 */ /* 0x100fe20000011600 */
[----:B------:R-:W2:Y:S01]  /*98f0*/  SHFL.BFLY PT, R10, R5, 0x2, 0x1f ;  /* 0x0c401f00050a7f89 */ /* 0x000ea200000e0000 */
[----:B------:R-:W-:Y:S02]  /*9900*/  PRMT R22, R6, 0x5410, R9 ;  /* 0x0000541006167816 */ /* 0x000fe40000000009 */
[C---:B------:R-:W-:Y:S02]  /*9910*/  LOP3.LUT R3, R0.reuse, 0xffff, RZ, 0xc0, !PT ;  /* 0x0000ffff00037812 */ /* 0x040fe400078ec0ff */
[----:B------:R-:W-:Y:S02]  /*9920*/  LOP3.LUT R7, R0, 0xff, RZ, 0xc0, !PT ;  /* 0x000000ff00077812 */ /* 0x000fe400078ec0ff */
[----:B------:R-:W-:Y:S02]  /*9930*/  SHF.R.U32.HI R6, RZ, 0x18, R0 ;  /* 0x00000018ff067819 */ /* 0x000fe40000011600 */
[----:B------:R-:W-:-:S02]  /*9940*/  LOP3.LUT R0, R2, 0xff, RZ, 0xc0, !PT ;  /* 0x000000ff02007812 */ /* 0x000fc400078ec0ff */
[----:B------:R-:W-:Y:S02]  /*9950*/  FMNMX.FTZ R2, R201, R8, !PT ;  /* 0x00000008c9027209 */ /* 0x000fe40007810000 */
[----:B------:R-:W-:Y:S02]  /*9960*/  SHF.R.U32.HI R3, RZ, 0x8, R3 ;  /* 0x00000008ff037819 */ /* 0x000fe40000011603 */
[----:B------:R-:W-:Y:S02]  /*9970*/  PRMT R15, R0, 0x5410, R6 ;  /* 0x00005410000f7816 */ /* 0x000fe40000000006 */
[----:B------:R-:W-:Y:S02]  /*9980*/  FMNMX.FTZ R0, R190, R2, !PT ;  /* 0x00000002be007209 */ /* 0x000fe40007810000 */
[----:B------:R-:W-:Y:S01]  /*9990*/  PRMT R14, R7, 0x5410, R3 ;  /* 0x00005410070e7816 */ /* 0x000fe20000000003 */
[----:B------:R-:W-:Y:S01]  /*99a0*/  IMAD.WIDE.U32 R2, R13, -0x2daee0ad, RZ ;  /* 0xd2511f530d027825 */ /* 0x000fe200078e00ff */
[----:B------:R-:W-:-:S02]  /*99b0*/  FMNMX.FTZ R0, R191, R0, !PT ;  /* 0x00000000bf007209 */ /* 0x000fc40007810000 */
[----:B-1----:R-:W-:Y:S01]  /*99c0*/  FMNMX.FTZ R8, R4, R11, !PT ;  /* 0x0000000b04087209 */ /* 0x002fe20007810000 */
[----:B------:R-:W-:Y:S01]  /*99d0*/  IMAD.WIDE.U32 R6, R12, -0x2daee0ad, RZ ;  /* 0xd2511f530c067825 */ /* 0x000fe200078e00ff */
[----:B------:R-:W-:-:S04]  /*99e0*/  LOP3.LUT R9, R3, UR13, R42, 0x96, !PT ;  /* 0x0000000d03097c12 */ /* 0x000fc8000f8e962a */
[----:B------:R-:W-:Y:S02]  /*99f0*/  LOP3.LUT R12, R7, UR11, R2, 0x96, !PT ;  /* 0x0000000b070c7c12 */ /* 0x000fe4000f8e9602 */
[----:B------:R-:W-:Y:S02]  /*9a00*/  FMNMX.FTZ R2, R234, R0, !PT ;  /* 0x00000000ea027209 */ /* 0x000fe40007810000 */
[----:B------:R-:W-:Y:S01]  /*9a10*/  FMNMX.FTZ R0, R102, R194, !PT ;  /* 0x000000c266007209 */ /* 0x000fe20007810000 */
[----:B------:R-:W-:Y:S01]  /*9a20*/  IMAD.WIDE.U32 R24, R12, -0x326172a9, RZ ;  /* 0xcd9e8d570c187825 */ /* 0x000fe200078e00ff */
[----:B--2---:R-:W-:Y:S02]  /*9a30*/  FMNMX.FTZ R7, R5, R10, !PT ;  /* 0x0000000a05077209 */ /* 0x004fe40007810000 */
[----:B------:R-:W-:Y:S01]  /*9a40*/  FMNMX.FTZ R3, R196, R0, !PT ;  /* 0x00000000c4037209 */ /* 0x000fe20007810000 */
[----:B------:R-:W-:Y:S01]  /*9a50*/  IMAD.WIDE.U32 R4, R9, -0x326172a9, RZ ;  /* 0xcd9e8d5709047825 */ /* 0x000fe200078e00ff */
[----:B------:R-:W-:Y:S01]  /*9a60*/  FMNMX.FTZ R2, R231, R2, !PT ;  /* 0x00000002e7027209 */ /* 0x000fe20007810000 */
[----:B------:R-:W1:Y:S01]  /*9a70*/  SHFL.BFLY PT, R10, R7, 0x1, 0x1f ;  /* 0x0c201f00070a7f89 */ /* 0x000e6200000e0000 */
[----:B------:R-:W-:-:S02]  /*9a80*/  FMNMX.FTZ R3, R66, R3, !PT ;  /* 0x0000000342037209 */ /* 0x000fc40007810000 */
[----:B------:R-:W-:Y:S02]  /*9a90*/  FMNMX.FTZ R0, R232, R2, !PT ;  /* 0x00000002e8007209 */ /* 0x000fe40007810000 */
[----:B------:R-:W-:Y:S02]  /*9aa0*/  FMNMX.FTZ R3, R65, R3, !PT ;  /* 0x0000000341037209 */ /* 0x000fe40007810000 */
[----:B------:R-:W-:Y:S02]  /*9ab0*/  LOP3.LUT R2, R5, UR12, R40, 0x96, !PT ;  /* 0x0000000c05027c12 */ /* 0x000fe4000f8e9628 */
[----:B------:R-:W-:Y:S02]  /*9ac0*/  FMNMX.FTZ R5, R200, R3, !PT ;  /* 0x00000003c8057209 */ /* 0x000fe40007810000 */
[----:B------:R-:W-:Y:S01]  /*9ad0*/  LOP3.LUT R4, R25, UR10, R4, 0x96, !PT ;  /* 0x0000000a19047c12 */ /* 0x000fe2000f8e9604 */
[----:B------:R-:W-:Y:S01]  /*9ae0*/  IMAD.WIDE.U32 R2, R2, -0x2daee0ad, RZ ;  /* 0xd2511f5302027825 */ /* 0x000fe200078e00ff */
[----:B------:R-:W-:-:S02]  /*9af0*/  FMNMX.FTZ R5, R182, R5, !PT ;  /* 0x00000005b6057209 */ /* 0x000fc40007810000 */
[----:B------:R-:W-:Y:S01]  /*9b00*/  FMNMX.FTZ R0, R233, R0, !PT ;  /* 0x00000000e9007209 */ /* 0x000fe20007810000 */
[----:B------:R-:W-:Y:S01]  /*9b10*/  IMAD.WIDE.U32 R26, R4, -0x2daee0ad, RZ ;  /* 0xd2511f53041a7825 */ /* 0x000fe200078e00ff */
[----:B------:R-:W-:Y:S02]  /*9b20*/  LOP3.LUT R11, R3, UR9, R6, 0x96, !PT ;  /* 0x00000009030b7c12 */ /* 0x000fe4000f8e9606 */
[----:B------:R-:W-:Y:S01]  /*9b30*/  FMNMX.FTZ R3, R181, R5, !PT ;  /* 0x00000005b5037209 */ /* 0x000fe20007810000 */
[----:B------:R-:W2:Y:S01]  /*9b40*/  SHFL.BFLY PT, R9, R0, 0x2, 0x1f ;  /* 0x0c401f0000097f89 */ /* 0x000ea200000e0000 */
[----:B------:R-:W-:Y:S01]  /*9b50*/  LOP3.LUT R6, R27, UR7, R2, 0x96, !PT ;  /* 0x000000071b067c12 */ /* 0x000fe2000f8e9602 */
[----:B------:R-:W-:Y:S01]  /*9b60*/  IMAD.WIDE.U32 R20, R11, -0x326172a9, RZ ;  /* 0xcd9e8d570b147825 */ /* 0x000fe200078e00ff */
[----:B------:R-:W-:Y:S01]  /*9b70*/  FMNMX.FTZ R3, R180, R3, !PT ;  /* 0x00000003b4037209 */ /* 0x000fe20007810000 */
[----:B------:R-:W3:Y:S01]  /*9b80*/  SHFL.BFLY PT, R5, R8, 0x1, 0x1f ;  /* 0x0c201f0008057f89 */ /* 0x000ee200000e0000 */
[----:B-1----:R-:W-:-:S02]  /*9b90*/  FMNMX.FTZ R246, R7, R10, !PT ;  /* 0x0000000a07f67209 */ /* 0x002fc40007810000 */
[----:B------:R-:W-:Y:S02]  /*9ba0*/  FMNMX.FTZ R3, R206, R3, !PT ;  /* 0x00000003ce037209 */ /* 0x000fe40007810000 */
[C---:B------:R-:W-:Y:S01]  /*9bb0*/  FSETP.NEU.FTZ.AND P4, PT, R246.reuse, -INF , PT ;  /* 0xff800000f600780b */ /* 0x040fe20003f9d000 */
[----:B------:R-:W-:Y:S01]  /*9bc0*/  FMUL.FTZ R28, R246, c[0x0][0x23c] ;  /* 0x00008f00f61c7a20 */ /* 0x000fe20000410000 */
[----:B------:R-:W-:-:S04]  /*9bd0*/  FMNMX.FTZ R2, R205, R3, !PT ;  /* 0x00000003cd027209 */ /* 0x000fc80007810000 */
[----:B------:R-:W-:Y:S02]  /*9be0*/  FMNMX.FTZ R2, R204, R2, !PT ;  /* 0x00000002cc027209 */ /* 0x000fe40007810000 */
[----:B------:R-:W-:Y:S02]  /*9bf0*/  FSEL R28, R28, RZ, P4 ;  /* 0x000000ff1c1c7208 */ /* 0x000fe40002000000 */
[----:B------:R-:W-:-:S04]  /*9c00*/  FMNMX.FTZ R2, R203, R2, !PT ;  /* 0x00000002cb027209 */ /* 0x000fc80007810000 */
[----:B------:R-:W-:Y:S01]  /*9c10*/  FMNMX.FTZ R4, R238, R2, !PT ;  /* 0x00000002ee047209 */ /* 0x000fe20007810000 */
[----:B------:R-:W-:Y:S01]  /*9c20*/  IMAD.WIDE.U32 R2, R6, -0x326172a9, RZ ;  /* 0xcd9e8d5706027825 */ /* 0x000fe200078e00ff */
[----:B--2---:R-:W-:Y:S02]  /*9c30*/  FMNMX.FTZ R0, R0, R9, !PT ;  /* 0x0000000900007209 */ /* 0x004fe40007810000 */
[----:B------:R-:W-:Y:S02]  /*9c40*/  FMNMX.FTZ R6, R237, R4, !PT ;  /* 0x00000004ed067209 */ /* 0x000fe40007810000 */
[----:B------:R-:W-:Y:S01]  /*9c50*/  LOP3.LUT R4, R2, 0xffff, RZ, 0xc0, !PT ;  /* 0x0000ffff02047812 */ /* 0x000fe200078ec0ff */
[----:B------:R-:W1:Y:S01]  /*9c60*/  SHFL.BFLY PT, R9, R0, 0x1, 0x1f ;  /* 0x0c201f0000097f89 */ /* 0x000e6200000e0000 */
[----:B------:R-:W-:Y:S02]  /*9c70*/  FMNMX.FTZ R6, R236, R6, !PT ;  /* 0x00000006ec067209 */ /* 0x000fe40007810000 */
[----:B------:R-:W-:-:S02]  /*9c80*/  SHF.R.U32.HI R7, RZ, 0x8, R4 ;  /* 0x00000008ff077819 */ /* 0x000fc40000011604 */
[----:B------:R-:W-:Y:S01]  /*9c90*/  FMNMX.FTZ R4, R235, R6, !PT ;  /* 0x00000006eb047209 */ /* 0x000fe20007810000 */
[--C-:B------:R-:W-:Y:S01]  /*9ca0*/  FFMA.FTZ R6, R62, c[0x0][0x23c], -R28.reuse ;  /* 0x00008f003e067a23 */ /* 0x100fe2000001081c */
[----:B---3--:R-:W-:Y:S01]  /*9cb0*/  FMNMX.FTZ R245, R8, R5, !PT ;  /* 0x0000000508f57209 */ /* 0x008fe20007810000 */
[----:B------:R-:W-:Y:S02]  /*9cc0*/  FFMA.FTZ R5, R100, c[0x0][0x23c], -R28 ;  /* 0x00008f0064057a23 */ /* 0x000fe4000001081c */
[----:B------:R-:W2:Y:S01]  /*9cd0*/  SHFL.BFLY PT, R8, R4, 0x2, 0x1f ;  /* 0x0c401f0004087f89 */ /* 0x000ea200000e0000 */
[----:B------:R3:W-:Y:S01]  /*9ce0*/  MUFU.EX2 R49, R6 ;  /* 0x0000000600317308 */ /* 0x0007e20000000800 */
[C---:B------:R-:W-:Y:S01]  /*9cf0*/  FMUL.FTZ R29, R245.reuse, c[0x0][0x23c] ;  /* 0x00008f00f51d7a20 */ /* 0x040fe20000410000 */
[----:B------:R-:W-:Y:S01]  /*9d00*/  FSETP.NEU.FTZ.AND P3, PT, R245, -INF , PT ;  /* 0xff800000f500780b */ /* 0x000fe20003f7d000 */
[----:B------:R-:W4:Y:S03]  /*9d10*/  LDC.U8 R100, c[0x0][0x2d8] ;  /* 0x0000b600ff647b82 */ /* 0x000f260000000000 */
[----:B------:R-:W-:-:S02]  /*9d20*/  FSEL R29, R29, RZ, P3 ;  /* 0x000000ff1d1d7208 */ /* 0x000fc40001800000 */
[----:B------:R5:W4:Y:S01]  /*9d30*/  MUFU.EX2 R17, R5 ;  /* 0x0000000500117308 */ /* 0x000b220000000800 */
[----:B-1----:R-:W-:Y:S01]  /*9d40*/  FMNMX.FTZ R244, R0, R9, !PT ;  /* 0x0000000900f47209 */ /* 0x002fe20007810000 */
[----:B---3--:R-:W-:-:S03]  /*9d50*/  FFMA.FTZ R6, R60, c[0x0][0x23c], -R28 ;  /* 0x00008f003c067a23 */ /* 0x008fc6000001081c */
[C---:B------:R-:W-:Y:S01]  /*9d60*/  FSETP.NEU.FTZ.AND P2, PT, R244.reuse, -INF , PT ;  /* 0xff800000f400780b */ /* 0x040fe20003f5d000 */
[----:B------:R-:W-:Y:S02]  /*9d70*/  FMUL.FTZ R30, R244, c[0x0][0x23c] ;  /* 0x00008f00f41e7a20 */ /* 0x000fe40000410000 */
[----:B------:R1:W-:Y:S01]  /*9d80*/  MUFU.EX2 R247, R6 ;  /* 0x0000000600f77308 */ /* 0x0003e20000000800 */
[----:B--2---:R-:W-:Y:S01]  /*9d90*/  FMNMX.FTZ R0, R4, R8, !PT ;  /* 0x0000000804007209 */ /* 0x004fe20007810000 */
[----:B-----5:R-:W-:Y:S01]  /*9da0*/  FFMA.FTZ R5, R61, c[0x0][0x23c], -R28 ;  /* 0x00008f003d057a23 */ /* 0x020fe2000001081c */
[----:B------:R-:W-:Y:S01]  /*9db0*/  FSEL R30, R30, RZ, P2 ;  /* 0x000000ff1e1e7208 */ /* 0x000fe20001000000 */
[----:B------:R-:W-:Y:S01]  /*9dc0*/  FFMA.FTZ R4, R101, c[0x0][0x23c], -R29 ;  /* 0x00008f0065047a23 */ /* 0x000fe2000001081d */
[----:B----4-:R-:W-:-:S03]  /*9dd0*/  MOV R101, R17 ;  /* 0x0000001100657202 */ /* 0x010fc60000000f00 */
[----:B------:R2:W-:Y:S01]  /*9de0*/  MUFU.EX2 R250, R5 ;  /* 0x0000000500fa7308 */ /* 0x0005e20000000800 */
[----:B------:R-:W-:-:S05]  /*9df0*/  PRMT R100, R100, 0x7054, R100 ;  /* 0x0000705464647816 */ /* 0x000fca0000000064 */
[--C-:B------:R-:W-:Y:S01]  /*9e00*/  HSET2.LE.AND R10, R19, R100.reuse, PT ;  /* 0x00000064130a7233 */ /* 0x100fe20003803000 */
[----:B------:R-:W-:Y:S01]  /*9e10*/  IMAD.MOV.U32 R19, RZ, RZ, R37 ;  /* 0x000000ffff137224 */ /* 0x000fe200078e0025 */
[----:B-1----:R-:W1:Y:S01]  /*9e20*/  SHFL.BFLY PT, R6, R0, 0x1, 0x1f ;  /* 0x0c201f0000067f89 */ /* 0x002e6200000e0000 */
[--C-:B------:R-:W-:Y:S02]  /*9e30*/  HSET2.LE.AND R11, R22, R100.reuse, PT ;  /* 0x00000064160b7233 */ /* 0x100fe40003803000 */
[----:B------:R-:W-:Y:S01]  /*9e40*/  HSET2.LE.AND R9, R15, R100, PT ;  /* 0x000000640f097233 */ /* 0x000fe20003803000 */
[----:B--2---:R-:W-:-:S04]  /*9e50*/  LOP3.LUT R5, R2, 0xff, RZ, 0xc0, !PT ;  /* 0x000000ff02057812 */ /* 0x004fc800078ec0ff */
[----:B------:R-:W-:Y:S02]  /*9e60*/  PRMT R12, R5, 0x5410, R7 ;  /* 0x00005410050c7816 */ /* 0x000fe40000000007 */
[--C-:B------:R-:W-:Y:S02]  /*9e70*/  SHF.R.U32.HI R5, RZ, 0x10, R2.reuse ;  /* 0x00000010ff057819 */ /* 0x100fe40000011602 */
[----:B------:R-:W-:Y:S02]  /*9e80*/  SHF.R.U32.HI R2, RZ, 0x18, R2 ;  /* 0x00000018ff027819 */ /* 0x000fe40000011602 */
[----:B------:R-:W-:Y:S01]  /*9e90*/  LOP3.LUT R7, R5, 0xff, RZ, 0xc0, !PT ;  /* 0x000000ff05077812 */ /* 0x000fe200078ec0ff */
[----:B------:R-:W-:Y:S02]  /*9ea0*/  FFMA.FTZ R5, R107, c[0x0][0x23c], -R29 ;  /* 0x00008f006b057a23 */ /* 0x000fe4000001081d */
[----:B------:R-:W-:Y:S01]  /*9eb0*/  IMAD.MOV.U32 R107, RZ, RZ, R38 ;  /* 0x000000ffff6b7224 */ /* 0x000fe200078e0026 */
[----:B------:R-:W-:Y:S01]  /*9ec0*/  PRMT R18, R7, 0x5410, R2 ;  /* 0x0000541007127816 */ /* 0x000fe20000000002 */
[----:B------:R2:W-:Y:S01]  /*9ed0*/  MUFU.EX2 R48, R5 ;  /* 0x0000000500307308 */ /* 0x0005e20000000800 */
[----:B------:R-:W-:-:S02]  /*9ee0*/  LOP3.LUT R2, R3, UR17, R20, 0x96, !PT ;  /* 0x0000001103027c12 */ /* 0x000fc4000f8e9614 */
[----:B-1----:R-:W-:Y:S01]  /*9ef0*/  FMNMX.FTZ R227, R0, R6, !PT ;  /* 0x0000000600e37209 */ /* 0x002fe20007810000 */
[----:B------:R-:W-:Y:S01]  /*9f00*/  FFMA.FTZ R0, R192, c[0x0][0x23c], -R30 ;  /* 0x00008f00c0007a23 */ /* 0x000fe2000001081e */
[----:B------:R-:W-:Y:S02]  /*9f10*/  LOP3.LUT R3, R2, 0xffff, RZ, 0xc0, !PT ;  /* 0x0000ffff02037812 */ /* 0x000fe400078ec0ff */
[C---:B------:R-:W-:Y:S01]  /*9f20*/  FSETP.NEU.FTZ.AND P1, PT, R227.reuse, -INF , PT ;  /* 0xff800000e300780b */ /* 0x040fe20003f3d000 */
[----:B------:R1:W3:Y:S01]  /*9f30*/  MUFU.EX2 R7, R4 ;  /* 0x0000000400077308 */ /* 0x0002e20000000800 */
[----:B------:R-:W-:Y:S01]  /*9f40*/  FMUL.FTZ R31, R227, c[0x0][0x23c] ;  /* 0x00008f00e31f7a20 */ /* 0x000fe20000410000 */
[----:B------:R-:W-:-:S04]  /*9f50*/  MOV R192, R39 ;  /* 0x0000002700c07202 */ /* 0x000fc80000000f00 */
[----:B------:R-:W-:Y:S01]  /*9f60*/  FSEL R31, R31, RZ, P1 ;  /* 0x000000ff1f1f7208 */ /* 0x000fe20000800000 */
[--C-:B--2---:R-:W-:Y:S02]  /*9f70*/  FFMA.FTZ R5, R106, c[0x0][0x23c], -R29.reuse ;  /* 0x00008f006a057a23 */ /* 0x104fe4000001081d */
[----:B------:R2:W-:Y:S01]  /*9f80*/  MUFU.EX2 R106, R0 ;  /* 0x00000000006a7308 */ /* 0x0005e20000000800 */
[----:B-1----:R-:W-:-:S07]  /*9f90*/  FFMA.FTZ R4, R63, c[0x0][0x23c], -R29 ;  /* 0x00008f003f047a23 */ /* 0x002fce000001081d */
[----:B------:R1:W-:Y:S08]  /*9fa0*/  MUFU.EX2 R251, R5 ;  /* 0x0000000500fb7308 */ /* 0x0003f00000000800 */
[----:B------:R4:W-:Y:S01]  /*9fb0*/  MUFU.EX2 R239, R4 ;  /* 0x0000000400ef7308 */ /* 0x0009e20000000800 */
[----:B--2---:R-:W-:Y:S02]  /*9fc0*/  FSEL R0, R246, RZ, P4 ;  /* 0x000000fff6007208 */ /* 0x004fe40002000000 */
[----:B-1----:R-:W-:-:S02]  /*9fd0*/  SHF.R.U32.HI R5, RZ, 0x8, R3 ;  /* 0x00000008ff057819 */ /* 0x002fc40000011603 */
[----:B------:R-:W-:-:S04]  /*9fe0*/  LOP3.LUT R3, R2, 0xff, RZ, 0xc0, !PT ;  /* 0x000000ff02037812 */ /* 0x000fc800078ec0ff */
[----:B------:R-:W-:Y:S01]  /*9ff0*/  PRMT R17, R3, 0x5410, R5 ;  /* 0x0000541003117816 */ /* 0x000fe20000000005 */
[----:B------:R-:W-:Y:S01]  /*a000*/  FFMA.FTZ R3, R193, c[0x0][0x23c], -R30 ;  /* 0x00008f00c1037a23 */ /* 0x000fe2000001081e */
[----:B----4-:R-:W-:Y:S01]  /*a010*/  SHF.R.U32.HI R4, RZ, 0x10, R2 ;  /* 0x00000010ff047819 */ /* 0x010fe20000011602 */
[----:B------:R-:W-:Y:S01]  /*a020*/  FADD.FTZ R5, R105, -R0 ;  /* 0x8000000069057221 */ /* 0x000fe20000010000 */
[----:B------:R-:W-:Y:S01]  /*a030*/  MOV R105, R49 ;  /* 0x0000003100697202 */ /* 0x000fe20000000f00 */
[----:B------:R1:W-:Y:S01]  /*a040*/  MUFU.EX2 R252, R3 ;  /* 0x0000000300fc7308 */ /* 0x0003e20000000800 */
[----:B------:R-:W-:Y:S02]  /*a050*/  FFMA.FTZ R0, R194, c[0x0][0x23c], -R31 ;  /* 0x00008f00c2007a23 */ /* 0x000fe4000001081f */
[----:B---3--:R-:W-:Y:S02]  /*a060*/  IMAD.MOV.U32 R193, RZ, RZ, R7 ;  /* 0x000000ffffc17224 */ /* 0x008fe400078e0007 */
[----:B------:R-:W-:Y:S01]  /*a070*/  FMUL.FTZ R5, R5, c[0x0][0x23c] ;  /* 0x00008f0005057a20 */ /* 0x000fe20000410000 */
[----:B-1----:R-:W-:-:S02]  /*a080*/  SHF.R.U32.HI R3, RZ, 0x18, R2 ;  /* 0x00000018ff037819 */ /* 0x002fc40000011602 */
[----:B------:R-:W-:Y:S01]  /*a090*/  LOP3.LUT R2, R4, 0xff, RZ, 0xc0, !PT ;  /* 0x000000ff04027812 */ /* 0x000fe200078ec0ff */
[--C-:B------:R-:W-:Y:S02]  /*a0a0*/  FFMA.FTZ R4, R195, c[0x0][0x23c], -R30.reuse ;  /* 0x00008f00c3047a23 */ /* 0x100fe4000001081e */
[----:B------:R1:W-:Y:S01]  /*a0b0*/  MUFU.EX2 R195, R0 ;  /* 0x0000000000c37308 */ /* 0x0003e20000000800 */
[----:B------:R-:W-:Y:S01]  /*a0c0*/  PRMT R16, R2, 0x5410, R3 ;  /* 0x0000541002107816 */ /* 0x000fe20000000003 */
[----:B------:R-:W-:Y:S01]  /*a0d0*/  FFMA.FTZ R2, R64, c[0x0][0x23c], -R30 ;  /* 0x00008f0040027a23 */ /* 0x000fe2000001081e */
[----:B------:R-:W-:Y:S01]  /*a0e0*/  FSEL R3, R244, RZ, P2 ;  /* 0x000000fff4037208 */ /* 0x000fe20001000000 */
[----:B------:R-:W-:-:S04]  /*a0f0*/  IMAD.MOV.U32 R64, RZ, RZ, R46 ;  /* 0x000000ffff407224 */ /* 0x000fc800078e002e */
[----:B------:R2:W-:Y:S01]  /*a100*/  MUFU.EX2 R248, R2 ;  /* 0x0000000200f87308 */ /* 0x0005e20000000800 */
[----:B------:R-:W-:Y:S02]  /*a110*/  FADD.FTZ R3, R103, -R3 ;  /* 0x8000000367037221 */ /* 0x000fe40000010000 */
[----:B------:R-:W-:Y:S02]  /*a120*/  IMAD.MOV.U32 R103, RZ, RZ, R48 ;  /* 0x000000ffff677224 */ /* 0x000fe400078e0030 */
[----:B------:R-:W-:-:S03]  /*a130*/  FMUL.FTZ R3, R3, c[0x0][0x23c] ;  /* 0x00008f0003037a20 */ /* 0x000fc60000410000 */
[----:B------:R3:W4:Y:S01]  /*a140*/  MUFU.EX2 R8, R4 ;  /* 0x0000000400087308 */ /* 0x0007220000000800 */
[----:B-1----:R-:W-:Y:S01]  /*a150*/  FFMA.FTZ R0, R196, c[0x0][0x23c], -R31 ;  /* 0x00008f00c4007a23 */ /* 0x002fe2000001081f */
[----:B--2---:R-:W-:-:S06]  /*a160*/  FSEL R2, R245, RZ, P3 ;  /* 0x000000fff5027208 */ /* 0x004fcc0001800000 */
[----:B------:R-:W1:Y:S01]  /*a170*/  MUFU.EX2 R48, R5 ;  /* 0x0000000500307308 */ /* 0x000e620000000800 */
[----:B---3--:R-:W-:Y:S01]  /*a180*/  FADD.FTZ R4, R104, -R2 ;  /* 0x8000000268047221 */ /* 0x008fe20000010000 */
[----:B------:R-:W-:-:S06]  /*a190*/  FSEL R2, R227, RZ, P1 ;  /* 0x000000ffe3027208 */ /* 0x000fcc0000800000 */
[----:B------:R-:W2:Y:S01]  /*a1a0*/  MUFU.EX2 R46, R3 ;  /* 0x00000003002e7308 */ /* 0x000ea20000000800 */
[----:B------:R-:W-:Y:S02]  /*a1b0*/  FMUL.FTZ R4, R4, c[0x0][0x23c] ;  /* 0x00008f0004047a20 */ /* 0x000fe40000410000 */
[----:B------:R-:W-:Y:S02]  /*a1c0*/  FADD.FTZ R7, R102, -R2 ;  /* 0x8000000266077221 */ /* 0x000fe40000010000 */
[----:B------:R-:W-:-:S03]  /*a1d0*/  FFMA.FTZ R2, R66, c[0x0][0x23c], -R31 ;  /* 0x00008f0042027a23 */ /* 0x000fc6000001081f */
[----:B------:R3:W-:Y:S01]  /*a1e0*/  MUFU.EX2 R102, R0 ;  /* 0x0000000000667308 */ /* 0x0007e20000000800 */
[----:B----4-:R-:W-:Y:S01]  /*a1f0*/  IMAD.MOV.U32 R66, RZ, RZ, R8 ;  /* 0x000000ffff427224 */ /* 0x010fe200078e0008 */
[----:B------:R-:W-:Y:S01]  /*a200*/  HSET2.LE.AND R8, R14, R100, PT ;  /* 0x000000640e087233 */ /* 0x000fe20003803000 */
[----:B------:R-:W-:Y:S02]  /*a210*/  FMUL.FTZ R49, R7, c[0x0][0x23c] ;  /* 0x00008f0007317a20 */ /* 0x000fe40000410000 */
[-C--:B-1----:R-:W-:Y:S02]  /*a220*/  FMUL.FTZ R112, R112, R48.reuse ;  /* 0x0000003070707220 */ /* 0x082fe40000410000 */
[----:B------:R-:W-:Y:S01]  /*a230*/  FMUL.FTZ R113, R113, R48 ;  /* 0x0000003071717220 */ /* 0x000fe20000410000 */
[----:B------:R1:W-:Y:S01]  /*a240*/  MUFU.EX2 R104, R2 ;  /* 0x0000000200687308 */ /* 0x0003e20000000800 */
[-C--:B--2---:R-:W-:Y:S01]  /*a250*/  FMUL.FTZ R116, R116, R46.reuse ;  /* 0x0000002e74747220 */ /* 0x084fe20000410000 */
[----:B------:R-:W-:Y:S01]  /*a260*/  LOP3.LUT R3, R23, UR8, R34, 0x96, !PT ;  /* 0x0000000817037c12 */ /* 0x000fe2000f8e9622 */
[----:B------:R-:W-:-:S02]  /*a270*/  FMUL.FTZ R117, R117, R46 ;  /* 0x0000002e75757220 */ /* 0x000fc40000410000 */
[-C--:B------:R-:W-:Y:S02]  /*a280*/  FMUL.FTZ R120, R120, R46.reuse ;  /* 0x0000002e78787220 */ /* 0x080fe40000410000 */
[----:B------:R-:W-:Y:S01]  /*a290*/  FMUL.FTZ R121, R121, R46 ;  /* 0x0000002e79797220 */ /* 0x000fe20000410000 */
[----:B---3--:R-:W-:Y:S01]  /*a2a0*/  F2FP.PACK_AB R0, R247, R105 ;  /* 0x00000069f700723e */ /* 0x008fe200000000ff */
[----:B------:R-:W2:Y:S01]  /*a2b0*/  MUFU.EX2 R47, R4 ;  /* 0x00000004002f7308 */ /* 0x000ea20000000800 */
[----:B------:R-:W-:Y:S02]  /*a2c0*/  FMUL.FTZ R124, R124, R48 ;  /* 0x000000307c7c7220 */ /* 0x000fe40000410000 */
[----:B------:R-:W-:Y:S01]  /*a2d0*/  LOP3.LUT R10, R10, R0, RZ, 0xc0, !PT ;  /* 0x000000000a0a7212 */ /* 0x000fe200078ec0ff */
[-C--:B------:R-:W-:Y:S01]  /*a2e0*/  FMUL.FTZ R125, R125, R48.reuse ;  /* 0x000000307d7d7220 */ /* 0x080fe20000410000 */
[----:B------:R-:W-:Y:S01]  /*a2f0*/  F2FP.PACK_AB R0, R239, R193 ;  /* 0x000000c1ef00723e */ /* 0x000fe200000000ff */
[----:B------:R-:W-:-:S02]  /*a300*/  FMUL.FTZ R128, R128, R48 ;  /* 0x0000003080807220 */ /* 0x000fc40000410000 */
[----:B-1----:R-:W-:Y:S01]  /*a310*/  FFMA.FTZ R2, R65, c[0x0][0x23c], -R31 ;  /* 0x00008f0041027a23 */ /* 0x002fe2000001081f */
[----:B------:R-:W-:Y:S01]  /*a320*/  LOP3.LUT R11, R11, R0, RZ, 0xc0, !PT ;  /* 0x000000000b0b7212 */ /* 0x000fe200078ec0ff */
[----:B------:R-:W1:Y:S01]  /*a330*/  MUFU.EX2 R49, R49 ;  /* 0x0000003100317308 */ /* 0x000e620000000800 */
[----:B------:R-:W-:Y:S01]  /*a340*/  F2FP.PACK_AB R0, R250, R101 ;  /* 0x00000065fa00723e */ /* 0x000fe200000000ff */
[----:B------:R-:W-:Y:S02]  /*a350*/  FMUL.FTZ R129, R129, R48 ;  /* 0x0000003081817220 */ /* 0x000fe40000410000 */
[----:B------:R-:W-:Y:S01]  /*a360*/  FMUL.FTZ R132, R132, R46 ;  /* 0x0000002e84847220 */ /* 0x000fe20000410000 */
[----:B------:R-:W-:Y:S01]  /*a370*/  LOP3.LUT R8, R8, R0, RZ, 0xc0, !PT ;  /* 0x0000000008087212 */ /* 0x000fe200078ec0ff */
[----:B--2---:R-:W-:Y:S01]  /*a380*/  FMUL.FTZ R114, R114, R47 ;  /* 0x0000002f72727220 */ /* 0x004fe20000410000 */
[----:B------:R-:W-:Y:S01]  /*a390*/  F2FP.PACK_AB R0, R251, R103 ;  /* 0x00000067fb00723e */ /* 0x000fe200000000ff */
[----:B------:R2:W3:Y:S01]  /*a3a0*/  MUFU.EX2 R65, R2 ;  /* 0x0000000200417308 */ /* 0x0004e20000000800 */
[----:B------:R-:W-:-:S02]  /*a3b0*/  FMUL.FTZ R115, R115, R47 ;  /* 0x0000002f73737220 */ /* 0x000fc40000410000 */
[----:B------:R-:W-:Y:S01]  /*a3c0*/  LOP3.LUT R9, R9, R0, RZ, 0xc0, !PT ;  /* 0x0000000009097212 */ /* 0x000fe200078ec0ff */
[----:B------:R-:W-:Y:S01]  /*a3d0*/  HSET2.LE.AND R0, R12, R100, PT ;  /* 0x000000640c007233 */ /* 0x000fe20003803000 */
[-C--:B------:R-:W-:Y:S01]  /*a3e0*/  FMUL.FTZ R126, R126, R47.reuse ;  /* 0x0000002f7e7e7220 */ /* 0x080fe20000410000 */
[----:B------:R-:W4:Y:S01]  /*a3f0*/  LDSM.16.MT88.4 R12, [R212+0x9000] ;  /* 0x00900000d40c783b */ /* 0x000f220000004200 */
[----:B------:R-:W-:Y:S02]  /*a400*/  FMUL.FTZ R127, R127, R47 ;  /* 0x0000002f7f7f7220 */ /* 0x000fe40000410000 */
[-C--:B-1----:R-:W-:Y:S02]  /*a410*/  FMUL.FTZ R118, R118, R49.reuse ;  /* 0x0000003176767220 */ /* 0x082fe40000410000 */
[-C--:B------:R-:W-:Y:S02]  /*a420*/  FMUL.FTZ R119, R119, R49.reuse ;  /* 0x0000003177777220 */ /* 0x080fe40000410000 */
[----:B------:R-:W-:-:S02]  /*a430*/  FMUL.FTZ R122, R122, R49 ;  /* 0x000000317a7a7220 */ /* 0x000fc40000410000 */
[----:B------:R-:W-:Y:S01]  /*a440*/  FMUL.FTZ R123, R123, R49 ;  /* 0x000000317b7b7220 */ /* 0x000fe20000410000 */
[----:B--2---:R-:W-:Y:S01]  /*a450*/  F2FP.PACK_AB R2, R248, R106 ;  /* 0x0000006af802723e */ /* 0x004fe200000000ff */
[-C--:B------:R-:W-:Y:S02]  /*a460*/  FMUL.FTZ R130, R130, R47.reuse ;  /* 0x0000002f82827220 */ /* 0x080fe40000410000 */
[----:B------:R-:W-:Y:S01]  /*a470*/  FMUL.FTZ R131, R131, R47 ;  /* 0x0000002f83837220 */ /* 0x000fe20000410000 */
[----:B------:R-:W-:Y:S01]  /*a480*/  LOP3.LUT R6, R0, R2, RZ, 0xc0, !PT ;  /* 0x0000000200067212 */ /* 0x000fe200078ec0ff */
[--C-:B------:R-:W-:Y:S01]  /*a490*/  HSET2.LE.AND R0, R18, R100.reuse, PT ;  /* 0x0000006412007233 */ /* 0x100fe20003803000 */
[----:B---3--:R-:W-:Y:S01]  /*a4a0*/  F2FP.PACK_AB R2, R65, R104 ;  /* 0x000000684102723e */ /* 0x008fe200000000ff */
[----:B------:R-:W-:Y:S02]  /*a4b0*/  IMAD.MOV.U32 R18, RZ, RZ, R36 ;  /* 0x000000ffff127224 */ /* 0x000fe400078e0024 */
[----:B------:R-:W-:Y:S01]  /*a4c0*/  FMUL.FTZ R133, R133, R46 ;  /* 0x0000002e85857220 */ /* 0x000fe20000410000 */
[----:B------:R-:W-:Y:S01]  /*a4d0*/  LOP3.LUT R7, R0, R2, RZ, 0xc0, !PT ;  /* 0x0000000200077212 */ /* 0x000fe200078ec0ff */
[----:B------:R-:W-:Y:S01]  /*a4e0*/  HSET2.LE.AND R0, R17, R100, PT ;  /* 0x0000006411007233 */ /* 0x000fe20003803000 */
[----:B------:R-:W-:Y:S01]  /*a4f0*/  F2FP.PACK_AB R2, R66, R252 ;  /* 0x000000fc4202723e */ /* 0x000fe200000000ff */
[----:B------:R-:W-:-:S02]  /*a500*/  FMUL.FTZ R134, R134, R49 ;  /* 0x0000003186867220 */ /* 0x000fc40000410000 */
[----:B------:R-:W-:Y:S01]  /*a510*/  FMUL.FTZ R135, R135, R49 ;  /* 0x0000003187877220 */ /* 0x000fe20000410000 */
[----:B------:R-:W-:Y:S01]  /*a520*/  LOP3.LUT R4, R0, R2, RZ, 0xc0, !PT ;  /* 0x0000000200047212 */ /* 0x000fe200078ec0ff */
[----:B------:R-:W-:Y:S01]  /*a530*/  HSET2.LE.AND R2, R16, R100, PT ;  /* 0x0000006410027233 */ /* 0x000fe20003803000 */
[----:B------:R-:W-:Y:S01]  /*a540*/  F2FP.PACK_AB R0, R102, R195 ;  /* 0x000000c36600723e */ /* 0x000fe200000000ff */
[-C--:B------:R-:W-:Y:S02]  /*a550*/  FMUL.FTZ R136, R136, R46.reuse ;  /* 0x0000002e88887220 */ /* 0x080fe40000410000 */
[----:B------:R-:W-:Y:S01]  /*a560*/  FMUL.FTZ R137, R137, R46 ;  /* 0x0000002e89897220 */ /* 0x000fe20000410000 */
[----:B------:R-:W-:Y:S01]  /*a570*/  LOP3.LUT R5, R2, R0, RZ, 0xc0, !PT ;  /* 0x0000000002057212 */ /* 0x000fe200078ec0ff */
[-C--:B------:R-:W-:Y:S01]  /*a580*/  FMUL.FTZ R138, R138, R49.reuse ;  /* 0x000000318a8a7220 */ /* 0x080fe20000410000 */
[----:B------:R-:W-:Y:S01]  /*a590*/  LOP3.LUT R2, R21, UR8, R24, 0x96, !PT ;  /* 0x0000000815027c12 */ /* 0x000fe2000f8e9618 */
[----:B------:R-:W-:Y:S01]  /*a5a0*/  FMUL.FTZ R139, R139, R49 ;  /* 0x000000318b8b7220 */ /* 0x000fe20000410000 */
[----:B------:R-:W-:Y:S01]  /*a5b0*/  LDSM.16.MT88.4 R20, [R214+0x9400] ;  /* 0x00940000d614783b */ /* 0x000fe20000004200 */
[----:B------:R-:W-:-:S02]  /*a5c0*/  FMUL.FTZ R140, R140, R48 ;  /* 0x000000308c8c7220 */ /* 0x000fc40000410000 */
[-C--:B------:R-:W-:Y:S01]  /*a5d0*/  FMUL.FTZ R141, R141, R48.reuse ;  /* 0x000000308d8d7220 */ /* 0x080fe20000410000 */
[-C--:B----4-:R-:W-:Y:S01]  /*a5e0*/  HMMA.16816.F32 R36, R8, R12.reuse, R112 ;  /* 0x0000000c0824723c */ /* 0x090fe20000001870 */
[-C--:B------:R-:W-:Y:S02]  /*a5f0*/  FMUL.FTZ R142, R142, R47.reuse ;  /* 0x0000002f8e8e7220 */ /* 0x080fe40000410000 */
[-C--:B------:R-:W-:Y:S02]  /*a600*/  FMUL.FTZ R143, R143, R47.reuse ;  /* 0x0000002f8f8f7220 */ /* 0x080fe40000410000 */
[-C--:B------:R-:W-:Y:S02]  /*a610*/  FMUL.FTZ R144, R144, R48.reuse ;  /* 0x0000003090907220 */ /* 0x080fe40000410000 */
[----:B------:R-:W-:Y:S01]  /*a620*/  FMUL.FTZ R145, R145, R48 ;  /* 0x0000003091917220 */ /* 0x000fe20000410000 */
[----:B------:R-:W-:Y:S01]  /*a630*/  HMMA.16816.F32 R116, R4, R12, R116 ;  /* 0x0000000c0474723c */ /* 0x000fe20000001874 */
[----:B------:R-:W-:-:S02]  /*a640*/  FMUL.FTZ R146, R146, R47 ;  /* 0x0000002f92927220 */ /* 0x000fc40000410000 */
[----:B------:R-:W-:Y:S02]  /*a650*/  FMUL.FTZ R147, R147, R47 ;  /* 0x0000002f93937220 */ /* 0x000fe40000410000 */
[-C--:B------:R-:W-:Y:S02]  /*a660*/  FMUL.FTZ R148, R148, R46.reuse ;  /* 0x0000002e94947220 */ /* 0x080fe40000410000 */
[-C--:B------:R-:W-:Y:S01]  /*a670*/  FMUL.FTZ R149, R149, R46.reuse ;  /* 0x0000002e95957220 */ /* 0x080fe20000410000 */
[----:B------:R-:W-:Y:S01]  /*a680*/  HMMA.16816.F32 R120, R4, R14, R120 ;  /* 0x0000000e0478723c */ /* 0x000fe20000001878 */
[-C--:B------:R-:W-:Y:S02]  /*a690*/  FMUL.FTZ R150, R150, R49.reuse ;  /* 0x0000003196967220 */ /* 0x080fe40000410000 */
[----:B------:R-:W-:Y:S02]  /*a6a0*/  FMUL.FTZ R151, R151, R49 ;  /* 0x0000003197977220 */ /* 0x000fe40000410000 */
[----:B------:R-:W-:-:S02]  /*a6b0*/  FMUL.FTZ R152, R152, R46 ;  /* 0x0000002e98987220 */ /* 0x000fc40000410000 */
[----:B------:R-:W-:Y:S01]  /*a6c0*/  FMUL.FTZ R153, R153, R46 ;  /* 0x0000002e99997220 */ /* 0x000fe20000410000 */
[----:B------:R-:W-:Y:S01]  /*a6d0*/  HMMA.16816.F32 R52, R8, R14, R124 ;  /* 0x0000000e0834723c */ /* 0x000fe2000000187c */
[----:B------:R-:W1:Y:S01]  /*a6e0*/  LDSM.16.MT88.4 R12, [R214+0x9000] ;  /* 0x00900000d60c783b */ /* 0x000e620000004200 */
[-C--:B------:R-:W-:Y:S02]  /*a6f0*/  FMUL.FTZ R154, R154, R49.reuse ;  /* 0x000000319a9a7220 */ /* 0x080fe40000410000 */
[----:B------:R-:W-:Y:S02]  /*a700*/  FMUL.FTZ R155, R155, R49 ;  /* 0x000000319b9b7220 */ /* 0x000fe40000410000 */
[-C--:B------:R-:W-:Y:S01]  /*a710*/  FMUL.FTZ R156, R156, R48.reuse ;  /* 0x000000309c9c7220 */ /* 0x080fe20000410000 */
[----:B------:R-:W-:Y:S01]  /*a720*/  MOV R127, R195 ;  /* 0x000000c3007f7202 */ /* 0x000fe20000000f00 */
[----:B------:R-:W-:Y:S02]  /*a730*/  FMUL.FTZ R157, R157, R48 ;  /* 0x000000309d9d7220 */ /* 0x000fe40000410000 */
[----:B------:R-:W-:-:S02]  /*a740*/  FMUL.FTZ R158, R158, R47 ;  /* 0x0000002f9e9e7220 */ /* 0x000fc40000410000 */
[-C--:B------:R-:W-:Y:S02]  /*a750*/  FMUL.FTZ R159, R159, R47.reuse ;  /* 0x0000002f9f9f7220 */ /* 0x080fe40000410000 */
[-C--:B------:R-:W-:Y:S02]  /*a760*/  FMUL.FTZ R160, R160, R48.reuse ;  /* 0x00000030a0a07220 */ /* 0x080fe40000410000 */
[----:B------:R-:W-:Y:S02]  /*a770*/  FMUL.FTZ R161, R161, R48 ;  /* 0x00000030a1a17220 */ /* 0x000fe40000410000 */
        /* <DEDUP_REMOVED lines=12> */
[----:B-1----:R-:W-:Y:S01]  /*a840*/  HMMA.16816.F32 R128, R8, R12, R128 ;  /* 0x0000000c0880723c */ /* 0x002fe20000001880 */
[-C--:B------:R-:W-:Y:S02]  /*a850*/  FMUL.FTZ R174, R174, R47.reuse ;  /* 0x0000002faeae7220 */ /* 0x080fe40000410000 */
[----:B------:R-:W-:Y:S02]  /*a860*/  FMUL.FTZ R175, R175, R47 ;  /* 0x0000002fafaf7220 */ /* 0x000fe40000410000 */
[----:B------:R-:W-:-:S02]  /*a870*/  FFMA.FTZ R0, R197, c[0x0][0x23c], -R28 ;  /* 0x00008f00c5007a23 */ /* 0x000fc4000001081c */
[----:B------:R-:W-:Y:S01]  /*a880*/  IMAD.MOV.U32 R115, RZ, RZ, R248 ;  /* 0x000000ffff737224 */ /* 0x000fe200078e00f8 */
[C---:B------:R-:W-:Y:S01]  /*a890*/  HMMA.16816.F32 R132, R4.reuse, R12, R132 ;  /* 0x0000000c0484723c */ /* 0x040fe20000001884 */
[----:B------:R1:W-:Y:S01]  /*a8a0*/  MUFU.EX2 R248, R0 ;  /* 0x0000000000f87308 */ /* 0x0003e20000000800 */
[----:B------:R-:W-:Y:S02]  /*a8b0*/  IMAD.MOV.U32 R126, RZ, RZ, R249 ;  /* 0x000000ffff7e7224 */ /* 0x000fe400078e00f9 */
[----:B------:R-:W-:Y:S02]  /*a8c0*/  IMAD.MOV.U32 R125, RZ, RZ, R250 ;  /* 0x000000ffff7d7224 */ /* 0x000fe400078e00fa */
[-C--:B------:R-:W-:Y:S02]  /*a8d0*/  FMUL.FTZ R72, R72, R46.reuse ;  /* 0x0000002e48487220 */ /* 0x080fe40000410000 */
[----:B------:R-:W-:Y:S01]  /*a8e0*/  HMMA.16816.F32 R136, R4, R14, R136 ;  /* 0x0000000e0488723c */ /* 0x000fe20000001888 */
[----:B------:R-:W-:-:S02]  /*a8f0*/  FMUL.FTZ R73, R73, R46 ;  /* 0x0000002e49497220 */ /* 0x000fc40000410000 */
[-C--:B------:R-:W-:Y:S02]  /*a900*/  FMUL.FTZ R74, R74, R49.reuse ;  /* 0x000000314a4a7220 */ /* 0x080fe40000410000 */
[-C--:B------:R-:W-:Y:S02]  /*a910*/  FMUL.FTZ R75, R75, R49.reuse ;  /* 0x000000314b4b7220 */ /* 0x080fe40000410000 */
[-C--:B------:R-:W-:Y:S01]  /*a920*/  FMUL.FTZ R76, R76, R46.reuse ;  /* 0x0000002e4c4c7220 */ /* 0x080fe20000410000 */
[----:B------:R-:W-:Y:S01]  /*a930*/  HMMA.16816.F32 R56, R8, R14, R140 ;  /* 0x0000000e0838723c */ /* 0x000fe2000000188c */
[----:B------:R-:W2:Y:S01]  /*a940*/  LDSM.16.MT88.4 R12, [R212+0xa000] ;  /* 0x00a00000d40c783b */ /* 0x000ea20000004200 */
[----:B-1----:R-:W-:Y:S02]  /*a950*/  FFMA.FTZ R0, R176, c[0x0][0x23c], -R28 ;  /* 0x00008f00b0007a23 */ /* 0x002fe4000001081c */
[----:B------:R-:W-:Y:S02]  /*a960*/  FMUL.FTZ R77, R77, R46 ;  /* 0x0000002e4d4d7220 */ /* 0x000fe40000410000 */
[----:B------:R1:W-:Y:S01]  /*a970*/  MUFU.EX2 R249, R0 ;  /* 0x0000000000f97308 */ /* 0x0003e20000000800 */
[-C--:B------:R-:W-:Y:S01]  /*a980*/  FMUL.FTZ R78, R78, R49.reuse ;  /* 0x000000314e4e7220 */ /* 0x080fe20000410000 */
        /* <DEDUP_REMOVED lines=8> */
[----:B-1----:R-:W-:Y:S02]  /*aa10*/  FFMA.FTZ R0, R109, c[0x0][0x23c], -R28 ;  /* 0x00008f006d007a23 */ /* 0x002fe4000001081c */
[-C--:B------:R-:W-:Y:S02]  /*aa20*/  FMUL.FTZ R94, R94, R49.reuse ;  /* 0x000000315e5e7220 */ /* 0x080fe40000410000 */
[----:B------:R1:W-:Y:S01]  /*aa30*/  MUFU.EX2 R250, R0 ;  /* 0x0000000000fa7308 */ /* 0x0003e20000000800 */
[----:B------:R-:W-:Y:S02]  /*aa40*/  FMUL.FTZ R95, R95, R49 ;  /* 0x000000315f5f7220 */ /* 0x000fe40000410000 */
[----:B------:R-:W-:Y:S02]  /*aa50*/  IMAD.MOV.U32 R112, RZ, RZ, R251 ;  /* 0x000000ffff707224 */ /* 0x000fe400078e00fb */
[-C--:B------:R-:W-:Y:S02]  /*aa60*/  FMUL.FTZ R68, R68, R48.reuse ;  /* 0x0000003044447220 */ /* 0x080fe40000410000 */
[----:B------:R-:W-:-:S02]  /*aa70*/  FMUL.FTZ R69, R69, R48 ;  /* 0x0000003045457220 */ /* 0x000fc40000410000 */
[-C--:B------:R-:W-:Y:S02]  /*aa80*/  FMUL.FTZ R70, R70, R47.reuse ;  /* 0x0000002f46467220 */ /* 0x080fe40000410000 */
[-C--:B------:R-:W-:Y:S02]  /*aa90*/  FMUL.FTZ R71, R71, R47.reuse ;  /* 0x0000002f47477220 */ /* 0x080fe40000410000 */
[-C--:B------:R-:W-:Y:S01]  /*aaa0*/  FMUL.FTZ R80, R80, R48.reuse ;  /* 0x0000003050507220 */ /* 0x080fe20000410000 */
[----:B--2---:R-:W-:Y:S01]  /*aab0*/  HMMA.16816.F32 R144, R8, R12, R144 ;  /* 0x0000000c0890723c */ /* 0x004fe20000001890 */
[----:B------:R-:W-:Y:S02]  /*aac0*/  FMUL.FTZ R81, R81, R48 ;  /* 0x0000003051517220 */ /* 0x000fe40000410000 */
[----:B-1----:R-:W-:Y:S02]  /*aad0*/  FFMA.FTZ R0, R67, c[0x0][0x23c], -R28 ;  /* 0x00008f0043007a23 */ /* 0x002fe4000001081c */
[----:B------:R-:W-:-:S02]  /*aae0*/  FMUL.FTZ R82, R82, R47 ;  /* 0x0000002f52527220 */ /* 0x000fc40000410000 */
[----:B------:R1:W2:Y:S01]  /*aaf0*/  MUFU.EX2 R251, R0 ;  /* 0x0000000000fb7308 */ /* 0x0002a20000000800 */
[C---:B------:R-:W-:Y:S01]  /*ab00*/  HMMA.16816.F32 R148, R4.reuse, R12, R148 ;  /* 0x0000000c0494723c */ /* 0x040fe20000001894 */
[-C--:B------:R-:W-:Y:S02]  /*ab10*/  FMUL.FTZ R83, R83, R47.reuse ;  /* 0x0000002f53537220 */ /* 0x080fe40000410000 */
[-C--:B------:R-:W-:Y:S02]  /*ab20*/  FMUL.FTZ R84, R84, R48.reuse ;  /* 0x0000003054547220 */ /* 0x080fe40000410000 */
[----:B------:R-:W-:Y:S02]  /*ab30*/  FMUL.FTZ R85, R85, R48 ;  /* 0x0000003055557220 */ /* 0x000fe40000410000 */
[-C--:B------:R-:W-:Y:S01]  /*ab40*/  FMUL.FTZ R86, R86, R47.reuse ;  /* 0x0000002f56567220 */ /* 0x080fe20000410000 */
[----:B------:R-:W-:Y:S01]  /*ab50*/  HMMA.16816.F32 R152, R4, R14, R152 ;  /* 0x0000000e0498723c */ /* 0x000fe20000001898 */
[----:B------:R-:W-:-:S02]  /*ab60*/  FMUL.FTZ R87, R87, R47 ;  /* 0x0000002f57577220 */ /* 0x000fc40000410000 */
[-C--:B------:R-:W-:Y:S02]  /*ab70*/  FMUL.FTZ R96, R96, R48.reuse ;  /* 0x0000003060607220 */ /* 0x080fe40000410000 */
[----:B------:R-:W-:Y:S02]  /*ab80*/  FMUL.FTZ R97, R97, R48 ;  /* 0x0000003061617220 */ /* 0x000fe40000410000 */
[----:B-1----:R-:W-:Y:S01]  /*ab90*/  FFMA.FTZ R0, R198, c[0x0][0x23c], -R29 ;  /* 0x00008f00c6007a23 */ /* 0x002fe2000001081d */
[----:B------:R-:W-:Y:S01]  /*aba0*/  HMMA.16816.F32 R60, R8, R14, R156 ;  /* 0x0000000e083c723c */ /* 0x000fe2000000189c */
[----:B------:R-:W1:Y:S01]  /*abb0*/  LDSM.16.MT88.4 R12, [R214+0xa000] ;  /* 0x00a00000d60c783b */ /* 0x000e620000004200 */
[-C--:B------:R-:W-:Y:S02]  /*abc0*/  FMUL.FTZ R98, R98, R47.reuse ;  /* 0x0000002f62627220 */ /* 0x080fe40000410000 */
[----:B------:R-:W-:Y:S02]  /*abd0*/  FMUL.FTZ R99, R99, R47 ;  /* 0x0000002f63637220 */ /* 0x000fe40000410000 */
[----:B------:R-:W-:Y:S01]  /*abe0*/  IMAD.MOV.U32 R113, RZ, RZ, R247 ;  /* 0x000000ffff717224 */ /* 0x000fe200078e00f7 */
[----:B------:R-:W-:Y:S01]  /*abf0*/  MOV R157, R19 ;  /* 0x00000013009d7202 */ /* 0x000fe20000000f00 */
[----:B------:R-:W-:Y:S01]  /*ac00*/  IMAD.MOV.U32 R156, RZ, RZ, R18 ;  /* 0x000000ffff9c7224 */ /* 0x000fe200078e0012 */
[----:B------:R3:W-:Y:S01]  /*ac10*/  MUFU.EX2 R247, R0 ;  /* 0x0000000000f77308 */ /* 0x0007e20000000800 */
[----:B------:R-:W4:Y:S01]  /*ac20*/  LDSM.16.MT88.4 R16, [R214+0xb000] ;  /* 0x00b00000d610783b */ /* 0x000f220000004200 */
[----:B------:R-:W-:-:S02]  /*ac30*/  IMAD.MOV.U32 R142, RZ, RZ, R242 ;  /* 0x000000ffff8e7224 */ /* 0x000fc400078e00f2 */
[----:B------:R-:W-:Y:S02]  /*ac40*/  IMAD.MOV.U32 R143, RZ, RZ, R243 ;  /* 0x000000ffff8f7224 */ /* 0x000fe400078e00f3 */
[----:B------:R-:W-:Y:S02]  /*ac50*/  IMAD.MOV.U32 R141, RZ, RZ, R241 ;  /* 0x000000ffff8d7224 */ /* 0x000fe400078e00f1 */
[----:B------:R-:W-:Y:S02]  /*ac60*/  IMAD.MOV.U32 R114, RZ, RZ, R239 ;  /* 0x000000ffff727224 */ /* 0x000fe400078e00ef */
[----:B------:R-:W-:Y:S02]  /*ac70*/  IMAD.MOV.U32 R143, RZ, RZ, R66 ;  /* 0x000000ffff8f7224 */ /* 0x000fe400078e0042 */
[----:B------:R-:W-:Y:S02]  /*ac80*/  IMAD.MOV.U32 R124, RZ, RZ, R112 ;  /* 0x000000ffff7c7224 */ /* 0x000fe400078e0070 */
[----:B------:R-:W-:Y:S01]  /*ac90*/  IMAD.MOV.U32 R66, RZ, RZ, R64 ;  /* 0x000000ffff427224 */ /* 0x000fe200078e0040 */
[----:B------:R-:W-:Y:S01]  /*aca0*/  MOV R64, R107 ;  /* 0x0000006b00407202 */ /* 0x000fe20000000f00 */
[----:B---3--:R-:W-:-:S02]  /*acb0*/  FFMA.FTZ R0, R111, c[0x0][0x23c], -R29 ;  /* 0x00008f006f007a23 */ /* 0x008fc4000001081d */
[----:B------:R-:W-:Y:S02]  /*acc0*/  IMAD.MOV.U32 R141, RZ, RZ, R105 ;  /* 0x000000ffff8d7224 */ /* 0x000fe400078e0069 */
[----:B------:R3:W-:Y:S01]  /*acd0*/  MUFU.EX2 R242, R0 ;  /* 0x0000000000f27308 */ /* 0x0007e20000000800 */
[----:B------:R-:W-:Y:S02]  /*ace0*/  IMAD.MOV.U32 R159, RZ, RZ, R106 ;  /* 0x000000ffff9f7224 */ /* 0x000fe400078e006a */
[----:B------:R-:W-:-:S04]  /*acf0*/  IMAD.MOV.U32 R112, RZ, RZ, R104 ;  /* 0x000000ffff707224 */ /* 0x000fc800078e0068 */
[----:B------:R-:W-:Y:S01]  /*ad00*/  IMAD.MOV.U32 R158, RZ, RZ, R112 ;  /* 0x000000ffff9e7224 */ /* 0x000fe200078e0070 */
[----:B-1----:R-:W-:Y:S01]  /*ad10*/  HMMA.16816.F32 R160, R8, R12, R160 ;  /* 0x0000000c08a0723c */ /* 0x002fe200000018a0 */
[----:B---3--:R-:W-:-:S07]  /*ad20*/  FFMA.FTZ R0, R110, c[0x0][0x23c], -R29 ;  /* 0x00008f006e007a23 */ /* 0x008fce000001081d */
[C---:B------:R-:W-:Y:S01]  /*ad30*/  HMMA.16816.F32 R164, R4.reuse, R12, R164 ;  /* 0x0000000c04a4723c */ /* 0x040fe200000018a4 */
[----:B------:R1:W-:Y:S07]  /*ad40*/  MUFU.EX2 R243, R0 ;  /* 0x0000000000f37308 */ /* 0x0003ee0000000800 */
[-C--:B------:R-:W-:Y:S08]  /*ad50*/  HMMA.16816.F32 R168, R4, R14.reuse, R168 ;  /* 0x0000000e04a8723c */ /* 0x080ff000000018a8 */
[----:B------:R-:W-:Y:S01]  /*ad60*/  HMMA.16816.F32 R172, R8, R14, R172 ;  /* 0x0000000e08ac723c */ /* 0x000fe200000018ac */
[----:B------:R-:W3:Y:S07]  /*ad70*/  LDSM.16.MT88.4 R12, [R212+0xb000] ;  /* 0x00b00000d40c783b */ /* 0x000eee0000004200 */
[C---:B----4-:R-:W-:Y:S08]  /*ad80*/  HMMA.16816.F32 R88, R4.reuse, R16, R88 ;  /* 0x000000100458723c */ /* 0x050ff00000001858 */
[----:B------:R-:W-:Y:S08]  /*ad90*/  HMMA.16816.F32 R92, R4, R18, R92 ;  /* 0x00000012045c723c */ /* 0x000ff0000000185c */
[C---:B------:R-:W-:Y:S08]  /*ada0*/  HMMA.16816.F32 R84, R8.reuse, R16, R84 ;  /* 0x000000100854723c */ /* 0x040ff00000001854 */
[----:B------:R-:W-:Y:S08]  /*adb0*/  HMMA.16816.F32 R96, R8, R18, R96 ;  /* 0x000000120860723c */ /* 0x000ff00000001860 */
[C---:B---3--:R-:W-:Y:S08]  /*adc0*/  HMMA.16816.F32 R72, R4.reuse, R12, R72 ;  /* 0x0000000c0448723c */ /* 0x048ff00000001848 */
[----:B------:R-:W-:Y:S07]  /*add0*/  HMMA.16816.F32 R76, R4, R14, R76 ;  /* 0x0000000e044c723c */ /* 0x000fee000000184c */
[----:B------:R-:W-:Y:S01]  /*ade0*/  IMAD.WIDE.U32 R4, R3, -0x2daee0ad, RZ ;  /* 0xd2511f5303047825 */ /* 0x000fe200078e00ff */
[----:B------:R-:W-:Y:S03]  /*adf0*/  HMMA.16816.F32 R68, R8, R12, R68 ;  /* 0x0000000c0844723c */ /* 0x000fe60000001844 */
[----:B------:R-:W-:Y:S01]  /*ae00*/  IMAD.WIDE.U32 R2, R2, -0x2daee0ad, RZ ;  /* 0xd2511f5302027825 */ /* 0x000fe200078e00ff */
[----:B------:R-:W-:-:S02]  /*ae10*/  SHF.R.U32.HI R7, RZ, 0x18, R4 ;  /* 0x00000018ff077819 */ /* 0x000fc40000011604 */
[----:B------:R-:W-:Y:S02]  /*ae20*/  LOP3.LUT R6, R5, UR18, R32, 0x96, !PT ;  /* 0x0000001205067c12 */ /* 0x000fe4000f8e9620 */
[----:B------:R-:W-:Y:S01]  /*ae30*/  HMMA.16816.F32 R80, R8, R14, R80 ;  /* 0x0000000e0850723c */ /* 0x000fe20000001850 */
[C---:B------:R-:W-:Y:S01]  /*ae40*/  LOP3.LUT R13, R2.reuse, 0xff, RZ, 0xc0, !PT ;  /* 0x000000ff020d7812 */ /* 0x040fe200078ec0ff */
[----:B------:R-:W-:Y:S01]  /*ae50*/  LDSM.16.MT88.4 R32, [R214+0xb400] ;  /* 0x00b40000d620783b */ /* 0x000fe20000004200 */
[----:B------:R-:W-:Y:S02]  /*ae60*/  SHF.R.U32.HI R12, RZ, 0x18, R2 ;  /* 0x00000018ff0c7819 */ /* 0x000fe40000011602 */
[----:B-1----:R-:W-:Y:S02]  /*ae70*/  LOP3.LUT R0, R3, UR18, R26, 0x96, !PT ;  /* 0x0000001203007c12 */ /* 0x002fe4000f8e961a */
[----:B------:R-:W-:Y:S01]  /*ae80*/  SHF.R.U32.HI R8, RZ, 0x10, R4 ;  /* 0x00000010ff087819 */ /* 0x000fe20000011604 */
[----:B------:R-:W-:Y:S01]  /*ae90*/  LDSM.16.MT88.4 R24, [R212+0xb400] ;  /* 0x00b40000d418783b */ /* 0x000fe20000004200 */
[----:B------:R-:W-:Y:S01]  /*aea0*/  LOP3.LUT R9, R2, 0xffff, RZ, 0xc0, !PT ;  /* 0x0000ffff02097812 */ /* 0x000fe200078ec0ff */
[----:B------:R-:W-:Y:S01]  /*aeb0*/  FFMA.FTZ R3, R108, c[0x0][0x23c], -R29 ;  /* 0x00008f006c037a23 */ /* 0x000fe2000001081d */
[----:B------:R-:W-:-:S02]  /*aec0*/  SHF.R.U32.HI R10, RZ, 0x10, R2 ;  /* 0x00000010ff0a7819 */ /* 0x000fc40000011602 */
[----:B------:R-:W-:Y:S01]  /*aed0*/  LOP3.LUT R2, R8, 0xff, RZ, 0xc0, !PT ;  /* 0x000000ff08027812 */ /* 0x000fe200078ec0ff */
[----:B------:R1:W3:Y:S01]  /*aee0*/  MUFU.EX2 R241, R3 ;  /* 0x0000000300f17308 */ /* 0x0002e20000000800 */
[C---:B------:R-:W-:Y:S02]  /*aef0*/  LOP3.LUT R5, R4.reuse, 0xffff, RZ, 0xc0, !PT ;  /* 0x0000ffff04057812 */ /* 0x040fe400078ec0ff */
[----:B------:R-:W-:Y:S01]  /*af00*/  LOP3.LUT R11, R4, 0xff, RZ, 0xc0, !PT ;  /* 0x000000ff040b7812 */ /* 0x000fe200078ec0ff */
[----:B------:R-:W-:Y:S01]  /*af10*/  FFMA.FTZ R4, R199, c[0x0][0x23c], -R30 ;  /* 0x00008f00c7047a23 */ /* 0x000fe2000001081e */
[----:B------:R-:W-:Y:S02]  /*af20*/  PRMT R8, R2, 0x5410, R7 ;  /* 0x0000541002087816 */ /* 0x000fe40000000007 */
[----:B------:R-:W-:Y:S01]  /*af30*/  LOP3.LUT R2, R6, 0xffff, RZ, 0xc0, !PT ;  /* 0x0000ffff06027812 */ /* 0x000fe200078ec0ff */
[----:B------:R4:W-:Y:S03]  /*af40*/  MUFU.EX2 R240, R4 ;  /* 0x0000000400f07308 */ /* 0x0009e60000000800 */
[----:B------:R-:W-:-:S02]  /*af50*/  SHF.R.U32.HI R7, RZ, 0x8, R2 ;  /* 0x00000008ff077819 */ /* 0x000fc40000011602 */
[----:B------:R-:W-:Y:S02]  /*af60*/  LOP3.LUT R2, R6, 0xff, RZ, 0xc0, !PT ;  /* 0x000000ff06027812 */ /* 0x000fe400078ec0ff */
[----:B-1----:R-:W-:Y:S02]  /*af70*/  SHF.R.U32.HI R3, RZ, 0x8, R5 ;  /* 0x00000008ff037819 */ /* 0x002fe40000011605 */
[----:B------:R-:W-:Y:S02]  /*af80*/  PRMT R7, R2, 0x5410, R7 ;  /* 0x0000541002077816 */ /* 0x000fe40000000007 */
[----:B------:R-:W-:Y:S01]  /*af90*/  PRMT R11, R11, 0x5410, R3 ;  /* 0x000054100b0b7816 */ /* 0x000fe20000000003 */
[----:B------:R-:W-:Y:S01]  /*afa0*/  FFMA.FTZ R3, R177, c[0x0][0x23c], -R30 ;  /* 0x00008f00b1037a23 */ /* 0x000fe2000001081e */
[----:B------:R-:W-:Y:S02]  /*afb0*/  LOP3.LUT R2, R0, 0xffff, RZ, 0xc0, !PT ;  /* 0x0000ffff00027812 */ /* 0x000fe400078ec0ff */
[----:B----4-:R-:W-:Y:S01]  /*afc0*/  LOP3.LUT R4, R10, 0xff, RZ, 0xc0, !PT ;  /* 0x000000ff0a047812 */ /* 0x010fe200078ec0ff */
[----:B------:R1:W-:Y:S01]  /*afd0*/  MUFU.EX2 R199, R3 ;  /* 0x0000000300c77308 */ /* 0x0003e20000000800 */
[----:B------:R-:W-:-:S02]  /*afe0*/  SHF.R.U32.HI R5, RZ, 0x8, R9 ;  /* 0x00000008ff057819 */ /* 0x000fc40000011609 */
[----:B------:R-:W-:Y:S01]  /*aff0*/  PRMT R19, R4, 0x5410, R12 ;  /* 0x0000541004137816 */ /* 0x000fe2000000000c */
[----:B------:R-:W-:Y:S01]  /*b000*/  FFMA.FTZ R4, R178, c[0x0][0x23c], -R30 ;  /* 0x00008f00b2047a23 */ /* 0x000fe2000001081e */
[----:B------:R-:W-:Y:S02]  /*b010*/  PRMT R18, R13, 0x5410, R5 ;  /* 0x000054100d127816 */ /* 0x000fe40000000005 */
[----:B------:R-:W4:Y:S01]  /*b020*/  LDSM.16.MT88.4 R12, [R212+0x9400] ;  /* 0x00940000d40c783b */ /* 0x000f220000004200 */
[----:B------:R5:W-:Y:S01]  /*b030*/  MUFU.EX2 R198, R4 ;  /* 0x0000000400c67308 */ /* 0x000be20000000800 */
[--C-:B-1----:R-:W-:Y:S02]  /*b040*/  SHF.R.U32.HI R3, RZ, 0x10, R6.reuse ;  /* 0x00000010ff037819 */ /* 0x102fe40000011606 */
[----:B------:R-:W-:Y:S02]  /*b050*/  SHF.R.U32.HI R6, RZ, 0x18, R6 ;  /* 0x00000018ff067819 */ /* 0x000fe40000011606 */
[----:B------:R-:W-:-:S02]  /*b060*/  LOP3.LUT R5, R3, 0xff, RZ, 0xc0, !PT ;  /* 0x000000ff03057812 */ /* 0x000fc400078ec0ff */
[----:B------:R-:W-:Y:S02]  /*b070*/  LOP3.LUT R3, R0, 0xff, RZ, 0xc0, !PT ;  /* 0x000000ff00037812 */ /* 0x000fe400078ec0ff */
[----:B-----5:R-:W-:Y:S01]  /*b080*/  SHF.R.U32.HI R4, RZ, 0x8, R2 ;  /* 0x00000008ff047819 */ /* 0x020fe20000011602 */
[----:B------:R-:W-:Y:S01]  /*b090*/  FFMA.FTZ R2, R179, c[0x0][0x23c], -R30 ;  /* 0x00008f00b3027a23 */ /* 0x000fe2000001081e */
[----:B------:R-:W-:Y:S01]  /*b0a0*/  PRMT R6, R5, 0x5410, R6 ;  /* 0x0000541005067816 */ /* 0x000fe20000000006 */
[----:B------:R-:W-:Y:S01]  /*b0b0*/  FFMA.FTZ R5, R200, c[0x0][0x23c], -R31 ;  /* 0x00008f00c8057a23 */ /* 0x000fe2000001081f */
[----:B------:R-:W-:Y:S01]  /*b0c0*/  PRMT R17, R3, 0x5410, R4 ;  /* 0x0000541003117816 */ /* 0x000fe20000000004 */
[----:B------:R1:W5:Y:S01]  /*b0d0*/  MUFU.EX2 R239, R2 ;  /* 0x0000000200ef7308 */ /* 0x0003620000000800 */
[----:B------:R-:W-:Y:S01]  /*b0e0*/  SHF.R.U32.HI R4, RZ, 0x18, R0 ;  /* 0x00000018ff047819 */ /* 0x000fe20000011600 */
[----:B------:R-:W-:-:S06]  /*b0f0*/  IMAD.MOV.U32 R200, RZ, RZ, R65 ;  /* 0x000000ffffc87224 */ /* 0x000fcc00078e0041 */
[----:B------:R3:W-:Y:S01]  /*b100*/  MUFU.EX2 R195, R5 ;  /* 0x0000000500c37308 */ /* 0x0007e20000000800 */
[----:B-1----:R-:W-:Y:S01]  /*b110*/  SHF.R.U32.HI R2, RZ, 0x10, R0 ;  /* 0x00000010ff027819 */ /* 0x002fe20000011600 */
[----:B------:R-:W-:-:S03]  /*b120*/  HSET2.LE.AND R0, R11, R100, PT ;  /* 0x000000640b007233 */ /* 0x000fc60003803000 */
[----:B------:R-:W-:Y:S02]  /*b130*/  LOP3.LUT R3, R2, 0xff, RZ, 0xc0, !PT ;  /* 0x000000ff02037812 */ /* 0x000fe400078ec0ff */
[----:B--2---:R-:W-:Y:S02]  /*b140*/  F2FP.PACK_AB R2, R251, R250 ;  /* 0x000000fafb02723e */ /* 0x004fe400000000ff */
[----:B------:R-:W-:Y:S01]  /*b150*/  PRMT R16, R3, 0x5410, R4 ;  /* 0x0000541003107816 */ /* 0x000fe20000000004 */
[--C-:B------:R-:W-:Y:S01]  /*b160*/  FFMA.FTZ R4, R181, c[0x0][0x23c], -R31.reuse ;  /* 0x00008f00b5047a23 */ /* 0x100fe2000001081f */
[----:B------:R-:W-:Y:S01]  /*b170*/  LOP3.LUT R10, R0, R2, RZ, 0xc0, !PT ;  /* 0x00000002000a7212 */ /* 0x000fe200078ec0ff */
[----:B---3--:R-:W-:Y:S01]  /*b180*/  FFMA.FTZ R5, R180, c[0x0][0x23c], -R31 ;  /* 0x00008f00b4057a23 */ /* 0x008fe2000001081f */
[--C-:B------:R-:W-:Y:S01]  /*b190*/  HSET2.LE.AND R0, R8, R100.reuse, PT ;  /* 0x0000006408007233 */ /* 0x100fe20003803000 */
[----:B------:R-:W-:Y:S01]  /*b1a0*/  F2FP.PACK_AB R2, R241, R243 ;  /* 0x000000f3f102723e */ /* 0x000fe200000000ff */
[----:B------:R1:W-:Y:S01]  /*b1b0*/  MUFU.EX2 R196, R4 ;  /* 0x0000000400c47308 */ /* 0x0003e20000000800 */
[----:B------:R-:W-:-:S02]  /*b1c0*/  HSET2.LE.AND R3, R7, R100, PT ;  /* 0x0000006407037233 */ /* 0x000fc40003803000 */
[----:B------:R-:W-:Y:S01]  /*b1d0*/  LOP3.LUT R11, R0, R2, RZ, 0xc0, !PT ;  /* 0x00000002000b7212 */ /* 0x000fe200078ec0ff */
[----:B------:R-:W-:Y:S01]  /*b1e0*/  HSET2.LE.AND R0, R6, R100, PT ;  /* 0x0000006406007233 */ /* 0x000fe20003803000 */
[----:B------:R-:W-:-:S03]  /*b1f0*/  F2FP.PACK_AB R2, R242, R247 ;  /* 0x000000f7f202723e */ /* 0x000fc600000000ff */
[----:B------:R-:W2:Y:S01]  /*b200*/  MUFU.EX2 R197, R5 ;  /* 0x0000000500c57308 */ /* 0x000ea20000000800 */
[----:B------:R-:W-:Y:S01]  /*b210*/  LOP3.LUT R9, R0, R2, RZ, 0xc0, !PT ;  /* 0x0000000200097212 */ /* 0x000fe200078ec0ff */
[----:B------:R-:W-:Y:S01]  /*b220*/  HSET2.LE.AND R0, R18, R100, PT ;  /* 0x0000006412007233 */ /* 0x000fe20003803000 */
[----:B-----5:R-:W-:-:S04]  /*b230*/  F2FP.PACK_AB R2, R239, R198 ;  /* 0x000000c6ef02723e */ /* 0x020fc800000000ff */
[----:B------:R-:W-:Y:S01]  /*b240*/  LOP3.LUT R6, R0, R2, RZ, 0xc0, !PT ;  /* 0x0000000200067212 */ /* 0x000fe200078ec0ff */
[----:B------:R-:W-:Y:S01]  /*b250*/  HSET2.LE.AND R0, R19, R100, PT ;  /* 0x0000006413007233 */ /* 0x000fe20003803000 */
[----:B-1----:R-:W-:-:S04]  /*b260*/  F2FP.PACK_AB R4, R249, R248 ;  /* 0x000000f8f904723e */ /* 0x002fc800000000ff */
[----:B------:R-:W-:Y:S01]  /*b270*/  LOP3.LUT R8, R3, R4, RZ, 0xc0, !PT ;  /* 0x0000000403087212 */ /* 0x000fe200078ec0ff */
[----:B------:R-:W-:Y:S01]  /*b280*/  FFMA.FTZ R3, R182, c[0x0][0x23c], -R31 ;  /* 0x00008f00b6037a23 */ /* 0x000fe2000001081f */
[----:B--2---:R-:W-:-:S03]  /*b290*/  F2FP.PACK_AB R2, R197, R196 ;  /* 0x000000c4c502723e */ /* 0x004fc600000000ff */
[----:B------:R-:W1:Y:S01]  /*b2a0*/  MUFU.EX2 R194, R3 ;  /* 0x0000000300c27308 */ /* 0x000e620000000800 */
[----:B------:R-:W-:Y:S01]  /*b2b0*/  LOP3.LUT R7, R0, R2, RZ, 0xc0, !PT ;  /* 0x0000000200077212 */ /* 0x000fe200078ec0ff */
[--C-:B------:R-:W-:Y:S01]  /*b2c0*/  HSET2.LE.AND R0, R17, R100.reuse, PT ;  /* 0x0000006411007233 */ /* 0x100fe20003803000 */
[----:B------:R-:W-:Y:S01]  /*b2d0*/  F2FP.PACK_AB R2, R199, R240 ;  /* 0x000000f0c702723e */ /* 0x000fe200000000ff */
[C---:B----4-:R-:W-:Y:S03]  /*b2e0*/  HMMA.16816.F32 R36, R8.reuse, R12, R36 ;  /* 0x0000000c0824723c */ /* 0x050fe60000001824 */
[----:B------:R-:W-:Y:S01]  /*b2f0*/  LOP3.LUT R4, R0, R2, RZ, 0xc0, !PT ;  /* 0x0000000200047212 */ /* 0x000fe200078ec0ff */
[----:B------:R-:W-:Y:S02]  /*b300*/  HSET2.LE.AND R0, R16, R100, PT ;  /* 0x0000006410007233 */ /* 0x000fe40003803000 */
[----:B------:R-:W2:Y:S02]  /*b310*/  LDSM.16.MT88.4 R16, [R212+0xa400] ;  /* 0x00a40000d410783b */ /* 0x000ea40000004200 */
[----:B------:R-:W-:Y:S01]  /*b320*/  HMMA.16816.F32 R52, R8, R14, R52 ;  /* 0x0000000e0834723c */ /* 0x000fe20000001834 */
[----:B-1----:R-:W-:-:S04]  /*b330*/  F2FP.PACK_AB R2, R194, R195 ;  /* 0x000000c3c202723e */ /* 0x002fc800000000ff */
[----:B------:R-:W-:Y:S01]  /*b340*/  LOP3.LUT R5, R0, R2, RZ, 0xc0, !PT ;  /* 0x0000000200057212 */ /* 0x000fe200078ec0ff */
[----:B------:R-:W-:Y:S02]  /*b350*/  IMAD.U32 R0, RZ, RZ, UR29 ;  /* 0x0000001dff007e24 */ /* 0x000fe4000f8e00ff */
[----:B------:R-:W-:Y:S03]  /*b360*/  HMMA.16816.F32 R104, R8, R26, R80 ;  /* 0x0000001a0868723c */ /* 0x000fe60000001850 */
[----:B------:R-:W-:-:S05]  /*b370*/  LOP3.LUT R0, R51, UR4, R0, 0x96, !PT ;  /* 0x0000000433007c12 */ /* 0x000fca000f8e9600 */
[----:B------:R-:W-:Y:S01]  /*b380*/  HMMA.16816.F32 R116, R4, R12, R116 ;  /* 0x0000000c0474723c */ /* 0x000fe20000001874 */
[----:B------:R-:W-:-:S05]  /*b390*/  IMAD.WIDE.U32 R2, R0, -0x326172a9, RZ ;  /* 0xcd9e8d5700027825 */ /* 0x000fca00078e00ff */
[----:B------:R-:W-:Y:S01]  /*b3a0*/  LOP3.LUT R0, R3, UR16, R140, 0x96, !PT ;  /* 0x0000001003007c12 */ /* 0x000fe2000f8e968c */
[----:B------:R-:W-:Y:S01]  /*b3b0*/  IMAD.MOV.U32 R140, RZ, RZ, R193 ;  /* 0x000000ffff8c7224 */ /* 0x000fe200078e00c1 */
[C---:B------:R-:W-:Y:S01]  /*b3c0*/  HMMA.16816.F32 R120, R4.reuse, R14, R120 ;  /* 0x0000000e0478723c */ /* 0x040fe20000001878 */
[----:B------:R-:W1:Y:S07]  /*b3d0*/  LDSM.16.MT88.4 R12, [R214+0xa400] ;  /* 0x00a40000d60c783b */ /* 0x000e6e0000004200 */
[C---:B------:R-:W-:Y:S08]  /*b3e0*/  HMMA.16816.F32 R132, R4.reuse, R20, R132 ;  /* 0x000000140484723c */ /* 0x040ff00000001884 */
[C---:B------:R-:W-:Y:S08]  /*b3f0*/  HMMA.16816.F32 R136, R4.reuse, R22, R136 ;  /* 0x000000160488723c */ /* 0x040ff00000001888 */
[C---:B--2---:R-:W-:Y:S08]  /*b400*/  HMMA.16816.F32 R148, R4.reuse, R16, R148 ;  /* 0x000000100494723c */ /* 0x044ff00000001894 */
[C---:B------:R-:W-:Y:S08]  /*b410*/  HMMA.16816.F32 R152, R4.reuse, R18, R152 ;  /* 0x000000120498723c */ /* 0x040ff00000001898 */
[C---:B------:R-:W-:Y:S08]  /*b420*/  HMMA.16816.F32 R72, R4.reuse, R24, R72 ;  /* 0x000000180448723c */ /* 0x040ff00000001848 */
[C---:B-1----:R-:W-:Y:S08]  /*b430*/  HMMA.16816.F32 R164, R4.reuse, R12, R164 ;  /* 0x0000000c04a4723c */ /* 0x042ff000000018a4 */
[C---:B------:R-:W-:Y:S08]  /*b440*/  HMMA.16816.F32 R168, R4.reuse, R14, R168 ;  /* 0x0000000e04a8723c */ /* 0x040ff000000018a8 */
[C---:B------:R-:W-:Y:S08]  /*b450*/  HMMA.16816.F32 R76, R4.reuse, R26, R76 ;  /* 0x0000001a044c723c */ /* 0x040ff0000000184c */
[C---:B------:R-:W-:Y:S08]  /*b460*/  HMMA.16816.F32 R88, R4.reuse, R32, R88 ;  /* 0x000000200458723c */ /* 0x040ff00000001858 */
[----:B------:R-:W-:Y:S07]  /*b470*/  HMMA.16816.F32 R92, R4, R34, R92 ;  /* 0x00000022045c723c */ /* 0x000fee000000185c */
[----:B------:R-:W-:Y:S01]  /*b480*/  LOP3.LUT R4, R157, UR14, R2, 0x96, !PT ;  /* 0x0000000e9d047c12 */ /* 0x000fe2000f8e9602 */
[----:B------:R-:W-:Y:S01]  /*b490*/  HMMA.16816.F32 R160, R8, R12, R160 ;  /* 0x0000000c08a0723c */ /* 0x000fe200000018a0 */
[----:B------:R-:W-:Y:S01]  /*b4a0*/  LOP3.LUT R5, R3, UR16, R142, 0x96, !PT ;  /* 0x0000001003057c12 */ /* 0x000fe2000f8e968e */
[----:B------:R-:W-:Y:S01]  /*b4b0*/  FFMA.FTZ R7, R184, c[0x0][0x23c], -R28 ;  /* 0x00008f00b8077a23 */ /* 0x000fe2000001081c */
[----:B------:R-:W-:Y:S01]  /*b4c0*/  MOV R142, R102 ;  /* 0x00000066008e7202 */ /* 0x000fe20000000f00 */
[----:B------:R-:W-:-:S02]  /*b4d0*/  IMAD.MOV.U32 R102, RZ, RZ, R192 ;  /* 0x000000ffff667224 */ /* 0x000fc400078e00c0 */
[----:B------:R1:W-:Y:S01]  /*b4e0*/  MUFU.EX2 R192, R7 ;  /* 0x0000000700c07308 */ /* 0x0003e20000000800 */
[----:B------:R-:W-:Y:S01]  /*b4f0*/  LOP3.LUT R12, R41, UR14, R2, 0x96, !PT ;  /* 0x0000000e290c7c12 */ /* 0x000fe2000f8e9602 */
[----:B------:R-:W-:Y:S01]  /*b500*/  HMMA.16816.F32 R144, R8, R16, R144 ;  /* 0x000000100890723c */ /* 0x000fe20000001890 */
[----:B------:R-:W-:-:S04]  /*b510*/  IMAD.WIDE.U32 R2, R0, -0x2daee0ad, RZ ;  /* 0xd2511f5300027825 */ /* 0x000fc800078e00ff */
[----:B------:R-:W-:Y:S01]  /*b520*/  FFMA.FTZ R0, R185, c[0x0][0x23c], -R28 ;  /* 0x00008f00b9007a23 */ /* 0x000fe2000001081c */
[----:B------:R-:W-:Y:S01]  /*b530*/  LOP3.LUT R3, R3, UR13, R44, 0x96, !PT ;  /* 0x0000000d03037c12 */ /* 0x000fe2000f8e962c */
[----:B------:R-:W-:Y:S01]  /*b540*/  IMAD.WIDE.U32 R16, R4, -0x2daee0ad, RZ ;  /* 0xd2511f5304107825 */ /* 0x000fe200078e00ff */
[----:B------:R-:W-:Y:S01]  /*b550*/  HMMA.16816.F32 R172, R8, R14, R172 ;  /* 0x0000000e08ac723c */ /* 0x000fe200000018ac */
[----:B------:R2:W-:Y:S02]  /*b560*/  MUFU.EX2 R193, R0 ;  /* 0x0000000000c17308 */ /* 0x0005e40000000800 */
[----:B------:R-:W-:-:S04]  /*b570*/  IMAD.WIDE.U32 R4, R5, -0x2daee0ad, RZ ;  /* 0xd2511f5305047825 */ /* 0x000fc800078e00ff */
[----:B------:R-:W-:Y:S01]  /*b580*/  IMAD.WIDE.U32 R12, R12, -0x2daee0ad, RZ ;  /* 0xd2511f530c0c7825 */ /* 0x000fe200078e00ff */
[----:B------:R-:W-:Y:S01]  /*b590*/  LOP3.LUT R6, R5, UR13, R42, 0x96, !PT ;  /* 0x0000000d05067c12 */ /* 0x000fe2000f8e962a */
[C---:B------:R-:W-:Y:S02]  /*b5a0*/  HMMA.16816.F32 R128, R8.reuse, R20, R128 ;  /* 0x000000140880723c */ /* 0x040fe40000001880 */
[----:B------:R-:W-:Y:S02]  /*b5b0*/  FFMA.FTZ R5, R45, c[0x0][0x23c], -R28 ;  /* 0x00008f002d057a23 */ /* 0x000fe4000001081c */
[----:B-1----:R-:W-:Y:S02]  /*b5c0*/  IMAD.WIDE.U32 R6, R6, -0x326172a9, RZ ;  /* 0xcd9e8d5706067825 */ /* 0x002fe400078e00ff */
[----:B------:R-:W-:Y:S01]  /*b5d0*/  MUFU.EX2 R184, R5 ;  /* 0x0000000500b87308 */ /* 0x000fe20000000800 */
[----:B--2---:R-:W-:Y:S01]  /*b5e0*/  LOP3.LUT R0, R17, UR11, R2, 0x96, !PT ;  /* 0x0000000b11007c12 */ /* 0x004fe2000f8e9602 */
[----:B------:R-:W-:Y:S01]  /*b5f0*/  IMAD.WIDE.U32 R2, R3, -0x326172a9, RZ ;  /* 0xcd9e8d5703027825 */ /* 0x000fe200078e00ff */
[----:B------:R-:W-:Y:S01]  /*b600*/  HMMA.16816.F32 R56, R8, R22, R56 ;  /* 0x000000160838723c */ /* 0x000fe20000001838 */
[----:B------:R-:W1:Y:S02]  /*b610*/  LDSM.16.MT88.4 R20, [R214+0xa800] ;  /* 0x00a80000d614783b */ /* 0x000e640000004200 */
[----:B------:R-:W-:Y:S01]  /*b620*/  IMAD.WIDE.U32 R50, R0, -0x326172a9, RZ ;  /* 0xcd9e8d5700327825 */ /* 0x000fe200078e00ff */
[----:B------:R-:W-:-:S02]  /*b630*/  LOP3.LUT R3, R3, UR12, R156, 0x96, !PT ;  /* 0x0000000c03037c12 */ /* 0x000fc4000f8e969c */
[----:B------:R-:W-:Y:S01]  /*b640*/  MOV R156, R114 ;  /* 0x00000072009c7202 */ /* 0x000fe20000000f00 */
[----:B------:R-:W-:Y:S01]  /*b650*/  FFMA.FTZ R0, R183, c[0x0][0x23c], -R28 ;  /* 0x00008f00b7007a23 */ /* 0x000fe2000001081c */
[----:B------:R-:W-:Y:S01]  /*b660*/  LOP3.LUT R14, R51, UR10, R2, 0x96, !PT ;  /* 0x0000000a330e7c12 */ /* 0x000fe2000f8e9602 */
[----:B------:R-:W-:Y:S01]  /*b670*/  IMAD.WIDE.U32 R2, R3, -0x2daee0ad, RZ ;  /* 0xd2511f5303027825 */ /* 0x000fe200078e00ff */
[----:B------:R-:W-:Y:S01]  /*b680*/  HMMA.16816.F32 R60, R8, R18, R60 ;  /* 0x00000012083c723c */ /* 0x000fe2000000183c */
[----:B------:R2:W-:Y:S02]  /*b690*/  MUFU.EX2 R185, R0 ;  /* 0x0000000000b97308 */ /* 0x0005e40000000800 */
[----:B------:R-:W-:-:S04]  /*b6a0*/  IMAD.WIDE.U32 R44, R14, -0x2daee0ad, RZ ;  /* 0xd2511f530e2c7825 */ /* 0x000fc800078e00ff */
[----:B------:R-:W-:Y:S01]  /*b6b0*/  IMAD.MOV.U32 R157, RZ, RZ, R113 ;  /* 0x000000ffff9d7224 */ /* 0x000fe200078e0071 */
[----:B------:R-:W-:Y:S01]  /*b6c0*/  LOP3.LUT R2, R45, UR7, R2, 0x96, !PT ;  /* 0x000000072d027c12 */ /* 0x000fe2000f8e9602 */
[----:B------:R-:W-:Y:S01]  /*b6d0*/  HMMA.16816.F32 R68, R8, R24, R68 ;  /* 0x000000180844723c */ /* 0x000fe20000001844 */
[----:B--2---:R-:W-:-:S07]  /*b6e0*/  LOP3.LUT R0, R13, UR11, R4, 0x96, !PT ;  /* 0x0000000b0d007c12 */ /* 0x004fce000f8e9604 */
[C---:B------:R-:W-:Y:S01]  /*b6f0*/  HMMA.16816.F32 R84, R8.reuse, R32, R84 ;  /* 0x000000200854723c */ /* 0x040fe20000001854 */
[----:B------:R-:W-:Y:S01]  /*b700*/  LOP3.LUT R4, R7, UR12, R40, 0x96, !PT ;  /* 0x0000000c07047c12 */ /* 0x000fe2000f8e9628 */
[----:B------:R-:W-:Y:S01]  /*b710*/  FFMA.FTZ R7, R189, c[0x0][0x23c], -R29 ;  /* 0x00008f00bd077a23 */ /* 0x000fe2000001081d */
[----:B------:R-:W-:Y:S01]  /*b720*/  LOP3.LUT R13, R3, UR9, R16, 0x96, !PT ;  /* 0x00000009030d7c12 */ /* 0x000fe2000f8e9610 */
[----:B------:R-:W-:Y:S02]  /*b730*/  IMAD.WIDE.U32 R42, R0, -0x326172a9, RZ ;  /* 0xcd9e8d57002a7825 */ /* 0x000fe400078e00ff */
[----:B------:R2:W-:Y:S02]  /*b740*/  MUFU.EX2 R183, R7 ;  /* 0x0000000700b77308 */ /* 0x0005e40000000800 */
[----:B------:R-:W-:Y:S01]  /*b750*/  IMAD.WIDE.U32 R4, R4, -0x2daee0ad, RZ ;  /* 0xd2511f5304047825 */ /* 0x000fe200078e00ff */
[----:B------:R-:W-:Y:S01]  /*b760*/  LOP3.LUT R0, R43, UR10, R6, 0x96, !PT ;  /* 0x0000000a2b007c12 */ /* 0x000fe2000f8e9606 */
[----:B------:R-:W-:Y:S01]  /*b770*/  HMMA.16816.F32 R80, R8, R34, R96 ;  /* 0x000000220850723c */ /* 0x000fe20000001860 */
[----:B------:R-:W3:Y:S01]  /*b780*/  LDSM.16.MT88.4 R32, [R212+0xb800] ;  /* 0x00b80000d420783b */ /* 0x000ee20000004200 */
[----:B------:R-:W-:Y:S01]  /*b790*/  IMAD.WIDE.U32 R2, R2, -0x326172a9, RZ ;  /* 0xcd9e8d5702027825 */ /* 0x000fe200078e00ff */
[----:B------:R-:W-:-:S03]  /*b7a0*/  LOP3.LUT R14, R5, UR9, R12, 0x96, !PT ;  /* 0x00000009050e7c12 */ /* 0x000fc6000f8e960c */
[----:B------:R-:W-:Y:S01]  /*b7b0*/  IMAD.WIDE.U32 R40, R0, -0x2daee0ad, RZ ;  /* 0xd2511f5300287825 */ /* 0x000fe200078e00ff */
[C---:B------:R-:W-:Y:S02]  /*b7c0*/  LOP3.LUT R6, R2.reuse, 0xffff, RZ, 0xc0, !PT ;  /* 0x0000ffff02067812 */ /* 0x040fe400078ec0ff */
[----:B------:R-:W-:Y:S01]  /*b7d0*/  SHF.R.U32.HI R5, RZ, 0x10, R2 ;  /* 0x00000010ff057819 */ /* 0x000fe20000011602 */
[----:B------:R-:W-:Y:S01]  /*b7e0*/  IMAD.WIDE.U32 R26, R13, -0x326172a9, RZ ;  /* 0xcd9e8d570d1a7825 */ /* 0x000fe200078e00ff */
[----:B------:R-:W-:Y:S02]  /*b7f0*/  LOP3.LUT R9, R2, 0xff, RZ, 0xc0, !PT ;  /* 0x000000ff02097812 */ /* 0x000fe400078ec0ff */
[----:B--2---:R-:W-:Y:S01]  /*b800*/  SHF.R.U32.HI R7, RZ, 0x8, R6 ;  /* 0x00000008ff077819 */ /* 0x004fe20000011606 */
[--C-:B------:R-:W-:Y:S01]  /*b810*/  FFMA.FTZ R0, R188, c[0x0][0x23c], -R29.reuse ;  /* 0x00008f00bc007a23 */ /* 0x100fe2000001081d */
[----:B------:R-:W-:Y:S01]  /*b820*/  LOP3.LUT R6, R5, 0xff, RZ, 0xc0, !PT ;  /* 0x000000ff05067812 */ /* 0x000fe200078ec0ff */
[----:B------:R-:W-:Y:S01]  /*b830*/  FFMA.FTZ R5, R187, c[0x0][0x23c], -R29 ;  /* 0x00008f00bb057a23 */ /* 0x000fe2000001081d */
[----:B------:R-:W-:Y:S01]  /*b840*/  SHF.R.U32.HI R8, RZ, 0x18, R2 ;  /* 0x00000018ff087819 */ /* 0x000fe20000011602 */
[----:B------:R2:W-:Y:S01]  /*b850*/  MUFU.EX2 R182, R0 ;  /* 0x0000000000b67308 */ /* 0x0005e20000000800 */
[----:B------:R-:W-:Y:S01]  /*b860*/  LOP3.LUT R2, R41, UR7, R4, 0x96, !PT ;  /* 0x0000000729027c12 */ /* 0x000fe2000f8e9604 */
[----:B------:R-:W-:Y:S01]  /*b870*/  IMAD.WIDE.U32 R24, R14, -0x326172a9, RZ ;  /* 0xcd9e8d570e187825 */ /* 0x000fe200078e00ff */
[----:B------:R-:W-:-:S02]  /*b880*/  PRMT R10, R6, 0x5410, R8 ;  /* 0x00005410060a7816 */ /* 0x000fc40000000008 */
[----:B------:R-:W-:Y:S01]  /*b890*/  PRMT R11, R9, 0x5410, R7 ;  /* 0x00005410090b7816 */ /* 0x000fe20000000007 */
[----:B------:R-:W-:Y:S01]  /*b8a0*/  IMAD.MOV.U32 R189, RZ, RZ, R115 ;  /* 0x000000ffffbd7224 */ /* 0x000fe200078e0073 */
[----:B------:R-:W-:Y:S01]  /*b8b0*/  MOV R97, R103 ;  /* 0x0000006700617202 */ /* 0x000fe20000000f00 */
[----:B------:R4:W-:Y:S01]  /*b8c0*/  MUFU.EX2 R180, R5 ;  /* 0x0000000500b47308 */ /* 0x0009e20000000800 */
[----:B------:R-:W-:Y:S02]  /*b8d0*/  IMAD.MOV.U32 R99, RZ, RZ, R66 ;  /* 0x000000ffff637224 */ /* 0x000fe400078e0042 */
[----:B------:R-:W-:Y:S02]  /*b8e0*/  IMAD.MOV.U32 R96, RZ, RZ, R64 ;  /* 0x000000ffff607224 */ /* 0x000fe400078e0040 */
[----:B------:R-:W-:Y:S02]  /*b8f0*/  IMAD.MOV.U32 R98, RZ, RZ, R102 ;  /* 0x000000ffff627224 */ /* 0x000fe400078e0066 */
[----:B------:R-:W-:Y:S01]  /*b900*/  IMAD.MOV.U32 R188, RZ, RZ, R101 ;  /* 0x000000ffffbc7224 */ /* 0x000fe200078e0065 */
[----:B--2---:R-:W-:Y:S01]  /*b910*/  LOP3.LUT R0, R3, UR17, R26, 0x96, !PT ;  /* 0x0000001103007c12 */ /* 0x004fe2000f8e961a */
[----:B------:R-:W-:-:S03]  /*b920*/  IMAD.WIDE.U32 R2, R2, -0x326172a9, RZ ;  /* 0xcd9e8d5702027825 */ /* 0x000fc600078e00ff */
[----:B------:R-:W-:Y:S01]  /*b930*/  LOP3.LUT R4, R0, 0xffff, RZ, 0xc0, !PT ;  /* 0x0000ffff00047812 */ /* 0x000fe200078ec0ff */
[----:B------:R-:W-:Y:S01]  /*b940*/  IMAD.MOV.U32 R187, RZ, RZ, R157 ;  /* 0x000000ffffbb7224 */ /* 0x000fe200078e009d */
[----:B------:R-:W-:Y:S01]  /*b950*/  SHF.R.U32.HI R6, RZ, 0x10, R0 ;  /* 0x00000010ff067819 */ /* 0x000fe20000011600 */
[----:B----4-:R-:W-:Y:S01]  /*b960*/  FFMA.FTZ R5, R186, c[0x0][0x23c], -R29 ;  /* 0x00008f00ba057a23 */ /* 0x010fe2000001081d */
[----:B------:R-:W-:Y:S02]  /*b970*/  LOP3.LUT R8, R0, 0xff, RZ, 0xc0, !PT ;  /* 0x000000ff00087812 */ /* 0x000fe400078ec0ff */
[----:B------:R-:W-:Y:S01]  /*b980*/  SHF.R.U32.HI R7, RZ, 0x8, R4 ;  /* 0x00000008ff077819 */ /* 0x000fe20000011604 */
[----:B------:R2:W4:Y:S01]  /*b990*/  MUFU.EX2 R181, R5 ;  /* 0x0000000500b57308 */ /* 0x0005220000000800 */
[----:B------:R-:W-:Y:S01]  /*b9a0*/  LOP3.LUT R4, R6, 0xff, RZ, 0xc0, !PT ;  /* 0x000000ff06047812 */ /* 0x000fe200078ec0ff */
[----:B------:R-:W-:Y:S01]  /*b9b0*/  FFMA.FTZ R6, R202, c[0x0][0x23c], -R30 ;  /* 0x00008f00ca067a23 */ /* 0x000fe2000001081e */
[----:B------:R-:W-:Y:S01]  /*b9c0*/  PRMT R12, R8, 0x5410, R7 ;  /* 0x00005410080c7816 */ /* 0x000fe20000000007 */
[----:B------:R-:W-:Y:S01]  /*b9d0*/  IMAD.MOV.U32 R202, RZ, RZ, R159 ;  /* 0x000000ffffca7224 */ /* 0x000fe200078e009f */
[----:B------:R-:W-:-:S02]  /*b9e0*/  LOP3.LUT R8, R2, 0xff, RZ, 0xc0, !PT ;  /* 0x000000ff02087812 */ /* 0x000fc400078ec0ff */
[----:B------:R-:W-:Y:S01]  /*b9f0*/  MOV R186, R158 ;  /* 0x0000009e00ba7202 */ /* 0x000fe20000000f00 */
[----:B------:R-:W-:Y:S01]  /*ba00*/  MUFU.EX2 R179, R6 ;  /* 0x0000000600b37308 */ /* 0x000fe20000000800 */
[----:B--2---:R-:W-:Y:S02]  /*ba10*/  SHF.R.U32.HI R5, RZ, 0x18, R0 ;  /* 0x00000018ff057819 */ /* 0x004fe40000011600 */
[----:B------:R-:W-:Y:S02]  /*ba20*/  LOP3.LUT R0, R2, 0xffff, RZ, 0xc0, !PT ;  /* 0x0000ffff02007812 */ /* 0x000fe400078ec0ff */
[----:B------:R-:W-:Y:S01]  /*ba30*/  PRMT R9, R4, 0x5410, R5 ;  /* 0x0000541004097816 */ /* 0x000fe20000000005 */
[----:B------:R-:W-:Y:S01]  /*ba40*/  FFMA.FTZ R4, R201, c[0x0][0x23c], -R30 ;  /* 0x00008f00c9047a23 */ /* 0x000fe2000001081e */
[----:B------:R-:W-:Y:S01]  /*ba50*/  SHF.R.U32.HI R7, RZ, 0x8, R0 ;  /* 0x00000008ff077819 */ /* 0x000fe20000011600 */
[----:B------:R-:W-:Y:S01]  /*ba60*/  IMAD.MOV.U32 R201, RZ, RZ, R140 ;  /* 0x000000ffffc97224 */ /* 0x000fe200078e008c */
[----:B------:R-:W-:Y:S01]  /*ba70*/  SHF.R.U32.HI R0, RZ, 0x10, R2 ;  /* 0x00000010ff007819 */ /* 0x000fe20000011602 */
[----:B------:R2:W5:Y:S01]  /*ba80*/  MUFU.EX2 R178, R4 ;  /* 0x0000000400b27308 */ /* 0x0005620000000800 */
[----:B------:R-:W-:-:S02]  /*ba90*/  PRMT R17, R8, 0x5410, R7 ;  /* 0x0000541008117816 */ /* 0x000fc40000000007 */
[----:B------:R-:W-:Y:S01]  /*baa0*/  LOP3.LUT R5, R0, 0xff, RZ, 0xc0, !PT ;  /* 0x000000ff00057812 */ /* 0x000fe200078ec0ff */
[----:B------:R-:W-:Y:S02]  /*bab0*/  FFMA.FTZ R0, R190, c[0x0][0x23c], -R30 ;  /* 0x00008f00be007a23 */ /* 0x000fe4000001081e */
[----:B------:R-:W-:Y:S02]  /*bac0*/  IMAD.MOV.U32 R190, RZ, RZ, R141 ;  /* 0x000000ffffbe7224 */ /* 0x000fe400078e008d */
[----:B------:R1:W-:Y:S01]  /*bad0*/  MUFU.EX2 R176, R0 ;  /* 0x0000000000b07308 */ /* 0x0003e20000000800 */
[----:B--2---:R-:W-:Y:S02]  /*bae0*/  SHF.R.U32.HI R4, RZ, 0x18, R2 ;  /* 0x00000018ff047819 */ /* 0x004fe40000011602 */
[----:B------:R-:W-:Y:S02]  /*baf0*/  LOP3.LUT R2, R3, UR17, R24, 0x96, !PT ;  /* 0x0000001103027c12 */ /* 0x000fe4000f8e9618 */
[----:B------:R-:W-:-:S02]  /*bb00*/  PRMT R16, R5, 0x5410, R4 ;  /* 0x0000541005107816 */ /* 0x000fc40000000004 */
[C---:B------:R-:W-:Y:S02]  /*bb10*/  LOP3.LUT R3, R2.reuse, 0xffff, RZ, 0xc0, !PT ;  /* 0x0000ffff02037812 */ /* 0x040fe400078ec0ff */
[--C-:B-1----:R-:W-:Y:S02]  /*bb20*/  SHF.R.U32.HI R0, RZ, 0x10, R2.reuse ;  /* 0x00000010ff007819 */ /* 0x102fe40000011602 */
[----:B------:R-:W-:Y:S02]  /*bb30*/  LOP3.LUT R5, R2, 0xff, RZ, 0xc0, !PT ;  /* 0x000000ff02057812 */ /* 0x000fe400078ec0ff */
[----:B------:R-:W-:Y:S01]  /*bb40*/  SHF.R.U32.HI R4, RZ, 0x18, R2 ;  /* 0x00000018ff047819 */ /* 0x000fe20000011602 */
[----:B------:R-:W-:Y:S01]  /*bb50*/  FFMA.FTZ R2, R191, c[0x0][0x23c], -R30 ;  /* 0x00008f00bf027a23 */ /* 0x000fe2000001081e */
[----:B------:R-:W-:Y:S01]  /*bb60*/  LOP3.LUT R0, R0, 0xff, RZ, 0xc0, !PT ;  /* 0x000000ff00007812 */ /* 0x000fe200078ec0ff */
[----:B------:R-:W-:Y:S01]  /*bb70*/  IMAD.MOV.U32 R191, RZ, RZ, R142 ;  /* 0x000000ffffbf7224 */ /* 0x000fe200078e008e */
[----:B------:R-:W-:Y:S01]  /*bb80*/  SHF.R.U32.HI R3, RZ, 0x8, R3 ;  /* 0x00000008ff037819 */ /* 0x000fe20000011603 */
[----:B------:R1:W-:Y:S01]  /*bb90*/  MUFU.EX2 R177, R2 ;  /* 0x0000000200b17308 */ /* 0x0003e20000000800 */
[----:B------:R-:W-:Y:S01]  /*bba0*/  PRMT R6, R0, 0x5410, R4 ;  /* 0x0000541000067816 */ /* 0x000fe20000000004 */
[--C-:B------:R-:W-:Y:S01]  /*bbb0*/  HSET2.LE.AND R0, R11, R100.reuse, PT ;  /* 0x000000640b007233 */ /* 0x100fe20003803000 */
[----:B------:R-:W-:Y:S01]  /*bbc0*/  PRMT R7, R5, 0x5410, R3 ;  /* 0x0000541005077816 */ /* 0x000fe20000000003 */
[----:B------:R-:W-:Y:S01]  /*bbd0*/  HSET2.LE.AND R3, R10, R100, PT ;  /* 0x000000640a037233 */ /* 0x000fe20003803000 */
[----:B------:R-:W-:Y:S01]  /*bbe0*/  FFMA.FTZ R5, R205, c[0x0][0x23c], -R31 ;  /* 0x00008f00cd057a23 */ /* 0x000fe2000001081f */
[----:B----4-:R-:W-:Y:S01]  /*bbf0*/  F2FP.PACK_AB R4, R181, R180 ;  /* 0x000000b4b504723e */ /* 0x010fe200000000ff */
[----:B------:R-:W-:-:S02]  /*bc00*/  IMAD.MOV.U32 R205, RZ, RZ, R124 ;  /* 0x000000ffffcd7224 */ /* 0x000fc400078e007c */
[----:B------:R-:W-:Y:S01]  /*bc10*/  MUFU.EX2 R110, R5 ;  /* 0x00000005006e7308 */ /* 0x000fe20000000800 */
[----:B------:R-:W-:Y:S01]  /*bc20*/  LOP3.LUT R11, R3, R4, RZ, 0xc0, !PT ;  /* 0x00000004030b7212 */ /* 0x000fe200078ec0ff */
[----:B------:R-:W-:Y:S02]  /*bc30*/  FFMA.FTZ R3, R204, c[0x0][0x23c], -R31 ;  /* 0x00008f00cc037a23 */ /* 0x000fe4000001081f */
[----:B------:R-:W-:Y:S02]  /*bc40*/  IMAD.MOV.U32 R204, RZ, RZ, R125 ;  /* 0x000000ffffcc7224 */ /* 0x000fe400078e007d */
[--C-:B-1----:R-:W-:Y:S02]  /*bc50*/  FFMA.FTZ R2, R206, c[0x0][0x23c], -R31.reuse ;  /* 0x00008f00ce027a23 */ /* 0x102fe4000001081f */
[----:B------:R1:W-:Y:S01]  /*bc60*/  MUFU.EX2 R108, R3 ;  /* 0x00000003006c7308 */ /* 0x0003e20000000800 */
[----:B------:R-:W-:Y:S02]  /*bc70*/  MOV R206, R143 ;  /* 0x0000008f00ce7202 */ /* 0x000fe40000000f00 */
[----:B------:R-:W-:Y:S05]  /*bc80*/  LDSM.16.MT88.4 R140, [R214+0x9c00] ;  /* 0x009c0000d68c783b */ /* 0x000fea0000004200 */
[----:B------:R2:W4:Y:S01]  /*bc90*/  MUFU.EX2 R109, R2 ;  /* 0x00000002006d7308 */ /* 0x0005220000000800 */
[----:B-1----:R-:W-:-:S02]  /*bca0*/  FFMA.FTZ R3, R203, c[0x0][0x23c], -R31 ;  /* 0x00008f00cb037a23 */ /* 0x002fc4000001081f */
[----:B------:R-:W-:-:S05]  /*bcb0*/  IMAD.MOV.U32 R203, RZ, RZ, R126 ;  /* 0x000000ffffcb7224 */ /* 0x000fca00078e007e */
[----:B------:R-:W1:Y:S01]  /*bcc0*/  MUFU.EX2 R111, R3 ;  /* 0x00000003006f7308 */ /* 0x000e620000000800 */
[----:B--2---:R-:W-:-:S04]  /*bcd0*/  F2FP.PACK_AB R2, R184, R185 ;  /* 0x000000b9b802723e */ /* 0x004fc800000000ff */
[----:B------:R-:W-:Y:S01]  /*bce0*/  LOP3.LUT R10, R0, R2, RZ, 0xc0, !PT ;  /* 0x00000002000a7212 */ /* 0x000fe200078ec0ff */
[--C-:B------:R-:W-:Y:S01]  /*bcf0*/  HSET2.LE.AND R0, R12, R100.reuse, PT ;  /* 0x000000640c007233 */ /* 0x100fe20003803000 */
[----:B------:R-:W-:Y:S01]  /*bd00*/  F2FP.PACK_AB R2, R192, R193 ;  /* 0x000000c1c002723e */ /* 0x000fe200000000ff */
[----:B------:R-:W2:Y:S03]  /*bd10*/  LDSM.16.MT88.4 R12, [R212+0x9800] ;  /* 0x00980000d40c783b */ /* 0x000ea60000004200 */
[----:B------:R-:W-:Y:S01]  /*bd20*/  LOP3.LUT R8, R0, R2, RZ, 0xc0, !PT ;  /* 0x0000000200087212 */ /* 0x000fe200078ec0ff */
[----:B------:R-:W-:Y:S01]  /*bd30*/  HSET2.LE.AND R0, R9, R100, PT ;  /* 0x0000006409007233 */ /* 0x000fe20003803000 */
[----:B------:R-:W-:-:S04]  /*bd40*/  F2FP.PACK_AB R2, R182, R183 ;  /* 0x000000b7b602723e */ /* 0x000fc800000000ff */
[----:B------:R-:W-:Y:S01]  /*bd50*/  LOP3.LUT R9, R0, R2, RZ, 0xc0, !PT ;  /* 0x0000000200097212 */ /* 0x000fe200078ec0ff */
[----:B------:R-:W-:Y:S01]  /*bd60*/  HSET2.LE.AND R0, R7, R100, PT ;  /* 0x0000006407007233 */ /* 0x000fe20003803000 */
[----:B-----5:R-:W-:-:S04]  /*bd70*/  F2FP.PACK_AB R2, R178, R179 ;  /* 0x000000b3b202723e */ /* 0x020fc800000000ff */
[----:B------:R-:W-:Y:S01]  /*bd80*/  LOP3.LUT R4, R0, R2, RZ, 0xc0, !PT ;  /* 0x0000000200047212 */ /* 0x000fe200078ec0ff */
[--C-:B------:R-:W-:Y:S01]  /*bd90*/  HSET2.LE.AND R0, R6, R100.reuse, PT ;  /* 0x0000006406007233 */ /* 0x100fe20003803000 */
[----:B----4-:R-:W-:Y:S01]  /*bda0*/  F2FP.PACK_AB R2, R110, R109 ;  /* 0x0000006d6e02723e */ /* 0x010fe200000000ff */
[----:B------:R-:W-:Y:S03]  /*bdb0*/  HMMA.16816.F32 R160, R8, R20, R160 ;  /* 0x0000001408a0723c */ /* 0x000fe600000018a0 */
[----:B------:R-:W-:Y:S01]  /*bdc0*/  LOP3.LUT R5, R0, R2, RZ, 0xc0, !PT ;  /* 0x0000000200057212 */ /* 0x000fe200078ec0ff */
[----:B------:R-:W-:Y:S01]  /*bdd0*/  HSET2.LE.AND R0, R17, R100, PT ;  /* 0x0000006411007233 */ /* 0x000fe20003803000 */
[----:B------:R-:W-:-:S03]  /*bde0*/  F2FP.PACK_AB R2, R177, R176 ;  /* 0x000000b0b102723e */ /* 0x000fc600000000ff */
[----:B---3--:R-:W-:Y:S01]  /*bdf0*/  HMMA.16816.F32 R68, R8, R32, R68 ;  /* 0x000000200844723c */ /* 0x008fe20000001844 */
[----:B------:R-:W-:Y:S01]  /*be00*/  LOP3.LUT R6, R0, R2, RZ, 0xc0, !PT ;  /* 0x0000000200067212 */ /* 0x000fe200078ec0ff */
[----:B------:R-:W-:Y:S01]  /*be10*/  HSET2.LE.AND R0, R16, R100, PT ;  /* 0x0000006410007233 */ /* 0x000fe20003803000 */
[----:B-1----:R-:W-:Y:S01]  /*be20*/  F2FP.PACK_AB R2, R111, R108 ;  /* 0x0000006c6f02723e */ /* 0x002fe200000000ff */
[----:B------:R-:W1:Y:S03]  /*be30*/  LDSM.16.MT88.4 R16, [R214+0x9800] ;  /* 0x00980000d610783b */ /* 0x000e660000004200 */
[----:B------:R-:W-:Y:S01]  /*be40*/  LOP3.LUT R7, R0, R2, RZ, 0xc0, !PT ;  /* 0x0000000200077212 */ /* 0x000fe200078ec0ff */
[----:B------:R-:W-:Y:S01]  /*be50*/  FFMA.FTZ R0, R228, c[0x0][0x23c], -R28 ;  /* 0x00008f00e4007a23 */ /* 0x000fe2000001081c */
[----:B------:R-:W-:Y:S01]  /*be60*/  LOP3.LUT R2, R27, UR8, R50, 0x96, !PT ;  /* 0x000000081b027c12 */ /* 0x000fe2000f8e9632 */
[----:B------:R-:W-:-:S02]  /*be70*/  IMAD.MOV.U32 R228, RZ, RZ, R127 ;  /* 0x000000ffffe47224 */ /* 0x000fc400078e007f */
[----:B------:R3:W-:Y:S01]  /*be80*/  MUFU.EX2 R51, R0 ;  /* 0x0000000000337308 */ /* 0x0007e20000000800 */
[----:B------:R-:W-:Y:S01]  /*be90*/  LDSM.16.MT88.4 R124, [R212+0x9c00] ;  /* 0x009c0000d47c783b */ /* 0x000fe20000004200 */
[-C--:B--2---:R-:W-:Y:S01]  /*bea0*/  HMMA.16816.F32 R112, R8, R12.reuse, R36 ;  /* 0x0000000c0870723c */ /* 0x084fe20000001824 */
[----:B------:R-:W-:Y:S02]  /*beb0*/  IMAD.WIDE.U32 R2, R2, -0x2daee0ad, RZ ;  /* 0xd2511f5302027825 */ /* 0x000fe400078e00ff */
[----:B------:R-:W-:Y:S05]  /*bec0*/  LDSM.16.MT88.4 R36, [R214+0xb800] ;  /* 0x00b80000d624783b */ /* 0x000fea0000004200 */
[----:B------:R-:W-:Y:S01]  /*bed0*/  HMMA.16816.F32 R116, R4, R12, R116 ;  /* 0x0000000c0474723c */ /* 0x000fe20000001874 */
[----:B---3--:R-:W-:-:S07]  /*bee0*/  FFMA.FTZ R0, R209, c[0x0][0x23c], -R28 ;  /* 0x00008f00d1007a23 */ /* 0x008fce000001081c */
[-C--:B------:R-:W-:Y:S01]  /*bef0*/  HMMA.16816.F32 R120, R4, R14.reuse, R120 ;  /* 0x0000000e0478723c */ /* 0x080fe20000001878 */
[----:B------:R2:W-:Y:S07]  /*bf00*/  MUFU.EX2 R102, R0 ;  /* 0x0000000000667308 */ /* 0x0005ee0000000800 */
[----:B------:R-:W-:Y:S01]  /*bf10*/  HMMA.16816.F32 R64, R8, R14, R52 ;  /* 0x0000000e0840723c */ /* 0x000fe20000001834 */
[----:B------:R-:W3:Y:S07]  /*bf20*/  LDSM.16.MT88.4 R12, [R212+0xa800] ;  /* 0x00a80000d40c783b */ /* 0x000eee0000004200 */
[----:B-1----:R-:W-:Y:S01]  /*bf30*/  HMMA.16816.F32 R132, R4, R16, R132 ;  /* 0x000000100484723c */ /* 0x002fe20000001884 */
[----:B--2---:R-:W-:-:S04]  /*bf40*/  FFMA.FTZ R0, R208, c[0x0][0x23c], -R28 ;  /* 0x00008f00d0007a23 */ /* 0x004fc8000001081c */
[----:B------:R-:W-:Y:S03]  /*bf50*/  MUFU.EX2 R103, R0 ;  /* 0x0000000000677308 */ /* 0x000fe60000000800 */
[C---:B------:R-:W-:Y:S08]  /*bf60*/  HMMA.16816.F32 R136, R4.reuse, R18, R136 ;  /* 0x000000120488723c */ /* 0x040ff00000001888 */
[C---:B------:R-:W-:Y:S07]  /*bf70*/  HMMA.16816.F32 R164, R4.reuse, R20, R164 ;  /* 0x0000001404a4723c */ /* 0x040fee00000018a4 */
[----:B------:R-:W-:Y:S01]  /*bf80*/  FFMA.FTZ R21, R98, R47, R97 ;  /* 0x0000002f62157223 */ /* 0x000fe20000010061 */
[----:B------:R-:W-:Y:S01]  /*bf90*/  HMMA.16816.F32 R168, R4, R22, R168 ;  /* 0x0000001604a8723c */ /* 0x000fe200000018a8 */
[----:B------:R-:W-:-:S07]  /*bfa0*/  FFMA.FTZ R20, R99, R46, R252 ;  /* 0x0000002e63147223 */ /* 0x000fce00000100fc */
[C---:B------:R-:W-:Y:S08]  /*bfb0*/  HMMA.16816.F32 R72, R4.reuse, R32, R72 ;  /* 0x000000200448723c */ /* 0x040ff00000001848 */
[C---:B---3--:R-:W-:Y:S08]  /*bfc0*/  HMMA.16816.F32 R148, R4.reuse, R12, R148 ;  /* 0x0000000c0494723c */ /* 0x048ff00000001894 */
[C---:B------:R-:W-:Y:S08]  /*bfd0*/  HMMA.16816.F32 R152, R4.reuse, R14, R152 ;  /* 0x0000000e0498723c */ /* 0x040ff00000001898 */
[C---:B------:R-:W-:Y:S08]  /*bfe0*/  HMMA.16816.F32 R76, R4.reuse, R34, R76 ;  /* 0x00000022044c723c */ /* 0x040ff0000000184c */
[C---:B------:R-:W-:Y:S08]  /*bff0*/  HMMA.16816.F32 R88, R4.reuse, R36, R88 ;  /* 0x000000240458723c */ /* 0x040ff00000001858 */
[----:B------:R-:W-:Y:S07]  /*c000*/  HMMA.16816.F32 R52, R4, R38, R92 ;  /* 0x000000260434723c */ /* 0x000fee000000185c */
[----:B------:R-:W-:Y:S01]  /*c010*/  LOP3.LUT R6, R25, UR8, R42, 0x96, !PT ;  /* 0x0000000819067c12 */ /* 0x000fe2000f8e962a */
[----:B------:R-:W-:Y:S01]  /*c020*/  HMMA.16816.F32 R128, R8, R16, R128 ;  /* 0x000000100880723c */ /* 0x000fe20000001880 */
[----:B------:R-:W-:Y:S01]  /*c030*/  LOP3.LUT R4, R3, UR18, R44, 0x96, !PT ;  /* 0x0000001203047c12 */ /* 0x000fe2000f8e962c */
[----:B------:R-:W-:-:S04]  /*c040*/  FFMA.FTZ R5, R207, c[0x0][0x23c], -R28 ;  /* 0x00008f00cf057a23 */ /* 0x000fc8000001081c */
[----:B------:R1:W-:Y:S01]  /*c050*/  MUFU.EX2 R101, R5 ;  /* 0x0000000500657308 */ /* 0x0003e20000000800 */
[----:B------:R-:W-:Y:S01]  /*c060*/  LOP3.LUT R17, R2, 0xff, RZ, 0xc0, !PT ;  /* 0x000000ff02117812 */ /* 0x000fe200078ec0ff */
[----:B------:R-:W-:Y:S01]  /*c070*/  HMMA.16816.F32 R144, R8, R12, R144 ;  /* 0x0000000c0890723c */ /* 0x000fe20000001890 */
[----:B------:R-:W-:-:S06]  /*c080*/  SHF.R.U32.HI R16, RZ, 0x10, R2 ;  /* 0x00000010ff107819 */ /* 0x000fcc0000011602 */
[----:B------:R-:W-:Y:S01]  /*c090*/  LOP3.LUT R13, R2, 0xffff, RZ, 0xc0, !PT ;  /* 0x0000ffff020d7812 */ /* 0x000fe200078ec0ff */
[----:B------:R-:W-:Y:S01]  /*c0a0*/  HMMA.16816.F32 R60, R8, R14, R60 ;  /* 0x0000000e083c723c */ /* 0x000fe2000000183c */
[----:B-1----:R-:W-:-:S06]  /*c0b0*/  FFMA.FTZ R5, R210, c[0x0][0x23c], -R29 ;  /* 0x00008f00d2057a23 */ /* 0x002fcc000001081d */
[----:B------:R-:W-:Y:S01]  /*c0c0*/  SHF.R.U32.HI R15, RZ, 0x18, R2 ;  /* 0x00000018ff0f7819 */ /* 0x000fe20000011602 */
[----:B------:R-:W-:Y:S01]  /*c0d0*/  IMAD.WIDE.U32 R2, R6, -0x2daee0ad, RZ ;  /* 0xd2511f5306027825 */ /* 0x000fe200078e00ff */
[C---:B------:R-:W-:Y:S01]  /*c0e0*/  HMMA.16816.F32 R56, R8.reuse, R18, R56 ;  /* 0x000000120838723c */ /* 0x040fe20000001838 */
[----:B------:R1:W-:Y:S03]  /*c0f0*/  MUFU.EX2 R45, R5 ;  /* 0x00000005002d7308 */ /* 0x0003e60000000800 */
[----:B------:R-:W-:Y:S02]  /*c100*/  LOP3.LUT R0, R3, UR18, R40, 0x96, !PT ;  /* 0x0000001203007c12 */ /* 0x000fe4000f8e9628 */
[----:B------:R-:W-:Y:S01]  /*c110*/  LOP3.LUT R6, R2, 0xffff, RZ, 0xc0, !PT ;  /* 0x0000ffff02067812 */ /* 0x000fe200078ec0ff */
[----:B------:R-:W-:Y:S01]  /*c120*/  FFMA.FTZ R3, R230, c[0x0][0x23c], -R29 ;  /* 0x00008f00e6037a23 */ /* 0x000fe2000001081d */
[----:B------:R-:W-:Y:S01]  /*c130*/  LOP3.LUT R14, R2, 0xff, RZ, 0xc0, !PT ;  /* 0x000000ff020e7812 */ /* 0x000fe200078ec0ff */
[C---:B------:R-:W-:Y:S01]  /*c140*/  HMMA.16816.F32 R40, R8.reuse, R22, R172 ;  /* 0x000000160828723c */ /* 0x040fe200000018ac */
[--C-:B------:R-:W-:Y:S01]  /*c150*/  SHF.R.U32.HI R12, RZ, 0x10, R2.reuse ;  /* 0x00000010ff0c7819 */ /* 0x100fe20000011602 */
[----:B------:R2:W-:Y:S01]  /*c160*/  MUFU.EX2 R44, R3 ;  /* 0x00000003002c7308 */ /* 0x0005e20000000800 */
[----:B------:R-:W-:Y:S01]  /*c170*/  SHF.R.U32.HI R7, RZ, 0x18, R2 ;  /* 0x00000018ff077819 */ /* 0x000fe20000011602 */
[----:B------:R-:W-:Y:S01]  /*c180*/  FFMA.FTZ R18, R235, c[0x0][0x23c], -R31 ;  /* 0x00008f00eb127a23 */ /* 0x000fe2000001081f */
[----:B------:R-:W-:Y:S01]  /*c190*/  SHF.R.U32.HI R2, RZ, 0x8, R13 ;  /* 0x00000008ff027819 */ /* 0x000fe2000001160d */
[----:B------:R-:W-:Y:S01]  /*c1a0*/  LDSM.16.MT88.4 R172, [R214+0xac00] ;  /* 0x00ac0000d6ac783b */ /* 0x000fe20000004200 */
[----:B------:R-:W-:Y:S01]  /*c1b0*/  FFMA.FTZ R22, R96, R48, R188 ;  /* 0x0000003060167223 */ /* 0x000fe200000100bc */
[----:B-1----:R-:W-:Y:S01]  /*c1c0*/  SHF.R.U32.HI R5, RZ, 0x18, R4 ;  /* 0x00000018ff057819 */ /* 0x002fe20000011604 */
[----:B------:R-:W-:Y:S01]  /*c1d0*/  IMAD.MOV.U32 R188, RZ, RZ, R156 ;  /* 0x000000ffffbc7224 */ /* 0x000fe200078e009c */
[----:B------:R-:W-:Y:S01]  /*c1e0*/  PRMT R24, R17, 0x5410, R2 ;  /* 0x0000541011187816 */ /* 0x000fe20000000002 */
[----:B------:R-:W-:Y:S01]  /*c1f0*/  MUFU.EX2 R18, R18 ;  /* 0x0000001200127308 */ /* 0x000fe20000000800 */
[----:B------:R-:W-:Y:S01]  /*c200*/  LOP3.LUT R2, R16, 0xff, RZ, 0xc0, !PT ;  /* 0x000000ff10027812 */ /* 0x000fe200078ec0ff */
[----:B------:R-:W-:Y:S01]  /*c210*/  FFMA.FTZ R16, R236, c[0x0][0x23c], -R31 ;  /* 0x00008f00ec107a23 */ /* 0x000fe2000001081f */
[C---:B------:R-:W-:Y:S01]  /*c220*/  HMMA.16816.F32 R84, R8.reuse, R36, R84 ;  /* 0x000000240854723c */ /* 0x040fe20000001854 */
[----:B------:R-:W1:Y:S01]  /*c230*/  LDSM.16.MT88.4 R156, [R212+0xac00] ;  /* 0x00ac0000d49c783b */ /* 0x000e620000004200 */
[----:B------:R-:W-:Y:S01]  /*c240*/  PRMT R19, R2, 0x5410, R15 ;  /* 0x0000541002137816 */ /* 0x000fe2000000000f */
[----:B------:R-:W-:Y:S01]  /*c250*/  FFMA.FTZ R15, R237, c[0x0][0x23c], -R31 ;  /* 0x00008f00ed0f7a23 */ /* 0x000fe2000001081f */
[----:B------:R-:W-:Y:S01]  /*c260*/  LOP3.LUT R2, R12, 0xff, RZ, 0xc0, !PT ;  /* 0x000000ff0c027812 */ /* 0x000fe200078ec0ff */
[----:B--2---:R-:W-:Y:S01]  /*c270*/  FFMA.FTZ R3, R229, c[0x0][0x23c], -R29 ;  /* 0x00008f00e5037a23 */ /* 0x004fe2000001081d */
[----:B------:R-:W-:Y:S02]  /*c280*/  MUFU.EX2 R16, R16 ;  /* 0x0000001000107308 */ /* 0x000fe40000000800 */
[C---:B------:R-:W-:Y:S01]  /*c290*/  HMMA.16816.F32 R36, R8.reuse, R38, R80 ;  /* 0x000000260824723c */ /* 0x040fe20000001850 */
[----:B------:R-:W2:Y:S05]  /*c2a0*/  LDSM.16.MT88.4 R80, [R212+0xbc00] ;  /* 0x00bc0000d450783b */ /* 0x000eaa0000004200 */
[----:B------:R3:W-:Y:S02]  /*c2b0*/  MUFU.EX2 R50, R3 ;  /* 0x0000000300327308 */ /* 0x0007e40000000800 */
[----:B------:R-:W-:Y:S01]  /*c2c0*/  HMMA.16816.F32 R32, R8, R34, R104 ;  /* 0x000000220820723c */ /* 0x000fe20000001868 */
[----:B------:R-:W4:Y:S05]  /*c2d0*/  LDSM.16.MT88.4 R8, [R214+0xbc00] ;  /* 0x00bc0000d608783b */ /* 0x000f2a0000004200 */
[----:B------:R-:W-:Y:S01]  /*c2e0*/  MUFU.EX2 R15, R15 ;  /* 0x0000000f000f7308 */ /* 0x000fe20000000800 */
[----:B------:R-:W-:Y:S01]  /*c2f0*/  MOV R104, R245 ;  /* 0x000000f500687202 */ /* 0x000fe20000000f00 */
[----:B------:R-:W-:Y:S01]  /*c300*/  IMAD.MOV.U32 R105, RZ, RZ, R246 ;  /* 0x000000ffff697224 */ /* 0x000fe200078e00f6 */
[----:B---3--:R-:W-:-:S02]  /*c310*/  SHF.R.U32.HI R3, RZ, 0x8, R6 ;  /* 0x00000008ff037819 */ /* 0x008fc40000011606 */
[----:B------:R-:W-:Y:S02]  /*c320*/  SHF.R.U32.HI R6, RZ, 0x10, R4 ;  /* 0x00000010ff067819 */ /* 0x000fe40000011604 */
[----:B------:R-:W-:Y:S02]  /*c330*/  PRMT R13, R14, 0x5410, R3 ;  /* 0x000054100e0d7816 */ /* 0x000fe40000000003 */
[----:B------:R-:W-:Y:S01]  /*c340*/  PRMT R14, R2, 0x5410, R7 ;  /* 0x00005410020e7816 */ /* 0x000fe20000000007 */
[----:B------:R-:W-:Y:S01]  /*c350*/  FFMA.FTZ R2, R211, c[0x0][0x23c], -R29 ;  /* 0x00008f00d3027a23 */ /* 0x000fe2000001081d */
[C---:B------:R-:W-:Y:S01]  /*c360*/  LOP3.LUT R3, R4.reuse, 0xffff, RZ, 0xc0, !PT ;  /* 0x0000ffff04037812 */ /* 0x040fe200078ec0ff */
[--C-:B------:R-:W-:Y:S01]  /*c370*/  HSET2.LE.AND R13, R13, R100.reuse, PT ;  /* 0x000000640d0d7233 */ /* 0x100fe20003803000 */
[----:B------:R-:W-:Y:S01]  /*c380*/  LOP3.LUT R7, R4, 0xff, RZ, 0xc0, !PT ;  /* 0x000000ff04077812 */ /* 0x000fe200078ec0ff */
[----:B------:R3:W5:Y:S01]  /*c390*/  MUFU.EX2 R28, R2 ;  /* 0x00000002001c7308 */ /* 0x0007620000000800 */
[----:B------:R-:W-:Y:S01]  /*c3a0*/  FFMA.FTZ R4, R234, c[0x0][0x23c], -R30 ;  /* 0x00008f00ea047a23 */ /* 0x000fe2000001081e */
[----:B------:R-:W-:Y:S01]  /*c3b0*/  SHF.R.U32.HI R3, RZ, 0x8, R3 ;  /* 0x00000008ff037819 */ /* 0x000fe20000011603 */
[----:B------:R-:W-:-:S03]  /*c3c0*/  HSET2.LE.AND R14, R14, R100, PT ;  /* 0x000000640e0e7233 */ /* 0x000fc60003803000 */
[----:B------:R-:W-:Y:S01]  /*c3d0*/  PRMT R17, R7, 0x5410, R3 ;  /* 0x0000541007117816 */ /* 0x000fe20000000003 */
[----:B------:R-:W-:Y:S01]  /*c3e0*/  FFMA.FTZ R3, R231, c[0x0][0x23c], -R30 ;  /* 0x00008f00e7037a23 */ /* 0x000fe2000001081e */
[----:B------:R1:W-:Y:S01]  /*c3f0*/  MUFU.EX2 R27, R4 ;  /* 0x00000004001b7308 */ /* 0x0003e20000000800 */
[----:B---3--:R-:W-:-:S07]  /*c400*/  LOP3.LUT R2, R6, 0xff, RZ, 0xc0, !PT ;  /* 0x000000ff06027812 */ /* 0x008fce00078ec0ff */
[----:B------:R3:W2:Y:S01]  /*c410*/  MUFU.EX2 R26, R3 ;  /* 0x00000003001a7308 */ /* 0x0006a20000000800 */
[----:B------:R-:W-:Y:S02]  /*c420*/  LOP3.LUT R6, R0, 0xff, RZ, 0xc0, !PT ;  /* 0x000000ff00067812 */ /* 0x000fe400078ec0ff */
[----:B------:R-:W-:Y:S02]  /*c430*/  PRMT R12, R2, 0x5410, R5 ;  /* 0x00005410020c7816 */ /* 0x000fe40000000005 */
[----:B------:R-:W-:Y:S02]  /*c440*/  LOP3.LUT R2, R0, 0xffff, RZ, 0xc0, !PT ;  /* 0x0000ffff00027812 */ /* 0x000fe400078ec0ff */
[--C-:B-1----:R-:W-:Y:S02]  /*c450*/  SHF.R.U32.HI R4, RZ, 0x10, R0.reuse ;  /* 0x00000010ff047819 */ /* 0x102fe40000011600 */
[----:B------:R-:W-:Y:S02]  /*c460*/  SHF.R.U32.HI R5, RZ, 0x18, R0 ;  /* 0x00000018ff057819 */ /* 0x000fe40000011600 */
[----:B------:R-:W-:Y:S01]  /*c470*/  LOP3.LUT R0, R4, 0xff, RZ, 0xc0, !PT ;  /* 0x000000ff04007812 */ /* 0x000fe200078ec0ff */
[----:B------:R-:W-:Y:S01]  /*c480*/  HSET2.LE.AND R4, R17, R100, PT ;  /* 0x0000006411047233 */ /* 0x000fe20003803000 */
[----:B------:R-:W-:-:S02]  /*c490*/  SHF.R.U32.HI R2, RZ, 0x8, R2 ;  /* 0x00000008ff027819 */ /* 0x000fc40000011602 */
[----:B------:R-:W-:Y:S01]  /*c4a0*/  PRMT R5, R0, 0x5410, R5 ;  /* 0x0000541000057816 */ /* 0x000fe20000000005 */
[----:B---3--:R-:W-:Y:S01]  /*c4b0*/  FFMA.FTZ R3, R232, c[0x0][0x23c], -R30 ;  /* 0x00008f00e8037a23 */ /* 0x008fe2000001081e */
[----:B------:R-:W-:Y:S01]  /*c4c0*/  PRMT R7, R6, 0x5410, R2 ;  /* 0x0000541006077816 */ /* 0x000fe20000000002 */
[----:B------:R-:W-:Y:S01]  /*c4d0*/  FFMA.FTZ R0, R233, c[0x0][0x23c], -R30 ;  /* 0x00008f00e9007a23 */ /* 0x000fe2000001081e */
[--C-:B------:R-:W-:Y:S01]  /*c4e0*/  HSET2.LE.AND R6, R12, R100.reuse, PT ;  /* 0x000000640c067233 */ /* 0x100fe20003803000 */
[----:B------:R-:W-:Y:S01]  /*c4f0*/  FFMA.FTZ R2, R238, c[0x0][0x23c], -R31 ;  /* 0x00008f00ee027a23 */ /* 0x000fe2000001081f */
[----:B------:R1:W-:Y:S01]  /*c500*/  MUFU.EX2 R25, R3 ;  /* 0x0000000300197308 */ /* 0x0003e20000000800 */
[--C-:B------:R-:W-:Y:S02]  /*c510*/  HSET2.LE.AND R7, R7, R100.reuse, PT ;  /* 0x0000006407077233 */ /* 0x100fe40003803000 */
[----:B------:R-:W-:Y:S01]  /*c520*/  HSET2.LE.AND R12, R5, R100, PT ;  /* 0x00000064050c7233 */ /* 0x000fe20003803000 */
[----:B-----5:R-:W-:-:S04]  /*c530*/  F2FP.PACK_AB R5, R28, R45 ;  /* 0x0000002d1c05723e */ /* 0x020fc800000000ff */
[----:B------:R3:W-:Y:S01]  /*c540*/  MUFU.EX2 R23, R0 ;  /* 0x0000000000177308 */ /* 0x0007e20000000800 */
[----:B-1----:R-:W-:-:S07]  /*c550*/  HSET2.LE.AND R3, R19, R100, PT ;  /* 0x0000006413037233 */ /* 0x002fce0003803000 */
[----:B------:R1:W5:Y:S01]  /*c560*/  MUFU.EX2 R19, R2 ;  /* 0x0000000200137308 */ /* 0x0003620000000800 */
[----:B------:R-:W-:Y:S01]  /*c570*/  LOP3.LUT R99, R3, R5, RZ, 0xc0, !PT ;  /* 0x0000000503637212 */ /* 0x000fe200078ec0ff */
[----:B------:R-:W-:Y:S01]  /*c580*/  FADD.FTZ R3, R204, R22 ;  /* 0x00000016cc037221 */ /* 0x000fe20000010000 */
[----:B---3--:R-:W-:-:S03]  /*c590*/  HSET2.LE.AND R0, R24, R100, PT ;  /* 0x0000006418007233 */ /* 0x008fc60003803000 */
[----:B------:R-:W-:-:S04]  /*c5a0*/  FADD.FTZ R3, R190, R3 ;  /* 0x00000003be037221 */ /* 0x000fc80000010000 */
[----:B------:R-:W-:Y:S01]  /*c5b0*/  FADD.FTZ R3, R187, R3 ;  /* 0x00000003bb037221 */ /* 0x000fe20000010000 */
[----:B-1----:R-:W-:-:S03]  /*c5c0*/  F2FP.PACK_AB R2, R101, R103 ;  /* 0x000000676502723e */ /* 0x002fc600000000ff */
[----:B------:R-:W-:Y:S01]  /*c5d0*/  FADD.FTZ R3, R248, R3 ;  /* 0x00000003f8037221 */ /* 0x000fe20000010000 */
[----:B------:R-:W-:Y:S01]  /*c5e0*/  LOP3.LUT R98, R0, R2, RZ, 0xc0, !PT ;  /* 0x0000000200627212 */ /* 0x000fe200078ec0ff */
[----:B------:R-:W-:Y:S01]  /*c5f0*/  FADD.FTZ R2, R205, R21 ;  /* 0x00000015cd027221 */ /* 0x000fe20000010000 */
[----:B------:R-:W-:Y:S01]  /*c600*/  F2FP.PACK_AB R0, R102, R51 ;  /* 0x000000336600723e */ /* 0x000fe200000000ff */
[----:B------:R-:W-:Y:S02]  /*c610*/  FADD.FTZ R3, R249, R3 ;  /* 0x00000003f9037221 */ /* 0x000fe40000010000 */
[----:B------:R-:W-:Y:S01]  /*c620*/  FADD.FTZ R2, R201, R2 ;  /* 0x00000002c9027221 */ /* 0x000fe20000010000 */
[----:B------:R-:W-:Y:S01]  /*c630*/  LOP3.LUT R96, R4, R0, RZ, 0xc0, !PT ;  /* 0x0000000004607212 */ /* 0x000fe200078ec0ff */
[----:B------:R-:W-:Y:S01]  /*c640*/  FADD.FTZ R4, R206, R20 ;  /* 0x00000014ce047221 */ /* 0x000fe20000010000 */
[----:B------:R-:W-:Y:S01]  /*c650*/  F2FP.PACK_AB R0, R50, R44 ;  /* 0x0000002c3200723e */ /* 0x000fe200000000ff */
[----:B------:R-:W-:-:S02]  /*c660*/  FADD.FTZ R2, R188, R2 ;  /* 0x00000002bc027221 */ /* 0x000fc40000010000 */
[----:B------:R-:W-:Y:S01]  /*c670*/  FADD.FTZ R3, R250, R3 ;  /* 0x00000003fa037221 */ /* 0x000fe20000010000 */
[----:B------:R-:W-:Y:S01]  /*c680*/  LOP3.LUT R97, R6, R0, RZ, 0xc0, !PT ;  /* 0x0000000006617212 */ /* 0x000fe200078ec0ff */
[----:B------:R-:W-:Y:S01]  /*c690*/  FADD.FTZ R2, R247, R2 ;  /* 0x00000002f7027221 */ /* 0x000fe20000010000 */
[----:B--2---:R-:W-:Y:S01]  /*c6a0*/  F2FP.PACK_AB R0, R26, R27 ;  /* 0x0000001b1a00723e */ /* 0x004fe200000000ff */
[----:B------:R-:W-:Y:S02]  /*c6b0*/  FADD.FTZ R3, R251, R3 ;  /* 0x00000003fb037221 */ /* 0x000fe40000010000 */
[----:B------:R-:W-:Y:S01]  /*c6c0*/  FADD.FTZ R2, R242, R2 ;  /* 0x00000002f2027221 */ /* 0x000fe20000010000 */
[----:B------:R-:W-:Y:S01]  /*c6d0*/  LOP3.LUT R92, R7, R0, RZ, 0xc0, !PT ;  /* 0x00000000075c7212 */ /* 0x000fe200078ec0ff */
[----:B------:R-:W-:Y:S01]  /*c6e0*/  FADD.FTZ R3, R193, R3 ;  /* 0x00000003c1037221 */ /* 0x000fe20000010000 */
[----:B-----5:R-:W-:Y:S01]  /*c6f0*/  F2FP.PACK_AB R0, R15, R19 ;  /* 0x000000130f00723e */ /* 0x020fe200000000ff */
[----:B------:R-:W-:Y:S01]  /*c700*/  FADD.FTZ R2, R243, R2 ;  /* 0x00000002f3027221 */ /* 0x000fe20000010000 */
[----:B------:R-:W-:Y:S02]  /*c710*/  HMMA.16816.F32 R112, R96, R124, R112 ;  /* 0x0000007c6070723c */ /* 0x000fe40000001870 */
[----:B------:R-:W-:-:S02]  /*c720*/  LOP3.LUT R93, R12, R0, RZ, 0xc0, !PT ;  /* 0x000000000c5d7212 */ /* 0x000fc400078ec0ff */
[----:B------:R-:W-:-:S04]  /*c730*/  F2FP.PACK_AB R0, R23, R25 ;  /* 0x000000191700723e */ /* 0x000fc800000000ff */
[----:B------:R-:W-:Y:S01]  /*c740*/  LOP3.LUT R94, R13, R0, RZ, 0xc0, !PT ;  /* 0x000000000d5e7212 */ /* 0x000fe200078ec0ff */
[----:B------:R-:W-:Y:S01]  /*c750*/  HMMA.16816.F32 R128, R96, R140, R128 ;  /* 0x0000008c6080723c */ /* 0x000fe20000001880 */
[----:B------:R-:W-:-:S04]  /*c760*/  F2FP.PACK_AB R0, R18, R16 ;  /* 0x000000101200723e */ /* 0x000fc800000000ff */
[----:B------:R-:W-:Y:S01]  /*c770*/  LOP3.LUT R95, R14, R0, RZ, 0xc0, !PT ;  /* 0x000000000e5f7212 */ /* 0x000fe200078ec0ff */
[----:B------:R-:W-:Y:S02]  /*c780*/  FFMA.FTZ R0, R203, R49, R228 ;  /* 0x00000031cb007223 */ /* 0x000fe400000100e4 */
[----:B------:R-:W-:Y:S02]  /*c790*/  HMMA.16816.F32 R144, R96, R156, R144 ;  /* 0x0000009c6090723c */ /* 0x000fe40000001890 */
        /* <DEDUP_REMOVED lines=54> */
[----:B------:R1:W-:Y:S01]  /*cb00*/  STL [R1+0x20], R249 ;  /* 0x000020f901007387 */ /* 0x0003e20000100800 */
[----:B------:R-:W-:Y:S01]  /*cb10*/  FADD.FTZ R252, R18, R0 ;  /* 0x0000000012fc7221 */ /* 0x000fe20000010000 */
[----:B------:R-:W-:Y:S01]  /*cb20*/  HMMA.16816.F32 R160, R96, R172, R160 ;  /* 0x000000ac60a0723c */ /* 0x000fe200000018a0 */
[----:B------:R-:W-:Y:S01]  /*cb30*/  IMAD.MOV.U32 R102, RZ, RZ, R227 ;  /* 0x000000ffff667224 */ /* 0x000fe200078e00e3 */
[----:B------:R1:W-:Y:S01]  /*cb40*/  STL [R1+0x48], R251 ;  /* 0x000048fb01007387 */ /* 0x0003e20000100800 */
[----:B------:R-:W-:-:S03]  /*cb50*/  IMAD.MOV.U32 R103, RZ, RZ, R244 ;  /* 0x000000ffff677224 */ /* 0x000fc600078e00f4 */
[----:B------:R1:W-:Y:S02]  /*cb60*/  STL [R1+0x4c], R250 ;  /* 0x00004cfa01007387 */ /* 0x0003e40000100800 */
[----:B------:R-:W-:Y:S02]  /*cb70*/  HMMA.16816.F32 R68, R96, R80, R68 ;  /* 0x000000506044723c */ /* 0x000fe40000001844 */
[----:B------:R1:W-:Y:S06]  /*cb80*/  STL [R1+0x50], R252 ;  /* 0x000050fc01007387 */ /* 0x0003ec0000100800 */
[----:B----4-:R-:W-:Y:S08]  /*cb90*/  HMMA.16816.F32 R88, R92, R8, R88 ;  /* 0x000000085c58723c */ /* 0x010ff00000001858 */
[C---:B------:R-:W-:Y:S08]  /*cba0*/  HMMA.16816.F32 R124, R96.reuse, R126, R64 ;  /* 0x0000007e607c723c */ /* 0x040ff00000001840 */
        /* <DEDUP_REMOVED lines=8> */
[----:B-1----:R-:W2:Y:S04]  /*cc30*/  LDL.64 R186, [R1+0x58] ;  /* 0x0000580001ba7983 */ /* 0x002ea80000100a00 */
[----:B------:R-:W3:Y:S01]  /*cc40*/  LDL.64 R188, [R1+0x10] ;  /* 0x0000100001bc7983 */ /* 0x000ee20000100a00 */
[----:B------:R-:W-:Y:S01]  /*cc50*/  UIADD3 UR25, UR30, -0x3, URZ ;  /* 0xfffffffd1e197890 */ /* 0x000fe2000fffe03f */
[----:B------:R-:W-:-:S04]  /*cc60*/  DEPBAR.LE SB0, 0x0 ;  /* 0x000080000000791a */ /* 0x000fc80000000000 */
[----:B------:R-:W-:Y:S02]  /*cc70*/  USHF.R.S32.HI UR31, URZ, 0x1f, UR25 ;  /* 0x0000001f3f1f7899 */ /* 0x000fe40008011419 */
[----:B------:R-:W-:Y:S02]  /*cc80*/  ULDC.64 UR4, c[0x0][0x1a0] ;  /* 0x0000680000047ab9 */ /* 0x000fe40000000a00 */
[----:B------:R-:W-:Y:S02]  /*cc90*/  UIMAD UR31, UR31, UR4, URZ ;  /* 0x000000041f1f72a4 */ /* 0x000fe4000f8e023f */
[----:B------:R-:W-:Y:S02]  /*cca0*/  UIMAD.WIDE.U32 UR32, UR25, UR4, URZ ;  /* 0x00000004192072a5 */ /* 0x000fe4000f8e003f */
[----:B------:R-:W-:Y:S02]  /*ccb0*/  UIMAD UR5, UR25, UR5, UR31 ;  /* 0x00000005190572a4 */ /* 0x000fe4000f8e021f */
[----:B------:R-:W-:-:S02]  /*ccc0*/  UIADD3 UR4, UR30, -0x3, URZ ;  /* 0xfffffffd1e047890 */ /* 0x000fc4000fffe03f */
[----:B------:R-:W-:Y:S01]  /*ccd0*/  UIADD3 UR5, UR33, UR5, URZ ;  /* 0x0000000521057290 */ /* 0x000fe2000fffe03f */
[----:B------:R-:W-:Y:S01]  /*cce0*/  IMAD.U32 R4, RZ, RZ, UR32 ;  /* 0x00000020ff047e24 */ /* 0x000fe2000f8e00ff */
[----:B------:R-:W-:Y:S01]  /*ccf0*/  UISETP.GT.AND UP0, UPT, UR4, UR19, UPT ;  /* 0x000000130400728c */ /* 0x000fe2000bf04270 */
[----:B------:R-:W-:-:S03]  /*cd00*/  IMAD.U32 R5, RZ, RZ, UR33 ;  /* 0x00000021ff057e24 */ /* 0x000fc6000f8e00ff */
[----:B------:R-:W-:Y:S01]  /*cd10*/  IMAD.U32 R3, RZ, RZ, UR5 ;  /* 0x00000005ff037e24 */ /* 0x000fe2000f8e00ff */
[----:B------:R-:W-:Y:S01]  /*cd20*/  BAR.SYNC.DEFER_BLOCKING 0x0 ;  /* 0x0000000000007b1d */ /* 0x000fe20000010000 */
        /* <DEDUP_REMOVED lines=9> */
[----:B------:R1:W-:Y:S01]  /*cdc0*/  LDGSTS.E.BYPASS.LTC128B.128 [R226+0x9000], [R2.64] ;  /* 0x0900000002e27fae */ /* 0x0003e2000b901d5a */
[----:B------:R-:W-:-:S03]  /*cdd0*/  PLOP3.LUT P0, PT, PT, PT, UP0, 0x80, 0x0 ;  /* 0x000000000000781c */ /* 0x000fc60003f0f008 */
        /* <DEDUP_REMOVED lines=8> */
[----:B------:R-:W-:Y:S04]  /*ce60*/  LDSM.16.M88.4 R20, [R213+0x6800] ;  /* 0x00680000d514783b */ /* 0x000fe80000000200 */
[----:B------:R-:W-:Y:S04]  /*ce70*/  LDSM.16.M88.4 R16, [R213+0x6c00] ;  /* 0x006c0000d510783b */ /* 0x000fe80000000200 */
[----:B------:R-:W-:Y:S04]  /*ce80*/  LDSM.16.M88.4 R44, [R215+0x6000] ;  /* 0x00600000d72c783b */ /* 0x000fe80000000200 */
[----:B--2---:R-:W2:Y:S04]  /*ce90*/  LDSM.16.M88.4 R4, [R216+0x1000] ;  /* 0x00100000d804783b */ /* 0x004ea80000000200 */
[----:B------:R-:W5:Y:S04]  /*cea0*/  LDSM.16.M88.4 R12, [R217+0x1000] ;  /* 0x00100000d90c783b */ /* 0x000f680000000200 */
[----:B------:R-:W1:Y:S04]  /*ceb0*/  LDSM.16.M88.4 R40, [R215+0x6400] ;  /* 0x00640000d728783b */ /* 0x000e680000000200 */
[----:B------:R-:W1:Y:S04]  /*cec0*/  LDSM.16.M88.4 R36, [R215+0x6800] ;  /* 0x00680000d724783b */ /* 0x000e680000000200 */
[----:B------:R-:W1:Y:S01]  /*ced0*/  LDSM.16.M88.4 R32, [R215+0x6c00] ;  /* 0x006c0000d720783b */ /* 0x000e620000000200 */
[C---:B---3--:R-:W-:Y:S03]  /*cee0*/  HMMA.16816.F32 R228, R8.reuse, R28, RZ ;  /* 0x0000001c08e4723c */ /* 0x048fe600000018ff */
[----:B------:R-:W0:Y:S05]  /*cef0*/  LDGDEPBAR ;  /* 0x00000000000079af */ /* 0x000e2a0000000000 */
[C---:B------:R-:W-:Y:S08]  /*cf00*/  HMMA.16816.F32 R208, R8.reuse, R30, RZ ;  /* 0x0000001e08d0723c */ /* 0x040ff000000018ff */
[----:B----4-:R-:W-:Y:S08]  /*cf10*/  HMMA.16816.F32 R204, R8, R24, RZ ;  /* 0x0000001808cc723c */ /* 0x010ff000000018ff */
[C---:B--2---:R-:W-:Y:S08]  /*cf20*/  HMMA.16816.F32 R60, R4.reuse, R28, RZ ;  /* 0x0000001c043c723c */ /* 0x044ff000000018ff */
[C---:B------:R-:W-:Y:S08]  /*cf30*/  HMMA.16816.F32 R56, R4.reuse, R30, RZ ;  /* 0x0000001e0438723c */ /* 0x040ff000000018ff */
[C---:B------:R-:W-:Y:S08]  /*cf40*/  HMMA.16816.F32 R52, R4.reuse, R24, RZ ;  /* 0x000000180434723c */ /* 0x040ff000000018ff */
[C---:B------:R-:W-:Y:S08]  /*cf50*/  HMMA.16816.F32 R48, R4.reuse, R20, RZ ;  /* 0x000000140430723c */ /* 0x040ff000000018ff */
[C---:B------:R-:W-:Y:S08]  /*cf60*/  HMMA.16816.F32 R28, R4.reuse, R16, RZ ;  /* 0x00000010041c723c */ /* 0x040ff000000018ff */
[C---:B------:R-:W-:Y:S08]  /*cf70*/  HMMA.16816.F32 R64, R4.reuse, R26, RZ ;  /* 0x0000001a0440723c */ /* 0x040ff000000018ff */
[C---:B------:R-:W-:Y:S08]  /*cf80*/  HMMA.16816.F32 R100, R4.reuse, R22, RZ ;  /* 0x000000160464723c */ /* 0x040ff000000018ff */
[----:B------:R-:W-:Y:S08]  /*cf90*/  HMMA.16816.F32 R4, R4, R18, RZ ;  /* 0x000000120404723c */ /* 0x000ff000000018ff */
[C---:B------:R-:W-:Y:S01]  /*cfa0*/  HMMA.16816.F32 R200, R8.reuse, R26, RZ ;  /* 0x0000001a08c8723c */ /* 0x040fe200000018ff */
[----:B------:R-:W-:Y:S07]  /*cfb0*/  LDSM.16.M88.4 R24, [R213+0x7400] ;  /* 0x00740000d518783b */ /* 0x000fee0000000200 */
[C---:B------:R-:W-:Y:S08]  /*cfc0*/  HMMA.16816.F32 R196, R8.reuse, R20, RZ ;  /* 0x0000001408c4723c */ /* 0x040ff000000018ff */
[C---:B------:R-:W-:Y:S01]  /*cfd0*/  HMMA.16816.F32 R192, R8.reuse, R22, RZ ;  /* 0x0000001608c0723c */ /* 0x040fe200000018ff */
[----:B------:R-:W-:Y:S07]  /*cfe0*/  LDSM.16.M88.4 R20, [R213+0x7800] ;  /* 0x00780000d514783b */ /* 0x000fee0000000200 */
[C---:B------:R-:W-:Y:S08]  /*cff0*/  HMMA.16816.F32 R188, R8.reuse, R16, RZ ;  /* 0x0000001008bc723c */ /* 0x040ff000000018ff */
[----:B------:R-:W-:Y:S01]  /*d000*/  HMMA.16816.F32 R108, R8, R18, RZ ;  /* 0x00000012086c723c */ /* 0x000fe200000018ff */
[----:B------:R-:W2:Y:S07]  /*d010*/  LDSM.16.M88.4 R8, [R217] ;  /* 0x00000000d908783b */ /* 0x000eae0000000200 */
[C---:B-----5:R-:W-:Y:S08]  /*d020*/  HMMA.16816.F32 R104, R12.reuse, R44, R60 ;  /* 0x0000002c0c68723c */ /* 0x060ff0000000183c */
[C---:B-1----:R-:W-:Y:S08]  /*d030*/  HMMA.16816.F32 R180, R12.reuse, R40, R52 ;  /* 0x000000280cb4723c */ /* 0x042ff00000001834 */
[C---:B------:R-:W-:Y:S08]  /*d040*/  HMMA.16816.F32 R184, R12.reuse, R36, R48 ;  /* 0x000000240cb8723c */ /* 0x040ff00000001830 */
[C---:B------:R-:W-:Y:S01]  /*d050*/  HMMA.16816.F32 R176, R12.reuse, R32, R28 ;  /* 0x000000200cb0723c */ /* 0x040fe2000000181c */
[----:B------:R-:W-:Y:S07]  /*d060*/  LDSM.16.M88.4 R28, [R213+0x7000] ;  /* 0x00700000d51c783b */ /* 0x000fee0000000200 */
[C---:B------:R-:W-:Y:S08]  /*d070*/  HMMA.16816.F32 R48, R12.reuse, R46, R56 ;  /* 0x0000002e0c30723c */ /* 0x040ff00000001838 */
[C---:B------:R-:W-:Y:S08]  /*d080*/  HMMA.16816.F32 R16, R12.reuse, R42, R64 ;  /* 0x0000002a0c10723c */ /* 0x040ff00000001840 */
[C---:B------:R-:W-:Y:S08]  /*d090*/  HMMA.16816.F32 R60, R12.reuse, R38, R100 ;  /* 0x000000260c3c723c */ /* 0x040ff00000001864 */
[----:B------:R-:W-:Y:S01]  /*d0a0*/  HMMA.16816.F32 R52, R12, R34, R4 ;  /* 0x000000220c34723c */ /* 0x000fe20000001804 */
[----:B------:R-:W1:Y:S04]  /*d0b0*/  LDSM.16.M88.4 R4, [R216+0x3000] ;  /* 0x00300000d804783b */ /* 0x000e680000000200 */
[----:B------:R-:W3:Y:S03]  /*d0c0*/  LDSM.16.M88.4 R12, [R213+0x7c00] ;  /* 0x007c0000d50c783b */ /* 0x000ee60000000200 */
        /* <DEDUP_REMOVED lines=9> */
[----:B------:R-:W2:Y:S04]  /*d160*/  LDSM.16.M88.4 R8, [R216+0x2000] ;  /* 0x00200000d808783b */ /* 0x000ea80000000200 */
[----:B------:R-:W-:Y:S03]  /*d170*/  LDSM.16.M88.4 R32, [R215+0x7000] ;  /* 0x00700000d720783b */ /* 0x000fe60000000200 */
[C---:B-1----:R-:W-:Y:S08]  /*d180*/  HMMA.16816.F32 R104, R4.reuse, R28, R104 ;  /* 0x0000001c0468723c */ /* 0x042ff00000001868 */
[C---:B------:R-:W-:Y:S08]  /*d190*/  HMMA.16816.F32 R100, R4.reuse, R24, R180 ;  /* 0x000000180464723c */ /* 0x040ff000000018b4 */
[C---:B------:R-:W-:Y:S08]  /*d1a0*/  HMMA.16816.F32 R184, R4.reuse, R20, R184 ;  /* 0x0000001404b8723c */ /* 0x040ff000000018b8 */
[C---:B---3--:R-:W-:Y:S08]  /*d1b0*/  HMMA.16816.F32 R196, R4.reuse, R12, R176 ;  /* 0x0000000c04c4723c */ /* 0x048ff000000018b0 */
[C---:B------:R-:W-:Y:S01]  /*d1c0*/  HMMA.16816.F32 R64, R4.reuse, R30, R48 ;  /* 0x0000001e0440723c */ /* 0x040fe20000001830 */
[----:B------:R-:W-:Y:S07]  /*d1d0*/  LDSM.16.M88.4 R48, [R215+0x7800] ;  /* 0x00780000d730783b */ /* 0x000fee0000000200 */
[C---:B------:R-:W-:Y:S01]  /*d1e0*/  HMMA.16816.F32 R56, R4.reuse, R26, R16 ;  /* 0x0000001a0438723c */ /* 0x040fe20000001810 */
[----:B------:R-:W-:Y:S07]  /*d1f0*/  LDSM.16.M88.4 R16, [R217+0x2000] ;  /* 0x00200000d910783b */ /* 0x000fee0000000200 */
        /* <DEDUP_REMOVED lines=8> */
[C---:B------:R-:W-:Y:S08]  /*d280*/  HMMA.16816.F32 R204, R8.reuse, R22, R192 ;  /* 0x0000001608cc723c */ /* 0x040ff000000018c0 */
[----:B------:R-:W-:Y:S08]  /*d290*/  HMMA.16816.F32 R192, R8, R14, R108 ;  /* 0x0000000e08c0723c */ /* 0x000ff0000000186c */
[C---:B-1----:R-:W-:Y:S08]  /*d2a0*/  HMMA.16816.F32 R188, R4.reuse, R32, R104 ;  /* 0x0000002004bc723c */ /* 0x042ff00000001868 */
[C---:B------:R-:W-:Y:S08]  /*d2b0*/  HMMA.16816.F32 R176, R4.reuse, R34, R64 ;  /* 0x0000002204b0723c */ /* 0x040ff00000001840 */
[----:B---3--:R-:W-:Y:S08]  /*d2c0*/  HMMA.16816.F32 R108, R4, R52, R100 ;  /* 0x00000034046c723c */ /* 0x008ff00000001864 */
[C---:B------:R-:W-:Y:S01]  /*d2d0*/  HMMA.16816.F32 R232, R8.reuse, R20, R232 ;  /* 0x0000001408e8723c */ /* 0x040fe200000018e8 */
[----:B------:R-:W-:Y:S07]  /*d2e0*/  LDSM.16.M88.4 R20, [R213+0x8400] ;  /* 0x00840000d514783b */ /* 0x000fee0000000200 */
[----:B------:R-:W-:Y:S01]  /*d2f0*/  HMMA.16816.F32 R200, R8, R12, R240 ;  /* 0x0000000c08c8723c */ /* 0x000fe200000018f0 */
[----:B------:R-:W-:Y:S04]  /*d300*/  LDSM.16.M88.4 R8, [R213+0x8000] ;  /* 0x00800000d508783b */ /* 0x000fe80000000200 */
[----:B------:R-:W-:Y:S03]  /*d310*/  LDSM.16.M88.4 R12, [R216+0x4000] ;  /* 0x00400000d80c783b */ /* 0x000fe60000000200 */
[C---:B------:R-:W-:Y:S08]  /*d320*/  HMMA.16816.F32 R104, R4.reuse, R54, R56 ;  /* 0x000000360468723c */ /* 0x040ff00000001838 */
[C---:B------:R-:W-:Y:S08]  /*d330*/  HMMA.16816.F32 R100, R4.reuse, R48, R184 ;  /* 0x000000300464723c */ /* 0x040ff000000018b8 */
[C---:B------:R-:W-:Y:S01]  /*d340*/  HMMA.16816.F32 R64, R4.reuse, R50, R40 ;  /* 0x000000320440723c */ /* 0x040fe20000001828 */
[----:B------:R-:W-:Y:S07]  /*d350*/  LDSM.16.M88.4 R40, [R213+0x8800] ;  /* 0x00880000d528783b */ /* 0x000fee0000000200 */
[C---:B------:R-:W-:Y:S08]  /*d360*/  HMMA.16816.F32 R60, R4.reuse, R44, R196 ;  /* 0x0000002c043c723c */ /* 0x040ff000000018c4 */
[----:B------:R-:W-:Y:S01]  /*d370*/  HMMA.16816.F32 R28, R4, R46, R36 ;  /* 0x0000002e041c723c */ /* 0x000fe20000001824 */
[----:B------:R-:W1:Y:S04]  /*d380*/  LDSM.16.M88.4 R4, [R216+0x5000] ;  /* 0x00500000d804783b */ /* 0x000e680000000200 */
[----:B------:R-:W2:Y:S03]  /*d390*/  LDSM.16.M88.4 R36, [R213+0x8c00] ;  /* 0x008c0000d524783b */ /* 0x000ea60000000200 */
        /* <DEDUP_REMOVED lines=15> */
[C---:B--2---:R-:W-:Y:S08]  /*d490*/  HMMA.16816.F32 R104, R4.reuse, R36, R60 ;  /* 0x000000240468723c */ /* 0x044ff0000000183c */
[----:B------:R-:W-:Y:S01]  /*d4a0*/  HMMA.16816.F32 R100, R4, R38, R28 ;  /* 0x000000260464723c */ /* 0x000fe2000000181c */
[----:B------:R-:W-:Y:S04]  /*d4b0*/  LDSM.16.M88.4 R4, [R217+0x5000] ;  /* 0x00500000d904783b */ /* 0x000fe80000000200 */
[----:B------:R-:W-:Y:S03]  /*d4c0*/  LDSM.16.M88.4 R28, [R215+0x8000] ;  /* 0x00800000d71c783b */ /* 0x000fe60000000200 */
[C---:B------:R-:W-:Y:S08]  /*d4d0*/  HMMA.16816.F32 R52, R12.reuse, R20, R56 ;  /* 0x000000140c34723c */ /* 0x040ff00000001838 */
[C---:B------:R-:W-:Y:S01]  /*d4e0*/  HMMA.16816.F32 R48, R12.reuse, R22, R180 ;  /* 0x000000160c30723c */ /* 0x040fe200000018b4 */
[----:B------:R-:W1:Y:S07]  /*d4f0*/  LDSM.16.M88.4 R20, [R215+0x8800] ;  /* 0x00880000d714783b */ /* 0x000e6e0000000200 */
[C---:B------:R-:W-:Y:S01]  /*d500*/  HMMA.16816.F32 R64, R12.reuse, R8, R24 ;  /* 0x000000080c40723c */ /* 0x040fe20000001818 */
[----:B------:R-:W2:Y:S07]  /*d510*/  LDSM.16.M88.4 R24, [R215+0x8400] ;  /* 0x00840000d718783b */ /* 0x000eae0000000200 */
[----:B------:R-:W-:Y:S01]  /*d520*/  HMMA.16816.F32 R60, R12, R10, R32 ;  /* 0x0000000a0c3c723c */ /* 0x000fe20000001820 */
[----:B------:R-:W3:Y:S01]  /*d530*/  LDSM.16.M88.4 R8, [R217+0x4000] ;  /* 0x00400000d908783b */ /* 0x000ee20000000200 */
[----:B------:R-:W-:-:S06]  /*d540*/  DEPBAR.LE SB0, 0x0 ;  /* 0x000080000000791a */ /* 0x000fcc0000000000 */
        /* <DEDUP_REMOVED lines=8> */
[C---:B--2---:R-:W-:Y:S08]  /*d5d0*/  HMMA.16816.F32 R188, R4.reuse, R24, R188 ;  /* 0x0000001804bc723c */ /* 0x044ff000000018bc */
[C---:B------:R-:W-:Y:S08]  /*d5e0*/  HMMA.16816.F32 R184, R4.reuse, R26, R184 ;  /* 0x0000001a04b8723c */ /* 0x040ff000000018b8 */
[C---:B------:R-:W-:Y:S08]  /*d5f0*/  HMMA.16816.F32 R176, R4.reuse, R20, R176 ;  /* 0x0000001404b0723c */ /* 0x040ff000000018b0 */
[----:B------:R-:W-:Y:S08]  /*d600*/  HMMA.16816.F32 R104, R4, R18, R100 ;  /* 0x000000120468723c */ /* 0x000ff00000001864 */
        /* <DEDUP_REMOVED lines=12> */
[----:B------:R-:W-:-:S02]  /*d6d0*/  UIADD3 UR31, UR30, -0x4, URZ ;  /* 0xfffffffc1e1f7890 */ /* 0x000fc4000fffe03f */
[----:B------:R-:W-:Y:S02]  /*d6e0*/  ULDC.64 UR4, c[0x0][0x198] ;  /* 0x0000660000047ab9 */ /* 0x000fe40000000a00 */
[----:B------:R-:W-:Y:S02]  /*d6f0*/  USHF.R.S32.HI UR30, URZ, 0x1f, UR31 ;  /* 0x0000001f3f1e7899 */ /* 0x000fe4000801141f */
[----:B------:R-:W-:Y:S02]  /*d700*/  UIMAD.WIDE.U32 UR32, UR31, UR4, URZ ;  /* 0x000000041f2072a5 */ /* 0x000fe4000f8e003f */
[----:B------:R-:W-:-:S04]  /*d710*/  UIMAD UR30, UR30, UR4, URZ ;  /* 0x000000041e1e72a4 */ /* 0x000fc8000f8e023f */
[----:B------:R-:W-:Y:S01]  /*d720*/  UIMAD UR5, UR31, UR5, UR30 ;  /* 0x000000051f0572a4 */ /* 0x000fe2000f8e021e */
[----:B------:R-:W-:Y:S02]  /*d730*/  IMAD.U32 R0, RZ, RZ, UR32 ;  /* 0x00000020ff007e24 */ /* 0x000fe4000f8e00ff */
[----:B------:R-:W-:Y:S01]  /*d740*/  IMAD.U32 R4, RZ, RZ, UR32 ;  /* 0x00000020ff047e24 */ /* 0x000fe2000f8e00ff */
[----:B------:R-:W-:-:S06]  /*d750*/  UIADD3 UR5, UR33, UR5, URZ ;  /* 0x0000000521057290 */ /* 0x000fcc000fffe03f */
[----:B--2---:R-:W-:Y:S01]  /*d760*/  IMAD.U32 R3, RZ, RZ, UR5 ;  /* 0x00000005ff037e24 */ /* 0x004fe2000f8e00ff */
[----:B------:R-:W-:-:S04]  /*d770*/  LEA R0, P0, R0, R2, 0x6 ;  /* 0x0000000200007211 */ /* 0x000fc800078030ff */
        /* <DEDUP_REMOVED lines=15> */
.L_x_667:
[----:B-1----:R-:W2:Y:S04]  /*d870*/  LDL R2, [R1+0xc] ;  /* 0x00000c0001027983 */ /* 0x002ea80000100800 */
[----:B------:R-:W3:Y:S04]  /*d880*/  LDL R0, [R1+0x28] ;  /* 0x0000280001007983 */ /* 0x000ee80000100800 */
[----:B------:R-:W4:Y:S04]  /*d890*/  LDL.LU.64 R6, [R1] ;  /* 0x0000000001067983 */ /* 0x000f280000300a00 */
[----:B------:R-:W5:Y:S04]  /*d8a0*/  LDL R4, [R1+0x2c] ;  /* 0x00002c0001047983 */ /* 0x000f680000100800 */
[----:B------:R-:W4:Y:S04]  /*d8b0*/  LDL R5, [R1+0x8] ;  /* 0x0000080001057983 */ /* 0x000f280000100800 */
[----:B------:R-:W1:Y:S02]  /*d8c0*/  S2R R8, SR_TID.X ;  /* 0x0000000000087919 */ /* 0x000e640000002100 */
[----:B-1----:R-:W-:-:S05]  /*d8d0*/  IMAD.SHL.U32 R8, R8, 0x2, RZ ;  /* 0x0000000208087824 */ /* 0x002fca00078e00ff */
[----:B------:R-:W-:Y:S01]  /*d8e0*/  LOP3.LUT R8, R8, 0x6, RZ, 0xc0, !PT ;  /* 0x0000000608087812 */ /* 0x000fe200078ec0ff */
[----:B------:R-:W-:Y:S01]  /*d8f0*/  USHF.L.U32 UR4, UR25, 0x1, URZ ;  /* 0x0000000119047899 */ /* 0x000fe2000800063f */
[----:B--2---:R-:W-:Y:S02]  /*d900*/  IMAD.MOV.U32 R3, RZ, RZ, R2 ;  /* 0x000000ffff037224 */ /* 0x004fe400078e0002 */
[----:B---3--:R-:W-:Y:S02]  /*d910*/  IMAD.MOV.U32 R2, RZ, RZ, R0 ;  /* 0x000000ffff027224 */ /* 0x008fe400078e0000 */
[----:B------:R-:W-:-:S04]  /*d920*/  IMAD.U32 R0, RZ, RZ, UR25 ;  /* 0x00000019ff007e24 */ /* 0x000fc8000f8e00ff */
[----:B------:R-:W-:-:S05]  /*d930*/  IMAD R0, R0, 0x40, R8 ;  /* 0x0000004000007824 */ /* 0x000fca00078e0208 */
[C---:B------:R-:W-:Y:S01]  /*d940*/  ISETP.GE.AND P1, PT, R0.reuse, R225, PT ;  /* 0x000000e10000720c */ /* 0x040fe20003f26270 */
[----:B------:R-:W-:Y:S01]  /*d950*/  IMAD.MOV.U32 R8, RZ, RZ, R2 ;  /* 0x000000ffff087224 */ /* 0x000fe200078e0002 */
[C---:B------:R-:W-:Y:S02]  /*d960*/  IADD3 R2, R0.reuse, 0x1, RZ ;  /* 0x0000000100027810 */ /* 0x040fe40007ffe0ff */
[----:B------:R-:W-:Y:S02]  /*d970*/  ISETP.LT.OR P1, PT, R0, R221, P1 ;  /* 0x000000dd0000720c */ /* 0x000fe40000f21670 */
[----:B------:R-:W-:Y:S02]  /*d980*/  ISETP.GE.AND P6, PT, R2, R225, PT ;  /* 0x000000e10200720c */ /* 0x000fe40003fc6270 */
[----:B------:R-:W-:Y:S02]  /*d990*/  FSEL R16, R64, -INF , !P1 ;  /* 0xff80000040107808 */ /* 0x000fe40004800000 */
[----:B------:R-:W-:-:S02]  /*d9a0*/  ISETP.GE.AND P5, PT, R2, R224, PT ;  /* 0x000000e00200720c */ /* 0x000fc40003fa6270 */
[CC--:B------:R-:W-:Y:S02]  /*d9b0*/  ISETP.GE.AND P4, PT, R2.reuse, R223.reuse, PT ;  /* 0x000000df0200720c */ /* 0x0c0fe40003f86270 */
[----:B------:R-:W-:Y:S02]  /*d9c0*/  ISETP.GE.AND P2, PT, R2, R222, PT ;  /* 0x000000de0200720c */ /* 0x000fe40003f46270 */
[C---:B------:R-:W-:Y:S02]  /*d9d0*/  ISETP.GE.AND P3, PT, R0.reuse, R224, PT ;  /* 0x000000e00000720c */ /* 0x040fe40003f66270 */
[C---:B------:R-:W-:Y:S02]  /*d9e0*/  ISETP.GE.AND P0, PT, R0.reuse, R223, PT ;  /* 0x000000df0000720c */ /* 0x040fe40003f06270 */
[----:B------:R-:W-:Y:S01]  /*d9f0*/  ISETP.GE.AND P1, PT, R0, R222, PT ;  /* 0x000000de0000720c */ /* 0x000fe20003f26270 */
[----:B----4-:R-:W-:Y:S01]  /*da00*/  IMAD.MOV.U32 R201, RZ, RZ, R7 ;  /* 0x000000ffffc97224 */ /* 0x010fe200078e0007 */
[C---:B------:R-:W-:Y:S01]  /*da10*/  ISETP.LT.OR P6, PT, R2.reuse, R221, P6 ;  /* 0x000000dd0200720c */ /* 0x040fe200037c1670 */
[----:B------:R-:W-:Y:S01]  /*da20*/  IMAD.MOV.U32 R7, RZ, RZ, R3 ;  /* 0x000000ffff077224 */ /* 0x000fe200078e0003 */
[----:B------:R-:W-:-:S02]  /*da30*/  ISETP.LT.OR P5, PT, R2, R220, P5 ;  /* 0x000000dc0200720c */ /* 0x000fc40002fa1670 */
[CC--:B------:R-:W-:Y:S02]  /*da40*/  ISETP.LT.OR P4, PT, R2.reuse, R219.reuse, P4 ;  /* 0x000000db0200720c */ /* 0x0c0fe40002781670 */
[----:B------:R-:W-:Y:S02]  /*da50*/  ISETP.LT.OR P2, PT, R2, R218, P2 ;  /* 0x000000da0200720c */ /* 0x000fe40001741670 */
[C---:B------:R-:W-:Y:S02]  /*da60*/  ISETP.LT.OR P3, PT, R0.reuse, R220, P3 ;  /* 0x000000dc0000720c */ /* 0x040fe40001f61670 */
[C---:B------:R-:W-:Y:S02]  /*da70*/  ISETP.LT.OR P0, PT, R0.reuse, R219, P0 ;  /* 0x000000db0000720c */ /* 0x040fe40000701670 */
[C---:B------:R-:W-:Y:S02]  /*da80*/  ISETP.LT.OR P1, PT, R0.reuse, R218, P1 ;  /* 0x000000da0000720c */ /* 0x040fe40000f21670 */
        /* <DEDUP_REMOVED lines=70> */
[----:B------:R-:W-:Y:S01]  /*def0*/  ISETP.GE.AND P1, PT, R3, R222, PT ;  /* 0x000000de0300720c */ /* 0x000fe20003f26270 */
[----:B------:R-:W-:Y:S01]  /*df00*/  IMAD.MOV.U32 R200, RZ, RZ, R6 ;  /* 0x000000ffffc87224 */ /* 0x000fe200078e0006 */
[C---:B------:R-:W-:Y:S01]  /*df10*/  ISETP.LT.OR P6, PT, R2.reuse, R220, P6 ;  /* 0x000000dc0200720c */ /* 0x040fe200037c1670 */
[----:B-----5:R-:W-:Y:S01]  /*df20*/  IMAD.MOV.U32 R6, RZ, RZ, R4 ;  /* 0x000000ffff067224 */ /* 0x020fe200078e0004 */
[----:B------:R-:W-:-:S02]  /*df30*/  ISETP.LT.OR P2, PT, R2, R219, P2 ;  /* 0x000000db0200720c */ /* 0x000fc40001741670 */
[----:B------:R-:W-:Y:S02]  /*df40*/  ISETP.LT.OR P3, PT, R2, R218, P3 ;  /* 0x000000da0200720c */ /* 0x000fe40001f61670 */
[C---:B------:R-:W-:Y:S02]  /*df50*/  ISETP.LT.OR P4, PT, R3.reuse, R221, P4 ;  /* 0x000000dd0300720c */ /* 0x040fe40002781670 */
[C---:B------:R-:W-:Y:S02]  /*df60*/  ISETP.LT.OR P5, PT, R3.reuse, R220, P5 ;  /* 0x000000dc0300720c */ /* 0x040fe40002fa1670 */
[C---:B------:R-:W-:Y:S02]  /*df70*/  ISETP.LT.OR P0, PT, R3.reuse, R219, P0 ;  /* 0x000000db0300720c */ /* 0x040fe40000701670 */
[----:B------:R-:W-:Y:S02]  /*df80*/  ISETP.LT.OR P1, PT, R3, R218, P1 ;  /* 0x000000da0300720c */ /* 0x000fe40000f21670 */
[----:B------:R-:W-:-:S02]  /*df90*/  IADD3 R2, R0, 0x20, RZ ;  /* 0x0000002000027810 */ /* 0x000fc40007ffe0ff */
[C---:B------:R-:W-:Y:S02]  /*dfa0*/  IADD3 R4, R0.reuse, 0x21, RZ ;  /* 0x0000002100047810 */ /* 0x040fe40007ffe0ff */
[----:B------:R-:W-:Y:S02]  /*dfb0*/  IADD3 R3, R0, 0x28, RZ ;  /* 0x0000002800037810 */ /* 0x000fe40007ffe0ff */
[----:B------:R-:W-:Y:S02]  /*dfc0*/  FSEL R189, R50, -INF , !P6 ;  /* 0xff80000032bd7808 */ /* 0x000fe40007000000 */
        /* <DEDUP_REMOVED lines=9> */
[----:B------:R-:W-:Y:S02]  /*e060*/  ISETP.GE.AND P0, PT, R4, R224, PT ;  /* 0x000000e00400720c */ /* 0x000fe40003f06270 */
[----:B------:R-:W-:Y:S02]  /*e070*/  ISETP.GE.AND P1, PT, R3, R225, PT ;  /* 0x000000e10300720c */ /* 0x000fe40003f26270 */
[C---:B------:R-:W-:Y:S02]  /*e080*/  ISETP.LT.OR P6, PT, R2.reuse, R221, P6 ;  /* 0x000000dd0200720c */ /* 0x040fe400037c1670 */
        /* <DEDUP_REMOVED lines=10> */
[C---:B------:R-:W-:Y:S02]  /*e130*/  ISETP.GE.AND P5, PT, R4.reuse, R225, PT ;  /* 0x000000e10400720c */ /* 0x040fe40003fa6270 */
[C---:B------:R-:W-:Y:S02]  /*e140*/  ISETP.GE.AND P0, PT, R4.reuse, R223, PT ;  /* 0x000000df0400720c */ /* 0x040fe40003f06270 */
[----:B------:R-:W-:Y:S02]  /*e150*/  ISETP.GE.AND P6, PT, R4, R222, PT ;  /* 0x000000de0400720c */ /* 0x000fe40003fc6270 */
[----:B------:R-:W-:Y:S01]  /*e160*/  ISETP.GE.AND P1, PT, R2, R224, PT ;  /* 0x000000e00200720c */ /* 0x000fe20003f26270 */
[----:B------:R-:W-:Y:S01]  /*e170*/  IMAD.MOV.U32 R30, RZ, RZ, R5 ;  /* 0x000000ffff1e7224 */ /* 0x000fe200078e0005 */
[----:B------:R-:W-:-:S02]  /*e180*/  ISETP.LT.OR P5, PT, R4, R221, P5 ;  /* 0x000000dd0400720c */ /* 0x000fc40002fa1670 */
[C---:B------:R-:W-:Y:S02]  /*e190*/  ISETP.LT.OR P0, PT, R4.reuse, R219, P0 ;  /* 0x000000db0400720c */ /* 0x040fe40000701670 */
[----:B------:R-:W-:Y:S02]  /*e1a0*/  ISETP.LT.OR P6, PT, R4, R218, P6 ;  /* 0x000000da0400720c */ /* 0x000fe400037c1670 */
[----:B------:R-:W-:Y:S02]  /*e1b0*/  ISETP.LT.OR P1, PT, R2, R220, P1 ;  /* 0x000000dc0200720c */ /* 0x000fe40000f21670 */
[C---:B------:R-:W-:Y:S02]  /*e1c0*/  IADD3 R5, R0.reuse, 0x30, RZ ;  /* 0x0000003000057810 */ /* 0x040fe40007ffe0ff */
[----:B------:R-:W-:Y:S02]  /*e1d0*/  IADD3 R4, R0, 0x31, RZ ;  /* 0x0000003100047810 */ /* 0x000fe40007ffe0ff */
[----:B------:R-:W-:-:S02]  /*e1e0*/  FSEL R238, R43, -INF , !P1 ;  /* 0xff8000002bee7808 */ /* 0x000fc40004800000 */
[----:B------:R-:W-:Y:S02]  /*e1f0*/  FSEL R248, R178, -INF , !P4 ;  /* 0xff800000b2f87808 */ /* 0x000fe40006000000 */
[CC--:B------:R-:W-:Y:S02]  /*e200*/  ISETP.GE.AND P1, PT, R5.reuse, R225.reuse, PT ;  /* 0x000000e10500720c */ /* 0x0c0fe40003f26270 */
[----:B------:R-:W-:Y:S02]  /*e210*/  ISETP.GE.AND P4, PT, R4, R225, PT ;  /* 0x000000e10400720c */ /* 0x000fe40003f86270 */
[----:B------:R-:W-:Y:S02]  /*e220*/  FSEL R239, R176, -INF , !P3 ;  /* 0xff800000b0ef7808 */ /* 0x000fe40005800000 */
[C---:B------:R-:W-:Y:S02]  /*e230*/  ISETP.GE.AND P3, PT, R5.reuse, R224, PT ;  /* 0x000000e00500720c */ /* 0x040fe40003f66270 */
[----:B------:R-:W-:-:S02]  /*e240*/  ISETP.LT.OR P1, PT, R5, R221, P1 ;  /* 0x000000dd0500720c */ /* 0x000fc40000f21670 */
[----:B------:R-:W-:Y:S02]  /*e250*/  ISETP.LT.OR P4, PT, R4, R221, P4 ;  /* 0x000000dd0400720c */ /* 0x000fe40002781670 */
[----:B------:R-:W-:Y:S02]  /*e260*/  FSEL R235, R46, -INF , !P2 ;  /* 0xff8000002eeb7808 */ /* 0x000fe40005000000 */
[----:B------:R-:W-:Y:S02]  /*e270*/  FSEL R232, R45, -INF , !P5 ;  /* 0xff8000002de87808 */ /* 0x000fe40006800000 */
[----:B------:R-:W-:Y:S02]  /*e280*/  ISETP.LT.OR P3, PT, R5, R220, P3 ;  /* 0x000000dc0500720c */ /* 0x000fe40001f61670 */
[----:B------:R-:W-:Y:S02]  /*e290*/  ISETP.GE.AND P2, PT, R3, R224, PT ;  /* 0x000000e00300720c */ /* 0x000fe40003f46270 */
[----:B------:R-:W-:-:S02]  /*e2a0*/  ISETP.GE.AND P5, PT, R2, R225, PT ;  /* 0x000000e10200720c */ /* 0x000fc40003fa6270 */
[----:B------:R-:W-:Y:S02]  /*e2b0*/  FSEL R229, R32, -INF , !P1 ;  /* 0xff80000020e57808 */ /* 0x000fe40004800000 */
[----:B------:R-:W-:Y:S02]  /*e2c0*/  FSEL R228, R33, -INF , !P4 ;  /* 0xff80000021e47808 */ /* 0x000fe40006000000 */
[C---:B------:R-:W-:Y:S02]  /*e2d0*/  ISETP.GE.AND P1, PT, R2.reuse, R223, PT ;  /* 0x000000df0200720c */ /* 0x040fe40003f26270 */
[----:B------:R-:W-:Y:S02]  /*e2e0*/  ISETP.GE.AND P4, PT, R2, R222, PT ;  /* 0x000000de0200720c */ /* 0x000fe40003f86270 */
[----:B------:R-:W-:Y:S02]  /*e2f0*/  FSEL R206, R34, -INF , !P3 ;  /* 0xff80000022ce7808 */ /* 0x000fe40005800000 */
[----:B------:R-:W-:-:S02]  /*e300*/  ISETP.LT.OR P2, PT, R3, R220, P2 ;  /* 0x000000dc0300720c */ /* 0x000fc40001741670 */
[----:B------:R-:W-:Y:S02]  /*e310*/  ISETP.LT.OR P5, PT, R2, R221, P5 ;  /* 0x000000dd0200720c */ /* 0x000fe40002fa1670 */
[----:B------:R-:W-:Y:S02]  /*e320*/  ISETP.GE.AND P3, PT, R4, R224, PT ;  /* 0x000000e00400720c */ /* 0x000fe40003f66270 */
[C---:B------:R-:W-:Y:S02]  /*e330*/  ISETP.LT.OR P1, PT, R2.reuse, R219, P1 ;  /* 0x000000db0200720c */ /* 0x040fe40000f21670 */
[----:B------:R-:W-:Y:S02]  /*e340*/  ISETP.LT.OR P4, PT, R2, R218, P4 ;  /* 0x000000da0200720c */ /* 0x000fe40002781670 */
[----:B------:R-:W-:Y:S02]  /*e350*/  IADD3 R2, R0, 0x38, RZ ;  /* 0x0000003800027810 */ /* 0x000fe40007ffe0ff */
[----:B------:R-:W-:-:S02]  /*e360*/  FSEL R237, R42, -INF , !P2 ;  /* 0xff8000002aed7808 */ /* 0x000fc40005000000 */
[----:B------:R-:W-:Y:S02]  /*e370*/  FSEL R234, R41, -INF , !P5 ;  /* 0xff80000029ea7808 */ /* 0x000fe40006800000 */
[----:B------:R-:W-:Y:S02]  /*e380*/  ISETP.LT.OR P3, PT, R4, R220, P3 ;  /* 0x000000dc0400720c */ /* 0x000fe40001f61670 */
[C---:B------:R-:W-:Y:S02]  /*e390*/  ISETP.GE.AND P2, PT, R3.reuse, R223, PT ;  /* 0x000000df0300720c */ /* 0x040fe40003f46270 */
[----:B------:R-:W-:Y:S02]  /*e3a0*/  ISETP.GE.AND P5, PT, R3, R222, PT ;  /* 0x000000de0300720c */ /* 0x000fe40003fa6270 */
[----:B------:R-:W-:Y:S02]  /*e3b0*/  IADD3 R0, R0, 0x39, RZ ;  /* 0x0000003900007810 */ /* 0x000fe40007ffe0ff */
[----:B------:R-:W-:-:S02]  /*e3c0*/  FSEL R240, R177, -INF , !P0 ;  /* 0xff800000b1f07808 */ /* 0x000fc40004000000 */
[----:B------:R-:W-:Y:S02]  /*e3d0*/  ISETP.GE.AND P0, PT, R2, R225, PT ;  /* 0x000000e10200720c */ /* 0x000fe40003f06270 */
[----:B------:R-:W-:Y:S01]  /*e3e0*/  FSEL R204, R35, -INF , !P3 ;  /* 0xff80000023cc7808 */ /* 0x000fe20005800000 */
[----:B------:R-:W-:Y:S01]  /*e3f0*/  IMAD.WIDE.U32 R242, R8, -0x2daee0ad, RZ ;  /* 0xd2511f5308f27825 */ /* 0x000fe200078e00ff */
[C---:B------:R-:W-:Y:S02]  /*e400*/  ISETP.LT.OR P2, PT, R3.reuse, R219, P2 ;  /* 0x000000db0300720c */ /* 0x040fe40001741670 */
[----:B------:R-:W-:Y:S01]  /*e410*/  ISETP.LT.OR P5, PT, R3, R218, P5 ;  /* 0x000000da0300720c */ /* 0x000fe20002fa1670 */
[----:B------:R-:W-:Y:S01]  /*e420*/  IMAD.U32 R3, RZ, RZ, UR29 ;  /* 0x0000001dff037e24 */ /* 0x000fe2000f8e00ff */
[----:B------:R-:W-:Y:S02]  /*e430*/  ISETP.GE.AND P3, PT, R0, R225, PT ;  /* 0x000000e10000720c */ /* 0x000fe40003f66270 */
[----:B------:R-:W-:-:S02]  /*e440*/  ISETP.LT.OR P0, PT, R2, R221, P0 ;  /* 0x000000dd0200720c */ /* 0x000fc40000701670 */
[----:B------:R-:W-:Y:S02]  /*e450*/  ISETP.LT.OR P3, PT, R0, R221, P3 ;  /* 0x000000dd0000720c */ /* 0x000fe40001f61670 */
[----:B------:R-:W-:Y:S02]  /*e460*/  FSEL R56, R12, -INF , !P0 ;  /* 0xff8000000c387808 */ /* 0x000fe40004000000 */
[----:B------:R-:W-:Y:S02]  /*e470*/  LOP3.LUT R3, R243, UR4, R3, 0x96, !PT ;  /* 0x00000004f3037c12 */ /* 0x000fe4000f8e9603 */
[----:B------:R-:W-:Y:S01]  /*e480*/  ISETP.GE.AND P0, PT, R5, R223, PT ;  /* 0x000000df0500720c */ /* 0x000fe20003f06270 */
[----:B------:R-:W-:Y:S01]  /*e490*/  IMAD.WIDE.U32 R50, R7, -0x326172a9, RZ ;  /* 0xcd9e8d5707327825 */ /* 0x000fe200078e00ff */
[----:B------:R-:W-:Y:S02]  /*e4a0*/  FSEL R33, R13, -INF , !P3 ;  /* 0xff8000000d217808 */ /* 0x000fe40005800000 */
[----:B------:R-:W-:Y:S01]  /*e4b0*/  ISETP.GE.AND P3, PT, R5, R222, PT ;  /* 0x000000de0500720c */ /* 0x000fe20003f66270 */
[----:B------:R-:W-:Y:S01]  /*e4c0*/  IMAD.MOV.U32 R31, RZ, RZ, R6 ;  /* 0x000000ffff1f7224 */ /* 0x000fe200078e0006 */
[----:B------:R-:W-:Y:S01]  /*e4d0*/  FSEL R241, R180, -INF , !P2 ;  /* 0xff800000b4f17808 */ /* 0x000fe20005000000 */
[----:B------:R-:W-:Y:S01]  /*e4e0*/  IMAD.WIDE.U32 R6, R3, -0x326172a9, RZ ;  /* 0xcd9e8d5703067825 */ /* 0x000fe200078e00ff */
[----:B------:R-:W-:-:S02]  /*e4f0*/  ISETP.LT.OR P0, PT, R5, R219, P0 ;  /* 0x000000db0500720c */ /* 0x000fc40000701670 */
[----:B------:R-:W-:Y:S02]  /*e500*/  ISETP.GE.AND P2, PT, R2, R224, PT ;  /* 0x000000e00200720c */ /* 0x000fe40003f46270 */
[----:B------:R-:W-:Y:S02]  /*e510*/  ISETP.LT.OR P3, PT, R5, R218, P3 ;  /* 0x000000da0500720c */ /* 0x000fe40001f61670 */
[----:B------:R-:W-:Y:S02]  /*e520*/  LOP3.LUT R5, R51, R30, RZ, 0x3c, !PT ;  /* 0x0000001e33057212 */ /* 0x000fe400078e3cff */
[----:B------:R-:W-:Y:S02]  /*e530*/  FSEL R199, R108, -INF , !P0 ;  /* 0xff8000006cc77808 */ /* 0x000fe40004000000 */
[----:B------:R-:W-:Y:S02]  /*e540*/  ISETP.LT.OR P2, PT, R2, R220, P2 ;  /* 0x000000dc0200720c */ /* 0x000fe40001741670 */
[----:B------:R-:W-:-:S02]  /*e550*/  FSEL R247, R181, -INF , !P1 ;  /* 0xff800000b5f77808 */ /* 0x000fc40004800000 */
[-C--:B------:R-:W-:Y:S02]  /*e560*/  ISETP.GE.AND P0, PT, R2, R223.reuse, PT ;  /* 0x000000df0200720c */ /* 0x080fe40003f06270 */
[----:B------:R-:W-:Y:S02]  /*e570*/  LOP3.LUT R3, R7, UR16, R50, 0x96, !PT ;  /* 0x0000001007037c12 */ /* 0x000fe4000f8e9632 */
[----:B------:R-:W-:Y:S01]  /*e580*/  ISETP.GE.AND P1, PT, R4, R223, PT ;  /* 0x000000df0400720c */ /* 0x000fe20003f26270 */
[----:B------:R-:W-:Y:S01]  /*e590*/  IMAD R205, R5, -0x2daee0ad, RZ ;  /* 0xd2511f5305cd7824 */ /* 0x000fe200078e02ff */
[----:B------:R-:W-:Y:S01]  /*e5a0*/  FSEL R49, R14, -INF , !P2 ;  /* 0xff8000000e317808 */ /* 0x000fe20005000000 */
[----:B------:R-:W-:Y:S01]  /*e5b0*/  IMAD.WIDE.U32 R8, R3, -0x2daee0ad, RZ ;  /* 0xd2511f5303087825 */ /* 0x000fe200078e00ff */
[----:B------:R-:W-:Y:S02]  /*e5c0*/  ISETP.LT.OR P0, PT, R2, R219, P0 ;  /* 0x000000db0200720c */ /* 0x000fe40000701670 */
[----:B------:R-:W-:-:S02]  /*e5d0*/  LOP3.LUT R5, R201, UR14, R6, 0x96, !PT ;  /* 0x0000000ec9057c12 */ /* 0x000fc4000f8e9606 */
[----:B------:R-:W-:Y:S02]  /*e5e0*/  ISETP.GE.AND P2, PT, R0, R224, PT ;  /* 0x000000e00000720c */ /* 0x000fe40003f46270 */
[----:B------:R-:W-:Y:S01]  /*e5f0*/  ISETP.LT.OR P1, PT, R4, R219, P1 ;  /* 0x000000db0400720c */ /* 0x000fe20000f21670 */
[----:B------:R-:W-:Y:S01]  /*e600*/  IMAD.WIDE.U32 R10, R5, -0x2daee0ad, RZ ;  /* 0xd2511f53050a7825 */ /* 0x000fe200078e00ff */
[----:B------:R-:W-:Y:S02]  /*e610*/  FSEL R53, R104, -INF , !P0 ;  /* 0xff80000068357808 */ /* 0x000fe40004000000 */
[C---:B------:R-:W-:Y:S02]  /*e620*/  ISETP.LT.OR P2, PT, R0.reuse, R220, P2 ;  /* 0x000000dc0000720c */ /* 0x040fe40001741670 */
[----:B------:R-:W-:Y:S02]  /*e630*/  FSEL R54, R109, -INF , !P1 ;  /* 0xff8000006d367808 */ /* 0x000fe40004800000 */
[----:B------:R-:W-:-:S02]  /*e640*/  ISETP.GE.AND P0, PT, R0, R223, PT ;  /* 0x000000df0000720c */ /* 0x000fc40003f06270 */
[-C--:B------:R-:W-:Y:S02]  /*e650*/  ISETP.GE.AND P1, PT, R2, R222.reuse, PT ;  /* 0x000000de0200720c */ /* 0x080fe40003f26270 */
[----:B------:R-:W-:Y:S02]  /*e660*/  LOP3.LUT R3, R9, UR13, R205, 0x96, !PT ;  /* 0x0000000d09037c12 */ /* 0x000fe4000f8e96cd */
[----:B------:R-:W-:Y:S02]  /*e670*/  FSEL R48, R15, -INF , !P2 ;  /* 0xff8000000f307808 */ /* 0x000fe40005000000 */
[----:B------:R-:W-:Y:S02]  /*e680*/  ISETP.LT.OR P0, PT, R0, R219, P0 ;  /* 0x000000db0000720c */ /* 0x000fe40000701670 */
[----:B------:R-:W-:Y:S02]  /*e690*/  ISETP.GE.AND P2, PT, R4, R222, PT ;  /* 0x000000de0400720c */ /* 0x000fe40003f46270 */
[----:B------:R-:W-:Y:S01]  /*e6a0*/  ISETP.LT.OR P1, PT, R2, R218, P1 ;  /* 0x000000da0200720c */ /* 0x000fe20000f21670 */
[----:B------:R-:W-:Y:S01]  /*e6b0*/  IMAD.WIDE.U32 R2, R3, -0x326172a9, RZ ;  /* 0xcd9e8d5703027825 */ /* 0x000fe200078e00ff */
[----:B------:R-:W-:-:S02]  /*e6c0*/  LOP3.LUT R8, R11, UR11, R8, 0x96, !PT ;  /* 0x0000000b0b087c12 */ /* 0x000fc4000f8e9608 */
[----:B------:R-:W-:Y:S01]  /*e6d0*/  FSEL R12, R105, -INF , !P0 ;  /* 0xff800000690c7808 */ /* 0x000fe20004000000 */
[----:B------:R-:W-:Y:S01]  /*e6e0*/  IMAD.WIDE.U32 R108, R31, -0x326172a9, RZ ;  /* 0xcd9e8d571f6c7825 */ /* 0x000fe200078e00ff */
[----:B------:R-:W-:Y:S02]  /*e6f0*/  ISETP.LT.OR P2, PT, R4, R218, P2 ;  /* 0x000000da0400720c */ /* 0x000fe40001741670 */
[----:B------:R-:W-:Y:S01]  /*e700*/  ISETP.GE.AND P0, PT, R0, R222, PT ;  /* 0x000000de0000720c */ /* 0x000fe20003f06270 */
[----:B------:R-:W-:Y:S01]  /*e710*/  IMAD.WIDE.U32 R64, R8, -0x326172a9, RZ ;  /* 0xcd9e8d5708407825 */ /* 0x000fe200078e00ff */
[----:B------:R-:W-:Y:S02]  /*e720*/  FMNMX.FTZ R4, R246, R16, !PT ;  /* 0x00000010f6047209 */ /* 0x000fe40007810000 */
[----:B------:R-:W-:Y:S02]  /*e730*/  LOP3.LUT R3, R3, UR12, R200, 0x96, !PT ;  /* 0x0000000c03037c12 */ /* 0x000fe4000f8e96c8 */
[----:B------:R-:W-:-:S02]  /*e740*/  ISETP.LT.OR P0, PT, R0, R218, P0 ;  /* 0x000000da0000720c */ /* 0x000fc40000701670 */
[----:B------:R-:W-:Y:S02]  /*e750*/  FMNMX.FTZ R0, R245, R20, !PT ;  /* 0x00000014f5007209 */ /* 0x000fe40007810000 */
[----:B------:R-:W-:Y:S02]  /*e760*/  FMNMX.FTZ R4, R17, R4, !PT ;  /* 0x0000000411047209 */ /* 0x000fe40007810000 */
[----:B------:R-:W-:Y:S02]  /*e770*/  LOP3.LUT R5, R109, R30, RZ, 0x3c, !PT ;  /* 0x0000001e6d057212 */ /* 0x000fe400078e3cff */
[----:B------:R-:W-:Y:S01]  /*e780*/  LOP3.LUT R8, R65, UR10, R2, 0x96, !PT ;  /* 0x0000000a41087c12 */ /* 0x000fe2000f8e9602 */
[----:B------:R-:W-:Y:S01]  /*e790*/  IMAD.WIDE.U32 R2, R3, -0x2daee0ad, RZ ;  /* 0xd2511f5303027825 */ /* 0x000fe200078e00ff */
[----:B------:R-:W-:Y:S02]  /*e7a0*/  FMNMX.FTZ R0, R22, R0, !PT ;  /* 0x0000000016007209 */ /* 0x000fe40007810000 */
[----:B------:R-:W-:Y:S01]  /*e7b0*/  FMNMX.FTZ R4, R18, R4, !PT ;  /* 0x0000000412047209 */ /* 0x000fe20007810000 */
[----:B------:R-:W-:Y:S01]  /*e7c0*/  IMAD.WIDE.U32 R46, R5, -0x2daee0ad, RZ ;  /* 0xd2511f53052e7825 */ /* 0x000fe200078e00ff */
[----:B------:R-:W-:-:S02]  /*e7d0*/  LOP3.LUT R10, R3, UR9, R10, 0x96, !PT ;  /* 0x00000009030a7c12 */ /* 0x000fc4000f8e960a */
[----:B------:R-:W-:Y:S01]  /*e7e0*/  FMNMX.FTZ R0, R21, R0, !PT ;  /* 0x0000000015007209 */ /* 0x000fe20007810000 */
[----:B------:R-:W-:Y:S01]  /*e7f0*/  IMAD.WIDE.U32 R66, R8, -0x2daee0ad, RZ ;  /* 0xd2511f5308427825 */ /* 0x000fe200078e00ff */
[----:B------:R-:W-:Y:S02]  /*e800*/  FMNMX.FTZ R3, R19, R4, !PT ;  /* 0x0000000413037209 */ /* 0x000fe40007810000 */
[----:B------:R-:W-:Y:S02]  /*e810*/  LOP3.LUT R5, R47, UR15, R242, 0x96, !PT ;  /* 0x0000000f2f057c12 */ /* 0x000fe4000f8e96f2 */
[----:B------:R-:W-:Y:S02]  /*e820*/  LOP3.LUT R2, R67, UR7, R2, 0x96, !PT ;  /* 0x0000000743027c12 */ /* 0x000fe4000f8e9602 */
[----:B------:R-:W-:Y:S02]  /*e830*/  FMNMX.FTZ R0, R23, R0, !PT ;  /* 0x0000000017007209 */ /* 0x000fe40007810000 */
[----:B------:R-:W-:Y:S01]  /*e840*/  FMNMX.FTZ R3, R192, R3, !PT ;  /* 0x00000003c0037209 */ /* 0x000fe20007810000 */
[----:B------:R-:W-:Y:S01]  /*e850*/  IMAD.WIDE.U32 R40, R5, -0x326172a9, RZ ;  /* 0xcd9e8d5705287825 */ /* 0x000fe200078e00ff */
[----:B------:R-:W-:-:S02]  /*e860*/  FMNMX.FTZ R4, R244, R24, !PT ;  /* 0x00000018f4047209 */ /* 0x000fc40007810000 */
[----:B------:R-:W-:Y:S02]  /*e870*/  FMNMX.FTZ R0, R193, R0, !PT ;  /* 0x00000000c1007209 */ /* 0x000fe40007810000 */
[----:B------:R-:W-:Y:S01]  /*e880*/  FMNMX.FTZ R105, R188, R3, !PT ;  /* 0x00000003bc697209 */ /* 0x000fe20007810000 */
[----:B------:R-:W-:Y:S01]  /*e890*/  IMAD.WIDE.U32 R2, R2, -0x326172a9, RZ ;  /* 0xcd9e8d5702027825 */ /* 0x000fe200078e00ff */
[----:B------:R-:W-:-:S03]  /*e8a0*/  FMNMX.FTZ R4, R27, R4, !PT ;  /* 0x000000041b047209 */ /* 0x000fc60007810000 */
[----:B------:R-:W-:Y:S01]  /*e8b0*/  IMAD.WIDE.U32 R38, R10, -0x326172a9, RZ ;  /* 0xcd9e8d570a267825 */ /* 0x000fe200078e00ff */
[----:B------:R-:W-:Y:S02]  /*e8c0*/  FMNMX.FTZ R5, R190, R0, !PT ;  /* 0x00000000be057209 */ /* 0x000fe40007810000 */
[----:B------:R-:W-:Y:S02]  /*e8d0*/  FMNMX.FTZ R105, R101, R105, !PT ;  /* 0x0000006965697209 */ /* 0x000fe40007810000 */
[----:B------:R-:W-:Y:S02]  /*e8e0*/  LOP3.LUT R11, R7, UR16, R108, 0x96, !PT ;  /* 0x00000010070b7c12 */ /* 0x000fe4000f8e966c */
[----:B------:R-:W-:Y:S02]  /*e8f0*/  LOP3.LUT R10, R41, UR14, R6, 0x96, !PT ;  /* 0x0000000e290a7c12 */ /* 0x000fe4000f8e9606 */
[C---:B------:R-:W-:Y:S02]  /*e900*/  LOP3.LUT R6, R2.reuse, 0xffff, RZ, 0xc0, !PT ;  /* 0x0000ffff02067812 */ /* 0x040fe400078ec0ff */
[----:B------:R-:W-:-:S02]  /*e910*/  LOP3.LUT R8, R2, 0xff, RZ, 0xc0, !PT ;  /* 0x000000ff02087812 */ /* 0x000fc400078ec0ff */
[--C-:B------:R-:W-:Y:S02]  /*e920*/  SHF.R.U32.HI R7, RZ, 0x10, R2.reuse ;  /* 0x00000010ff077819 */ /* 0x100fe40000011602 */
[----:B------:R-:W-:Y:S02]  /*e930*/  SHF.R.U32.HI R9, RZ, 0x18, R2 ;  /* 0x00000018ff097819 */ /* 0x000fe40000011602 */
[----:B------:R-:W-:Y:S02]  /*e940*/  LOP3.LUT R0, R3, UR17, R38, 0x96, !PT ;  /* 0x0000001103007c12 */ /* 0x000fe4000f8e9626 */
        /* <DEDUP_REMOVED lines=9> */
[----:B------:R-:W-:Y:S02]  /*e9e0*/  LOP3.LUT R5, R7, 0xff, RZ, 0xc0, !PT ;  /* 0x000000ff07057812 */ /* 0x000fe400078ec0ff */
[----:B------:R-:W-:Y:S02]  /*e9f0*/  FMNMX.FTZ R7, R194, R2, !PT ;  /* 0x00000002c2077209 */ /* 0x000fe40007810000 */
[----:B------:R-:W-:Y:S02]  /*ea00*/  FMNMX.FTZ R2, R236, R3, !PT ;  /* 0x00000003ec027209 */ /* 0x000fe40007810000 */
[----:B------:R-:W-:Y:S02]  /*ea10*/  FMNMX.FTZ R105, R233, R105, !PT ;  /* 0x00000069e9697209 */ /* 0x000fe40007810000 */
[----:B------:R-:W-:Y:S02]  /*ea20*/  SHF.R.U32.HI R4, RZ, 0x8, R6 ;  /* 0x00000008ff047819 */ /* 0x000fe40000011606 */
[----:B------:R-:W-:-:S02]  /*ea30*/  FMNMX.FTZ R2, R237, R2, !PT ;  /* 0x00000002ed027209 */ /* 0x000fc40007810000 */
[----:B------:R-:W-:Y:S02]  /*ea40*/  FMNMX.FTZ R105, R234, R105, !PT ;  /* 0x00000069ea697209 */ /* 0x000fe40007810000 */
[----:B------:R-:W-:Y:S02]  /*ea50*/  PRMT R38, R8, 0x5410, R4 ;  /* 0x0000541008267816 */ /* 0x000fe40000000004 */
[----:B------:R-:W-:Y:S02]  /*ea60*/  LOP3.LUT R4, R0, 0xffff, RZ, 0xc0, !PT ;  /* 0x0000ffff00047812 */ /* 0x000fe400078ec0ff */
[----:B------:R-:W-:Y:S02]  /*ea70*/  FMNMX.FTZ R2, R238, R2, !PT ;  /* 0x00000002ee027209 */ /* 0x000fe40007810000 */
[----:B------:R-:W-:Y:S02]  /*ea80*/  FMNMX.FTZ R105, R229, R105, !PT ;  /* 0x00000069e5697209 */ /* 0x000fe40007810000 */
[----:B------:R-:W-:-:S02]  /*ea90*/  PRMT R15, R5, 0x5410, R9 ;  /* 0x00005410050f7816 */ /* 0x000fc40000000009 */
[----:B------:R-:W-:Y:S02]  /*eaa0*/  SHF.R.U32.HI R5, RZ, 0x8, R4 ;  /* 0x00000008ff057819 */ /* 0x000fe40000011604 */
[----:B------:R-:W-:Y:S02]  /*eab0*/  LOP3.LUT R6, R0, 0xff, RZ, 0xc0, !PT ;  /* 0x000000ff00067812 */ /* 0x000fe400078ec0ff */
[--C-:B------:R-:W-:Y:S02]  /*eac0*/  SHF.R.U32.HI R3, RZ, 0x10, R0.reuse ;  /* 0x00000010ff037819 */ /* 0x100fe40000011600 */
[----:B------:R-:W-:Y:S02]  /*ead0*/  SHF.R.U32.HI R4, RZ, 0x18, R0 ;  /* 0x00000018ff047819 */ /* 0x000fe40000011600 */
[----:B------:R-:W-:Y:S02]  /*eae0*/  FMNMX.FTZ R0, R206, R2, !PT ;  /* 0x00000002ce007209 */ /* 0x000fe40007810000 */
[----:B------:R-:W-:-:S02]  /*eaf0*/  FMNMX.FTZ R105, R228, R105, !PT ;  /* 0x00000069e4697209 */ /* 0x000fc40007810000 */
[----:B------:R-:W-:Y:S02]  /*eb00*/  FMNMX.FTZ R2, R191, R7, !PT ;  /* 0x00000007bf027209 */ /* 0x000fe40007810000 */
[----:B------:R-:W-:Y:S02]  /*eb10*/  FMNMX.FTZ R0, R204, R0, !PT ;  /* 0x00000000cc007209 */ /* 0x000fe40007810000 */
[----:B------:R-:W-:Y:S02]  /*eb20*/  FMNMX.FTZ R105, R56, R105, !PT ;  /* 0x0000006938697209 */ /* 0x000fe40007810000 */
[----:B------:R-:W-:Y:S02]  /*eb30*/  LOP3.LUT R3, R3, 0xff, RZ, 0xc0, !PT ;  /* 0x000000ff03037812 */ /* 0x000fe400078ec0ff */
[----:B------:R-:W-:Y:S02]  /*eb40*/  PRMT R14, R6, 0x5410, R5 ;  /* 0x00005410060e7816 */ /* 0x000fe40000000005 */
[----:B------:R-:W-:-:S02]  /*eb50*/  FMNMX.FTZ R6, R185, R2, !PT ;  /* 0x00000002b9067209 */ /* 0x000fc40007810000 */
[----:B------:R-:W-:Y:S02]  /*eb60*/  FMNMX.FTZ R0, R49, R0, !PT ;  /* 0x0000000031007209 */ /* 0x000fe40007810000 */
[----:B------:R-:W-:Y:S02]  /*eb70*/  FMNMX.FTZ R105, R33, R105, !PT ;  /* 0x0000006921697209 */ /* 0x000fe40007810000 */
[----:B------:R-:W-:Y:S01]  /*eb80*/  PRMT R13, R3, 0x5410, R4 ;  /* 0x00005410030d7816 */ /* 0x000fe20000000004 */
[----:B------:R-:W-:Y:S01]  /*eb90*/  IMAD.WIDE.U32 R2, R11, -0x2daee0ad, RZ ;  /* 0xd2511f530b027825 */ /* 0x000fe200078e00ff */
[----:B------:R-:W-:-:S03]  /*eba0*/  FMNMX.FTZ R6, R239, R6, !PT ;  /* 0x00000006ef067209 */ /* 0x000fc60007810000 */
[----:B------:R-:W-:Y:S01]  /*ebb0*/  IMAD.WIDE.U32 R4, R10, -0x2daee0ad, RZ ;  /* 0xd2511f530a047825 */ /* 0x000fe200078e00ff */
[----:B------:R-:W-:Y:S01]  /*ebc0*/  FMNMX.FTZ R0, R48, R0, !PT ;  /* 0x0000000030007209 */ /* 0x000fe20007810000 */
[----:B------:R-:W1:Y:S03]  /*ebd0*/  SHFL.BFLY PT, R8, R105, 0x2, 0x1f ;  /* 0x0c401f0069087f89 */ /* 0x000e6600000e0000 */
[----:B------:R-:W-:Y:S02]  /*ebe0*/  LOP3.LUT R7, R5, UR11, R2, 0x96, !PT ;  /* 0x0000000b05077c12 */ /* 0x000fe4000f8e9602 */
[----:B------:R-:W-:Y:S02]  /*ebf0*/  FMNMX.FTZ R2, R240, R6, !PT ;  /* 0x00000006f0027209 */ /* 0x000fe40007810000 */
[----:B------:R-:W2:Y:S01]  /*ec00*/  SHFL.BFLY PT, R6, R0, 0x2, 0x1f ;  /* 0x0c401f0000067f89 */ /* 0x000ea200000e0000 */
[----:B------:R-:W-:Y:S01]  /*ec10*/  LOP3.LUT R3, R3, UR13, R46, 0x96, !PT ;  /* 0x0000000d03037c12 */ /* 0x000fe2000f8e962e */
[----:B------:R-:W-:Y:S01]  /*ec20*/  IMAD.WIDE.U32 R44, R7, -0x326172a9, RZ ;  /* 0xcd9e8d57072c7825 */ /* 0x000fe200078e00ff */
[----:B------:R-:W-:-:S03]  /*ec30*/  FMNMX.FTZ R5, R241, R2, !PT ;  /* 0x00000002f1057209 */ /* 0x000fc60007810000 */
[----:B------:R-:W-:-:S05]  /*ec40*/  IMAD.WIDE.U32 R2, R3, -0x326172a9, RZ ;  /* 0xcd9e8d5703027825 */ /* 0x000fca00078e00ff */
[----:B------:R-:W-:Y:S02]  /*ec50*/  LOP3.LUT R10, R45, UR10, R2, 0x96, !PT ;  /* 0x0000000a2d0a7c12 */ /* 0x000fe4000f8e9602 */
[----:B------:R-:W-:Y:S02]  /*ec60*/  FMNMX.FTZ R2, R227, R28, !PT ;  /* 0x0000001ce3027209 */ /* 0x000fe40007810000 */
[----:B------:R-:W-:Y:S02]  /*ec70*/  FMNMX.FTZ R5, R247, R5, !PT ;  /* 0x00000005f7057209 */ /* 0x000fe40007810000 */
[----:B------:R-:W-:Y:S02]  /*ec80*/  FMNMX.FTZ R2, R29, R2, !PT ;  /* 0x000000021d027209 */ /* 0x000fe40007810000 */
[----:B-1----:R-:W-:Y:S02]  /*ec90*/  FMNMX.FTZ R105, R105, R8, !PT ;  /* 0x0000000869697209 */ /* 0x002fe40007810000 */
[----:B------:R-:W-:-:S02]  /*eca0*/  LOP3.LUT R9, R3, UR12, R40, 0x96, !PT ;  /* 0x0000000c03097c12 */ /* 0x000fc4000f8e9628 */
[----:B------:R-:W-:Y:S02]  /*ecb0*/  FMNMX.FTZ R2, R36, R2, !PT ;  /* 0x0000000224027209 */ /* 0x000fe40007810000 */
[----:B------:R-:W-:Y:S02]  /*ecc0*/  FMNMX.FTZ R3, R199, R5, !PT ;  /* 0x00000005c7037209 */ /* 0x000fe40007810000 */
[----:B--2---:R-:W-:Y:S02]  /*ecd0*/  FMNMX.FTZ R0, R0, R6, !PT ;  /* 0x0000000600007209 */ /* 0x004fe40007810000 */
[----:B------:R-:W1:Y:S01]  /*ece0*/  SHFL.BFLY PT, R6, R105, 0x1, 0x1f ;  /* 0x0c201f0069067f89 */ /* 0x000e6200000e0000 */
[----:B------:R-:W-:Y:S02]  /*ecf0*/  FMNMX.FTZ R2, R37, R2, !PT ;  /* 0x0000000225027209 */ /* 0x000fe40007810000 */
[----:B------:R-:W-:Y:S02]  /*ed00*/  FMNMX.FTZ R3, R54, R3, !PT ;  /* 0x0000000336037209 */ /* 0x000fe40007810000 */
[----:B------:R-:W-:-:S02]  /*ed10*/  FMNMX.FTZ R5, R196, R2, !PT ;  /* 0x00000002c4057209 */ /* 0x000fc40007810000 */
[----:B------:R-:W-:Y:S01]  /*ed20*/  FMNMX.FTZ R103, R53, R3, !PT ;  /* 0x0000000335677209 */ /* 0x000fe20007810000 */
[----:B------:R-:W-:Y:S01]  /*ed30*/  IMAD.WIDE.U32 R2, R9, -0x2daee0ad, RZ ;  /* 0xd2511f5309027825 */ /* 0x000fe200078e00ff */
[----:B------:R-:W-:Y:S01]  /*ed40*/  FMNMX.FTZ R5, R198, R5, !PT ;  /* 0x00000005c6057209 */ /* 0x000fe20007810000 */
[----:B------:R-:W2:Y:S03]  /*ed50*/  SHFL.BFLY PT, R104, R0, 0x1, 0x1f ;  /* 0x0c201f0000687f89 */ /* 0x000ea600000e0000 */
[----:B------:R-:W-:Y:S02]  /*ed60*/  LOP3.LUT R8, R3, UR9, R4, 0x96, !PT ;  /* 0x0000000903087c12 */ /* 0x000fe4000f8e9604 */
[----:B------:R-:W-:Y:S01]  /*ed70*/  FMNMX.FTZ R3, R186, R5, !PT ;  /* 0x00000005ba037209 */ /* 0x000fe20007810000 */
[----:B------:R-:W-:-:S03]  /*ed80*/  IMAD.WIDE.U32 R42, R10, -0x2daee0ad, RZ ;  /* 0xd2511f530a2a7825 */ /* 0x000fc600078e00ff */
[----:B------:R-:W-:Y:S02]  /*ed90*/  FMNMX.FTZ R3, R187, R3, !PT ;  /* 0x00000003bb037209 */ /* 0x000fe40007810000 */
[----:B------:R-:W-:Y:S02]  /*eda0*/  LOP3.LUT R4, R43, UR7, R2, 0x96, !PT ;  /* 0x000000072b047c12 */ /* 0x000fe4000f8e9602 */
[----:B------:R-:W-:Y:S02]  /*edb0*/  FSEL R65, R179, -INF , !P6 ;  /* 0xff800000b3417808 */ /* 0x000fe40007000000 */
[----:B------:R-:W-:Y:S02]  /*edc0*/  FMNMX.FTZ R2, R248, R3, !PT ;  /* 0x00000003f8027209 */ /* 0x000fe40007810000 */
[----:B-1----:R-:W-:Y:S02]  /*edd0*/  FMNMX.FTZ R105, R105, R6, !PT ;  /* 0x0000000669697209 */ /* 0x002fe40007810000 */
[----:B------:R-:W-:-:S02]  /*ede0*/  FSEL R210, R182, -INF , !P5 ;  /* 0xff800000b6d27808 */ /* 0x000fc40006800000 */
[----:B------:R-:W-:Y:S01]  /*edf0*/  FMNMX.FTZ R2, R65, R2, !PT ;  /* 0x0000000241027209 */ /* 0x000fe20007810000 */
[----:B------:R-:W-:Y:S01]  /*ee00*/  FMUL.FTZ R34, R105, c[0x0][0x23c] ;  /* 0x00008f0069227a20 */ /* 0x000fe20000410000 */
[----:B------:R-:W-:Y:S02]  /*ee10*/  FSEL R211, R183, -INF , !P4 ;  /* 0xff800000b7d37808 */ /* 0x000fe40006000000 */
[----:B------:R-:W-:Y:S02]  /*ee20*/  FMNMX.FTZ R2, R210, R2, !PT ;  /* 0x00000002d2027209 */ /* 0x000fe40007810000 */
[----:B------:R-:W-:Y:S02]  /*ee30*/  FSETP.NEU.FTZ.AND P4, PT, R105, -INF , PT ;  /* 0xff8000006900780b */ /* 0x000fe40003f9d000 */
[----:B------:R-:W-:Y:S02]  /*ee40*/  FMNMX.FTZ R103, R12, R103, !PT ;  /* 0x000000670c677209 */ /* 0x000fe40007810000 */
[----:B------:R-:W-:-:S02]  /*ee50*/  FSEL R242, R110, -INF , !P3 ;  /* 0xff8000006ef27808 */ /* 0x000fc40005800000 */
[----:B------:R-:W-:Y:S02]  /*ee60*/  FMNMX.FTZ R2, R211, R2, !PT ;  /* 0x00000002d3027209 */ /* 0x000fe40007810000 */
[----:B------:R-:W-:Y:S01]  /*ee70*/  FSEL R34, R34, RZ, P4 ;  /* 0x000000ff22227208 */ /* 0x000fe20002000000 */
[----:B------:R-:W1:Y:S01]  /*ee80*/  SHFL.BFLY PT, R7, R103, 0x2, 0x1f ;  /* 0x0c401f0067077f89 */ /* 0x000e6200000e0000 */
[----:B--2---:R-:W-:Y:S02]  /*ee90*/  FMNMX.FTZ R104, R0, R104, !PT ;  /* 0x0000006800687209 */ /* 0x004fe40007810000 */
[----:B------:R-:W-:Y:S01]  /*eea0*/  FMNMX.FTZ R102, R242, R2, !PT ;  /* 0x00000002f2667209 */ /* 0x000fe20007810000 */
[----:B------:R-:W-:Y:S02]  /*eeb0*/  FFMA.FTZ R0, R16, c[0x0][0x23c], -R34 ;  /* 0x00008f0010007a23 */ /* 0x000fe40000010822 */
[----:B------:R-:W-:-:S04]  /*eec0*/  IMAD.WIDE.U32 R2, R4, -0x326172a9, RZ ;  /* 0xcd9e8d5704027825 */ /* 0x000fc800078e00ff */
[----:B------:R-:W-:Y:S01]  /*eed0*/  IMAD.MOV.U32 R207, RZ, RZ, R249 ;  /* 0x000000ffffcf7224 */ /* 0x000fe200078e00f9 */
[----:B------:R-:W-:Y:S01]  /*eee0*/  FSEL R249, R111, -INF , !P2 ;  /* 0xff8000006ff97808 */ /* 0x000fe20005000000 */
[----:B------:R2:W-:Y:S01]  /*eef0*/  MUFU.EX2 R55, R0 ;  /* 0x0000000000377308 */ /* 0x0005e20000000800 */
[----:B------:R-:W-:Y:S01]  /*ef00*/  IMAD.MOV.U32 R197, RZ, RZ, R251 ;  /* 0x000000ffffc57224 */ /* 0x000fe200078e00fb */
[----:B------:R-:W-:Y:S02]  /*ef10*/  FSEL R251, R106, -INF , !P1 ;  /* 0xff8000006afb7808 */ /* 0x000fe40004800000 */
[----:B------:R-:W-:Y:S01]  /*ef20*/  FMNMX.FTZ R102, R249, R102, !PT ;  /* 0x00000066f9667209 */ /* 0x000fe20007810000 */
[----:B------:R-:W-:Y:S01]  /*ef30*/  IMAD.MOV.U32 R202, RZ, RZ, R250 ;  /* 0x000000ffffca7224 */ /* 0x000fe200078e00fa */
[----:B------:R-:W-:Y:S01]  /*ef40*/  FSEL R250, R107, -INF , !P0 ;  /* 0xff8000006bfa7808 */ /* 0x000fe20004000000 */
[----:B------:R-:W-:Y:S01]  /*ef50*/  FFMA.FTZ R4, R17, c[0x0][0x23c], -R34 ;  /* 0x00008f0011047a23 */ /* 0x000fe20000010822 */
[----:B------:R-:W-:Y:S01]  /*ef60*/  FMNMX.FTZ R102, R251, R102, !PT ;  /* 0x00000066fb667209 */ /* 0x000fe20007810000 */
[----:B------:R-:W-:Y:S01]  /*ef70*/  FMUL.FTZ R35, R104, c[0x0][0x23c] ;  /* 0x00008f0068237a20 */ /* 0x000fe20000410000 */
[----:B--2---:R-:W-:-:S04]  /*ef80*/  LOP3.LUT R0, R2, 0xffff, RZ, 0xc0, !PT ;  /* 0x0000ffff02007812 */ /* 0x004fc800078ec0ff */
[----:B------:R-:W-:Y:S01]  /*ef90*/  SHF.R.U32.HI R5, RZ, 0x8, R0 ;  /* 0x00000008ff057819 */ /* 0x000fe20000011600 */
[----:B------:R-:W-:Y:S01]  /*efa0*/  FFMA.FTZ R0, R18, c[0x0][0x23c], -R34 ;  /* 0x00008f0012007a23 */ /* 0x000fe20000010822 */
[----:B------:R-:W-:Y:S01]  /*efb0*/  FSETP.NEU.FTZ.AND P2, PT, R104, -INF , PT ;  /* 0xff8000006800780b */ /* 0x000fe20003f5d000 */
[----:B------:R2:W-:Y:S01]  /*efc0*/  MUFU.EX2 R203, R4 ;  /* 0x0000000400cb7308 */ /* 0x0005e20000000800 */
[----:B------:R-:W-:Y:S01]  /*efd0*/  FMNMX.FTZ R102, R250, R102, !PT ;  /* 0x00000066fa667209 */ /* 0x000fe20007810000 */
[----:B------:R-:W-:Y:S01]  /*efe0*/  IMAD.MOV.U32 R110, RZ, RZ, R12 ;  /* 0x000000ffff6e7224 */ /* 0x000fe200078e000c */
[----:B------:R-:W-:-:S05]  /*eff0*/  FSEL R35, R35, RZ, P2 ;  /* 0x000000ff23237208 */ /* 0x000fca0001000000 */
[----:B------:R3:W-:Y:S01]  /*f000*/  MUFU.EX2 R10, R0 ;  /* 0x00000000000a7308 */ /* 0x0007e20000000800 */
[----:B------:R-:W4:Y:S01]  /*f010*/  SHFL.BFLY PT, R6, R102, 0x2, 0x1f ;  /* 0x0c401f0066067f89 */ /* 0x000f2200000e0000 */
[----:B--2---:R-:W-:Y:S01]  /*f020*/  LOP3.LUT R4, R2, 0xff, RZ, 0xc0, !PT ;  /* 0x000000ff02047812 */ /* 0x004fe200078ec0ff */
[----:B------:R-:W-:-:S03]  /*f030*/  IMAD.WIDE.U32 R30, R8, -0x326172a9, RZ ;  /* 0xcd9e8d57081e7825 */ /* 0x000fc600078e00ff */
[----:B------:R-:W-:Y:S02]  /*f040*/  PRMT R12, R4, 0x5410, R5 ;  /* 0x00005410040c7816 */ /* 0x000fe40000000005 */
[----:B---3--:R-:W-:-:S04]  /*f050*/  SHF.R.U32.HI R0, RZ, 0x10, R2 ;  /* 0x00000010ff007819 */ /* 0x008fc80000011602 */
[----:B------:R-:W-:Y:S02]  /*f060*/  LOP3.LUT R5, R0, 0xff, RZ, 0xc0, !PT ;  /* 0x000000ff00057812 */ /* 0x000fe400078ec0ff */
[----:B------:R-:W-:Y:S01]  /*f070*/  SHF.R.U32.HI R0, RZ, 0x18, R2 ;  /* 0x00000018ff007819 */ /* 0x000fe20000011602 */
[----:B------:R-:W-:Y:S01]  /*f080*/  FFMA.FTZ R2, R20, c[0x0][0x23c], -R35 ;  /* 0x00008f0014027a23 */ /* 0x000fe20000010823 */
[----:B-1----:R-:W-:-:S03]  /*f090*/  FMNMX.FTZ R103, R103, R7, !PT ;  /* 0x0000000767677209 */ /* 0x002fc60007810000 */
[----:B------:R1:W-:Y:S02]  /*f0a0*/  MUFU.EX2 R52, R2 ;  /* 0x0000000200347308 */ /* 0x0003e40000000800 */
[----:B------:R-:W2:Y:S01]  /*f0b0*/  SHFL.BFLY PT, R7, R103, 0x1, 0x1f ;  /* 0x0c201f0067077f89 */ /* 0x000ea200000e0000 */
[----:B------:R-:W-:Y:S02]  /*f0c0*/  PRMT R18, R5, 0x5410, R0 ;  /* 0x0000541005127816 */ /* 0x000fe40000000000 */
[----:B-1----:R-:W-:Y:S01]  /*f0d0*/  LOP3.LUT R2, R3, UR17, R30, 0x96, !PT ;  /* 0x0000001103027c12 */ /* 0x002fe2000f8e961e */
[----:B------:R-:W-:-:S04]  /*f0e0*/  FFMA.FTZ R3, R21, c[0x0][0x23c], -R35 ;  /* 0x00008f0015037a23 */ /* 0x000fc80000010823 */
[----:B------:R1:W3:Y:S01]  /*f0f0*/  MUFU.EX2 R5, R3 ;  /* 0x0000000300057308 */ /* 0x0002e20000000800 */
[----:B----4-:R-:W-:Y:S01]  /*f100*/  FMNMX.FTZ R102, R102, R6, !PT ;  /* 0x0000000666667209 */ /* 0x010fe20007810000 */
[--C-:B------:R-:W-:Y:S01]  /*f110*/  FFMA.FTZ R0, R22, c[0x0][0x23c], -R35.reuse ;  /* 0x00008f0016007a23 */ /* 0x100fe20000010823 */
[----:B--2---:R-:W-:Y:S01]  /*f120*/  FMNMX.FTZ R103, R103, R7, !PT ;  /* 0x0000000767677209 */ /* 0x004fe20007810000 */
[----:B------:R-:W-:Y:S02]  /*f130*/  FFMA.FTZ R4, R19, c[0x0][0x23c], -R34 ;  /* 0x00008f0013047a23 */ /* 0x000fe40000010822 */
[----:B-1----:R-:W-:Y:S02]  /*f140*/  FFMA.FTZ R3, R23, c[0x0][0x23c], -R35 ;  /* 0x00008f0017037a23 */ /* 0x002fe40000010823 */
[----:B---3--:R-:W-:Y:S02]  /*f150*/  IMAD.MOV.U32 R23, RZ, RZ, R5 ;  /* 0x000000ffff177224 */ /* 0x008fe400078e0005 */
[----:B------:R-:W1:Y:S01]  /*f160*/  SHFL.BFLY PT, R5, R102, 0x1, 0x1f ;  /* 0x0c201f0066057f89 */ /* 0x000e6200000e0000 */
[----:B------:R2:W-:Y:S01]  /*f170*/  MUFU.EX2 R19, R0 ;  /* 0x0000000000137308 */ /* 0x0005e20000000800 */
[C---:B------:R-:W-:Y:S01]  /*f180*/  FMUL.FTZ R32, R103.reuse, c[0x0][0x23c] ;  /* 0x00008f0067207a20 */ /* 0x040fe20000410000 */
[----:B------:R-:W-:-:S04]  /*f190*/  FSETP.NEU.FTZ.AND P1, PT, R103, -INF , PT ;  /* 0xff8000006700780b */ /* 0x000fc80003f3d000 */
[----:B------:R-:W-:Y:S02]  /*f1a0*/  FSEL R32, R32, RZ, P1 ;  /* 0x000000ff20207208 */ /* 0x000fe40000800000 */
[----:B------:R3:W4:Y:S01]  /*f1b0*/  MUFU.EX2 R9, R4 ;  /* 0x0000000400097308 */ /* 0x0007220000000800 */
[----:B--2---:R-:W-:Y:S01]  /*f1c0*/  LOP3.LUT R0, R2, 0xffff, RZ, 0xc0, !PT ;  /* 0x0000ffff02007812 */ /* 0x004fe200078ec0ff */
[----:B------:R-:W-:-:S06]  /*f1d0*/  IMAD.MOV.U32 R209, RZ, RZ, R207 ;  /* 0x000000ffffd17224 */ /* 0x000fcc00078e00cf */
[----:B------:R2:W5:Y:S01]  /*f1e0*/  MUFU.EX2 R6, R3 ;  /* 0x0000000300067308 */ /* 0x0005620000000800 */
[----:B---3--:R-:W-:Y:S02]  /*f1f0*/  SHF.R.U32.HI R4, RZ, 0x8, R0 ;  /* 0x00000008ff047819 */ /* 0x008fe40000011600 */
[----:B------:R-:W-:Y:S01]  /*f200*/  LOP3.LUT R0, R2, 0xff, RZ, 0xc0, !PT ;  /* 0x000000ff02007812 */ /* 0x000fe200078ec0ff */
[----:B------:R-:W-:-:S03]  /*f210*/  IMAD.MOV.U32 R207, RZ, RZ, R197 ;  /* 0x000000ffffcf7224 */ /* 0x000fc600078e00c5 */
[----:B------:R-:W-:Y:S01]  /*f220*/  PRMT R17, R0, 0x5410, R4 ;  /* 0x0000541000117816 */ /* 0x000fe20000000004 */
[----:B------:R-:W-:Y:S01]  /*f230*/  FFMA.FTZ R0, R24, c[0x0][0x23c], -R32 ;  /* 0x00008f0018007a23 */ /* 0x000fe20000010820 */
[----:B------:R-:W3:Y:S01]  /*f240*/  LDC.U8 R197, c[0x0][0x2d8] ;  /* 0x0000b600ffc57b82 */ /* 0x000ee20000000000 */
[----:B------:R-:W-:Y:S01]  /*f250*/  IMAD.MOV.U32 R208, RZ, RZ, R202 ;  /* 0x000000ffffd07224 */ /* 0x000fe200078e00ca */
[----:B--2---:R-:W-:Y:S01]  /*f260*/  SHF.R.U32.HI R3, RZ, 0x10, R2 ;  /* 0x00000010ff037819 */ /* 0x004fe20000011602 */
[----:B------:R-:W-:Y:S01]  /*f270*/  IMAD.MOV.U32 R202, RZ, RZ, R252 ;  /* 0x000000ffffca7224 */ /* 0x000fe200078e00fc */
[----:B------:R-:W-:Y:S01]  /*f280*/  SHF.R.U32.HI R2, RZ, 0x18, R2 ;  /* 0x00000018ff027819 */ /* 0x000fe20000011602 */
[----:B------:R2:W-:Y:S01]  /*f290*/  MUFU.EX2 R252, R0 ;  /* 0x0000000000fc7308 */ /* 0x0005e20000000800 */
[----:B-1----:R-:W-:Y:S01]  /*f2a0*/  FMNMX.FTZ R102, R102, R5, !PT ;  /* 0x0000000566667209 */ /* 0x002fe20007810000 */
[----:B------:R-:W-:-:S03]  /*f2b0*/  IMAD.MOV.U32 R24, RZ, RZ, R33 ;  /* 0x000000ffff187224 */ /* 0x000fc600078e0021 */
[C---:B------:R-:W-:Y:S01]  /*f2c0*/  FSETP.NEU.FTZ.AND P0, PT, R102.reuse, -INF , PT ;  /* 0xff8000006600780b */ /* 0x040fe20003f1d000 */
[----:B------:R-:W-:Y:S01]  /*f2d0*/  FMUL.FTZ R33, R102, c[0x0][0x23c] ;  /* 0x00008f0066217a20 */ /* 0x000fe20000410000 */
[----:B--2---:R-:W-:-:S04]  /*f2e0*/  LOP3.LUT R0, R3, 0xff, RZ, 0xc0, !PT ;  /* 0x000000ff03007812 */ /* 0x004fc800078ec0ff */
[----:B------:R-:W-:Y:S01]  /*f2f0*/  PRMT R16, R0, 0x5410, R2 ;  /* 0x0000541000107816 */ /* 0x000fe20000000002 */
[--C-:B------:R-:W-:Y:S02]  /*f300*/  FFMA.FTZ R0, R26, c[0x0][0x23c], -R32.reuse ;  /* 0x00008f001a007a23 */ /* 0x100fe40000010820 */
[----:B------:R-:W-:Y:S02]  /*f310*/  FFMA.FTZ R3, R27, c[0x0][0x23c], -R32 ;  /* 0x00008f001b037a23 */ /* 0x000fe40000010820 */
[----:B------:R1:W-:Y:S01]  /*f320*/  MUFU.EX2 R27, R0 ;  /* 0x00000000001b7308 */ /* 0x0003e20000000800 */
[----:B------:R-:W-:Y:S01]  /*f330*/  FSEL R33, R33, RZ, P0 ;  /* 0x000000ff21217208 */ /* 0x000fe20000000000 */
[----:B------:R-:W-:Y:S01]  /*f340*/  IMAD.MOV.U32 R22, RZ, RZ, R10 ;  /* 0x000000ffff167224 */ /* 0x000fe200078e000a */
[----:B---3--:R-:W-:Y:S01]  /*f350*/  PRMT R197, R197, 0x7054, R197 ;  /* 0x00007054c5c57816 */ /* 0x008fe200000000c5 */
[----:B----4-:R-:W-:Y:S01]  /*f360*/  IMAD.MOV.U32 R26, RZ, RZ, R9 ;  /* 0x000000ffff1a7224 */ /* 0x010fe200078e0009 */
[----:B-1----:R-:W-:-:S05]  /*f370*/  FSEL R0, R105, RZ, P4 ;  /* 0x000000ff69007208 */ /* 0x002fca0002000000 */
[----:B------:R-:W-:Y:S02]  /*f380*/  FADD.FTZ R4, R246, -R0 ;  /* 0x80000000f6047221 */ /* 0x000fe40000010000 */
[----:B------:R-:W-:Y:S02]  /*f390*/  FFMA.FTZ R0, R28, c[0x0][0x23c], -R33 ;  /* 0x00008f001c007a23 */ /* 0x000fe40000010821 */
[----:B------:R-:W-:Y:S02]  /*f3a0*/  FFMA.FTZ R2, R25, c[0x0][0x23c], -R32 ;  /* 0x00008f0019027a23 */ /* 0x000fe40000010820 */
[----:B------:R1:W-:Y:S01]  /*f3b0*/  MUFU.EX2 R20, R0 ;  /* 0x0000000000147308 */ /* 0x0003e20000000800 */
[----:B------:R-:W-:Y:S01]  /*f3c0*/  HSET2.LE.AND R10, R38, R197, PT ;  /* 0x000000c5260a7233 */ /* 0x000fe20003803000 */
[----:B-----5:R-:W-:-:S06]  /*f3d0*/  IMAD.MOV.U32 R25, RZ, RZ, R6 ;  /* 0x000000ffff197224 */ /* 0x020fcc00078e0006 */
[----:B------:R-:W-:Y:S01]  /*f3e0*/  MUFU.EX2 R111, R3 ;  /* 0x00000003006f7308 */ /* 0x000fe20000000800 */
[----:B-1----:R-:W-:-:S07]  /*f3f0*/  FFMA.FTZ R0, R29, c[0x0][0x23c], -R33 ;  /* 0x00008f001d007a23 */ /* 0x002fce0000010821 */
[----:B------:R1:W2:Y:S01]  /*f400*/  MUFU.EX2 R3, R2 ;  /* 0x0000000200037308 */ /* 0x0002a20000000800 */
[----:B------:R-:W-:-:S07]  /*f410*/  HSET2.LE.AND R11, R15, R197, PT ;  /* 0x000000c50f0b7233 */ /* 0x000fce0003803000 */
[----:B------:R3:W-:Y:S01]  /*f420*/  MUFU.EX2 R246, R0 ;  /* 0x0000000000f67308 */ /* 0x0007e20000000800 */
[----:B-1----:R-:W-:Y:S02]  /*f430*/  FSEL R2, R104, RZ, P2 ;  /* 0x000000ff68027208 */ /* 0x002fe40001000000 */
[----:B---3--:R-:W-:-:S03]  /*f440*/  F2FP.PACK_AB R0, R26, R22 ;  /* 0x000000161a00723e */ /* 0x008fc600000000ff */
[----:B------:R-:W-:Y:S01]  /*f450*/  FADD.FTZ R5, R245, -R2 ;  /* 0x80000002f5057221 */ /* 0x000fe20000010000 */
[----:B------:R-:W-:Y:S02]  /*f460*/  LOP3.LUT R10, R10, R0, RZ, 0xc0, !PT ;  /* 0x000000000a0a7212 */ /* 0x000fe400078ec0ff */
[----:B------:R-:W-:Y:S02]  /*f470*/  F2FP.PACK_AB R0, R25, R23 ;  /* 0x000000171900723e */ /* 0x000fe400000000ff */
[----:B------:R-:W-:Y:S01]  /*f480*/  FSEL R2, R102, RZ, P0 ;  /* 0x000000ff66027208 */ /* 0x000fe20000000000 */
[--C-:B------:R-:W-:Y:S01]  /*f490*/  HSET2.LE.AND R8, R14, R197.reuse, PT ;  /* 0x000000c50e087233 */ /* 0x100fe20003803000 */
[----:B------:R-:W-:Y:S02]  /*f4a0*/  LOP3.LUT R11, R11, R0, RZ, 0xc0, !PT ;  /* 0x000000000b0b7212 */ /* 0x000fe400078ec0ff */
[----:B------:R-:W-:Y:S01]  /*f4b0*/  F2FP.PACK_AB R0, R203, R55 ;  /* 0x00000037cb00723e */ /* 0x000fe200000000ff */
[----:B------:R-:W-:Y:S01]  /*f4c0*/  FADD.FTZ R7, R227, -R2 ;  /* 0x80000002e3077221 */ /* 0x000fe20000010000 */
[----:B------:R-:W-:Y:S01]  /*f4d0*/  HSET2.LE.AND R9, R13, R197, PT ;  /* 0x000000c50d097233 */ /* 0x000fe20003803000 */
[----:B------:R-:W-:Y:S01]  /*f4e0*/  FFMA.FTZ R2, R36, c[0x0][0x23c], -R33 ;  /* 0x00008f0024027a23 */ /* 0x000fe20000010821 */
[----:B------:R-:W-:Y:S01]  /*f4f0*/  LOP3.LUT R8, R8, R0, RZ, 0xc0, !PT ;  /* 0x0000000008087212 */ /* 0x000fe200078ec0ff */
[----:B--2---:R-:W-:Y:S01]  /*f500*/  IMAD.MOV.U32 R28, RZ, RZ, R3 ;  /* 0x000000ffff1c7224 */ /* 0x004fe200078e0003 */
[----:B------:R-:W-:Y:S01]  /*f510*/  F2FP.PACK_AB R0, R19, R52 ;  /* 0x000000341300723e */ /* 0x000fe200000000ff */
[----:B------:R1:W-:Y:S01]  /*f520*/  MUFU.EX2 R245, R2 ;  /* 0x0000000200f57308 */ /* 0x0003e20000000800 */
[----:B------:R-:W-:-:S02]  /*f530*/  FSEL R3, R103, RZ, P1 ;  /* 0x000000ff67037208 */ /* 0x000fc40000800000 */
[----:B------:R-:W-:Y:S01]  /*f540*/  LOP3.LUT R9, R9, R0, RZ, 0xc0, !PT ;  /* 0x0000000009097212 */ /* 0x000fe200078ec0ff */
[----:B------:R-:W-:Y:S02]  /*f550*/  HSET2.LE.AND R0, R12, R197, PT ;  /* 0x000000c50c007233 */ /* 0x000fe40003803000 */
[----:B------:R-:W-:Y:S01]  /*f560*/  FADD.FTZ R3, R244, -R3 ;  /* 0x80000003f4037221 */ /* 0x000fe20000010000 */
[----:B------:R-:W2:Y:S01]  /*f570*/  LDSM.16.MT88.4 R12, [R212+0x9000] ;  /* 0x00900000d40c783b */ /* 0x000ea20000004200 */
[----:B-1----:R-:W-:-:S04]  /*f580*/  FFMA.FTZ R2, R37, c[0x0][0x23c], -R33 ;  /* 0x00008f0025027a23 */ /* 0x002fc80000010821 */
[----:B------:R1:W3:Y:S01]  /*f590*/  MUFU.EX2 R244, R2 ;  /* 0x0000000200f47308 */ /* 0x0002e20000000800 */
[----:B------:R-:W-:Y:S02]  /*f5a0*/  FMUL.FTZ R63, R7, c[0x0][0x23c] ;  /* 0x00008f00073f7a20 */ /* 0x000fe40000410000 */
[----:B------:R-:W-:Y:S02]  /*f5b0*/  FMUL.FTZ R4, R4, c[0x0][0x23c] ;  /* 0x00008f0004047a20 */ /* 0x000fe40000410000 */
[----:B------:R-:W-:Y:S02]  /*f5c0*/  FMUL.FTZ R5, R5, c[0x0][0x23c] ;  /* 0x00008f0005057a20 */ /* 0x000fe40000410000 */
[----:B------:R-:W-:Y:S01]  /*f5d0*/  FMUL.FTZ R3, R3, c[0x0][0x23c] ;  /* 0x00008f0003037a20 */ /* 0x000fe20000410000 */
[----:B------:R4:W5:Y:S01]  /*f5e0*/  MUFU.EX2 R61, R4 ;  /* 0x00000004003d7308 */ /* 0x0009620000000800 */
[----:B-1----:R-:W-:-:S07]  /*f5f0*/  F2FP.PACK_AB R2, R28, R27 ;  /* 0x0000001b1c02723e */ /* 0x002fce00000000ff */
[----:B------:R1:W1:Y:S01]  /*f600*/  MUFU.EX2 R60, R5 ;  /* 0x00000005003c7308 */ /* 0x0002620000000800 */
[----:B------:R-:W-:Y:S01]  /*f610*/  LOP3.LUT R6, R0, R2, RZ, 0xc0, !PT ;  /* 0x0000000200067212 */ /* 0x000fe200078ec0ff */
[----:B------:R-:W-:Y:S01]  /*f620*/  HSET2.LE.AND R0, R18, R197, PT ;  /* 0x000000c512007233 */ /* 0x000fe20003803000 */
[----:B---3--:R-:W-:-:S05]  /*f630*/  F2FP.PACK_AB R2, R244, R245 ;  /* 0x000000f5f402723e */ /* 0x008fca00000000ff */
[----:B------:R-:W3:Y:S01]  /*f640*/  MUFU.EX2 R62, R3 ;  /* 0x00000003003e7308 */ /* 0x000ee20000000800 */
[----:B------:R-:W-:Y:S01]  /*f650*/  LOP3.LUT R7, R0, R2, RZ, 0xc0, !PT ;  /* 0x0000000200077212 */ /* 0x000fe200078ec0ff */
[----:B------:R-:W-:-:S06]  /*f660*/  HSET2.LE.AND R0, R17, R197, PT ;  /* 0x000000c511007233 */ /* 0x000fcc0003803000 */
[----:B------:R-:W2:Y:S01]  /*f670*/  MUFU.EX2 R63, R63 ;  /* 0x0000003f003f7308 */ /* 0x000ea20000000800 */
[----:B------:R-:W-:-:S04]  /*f680*/  F2FP.PACK_AB R2, R111, R252 ;  /* 0x000000fc6f02723e */ /* 0x000fc800000000ff */
[----:B----4-:R-:W-:Y:S01]  /*f690*/  LOP3.LUT R4, R0, R2, RZ, 0xc0, !PT ;  /* 0x0000000200047212 */ /* 0x010fe200078ec0ff */
[----:B------:R-:W-:Y:S01]  /*f6a0*/  HSET2.LE.AND R2, R16, R197, PT ;  /* 0x000000c510027233 */ /* 0x000fe20003803000 */
[----:B------:R-:W-:Y:S01]  /*f6b0*/  F2FP.PACK_AB R0, R246, R20 ;  /* 0x00000014f600723e */ /* 0x000fe200000000ff */
[-C--:B-----5:R-:W-:Y:S02]  /*f6c0*/  FMUL.FTZ R112, R112, R61.reuse ;  /* 0x0000003d70707220 */ /* 0x0a0fe40000410000 */
[----:B------:R-:W-:Y:S01]  /*f6d0*/  FMUL.FTZ R113, R113, R61 ;  /* 0x0000003d71717220 */ /* 0x000fe20000410000 */
[----:B-1----:R-:W-:Y:S01]  /*f6e0*/  LOP3.LUT R5, R2, R0, RZ, 0xc0, !PT ;  /* 0x0000000002057212 */ /* 0x002fe200078ec0ff */
[-C--:B------:R-:W-:Y:S02]  /*f6f0*/  FMUL.FTZ R114, R114, R60.reuse ;  /* 0x0000003c72727220 */ /* 0x080fe40000410000 */
[----:B------:R-:W-:Y:S02]  /*f700*/  FMUL.FTZ R115, R115, R60 ;  /* 0x0000003c73737220 */ /* 0x000fe40000410000 */
[----:B---3--:R-:W-:-:S02]  /*f710*/  FMUL.FTZ R116, R116, R62 ;  /* 0x0000003e74747220 */ /* 0x008fc40000410000 */
[-C--:B------:R-:W-:Y:S02]  /*f720*/  FMUL.FTZ R117, R117, R62.reuse ;  /* 0x0000003e75757220 */ /* 0x080fe40000410000 */
[-C--:B--2---:R-:W-:Y:S02]  /*f730*/  FMUL.FTZ R118, R118, R63.reuse ;  /* 0x0000003f76767220 */ /* 0x084fe40000410000 */
[-C--:B------:R-:W-:Y:S02]  /*f740*/  FMUL.FTZ R119, R119, R63.reuse ;  /* 0x0000003f77777220 */ /* 0x080fe40000410000 */
[-C--:B------:R-:W-:Y:S02]  /*f750*/  FMUL.FTZ R120, R120, R62.reuse ;  /* 0x0000003e78787220 */ /* 0x080fe40000410000 */
[----:B------:R-:W-:Y:S02]  /*f760*/  FMUL.FTZ R121, R121, R62 ;  /* 0x0000003e79797220 */ /* 0x000fe40000410000 */
[----:B------:R-:W-:-:S02]  /*f770*/  FMUL.FTZ R122, R122, R63 ;  /* 0x0000003f7a7a7220 */ /* 0x000fc40000410000 */
[----:B------:R-:W-:Y:S02]  /*f780*/  FMUL.FTZ R123, R123, R63 ;  /* 0x0000003f7b7b7220 */ /* 0x000fe40000410000 */
[-C--:B------:R-:W-:Y:S02]  /*f790*/  FMUL.FTZ R124, R124, R61.reuse ;  /* 0x0000003d7c7c7220 */ /* 0x080fe40000410000 */
[-C--:B------:R-:W-:Y:S02]  /*f7a0*/  FMUL.FTZ R125, R125, R61.reuse ;  /* 0x0000003d7d7d7220 */ /* 0x080fe40000410000 */
[-C--:B------:R-:W-:Y:S02]  /*f7b0*/  FMUL.FTZ R126, R126, R60.reuse ;  /* 0x0000003c7e7e7220 */ /* 0x080fe40000410000 */
[----:B------:R-:W-:Y:S01]  /*f7c0*/  FMUL.FTZ R127, R127, R60 ;  /* 0x0000003c7f7f7220 */ /* 0x000fe20000410000 */
[-C--:B------:R-:W-:Y:S08]  /*f7d0*/  HMMA.16816.F32 R112, R8, R12.reuse, R112 ;  /* 0x0000000c0870723c */ /* 0x080ff00000001870 */
[C---:B------:R-:W-:Y:S08]  /*f7e0*/  HMMA.16816.F32 R116, R4.reuse, R12, R116 ;  /* 0x0000000c0474723c */ /* 0x040ff00000001874 */
[-C--:B------:R-:W-:Y:S08]  /*f7f0*/  HMMA.16816.F32 R120, R4, R14.reuse, R120 ;  /* 0x0000000e0478723c */ /* 0x080ff00000001878 */
[----:B------:R-:W-:Y:S01]  /*f800*/  HMMA.16816.F32 R124, R8, R14, R124 ;  /* 0x0000000e087c723c */ /* 0x000fe2000000187c */
[----:B------:R-:W1:Y:S01]  /*f810*/  LDSM.16.MT88.4 R12, [R214+0x9000] ;  /* 0x00900000d60c783b */ /* 0x000e620000004200 */
[----:B------:R-:W-:-:S02]  /*f820*/  FMUL.FTZ R128, R128, R61 ;  /* 0x0000003d80807220 */ /* 0x000fc40000410000 */
[----:B------:R-:W-:Y:S02]  /*f830*/  FMUL.FTZ R129, R129, R61 ;  /* 0x0000003d81817220 */ /* 0x000fe40000410000 */
[-C--:B------:R-:W-:Y:S02]  /*f840*/  FMUL.FTZ R130, R130, R60.reuse ;  /* 0x0000003c82827220 */ /* 0x080fe40000410000 */
[----:B------:R-:W-:Y:S02]  /*f850*/  FMUL.FTZ R131, R131, R60 ;  /* 0x0000003c83837220 */ /* 0x000fe40000410000 */
        /* <DEDUP_REMOVED lines=11> */
[----:B------:R-:W-:Y:S01]  /*f910*/  FMUL.FTZ R143, R143, R60 ;  /* 0x0000003c8f8f7220 */ /* 0x000fe20000410000 */
[-C--:B-1----:R-:W-:Y:S08]  /*f920*/  HMMA.16816.F32 R128, R8, R12.reuse, R128 ;  /* 0x0000000c0880723c */ /* 0x082ff00000001880 */
        /* <DEDUP_REMOVED lines=38> */
[----:B------:R-:W-:Y:S02]  /*fb90*/  FMUL.FTZ R173, R173, R61 ;  /* 0x0000003dadad7220 */ /* 0x000fe40000410000 */
[-C--:B------:R-:W-:Y:S02]  /*fba0*/  FMUL.FTZ R174, R174, R60.reuse ;  /* 0x0000003caeae7220 */ /* 0x080fe40000410000 */
[----:B------:R-:W-:Y:S01]  /*fbb0*/  FMUL.FTZ R175, R175, R60 ;  /* 0x0000003cafaf7220 */ /* 0x000fe20000410000 */
[-C--:B-1----:R-:W-:Y:S07]  /*fbc0*/  HMMA.16816.F32 R180, R8, R12.reuse, R160 ;  /* 0x0000000c08b4723c */ /* 0x082fee00000018a0 */
[----:B------:R-:W-:Y:S01]  /*fbd0*/  IMAD.MOV.U32 R163, RZ, RZ, R19 ;  /* 0x000000ffffa37224 */ /* 0x000fe200078e0013 */
[C---:B------:R-:W-:Y:S01]  /*fbe0*/  HMMA.16816.F32 R164, R4.reuse, R12, R164 ;  /* 0x0000000c04a4723c */ /* 0x040fe200000018a4 */
[----:B------:R-:W-:Y:S07]  /*fbf0*/  LDSM.16.MT88.4 R16, [R214+0xb000] ;  /* 0x00b00000d610783b */ /* 0x000fee0000004200 */
[-C--:B------:R-:W-:Y:S08]  /*fc00*/  HMMA.16816.F32 R168, R4, R14.reuse, R168 ;  /* 0x0000000e04a8723c */ /* 0x080ff000000018a8 */
[----:B------:R-:W-:Y:S01]  /*fc10*/  HMMA.16816.F32 R172, R8, R14, R172 ;  /* 0x0000000e08ac723c */ /* 0x000fe200000018ac */
[----:B------:R-:W1:Y:S01]  /*fc20*/  LDSM.16.MT88.4 R12, [R212+0xb000] ;  /* 0x00b00000d40c783b */ /* 0x000e620000004200 */
[----:B------:R-:W-:-:S04]  /*fc30*/  FFMA.FTZ R0, R192, c[0x0][0x23c], -R34 ;  /* 0x00008f00c0007a23 */ /* 0x000fc80000010822 */
[----:B------:R2:W-:Y:S01]  /*fc40*/  MUFU.EX2 R227, R0 ;  /* 0x0000000000e37308 */ /* 0x0005e20000000800 */
[----:B------:R-:W-:Y:S02]  /*fc50*/  IMAD.MOV.U32 R147, RZ, RZ, R228 ;  /* 0x000000ffff937224 */ /* 0x000fe400078e00e4 */
[----:B------:R-:W-:Y:S02]  /*fc60*/  IMAD.MOV.U32 R29, RZ, RZ, R229 ;  /* 0x000000ffff1d7224 */ /* 0x000fe400078e00e5 */
[----:B------:R-:W-:Y:S02]  /*fc70*/  FMUL.FTZ R72, R72, R62 ;  /* 0x0000003e48487220 */ /* 0x000fe40000410000 */
[----:B--2---:R-:W-:-:S04]  /*fc80*/  FFMA.FTZ R0, R188, c[0x0][0x23c], -R34 ;  /* 0x00008f00bc007a23 */ /* 0x004fc80000010822 */
[----:B------:R2:W-:Y:S01]  /*fc90*/  MUFU.EX2 R228, R0 ;  /* 0x0000000000e47308 */ /* 0x0005e20000000800 */
[-C--:B------:R-:W-:Y:S02]  /*fca0*/  FMUL.FTZ R73, R73, R62.reuse ;  /* 0x0000003e49497220 */ /* 0x080fe40000410000 */
[-C--:B------:R-:W-:Y:S02]  /*fcb0*/  FMUL.FTZ R74, R74, R63.reuse ;  /* 0x0000003f4a4a7220 */ /* 0x080fe40000410000 */
[----:B------:R-:W-:Y:S02]  /*fcc0*/  FMUL.FTZ R75, R75, R63 ;  /* 0x0000003f4b4b7220 */ /* 0x000fe40000410000 */
[-C--:B------:R-:W-:Y:S02]  /*fcd0*/  FMUL.FTZ R76, R76, R62.reuse ;  /* 0x0000003e4c4c7220 */ /* 0x080fe40000410000 */
[----:B------:R-:W-:Y:S02]  /*fce0*/  FMUL.FTZ R77, R77, R62 ;  /* 0x0000003e4d4d7220 */ /* 0x000fe40000410000 */
[----:B--2---:R-:W-:-:S02]  /*fcf0*/  FFMA.FTZ R0, R101, c[0x0][0x23c], -R34 ;  /* 0x00008f0065007a23 */ /* 0x004fc40000010822 */
[-C--:B------:R-:W-:Y:S02]  /*fd00*/  FMUL.FTZ R78, R78, R63.reuse ;  /* 0x0000003f4e4e7220 */ /* 0x080fe40000410000 */
[----:B------:R2:W-:Y:S01]  /*fd10*/  MUFU.EX2 R229, R0 ;  /* 0x0000000000e57308 */ /* 0x0005e20000000800 */
[-C--:B------:R-:W-:Y:S02]  /*fd20*/  FMUL.FTZ R79, R79, R63.reuse ;  /* 0x0000003f4f4f7220 */ /* 0x080fe40000410000 */
[-C--:B------:R-:W-:Y:S02]  /*fd30*/  FMUL.FTZ R88, R88, R62.reuse ;  /* 0x0000003e58587220 */ /* 0x080fe40000410000 */
[----:B------:R-:W-:Y:S02]  /*fd40*/  FMUL.FTZ R89, R89, R62 ;  /* 0x0000003e59597220 */ /* 0x000fe40000410000 */
[-C--:B------:R-:W-:Y:S02]  /*fd50*/  FMUL.FTZ R90, R90, R63.reuse ;  /* 0x0000003f5a5a7220 */ /* 0x080fe40000410000 */
[----:B------:R-:W-:-:S02]  /*fd60*/  FMUL.FTZ R91, R91, R63 ;  /* 0x0000003f5b5b7220 */ /* 0x000fc40000410000 */
[-C--:B------:R-:W-:Y:S02]  /*fd70*/  FMUL.FTZ R92, R92, R62.reuse ;  /* 0x0000003e5c5c7220 */ /* 0x080fe40000410000 */
[----:B------:R-:W-:Y:S02]  /*fd80*/  FMUL.FTZ R93, R93, R62 ;  /* 0x0000003e5d5d7220 */ /* 0x000fe40000410000 */
[-C--:B------:R-:W-:Y:S02]  /*fd90*/  FMUL.FTZ R94, R94, R63.reuse ;  /* 0x0000003f5e5e7220 */ /* 0x080fe40000410000 */
[----:B--2---:R-:W-:Y:S02]  /*fda0*/  FFMA.FTZ R0, R100, c[0x0][0x23c], -R34 ;  /* 0x00008f0064007a23 */ /* 0x004fe40000010822 */
[----:B------:R-:W-:Y:S02]  /*fdb0*/  FMUL.FTZ R95, R95, R63 ;  /* 0x0000003f5f5f7220 */ /* 0x000fe40000410000 */
[----:B------:R-:W-:-:S02]  /*fdc0*/  FMUL.FTZ R80, R80, R61 ;  /* 0x0000003d50507220 */ /* 0x000fc40000410000 */
[-C--:B------:R-:W-:Y:S02]  /*fdd0*/  FMUL.FTZ R81, R81, R61.reuse ;  /* 0x0000003d51517220 */ /* 0x080fe40000410000 */
[-C--:B------:R-:W-:Y:S02]  /*fde0*/  FMUL.FTZ R82, R82, R60.reuse ;  /* 0x0000003c52527220 */ /* 0x080fe40000410000 */
[-C--:B------:R-:W-:Y:S01]  /*fdf0*/  FMUL.FTZ R83, R83, R60.reuse ;  /* 0x0000003c53537220 */ /* 0x080fe20000410000 */
[----:B------:R-:W-:Y:S01]  /*fe00*/  LOP3.LUT R3, R39, UR8, R64, 0x96, !PT ;  /* 0x0000000827037c12 */ /* 0x000fe2000f8e9640 */
[-C--:B------:R-:W-:Y:S01]  /*fe10*/  FMUL.FTZ R84, R84, R61.reuse ;  /* 0x0000003d54547220 */ /* 0x080fe20000410000 */
[----:B------:R2:W3:Y:S01]  /*fe20*/  MUFU.EX2 R230, R0 ;  /* 0x0000000000e67308 */ /* 0x0004e20000000800 */
[----:B------:R-:W-:Y:S02]  /*fe30*/  FMUL.FTZ R85, R85, R61 ;  /* 0x0000003d55557220 */ /* 0x000fe40000410000 */
[----:B------:R-:W-:-:S02]  /*fe40*/  FMUL.FTZ R86, R86, R60 ;  /* 0x0000003c56567220 */ /* 0x000fc40000410000 */
[-C--:B------:R-:W-:Y:S01]  /*fe50*/  FMUL.FTZ R87, R87, R60.reuse ;  /* 0x0000003c57577220 */ /* 0x080fe20000410000 */
[----:B------:R-:W-:Y:S01]  /*fe60*/  LOP3.LUT R2, R31, UR8, R44, 0x96, !PT ;  /* 0x000000081f027c12 */ /* 0x000fe2000f8e962c */
[-C--:B------:R-:W-:Y:S02]  /*fe70*/  FMUL.FTZ R68, R68, R61.reuse ;  /* 0x0000003d44447220 */ /* 0x080fe40000410000 */
[-C--:B------:R-:W-:Y:S02]  /*fe80*/  FMUL.FTZ R69, R69, R61.reuse ;  /* 0x0000003d45457220 */ /* 0x080fe40000410000 */
[-C--:B------:R-:W-:Y:S02]  /*fe90*/  FMUL.FTZ R70, R70, R60.reuse ;  /* 0x0000003c46467220 */ /* 0x080fe40000410000 */
[----:B------:R-:W-:Y:S02]  /*fea0*/  FMUL.FTZ R71, R71, R60 ;  /* 0x0000003c47477220 */ /* 0x000fe40000410000 */
[----:B------:R-:W-:-:S02]  /*feb0*/  FMUL.FTZ R96, R96, R61 ;  /* 0x0000003d60607220 */ /* 0x000fc40000410000 */
[----:B--2---:R-:W-:Y:S02]  /*fec0*/  FFMA.FTZ R0, R193, c[0x0][0x23c], -R35 ;  /* 0x00008f00c1007a23 */ /* 0x004fe40000010823 */
[----:B------:R-:W-:Y:S02]  /*fed0*/  FMUL.FTZ R97, R97, R61 ;  /* 0x0000003d61617220 */ /* 0x000fe40000410000 */
[-C--:B------:R-:W-:Y:S02]  /*fee0*/  FMUL.FTZ R98, R98, R60.reuse ;  /* 0x0000003c62627220 */ /* 0x080fe40000410000 */
[----:B------:R-:W-:Y:S01]  /*fef0*/  FMUL.FTZ R99, R99, R60 ;  /* 0x0000003c63637220 */ /* 0x000fe20000410000 */
[----:B-1----:R-:W-:Y:S01]  /*ff00*/  HMMA.16816.F32 R72, R4, R12, R72 ;  /* 0x0000000c0448723c */ /* 0x002fe20000001848 */
[----:B------:R-:W-:Y:S02]  /*ff10*/  IMAD.MOV.U32 R146, RZ, RZ, R55 ;  /* 0x000000ffff927224 */ /* 0x000fe400078e0037 */
[----:B------:R-:W-:-:S02]  /*ff20*/  IMAD.MOV.U32 R144, RZ, RZ, R208 ;  /* 0x000000ffff907224 */ /* 0x000fc400078e00d0 */
[----:B------:R-:W-:Y:S01]  /*ff30*/  IMAD.MOV.U32 R106, RZ, RZ, R54 ;  /* 0x000000ffff6a7224 */ /* 0x000fe200078e0036 */
[----:B------:R1:W-:Y:S01]  /*ff40*/  MUFU.EX2 R208, R0 ;  /* 0x0000000000d07308 */ /* 0x0003e20000000800 */
[----:B------:R-:W-:Y:S01]  /*ff50*/  IMAD.MOV.U32 R162, RZ, RZ, R53 ;  /* 0x000000ffffa27224 */ /* 0x000fe200078e0035 */
[----:B------:R-:W-:Y:S01]  /*ff60*/  HMMA.16816.F32 R76, R4, R14, R76 ;  /* 0x0000000e044c723c */ /* 0x000fe2000000184c */
[----:B------:R-:W-:Y:S02]  /*ff70*/  IMAD.MOV.U32 R161, RZ, RZ, R52 ;  /* 0x000000ffffa17224 */ /* 0x000fe400078e0034 */
[----:B------:R-:W-:-:S05]  /*ff80*/  IMAD.MOV.U32 R21, RZ, RZ, R51 ;  /* 0x000000ffff157224 */ /* 0x000fca00078e0033 */
[----:B------:R-:W-:Y:S01]  /*ff90*/  HMMA.16816.F32 R88, R4, R16, R88 ;  /* 0x000000100458723c */ /* 0x000fe20000001858 */
[----:B------:R-:W-:Y:S02]  /*ffa0*/  IMAD.MOV.U32 R145, RZ, RZ, R209 ;  /* 0x000000ffff917224 */ /* 0x000fe400078e00d1 */
[----:B-1----:R-:W-:-:S05]  /*ffb0*/  FFMA.FTZ R0, R190, c[0x0][0x23c], -R35 ;  /* 0x00008f00be007a23 */ /* 0x002fca0000010823 */
[----:B------:R-:W-:Y:S01]  /*ffc0*/  HMMA.16816.F32 R92, R4, R18, R92 ;  /* 0x00000012045c723c */ /* 0x000fe2000000185c */
[----:B------:R1:W-:Y:S06]  /*ffd0*/  MUFU.EX2 R209, R0 ;  /* 0x0000000000d17308 */ /* 0x0003ec0000000800 */
[----:B------:R-:W-:Y:S01]  /*ffe0*/  IMAD.WIDE.U32 R4, R3, -0x2daee0ad, RZ ;  /* 0xd2511f5303047825 */ /* 0x000fe200078e00ff */
[----:B------:R-:W-:Y:S03]  /*fff0*/  HMMA.16816.F32 R52, R8, R14, R80 ;  /* 0x0000000e0834723c */ /* 0x000fe60000001850 */
[----:B------:R-:W-:-:S04]  /*10000*/  IMAD.WIDE.U32 R2, R2, -0x2daee0ad, RZ ;  /* 0xd2511f5302027825 */ /* 0x000fc800078e00ff */
[----:B------:R-:W-:Y:S02]  /*10010*/  IMAD.MOV.U32 R82, RZ, RZ, R56 ;  /* 0x000000ffff527224 */ /* 0x000fe400078e0038 */
[----:B------:R-:W-:Y:S01]  /*10020*/  IMAD.MOV.U32 R81, RZ, RZ, R20 ;  /* 0x000000ffff517224 */ /* 0x000fe200078e0014 */
[----:B------:R-:W-:Y:S01]  /*10030*/  HMMA.16816.F32 R56, R8, R16, R84 ;  /* 0x000000100838723c */ /* 0x000fe20000001854 */
[----:B------:R-:W-:Y:S02]  /*10040*/  IMAD.MOV.U32 R20, RZ, RZ, R50 ;  /* 0x000000ffff147224 */ /* 0x000fe400078e0032 */
[----:B-1----:R-:W-:-:S04]  /*10050*/  FFMA.FTZ R0, R189, c[0x0][0x23c], -R35 ;  /* 0x00008f00bd007a23 */ /* 0x002fc80000010823 */
[----:B------:R-:W-:Y:S01]  /*10060*/  IMAD.MOV.U32 R85, RZ, RZ, R49 ;  /* 0x000000ffff557224 */ /* 0x000fe200078e0031 */
[----:B------:R-:W-:Y:S01]  /*10070*/  HMMA.16816.F32 R68, R8, R12, R68 ;  /* 0x0000000c0844723c */ /* 0x000fe20000001844 */
[----:B------:R-:W-:Y:S01]  /*10080*/  IMAD.MOV.U32 R84, RZ, RZ, R48 ;  /* 0x000000ffff547224 */ /* 0x000fe200078e0030 */
[----:B------:R-:W-:Y:S01]  /*10090*/  SHF.R.U32.HI R7, RZ, 0x18, R4 ;  /* 0x00000018ff077819 */ /* 0x000fe20000011604 */
[----:B------:R-:W-:-:S05]  /*100a0*/  IMAD.MOV.U32 R83, RZ, RZ, R206 ;  /* 0x000000ffff537224 */ /* 0x000fca00078e00ce */
[----:B------:R-:W-:Y:S01]  /*100b0*/  HMMA.16816.F32 R48, R8, R18, R96 ;  /* 0x000000120830723c */ /* 0x000fe20000001860 */
[----:B------:R-:W-:Y:S02]  /*100c0*/  LOP3.LUT R13, R2, 0xff, RZ, 0xc0, !PT ;  /* 0x000000ff020d7812 */ /* 0x000fe400078ec0ff */
[----:B------:R-:W-:-:S04]  /*100d0*/  SHF.R.U32.HI R12, RZ, 0x18, R2 ;  /* 0x00000018ff0c7819 */ /* 0x000fc80000011602 */
[----:B------:R-:W-:Y:S02]  /*100e0*/  SHF.R.U32.HI R8, RZ, 0x10, R4 ;  /* 0x00000010ff087819 */ /* 0x000fe40000011604 */
[----:B------:R-:W-:Y:S02]  /*100f0*/  LOP3.LUT R9, R2, 0xffff, RZ, 0xc0, !PT ;  /* 0x0000ffff02097812 */ /* 0x000fe400078ec0ff */
[----:B------:R-:W-:Y:S01]  /*10100*/  SHF.R.U32.HI R10, RZ, 0x10, R2 ;  /* 0x00000010ff0a7819 */ /* 0x000fe20000011602 */
[----:B------:R1:W-:Y:S01]  /*10110*/  MUFU.EX2 R206, R0 ;  /* 0x0000000000ce7308 */ /* 0x0003e20000000800 */
[----:B------:R-:W-:Y:S02]  /*10120*/  LOP3.LUT R2, R8, 0xff, RZ, 0xc0, !PT ;  /* 0x000000ff08027812 */ /* 0x000fe400078ec0ff */
[----:B------:R-:W-:Y:S02]  /*10130*/  LOP3.LUT R6, R5, UR18, R66, 0x96, !PT ;  /* 0x0000001205067c12 */ /* 0x000fe4000f8e9642 */
[----:B------:R-:W-:-:S02]  /*10140*/  LOP3.LUT R5, R4, 0xffff, RZ, 0xc0, !PT ;  /* 0x0000ffff04057812 */ /* 0x000fc400078ec0ff */
[----:B------:R-:W-:Y:S01]  /*10150*/  LOP3.LUT R11, R4, 0xff, RZ, 0xc0, !PT ;  /* 0x000000ff040b7812 */ /* 0x000fe200078ec0ff */
[----:B------:R-:W-:Y:S01]  /*10160*/  FFMA.FTZ R4, R195, c[0x0][0x23c], -R32 ;  /* 0x00008f00c3047a23 */ /* 0x000fe20000010820 */
[----:B------:R-:W-:Y:S01]  /*10170*/  PRMT R8, R2, 0x5410, R7 ;  /* 0x0000541002087816 */ /* 0x000fe20000000007 */
[----:B------:R-:W-:Y:S01]  /*10180*/  IMAD.MOV.U32 R160, RZ, RZ, R207 ;  /* 0x000000ffffa07224 */ /* 0x000fe200078e00cf */
[----:B------:R-:W-:Y:S02]  /*10190*/  LOP3.LUT R2, R6, 0xffff, RZ, 0xc0, !PT ;  /* 0x0000ffff06027812 */ /* 0x000fe400078ec0ff */
[----:B-1----:R-:W-:Y:S01]  /*101a0*/  LOP3.LUT R0, R3, UR18, R42, 0x96, !PT ;  /* 0x0000001203007c12 */ /* 0x002fe2000f8e962a */
[----:B------:R-:W-:Y:S02]  /*101b0*/  FFMA.FTZ R3, R184, c[0x0][0x23c], -R35 ;  /* 0x00008f00b8037a23 */ /* 0x000fe40000010823 */
[----:B------:R-:W-:Y:S02]  /*101c0*/  IMAD.MOV.U32 R86, RZ, RZ, R202 ;  /* 0x000000ffff567224 */ /* 0x000fe400078e00ca */
[----:B------:R1:W2:Y:S01]  /*101d0*/  MUFU.EX2 R207, R3 ;  /* 0x0000000300cf7308 */ /* 0x0002a20000000800 */
[----:B------:R-:W-:-:S02]  /*101e0*/  SHF.R.U32.HI R7, RZ, 0x8, R2 ;  /* 0x00000008ff077819 */ /* 0x000fc40000011602 */
[----:B------:R-:W-:-:S05]  /*101f0*/  LOP3.LUT R2, R6, 0xff, RZ, 0xc0, !PT ;  /* 0x000000ff06027812 */ /* 0x000fca00078ec0ff */
[----:B------:R4:W-:Y:S01]  /*10200*/  MUFU.EX2 R202, R4 ;  /* 0x0000000400ca7308 */ /* 0x0009e20000000800 */
[----:B------:R-:W-:Y:S02]  /*10210*/  PRMT R7, R2, 0x5410, R7 ;  /* 0x0000541002077816 */ /* 0x000fe40000000007 */
[----:B-1----:R-:W-:-:S04]  /*10220*/  SHF.R.U32.HI R3, RZ, 0x8, R5 ;  /* 0x00000008ff037819 */ /* 0x002fc80000011605 */
[----:B------:R-:W-:Y:S02]  /*10230*/  PRMT R11, R11, 0x5410, R3 ;  /* 0x000054100b0b7816 */ /* 0x000fe40000000003 */
[----:B----4-:R-:W-:Y:S01]  /*10240*/  LOP3.LUT R4, R10, 0xff, RZ, 0xc0, !PT ;  /* 0x000000ff0a047812 */ /* 0x010fe200078ec0ff */
[----:B------:R-:W-:Y:S01]  /*10250*/  FFMA.FTZ R3, R194, c[0x0][0x23c], -R32 ;  /* 0x00008f00c2037a23 */ /* 0x000fe20000010820 */
[----:B------:R-:W-:Y:S02]  /*10260*/  LOP3.LUT R2, R0, 0xffff, RZ, 0xc0, !PT ;  /* 0x0000ffff00027812 */ /* 0x000fe400078ec0ff */
[----:B------:R-:W-:Y:S01]  /*10270*/  PRMT R19, R4, 0x5410, R12 ;  /* 0x0000541004137816 */ /* 0x000fe2000000000c */
[----:B------:R-:W-:Y:S01]  /*10280*/  FFMA.FTZ R4, R191, c[0x0][0x23c], -R32 ;  /* 0x00008f00bf047a23 */ /* 0x000fe20000010820 */
[----:B------:R-:W-:Y:S01]  /*10290*/  SHF.R.U32.HI R5, RZ, 0x8, R9 ;  /* 0x00000008ff057819 */ /* 0x000fe20000011609 */
[----:B------:R-:W-:Y:S02]  /*102a0*/  IMAD.MOV.U32 R80, RZ, RZ, R204 ;  /* 0x000000ffff507224 */ /* 0x000fe400078e00cc */
[----:B------:R-:W-:Y:S01]  /*102b0*/  IMAD.MOV.U32 R87, RZ, RZ, R203 ;  /* 0x000000ffff577224 */ /* 0x000fe200078e00cb */
[----:B------:R1:W-:Y:S01]  /*102c0*/  MUFU.EX2 R204, R3 ;  /* 0x0000000300cc7308 */ /* 0x0003e20000000800 */
[----:B------:R-:W-:Y:S01]  /*102d0*/  PRMT R18, R13, 0x5410, R5 ;  /* 0x000054100d127816 */ /* 0x000fe20000000005 */
[----:B------:R-:W-:Y:S01]  /*102e0*/  IMAD.MOV.U32 R99, RZ, RZ, R201 ;  /* 0x000000ffff637224 */ /* 0x000fe200078e00c9 */
[----:B------:R-:W4:Y:S05]  /*102f0*/  LDSM.16.MT88.4 R12, [R212+0x9400] ;  /* 0x00940000d40c783b */ /* 0x000f2a0000004200 */
[----:B------:R5:W-:Y:S01]  /*10300*/  MUFU.EX2 R203, R4 ;  /* 0x0000000400cb7308 */ /* 0x000be20000000800 */
[----:B-1----:R-:W-:-:S02]  /*10310*/  SHF.R.U32.HI R3, RZ, 0x10, R6 ;  /* 0x00000010ff037819 */ /* 0x002fc40000011606 */
[----:B------:R-:W-:Y:S02]  /*10320*/  SHF.R.U32.HI R6, RZ, 0x18, R6 ;  /* 0x00000018ff067819 */ /* 0x000fe40000011606 */
[----:B------:R-:W-:Y:S02]  /*10330*/  LOP3.LUT R5, R3, 0xff, RZ, 0xc0, !PT ;  /* 0x000000ff03057812 */ /* 0x000fe400078ec0ff */
[----:B-----5:R-:W-:Y:S01]  /*10340*/  SHF.R.U32.HI R4, RZ, 0x8, R2 ;  /* 0x00000008ff047819 */ /* 0x020fe20000011602 */
[----:B------:R-:W-:Y:S01]  /*10350*/  FFMA.FTZ R2, R185, c[0x0][0x23c], -R32 ;  /* 0x00008f00b9027a23 */ /* 0x000fe20000010820 */
[----:B------:R-:W-:-:S03]  /*10360*/  LOP3.LUT R3, R0, 0xff, RZ, 0xc0, !PT ;  /* 0x000000ff00037812 */ /* 0x000fc600078ec0ff */
[----:B------:R1:W5:Y:S01]  /*10370*/  MUFU.EX2 R201, R2 ;  /* 0x0000000200c97308 */ /* 0x0003620000000800 */
[----:B------:R-:W-:Y:S02]  /*10380*/  PRMT R17, R3, 0x5410, R4 ;  /* 0x0000541003117816 */ /* 0x000fe40000000004 */
[----:B------:R-:W-:Y:S01]  /*10390*/  PRMT R6, R5, 0x5410, R6 ;  /* 0x0000541005067816 */ /* 0x000fe20000000006 */
[----:B------:R-:W-:Y:S01]  /*103a0*/  FFMA.FTZ R5, R196, c[0x0][0x23c], -R33 ;  /* 0x00008f00c4057a23 */ /* 0x000fe20000010821 */
[----:B------:R-:W-:-:S03]  /*103b0*/  SHF.R.U32.HI R4, RZ, 0x18, R0 ;  /* 0x00000018ff047819 */ /* 0x000fc60000011600 */
[----:B------:R2:W-:Y:S01]  /*103c0*/  MUFU.EX2 R196, R5 ;  /* 0x0000000500c47308 */ /* 0x0005e20000000800 */
[----:B-1----:R-:W-:Y:S01]  /*103d0*/  SHF.R.U32.HI R2, RZ, 0x10, R0 ;  /* 0x00000010ff027819 */ /* 0x002fe20000011600 */
[----:B------:R-:W-:-:S03]  /*103e0*/  HSET2.LE.AND R0, R11, R197, PT ;  /* 0x000000c50b007233 */ /* 0x000fc60003803000 */
[----:B------:R-:W-:Y:S02]  /*103f0*/  LOP3.LUT R3, R2, 0xff, RZ, 0xc0, !PT ;  /* 0x000000ff02037812 */ /* 0x000fe400078ec0ff */
[----:B---3--:R-:W-:Y:S02]  /*10400*/  F2FP.PACK_AB R2, R230, R229 ;  /* 0x000000e5e602723e */ /* 0x008fe400000000ff */
[----:B------:R-:W-:Y:S01]  /*10410*/  PRMT R16, R3, 0x5410, R4 ;  /* 0x0000541003107816 */ /* 0x000fe20000000004 */
[--C-:B------:R-:W-:Y:S01]  /*10420*/  FFMA.FTZ R4, R186, c[0x0][0x23c], -R33.reuse ;  /* 0x00008f00ba047a23 */ /* 0x100fe20000010821 */
[----:B------:R-:W-:Y:S01]  /*10430*/  LOP3.LUT R10, R0, R2, RZ, 0xc0, !PT ;  /* 0x00000002000a7212 */ /* 0x000fe200078ec0ff */
[----:B--2---:R-:W-:Y:S01]  /*10440*/  FFMA.FTZ R5, R187, c[0x0][0x23c], -R33 ;  /* 0x00008f00bb057a23 */ /* 0x004fe20000010821 */
[----:B------:R-:W-:Y:S01]  /*10450*/  HSET2.LE.AND R0, R8, R197, PT ;  /* 0x000000c508007233 */ /* 0x000fe20003803000 */
[----:B------:R-:W-:Y:S01]  /*10460*/  F2FP.PACK_AB R2, R207, R206 ;  /* 0x000000cecf02723e */ /* 0x000fe200000000ff */
[----:B------:R-:W-:-:S02]  /*10470*/  IMAD.MOV.U32 R107, RZ, RZ, R199 ;  /* 0x000000ffff6b7224 */ /* 0x000fc400078e00c7 */
[----:B------:R-:W-:Y:S01]  /*10480*/  IMAD.MOV.U32 R98, RZ, RZ, R200 ;  /* 0x000000ffff627224 */ /* 0x000fe200078e00c8 */
[----:B------:R-:W-:Y:S01]  /*10490*/  MUFU.EX2 R199, R5 ;  /* 0x0000000500c77308 */ /* 0x000fe20000000800 */
[--C-:B------:R-:W-:Y:S01]  /*104a0*/  HSET2.LE.AND R3, R7, R197.reuse, PT ;  /* 0x000000c507037233 */ /* 0x100fe20003803000 */
[----:B------:R-:W-:Y:S01]  /*104b0*/  LOP3.LUT R11, R0, R2, RZ, 0xc0, !PT ;  /* 0x00000002000b7212 */ /* 0x000fe200078ec0ff */
[----:B------:R-:W-:Y:S01]  /*104c0*/  HSET2.LE.AND R0, R6, R197, PT ;  /* 0x000000c506007233 */ /* 0x000fe20003803000 */
[----:B------:R-:W-:-:S04]  /*104d0*/  F2FP.PACK_AB R2, R209, R208 ;  /* 0x000000d0d102723e */ /* 0x000fc800000000ff */
[----:B------:R1:W2:Y:S01]  /*104e0*/  MUFU.EX2 R200, R4 ;  /* 0x0000000400c87308 */ /* 0x0002a20000000800 */
[----:B------:R-:W-:Y:S01]  /*104f0*/  LOP3.LUT R9, R0, R2, RZ, 0xc0, !PT ;  /* 0x0000000200097212 */ /* 0x000fe200078ec0ff */
[----:B------:R-:W-:Y:S01]  /*10500*/  HSET2.LE.AND R0, R18, R197, PT ;  /* 0x000000c512007233 */ /* 0x000fe20003803000 */
[----:B-----5:R-:W-:Y:S02]  /*10510*/  F2FP.PACK_AB R2, R201, R203 ;  /* 0x000000cbc902723e */ /* 0x020fe400000000ff */
[----:B-1----:R-:W-:-:S04]  /*10520*/  F2FP.PACK_AB R4, R228, R227 ;  /* 0x000000e3e404723e */ /* 0x002fc800000000ff */
[----:B------:R-:W-:Y:S01]  /*10530*/  LOP3.LUT R8, R3, R4, RZ, 0xc0, !PT ;  /* 0x0000000403087212 */ /* 0x000fe200078ec0ff */
[----:B------:R-:W-:Y:S01]  /*10540*/  FFMA.FTZ R3, R198, c[0x0][0x23c], -R33 ;  /* 0x00008f00c6037a23 */ /* 0x000fe20000010821 */
[----:B------:R-:W-:-:S03]  /*10550*/  LOP3.LUT R6, R0, R2, RZ, 0xc0, !PT ;  /* 0x0000000200067212 */ /* 0x000fc600078ec0ff */
[----:B------:R-:W1:Y:S01]  /*10560*/  MUFU.EX2 R195, R3 ;  /* 0x0000000300c37308 */ /* 0x000e620000000800 */
[----:B------:R-:W-:Y:S01]  /*10570*/  HSET2.LE.AND R0, R19, R197, PT ;  /* 0x000000c513007233 */ /* 0x000fe20003803000 */
[----:B--2---:R-:W-:-:S04]  /*10580*/  F2FP.PACK_AB R2, R199, R200 ;  /* 0x000000c8c702723e */ /* 0x004fc800000000ff */
[----:B------:R-:W-:Y:S01]  /*10590*/  LOP3.LUT R7, R0, R2, RZ, 0xc0, !PT ;  /* 0x0000000200077212 */ /* 0x000fe200078ec0ff */
[----:B------:R-:W-:Y:S01]  /*105a0*/  HSET2.LE.AND R0, R17, R197, PT ;  /* 0x000000c511007233 */ /* 0x000fe20003803000 */
[----:B------:R-:W-:-:S04]  /*105b0*/  F2FP.PACK_AB R2, R204, R202 ;  /* 0x000000cacc02723e */ /* 0x000fc800000000ff */
[----:B------:R-:W-:Y:S01]  /*105c0*/  LOP3.LUT R4, R0, R2, RZ, 0xc0, !PT ;  /* 0x0000000200047212 */ /* 0x000fe200078ec0ff */
[----:B------:R-:W-:Y:S01]  /*105d0*/  HSET2.LE.AND R0, R16, R197, PT ;  /* 0x000000c510007233 */ /* 0x000fe20003803000 */
[----:B----4-:R-:W-:Y:S01]  /*105e0*/  HMMA.16816.F32 R36, R8, R12, R112 ;  /* 0x0000000c0824723c */ /* 0x010fe20000001870 */
[----:B------:R-:W-:Y:S01]  /*105f0*/  IMAD.MOV.U32 R193, RZ, RZ, R85 ;  /* 0x000000ffffc17224 */ /* 0x000fe200078e0055 */
[----:B-1----:R-:W-:Y:S01]  /*10600*/  F2FP.PACK_AB R2, R195, R196 ;  /* 0x000000c4c302723e */ /* 0x002fe200000000ff */
[----:B------:R-:W-:Y:S01]  /*10610*/  IMAD.MOV.U32 R96, RZ, RZ, R111 ;  /* 0x000000ffff607224 */ /* 0x000fe200078e006f */
[----:B------:R-:W1:Y:S02]  /*10620*/  LDSM.16.MT88.4 R16, [R212+0xa400] ;  /* 0x00a40000d410783b */ /* 0x000e640000004200 */
[----:B------:R-:W-:Y:S01]  /*10630*/  LOP3.LUT R5, R0, R2, RZ, 0xc0, !PT ;  /* 0x0000000200057212 */ /* 0x000fe200078ec0ff */
[----:B------:R-:W-:Y:S02]  /*10640*/  IMAD.MOV.U32 R114, RZ, RZ, R98 ;  /* 0x000000ffff727224 */ /* 0x000fe400078e0062 */
[----:B------:R-:W-:-:S02]  /*10650*/  IMAD.MOV.U32 R98, RZ, RZ, R87 ;  /* 0x000000ffff627224 */ /* 0x000fc400078e0057 */
[----:B------:R-:W-:Y:S02]  /*10660*/  IMAD.MOV.U32 R115, RZ, RZ, R99 ;  /* 0x000000ffff737224 */ /* 0x000fe400078e0063 */
[----:B------:R-:W-:Y:S02]  /*10670*/  IMAD.MOV.U32 R87, RZ, RZ, R110 ;  /* 0x000000ffff577224 */ /* 0x000fe400078e006e */
[----:B------:R-:W-:Y:S02]  /*10680*/  IMAD.MOV.U32 R112, RZ, RZ, R108 ;  /* 0x000000ffff707224 */ /* 0x000fe400078e006c */
[----:B------:R-:W-:Y:S01]  /*10690*/  IMAD.MOV.U32 R113, RZ, RZ, R109 ;  /* 0x000000ffff717224 */ /* 0x000fe200078e006d */
[----:B------:R-:W-:Y:S01]  /*106a0*/  HMMA.16816.F32 R116, R4, R12, R116 ;  /* 0x0000000c0474723c */ /* 0x000fe20000001874 */
[----:B------:R-:W-:Y:S02]  /*106b0*/  IMAD.MOV.U32 R85, RZ, RZ, R86 ;  /* 0x000000ffff557224 */ /* 0x000fe400078e0056 */
[----:B------:R-:W-:-:S02]  /*106c0*/  IMAD.MOV.U32 R45, RZ, RZ, R80 ;  /* 0x000000ffff2d7224 */ /* 0x000fc400078e0050 */
[----:B------:R-:W-:Y:S02]  /*106d0*/  IMAD.MOV.U32 R99, RZ, RZ, R81 ;  /* 0x000000ffff637224 */ /* 0x000fe400078e0051 */
[----:B------:R-:W-:Y:S01]  /*106e0*/  IMAD.MOV.U32 R42, RZ, RZ, R29 ;  /* 0x000000ffff2a7224 */ /* 0x000fe200078e001d */
[-C--:B------:R-:W-:Y:S01]  /*106f0*/  HMMA.16816.F32 R108, R8, R14.reuse, R124 ;  /* 0x0000000e086c723c */ /* 0x080fe2000000187c */
[----:B------:R-:W-:Y:S02]  /*10700*/  IMAD.MOV.U32 R100, RZ, RZ, R28 ;  /* 0x000000ffff647224 */ /* 0x000fe400078e001c */
[----:B------:R-:W-:Y:S01]  /*10710*/  IMAD.MOV.U32 R101, RZ, RZ, R25 ;  /* 0x000000ffff657224 */ /* 0x000fe200078e0019 */
[----:B------:R-:W2:Y:S01]  /*10720*/  LDSM.16.MT88.4 R28, [R214+0xb400] ;  /* 0x00b40000d61c783b */ /* 0x000ea20000004200 */
[----:B------:R-:W-:Y:S02]  /*10730*/  IMAD.MOV.U32 R188, RZ, RZ, R26 ;  /* 0x000000ffffbc7224 */ /* 0x000fe400078e001a */
[----:B------:R-:W-:Y:S01]  /*10740*/  IMAD.MOV.U32 R64, RZ, RZ, R27 ;  /* 0x000000ffff407224 */ /* 0x000fe200078e001b */
[----:B------:R-:W-:Y:S01]  /*10750*/  HMMA.16816.F32 R120, R4, R14, R120 ;  /* 0x0000000e0478723c */ /* 0x000fe20000001878 */
[----:B------:R-:W-:Y:S01]  /*10760*/  IMAD.MOV.U32 R86, RZ, RZ, R24 ;  /* 0x000000ffff567224 */ /* 0x000fe200078e0018 */
[----:B------:R-:W3:Y:S01]  /*10770*/  LDSM.16.MT88.4 R12, [R214+0xa400] ;  /* 0x00a40000d60c783b */ /* 0x000ee20000004200 */
[----:B------:R-:W-:-:S02]  /*10780*/  IMAD.MOV.U32 R80, RZ, RZ, R23 ;  /* 0x000000ffff507224 */ /* 0x000fc400078e0017 */
[----:B------:R-:W-:Y:S01]  /*10790*/  IMAD.MOV.U32 R81, RZ, RZ, R22 ;  /* 0x000000ffff517224 */ /* 0x000fe200078e0016 */
[----:B------:R-:W-:Y:S01]  /*107a0*/  LDSM.16.MT88.4 R24, [R212+0xb400] ;  /* 0x00b40000d418783b */ /* 0x000fe20000004200 */
[----:B------:R-:W-:Y:S02]  /*107b0*/  IMAD.MOV.U32 R126, RZ, RZ, R20 ;  /* 0x000000ffff7e7224 */ /* 0x000fe400078e0014 */
[----:B------:R-:W-:Y:S02]  /*107c0*/  IMAD.MOV.U32 R127, RZ, RZ, R21 ;  /* 0x000000ffff7f7224 */ /* 0x000fe400078e0015 */
[----:B------:R-:W4:Y:S01]  /*107d0*/  LDSM.16.MT88.4 R20, [R214+0x9400] ;  /* 0x00940000d614783b */ /* 0x000f220000004200 */
[----:B------:R-:W-:Y:S01]  /*107e0*/  UIADD3 UR4, UR4, 0x1, URZ ;  /* 0x0000000104047890 */ /* 0x000fe2000fffe03f */
[----:B------:R-:W-:-:S05]  /*107f0*/  IMAD.U32 R0, RZ, RZ, UR29 ;  /* 0x0000001dff007e24 */ /* 0x000fca000f8e00ff */
[----:B------:R-:W-:Y:S01]  /*10800*/  LOP3.LUT R0, R243, UR4, R0, 0x96, !PT ;  /* 0x00000004f3007c12 */ /* 0x000fe2000f8e9600 */
[----:B-1----:R-:W-:Y:S04]  /*10810*/  HMMA.16816.F32 R148, R4, R16, R148 ;  /* 0x000000100494723c */ /* 0x002fe80000001894 */
[----:B------:R-:W-:-:S04]  /*10820*/  IMAD.WIDE.U32 R2, R0, -0x326172a9, RZ ;  /* 0xcd9e8d5700027825 */ /* 0x000fc800078e00ff */
[----:B------:R-:W-:Y:S01]  /*10830*/  HMMA.16816.F32 R152, R4, R18, R152 ;  /* 0x000000120498723c */ /* 0x000fe20000001898 */
[----:B------:R-:W-:Y:S01]  /*10840*/  LOP3.LUT R0, R3, UR16, R126, 0x96, !PT ;  /* 0x0000001003007c12 */ /* 0x000fe2000f8e967e */
[----:B------:R-:W-:-:S06]  /*10850*/  IMAD.MOV.U32 R43, RZ, RZ, R147 ;  /* 0x000000ffff2b7224 */ /* 0x000fcc00078e0093 */
[----:B--2---:R-:W-:Y:S01]  /*10860*/  HMMA.16816.F32 R88, R4, R28, R88 ;  /* 0x0000001c0458723c */ /* 0x004fe20000001858 */
[----:B------:R-:W-:-:S07]  /*10870*/  IMAD.MOV.U32 R189, RZ, RZ, R146 ;  /* 0x000000ffffbd7224 */ /* 0x000fce00078e0092 */
[----:B---3--:R-:W-:Y:S01]  /*10880*/  HMMA.16816.F32 R164, R4, R12, R164 ;  /* 0x0000000c04a4723c */ /* 0x008fe200000018a4 */
[----:B------:R-:W-:-:S07]  /*10890*/  IMAD.MOV.U32 R66, RZ, RZ, R145 ;  /* 0x000000ffff427224 */ /* 0x000fce00078e0091 */
[C---:B----4-:R-:W-:Y:S08]  /*108a0*/  HMMA.16816.F32 R132, R4.reuse, R20, R132 ;  /* 0x000000140484723c */ /* 0x050ff00000001884 */
[C---:B------:R-:W-:Y:S08]  /*108b0*/  HMMA.16816.F32 R136, R4.reuse, R22, R136 ;  /* 0x000000160488723c */ /* 0x040ff00000001888 */
[C---:B------:R-:W-:Y:S08]  /*108c0*/  HMMA.16816.F32 R168, R4.reuse, R14, R168 ;  /* 0x0000000e04a8723c */ /* 0x040ff000000018a8 */
[C---:B------:R-:W-:Y:S08]  /*108d0*/  HMMA.16816.F32 R72, R4.reuse, R24, R72 ;  /* 0x000000180448723c */ /* 0x040ff00000001848 */
[C---:B------:R-:W-:Y:S08]  /*108e0*/  HMMA.16816.F32 R76, R4.reuse, R26, R76 ;  /* 0x0000001a044c723c */ /* 0x040ff0000000184c */
[----:B------:R-:W-:Y:S07]  /*108f0*/  HMMA.16816.F32 R92, R4, R30, R92 ;  /* 0x0000001e045c723c */ /* 0x000fee000000185c */
[----:B------:R-:W-:Y:S01]  /*10900*/  LOP3.LUT R4, R115, UR14, R2, 0x96, !PT ;  /* 0x0000000e73047c12 */ /* 0x000fe2000f8e9602 */
[----:B------:R-:W-:Y:S01]  /*10910*/  HMMA.16816.F32 R172, R8, R14, R172 ;  /* 0x0000000e08ac723c */ /* 0x000fe200000018ac */
[----:B------:R-:W-:-:S02]  /*10920*/  LOP3.LUT R5, R3, UR16, R112, 0x96, !PT ;  /* 0x0000001003057c12 */ /* 0x000fc4000f8e9670 */
[----:B------:R-:W-:Y:S01]  /*10930*/  LOP3.LUT R7, R41, UR14, R2, 0x96, !PT ;  /* 0x0000000e29077c12 */ /* 0x000fe2000f8e9602 */
[----:B------:R-:W-:-:S04]  /*10940*/  IMAD.WIDE.U32 R2, R0, -0x2daee0ad, RZ ;  /* 0xd2511f5300027825 */ /* 0x000fc800078e00ff */
[----:B------:R-:W-:Y:S01]  /*10950*/  IMAD.WIDE.U32 R14, R4, -0x2daee0ad, RZ ;  /* 0xd2511f53040e7825 */ /* 0x000fe200078e00ff */
[----:B------:R-:W-:-:S03]  /*10960*/  LOP3.LUT R4, R3, UR13, R205, 0x96, !PT ;  /* 0x0000000d03047c12 */ /* 0x000fc6000f8e96cd */
[----:B------:R-:W-:Y:S02]  /*10970*/  IMAD.MOV.U32 R67, RZ, RZ, R144 ;  /* 0x000000ffff437224 */ /* 0x000fe400078e0090 */
[----:B------:R-:W-:Y:S02]  /*10980*/  IMAD.MOV.U32 R194, RZ, RZ, R42 ;  /* 0x000000ffffc27224 */ /* 0x000fe400078e002a */
[----:B------:R-:W-:Y:S02]  /*10990*/  IMAD.MOV.U32 R190, RZ, RZ, R161 ;  /* 0x000000ffffbe7224 */ /* 0x000fe400078e00a1 */
[----:B------:R-:W-:Y:S01]  /*109a0*/  IMAD.MOV.U32 R42, RZ, RZ, R43 ;  /* 0x000000ffff2a7224 */ /* 0x000fe200078e002b */
[----:B------:R-:W-:Y:S01]  /*109b0*/  LOP3.LUT R0, R15, UR11, R2, 0x96, !PT ;  /* 0x0000000b0f007c12 */ /* 0x000fe2000f8e9602 */
[----:B------:R-:W-:Y:S02]  /*109c0*/  IMAD.MOV.U32 R44, RZ, RZ, R82 ;  /* 0x000000ffff2c7224 */ /* 0x000fe400078e0052 */
[----:B------:R-:W-:-:S02]  /*109d0*/  IMAD.MOV.U32 R43, RZ, RZ, R189 ;  /* 0x000000ffff2b7224 */ /* 0x000fc400078e00bd */
[----:B------:R-:W-:Y:S02]  /*109e0*/  IMAD.MOV.U32 R189, RZ, RZ, R66 ;  /* 0x000000ffffbd7224 */ /* 0x000fe400078e0042 */
[----:B------:R-:W-:Y:S02]  /*109f0*/  IMAD.MOV.U32 R66, RZ, RZ, R67 ;  /* 0x000000ffff427224 */ /* 0x000fe400078e0043 */
[----:B------:R-:W-:Y:S02]  /*10a00*/  IMAD.MOV.U32 R192, RZ, RZ, R84 ;  /* 0x000000ffffc07224 */ /* 0x000fe400078e0054 */
[----:B------:R-:W-:Y:S02]  /*10a10*/  IMAD.MOV.U32 R67, RZ, RZ, R190 ;  /* 0x000000ffff437224 */ /* 0x000fe400078e00be */
[----:B------:R-:W-:Y:S02]  /*10a20*/  IMAD.MOV.U32 R190, RZ, RZ, R44 ;  /* 0x000000ffffbe7224 */ /* 0x000fe400078e002c */
[----:B------:R-:W-:-:S02]  /*10a30*/  FFMA.FTZ R6, R231, c[0x0][0x23c], -R34 ;  /* 0x00008f00e7067a23 */ /* 0x000fc40000010822 */
[----:B------:R-:W-:Y:S02]  /*10a40*/  IMAD.MOV.U32 R44, RZ, RZ, R45 ;  /* 0x000000ffff2c7224 */ /* 0x000fe400078e002d */
[----:B------:R-:W-:-:S04]  /*10a50*/  IMAD.WIDE.U32 R2, R5, -0x2daee0ad, RZ ;  /* 0xd2511f5305027825 */ /* 0x000fc800078e00ff */
[----:B------:R-:W-:Y:S02]  /*10a60*/  IMAD.MOV.U32 R205, RZ, RZ, R80 ;  /* 0x000000ffffcd7224 */ /* 0x000fe400078e0050 */
[----:B------:R-:W-:Y:S02]  /*10a70*/  IMAD.MOV.U32 R231, RZ, RZ, R81 ;  /* 0x000000ffffe77224 */ /* 0x000fe400078e0051 */
[----:B------:R-:W-:Y:S02]  /*10a80*/  IMAD.MOV.U32 R45, RZ, RZ, R193 ;  /* 0x000000ffff2d7224 */ /* 0x000fe400078e00c1 */
[----:B------:R-:W-:Y:S01]  /*10a90*/  IMAD.WIDE.U32 R4, R4, -0x326172a9, RZ ;  /* 0xcd9e8d5704047825 */ /* 0x000fe200078e00ff */
[----:B------:R-:W-:Y:S03]  /*10aa0*/  HMMA.16816.F32 R180, R8, R12, R180 ;  /* 0x0000000c08b4723c */ /* 0x000fe600000018b4 */
[----:B------:R-:W-:-:S04]  /*10ab0*/  IMAD.WIDE.U32 R80, R0, -0x326172a9, RZ ;  /* 0xcd9e8d5700507825 */ /* 0x000fc800078e00ff */
[----:B------:R-:W-:Y:S01]  /*10ac0*/  IMAD.MOV.U32 R193, RZ, RZ, R192 ;  /* 0x000000ffffc17224 */ /* 0x000fe200078e00c0 */
[C---:B------:R-:W-:Y:S01]  /*10ad0*/  HMMA.16816.F32 R144, R8.reuse, R22, R176 ;  /* 0x000000160890723c */ /* 0x040fe200000018b0 */
[----:B------:R1:W-:Y:S01]  /*10ae0*/  MUFU.EX2 R192, R6 ;  /* 0x0000000600c07308 */ /* 0x0003e20000000800 */
[----:B------:R-:W-:Y:S01]  /*10af0*/  FFMA.FTZ R0, R232, c[0x0][0x23c], -R34 ;  /* 0x00008f00e8007a23 */ /* 0x000fe20000010822 */
[----:B------:R-:W-:Y:S01]  /*10b00*/  LOP3.LUT R12, R3, UR13, R46, 0x96, !PT ;  /* 0x0000000d030c7c12 */ /* 0x000fe2000f8e962e */
[----:B------:R-:W-:Y:S01]  /*10b10*/  IMAD.MOV.U32 R97, RZ, RZ, R163 ;  /* 0x000000ffff617224 */ /* 0x000fe200078e00a3 */
[----:B------:R-:W-:Y:S02]  /*10b20*/  LOP3.LUT R3, R5, UR12, R114, 0x96, !PT ;  /* 0x0000000c05037c12 */ /* 0x000fe4000f8e9672 */
[----:B------:R-:W-:Y:S01]  /*10b30*/  LOP3.LUT R4, R81, UR10, R4, 0x96, !PT ;  /* 0x0000000a51047c12 */ /* 0x000fe2000f8e9604 */
[----:B------:R-:W-:Y:S01]  /*10b40*/  HMMA.16816.F32 R176, R8, R18, R156 ;  /* 0x0000001208b0723c */ /* 0x000fe2000000189c */
[----:B------:R-:W-:-:S06]  /*10b50*/  IMAD.MOV.U32 R232, RZ, RZ, R96 ;  /* 0x000000ffffe87224 */ /* 0x000fcc00078e0060 */
[----:B------:R-:W-:Y:S02]  /*10b60*/  IMAD.MOV.U32 R158, RZ, RZ, R193 ;  /* 0x000000ffff9e7224 */ /* 0x000fe400078e00c1 */
[----:B-1----:R-:W-:Y:S01]  /*10b70*/  IMAD.WIDE.U32 R6, R7, -0x2daee0ad, RZ ;  /* 0xd2511f5307067825 */ /* 0x002fe200078e00ff */
[----:B------:R1:W-:Y:S04]  /*10b80*/  MUFU.EX2 R193, R0 ;  /* 0x0000000000c17308 */ /* 0x0003e80000000800 */
[----:B------:R-:W-:Y:S01]  /*10b90*/  LOP3.LUT R7, R7, UR11, R2, 0x96, !PT ;  /* 0x0000000b07077c12 */ /* 0x000fe2000f8e9602 */
[----:B------:R-:W-:-:S04]  /*10ba0*/  IMAD.WIDE.U32 R2, R3, -0x2daee0ad, RZ ;  /* 0xd2511f5303027825 */ /* 0x000fc800078e00ff */
[----:B-1----:R-:W-:Y:S02]  /*10bb0*/  FFMA.FTZ R0, R233, c[0x0][0x23c], -R34 ;  /* 0x00008f00e9007a23 */ /* 0x002fe40000010822 */
[----:B------:R-:W-:Y:S02]  /*10bc0*/  IMAD.MOV.U32 R233, RZ, RZ, R97 ;  /* 0x000000ffffe97224 */ /* 0x000fe400078e0061 */
[----:B------:R-:W-:Y:S01]  /*10bd0*/  IMAD.WIDE.U32 R96, R4, -0x2daee0ad, RZ ;  /* 0xd2511f5304607825 */ /* 0x000fe200078e00ff */
[----:B------:R-:W-:-:S03]  /*10be0*/  LOP3.LUT R15, R3, UR9, R14, 0x96, !PT ;  /* 0x00000009030f7c12 */ /* 0x000fc6000f8e960e */
[----:B------:R-:W-:Y:S01]  /*10bf0*/  IMAD.MOV.U32 R127, RZ, RZ, R194 ;  /* 0x000000ffff7f7224 */ /* 0x000fe200078e00c2 */
[----:B------:R-:W-:Y:S01]  /*10c00*/  LOP3.LUT R2, R97, UR7, R2, 0x96, !PT ;  /* 0x0000000761027c12 */ /* 0x000fe2000f8e9602 */
[----:B------:R1:W-:Y:S01]  /*10c10*/  MUFU.EX2 R194, R0 ;  /* 0x0000000000c27308 */ /* 0x0003e20000000800 */
[----:B------:R-:W-:-:S04]  /*10c20*/  IMAD.WIDE.U32 R4, R12, -0x326172a9, RZ ;  /* 0xcd9e8d570c047825 */ /* 0x000fc800078e00ff */
[----:B------:R-:W-:-:S04]  /*10c30*/  IMAD.WIDE.U32 R46, R7, -0x326172a9, RZ ;  /* 0xcd9e8d57072e7825 */ /* 0x000fc800078e00ff */
[----:B------:R-:W-:Y:S01]  /*10c40*/  IMAD.WIDE.U32 R2, R2, -0x326172a9, RZ ;  /* 0xcd9e8d5702027825 */ /* 0x000fe200078e00ff */
[----:B------:R-:W-:-:S03]  /*10c50*/  LOP3.LUT R7, R47, UR10, R4, 0x96, !PT ;  /* 0x0000000a2f077c12 */ /* 0x000fc6000f8e9604 */
[----:B-1----:R-:W-:Y:S02]  /*10c60*/  FFMA.FTZ R0, R234, c[0x0][0x23c], -R34 ;  /* 0x00008f00ea007a23 */ /* 0x002fe40000010822 */
[----:B------:R-:W-:Y:S02]  /*10c70*/  IMAD.MOV.U32 R234, RZ, RZ, R98 ;  /* 0x000000ffffea7224 */ /* 0x000fe400078e0062 */
[----:B------:R-:W-:Y:S02]  /*10c80*/  IMAD.MOV.U32 R98, RZ, RZ, R85 ;  /* 0x000000ffff627224 */ /* 0x000fe400078e0055 */
[----:B------:R-:W-:Y:S02]  /*10c90*/  IMAD.MOV.U32 R85, RZ, RZ, R107 ;  /* 0x000000ffff557224 */ /* 0x000fe400078e006b */
[----:B------:R1:W2:Y:S01]  /*10ca0*/  MUFU.EX2 R107, R0 ;  /* 0x00000000006b7308 */ /* 0x0002a20000000800 */
[----:B------:R-:W-:Y:S01]  /*10cb0*/  IMAD.MOV.U32 R82, RZ, RZ, R160 ;  /* 0x000000ffff527224 */ /* 0x000fe200078e00a0 */
[C---:B------:R-:W-:Y:S01]  /*10cc0*/  LOP3.LUT R4, R2.reuse, 0xffff, RZ, 0xc0, !PT ;  /* 0x0000ffff02047812 */ /* 0x040fe200078ec0ff */
[----:B------:R-:W-:Y:S01]  /*10cd0*/  IMAD.MOV.U32 R84, RZ, RZ, R162 ;  /* 0x000000ffff547224 */ /* 0x000fe200078e00a2 */
[----:B------:R-:W-:Y:S01]  /*10ce0*/  SHF.R.U32.HI R13, RZ, 0x10, R2 ;  /* 0x00000010ff0d7819 */ /* 0x000fe20000011602 */
[----:B------:R-:W-:Y:S01]  /*10cf0*/  HMMA.16816.F32 R160, R8, R16, R140 ;  /* 0x0000001008a0723c */ /* 0x000fe2000000188c */
[----:B------:R-:W-:Y:S01]  /*10d00*/  IMAD.MOV.U32 R159, RZ, RZ, R45 ;  /* 0x000000ffff9f7224 */ /* 0x000fe200078e002d */
[----:B------:R-:W-:-:S02]  /*10d10*/  LOP3.LUT R14, R2, 0xff, RZ, 0xc0, !PT ;  /* 0x000000ff020e7812 */ /* 0x000fc400078ec0ff */
[----:B------:R-:W-:-:S03]  /*10d20*/  SHF.R.U32.HI R12, RZ, 0x8, R4 ;  /* 0x00000008ff0c7819 */ /* 0x000fc60000011604 */
[----:B------:R-:W-:Y:S02]  /*10d30*/  IMAD.MOV.U32 R140, RZ, RZ, R44 ;  /* 0x000000ffff8c7224 */ /* 0x000fe400078e002c */
[----:B-1----:R-:W-:Y:S02]  /*10d40*/  FFMA.FTZ R0, R235, c[0x0][0x23c], -R35 ;  /* 0x00008f00eb007a23 */ /* 0x002fe40000010823 */
[----:B------:R-:W-:Y:S02]  /*10d50*/  IMAD.MOV.U32 R235, RZ, RZ, R86 ;  /* 0x000000ffffeb7224 */ /* 0x000fe400078e0056 */
[----:B------:R1:W-:Y:S01]  /*10d60*/  MUFU.EX2 R86, R0 ;  /* 0x0000000000567308 */ /* 0x0003e20000000800 */
[----:B------:R-:W-:Y:S01]  /*10d70*/  IMAD.WIDE.U32 R44, R15, -0x326172a9, RZ ;  /* 0xcd9e8d570f2c7825 */ /* 0x000fe200078e00ff */
[----:B------:R-:W-:Y:S02]  /*10d80*/  LOP3.LUT R5, R5, UR12, R40, 0x96, !PT ;  /* 0x0000000c05057c12 */ /* 0x000fe4000f8e9628 */
[----:B------:R-:W-:-:S02]  /*10d90*/  LOP3.LUT R4, R13, 0xff, RZ, 0xc0, !PT ;  /* 0x000000ff0d047812 */ /* 0x000fc400078ec0ff */
[----:B------:R-:W-:Y:S01]  /*10da0*/  SHF.R.U32.HI R2, RZ, 0x18, R2 ;  /* 0x00000018ff027819 */ /* 0x000fe20000011602 */
[----:B------:R-:W-:Y:S02]  /*10db0*/  IMAD.MOV.U32 R126, RZ, RZ, R42 ;  /* 0x000000ffff7e7224 */ /* 0x000fe400078e002a */
[----:B------:R-:W-:Y:S01]  /*10dc0*/  IMAD.MOV.U32 R125, RZ, RZ, R43 ;  /* 0x000000ffff7d7224 */ /* 0x000fe200078e002b */
[----:B------:R-:W-:Y:S01]  /*10dd0*/  PRMT R18, R4, 0x5410, R2 ;  /* 0x0000541004127816 */ /* 0x000fe20000000002 */
[----:B-1----:R-:W-:Y:S02]  /*10de0*/  FFMA.FTZ R0, R236, c[0x0][0x23c], -R35 ;  /* 0x00008f00ec007a23 */ /* 0x002fe40000010823 */
[----:B------:R-:W-:Y:S02]  /*10df0*/  IMAD.MOV.U32 R236, RZ, RZ, R87 ;  /* 0x000000ffffec7224 */ /* 0x000fe400078e0057 */
[----:B------:R1:W-:Y:S01]  /*10e00*/  MUFU.EX2 R87, R0 ;  /* 0x0000000000577308 */ /* 0x0003e20000000800 */
[----:B------:R-:W-:-:S02]  /*10e10*/  FFMA.FTZ R2, R237, c[0x0][0x23c], -R35 ;  /* 0x00008f00ed027a23 */ /* 0x000fc40000010823 */
[----:B------:R-:W-:-:S04]  /*10e20*/  IMAD.WIDE.U32 R4, R5, -0x2daee0ad, RZ ;  /* 0xd2511f5305047825 */ /* 0x000fc800078e00ff */
[----:B------:R-:W-:Y:S01]  /*10e30*/  IMAD.WIDE.U32 R42, R7, -0x2daee0ad, RZ ;  /* 0xd2511f53072a7825 */ /* 0x000fe200078e00ff */
[----:B------:R-:W-:Y:S02]  /*10e40*/  LOP3.LUT R6, R5, UR9, R6, 0x96, !PT ;  /* 0x0000000905067c12 */ /* 0x000fe4000f8e9606 */
[----:B-1----:R-:W-:Y:S01]  /*10e50*/  LOP3.LUT R0, R3, UR17, R44, 0x96, !PT ;  /* 0x0000001103007c12 */ /* 0x002fe2000f8e962c */
[----:B------:R-:W-:-:S03]  /*10e60*/  IMAD.MOV.U32 R44, RZ, RZ, R106 ;  /* 0x000000ffff2c7224 */ /* 0x000fc600078e006a */
[----:B------:R-:W-:Y:S01]  /*10e70*/  LOP3.LUT R3, R0, 0xffff, RZ, 0xc0, !PT ;  /* 0x0000ffff00037812 */ /* 0x000fe200078ec0ff */
[----:B------:R1:W-:Y:S01]  /*10e80*/  MUFU.EX2 R106, R2 ;  /* 0x00000002006a7308 */ /* 0x0003e20000000800 */
[----:B------:R-:W-:Y:S02]  /*10e90*/  FFMA.FTZ R5, R238, c[0x0][0x23c], -R35 ;  /* 0x00008f00ee057a23 */ /* 0x000fe40000010823 */
[----:B------:R-:W-:-:S05]  /*10ea0*/  IMAD.MOV.U32 R157, RZ, RZ, R101 ;  /* 0x000000ffff9d7224 */ /* 0x000fca00078e0065 */
[----:B------:R3:W4:Y:S01]  /*10eb0*/  MUFU.EX2 R101, R5 ;  /* 0x0000000500657308 */ /* 0x0007220000000800 */
[----:B-1----:R-:W-:Y:S02]  /*10ec0*/  LOP3.LUT R2, R43, UR7, R4, 0x96, !PT ;  /* 0x000000072b027c12 */ /* 0x002fe4000f8e9604 */
[----:B------:R-:W-:Y:S02]  /*10ed0*/  SHF.R.U32.HI R4, RZ, 0x8, R3 ;  /* 0x00000008ff047819 */ /* 0x000fe40000011603 */
[----:B------:R-:W-:Y:S01]  /*10ee0*/  LOP3.LUT R3, R0, 0xff, RZ, 0xc0, !PT ;  /* 0x000000ff00037812 */ /* 0x000fe200078ec0ff */
[----:B------:R-:W-:Y:S02]  /*10ef0*/  IMAD.MOV.U32 R237, RZ, RZ, R84 ;  /* 0x000000ffffed7224 */ /* 0x000fe400078e0054 */
[----:B---3--:R-:W-:Y:S01]  /*10f00*/  FFMA.FTZ R5, R239, c[0x0][0x23c], -R32 ;  /* 0x00008f00ef057a23 */ /* 0x008fe20000010820 */
[----:B------:R-:W-:Y:S01]  /*10f10*/  PRMT R15, R3, 0x5410, R4 ;  /* 0x00005410030f7816 */ /* 0x000fe20000000004 */
[----:B------:R-:W-:Y:S01]  /*10f20*/  IMAD.WIDE.U32 R2, R2, -0x326172a9, RZ ;  /* 0xcd9e8d5702027825 */ /* 0x000fe200078e00ff */
[----:B------:R-:W-:Y:S01]  /*10f30*/  SHF.R.U32.HI R7, RZ, 0x18, R0 ;  /* 0x00000018ff077819 */ /* 0x000fe20000011600 */
[----:B------:R1:W-:Y:S02]  /*10f40*/  MUFU.EX2 R84, R5 ;  /* 0x0000000500547308 */ /* 0x0003e40000000800 */
[----:B------:R-:W-:Y:S01]  /*10f50*/  IMAD.WIDE.U32 R40, R6, -0x326172a9, RZ ;  /* 0xcd9e8d5706287825 */ /* 0x000fe200078e00ff */
[----:B------:R-:W-:Y:S03]  /*10f60*/  HMMA.16816.F32 R128, R8, R20, R128 ;  /* 0x000000140880723c */ /* 0x000fe60000001880 */
[----:B------:R-:W-:Y:S01]  /*10f70*/  FFMA.FTZ R4, R240, c[0x0][0x23c], -R32 ;  /* 0x00008f00f0047a23 */ /* 0x000fe20000010820 */
[----:B------:R-:W-:Y:S01]  /*10f80*/  LOP3.LUT R6, R2, 0xff, RZ, 0xc0, !PT ;  /* 0x000000ff02067812 */ /* 0x000fe200078ec0ff */
[----:B------:R-:W-:-:S03]  /*10f90*/  IMAD.MOV.U32 R238, RZ, RZ, R85 ;  /* 0x000000ffffee7224 */ /* 0x000fc600078e0055 */
[----:B------:R-:W-:Y:S01]  /*10fa0*/  HMMA.16816.F32 R184, R8, R24, R68 ;  /* 0x0000001808b8723c */ /* 0x000fe20000001844 */
[----:B------:R3:W5:Y:S01]  /*10fb0*/  MUFU.EX2 R85, R4 ;  /* 0x0000000400557308 */ /* 0x0007620000000800 */
[----:B------:R-:W-:-:S06]  /*10fc0*/  IMAD.MOV.U32 R198, RZ, RZ, R100 ;  /* 0x000000ffffc67224 */ /* 0x000fcc00078e0064 */
[----:B------:R-:W-:Y:S01]  /*10fd0*/  HMMA.16816.F32 R52, R8, R26, R52 ;  /* 0x0000001a0834723c */ /* 0x000fe20000001834 */
[----:B-1----:R-:W-:Y:S01]  /*10fe0*/  SHF.R.U32.HI R5, RZ, 0x10, R0 ;  /* 0x00000010ff057819 */ /* 0x002fe20000011600 */
[----:B------:R-:W1:Y:S01]  /*10ff0*/  LDSM.16.MT88.4 R24, [R212+0x9800] ;  /* 0x00980000d418783b */ /* 0x000e620000004200 */
[----:B------:R-:W-:-:S05]  /*11000*/  LOP3.LUT R0, R2, 0xffff, RZ, 0xc0, !PT ;  /* 0x0000ffff02007812 */ /* 0x000fca00078ec0ff */
[----:B------:R-:W-:Y:S01]  /*11010*/  HMMA.16816.F32 R56, R8, R28, R56 ;  /* 0x0000001c0838723c */ /* 0x000fe20000001838 */
[----:B---3--:R-:W-:Y:S01]  /*11020*/  FFMA.FTZ R4, R241, c[0x0][0x23c], -R32 ;  /* 0x00008f00f1047a23 */ /* 0x008fe20000010820 */
[----:B------:R-:W-:-:S06]  /*11030*/  LOP3.LUT R5, R5, 0xff, RZ, 0xc0, !PT ;  /* 0x000000ff05057812 */ /* 0x000fcc00078ec0ff */
[----:B------:R-:W-:Y:S01]  /*11040*/  HMMA.16816.F32 R48, R8, R30, R48 ;  /* 0x0000001e0830723c */ /* 0x000fe20000001830 */
[----:B------:R-:W-:Y:S01]  /*11050*/  SHF.R.U32.HI R0, RZ, 0x8, R0 ;  /* 0x00000008ff007819 */ /* 0x000fe20000011600 */
[----:B------:R3:W-:Y:S01]  /*11060*/  MUFU.EX2 R100, R4 ;  /* 0x0000000400647308 */ /* 0x0007e20000000800 */
[----:B------:R-:W-:Y:S01]  /*11070*/  PRMT R19, R14, 0x5410, R12 ;  /* 0x000054100e137816 */ /* 0x000fe2000000000c */
[----:B------:R-:W-:Y:S01]  /*11080*/  IMAD.MOV.U32 R243, RZ, RZ, R64 ;  /* 0x000000fffff37224 */ /* 0x000fe200078e0040 */
[----:B------:R-:W1:Y:S02]  /*11090*/  LDSM.16.MT88.4 R20, [R214+0x9800] ;  /* 0x00980000d614783b */ /* 0x000e640000004200 */
[--C-:B------:R-:W-:Y:S02]  /*110a0*/  SHF.R.U32.HI R9, RZ, 0x10, R2.reuse ;  /* 0x00000010ff097819 */ /* 0x100fe40000011602 */
[----:B------:R-:W-:Y:S01]  /*110b0*/  SHF.R.U32.HI R8, RZ, 0x18, R2 ;  /* 0x00000018ff087819 */ /* 0x000fe20000011602 */
[----:B------:R-:W-:Y:S01]  /*110c0*/  IMAD.MOV.U32 R142, RZ, RZ, R67 ;  /* 0x000000ffff8e7224 */ /* 0x000fe200078e0043 */
[----:B------:R-:W-:Y:S01]  /*110d0*/  LOP3.LUT R2, R3, UR17, R40, 0x96, !PT ;  /* 0x0000001103027c12 */ /* 0x000fe2000f8e9628 */
[----:B------:R-:W-:Y:S01]  /*110e0*/  IMAD.MOV.U32 R143, RZ, RZ, R66 ;  /* 0x000000ffff8f7224 */ /* 0x000fe200078e0042 */
[----:B------:R-:W-:Y:S01]  /*110f0*/  PRMT R14, R5, 0x5410, R7 ;  /* 0x00005410050e7816 */ /* 0x000fe20000000007 */
[----:B------:R-:W-:Y:S01]  /*11100*/  LDSM.16.MT88.4 R28, [R212+0xb800] ;  /* 0x00b80000d41c783b */ /* 0x000fe20000004200 */
[----:B------:R-:W-:-:S02]  /*11110*/  SHF.R.U32.HI R3, RZ, 0x10, R2 ;  /* 0x00000010ff037819 */ /* 0x000fc40000011602 */
[----:B------:R-:W-:Y:S02]  /*11120*/  PRMT R17, R6, 0x5410, R0 ;  /* 0x0000541006117816 */ /* 0x000fe40000000000 */
[C---:B---3--:R-:W-:Y:S02]  /*11130*/  LOP3.LUT R4, R2.reuse, 0xffff, RZ, 0xc0, !PT ;  /* 0x0000ffff02047812 */ /* 0x048fe400078ec0ff */
[----:B------:R-:W-:Y:S02]  /*11140*/  LOP3.LUT R7, R2, 0xff, RZ, 0xc0, !PT ;  /* 0x000000ff02077812 */ /* 0x000fe400078ec0ff */
[----:B------:R-:W-:Y:S02]  /*11150*/  SHF.R.U32.HI R6, RZ, 0x18, R2 ;  /* 0x00000018ff067819 */ /* 0x000fe40000011602 */
[----:B------:R-:W-:Y:S02]  /*11160*/  LOP3.LUT R0, R9, 0xff, RZ, 0xc0, !PT ;  /* 0x000000ff09007812 */ /* 0x000fe400078ec0ff */
[----:B------:R-:W-:-:S02]  /*11170*/  LOP3.LUT R2, R3, 0xff, RZ, 0xc0, !PT ;  /* 0x000000ff03027812 */ /* 0x000fc400078ec0ff */
[----:B------:R-:W-:Y:S02]  /*11180*/  SHF.R.U32.HI R4, RZ, 0x8, R4 ;  /* 0x00000008ff047819 */ /* 0x000fe40000011604 */
[----:B------:R-:W-:Y:S01]  /*11190*/  PRMT R16, R0, 0x5410, R8 ;  /* 0x0000541000107816 */ /* 0x000fe20000000008 */
[--C-:B------:R-:W-:Y:S01]  /*111a0*/  HSET2.LE.AND R0, R19, R197.reuse, PT ;  /* 0x000000c513007233 */ /* 0x100fe20003803000 */
[----:B------:R-:W-:Y:S02]  /*111b0*/  PRMT R13, R2, 0x5410, R6 ;  /* 0x00005410020d7816 */ /* 0x000fe40000000006 */
[----:B--2---:R-:W-:Y:S01]  /*111c0*/  F2FP.PACK_AB R2, R107, R194 ;  /* 0x000000c26b02723e */ /* 0x004fe200000000ff */
[--C-:B------:R-:W-:Y:S01]  /*111d0*/  FFMA.FTZ R3, R248, c[0x0][0x23c], -R33.reuse ;  /* 0x00008f00f8037a23 */ /* 0x100fe20000010821 */
[----:B------:R-:W-:Y:S01]  /*111e0*/  PRMT R12, R7, 0x5410, R4 ;  /* 0x00005410070c7816 */ /* 0x000fe20000000004 */
[--C-:B------:R-:W-:Y:S01]  /*111f0*/  FFMA.FTZ R7, R65, c[0x0][0x23c], -R33.reuse ;  /* 0x00008f0041077a23 */ /* 0x100fe20000010821 */
[----:B------:R-:W-:Y:S01]  /*11200*/  LOP3.LUT R10, R0, R2, RZ, 0xc0, !PT ;  /* 0x00000002000a7212 */ /* 0x000fe200078ec0ff */
[----:B------:R-:W-:Y:S01]  /*11210*/  FFMA.FTZ R2, R210, c[0x0][0x23c], -R33 ;  /* 0x00008f00d2027a23 */ /* 0x000fe20000010821 */
[----:B------:R2:W-:Y:S01]  /*11220*/  MUFU.EX2 R64, R3 ;  /* 0x0000000300407308 */ /* 0x0005e20000000800 */
[----:B------:R-:W-:Y:S01]  /*11230*/  FFMA.FTZ R5, R247, c[0x0][0x23c], -R32 ;  /* 0x00008f00f7057a23 */ /* 0x000fe20000010820 */
[----:B------:R-:W-:-:S06]  /*11240*/  HSET2.LE.AND R0, R14, R197, PT ;  /* 0x000000c50e007233 */ /* 0x000fcc0003803000 */
[----:B------:R-:W3:Y:S01]  /*11250*/  MUFU.EX2 R47, R7 ;  /* 0x00000007002f7308 */ /* 0x000ee20000000800 */
[----:B----4-:R-:W-:-:S07]  /*11260*/  F2FP.PACK_AB R4, R101, R106 ;  /* 0x0000006a6504723e */ /* 0x010fce00000000ff */
[----:B------:R4:W-:Y:S01]  /*11270*/  MUFU.EX2 R65, R2 ;  /* 0x0000000200417308 */ /* 0x0009e20000000800 */
[----:B--2---:R-:W-:-:S07]  /*11280*/  HSET2.LE.AND R3, R18, R197, PT ;  /* 0x000000c512037233 */ /* 0x004fce0003803000 */
[----:B------:R2:W1:Y:S01]  /*11290*/  MUFU.EX2 R67, R5 ;  /* 0x0000000500437308 */ /* 0x0004620000000800 */
[----:B----4-:R-:W-:-:S04]  /*112a0*/  F2FP.PACK_AB R2, R87, R86 ;  /* 0x000000565702723e */ /* 0x010fc800000000ff */
[----:B------:R-:W-:Y:S01]  /*112b0*/  LOP3.LUT R9, R0, R2, RZ, 0xc0, !PT ;  /* 0x0000000200097212 */ /* 0x000fe200078ec0ff */
[--C-:B------:R-:W-:Y:S01]  /*112c0*/  HSET2.LE.AND R0, R12, R197.reuse, PT ;  /* 0x000000c50c007233 */ /* 0x100fe20003803000 */
[----:B-----5:R-:W-:Y:S02]  /*112d0*/  F2FP.PACK_AB R2, R85, R84 ;  /* 0x000000545502723e */ /* 0x020fe400000000ff */
[----:B------:R-:W-:Y:S01]  /*112e0*/  LOP3.LUT R11, R3, R4, RZ, 0xc0, !PT ;  /* 0x00000004030b7212 */ /* 0x000fe200078ec0ff */
[--C-:B--2---:R-:W-:Y:S01]  /*112f0*/  HSET2.LE.AND R5, R15, R197.reuse, PT ;  /* 0x000000c50f057233 */ /* 0x104fe20003803000 */
[----:B------:R-:W-:Y:S01]  /*11300*/  LOP3.LUT R4, R0, R2, RZ, 0xc0, !PT ;  /* 0x0000000200047212 */ /* 0x000fe200078ec0ff */
[----:B------:R-:W-:Y:S01]  /*11310*/  HSET2.LE.AND R0, R13, R197, PT ;  /* 0x000000c50d007233 */ /* 0x000fe20003803000 */
[----:B------:R-:W-:Y:S01]  /*11320*/  F2FP.PACK_AB R6, R193, R192 ;  /* 0x000000c0c106723e */ /* 0x000fe200000000ff */
[----:B------:R-:W-:Y:S01]  /*11330*/  FFMA.FTZ R3, R211, c[0x0][0x23c], -R33 ;  /* 0x00008f00d3037a23 */ /* 0x000fe20000010821 */
[----:B---3--:R-:W-:Y:S01]  /*11340*/  F2FP.PACK_AB R2, R47, R64 ;  /* 0x000000402f02723e */ /* 0x008fe200000000ff */
[----:B------:R-:W-:Y:S01]  /*11350*/  LDSM.16.MT88.4 R12, [R214+0xa800] ;  /* 0x00a80000d60c783b */ /* 0x000fe20000004200 */
[----:B------:R-:W-:-:S02]  /*11360*/  LOP3.LUT R8, R5, R6, RZ, 0xc0, !PT ;  /* 0x0000000605087212 */ /* 0x000fc400078ec0ff */
[----:B------:R-:W-:Y:S01]  /*11370*/  LOP3.LUT R5, R0, R2, RZ, 0xc0, !PT ;  /* 0x0000000200057212 */ /* 0x000fe200078ec0ff */
[--C-:B------:R-:W-:Y:S01]  /*11380*/  HSET2.LE.AND R0, R17, R197.reuse, PT ;  /* 0x000000c511007233 */ /* 0x100fe20003803000 */
[----:B-1----:R-:W-:Y:S01]  /*11390*/  F2FP.PACK_AB R2, R67, R100 ;  /* 0x000000644302723e */ /* 0x002fe200000000ff */
[----:B------:R-:W1:Y:S02]  /*113a0*/  MUFU.EX2 R66, R3 ;  /* 0x0000000300427308 */ /* 0x000e640000000800 */
[----:B------:R-:W-:Y:S01]  /*113b0*/  HMMA.16816.F32 R112, R8, R24, R36 ;  /* 0x000000180870723c */ /* 0x000fe20000001824 */
[----:B------:R-:W-:Y:S01]  /*113c0*/  LOP3.LUT R6, R0, R2, RZ, 0xc0, !PT ;  /* 0x0000000200067212 */ /* 0x000fe200078ec0ff */
[----:B------:R-:W-:Y:S01]  /*113d0*/  HSET2.LE.AND R0, R16, R197, PT ;  /* 0x000000c510007233 */ /* 0x000fe20003803000 */
[----:B------:R-:W-:Y:S04]  /*113e0*/  LDSM.16.MT88.4 R36, [R214+0xb800] ;  /* 0x00b80000d624783b */ /* 0x000fe80000004200 */
[----:B------:R-:W2:Y:S01]  /*113f0*/  LDSM.16.MT88.4 R16, [R212+0xa800] ;  /* 0x00a80000d410783b */ /* 0x000ea20000004200 */
[----:B-1----:R-:W-:-:S04]  /*11400*/  F2FP.PACK_AB R2, R66, R65 ;  /* 0x000000414202723e */ /* 0x002fc800000000ff */
[----:B------:R-:W-:Y:S01]  /*11410*/  LOP3.LUT R7, R0, R2, RZ, 0xc0, !PT ;  /* 0x0000000200077212 */ /* 0x000fe200078ec0ff */
[----:B------:R-:W-:-:S04]  /*11420*/  FFMA.FTZ R0, R238, c[0x0][0x23c], -R32 ;  /* 0x00008f00ee007a23 */ /* 0x000fc80000010820 */
[----:B------:R1:W-:Y:S01]  /*11430*/  MUFU.EX2 R40, R0 ;  /* 0x0000000000287308 */ /* 0x0003e20000000800 */
[----:B------:R-:W-:Y:S01]  /*11440*/  LOP3.LUT R2, R41, UR8, R46, 0x96, !PT ;  /* 0x0000000829027c12 */ /* 0x000fe2000f8e962e */
[----:B-1----:R-:W-:-:S06]  /*11450*/  FFMA.FTZ R0, R44, c[0x0][0x23c], -R32 ;  /* 0x00008f002c007a23 */ /* 0x002fcc0000010820 */
[----:B------:R1:W-:Y:S01]  /*11460*/  MUFU.EX2 R43, R0 ;  /* 0x00000000002b7308 */ /* 0x0003e20000000800 */
[----:B------:R-:W-:Y:S01]  /*11470*/  IMAD.WIDE.U32 R2, R2, -0x2daee0ad, RZ ;  /* 0xd2511f5302027825 */ /* 0x000fe200078e00ff */
[----:B------:R-:W-:Y:S03]  /*11480*/  HMMA.16816.F32 R116, R4, R24, R116 ;  /* 0x000000180474723c */ /* 0x000fe60000001874 */
[----:B-1----:R-:W-:-:S04]  /*11490*/  FFMA.FTZ R0, R237, c[0x0][0x23c], -R32 ;  /* 0x00008f00ed007a23 */ /* 0x002fc80000010820 */
[----:B------:R1:W-:Y:S01]  /*114a0*/  MUFU.EX2 R44, R0 ;  /* 0x00000000002c7308 */ /* 0x0003e20000000800 */
[----:B------:R-:W-:Y:S01]  /*114b0*/  HMMA.16816.F32 R120, R4, R26, R120 ;  /* 0x0000001a0478723c */ /* 0x000fe20000001878 */
[----:B------:R-:W-:Y:S02]  /*114c0*/  IMAD.MOV.U32 R124, RZ, RZ, R189 ;  /* 0x000000ffff7c7224 */ /* 0x000fe400078e00bd */
[----:B------:R-:W-:Y:S02]  /*114d0*/  IMAD.MOV.U32 R141, RZ, RZ, R190 ;  /* 0x000000ffff8d7224 */ /* 0x000fe400078e00be */
[----:B------:R-:W-:Y:S02]  /*114e0*/  IMAD.MOV.U32 R156, RZ, RZ, R188 ;  /* 0x000000ffff9c7224 */ /* 0x000fe400078e00bc */
[----:B-1----:R-:W-:-:S04]  /*114f0*/  FFMA.FTZ R0, R236, c[0x0][0x23c], -R32 ;  /* 0x00008f00ec007a23 */ /* 0x002fc80000010820 */
[----:B------:R1:W-:Y:S01]  /*11500*/  MUFU.EX2 R32, R0 ;  /* 0x0000000000207308 */ /* 0x0003e20000000800 */
[C---:B------:R-:W-:Y:S08]  /*11510*/  HMMA.16816.F32 R132, R4.reuse, R20, R132 ;  /* 0x000000140484723c */ /* 0x040ff00000001884 */
[----:B------:R-:W-:Y:S01]  /*11520*/  HMMA.16816.F32 R136, R4, R22, R136 ;  /* 0x000000160488723c */ /* 0x000fe20000001888 */
[----:B-1----:R-:W-:-:S07]  /*11530*/  FFMA.FTZ R0, R242, c[0x0][0x23c], -R33 ;  /* 0x00008f00f2007a23 */ /* 0x002fce0000010821 */
[C---:B--2---:R-:W-:Y:S08]  /*11540*/  HMMA.16816.F32 R148, R4.reuse, R16, R148 ;  /* 0x000000100494723c */ /* 0x044ff00000001894 */
[C---:B------:R-:W-:Y:S08]  /*11550*/  HMMA.16816.F32 R152, R4.reuse, R18, R152 ;  /* 0x000000120498723c */ /* 0x040ff00000001898 */
[C---:B------:R-:W-:Y:S08]  /*11560*/  HMMA.16816.F32 R164, R4.reuse, R12, R164 ;  /* 0x0000000c04a4723c */ /* 0x040ff000000018a4 */
[C---:B------:R-:W-:Y:S08]  /*11570*/  HMMA.16816.F32 R168, R4.reuse, R14, R168 ;  /* 0x0000000e04a8723c */ /* 0x040ff000000018a8 */
[C---:B------:R-:W-:Y:S08]  /*11580*/  HMMA.16816.F32 R72, R4.reuse, R28, R72 ;  /* 0x0000001c0448723c */ /* 0x040ff00000001848 */
[C---:B------:R-:W-:Y:S08]  /*11590*/  HMMA.16816.F32 R76, R4.reuse, R30, R76 ;  /* 0x0000001e044c723c */ /* 0x040ff0000000184c */
[C---:B------:R-:W-:Y:S08]  /*115a0*/  HMMA.16816.F32 R88, R4.reuse, R36, R88 ;  /* 0x000000240458723c */ /* 0x040ff00000001858 */
[----:B------:R-:W-:Y:S07]  /*115b0*/  HMMA.16816.F32 R68, R4, R38, R92 ;  /* 0x000000260444723c */ /* 0x000fee000000185c */
[----:B------:R-:W-:Y:S01]  /*115c0*/  FFMA.FTZ R4, R249, c[0x0][0x23c], -R33 ;  /* 0x00008f00f9047a23 */ /* 0x000fe20000010821 */
[----:B------:R-:W-:Y:S01]  /*115d0*/  HMMA.16816.F32 R108, R8, R26, R108 ;  /* 0x0000001a086c723c */ /* 0x000fe2000000186c */
[----:B------:R1:W-:Y:S01]  /*115e0*/  MUFU.EX2 R27, R0 ;  /* 0x00000000001b7308 */ /* 0x0003e20000000800 */
[----:B------:R-:W-:-:S02]  /*115f0*/  LOP3.LUT R6, R2, 0xffff, RZ, 0xc0, !PT ;  /* 0x0000ffff02067812 */ /* 0x000fc400078ec0ff */
[----:B------:R-:W-:-:S04]  /*11600*/  SHF.R.U32.HI R5, RZ, 0x10, R2 ;  /* 0x00000010ff057819 */ /* 0x000fc80000011602 */
[C---:B------:R-:W-:Y:S01]  /*11610*/  HMMA.16816.F32 R180, R8.reuse, R12, R180 ;  /* 0x0000000c08b4723c */ /* 0x040fe200000018b4 */
[----:B------:R2:W3:Y:S06]  /*11620*/  MUFU.EX2 R26, R4 ;  /* 0x00000004001a7308 */ /* 0x0004ec0000000800 */
[----:B------:R-:W-:Y:S01]  /*11630*/  SHF.R.U32.HI R12, RZ, 0x18, R2 ;  /* 0x00000018ff0c7819 */ /* 0x000fe20000011602 */
[----:B------:R-:W-:Y:S01]  /*11640*/  HMMA.16816.F32 R188, R8, R14, R172 ;  /* 0x0000000e08bc723c */ /* 0x000fe200000018ac */
[----:B-1----:R-:W-:Y:S01]  /*11650*/  LOP3.LUT R0, R3, UR18, R42, 0x96, !PT ;  /* 0x0000001203007c12 */ /* 0x002fe2000f8e962a */
[--C-:B------:R-:W-:Y:S01]  /*11660*/  FFMA.FTZ R7, R250, c[0x0][0x23c], -R33.reuse ;  /* 0x00008f00fa077a23 */ /* 0x100fe20000010821 */
[----:B------:R-:W-:Y:S04]  /*11670*/  LDSM.16.MT88.4 R172, [R214+0xac00] ;  /* 0x00ac0000d6ac783b */ /* 0x000fe80000004200 */
[----:B------:R-:W-:Y:S01]  /*11680*/  LOP3.LUT R15, R2, 0xff, RZ, 0xc0, !PT ;  /* 0x000000ff020f7812 */ /* 0x000fe200078ec0ff */
[----:B------:R-:W-:Y:S01]  /*11690*/  FFMA.FTZ R2, R251, c[0x0][0x23c], -R33 ;  /* 0x00008f00fb027a23 */ /* 0x000fe20000010821 */
[----:B--2---:R-:W-:-:S02]  /*116a0*/  LOP3.LUT R4, R0, 0xffff, RZ, 0xc0, !PT ;  /* 0x0000ffff00047812 */ /* 0x004fc400078ec0ff */
[----:B------:R-:W-:Y:S01]  /*116b0*/  LOP3.LUT R14, R0, 0xff, RZ, 0xc0, !PT ;  /* 0x000000ff000e7812 */ /* 0x000fe200078ec0ff */
[----:B------:R1:W-:Y:S01]  /*116c0*/  MUFU.EX2 R25, R2 ;  /* 0x0000000200197308 */ /* 0x0003e20000000800 */
[--C-:B------:R-:W-:Y:S02]  /*116d0*/  SHF.R.U32.HI R3, RZ, 0x10, R0.reuse ;  /* 0x00000010ff037819 */ /* 0x100fe40000011600 */
[----:B------:R-:W-:Y:S02]  /*116e0*/  SHF.R.U32.HI R13, RZ, 0x18, R0 ;  /* 0x00000018ff0d7819 */ /* 0x000fe40000011600 */
[----:B------:R-:W-:Y:S02]  /*116f0*/  SHF.R.U32.HI R0, RZ, 0x8, R6 ;  /* 0x00000008ff007819 */ /* 0x000fe40000011606 */
[----:B------:R-:W-:Y:S02]  /*11700*/  SHF.R.U32.HI R4, RZ, 0x8, R4 ;  /* 0x00000008ff047819 */ /* 0x000fe40000011604 */
[----:B------:R-:W-:-:S02]  /*11710*/  PRMT R0, R15, 0x5410, R0 ;  /* 0x000054100f007816 */ /* 0x000fc40000000000 */
[----:B------:R-:W-:Y:S02]  /*11720*/  PRMT R4, R14, 0x5410, R4 ;  /* 0x000054100e047816 */ /* 0x000fe40000000004 */
[----:B-1----:R-:W-:Y:S02]  /*11730*/  LOP3.LUT R2, R5, 0xff, RZ, 0xc0, !PT ;  /* 0x000000ff05027812 */ /* 0x002fe400078ec0ff */
[----:B------:R-:W-:Y:S02]  /*11740*/  LOP3.LUT R3, R3, 0xff, RZ, 0xc0, !PT ;  /* 0x000000ff03037812 */ /* 0x000fe400078ec0ff */
[----:B------:R-:W-:Y:S01]  /*11750*/  PRMT R2, R2, 0x5410, R12 ;  /* 0x0000541002027816 */ /* 0x000fe2000000000c */
[----:B------:R1:W2:Y:S01]  /*11760*/  MUFU.EX2 R24, R7 ;  /* 0x0000000700187308 */ /* 0x0002a20000000800 */
[--C-:B------:R-:W-:Y:S01]  /*11770*/  HSET2.LE.AND R5, R0, R197.reuse, PT ;  /* 0x000000c500057233 */ /* 0x100fe20003803000 */
[----:B------:R-:W-:Y:S01]  /*11780*/  PRMT R3, R3, 0x5410, R13 ;  /* 0x0000541003037816 */ /* 0x000fe2000000000d */
[----:B------:R-:W-:Y:S01]  /*11790*/  HSET2.LE.AND R0, R4, R197, PT ;  /* 0x000000c504007233 */ /* 0x000fe20003803000 */
[----:B------:R-:W-:Y:S01]  /*117a0*/  HMMA.16816.F32 R128, R8, R20, R128 ;  /* 0x000000140880723c */ /* 0x000fe20000001880 */
[----:B---3--:R-:W-:-:S07]  /*117b0*/  F2FP.PACK_AB R4, R26, R27 ;  /* 0x0000001b1a04723e */ /* 0x008fce00000000ff */
[----:B------:R-:W-:Y:S01]  /*117c0*/  HMMA.16816.F32 R160, R8, R16, R160 ;  /* 0x0000001008a0723c */ /* 0x000fe200000018a0 */
[----:B------:R-:W-:Y:S01]  /*117d0*/  IMAD.MOV.U32 R21, RZ, RZ, R127 ;  /* 0x000000ffff157224 */ /* 0x000fe200078e007f */
[--C-:B-1----:R-:W-:Y:S01]  /*117e0*/  HSET2.LE.AND R7, R2, R197.reuse, PT ;  /* 0x000000c502077233 */ /* 0x102fe20003803000 */
[----:B------:R-:W-:Y:S01]  /*117f0*/  F2FP.PACK_AB R2, R43, R40 ;  /* 0x000000282b02723e */ /* 0x000fe200000000ff */
[----:B------:R-:W-:-:S03]  /*11800*/  HSET2.LE.AND R3, R3, R197, PT ;  /* 0x000000c503037233 */ /* 0x000fc60003803000 */
[----:B------:R-:W-:Y:S01]  /*11810*/  LOP3.LUT R16, R45, UR8, R80, 0x96, !PT ;  /* 0x000000082d107c12 */ /* 0x000fe2000f8e9650 */
[C---:B------:R-:W-:Y:S01]  /*11820*/  HMMA.16816.F32 R144, R8.reuse, R22, R144 ;  /* 0x000000160890723c */ /* 0x040fe20000001890 */
[----:B------:R-:W-:Y:S01]  /*11830*/  LOP3.LUT R92, R0, R2, RZ, 0xc0, !PT ;  /* 0x00000002005c7212 */ /* 0x000fe200078ec0ff */
[----:B------:R-:W-:Y:S01]  /*11840*/  FFMA.FTZ R0, R21, c[0x0][0x23c], -R34 ;  /* 0x00008f0015007a23 */ /* 0x000fe20000010822 */
[----:B------:R-:W-:Y:S01]  /*11850*/  F2FP.PACK_AB R6, R32, R44 ;  /* 0x0000002c2006723e */ /* 0x000fe200000000ff */
[----:B------:R-:W-:Y:S01]  /*11860*/  IMAD.MOV.U32 R20, RZ, RZ, R126 ;  /* 0x000000ffff147224 */ /* 0x000fe200078e007e */
[----:B------:R-:W-:Y:S01]  /*11870*/  LOP3.LUT R93, R3, R4, RZ, 0xc0, !PT ;  /* 0x00000004035d7212 */ /* 0x000fe200078ec0ff */
[----:B------:R1:W-:Y:S01]  /*11880*/  MUFU.EX2 R21, R0 ;  /* 0x0000000000157308 */ /* 0x0003e20000000800 */
[----:B------:R-:W-:Y:S01]  /*11890*/  IMAD.WIDE.U32 R2, R16, -0x2daee0ad, RZ ;  /* 0xd2511f5310027825 */ /* 0x000fe200078e00ff */
[----:B------:R-:W-:Y:S03]  /*118a0*/  HMMA.16816.F32 R176, R8, R18, R176 ;  /* 0x0000001208b0723c */ /* 0x000fe600000018b0 */
[----:B------:R-:W-:-:S02]  /*118b0*/  IMAD.MOV.U32 R248, RZ, RZ, R141 ;  /* 0x000000fffff87224 */ /* 0x000fc400078e008d */
[----:B------:R-:W-:Y:S01]  /*118c0*/  IMAD.MOV.U32 R240, RZ, RZ, R142 ;  /* 0x000000fffff07224 */ /* 0x000fe200078e008e */
[----:B------:R-:W-:Y:S02]  /*118d0*/  LDSM.16.MT88.4 R12, [R214+0xbc00] ;  /* 0x00bc0000d60c783b */ /* 0x000fe40000004200 */
[----:B------:R-:W-:Y:S01]  /*118e0*/  HMMA.16816.F32 R184, R8, R28, R184 ;  /* 0x0000001c08b8723c */ /* 0x000fe200000018b8 */
[----:B-1----:R-:W-:-:S07]  /*118f0*/  FFMA.FTZ R0, R20, c[0x0][0x23c], -R34 ;  /* 0x00008f0014007a23 */ /* 0x002fce0000010822 */
[----:B------:R-:W-:Y:S01]  /*11900*/  HMMA.16816.F32 R52, R8, R30, R52 ;  /* 0x0000001e0834723c */ /* 0x000fe20000001834 */
[----:B------:R1:W3:Y:S01]  /*11910*/  MUFU.EX2 R20, R0 ;  /* 0x0000000000147308 */ /* 0x0002e20000000800 */
[----:B------:R-:W-:-:S06]  /*11920*/  FFMA.FTZ R4, R248, c[0x0][0x23c], -R34 ;  /* 0x00008f00f8047a23 */ /* 0x000fcc0000010822 */
[----:B------:R-:W-:Y:S01]  /*11930*/  HMMA.16816.F32 R56, R8, R36, R56 ;  /* 0x000000240838723c */ /* 0x000fe20000001838 */
[----:B------:R-:W-:Y:S01]  /*11940*/  IMAD.MOV.U32 R247, RZ, RZ, R235 ;  /* 0x000000fffff77224 */ /* 0x000fe200078e00eb */
[----:B------:R-:W-:-:S06]  /*11950*/  LOP3.LUT R94, R5, R6, RZ, 0xc0, !PT ;  /* 0x00000006055e7212 */ /* 0x000fcc00078ec0ff */
[----:B------:R-:W-:Y:S01]  /*11960*/  HMMA.16816.F32 R48, R8, R38, R48 ;  /* 0x000000260830723c */ /* 0x000fe20000001830 */
[----:B-1----:R-:W-:Y:S02]  /*11970*/  LOP3.LUT R0, R3, UR18, R96, 0x96, !PT ;  /* 0x0000001203007c12 */ /* 0x002fe4000f8e9660 */
[----:B------:R-:W-:-:S04]  /*11980*/  LOP3.LUT R3, R2, 0xffff, RZ, 0xc0, !PT ;  /* 0x0000ffff02037812 */ /* 0x000fc800078ec0ff */
[----:B--2---:R-:W-:Y:S01]  /*11990*/  F2FP.PACK_AB R8, R24, R25 ;  /* 0x000000191808723e */ /* 0x004fe200000000ff */
[----:B------:R-:W-:Y:S01]  /*119a0*/  FFMA.FTZ R23, R82, R60, R240 ;  /* 0x0000003c52177223 */ /* 0x000fe200000100f0 */
[----:B------:R-:W-:Y:S02]  /*119b0*/  LOP3.LUT R5, R2, 0xff, RZ, 0xc0, !PT ;  /* 0x000000ff02057812 */ /* 0x000fe400078ec0ff */
[----:B------:R-:W-:Y:S01]  /*119c0*/  LOP3.LUT R95, R7, R8, RZ, 0xc0, !PT ;  /* 0x00000008075f7212 */ /* 0x000fe200078ec0ff */
[----:B------:R-:W-:Y:S01]  /*119d0*/  IMAD.MOV.U32 R240, RZ, RZ, R83 ;  /* 0x000000fffff07224 */ /* 0x000fe200078e0053 */
[----:B------:R-:W-:Y:S01]  /*119e0*/  SHF.R.U32.HI R3, RZ, 0x8, R3 ;  /* 0x00000008ff037819 */ /* 0x000fe20000011603 */
[----:B------:R1:W-:Y:S01]  /*119f0*/  MUFU.EX2 R18, R4 ;  /* 0x0000000400127308 */ /* 0x0003e20000000800 */
[----:B------:R-:W-:Y:S01]  /*11a00*/  SHF.R.U32.HI R7, RZ, 0x10, R2 ;  /* 0x00000010ff077819 */ /* 0x000fe20000011602 */
[----:B------:R-:W-:Y:S01]  /*11a10*/  FFMA.FTZ R6, R247, c[0x0][0x23c], -R34 ;  /* 0x00008f00f7067a23 */ /* 0x000fe20000010822 */
[----:B------:R-:W-:Y:S01]  /*11a20*/  PRMT R8, R5, 0x5410, R3 ;  /* 0x0000541005087816 */ /* 0x000fe20000000003 */
[----:B------:R-:W-:Y:S01]  /*11a30*/  IMAD.MOV.U32 R239, RZ, RZ, R140 ;  /* 0x000000ffffef7224 */ /* 0x000fe200078e008c */
[----:B------:R-:W-:Y:S01]  /*11a40*/  LDSM.16.MT88.4 R80, [R212+0xbc00] ;  /* 0x00bc0000d450783b */ /* 0x000fe20000004200 */
[----:B------:R-:W-:-:S02]  /*11a50*/  FFMA.FTZ R3, R240, c[0x0][0x23c], -R35 ;  /* 0x00008f00f0037a23 */ /* 0x000fc40000010823 */
[----:B------:R2:W4:Y:S01]  /*11a60*/  MUFU.EX2 R17, R6 ;  /* 0x0000000600117308 */ /* 0x0005220000000800 */
[----:B-1----:R-:W-:Y:S02]  /*11a70*/  SHF.R.U32.HI R4, RZ, 0x18, R2 ;  /* 0x00000018ff047819 */ /* 0x002fe40000011602 */
[----:B------:R-:W-:-:S05]  /*11a80*/  LOP3.LUT R2, R7, 0xff, RZ, 0xc0, !PT ;  /* 0x000000ff07027812 */ /* 0x000fca00078ec0ff */
[----:B------:R1:W-:Y:S01]  /*11a90*/  MUFU.EX2 R9, R3 ;  /* 0x0000000300097308 */ /* 0x0003e20000000800 */
[----:B--2---:R-:W-:Y:S01]  /*11aa0*/  PRMT R6, R2, 0x5410, R4 ;  /* 0x0000541002067816 */ /* 0x004fe20000000004 */
[----:B------:R-:W-:-:S06]  /*11ab0*/  FFMA.FTZ R2, R239, c[0x0][0x23c], -R35 ;  /* 0x00008f00ef027a23 */ /* 0x000fcc0000010823 */
[----:B------:R2:W5:Y:S01]  /*11ac0*/  MUFU.EX2 R11, R2 ;  /* 0x00000002000b7308 */ /* 0x0005620000000800 */
[----:B-1----:R-:W-:Y:S01]  /*11ad0*/  LOP3.LUT R3, R0, 0xffff, RZ, 0xc0, !PT ;  /* 0x0000ffff00037812 */ /* 0x002fe200078ec0ff */
[----:B------:R-:W-:-:S03]  /*11ae0*/  IMAD.MOV.U32 R237, RZ, RZ, R158 ;  /* 0x000000ffffed7224 */ /* 0x000fc600078e009e */
[----:B------:R-:W-:Y:S01]  /*11af0*/  SHF.R.U32.HI R3, RZ, 0x8, R3 ;  /* 0x00000008ff037819 */ /* 0x000fe20000011603 */
[----:B------:R-:W-:Y:S01]  /*11b00*/  IMAD.MOV.U32 R238, RZ, RZ, R159 ;  /* 0x000000ffffee7224 */ /* 0x000fe200078e009f */
[----:B--2---:R-:W-:-:S03]  /*11b10*/  LOP3.LUT R2, R0, 0xff, RZ, 0xc0, !PT ;  /* 0x000000ff00027812 */ /* 0x004fc600078ec0ff */
[----:B------:R-:W-:Y:S01]  /*11b20*/  FFMA.FTZ R4, R238, c[0x0][0x23c], -R35 ;  /* 0x00008f00ee047a23 */ /* 0x000fe20000010823 */
[----:B------:R-:W-:Y:S02]  /*11b30*/  PRMT R3, R2, 0x5410, R3 ;  /* 0x0000541002037816 */ /* 0x000fe40000000003 */
[--C-:B------:R-:W-:Y:S01]  /*11b40*/  SHF.R.U32.HI R2, RZ, 0x10, R0.reuse ;  /* 0x00000010ff027819 */ /* 0x100fe20000011600 */
[----:B------:R-:W-:Y:S01]  /*11b50*/  FFMA.FTZ R5, R237, c[0x0][0x23c], -R35 ;  /* 0x00008f00ed057a23 */ /* 0x000fe20000010823 */
[----:B------:R-:W-:Y:S02]  /*11b60*/  SHF.R.U32.HI R0, RZ, 0x18, R0 ;  /* 0x00000018ff007819 */ /* 0x000fe40000011600 */
[----:B------:R-:W-:Y:S01]  /*11b70*/  LOP3.LUT R2, R2, 0xff, RZ, 0xc0, !PT ;  /* 0x000000ff02027812 */ /* 0x000fe200078ec0ff */
[----:B------:R5:W-:Y:S03]  /*11b80*/  MUFU.EX2 R16, R4 ;  /* 0x0000000400107308 */ /* 0x000be60000000800 */
[----:B------:R-:W-:-:S05]  /*11b90*/  PRMT R2, R2, 0x5410, R0 ;  /* 0x0000541002027816 */ /* 0x000fca0000000000 */
[----:B------:R1:W2:Y:S01]  /*11ba0*/  MUFU.EX2 R10, R5 ;  /* 0x00000005000a7308 */ /* 0x0002a20000000800 */
[--C-:B------:R-:W-:Y:S02]  /*11bb0*/  HSET2.LE.AND R0, R3, R197.reuse, PT ;  /* 0x000000c503007233 */ /* 0x100fe40003803000 */
[--C-:B------:R-:W-:Y:S01]  /*11bc0*/  HSET2.LE.AND R3, R2, R197.reuse, PT ;  /* 0x000000c502037233 */ /* 0x100fe20003803000 */
[----:B---3--:R-:W-:Y:S01]  /*11bd0*/  F2FP.PACK_AB R2, R20, R21 ;  /* 0x000000151402723e */ /* 0x008fe200000000ff */
[----:B------:R-:W-:Y:S02]  /*11be0*/  IMAD.MOV.U32 R210, RZ, RZ, R124 ;  /* 0x000000ffffd27224 */ /* 0x000fe400078e007c */
[----:B------:R-:W-:Y:S01]  /*11bf0*/  IMAD.MOV.U32 R211, RZ, RZ, R125 ;  /* 0x000000ffffd37224 */ /* 0x000fe200078e007d */
[----:B------:R-:W-:Y:S01]  /*11c00*/  LOP3.LUT R96, R0, R2, RZ, 0xc0, !PT ;  /* 0x0000000200607212 */ /* 0x000fe200078ec0ff */
[----:B------:R-:W-:Y:S01]  /*11c10*/  IMAD.MOV.U32 R241, RZ, RZ, R143 ;  /* 0x000000fffff17224 */ /* 0x000fe200078e008f */
[----:B----4-:R-:W-:Y:S01]  /*11c20*/  F2FP.PACK_AB R0, R17, R18 ;  /* 0x000000121100723e */ /* 0x010fe200000000ff */
[----:B------:R-:W-:Y:S01]  /*11c30*/  IMAD.MOV.U32 R237, RZ, RZ, R98 ;  /* 0x000000ffffed7224 */ /* 0x000fe200078e0062 */
[----:B-----5:R-:W-:Y:S01]  /*11c40*/  F2FP.PACK_AB R4, R11, R9 ;  /* 0x000000090b04723e */ /* 0x020fe200000000ff */
[----:B------:R-:W-:Y:S01]  /*11c50*/  IMAD.MOV.U32 R238, RZ, RZ, R99 ;  /* 0x000000ffffee7224 */ /* 0x000fe200078e0063 */
[----:B------:R-:W-:-:S02]  /*11c60*/  HSET2.LE.AND R6, R6, R197, PT ;  /* 0x000000c506067233 */ /* 0x000fc40003803000 */
[----:B-1----:R-:W-:Y:S01]  /*11c70*/  HSET2.LE.AND R5, R8, R197, PT ;  /* 0x000000c508057233 */ /* 0x002fe20003803000 */
[----:B------:R-:W-:Y:S01]  /*11c80*/  IMAD.MOV.U32 R236, RZ, RZ, R234 ;  /* 0x000000ffffec7224 */ /* 0x000fe200078e00ea */
[----:B--2---:R-:W-:Y:S01]  /*11c90*/  F2FP.PACK_AB R2, R10, R16 ;  /* 0x000000100a02723e */ /* 0x004fe200000000ff */
[----:B------:R-:W-:Y:S02]  /*11ca0*/  FFMA.FTZ R22, R210, R61, R211 ;  /* 0x0000003dd2167223 */ /* 0x000fe400000100d3 */
[----:B------:R-:W-:Y:S01]  /*11cb0*/  IMAD.MOV.U32 R235, RZ, RZ, R233 ;  /* 0x000000ffffeb7224 */ /* 0x000fe200078e00e9 */
[----:B------:R-:W-:Y:S01]  /*11cc0*/  LOP3.LUT R98, R5, R0, RZ, 0xc0, !PT ;  /* 0x0000000005627212 */ /* 0x000fe200078ec0ff */
[----:B------:R-:W-:Y:S01]  /*11cd0*/  IMAD.MOV.U32 R234, RZ, RZ, R232 ;  /* 0x000000ffffea7224 */ /* 0x000fe200078e00e8 */
[----:B------:R-:W-:Y:S01]  /*11ce0*/  LOP3.LUT R97, R3, R4, RZ, 0xc0, !PT ;  /* 0x0000000403617212 */ /* 0x000fe200078ec0ff */
[----:B------:R-:W-:Y:S01]  /*11cf0*/  FFMA.FTZ R19, R241, R62, R252 ;  /* 0x0000003ef1137223 */ /* 0x000fe200000100fc */
[----:B------:R-:W1:Y:S01]  /*11d00*/  LDSM.16.MT88.4 R140, [R214+0x9c00] ;  /* 0x009c0000d68c783b */ /* 0x000e620000004200 */
[----:B------:R-:W-:Y:S01]  /*11d10*/  FFMA.FTZ R0, R237, R63, R238 ;  /* 0x0000003fed007223 */ /* 0x000fe200000100ee */
[----:B------:R-:W-:Y:S01]  /*11d20*/  LOP3.LUT R99, R6, R2, RZ, 0xc0, !PT ;  /* 0x0000000206637212 */ /* 0x000fe200078ec0ff */
[----:B------:R-:W-:Y:S01]  /*11d30*/  IMAD.MOV.U32 R233, RZ, RZ, R231 ;  /* 0x000000ffffe97224 */ /* 0x000fe200078e00e7 */
[----:B------:R-:W2:Y:S01]  /*11d40*/  LDSM.16.MT88.4 R124, [R212+0x9c00] ;  /* 0x009c0000d47c783b */ /* 0x000ea20000004200 */
[----:B------:R-:W-:-:S02]  /*11d50*/  FADD.FTZ R4, R236, R22 ;  /* 0x00000016ec047221 */ /* 0x000fc40000010000 */
[----:B------:R-:W-:Y:S02]  /*11d60*/  IMAD.MOV.U32 R232, RZ, RZ, R205 ;  /* 0x000000ffffe87224 */ /* 0x000fe400078e00cd */
[----:B------:R-:W-:Y:S02]  /*11d70*/  FADD.FTZ R3, R235, R23 ;  /* 0x00000017eb037221 */ /* 0x000fe40000010000 */
[----:B------:R-:W-:Y:S02]  /*11d80*/  IMAD.MOV.U32 R231, RZ, RZ, R243 ;  /* 0x000000ffffe77224 */ /* 0x000fe400078e00f3 */
[----:B------:R-:W-:Y:S02]  /*11d90*/  FADD.FTZ R2, R234, R19 ;  /* 0x00000013ea027221 */ /* 0x000fe40000010000 */
[----:B------:R-:W-:Y:S02]  /*11da0*/  FADD.FTZ R0, R246, R0 ;  /* 0x00000000f6007221 */ /* 0x000fe40000010000 */
[----:B------:R-:W-:-:S02]  /*11db0*/  IMAD.MOV.U32 R205, RZ, RZ, R156 ;  /* 0x000000ffffcd7224 */ /* 0x000fc400078e009c */
[----:B------:R-:W-:Y:S02]  /*11dc0*/  FADD.FTZ R7, R233, R4 ;  /* 0x00000004e9077221 */ /* 0x000fe40000010000 */
[----:B------:R-:W-:Y:S02]  /*11dd0*/  IMAD.MOV.U32 R243, RZ, RZ, R157 ;  /* 0x000000fffff37224 */ /* 0x000fe400078e009d */
[----:B------:R-:W-:Y:S01]  /*11de0*/  FADD.FTZ R6, R232, R3 ;  /* 0x00000003e8067221 */ /* 0x000fe20000010000 */
[----:B------:R-:W3:Y:S01]  /*11df0*/  LDSM.16.MT88.4 R156, [R212+0xac00] ;  /* 0x00ac0000d49c783b */ /* 0x000ee20000004200 */
        /* <DEDUP_REMOVED lines=54> */
[C---:B-1----:R-:W-:Y:S01]  /*12160*/  HMMA.16816.F32 R132, R92.reuse, R140, R132 ;  /* 0x0000008c5c84723c */ /* 0x042fe20000001884 */
[----:B------:R1:W-:Y:S04]  /*12170*/  STL [R1+0x20], R5 ;  /* 0x0000200501007387 */ /* 0x0003e80000100800 */
[----:B------:R1:W-:Y:S03]  /*12180*/  STL [R1+0x48], R3 ;  /* 0x0000480301007387 */ /* 0x0003e60000100800 */
[----:B------:R-:W-:Y:S01]  /*12190*/  HMMA.16816.F32 R136, R92, R142, R136 ;  /* 0x0000008e5c88723c */ /* 0x000fe20000001888 */
[----:B------:R1:W-:Y:S04]  /*121a0*/  STL [R1+0x50], R0 ;  /* 0x0000500001007387 */ /* 0x0003e80000100800 */
[----:B------:R1:W-:Y:S03]  /*121b0*/  STL [R1+0x4c], R2 ;  /* 0x00004c0201007387 */ /* 0x0003e60000100800 */
[----:B------:R-:W-:Y:S08]  /*121c0*/  HMMA.16816.F32 R128, R96, R140, R128 ;  /* 0x0000008c6080723c */ /* 0x000ff00000001880 */
[C---:B--2---:R-:W-:Y:S08]  /*121d0*/  HMMA.16816.F32 R116, R92.reuse, R124, R116 ;  /* 0x0000007c5c74723c */ /* 0x044ff00000001874 */
[C---:B------:R-:W-:Y:S08]  /*121e0*/  HMMA.16816.F32 R120, R92.reuse, R126, R120 ;  /* 0x0000007e5c78723c */ /* 0x040ff00000001878 */
[C---:B---3--:R-:W-:Y:S08]  /*121f0*/  HMMA.16816.F32 R148, R92.reuse, R156, R148 ;  /* 0x0000009c5c94723c */ /* 0x048ff00000001894 */
[C---:B------:R-:W-:Y:S08]  /*12200*/  HMMA.16816.F32 R152, R92.reuse, R158, R152 ;  /* 0x0000009e5c98723c */ /* 0x040ff00000001898 */
[C---:B------:R-:W-:Y:S08]  /*12210*/  HMMA.16816.F32 R164, R92.reuse, R172, R164 ;  /* 0x000000ac5ca4723c */ /* 0x040ff000000018a4 */
[C---:B------:R-:W-:Y:S08]  /*12220*/  HMMA.16816.F32 R168, R92.reuse, R174, R168 ;  /* 0x000000ae5ca8723c */ /* 0x040ff000000018a8 */
[C---:B------:R-:W-:Y:S08]  /*12230*/  HMMA.16816.F32 R72, R92.reuse, R80, R72 ;  /* 0x000000505c48723c */ /* 0x040ff00000001848 */
[C---:B------:R-:W-:Y:S08]  /*12240*/  HMMA.16816.F32 R76, R92.reuse, R82, R76 ;  /* 0x000000525c4c723c */ /* 0x040ff0000000184c */
[----:B------:R-:W-:Y:S08]  /*12250*/  HMMA.16816.F32 R88, R92, R12, R88 ;  /* 0x0000000c5c58723c */ /* 0x000ff00000001858 */
[----:B------:R-:W-:Y:S08]  /*12260*/  HMMA.16816.F32 R140, R96, R142, R144 ;  /* 0x0000008e608c723c */ /* 0x000ff00000001890 */
        /* <DEDUP_REMOVED lines=11> */
.L_x_665:
[----:B-1----:R-:W-:-:S06]  /*12320*/  UISETP.GT.AND UP0, UPT, UR25, UR19, UPT ;  /* 0x000000131900728c */ /* 0x002fcc000bf04270 */
[----:B------:R-:W-:-:S13]  /*12330*/  PLOP3.LUT P0, PT, PT, PT, UP0, 0x80, 0x0 ;  /* 0x000000000000781c */ /* 0x000fda0003f0f008 */
[----:B------:R-:W-:Y:S05]  /*12340*/  @!P0 BRA `(.L_x_668) ;  /* 0x00005d1000008947 */ /* 0x000fea0003800000 */
[----:B------:R-:W2:Y:S01]  /*12350*/  LDL.LU R9, [R1+0x2c] ;  /* 0x00002c0001097983 */ /* 0x000ea20000300800 */
[----:B------:R-:W1:Y:S01]  /*12360*/  LDC.U8 R0, c[0x0][0x2d8] ;  /* 0x0000b600ff007b82 */ /* 0x000e620000000000 */
[----:B------:R-:W-:Y:S01]  /*12370*/  UMOV UR30, 0x5 ;  /* 0x00000005001e7882 */ /* 0x000fe20000000000 */
[----:B------:R-:W-:Y:S01]  /*12380*/  MOV R100, R104 ;  /* 0x0000006800647202 */ /* 0x000fe20000000f00 */
[----:B------:R-:W3:Y:S01]  /*12390*/  LDL.LU R2, [R1+0x8] ;  /* 0x0000080001027983 */ /* 0x000ee20000300800 */
[----:B------:R-:W-:Y:S01]  /*123a0*/  ULDC.64 UR4, c[0x0][0x1a0] ;  /* 0x0000680000047ab9 */ /* 0x000fe20000000a00 */
[----:B------:R-:W-:Y:S01]  /*123b0*/  MOV R3, R105 ;  /* 0x0000006900037202 */ /* 0x000fe20000000f00 */
[----:B------:R-:W-:Y:S01]  /*123c0*/  USHF.L.U32 UR32, UR4, 0x5, URZ ;  /* 0x0000000504207899 */ /* 0x000fe2000800063f */
[----:B------:R-:W4:Y:S01]  /*123d0*/  LDL.LU R8, [R1+0x28] ;  /* 0x0000280001087983 */ /* 0x000f220000300800 */
[----:B------:R-:W-:Y:S01]  /*123e0*/  USHF.L.U64.HI UR5, UR4, UR30, UR5 ;  /* 0x0000001e04057299 */ /* 0x000fe20008010205 */
[----:B------:R-:W-:-:S02]  /*123f0*/  MOV R107, R102 ;  /* 0x00000066006b7202 */ /* 0x000fc40000000f00 */
[----:B------:R-:W5:Y:S01]  /*12400*/  LDL.LU.64 R6, [R1+0x10] ;  /* 0x0000100001067983 */ /* 0x000f620000300a00 */
[----:B------:R-:W-:Y:S01]  /*12410*/  MOV R106, R103 ;  /* 0x00000067006a7202 */ /* 0x000fe20000000f00 */
[----:B------:R-:W-:Y:S02]  /*12420*/  USHF.L.U64.HI UR31, UR32, 0x1, UR5 ;  /* 0x00000001201f7899 */ /* 0x000fe40008010205 */
[----:B------:R-:W5:Y:S01]  /*12430*/  LDL.LU.64 R4, [R1+0x58] ;  /* 0x0000580001047983 */ /* 0x000f620000300a00 */
[----:B------:R-:W-:-:S03]  /*12440*/  USHF.L.U32 UR32, UR32, 0x1, URZ ;  /* 0x0000000120207899 */ /* 0x000fc6000800063f */
[----:B------:R-:W2:Y:S01]  /*12450*/  LDL.LU R10, [R1+0xc] ;  /* 0x00000c00010a7983 */ /* 0x000ea20000300800 */
[----:B-1----:R-:W-:Y:S01]  /*12460*/  PRMT R0, R0, 0x7054, R0 ;  /* 0x0000705400007816 */ /* 0x002fe20000000000 */
[----:B--2---:R-:W-:-:S04]  /*12470*/  IMAD.WIDE.U32 R12, R10, -0x326172a9, RZ ;  /* 0xcd9e8d570a0c7825 */ /* 0x004fc800078e00ff */
[----:B------:R-:W-:Y:S01]  /*12480*/  IMAD.WIDE.U32 R10, R9, -0x326172a9, RZ ;  /* 0xcd9e8d57090a7825 */ /* 0x000fe200078e00ff */
[-C--:B---3--:R-:W-:Y:S01]  /*12490*/  LOP3.LUT R0, R13, R2.reuse, RZ, 0x3c, !PT ;  /* 0x000000020d007212 */ /* 0x088fe200078e3cff */
[----:B------:R4:W-:Y:S03]  /*124a0*/  STL.64 [R1+0x40], R12 ;  /* 0x0000400c01007387 */ /* 0x0009e60000100a00 */
[----:B------:R-:W-:Y:S01]  /*124b0*/  LOP3.LUT R2, R11, R2, RZ, 0x3c, !PT ;  /* 0x000000020b027212 */ /* 0x000fe200078e3cff */
[----:B------:R1:W-:Y:S01]  /*124c0*/  STL.64 [R1+0x38], R10 ;  /* 0x0000380a01007387 */ /* 0x0003e20000100a00 */
[----:B-----5:R-:W-:Y:S01]  /*124d0*/  MOV R5, R7 ;  /* 0x0000000700057202 */ /* 0x020fe20000000f00 */
[----:B----4-:R-:W-:-:S04]  /*124e0*/  IMAD.WIDE.U32 R12, R8, -0x2daee0ad, RZ ;  /* 0xd2511f53080c7825 */ /* 0x010fc800078e00ff */
[----:B-1----:R-:W-:Y:S01]  /*124f0*/  IMAD.WIDE.U32 R10, R0, -0x2daee0ad, RZ ;  /* 0xd2511f53000a7825 */ /* 0x002fe200078e00ff */
[----:B------:R1:W-:Y:S03]  /*12500*/  STL.64 [R1+0x18], R12 ;  /* 0x0000180c01007387 */ /* 0x0003e60000100a00 */
[----:B------:R-:W-:Y:S01]  /*12510*/  IMAD.WIDE.U32 R8, R2, -0x2daee0ad, RZ ;  /* 0xd2511f5302087825 */ /* 0x000fe200078e00ff */
[----:B------:R1:W-:Y:S04]  /*12520*/  STL.64 [R1+0x30], R10 ;  /* 0x0000300a01007387 */ /* 0x0003e80000100a00 */
[----:B------:R1:W-:Y:S04]  /*12530*/  STL.64 [R1+0x58], R4 ;  /* 0x0000580401007387 */ /* 0x0003e80000100a00 */
[----:B------:R1:W-:Y:S01]  /*12540*/  STL.64 [R1+0x28], R8 ;  /* 0x0000280801007387 */ /* 0x0003e20000100a00 */
[----:B------:R-:W-:Y:S05]  /*12550*/  BRA `(.L_x_669) ;  /* 0x000001d000007947 */ /* 0x000fea0003800000 */
.L_x_671:
[----:B------:R-:W2:Y:S01]  /*12560*/  LDL.64 R228, [R1+0x68] ;  /* 0x0000680001e47983 */ /* 0x000ea20000100a00 */
[----:B------:R-:W-:Y:S02]  /*12570*/  ULDC.64 UR4, c[0x0][0x198] ;  /* 0x0000660000047ab9 */ /* 0x000fe40000000a00 */
[----:B------:R-:W-:Y:S01]  /*12580*/  UIADD3 UR33, UR25, -0x2, URZ ;  /* 0xfffffffe19217890 */ /* 0x000fe2000fffe03f */
[----:B------:R-:W3:Y:S03]  /*12590*/  LDL.64 R104, [R1+0x60] ;  /* 0x0000600001687983 */ /* 0x000ee60000100a00 */
[----:B------:R-:W-:Y:S02]  /*125a0*/  USHF.R.S32.HI UR25, URZ, 0x1f, UR33 ;  /* 0x0000001f3f197899 */ /* 0x000fe40008011421 */
[----:B------:R-:W-:Y:S02]  /*125b0*/  UIMAD.WIDE.U32 UR34, UR33, UR4, URZ ;  /* 0x00000004212272a5 */ /* 0x000fe4000f8e003f */
[----:B------:R-:W-:Y:S04]  /*125c0*/  UIMAD UR25, UR25, UR4, URZ ;  /* 0x00000004191972a4 */ /* 0x000fe8000f8e023f */
[----:B------:R-:W-:Y:S01]  /*125d0*/  UIMAD UR25, UR33, UR5, UR25 ;  /* 0x00000005211972a4 */ /* 0x000fe2000f8e0219 */
[----:B------:R-:W-:Y:S02]  /*125e0*/  IMAD.U32 R0, RZ, RZ, UR34 ;  /* 0x00000022ff007e24 */ /* 0x000fe4000f8e00ff */
[----:B------:R-:W-:Y:S01]  /*125f0*/  IMAD.U32 R101, RZ, RZ, UR34 ;  /* 0x00000022ff657e24 */ /* 0x000fe2000f8e00ff */
[----:B------:R-:W-:Y:S06]  /*12600*/  UIADD3 UR25, UR35, UR25, URZ ;  /* 0x0000001923197290 */ /* 0x000fec000fffe03f */
[----:B------:R-:W-:Y:S01]  /*12610*/  IMAD.U32 R2, RZ, RZ, UR25 ;  /* 0x00000019ff027e24 */ /* 0x000fe2000f8e00ff */
        /* <DEDUP_REMOVED lines=17> */
.L_x_669:
[----:B-1----:R-:W2:Y:S01]  /*12730*/  LDL.64 R4, [R1+0x58] ;  /* 0x0000580001047983 */ /* 0x002ea20000100a00 */
[----:B------:R-:W-:Y:S04]  /*12740*/  DEPBAR.LE SB0, 0x0 ;  /* 0x000080000000791a */ /* 0x000fe80000000000 */
[----:B------:R-:W-:Y:S01]  /*12750*/  UIADD3 UR30, UR25, -0x1, URZ ;  /* 0xffffffff191e7890 */ /* 0x000fe2000fffe03f */
[----:B------:R-:W-:Y:S03]  /*12760*/  BAR.SYNC.DEFER_BLOCKING 0x0 ;  /* 0x0000000000007b1d */ /* 0x000fe60000010000 */
[----:B------:R-:W-:Y:S02]  /*12770*/  USHF.R.S32.HI UR5, URZ, 0x1f, UR30 ;  /* 0x0000001f3f057899 */ /* 0x000fe4000801141e */
[----:B------:R-:W-:Y:S01]  /*12780*/  UIMAD UR4, UR22, UR30, URZ ;  /* 0x0000001e160472a4 */ /* 0x000fe2000f8e023f */
[----:B------:R-:W-:Y:S01]  /*12790*/  IMAD.U32 R6, RZ, RZ, UR30 ;  /* 0x0000001eff067e24 */ /* 0x000fe2000f8e00ff */
[----:B------:R-:W-:Y:S02]  /*127a0*/  UISETP.GT.AND UP0, UPT, UR30, UR19, UPT ;  /* 0x000000131e00728c */ /* 0x000fe4000bf04270 */
[----:B------:R-:W-:Y:S01]  /*127b0*/  UIMAD UR4, UR5, UR23, UR4 ;  /* 0x00000017050472a4 */ /* 0x000fe2000f8e0204 */
[----:B--2---:R-:W-:Y:S05]  /*127c0*/  IMAD.WIDE.U32 R6, R6, UR23, R4 ;  /* 0x0000001706067c25 */ /* 0x004fea000f8e0004 */
[C---:B------:R-:W-:Y:S02]  /*127d0*/  LEA R4, P0, R6.reuse, c[0x0][0x170], 0x1 ;  /* 0x00005c0006047a11 */ /* 0x040fe400078008ff */
[----:B------:R-:W-:Y:S04]  /*127e0*/  IADD3 R0, R7, UR4, RZ ;  /* 0x0000000407007c10 */ /* 0x000fe8000fffe0ff */
[----:B------:R-:W-:Y:S02]  /*127f0*/  LEA.HI.X R5, R6, c[0x0][0x174], R0, 0x1, P0 ;  /* 0x00005d0006057a11 */ /* 0x000fe400000f0c00 */
[----:B------:R-:W-:Y:S03]  /*12800*/  IADD3 R6, P0, R4, UR32, RZ ;  /* 0x0000002004067c10 */ /* 0x000fe6000ff1e0ff */
[----:B------:R-:W-:Y:S01]  /*12810*/  @!PT LDS RZ, [RZ] ;  /* 0x00000000fffff984 */ /* 0x000fe20000000800 */
[----:B------:R-:W-:Y:S01]  /*12820*/  @!PT LDS RZ, [RZ] ;  /* 0x00000000fffff984 */ /* 0x000fe20000000800 */
[----:B------:R-:W-:Y:S01]  /*12830*/  @!PT LDS RZ, [RZ] ;  /* 0x00000000fffff984 */ /* 0x000fe20000000800 */
[----:B------:R1:W-:Y:S01]  /*12840*/  LDGSTS.E.BYPASS.LTC128B.128 [R226+0x9000], [R4.64] ;  /* 0x0900000004e27fae */ /* 0x0003e2000b901d5a */
[----:B------:R-:W-:Y:S02]  /*12850*/  IADD3.X R7, R5, UR31, RZ, P0, !PT ;  /* 0x0000001f05077c10 */ /* 0x000fe400087fe4ff */
[----:B------:R-:W-:Y:S03]  /*12860*/  PLOP3.LUT P0, PT, PT, PT, UP0, 0x80, 0x0 ;  /* 0x000000000000781c */ /* 0x000fe60003f0f008 */
[----:B------:R1:W-:Y:S06]  /*12870*/  LDGSTS.E.BYPASS.LTC128B.128 [R226+0xa000], [R4.64+0x40] ;  /* 0x0a00004004e27fae */ /* 0x0003ec000b901d5a */
[----:B------:R1:W-:Y:S06]  /*12880*/  LDGSTS.E.BYPASS.LTC128B.128 [R226+0xb000], [R4.64+0x80] ;  /* 0x0b00008004e27fae */ /* 0x0003ec000b901d5a */
[----:B------:R1:W-:Y:S06]  /*12890*/  LDGSTS.E.BYPASS.LTC128B.128 [R226+0x9800], [R6.64] ;  /* 0x0980000006e27fae */ /* 0x0003ec000b901d5a */
[----:B------:R1:W-:Y:S06]  /*128a0*/  LDGSTS.E.BYPASS.LTC128B.128 [R226+0xa800], [R6.64+0x40] ;  /* 0x0a80004006e27fae */ /* 0x0003ec000b901d5a */
[----:B------:R1:W-:Y:S06]  /*128b0*/  LDGSTS.E.BYPASS.LTC128B.128 [R226+0xb800], [R6.64+0x80] ;  /* 0x0b80008006e27fae */ /* 0x0003ec000b901d5a */
[----:B------:R-:W-:Y:S06]  /*128c0*/  LDSM.16.M88.4 R64, [R216] ;  /* 0x00000000d840783b */ /* 0x000fec0000000200 */
[----:B------:R-:W1:Y:S06]  /*128d0*/  LDSM.16.M88.4 R16, [R213+0x6000] ;  /* 0x00600000d510783b */ /* 0x000e6c0000000200 */
[----:B------:R-:W2:Y:S06]  /*128e0*/  LDSM.16.M88.4 R60, [R216+0x1000] ;  /* 0x00100000d83c783b */ /* 0x000eac0000000200 */
[----:B------:R-:W3:Y:S06]  /*128f0*/  LDSM.16.M88.4 R32, [R213+0x6400] ;  /* 0x00640000d520783b */ /* 0x000eec0000000200 */
[----:B------:R-:W0:Y:S06]  /*12900*/  LDGDEPBAR ;  /* 0x00000000000079af */ /* 0x000e2c0000000000 */
[----:B------:R-:W4:Y:S06]  /*12910*/  LDSM.16.M88.4 R48, [R213+0x6800] ;  /* 0x00680000d530783b */ /* 0x000f2c0000000200 */
[----:B------:R-:W5:Y:S06]  /*12920*/  LDSM.16.M88.4 R108, [R213+0x6c00] ;  /* 0x006c0000d56c783b */ /* 0x000f6c0000000200 */
        /* <DEDUP_REMOVED lines=9> */
[----:B------:R-:W-:Y:S05]  /*129c0*/  LDSM.16.M88.4 R196, [R216+0x2000] ;  /* 0x00200000d8c4783b */ /* 0x000fea0000000200 */
[-C--:B---3--:R-:W-:Y:S01]  /*129d0*/  HMMA.16816.F32 R20, R64, R32.reuse, RZ ;  /* 0x000000204014723c */ /* 0x088fe200000018ff */
[----:B------:R-:W-:Y:S06]  /*129e0*/  LDSM.16.M88.4 R200, [R213+0x7000] ;  /* 0x00700000d5c8783b */ /* 0x000fec0000000200 */
[----:B------:R-:W-:Y:S01]  /*129f0*/  LDSM.16.M88.4 R204, [R216+0x3000] ;  /* 0x00300000d8cc783b */ /* 0x000fe20000000200 */
[C---:B------:R-:W-:Y:S05]  /*12a00*/  HMMA.16816.F32 R24, R60.reuse, R32, RZ ;  /* 0x000000203c18723c */ /* 0x040fea00000018ff */
[----:B------:R-:W-:Y:S03]  /*12a10*/  LDSM.16.M88.4 R208, [R213+0x7400] ;  /* 0x00740000d5d0783b */ /* 0x000fe60000000200 */
[-C--:B------:R-:W-:Y:S08]  /*12a20*/  HMMA.16816.F32 R28, R60, R34.reuse, RZ ;  /* 0x000000223c1c723c */ /* 0x080ff000000018ff */
[C---:B------:R-:W-:Y:S08]  /*12a30*/  HMMA.16816.F32 R32, R64.reuse, R34, RZ ;  /* 0x000000224020723c */ /* 0x040ff000000018ff */
[-C--:B----4-:R-:W-:Y:S08]  /*12a40*/  HMMA.16816.F32 R36, R64, R48.reuse, RZ ;  /* 0x000000304024723c */ /* 0x090ff000000018ff */
[C---:B------:R-:W-:Y:S08]  /*12a50*/  HMMA.16816.F32 R40, R60.reuse, R48, RZ ;  /* 0x000000303c28723c */ /* 0x040ff000000018ff */
[-C--:B------:R-:W-:Y:S08]  /*12a60*/  HMMA.16816.F32 R44, R60, R50.reuse, RZ ;  /* 0x000000323c2c723c */ /* 0x080ff000000018ff */
[C---:B------:R-:W-:Y:S08]  /*12a70*/  HMMA.16816.F32 R48, R64.reuse, R50, RZ ;  /* 0x000000324030723c */ /* 0x040ff000000018ff */
[-C--:B-----5:R-:W-:Y:S08]  /*12a80*/  HMMA.16816.F32 R52, R64, R108.reuse, RZ ;  /* 0x0000006c4034723c */ /* 0x0a0ff000000018ff */
        /* <DEDUP_REMOVED lines=19> */
[-C--:B---3--:R-:W-:Y:S08]  /*12bc0*/  HMMA.16816.F32 R52, R176, R108.reuse, R52 ;  /* 0x0000006cb034723c */ /* 0x088ff00000001834 */
[C---:B------:R-:W-:Y:S08]  /*12bd0*/  HMMA.16816.F32 R56, R184.reuse, R108, R56 ;  /* 0x0000006cb838723c */ /* 0x040ff00000001838 */
[-C--:B------:R-:W-:Y:S01]  /*12be0*/  HMMA.16816.F32 R60, R184, R110.reuse, R60 ;  /* 0x0000006eb83c723c */ /* 0x080fe2000000183c */
[----:B------:R-:W-:Y:S07]  /*12bf0*/  LDSM.16.M88.4 R184, [R217+0x3000] ;  /* 0x00300000d9b8783b */ /* 0x000fee0000000200 */
[----:B------:R-:W-:Y:S01]  /*12c00*/  HMMA.16816.F32 R64, R176, R110, R64 ;  /* 0x0000006eb040723c */ /* 0x000fe20000001840 */
[----:B------:R-:W-:Y:S06]  /*12c10*/  LDSM.16.M88.4 R108, [R217+0x2000] ;  /* 0x00200000d96c783b */ /* 0x000fec0000000200 */
[----:B------:R-:W3:Y:S01]  /*12c20*/  LDSM.16.M88.4 R176, [R215+0x7000] ;  /* 0x00700000d7b0783b */ /* 0x000ee20000000200 */
        /* <DEDUP_REMOVED lines=15> */
[-C--:B--2---:R-:W-:Y:S08]  /*12d20*/  HMMA.16816.F32 R52, R196, R188.reuse, R52 ;  /* 0x000000bcc434723c */ /* 0x084ff00000001834 */
[C---:B------:R-:W-:Y:S08]  /*12d30*/  HMMA.16816.F32 R56, R204.reuse, R188, R56 ;  /* 0x000000bccc38723c */ /* 0x040ff00000001838 */
[-C--:B------:R-:W-:Y:S01]  /*12d40*/  HMMA.16816.F32 R60, R204, R190.reuse, R60 ;  /* 0x000000becc3c723c */ /* 0x080fe2000000183c */
[----:B------:R-:W-:Y:S07]  /*12d50*/  LDSM.16.M88.4 R204, [R216+0x5000] ;  /* 0x00500000d8cc783b */ /* 0x000fee0000000200 */
[----:B------:R-:W-:Y:S01]  /*12d60*/  HMMA.16816.F32 R64, R196, R190, R64 ;  /* 0x000000bec440723c */ /* 0x000fe20000001840 */
[----:B------:R-:W-:Y:S06]  /*12d70*/  LDSM.16.M88.4 R188, [R216+0x4000] ;  /* 0x00400000d8bc783b */ /* 0x000fec0000000200 */
        /* <DEDUP_REMOVED lines=22> */
[----:B------:R-:W-:Y:S01]  /*12ee0*/  LDSM.16.M88.4 R200, [R215+0x8400] ;  /* 0x00840000d7c8783b */ /* 0x000fe20000000200 */
[-C--:B--2---:R-:W-:Y:S08]  /*12ef0*/  HMMA.16816.F32 R4, R188, R196.reuse, R4 ;  /* 0x000000c4bc04723c */ /* 0x084ff00000001804 */
[C---:B------:R-:W-:Y:S08]  /*12f00*/  HMMA.16816.F32 R8, R204.reuse, R196, R8 ;  /* 0x000000c4cc08723c */ /* 0x040ff00000001808 */
[-C--:B------:R-:W-:Y:S08]  /*12f10*/  HMMA.16816.F32 R12, R204, R198.reuse, R12 ;  /* 0x000000c6cc0c723c */ /* 0x080ff0000000180c */
[C---:B------:R-:W-:Y:S01]  /*12f20*/  HMMA.16816.F32 R16, R188.reuse, R198, R16 ;  /* 0x000000c6bc10723c */ /* 0x040fe20000001810 */
[----:B------:R-:W2:Y:S07]  /*12f30*/  LDSM.16.M88.4 R196, [R217+0x5000] ;  /* 0x00500000d9c4783b */ /* 0x000eae0000000200 */
[-C--:B---3--:R-:W-:Y:S08]  /*12f40*/  HMMA.16816.F32 R20, R188, R176.reuse, R20 ;  /* 0x000000b0bc14723c */ /* 0x088ff00000001814 */
[C---:B------:R-:W-:Y:S08]  /*12f50*/  HMMA.16816.F32 R24, R204.reuse, R176, R24 ;  /* 0x000000b0cc18723c */ /* 0x040ff00000001818 */
[-C--:B------:R-:W-:Y:S08]  /*12f60*/  HMMA.16816.F32 R28, R204, R178.reuse, R28 ;  /* 0x000000b2cc1c723c */ /* 0x080ff0000000181c */
[C---:B------:R-:W-:Y:S01]  /*12f70*/  HMMA.16816.F32 R32, R188.reuse, R178, R32 ;  /* 0x000000b2bc20723c */ /* 0x040fe20000001820 */
[----:B------:R-:W3:Y:S01]  /*12f80*/  LDSM.16.M88.4 R176, [R215+0x8c00] ;  /* 0x008c0000d7b0783b */ /* 0x000ee20000000200 */
[----:B------:R-:W-:Y:S05]  /*12f90*/  DEPBAR.LE SB0, 0x0 ;  /* 0x000080000000791a */ /* 0x000fea0000000000 */
[----:B------:R-:W-:Y:S01]  /*12fa0*/  BAR.SYNC.DEFER_BLOCKING 0x0 ;  /* 0x0000000000007b1d */ /* 0x000fe20000010000 */
[-C--:B-1----:R-:W-:Y:S08]  /*12fb0*/  HMMA.16816.F32 R36, R188, R108.reuse, R36 ;  /* 0x0000006cbc24723c */ /* 0x082ff00000001824 */
[C---:B------:R-:W-:Y:S08]  /*12fc0*/  HMMA.16816.F32 R40, R204.reuse, R108, R40 ;  /* 0x0000006ccc28723c */ /* 0x040ff00000001828 */
[-C--:B------:R-:W-:Y:S08]  /*12fd0*/  HMMA.16816.F32 R44, R204, R110.reuse, R44 ;  /* 0x0000006ecc2c723c */ /* 0x080ff0000000182c */
[C---:B------:R-:W-:Y:S08]  /*12fe0*/  HMMA.16816.F32 R48, R188.reuse, R110, R48 ;  /* 0x0000006ebc30723c */ /* 0x040ff00000001830 */
[-C--:B------:R-:W-:Y:S08]  /*12ff0*/  HMMA.16816.F32 R52, R188, R180.reuse, R52 ;  /* 0x000000b4bc34723c */ /* 0x080ff00000001834 */
[C---:B------:R-:W-:Y:S08]  /*13000*/  HMMA.16816.F32 R56, R204.reuse, R180, R56 ;  /* 0x000000b4cc38723c */ /* 0x040ff00000001838 */
[-C--:B------:R-:W-:Y:S08]  /*13010*/  HMMA.16816.F32 R60, R204, R182.reuse, R60 ;  /* 0x000000b6cc3c723c */ /* 0x080ff0000000183c */
[----:B------:R-:W-:Y:S08]  /*13020*/  HMMA.16816.F32 R64, R188, R182, R64 ;  /* 0x000000b6bc40723c */ /* 0x000ff00000001840 */
[-C--:B------:R-:W-:Y:S08]  /*13030*/  HMMA.16816.F32 R4, R184, R192.reuse, R4 ;  /* 0x000000c0b804723c */ /* 0x080ff00000001804 */
[C---:B--2---:R-:W-:Y:S08]  /*13040*/  HMMA.16816.F32 R8, R196.reuse, R192, R8 ;  /* 0x000000c0c408723c */ /* 0x044ff00000001808 */
        /* <DEDUP_REMOVED lines=13> */
[----:B------:R-:W-:Y:S01]  /*13120*/  HMMA.16816.F32 R64, R184, R178, R64 ;  /* 0x000000b2b840723c */ /* 0x000fe20000001840 */
[----:B------:R-:W-:-:S07]  /*13130*/  @P0 BRA `(.L_x_671) ;  /* 0xfffff42000000947 */ /* 0x000fce000383ffff */
.L_x_670:
[----:B------:R-:W2:Y:S01]  /*13140*/  S2R R2, SR_TID.X ;  /* 0x0000000000027919 */ /* 0x000ea20000002100 */
[----:B------:R-:W-:Y:S01]  /*13150*/  IMAD.U32 R0, RZ, RZ, UR30 ;  /* 0x0000001eff007e24 */ /* 0x000fe2000f8e00ff */
[----:B------:R-:W-:Y:S02]  /*13160*/  USHF.L.U32 UR4, UR30, 0x1, URZ ;  /* 0x000000011e047899 */ /* 0x000fe4000800063f */
[----:B------:R-:W-:Y:S02]  /*13170*/  UISETP.GT.AND UP0, UPT, UR30, UR19, UPT ;  /* 0x000000131e00728c */ /* 0x000fe4000bf04270 */
[----:B------:R-:W-:Y:S02]  /*13180*/  UMOV UR25, UR30 ;  /* 0x0000001e00197c82 */ /* 0x000fe40008000000 */
[----:B------:R-:W-:Y:S04]  /*13190*/  STL [R1+0x9c], R226 ;  /* 0x00009ce201007387 */ /* 0x000fe80000100800 */
[----:B------:R-:W-:Y:S04]  /*131a0*/  STL [R1+0x98], R217 ;  /* 0x000098d901007387 */ /* 0x000fe80000100800 */
[----:B------:R-:W-:Y:S04]  /*131b0*/  STL [R1+0x94], R216 ;  /* 0x000094d801007387 */ /* 0x000fe80000100800 */
[----:B------:R3:W-:Y:S01]  /*131c0*/  STL [R1+0x90], R215 ;  /* 0x000090d701007387 */ /* 0x0007e20000100800 */
[----:B--2---:R-:W-:Y:S03]  /*131d0*/  IMAD.SHL.U32 R2, R2, 0x2, RZ ;  /* 0x0000000202027824 */ /* 0x004fe600078e00ff */
[----:B------:R2:W-:Y:S02]  /*131e0*/  STL [R1+0x8c], R213 ;  /* 0x00008cd501007387 */ /* 0x0005e40000100800 */
[----:B------:R-:W-:Y:S02]  /*131f0*/  LOP3.LUT R2, R2, 0x6, RZ, 0xc0, !PT ;  /* 0x0000000602027812 */ /* 0x000fe400078ec0ff */
[----:B------:R-:W4:Y:S03]  /*13200*/  LDL.64 R232, [R1+0x18] ;  /* 0x0000180001e87983 */ /* 0x000f260000100a00 */
[----:B------:R-:W-:Y:S03]  /*13210*/  IMAD R0, R0, 0x40, R2 ;  /* 0x0000004000007824 */ /* 0x000fe600078e0202 */
[----:B------:R-:W-:Y:S02]  /*13220*/  STL [R1+0xa0], R221 ;  /* 0x0000a0dd01007387 */ /* 0x000fe40000100800 */
[C---:B-1----:R-:W-:Y:S02]  /*13230*/  IADD3 R105, R0.reuse, 0x1, RZ ;  /* 0x0000000100697810 */ /* 0x042fe40007ffe0ff */
[CC--:B------:R-:W-:Y:S02]  /*13240*/  ISETP.GE.AND P3, PT, R0.reuse, R221.reuse, PT ;  /* 0x000000dd0000720c */ /* 0x0c0fe40003f66270 */
[C---:B------:R-:W-:Y:S02]  /*13250*/  ISETP.GE.AND P2, PT, R105.reuse, R221, PT ;  /* 0x000000dd6900720c */ /* 0x040fe40003f46270 */
[CC--:B------:R-:W-:Y:S02]  /*13260*/  ISETP.GE.AND P0, PT, R105.reuse, R220.reuse, PT ;  /* 0x000000dc6900720c */ /* 0x0c0fe40003f06270 */
[C---:B------:R-:W-:Y:S02]  /*13270*/  ISETP.GE.AND P1, PT, R0.reuse, R220, PT ;  /* 0x000000dc0000720c */ /* 0x040fe40003f26270 */
[C---:B------:R-:W-:Y:S02]  /*13280*/  IADD3 R104, R0.reuse, 0x8, RZ ;  /* 0x0000000800687810 */ /* 0x040fe40007ffe0ff */
[C---:B------:R-:W-:Y:S02]  /*13290*/  IADD3 R103, R0.reuse, 0x9, RZ ;  /* 0x0000000900677810 */ /* 0x040fe40007ffe0ff */
[CC--:B------:R-:W-:Y:S02]  /*132a0*/  ISETP.GE.OR P3, PT, R0.reuse, R225.reuse, !P3 ;  /* 0x000000e10000720c */ /* 0x0c0fe40005f66670 */
[C---:B------:R-:W-:Y:S02]  /*132b0*/  ISETP.GE.OR P2, PT, R105.reuse, R225, !P2 ;  /* 0x000000e16900720c */ /* 0x040fe40005746670 */
[-C--:B------:R-:W-:Y:S02]  /*132c0*/  ISETP.GE.OR P0, PT, R105, R224.reuse, !P0 ;  /* 0x000000e06900720c */ /* 0x080fe40004706670 */
[----:B------:R-:W-:Y:S02]  /*132d0*/  ISETP.GE.OR P1, PT, R0, R224, !P1 ;  /* 0x000000e00000720c */ /* 0x000fe40004f26670 */
[----:B------:R-:W-:Y:S02]  /*132e0*/  FSEL R177, R4, -INF , !P3 ;  /* 0xff80000004b17808 */ /* 0x000fe40005800000 */
[----:B------:R-:W-:Y:S02]  /*132f0*/  FSEL R179, R5, -INF , !P2 ;  /* 0xff80000005b37808 */ /* 0x000fe40005000000 */
[----:B------:R-:W-:Y:S02]  /*13300*/  FSEL R180, R7, -INF , !P0 ;  /* 0xff80000007b47808 */ /* 0x000fe40004000000 */
[-C--:B------:R-:W-:Y:S02]  /*13310*/  ISETP.GE.AND P3, PT, R104, R221.reuse, PT ;  /* 0x000000dd6800720c */ /* 0x080fe40003f66270 */
[C---:B------:R-:W-:Y:S02]  /*13320*/  ISETP.GE.AND P2, PT, R103.reuse, R221, PT ;  /* 0x000000dd6700720c */ /* 0x040fe40003f46270 */
[CC--:B------:R-:W-:Y:S02]  /*13330*/  ISETP.GE.AND P0, PT, R103.reuse, R220.reuse, PT ;  /* 0x000000dc6700720c */ /* 0x0c0fe40003f06270 */
[----:B------:R-:W-:Y:S02]  /*13340*/  FSEL R178, R6, -INF , !P1 ;  /* 0xff80000006b27808 */ /* 0x000fe40004800000 */
[C---:B------:R-:W-:Y:S02]  /*13350*/  ISETP.GE.AND P1, PT, R104.reuse, R220, PT ;  /* 0x000000dc6800720c */ /* 0x040fe40003f26270 */
[-C--:B------:R-:W-:Y:S02]  /*13360*/  ISETP.GE.OR P3, PT, R104, R225.reuse, !P3 ;  /* 0x000000e16800720c */ /* 0x080fe40005f66670 */
[C---:B------:R-:W-:Y:S02]  /*13370*/  ISETP.GE.OR P2, PT, R103.reuse, R225, !P2 ;  /* 0x000000e16700720c */ /* 0x040fe40005746670 */
[-C--:B------:R-:W-:Y:S02]  /*13380*/  ISETP.GE.OR P0, PT, R103, R224.reuse, !P0 ;  /* 0x000000e06700720c */ /* 0x080fe40004706670 */
[C---:B------:R-:W-:Y:S02]  /*13390*/  IADD3 R102, R0.reuse, 0x10, RZ ;  /* 0x0000001000667810 */ /* 0x040fe40007ffe0ff */
[----:B------:R-:W-:Y:S02]  /*133a0*/  IADD3 R101, R0, 0x11, RZ ;  /* 0x0000001100657810 */ /* 0x000fe40007ffe0ff */
[----:B------:R-:W-:Y:S02]  /*133b0*/  ISETP.GE.OR P1, PT, R104, R224, !P1 ;  /* 0x000000e06800720c */ /* 0x000fe40004f26670 */
[----:B------:R-:W-:Y:S02]  /*133c0*/  FSEL R109, R16, -INF , !P3 ;  /* 0xff800000106d7808 */ /* 0x000fe40005800000 */
[----:B------:R-:W-:Y:S02]  /*133d0*/  FSEL R110, R17, -INF , !P2 ;  /* 0xff800000116e7808 */ /* 0x000fe40005000000 */
[-C--:B------:R-:W-:Y:S02]  /*133e0*/  ISETP.GE.AND P3, PT, R102, R221.reuse, PT ;  /* 0x000000dd6600720c */ /* 0x080fe40003f66270 */
[----:B------:R-:W-:Y:S02]  /*133f0*/  ISETP.GE.AND P2, PT, R101, R221, PT ;  /* 0x000000dd6500720c */ /* 0x000fe40003f46270 */
[----:B------:R-:W-:Y:S02]  /*13400*/  FSEL R111, R19, -INF , !P0 ;  /* 0xff800000136f7808 */ /* 0x000fe40004000000 */
[C---:B------:R-:W-:Y:S02]  /*13410*/  ISETP.GE.AND P0, PT, R101.reuse, R220, PT ;  /* 0x000000dc6500720c */ /* 0x040fe40003f06270 */
[----:B------:R-:W-:Y:S02]  /*13420*/  FSEL R176, R18, -INF , !P1 ;  /* 0xff80000012b07808 */ /* 0x000fe40004800000 */
[C---:B------:R-:W-:Y:S02]  /*13430*/  IADD3 R19, R0.reuse, 0x18, RZ ;  /* 0x0000001800137810 */ /* 0x040fe40007ffe0ff */
[----:B------:R-:W-:Y:S02]  /*13440*/  IADD3 R18, R0, 0x19, RZ ;  /* 0x0000001900127810 */ /* 0x000fe40007ffe0ff */
[-C--:B------:R-:W-:Y:S02]  /*13450*/  ISETP.GE.OR P3, PT, R102, R225.reuse, !P3 ;  /* 0x000000e16600720c */ /* 0x080fe40005f66670 */
[C---:B------:R-:W-:Y:S02]  /*13460*/  ISETP.GE.OR P2, PT, R101.reuse, R225, !P2 ;  /* 0x000000e16500720c */ /* 0x040fe40005746670 */
[----:B------:R-:W-:Y:S02]  /*13470*/  ISETP.GE.OR P0, PT, R101, R224, !P0 ;  /* 0x000000e06500720c */ /* 0x000fe40004706670 */
[----:B------:R-:W-:Y:S02]  /*13480*/  FSEL R203, R20, -INF , !P3 ;  /* 0xff80000014cb7808 */ /* 0x000fe40005800000 */
[----:B------:R-:W-:Y:S02]  /*13490*/  FSEL R205, R21, -INF , !P2 ;  /* 0xff80000015cd7808 */ /* 0x000fe40005000000 */
[----:B------:R-:W-:Y:S02]  /*134a0*/  FSEL R209, R23, -INF , !P0 ;  /* 0xff80000017d17808 */ /* 0x000fe40004000000 */
[CC--:B------:R-:W-:Y:S02]  /*134b0*/  ISETP.GE.AND P3, PT, R19.reuse, R221.reuse, PT ;  /* 0x000000dd1300720c */ /* 0x0c0fe40003f66270 */
[C---:B------:R-:W-:Y:S02]  /*134c0*/  ISETP.GE.AND P2, PT, R18.reuse, R221, PT ;  /* 0x000000dd1200720c */ /* 0x040fe40003f46270 */
[----:B------:R-:W-:Y:S02]  /*134d0*/  ISETP.GE.AND P0, PT, R18, R220, PT ;  /* 0x000000dc1200720c */ /* 0x000fe40003f06270 */
[C---:B------:R-:W-:Y:S02]  /*134e0*/  IADD3 R17, R0.reuse, 0x20, RZ ;  /* 0x0000002000117810 */ /* 0x040fe40007ffe0ff */
[----:B------:R-:W-:Y:S02]  /*134f0*/  IADD3 R16, R0, 0x21, RZ ;  /* 0x0000002100107810 */ /* 0x000fe40007ffe0ff */
[-C--:B------:R-:W-:Y:S02]  /*13500*/  ISETP.GE.OR P3, PT, R19, R225.reuse, !P3 ;  /* 0x000000e11300720c */ /* 0x080fe40005f66670 */
[C---:B------:R-:W-:Y:S02]  /*13510*/  ISETP.GE.OR P2, PT, R18.reuse, R225, !P2 ;  /* 0x000000e11200720c */ /* 0x040fe40005746670 */
        /* <DEDUP_REMOVED lines=18> */
[CC--:B------:R-:W-:Y:S02]  /*13640*/  ISETP.GE.OR P2, PT, R6.reuse, R225.reuse, !P2 ;  /* 0x000000e10600720c */ /* 0x0c0fe40005746670 */
[----:B------:R-:W-:Y:S02]  /*13650*/  ISETP.GE.OR P0, PT, R6, R224, !P0 ;  /* 0x000000e00600720c */ /* 0x000fe40004706670 */
[----:B------:R-:W-:Y:S02]  /*13660*/  ISETP.GE.OR P3, PT, R7, R225, !P3 ;  /* 0x000000e10700720c */ /* 0x000fe40005f66670 */
[C---:B------:R-:W-:Y:S02]  /*13670*/  IADD3 R5, R0.reuse, 0x30, RZ ;  /* 0x0000003000057810 */ /* 0x040fe40007ffe0ff */
[----:B------:R-:W-:Y:S02]  /*13680*/  IADD3 R4, R0, 0x31, RZ ;  /* 0x0000003100047810 */ /* 0x000fe40007ffe0ff */
[----:B------:R-:W-:Y:S02]  /*13690*/  FSEL R229, R48, -INF , !P3 ;  /* 0xff80000030e57808 */ /* 0x000fe40005800000 */
[----:B------:R-:W-:Y:S02]  /*136a0*/  FSEL R230, R49, -INF , !P2 ;  /* 0xff80000031e67808 */ /* 0x000fe40005000000 */
[----:B------:R-:W-:Y:S02]  /*136b0*/  FSEL R237, R51, -INF , !P0 ;  /* 0xff80000033ed7808 */ /* 0x000fe40004000000 */
[C---:B------:R-:W-:Y:S02]  /*136c0*/  ISETP.GE.AND P0, PT, R0.reuse, R219, PT ;  /* 0x000000db0000720c */ /* 0x040fe40003f06270 */
[----:B------:R-:W-:Y:S02]  /*136d0*/  ISETP.GE.AND P3, PT, R0, R218, PT ;  /* 0x000000da0000720c */ /* 0x000fe40003f66270 */
[CC--:B------:R-:W-:Y:S02]  /*136e0*/  ISETP.GE.AND P4, PT, R5.reuse, R220.reuse, PT ;  /* 0x000000dc0500720c */ /* 0x0c0fe40003f86270 */
        /* <DEDUP_REMOVED lines=9> */
[-C--:B------:R-:W-:Y:S02]  /*13780*/  ISETP.GE.AND P1, PT, R102, R220.reuse, PT ;  /* 0x000000dc6600720c */ /* 0x080fe40003f26270 */
[----:B------:R-:W-:Y:S02]  /*13790*/  ISETP.GE.AND P2, PT, R0, R220, PT ;  /* 0x000000dc0000720c */ /* 0x000fe40003f46270 */
[C---:B------:R-:W-:Y:S02]  /*137a0*/  ISETP.GE.AND P4, PT, R105.reuse, R219, PT ;  /* 0x000000db6900720c */ /* 0x040fe40003f86270 */
[-C--:B------:R-:W-:Y:S02]  /*137b0*/  ISETP.GE.OR P1, PT, R102, R224.reuse, !P1 ;  /* 0x000000e06600720c */ /* 0x080fe40004f26670 */
[----:B------:R-:W-:Y:S02]  /*137c0*/  ISETP.GE.OR P4, PT, R105, R223, !P4 ;  /* 0x000000df6900720c */ /* 0x000fe40006786670 */
[----:B------:R-:W-:Y:S02]  /*137d0*/  ISETP.GE.OR P2, PT, R0, R224, !P2 ;  /* 0x000000e00000720c */ /* 0x000fe40005746670 */
[----:B------:R-:W-:Y:S02]  /*137e0*/  FSEL R21, R9, -INF , !P4 ;  /* 0xff80000009157808 */ /* 0x000fe40006000000 */
[----:B------:R-:W-:Y:S02]  /*137f0*/  FSEL R207, R22, -INF , !P1 ;  /* 0xff80000016cf7808 */ /* 0x000fe40004800000 */
[----:B------:R-:W-:Y:S02]  /*13800*/  ISETP.GE.AND P1, PT, R19, R220, PT ;  /* 0x000000dc1300720c */ /* 0x000fe40003f26270 */
[----:B------:R-:W-:Y:S02]  /*13810*/  FSEL R249, R67, -INF , !P2 ;  /* 0xff80000043f97808 */ /* 0x000fe40005000000 */
[----:B------:R-:W-:Y:S02]  /*13820*/  ISETP.GE.AND P4, PT, R101, R219, PT ;  /* 0x000000db6500720c */ /* 0x000fe40003f86270 */
[C---:B------:R-:W-:Y:S02]  /*13830*/  ISETP.GE.AND P2, PT, R104.reuse, R218, PT ;  /* 0x000000da6800720c */ /* 0x040fe40003f46270 */
[----:B------:R-:W-:Y:S02]  /*13840*/  ISETP.GE.OR P1, PT, R19, R224, !P1 ;  /* 0x000000e01300720c */ /* 0x000fe40004f26670 */
[----:B------:R-:W-:Y:S02]  /*13850*/  ISETP.GE.OR P4, PT, R101, R223, !P4 ;  /* 0x000000df6500720c */ /* 0x000fe40006786670 */
[----:B------:R-:W-:Y:S02]  /*13860*/  ISETP.GE.OR P2, PT, R104, R222, !P2 ;  /* 0x000000de6800720c */ /* 0x000fe40005746670 */
[----:B------:R-:W-:Y:S02]  /*13870*/  ISETP.GE.AND P5, PT, R4, R221, PT ;  /* 0x000000dd0400720c */ /* 0x000fe40003fa6270 */
[----:B------:R-:W-:Y:S02]  /*13880*/  FSEL R22, R10, -INF , !P3 ;  /* 0xff8000000a167808 */ /* 0x000fe40005800000 */
[----:B------:R-:W-:Y:S02]  /*13890*/  FSEL R200, R34, -INF , !P1 ;  /* 0xff80000022c87808 */ /* 0x000fe40004800000 */
[----:B------:R-:W-:Y:S02]  /*138a0*/  FSEL R211, R25, -INF , !P4 ;  /* 0xff80000019d37808 */ /* 0x000fe40006000000 */
[CC--:B------:R-:W-:Y:S02]  /*138b0*/  ISETP.GE.AND P4, PT, R17.reuse, R219.reuse, PT ;  /* 0x000000db1100720c */ /* 0x0c0fe40003f86270 */
[----:B------:R-:W-:Y:S02]  /*138c0*/  ISETP.GE.AND P3, PT, R102, R218, PT ;  /* 0x000000da6600720c */ /* 0x000fe40003f66270 */
[----:B------:R-:W-:Y:S02]  /*138d0*/  FSEL R34, R14, -INF , !P2 ;  /* 0xff8000000e227808 */ /* 0x000fe40005000000 */
[----:B------:R-:W-:Y:S02]  /*138e0*/  ISETP.GE.AND P2, PT, R18, R219, PT ;  /* 0x000000db1200720c */ /* 0x000fe40003f46270 */
[----:B------:R-:W-:Y:S02]  /*138f0*/  ISETP.GE.OR P5, PT, R4, R225, !P5 ;  /* 0x000000e10400720c */ /* 0x000fe40006fa6670 */
[-C--:B------:R-:W-:Y:S02]  /*13900*/  ISETP.GE.OR P4, PT, R17, R223.reuse, !P4 ;  /* 0x000000df1100720c */ /* 0x080fe40006786670 */
[----:B------:R-:W-:Y:S02]  /*13910*/  ISETP.GE.OR P3, PT, R102, R222, !P3 ;  /* 0x000000de6600720c */ /* 0x000fe40005f66670 */
[----:B------:R-:W-:Y:S02]  /*13920*/  ISETP.GE.OR P2, PT, R18, R223, !P2 ;  /* 0x000000df1200720c */ /* 0x000fe40005746670 */
[----:B------:R-:W-:Y:S02]  /*13930*/  FSEL R35, R53, -INF , !P5 ;  /* 0xff80000035237808 */ /* 0x000fe40006800000 */
[----:B------:R-:W-:Y:S02]  /*13940*/  ISETP.GE.AND P5, PT, R2, R220, PT ;  /* 0x000000dc0200720c */ /* 0x000fe40003fa6270 */
[----:B------:R-:W-:Y:S02]  /*13950*/  FSEL R204, R29, -INF , !P2 ;  /* 0xff8000001dcc7808 */ /* 0x000fe40005000000 */
[----:B------:R-:W-:Y:S02]  /*13960*/  FSEL R227, R26, -INF , !P3 ;  /* 0xff8000001ae37808 */ /* 0x000fe40005800000 */
[-C--:B------:R-:W-:Y:S02]  /*13970*/  ISETP.GE.AND P3, PT, R17, R218.reuse, PT ;  /* 0x000000da1100720c */ /* 0x080fe40003f66270 */
[----:B------:R-:W-:Y:S02]  /*13980*/  FSEL R238, R40, -INF , !P4 ;  /* 0xff80000028ee7808 */ /* 0x000fe40006000000 */
[----:B------:R-:W-:Y:S01]  /*13990*/  ISETP.GE.AND P4, PT, R6, R218, PT ;  /* 0x000000da0600720c */ /* 0x000fe20003f86270 */
[----:B------:R-:W1:Y:S01]  /*139a0*/  LDC.U8 R40, c[0x0][0x2d8] ;  /* 0x0000b600ff287b82 */ /* 0x000e620000000000 */
[----:B------:R-:W-:Y:S02]  /*139b0*/  ISETP.GE.AND P2, PT, R7, R219, PT ;  /* 0x000000db0700720c */ /* 0x000fe40003f46270 */
[----:B------:R-:W-:Y:S02]  /*139c0*/  ISETP.GE.OR P5, PT, R2, R224, !P5 ;  /* 0x000000e00200720c */ /* 0x000fe40006fa6670 */
[----:B------:R-:W-:Y:S02]  /*139d0*/  ISETP.GE.AND P1, PT, R17, R220, PT ;  /* 0x000000dc1100720c */ /* 0x000fe40003f26270 */
[----:B------:R-:W-:Y:S02]  /*139e0*/  ISETP.GE.AND P6, PT, R5, R221, PT ;  /* 0x000000dd0500720c */ /* 0x000fe40003fc6270 */
[-C--:B------:R-:W-:Y:S02]  /*139f0*/  ISETP.GE.OR P3, PT, R17, R222.reuse, !P3 ;  /* 0x000000de1100720c */ /* 0x080fe40005f66670 */
[----:B------:R-:W-:Y:S02]  /*13a00*/  ISETP.GE.OR P4, PT, R6, R222, !P4 ;  /* 0x000000de0600720c */ /* 0x000fe40006786670 */
[----:B------:R-:W-:Y:S02]  /*13a10*/  ISETP.GE.OR P2, PT, R7, R223, !P2 ;  /* 0x000000df0700720c */ /* 0x000fe40005746670 */
[----:B------:R-:W-:Y:S02]  /*13a20*/  FSEL R49, R66, -INF , !P5 ;  /* 0xff80000042317808 */ /* 0x000fe40006800000 */
[----:B------:R-:W-:Y:S02]  /*13a30*/  ISETP.GE.AND P5, PT, R103, R219, PT ;  /* 0x000000db6700720c */ /* 0x000fe40003fa6270 */
[----:B------:R-:W-:Y:S02]  /*13a40*/  ISETP.GE.OR P1, PT, R17, R224, !P1 ;  /* 0x000000e01100720c */ /* 0x000fe40004f26670 */
[----:B------:R-:W-:Y:S02]  /*13a50*/  ISETP.GE.OR P6, PT, R5, R225, !P6 ;  /* 0x000000e10500720c */ /* 0x000fe400077c6670 */
[----:B------:R-:W-:Y:S02]  /*13a60*/  FSEL R243, R42, -INF , !P3 ;  /* 0xff8000002af37808 */ /* 0x000fe40005800000 */
[----:B---3--:R-:W-:Y:S02]  /*13a70*/  FSEL R215, R47, -INF , !P4 ;  /* 0xff8000002fd77808 */ /* 0x008fe40006000000 */
[-C--:B------:R-:W-:Y:S02]  /*13a80*/  ISETP.GE.AND P3, PT, R5, R218.reuse, PT ;  /* 0x000000da0500720c */ /* 0x080fe40003f66270 */
[----:B------:R-:W-:Y:S02]  /*13a90*/  FSEL R247, R44, -INF , !P2 ;  /* 0xff8000002cf77808 */ /* 0x000fe40005000000 */
[----:B------:R-:W-:Y:S02]  /*13aa0*/  ISETP.GE.AND P2, PT, R4, R218, PT ;  /* 0x000000da0400720c */ /* 0x000fe40003f46270 */
[----:B------:R-:W-:Y:S02]  /*13ab0*/  ISETP.GE.AND P4, PT, R0, R219, PT ;  /* 0x000000db0000720c */ /* 0x000fe40003f86270 */
[----:B------:R-:W-:Y:S02]  /*13ac0*/  ISETP.GE.OR P5, PT, R103, R223, !P5 ;  /* 0x000000df6700720c */ /* 0x000fe40006fa6670 */
[----:B------:R-:W-:Y:S02]  /*13ad0*/  FSEL R244, R38, -INF , !P1 ;  /* 0xff80000026f47808 */ /* 0x000fe40004800000 */
[----:B------:R-:W-:Y:S01]  /*13ae0*/  FSEL R52, R52, -INF , !P6 ;  /* 0xff80000034347808 */ /* 0x000fe20007000000 */
[----:B------:R-:W-:Y:S01]  /*13af0*/  LDSM.16.MT88.4 R36, [R214+0x9000] ;  /* 0x00900000d624783b */ /* 0x000fe20000004200 */
[----:B------:R-:W-:Y:S02]  /*13b00*/  ISETP.GE.AND P6, PT, R0, R221, PT ;  /* 0x000000dd0000720c */ /* 0x000fe40003fc6270 */
[----:B------:R-:W-:Y:S02]  /*13b10*/  ISETP.GE.AND P1, PT, R7, R220, PT ;  /* 0x000000dc0700720c */ /* 0x000fe40003f26270 */
[-C--:B------:R-:W-:Y:S02]  /*13b20*/  ISETP.GE.OR P3, PT, R5, R222.reuse, !P3 ;  /* 0x000000de0500720c */ /* 0x080fe40005f66670 */
[----:B------:R-:W-:Y:S02]  /*13b30*/  ISETP.GE.OR P2, PT, R4, R222, !P2 ;  /* 0x000000de0400720c */ /* 0x000fe40005746670 */
[C---:B------:R-:W-:Y:S02]  /*13b40*/  ISETP.GE.OR P4, PT, R0.reuse, R223, !P4 ;  /* 0x000000df0000720c */ /* 0x040fe40006786670 */
[----:B------:R-:W-:Y:S02]  /*13b50*/  FSEL R33, R13, -INF , !P5 ;  /* 0xff8000000d217808 */ /* 0x000fe40006800000 */
[----:B------:R-:W-:Y:S02]  /*13b60*/  ISETP.GE.AND P5, PT, R19, R219, PT ;  /* 0x000000db1300720c */ /* 0x000fe40003fa6270 */
[----:B------:R-:W-:Y:S02]  /*13b70*/  ISETP.GE.OR P1, PT, R7, R224, !P1 ;  /* 0x000000e00700720c */ /* 0x000fe40004f26670 */
[----:B------:R-:W-:Y:S02]  /*13b80*/  ISETP.GE.OR P6, PT, R0, R225, !P6 ;  /* 0x000000e10000720c */ /* 0x000fe400077c6670 */
[----:B------:R-:W-:Y:S02]  /*13b90*/  FSEL R216, R61, -INF , !P4 ;  /* 0xff8000003dd87808 */ /* 0x000fe40006000000 */
[----:B------:R-:W-:Y:S02]  /*13ba0*/  FSEL R61, R58, -INF , !P3 ;  /* 0xff8000003a3d7808 */ /* 0x000fe40005800000 */
[----:B------:R-:W-:Y:S02]  /*13bb0*/  FSEL R242, R59, -INF , !P2 ;  /* 0xff8000003bf27808 */ /* 0x000fe40005000000 */
[----:B------:R-:W-:Y:S01]  /*13bc0*/  ISETP.GE.OR P5, PT, R19, R223, !P5 ;  /* 0x000000df1300720c */ /* 0x000fe20006fa6670 */
[----:B------:R-:W3:Y:S01]  /*13bd0*/  LDL.64 R58, [R1+0x40] ;  /* 0x00004000013a7983 */ /* 0x000ee20000100a00 */
[----:B------:R-:W-:Y:S02]  /*13be0*/  FSEL R235, R50, -INF , !P1 ;  /* 0xff80000032eb7808 */ /* 0x000fe40004800000 */
[----:B------:R-:W-:Y:S02]  /*13bf0*/  FSEL R50, R65, -INF , !P6 ;  /* 0xff80000041327808 */ /* 0x000fe40007000000 */
[----:B------:R-:W-:Y:S02]  /*13c00*/  ISETP.GE.AND P6, PT, R104, R219, PT ;  /* 0x000000db6800720c */ /* 0x000fe40003fc6270 */
[----:B------:R-:W-:Y:S02]  /*13c10*/  FSEL R202, R28, -INF , !P5 ;  /* 0xff8000001cca7808 */ /* 0x000fe40006800000 */
[----:B------:R-:W-:Y:S01]  /*13c20*/  ISETP.GE.AND P5, PT, R16, R218, PT ;  /* 0x000000da1000720c */ /* 0x000fe20003fa6270 */
[----:B------:R-:W3:Y:S01]  /*13c30*/  LDL.64 R28, [R1+0x30] ;  /* 0x00003000011c7983 */ /* 0x000ee20000100a00 */
[----:B------:R-:W-:Y:S02]  /*13c40*/  ISETP.GE.OR P6, PT, R104, R223, !P6 ;  /* 0x000000df6800720c */ /* 0x000fe400077c6670 */
[----:B------:R-:W-:Y:S02]  /*13c50*/  ISETP.GE.OR P5, PT, R16, R222, !P5 ;  /* 0x000000de1000720c */ /* 0x000fe40006fa6670 */
[----:B------:R-:W-:Y:S02]  /*13c60*/  FSEL R32, R12, -INF , !P6 ;  /* 0xff8000000c207808 */ /* 0x000fe40007000000 */
[----:B------:R-:W-:Y:S02]  /*13c70*/  ISETP.GE.AND P6, PT, R101, R218, PT ;  /* 0x000000da6500720c */ /* 0x000fe40003fc6270 */
[----:B------:R-:W-:Y:S02]  /*13c80*/  FSEL R245, R43, -INF , !P5 ;  /* 0xff8000002bf57808 */ /* 0x000fe40006800000 */
[----:B------:R-:W4:Y:S01]  /*13c90*/  LDL.64 R42, [R1+0x28] ;  /* 0x00002800012a7983 */ /* 0x000f220000100a00 */
[----:B------:R-:W-:Y:S02]  /*13ca0*/  ISETP.GE.OR P6, PT, R101, R222, !P6 ;  /* 0x000000de6500720c */ /* 0x000fe400077c6670 */
[----:B------:R-:W-:Y:S02]  /*13cb0*/  ISETP.GE.AND P1, PT, R2, R221, PT ;  /* 0x000000dd0200720c */ /* 0x000fe40003f26270 */
[----:B------:R-:W-:Y:S02]  /*13cc0*/  FSEL R228, R27, -INF , !P6 ;  /* 0xff8000001be47808 */ /* 0x000fe40007000000 */
[----:B------:R-:W-:Y:S02]  /*13cd0*/  ISETP.GE.AND P6, PT, R16, R219, PT ;  /* 0x000000db1000720c */ /* 0x000fe40003fc6270 */
[----:B------:R-:W-:Y:S02]  /*13ce0*/  ISETP.GE.OR P1, PT, R2, R225, !P1 ;  /* 0x000000e10200720c */ /* 0x000fe40004f26670 */
[----:B------:R-:W-:Y:S02]  /*13cf0*/  ISETP.GE.OR P6, PT, R16, R223, !P6 ;  /* 0x000000df1000720c */ /* 0x000fe400077c6670 */
[----:B------:R-:W3:Y:S01]  /*13d00*/  LDL.64 R16, [R1+0x38] ;  /* 0x0000380001107983 */ /* 0x000ee20000100a00 */
[----:B--2---:R-:W-:Y:S02]  /*13d10*/  FSEL R213, R64, -INF , !P1 ;  /* 0xff80000040d57808 */ /* 0x004fe40004800000 */
[C---:B------:R-:W-:Y:S02]  /*13d20*/  ISETP.GE.AND P1, PT, R105.reuse, R218, PT ;  /* 0x000000da6900720c */ /* 0x040fe40003f26270 */
[----:B------:R-:W-:Y:S02]  /*13d30*/  FSEL R20, R8, -INF , !P0 ;  /* 0xff80000008147808 */ /* 0x000fe40004000000 */
        /* <DEDUP_REMOVED lines=16> */
[----:B------:R-:W-:Y:S02]  /*13e40*/  FSEL R15, R15, -INF , !P0 ;  /* 0xff8000000f0f7808 */ /* 0x000fe40004000000 */
[----:B------:R-:W-:Y:S02]  /*13e50*/  FMNMX.FTZ R105, R240, R105, !PT ;  /* 0x00000069f0697209 */ /* 0x000fe40007810000 */
[----:B------:R-:W-:Y:S02]  /*13e60*/  ISETP.GE.AND P0, PT, R19, R218, PT ;  /* 0x000000da1300720c */ /* 0x000fe40003f06270 */
[----:B------:R-:W-:Y:S02]  /*13e70*/  FMNMX.FTZ R8, R209, R8, !PT ;  /* 0x00000008d1087209 */ /* 0x000fe40007810000 */
[----:B------:R-:W-:Y:S02]  /*13e80*/  FMNMX.FTZ R105, R241, R105, !PT ;  /* 0x00000069f1697209 */ /* 0x000fe40007810000 */
[----:B------:R-:W-:Y:S02]  /*13e90*/  ISETP.GE.OR P0, PT, R19, R222, !P0 ;  /* 0x000000de1300720c */ /* 0x000fe40004706670 */
[----:B------:R-:W-:Y:S02]  /*13ea0*/  FMNMX.FTZ R8, R200, R8, !PT ;  /* 0x00000008c8087209 */ /* 0x000fe40007810000 */
[----:B------:R-:W-:Y:S02]  /*13eb0*/  FMNMX.FTZ R105, R229, R105, !PT ;  /* 0x00000069e5697209 */ /* 0x000fe40007810000 */
[----:B------:R-:W-:Y:S02]  /*13ec0*/  FSEL R206, R30, -INF , !P0 ;  /* 0xff8000001ece7808 */ /* 0x000fe40004000000 */
[----:B------:R-:W-:Y:S02]  /*13ed0*/  FMNMX.FTZ R8, R201, R8, !PT ;  /* 0x00000008c9087209 */ /* 0x000fe40007810000 */
[C---:B------:R-:W-:Y:S02]  /*13ee0*/  ISETP.GE.AND P0, PT, R7.reuse, R218, PT ;  /* 0x000000da0700720c */ /* 0x040fe40003f06270 */
[----:B------:R-:W-:Y:S02]  /*13ef0*/  FMNMX.FTZ R105, R230, R105, !PT ;  /* 0x00000069e6697209 */ /* 0x000fe40007810000 */
[----:B------:R-:W-:Y:S02]  /*13f00*/  ISETP.GE.OR P0, PT, R7, R222, !P0 ;  /* 0x000000de0700720c */ /* 0x000fe40004706670 */
[----:B------:R-:W-:Y:S02]  /*13f10*/  FMNMX.FTZ R7, R244, R8, !PT ;  /* 0x00000008f4077209 */ /* 0x000fe40007810000 */
[----:B------:R-:W-:Y:S02]  /*13f20*/  FMNMX.FTZ R105, R52, R105, !PT ;  /* 0x0000006934697209 */ /* 0x000fe40007810000 */
[----:B------:R-:W-:Y:S02]  /*13f30*/  FSEL R23, R11, -INF , !P1 ;  /* 0xff8000000b177808 */ /* 0x000fe40004800000 */
[----:B------:R-:W-:Y:S02]  /*13f40*/  ISETP.GE.AND P1, PT, R102, R219, PT ;  /* 0x000000db6600720c */ /* 0x000fe40003f26270 */
[----:B------:R-:W-:Y:S02]  /*13f50*/  FMNMX.FTZ R7, R248, R7, !PT ;  /* 0x00000007f8077209 */ /* 0x000fe40007810000 */
        /* <DEDUP_REMOVED lines=9> */
[----:B------:R-:W-:Y:S01]  /*13ff0*/  FMNMX.FTZ R7, R48, R7, !PT ;  /* 0x0000000730077209 */ /* 0x000fe20007810000 */
[----:B------:R-:W2:Y:S01]  /*14000*/  SHFL.BFLY PT, R8, R105, 0x2, 0x1f ;  /* 0x0c401f0069087f89 */ /* 0x000ea200000e0000 */
[----:B------:R-:W-:Y:S02]  /*14010*/  FSEL R208, R31, -INF , !P1 ;  /* 0xff8000001fd07808 */ /* 0x000fe40004800000 */
[----:B------:R-:W-:Y:S02]  /*14020*/  ISETP.GE.AND P1, PT, R6, R219, PT ;  /* 0x000000db0600720c */ /* 0x000fe40003f26270 */
[----:B------:R-:W-:Y:S02]  /*14030*/  FMNMX.FTZ R104, R246, R7, !PT ;  /* 0x00000007f6687209 */ /* 0x000fe40007810000 */
[----:B------:R-:W-:Y:S02]  /*14040*/  ISETP.GE.OR P1, PT, R6, R223, !P1 ;  /* 0x000000df0600720c */ /* 0x000fe40004f26670 */
[----:B------:R-:W-:Y:S02]  /*14050*/  FMNMX.FTZ R6, R20, R106, !PT ;  /* 0x0000006a14067209 */ /* 0x000fe40007810000 */
[----:B------:R-:W-:Y:S02]  /*14060*/  FMNMX.FTZ R104, R49, R104, !PT ;  /* 0x0000006831687209 */ /* 0x000fe40007810000 */
[----:B------:R-:W-:Y:S02]  /*14070*/  FMNMX.FTZ R6, R21, R6, !PT ;  /* 0x0000000615067209 */ /* 0x000fe40007810000 */
[----:B------:R-:W-:Y:S02]  /*14080*/  FMNMX.FTZ R104, R249, R104, !PT ;  /* 0x00000068f9687209 */ /* 0x000fe40007810000 */
[----:B------:R-:W-:Y:S02]  /*14090*/  FSEL R239, R41, -INF , !P6 ;  /* 0xff80000029ef7808 */ /* 0x000fe40007000000 */
[CC--:B------:R-:W-:Y:S01]  /*140a0*/  ISETP.GE.AND P6, PT, R5.reuse, R219.reuse, PT ;  /* 0x000000db0500720c */ /* 0x0c0fe20003fc6270 */
[----:B------:R-:W1:Y:S01]  /*140b0*/  SHFL.BFLY PT, R7, R104, 0x2, 0x1f ;  /* 0x0c401f0068077f89 */ /* 0x000e6200000e0000 */
[----:B------:R-:W-:Y:S01]  /*140c0*/  ISETP.GE.AND P5, PT, R4, R219, PT ;  /* 0x000000db0400720c */ /* 0x000fe20003fa6270 */
[----:B------:R-:W1:Y:S01]  /*140d0*/  LDC.U8 R41, c[0x0][0x2d8] ;  /* 0x0000b600ff297b82 */ /* 0x000e620000000000 */
[----:B------:R-:W-:Y:S02]  /*140e0*/  ISETP.GE.OR P6, PT, R5, R223, !P6 ;  /* 0x000000df0500720c */ /* 0x000fe400077c6670 */
[----:B------:R-:W-:Y:S02]  /*140f0*/  FMNMX.FTZ R5, R32, R6, !PT ;  /* 0x0000000620057209 */ /* 0x000fe40007810000 */
[----:B--2---:R-:W-:Y:S02]  /*14100*/  FMNMX.FTZ R105, R105, R8, !PT ;  /* 0x0000000869697209 */ /* 0x004fe40007810000 */
[----:B------:R-:W-:Y:S02]  /*14110*/  FMNMX.FTZ R6, R33, R5, !PT ;  /* 0x0000000521067209 */ /* 0x000fe40007810000 */
[----:B------:R-:W-:Y:S02]  /*14120*/  FMNMX.FTZ R5, R22, R107, !PT ;  /* 0x0000006b16057209 */ /* 0x000fe40007810000 */
[----:B------:R-:W-:Y:S02]  /*14130*/  ISETP.GE.OR P5, PT, R4, R223, !P5 ;  /* 0x000000df0400720c */ /* 0x000fe40006fa6670 */
[----:B------:R-:W-:Y:S02]  /*14140*/  FMNMX.FTZ R5, R23, R5, !PT ;  /* 0x0000000517057209 */ /* 0x000fe40007810000 */
[----:B------:R-:W-:Y:S02]  /*14150*/  FSEL R250, R45, -INF , !P1 ;  /* 0xff8000002dfa7808 */ /* 0x000fe40004800000 */
[----:B------:R-:W-:Y:S02]  /*14160*/  FMNMX.FTZ R4, R34, R5, !PT ;  /* 0x0000000522047209 */ /* 0x000fe40007810000 */
[----:B------:R-:W2:Y:S01]  /*14170*/  SHFL.BFLY PT, R5, R105, 0x1, 0x1f ;  /* 0x0c201f0069057f89 */ /* 0x000ea200000e0000 */
[----:B------:R-:W-:Y:S02]  /*14180*/  FSEL R251, R46, -INF , !P0 ;  /* 0xff8000002efb7808 */ /* 0x000fe40004000000 */
[----:B------:R-:W-:Y:S02]  /*14190*/  FMNMX.FTZ R4, R15, R4, !PT ;  /* 0x000000040f047209 */ /* 0x000fe40007810000 */
[C---:B------:R-:W-:Y:S02]  /*141a0*/  ISETP.GE.AND P0, PT, R2.reuse, R218, PT ;  /* 0x000000da0200720c */ /* 0x040fe40003f06270 */
[----:B------:R-:W-:Y:S02]  /*141b0*/  FMNMX.FTZ R4, R227, R4, !PT ;  /* 0x00000004e3047209 */ /* 0x000fe40007810000 */
[C---:B------:R-:W-:Y:S02]  /*141c0*/  ISETP.GE.AND P1, PT, R2.reuse, R219, PT ;  /* 0x000000db0200720c */ /* 0x040fe40003f26270 */
[C---:B------:R-:W-:Y:S02]  /*141d0*/  ISETP.GE.OR P0, PT, R2.reuse, R222, !P0 ;  /* 0x000000de0200720c */ /* 0x040fe40004706670 */
[----:B------:R-:W-:Y:S02]  /*141e0*/  ISETP.GE.OR P1, PT, R2, R223, !P1 ;  /* 0x000000df0200720c */ /* 0x000fe40004f26670 */
[----:B------:R-:W-:Y:S02]  /*141f0*/  FMNMX.FTZ R2, R228, R4, !PT ;  /* 0x00000004e4027209 */ /* 0x000fe40007810000 */
[----:B-1----:R-:W-:Y:S02]  /*14200*/  FMNMX.FTZ R104, R104, R7, !PT ;  /* 0x0000000768687209 */ /* 0x002fe40007810000 */
[----:B------:R-:W-:Y:S02]  /*14210*/  FMNMX.FTZ R2, R206, R2, !PT ;  /* 0x00000002ce027209 */ /* 0x000fe40007810000 */
[----:B------:R-:W-:Y:S01]  /*14220*/  FSEL R31, R60, -INF , !P1 ;  /* 0xff8000003c1f7808 */ /* 0x000fe20004800000 */
[----:B------:R-:W1:Y:S01]  /*14230*/  SHFL.BFLY PT, R4, R104, 0x1, 0x1f ;  /* 0x0c201f0068047f89 */ /* 0x000e6200000e0000 */
[----:B------:R-:W-:Y:S02]  /*14240*/  FMNMX.FTZ R2, R208, R2, !PT ;  /* 0x00000002d0027209 */ /* 0x000fe40007810000 */
[----:B--2---:R-:W-:Y:S02]  /*14250*/  FMNMX.FTZ R105, R105, R5, !PT ;  /* 0x0000000569697209 */ /* 0x004fe40007810000 */
[----:B------:R-:W-:Y:S02]  /*14260*/  FMNMX.FTZ R2, R243, R2, !PT ;  /* 0x00000002f3027209 */ /* 0x000fe40007810000 */
[----:B------:R-:W-:Y:S01]  /*14270*/  FSEL R217, R62, -INF , !P0 ;  /* 0xff8000003ed97808 */ /* 0x000fe20004000000 */
[----:B------:R-:W-:Y:S01]  /*14280*/  FMUL.FTZ R184, R105, c[0x0][0x23c] ;  /* 0x00008f0069b87a20 */ /* 0x000fe20000410000 */
[----:B------:R-:W-:Y:S02]  /*14290*/  FMNMX.FTZ R2, R245, R2, !PT ;  /* 0x00000002f5027209 */ /* 0x000fe40007810000 */
[----:B------:R-:W-:Y:S02]  /*142a0*/  FSETP.NEU.FTZ.AND P3, PT, R105, -INF , PT ;  /* 0xff8000006900780b */ /* 0x000fe40003f7d000 */
[----:B------:R-:W-:Y:S02]  /*142b0*/  FMNMX.FTZ R2, R251, R2, !PT ;  /* 0x00000002fb027209 */ /* 0x000fe40007810000 */
[----:B------:R-:W-:Y:S02]  /*142c0*/  FSEL R184, R184, RZ, P3 ;  /* 0x000000ffb8b87208 */ /* 0x000fe40001800000 */
[----:B------:R-:W-:Y:S02]  /*142d0*/  FMNMX.FTZ R2, R215, R2, !PT ;  /* 0x00000002d7027209 */ /* 0x000fe40007810000 */
[C---:B------:R-:W-:Y:S02]  /*142e0*/  ISETP.GE.AND P1, PT, R0.reuse, R218, PT ;  /* 0x000000da0000720c */ /* 0x040fe40003f26270 */
[----:B------:R-:W-:Y:S02]  /*142f0*/  FMNMX.FTZ R2, R61, R2, !PT ;  /* 0x000000023d027209 */ /* 0x000fe40007810000 */
[----:B------:R-:W-:Y:S02]  /*14300*/  ISETP.GE.OR P1, PT, R0, R222, !P1 ;  /* 0x000000de0000720c */ /* 0x000fe40004f26670 */
[----:B-1----:R-:W-:Y:S01]  /*14310*/  FMNMX.FTZ R104, R104, R4, !PT ;  /* 0x0000000468687209 */ /* 0x002fe20007810000 */
[--C-:B------:R-:W-:Y:S01]  /*14320*/  FFMA.FTZ R4, R110, c[0x0][0x23c], -R184.reuse ;  /* 0x00008f006e047a23 */ /* 0x100fe200000108b8 */
[----:B------:R-:W-:Y:S01]  /*14330*/  FMNMX.FTZ R0, R242, R2, !PT ;  /* 0x00000002f2007209 */ /* 0x000fe20007810000 */
[----:B------:R-:W-:Y:S01]  /*14340*/  FFMA.FTZ R2, R109, c[0x0][0x23c], -R184 ;  /* 0x00008f006d027a23 */ /* 0x000fe200000108b8 */
[----:B------:R-:W-:Y:S01]  /*14350*/  FMNMX.FTZ R6, R210, R6, !PT ;  /* 0x00000006d2067209 */ /* 0x000fe20007810000 */
[C---:B------:R-:W-:Y:S01]  /*14360*/  FMUL.FTZ R185, R104.reuse, c[0x0][0x23c] ;  /* 0x00008f0068b97a20 */ /* 0x040fe20000410000 */
[----:B------:R1:W-:Y:S01]  /*14370*/  MUFU.EX2 R109, R4 ;  /* 0x00000004006d7308 */ /* 0x0003e20000000800 */
[----:B------:R-:W-:Y:S02]  /*14380*/  FSETP.NEU.FTZ.AND P2, PT, R104, -INF , PT ;  /* 0xff8000006800780b */ /* 0x000fe40003f5d000 */
[----:B------:R-:W-:Y:S02]  /*14390*/  FMNMX.FTZ R6, R211, R6, !PT ;  /* 0x00000006d3067209 */ /* 0x000fe40007810000 */
[----:B------:R-:W-:Y:S02]  /*143a0*/  FSEL R185, R185, RZ, P2 ;  /* 0x000000ffb9b97208 */ /* 0x000fe40001000000 */
[----:B------:R-:W-:Y:S02]  /*143b0*/  FMNMX.FTZ R103, R202, R6, !PT ;  /* 0x00000006ca677209 */ /* 0x000fe40007810000 */
[----:B------:R-:W-:Y:S01]  /*143c0*/  FSEL R56, R56, -INF , !P6 ;  /* 0xff80000038387808 */ /* 0x000fe20007000000 */
[----:B------:R2:W2:Y:S01]  /*143d0*/  MUFU.EX2 R221, R2 ;  /* 0x0000000200dd7308 */ /* 0x0004a20000000800 */
[----:B------:R-:W-:Y:S02]  /*143e0*/  FMNMX.FTZ R103, R204, R103, !PT ;  /* 0x00000067cc677209 */ /* 0x000fe40007810000 */
[----:B------:R-:W-:Y:S02]  /*143f0*/  FMNMX.FTZ R0, R217, R0, !PT ;  /* 0x00000000d9007209 */ /* 0x000fe40007810000 */
[----:B------:R-:W-:Y:S02]  /*14400*/  FMNMX.FTZ R103, R238, R103, !PT ;  /* 0x00000067ee677209 */ /* 0x000fe40007810000 */
[----:B------:R-:W-:Y:S02]  /*14410*/  PRMT R40, R40, 0x7054, R41 ;  /* 0x0000705428287816 */ /* 0x000fe40000000029 */
[----:B------:R-:W-:Y:S02]  /*14420*/  FMNMX.FTZ R103, R239, R103, !PT ;  /* 0x00000067ef677209 */ /* 0x000fe40007810000 */
[----:B------:R-:W-:Y:S01]  /*14430*/  FSEL R234, R57, -INF , !P5 ;  /* 0xff80000039ea7808 */ /* 0x000fe20006800000 */
[----:B------:R-:W-:Y:S01]  /*14440*/  IMAD.MOV.U32 R57, RZ, RZ, R56 ;  /* 0x000000ffff397224 */ /* 0x000fe200078e0038 */
[----:B------:R-:W-:Y:S01]  /*14450*/  FSEL R108, R63, -INF , !P1 ;  /* 0xff8000003f6c7808 */ /* 0x000fe20004800000 */
[--C-:B-1----:R-:W-:Y:S01]  /*14460*/  FFMA.FTZ R4, R176, c[0x0][0x23c], -R185.reuse ;  /* 0x00008f00b0047a23 */ /* 0x102fe200000108b9 */
[----:B------:R-:W-:Y:S02]  /*14470*/  FMNMX.FTZ R103, R247, R103, !PT ;  /* 0x00000067f7677209 */ /* 0x000fe40007810000 */
[----:B------:R-:W-:Y:S01]  /*14480*/  FMNMX.FTZ R0, R108, R0, !PT ;  /* 0x000000006c007209 */ /* 0x000fe20007810000 */
[----:B------:R1:W-:Y:S01]  /*14490*/  MUFU.EX2 R25, R4 ;  /* 0x0000000400197308 */ /* 0x0003e20000000800 */
[----:B------:R-:W-:Y:S04]  /*144a0*/  FMNMX.FTZ R103, R250, R103, !PT ;  /* 0x00000067fa677209 */ /* 0x000fe80007810000 */
[----:B------:R-:W-:Y:S01]  /*144b0*/  FMNMX.FTZ R103, R57, R103, !PT ;  /* 0x0000006739677209 */ /* 0x000fe20007810000 */
[----:B--2---:R-:W2:Y:S03]  /*144c0*/  SHFL.BFLY PT, R2, R0, 0x2, 0x1f ;  /* 0x0c401f0000027f89 */ /* 0x004ea600000e0000 */
[----:B------:R-:W-:Y:S04]  /*144d0*/  FMNMX.FTZ R103, R234, R103, !PT ;  /* 0x00000067ea677209 */ /* 0x000fe80007810000 */
[----:B------:R-:W-:Y:S04]  /*144e0*/  FMNMX.FTZ R103, R31, R103, !PT ;  /* 0x000000671f677209 */ /* 0x000fe80007810000 */
[----:B------:R-:W-:Y:S05]  /*144f0*/  FMNMX.FTZ R103, R216, R103, !PT ;  /* 0x00000067d8677209 */ /* 0x000fea0007810000 */
[----:B------:R-:W2:Y:S01]  /*14500*/  SHFL.BFLY PT, R5, R103, 0x2, 0x1f ;  /* 0x0c401f0067057f89 */ /* 0x000ea200000e0000 */
[--C-:B-1----:R-:W-:Y:S04]  /*14510*/  FFMA.FTZ R4, R111, c[0x0][0x23c], -R185.reuse ;  /* 0x00008f006f047a23 */ /* 0x102fe800000108b9 */
[----:B------:R1:W-:Y:S01]  /*14520*/  MUFU.EX2 R27, R4 ;  /* 0x00000004001b7308 */ /* 0x0003e20000000800 */
[----:B--2---:R-:W-:Y:S01]  /*14530*/  FMNMX.FTZ R0, R0, R2, !PT ;  /* 0x0000000200007209 */ /* 0x004fe20007810000 */
[--C-:B------:R-:W-:Y:S08]  /*14540*/  FFMA.FTZ R2, R177, c[0x0][0x23c], -R184.reuse ;  /* 0x00008f00b1027a23 */ /* 0x100ff000000108b8 */
[----:B------:R2:W-:Y:S01]  /*14550*/  MUFU.EX2 R226, R2 ;  /* 0x0000000200e27308 */ /* 0x0005e20000000800 */
[----:B------:R-:W-:Y:S05]  /*14560*/  FMNMX.FTZ R103, R103, R5, !PT ;  /* 0x0000000567677209 */ /* 0x000fea0007810000 */
[----:B------:R-:W4:Y:S01]  /*14570*/  SHFL.BFLY PT, R5, R103, 0x1, 0x1f ;  /* 0x0c201f0067057f89 */ /* 0x000f2200000e0000 */
[----:B-1----:R-:W-:Y:S04]  /*14580*/  FFMA.FTZ R4, R179, c[0x0][0x23c], -R184 ;  /* 0x00008f00b3047a23 */ /* 0x002fe800000108b8 */
[----:B------:R-:W1:Y:S03]  /*14590*/  MUFU.EX2 R26, R4 ;  /* 0x00000004001a7308 */ /* 0x000e660000000800 */
[----:B--2---:R-:W2:Y:S01]  /*145a0*/  SHFL.BFLY PT, R2, R0, 0x1, 0x1f ;  /* 0x0c201f0000027f89 */ /* 0x004ea200000e0000 */
[----:B----4-:R-:W-:Y:S02]  /*145b0*/  LOP3.LUT R7, R43, UR15, R232, 0x96, !PT ;  /* 0x0000000f2b077c12 */ /* 0x010fe4000f8e96e8 */
[----:B------:R-:W-:Y:S01]  /*145c0*/  FMNMX.FTZ R103, R103, R5, !PT ;  /* 0x0000000567677209 */ /* 0x000fe20007810000 */
[--C-:B------:R-:W-:Y:S01]  /*145d0*/  FFMA.FTZ R5, R178, c[0x0][0x23c], -R185.reuse ;  /* 0x00008f00b2057a23 */ /* 0x100fe200000108b9 */
[----:B------:R-:W-:Y:S01]  /*145e0*/  F2FP.PACK_AB R178, R109, R221 ;  /* 0x000000dd6db2723e */ /* 0x000fe200000000ff */
[----:B------:R-:W-:Y:S01]  /*145f0*/  IMAD.WIDE.U32 R192, R7, -0x326172a9, RZ ;  /* 0xcd9e8d5707c07825 */ /* 0x000fe200078e00ff */
[C---:B------:R-:W-:Y:S01]  /*14600*/  FSETP.NEU.FTZ.AND P1, PT, R103.reuse, -INF , PT ;  /* 0xff8000006700780b */ /* 0x040fe20003f3d000 */
[----:B------:R4:W-:Y:S01]  /*14610*/  MUFU.EX2 R60, R5 ;  /* 0x00000005003c7308 */ /* 0x0009e20000000800 */
[----:B-1----:R-:W-:Y:S01]  /*14620*/  F2FP.PACK_AB R176, R26, R226 ;  /* 0x000000e21ab0723e */ /* 0x002fe200000000ff */
[----:B------:R-:W-:Y:S02]  /*14630*/  IMAD.U32 R4, RZ, RZ, UR29 ;  /* 0x0000001dff047e24 */ /* 0x000fe4000f8e00ff */
[----:B------:R-:W-:Y:S01]  /*14640*/  FMUL.FTZ R186, R103, c[0x0][0x23c] ;  /* 0x00008f0067ba7a20 */ /* 0x000fe20000410000 */
[----:B--2---:R-:W-:Y:S02]  /*14650*/  FMNMX.FTZ R102, R0, R2, !PT ;  /* 0x0000000200667209 */ /* 0x004fe40007810000 */
[----:B------:R-:W-:Y:S01]  /*14660*/  LOP3.LUT R6, R233, UR4, R4, 0x96, !PT ;  /* 0x00000004e9067c12 */ /* 0x000fe2000f8e9604 */
[----:B------:R-:W-:Y:S01]  /*14670*/  FFMA.FTZ R4, R180, c[0x0][0x23c], -R185 ;  /* 0x00008f00b4047a23 */ /* 0x000fe200000108b9 */
[----:B------:R-:W-:Y:S01]  /*14680*/  FSEL R186, R186, RZ, P1 ;  /* 0x000000ffbaba7208 */ /* 0x000fe20000800000 */
[----:B------:R-:W-:Y:S01]  /*14690*/  FMUL.FTZ R187, R102, c[0x0][0x23c] ;  /* 0x00008f0066bb7a20 */ /* 0x000fe20000410000 */
[----:B------:R-:W-:Y:S01]  /*146a0*/  UIADD3 UR4, UR4, 0x1, URZ ;  /* 0x0000000104047890 */ /* 0x000fe2000fffe03f */
[----:B------:R-:W-:Y:S01]  /*146b0*/  IMAD.WIDE.U32 R8, R6, -0x326172a9, RZ ;  /* 0xcd9e8d5706087825 */ /* 0x000fe200078e00ff */
[----:B------:R1:W2:Y:S01]  /*146c0*/  MUFU.EX2 R24, R4 ;  /* 0x0000000400187308 */ /* 0x0002a20000000800 */
[----:B------:R-:W-:Y:S02]  /*146d0*/  FSETP.NEU.FTZ.AND P0, PT, R102, -INF , PT ;  /* 0xff8000006600780b */ /* 0x000fe40003f1d000 */
[----:B------:R-:W-:Y:S01]  /*146e0*/  FFMA.FTZ R2, R20, c[0x0][0x23c], -R186 ;  /* 0x00008f0014027a23 */ /* 0x000fe200000108ba */
[----:B---3--:R-:W-:Y:S02]  /*146f0*/  LOP3.LUT R0, R9, UR16, R58, 0x96, !PT ;  /* 0x0000001009007c12 */ /* 0x008fe4000f8e963a */
[----:B------:R-:W-:Y:S02]  /*14700*/  FSEL R187, R187, RZ, P0 ;  /* 0x000000ffbbbb7208 */ /* 0x000fe40000000000 */
[----:B------:R-:W-:Y:S01]  /*14710*/  LOP3.LUT R6, R9, UR16, R16, 0x96, !PT ;  /* 0x0000001009067c12 */ /* 0x000fe2000f8e9610 */
[----:B------:R-:W-:Y:S01]  /*14720*/  IMAD.WIDE.U32 R12, R0, -0x2daee0ad, RZ ;  /* 0xd2511f53000c7825 */ /* 0x000fe200078e00ff */
[----:B----4-:R-:W-:Y:S01]  /*14730*/  LOP3.LUT R5, R29, UR15, R232, 0x96, !PT ;  /* 0x0000000f1d057c12 */ /* 0x010fe2000f8e96e8 */
[----:B------:R3:W-:Y:S01]  /*14740*/  MUFU.EX2 R18, R2 ;  /* 0x0000000200127308 */ /* 0x0007e20000000800 */
[----:B------:R-:W-:Y:S01]  /*14750*/  LOP3.LUT R7, R193, UR14, R8, 0x96, !PT ;  /* 0x0000000ec1077c12 */ /* 0x000fe2000f8e9608 */
[----:B------:R-:W-:Y:S02]  /*14760*/  FFMA.FTZ R0, R21, c[0x0][0x23c], -R186 ;  /* 0x00008f0015007a23 */ /* 0x000fe400000108ba */
[----:B------:R-:W-:Y:S04]  /*14770*/  IMAD.WIDE.U32 R194, R5, -0x326172a9, RZ ;  /* 0xcd9e8d5705c27825 */ /* 0x000fe800078e00ff */
[----:B------:R-:W-:Y:S02]  /*14780*/  IMAD.WIDE.U32 R10, R6, -0x2daee0ad, RZ ;  /* 0xd2511f53060a7825 */ /* 0x000fe400078e00ff */
[----:B------:R4:W4:Y:S02]  /*14790*/  MUFU.EX2 R236, R0 ;  /* 0x0000000000ec7308 */ /* 0x0009240000000800 */
[----:B------:R-:W-:Y:S01]  /*147a0*/  IMAD.WIDE.U32 R6, R7, -0x2daee0ad, RZ ;  /* 0xd2511f5307067825 */ /* 0x000fe200078e00ff */
[----:B-1----:R-:W-:Y:S02]  /*147b0*/  LOP3.LUT R4, R195, UR14, R8, 0x96, !PT ;  /* 0x0000000ec3047c12 */ /* 0x002fe4000f8e9608 */
[----:B------:R-:W-:Y:S02]  /*147c0*/  LOP3.LUT R8, R13, UR13, R28, 0x96, !PT ;  /* 0x0000000d0d087c12 */ /* 0x000fe4000f8e961c */
[----:B--2---:R-:W-:Y:S01]  /*147d0*/  F2FP.PACK_AB R177, R24, R60 ;  /* 0x0000003c18b1723e */ /* 0x004fe200000000ff */
[----:B------:R-:W-:Y:S05]  /*147e0*/  IMAD.WIDE.U32 R4, R4, -0x2daee0ad, RZ ;  /* 0xd2511f5304047825 */ /* 0x000fea00078e00ff */
[----:B------:R-:W-:Y:S02]  /*147f0*/  LOP3.LUT R5, R5, UR11, R12, 0x96, !PT ;  /* 0x0000000b05057c12 */ /* 0x000fe4000f8e960c */
[----:B---3--:R-:W-:Y:S03]  /*14800*/  LOP3.LUT R2, R11, UR13, R42, 0x96, !PT ;  /* 0x0000000d0b027c12 */ /* 0x008fe6000f8e962a */
        /* <DEDUP_REMOVED lines=29> */
[----:B------:R-:W-:Y:S02]  /*149e0*/  LOP3.LUT R4, R5, UR17, R66, 0x96, !PT ;  /* 0x0000001105047c12 */ /* 0x000fe4000f8e9642 */
[----:B------:R-:W-:Y:S01]  /*149f0*/  SHF.R.U32.HI R5, RZ, 0x8, R2 ;  /* 0x00000008ff057819 */ /* 0x000fe20000011602 */
[----:B------:R-:W-:Y:S01]  /*14a00*/  MUFU.EX2 R62, R8 ;  /* 0x00000008003e7308 */ /* 0x000fe20000000800 */
[----:B------:R-:W-:Y:S02]  /*14a10*/  LOP3.LUT R2, R9, 0xff, RZ, 0xc0, !PT ;  /* 0x000000ff09027812 */ /* 0x000fe400078ec0ff */
[----:B------:R-:W-:Y:S01]  /*14a20*/  PRMT R13, R13, 0x5410, R5 ;  /* 0x000054100d0d7816 */ /* 0x000fe20000000005 */
[----:B--2---:R-:W-:Y:S01]  /*14a30*/  FFMA.FTZ R0, R33, c[0x0][0x23c], -R186 ;  /* 0x00008f0021007a23 */ /* 0x004fe200000108ba */
[----:B------:R-:W-:Y:S05]  /*14a40*/  PRMT R12, R2, 0x5410, R12 ;  /* 0x00005410020c7816 */ /* 0x000fea000000000c */
[----:B------:R1:W-:Y:S01]  /*14a50*/  MUFU.EX2 R30, R0 ;  /* 0x00000000001e7308 */ /* 0x0003e20000000800 */
[--C-:B------:R-:W-:Y:S01]  /*14a60*/  HSET2.LE.AND R179, R12, R40.reuse, PT ;  /* 0x000000280cb37233 */ /* 0x100fe20003803000 */
[----:B----4-:R-:W-:Y:S01]  /*14a70*/  LOP3.LUT R7, R191, UR7, R10, 0x96, !PT ;  /* 0x00000007bf077c12 */ /* 0x010fe2000f8e960a */
[----:B------:R-:W-:Y:S01]  /*14a80*/  IMAD.MOV.U32 R191, RZ, RZ, R213 ;  /* 0x000000ffffbf7224 */ /* 0x000fe200078e00d5 */
[----:B------:R-:W-:Y:S03]  /*14a90*/  LOP3.LUT R10, R11, UR9, R6, 0x96, !PT ;  /* 0x000000090b0a7c12 */ /* 0x000fe6000f8e9606 */
[----:B------:R-:W-:Y:S04]  /*14aa0*/  IMAD.WIDE.U32 R6, R7, -0x326172a9, RZ ;  /* 0xcd9e8d5707067825 */ /* 0x000fe800078e00ff */
[----:B------:R-:W-:Y:S01]  /*14ab0*/  IMAD.WIDE.U32 R196, R10, -0x326172a9, RZ ;  /* 0xcd9e8d570ac47825 */ /* 0x000fe200078e00ff */
[--C-:B------:R-:W-:Y:S02]  /*14ac0*/  SHF.R.U32.HI R11, RZ, 0x10, R6.reuse ;  /* 0x00000010ff0b7819 */ /* 0x100fe40000011606 */
[C---:B------:R-:W-:Y:S02]  /*14ad0*/  LOP3.LUT R10, R6.reuse, 0xffff, RZ, 0xc0, !PT ;  /* 0x0000ffff060a7812 */ /* 0x040fe400078ec0ff */
[----:B------:R-:W-:Y:S02]  /*14ae0*/  LOP3.LUT R14, R6, 0xff, RZ, 0xc0, !PT ;  /* 0x000000ff060e7812 */ /* 0x000fe400078ec0ff */
[----:B------:R-:W-:Y:S02]  /*14af0*/  SHF.R.U32.HI R9, RZ, 0x18, R6 ;  /* 0x00000018ff097819 */ /* 0x000fe40000011606 */
[----:B------:R-:W-:Y:S02]  /*14b00*/  LOP3.LUT R6, R7, UR17, R196, 0x96, !PT ;  /* 0x0000001107067c12 */ /* 0x000fe4000f8e96c4 */
[----:B-1----:R-:W-:Y:S02]  /*14b10*/  FSEL R0, R105, RZ, P3 ;  /* 0x000000ff69007208 */ /* 0x002fe40001800000 */
[----:B------:R-:W-:Y:S02]  /*14b20*/  LOP3.LUT R5, R11, 0xff, RZ, 0xc0, !PT ;  /* 0x000000ff0b057812 */ /* 0x000fe400078ec0ff */
[----:B------:R-:W-:Y:S01]  /*14b30*/  LOP3.LUT R110, R197, UR8, R110, 0x96, !PT ;  /* 0x00000008c56e7c12 */ /* 0x000fe2000f8e966e */
[----:B------:R-:W-:Y:S01]  /*14b40*/  FADD.FTZ R2, -R0, R3 ;  /* 0x0000000300027221 */ /* 0x000fe20000010100 */
[----:B------:R-:W-:Y:S01]  /*14b50*/  PRMT R183, R5, 0x5410, R9 ;  /* 0x0000541005b77816 */ /* 0x000fe20000000009 */
[----:B------:R-:W-:Y:S01]  /*14b60*/  FFMA.FTZ R3, R15, c[0x0][0x23c], -R187 ;  /* 0x00008f000f037a23 */ /* 0x000fe200000108bb */
[----:B------:R-:W-:Y:S01]  /*14b70*/  LOP3.LUT R0, R4, 0xffff, RZ, 0xc0, !PT ;  /* 0x0000ffff04007812 */ /* 0x000fe200078ec0ff */
[----:B------:R-:W-:Y:S01]  /*14b80*/  FMUL.FTZ R2, R2, c[0x0][0x23c] ;  /* 0x00008f0002027a20 */ /* 0x000fe20000410000 */
[----:B------:R-:W-:Y:S01]  /*14b90*/  SHF.R.U32.HI R7, RZ, 0x8, R10 ;  /* 0x00000008ff077819 */ /* 0x000fe2000001160a */
[----:B------:R1:W-:Y:S01]  /*14ba0*/  MUFU.EX2 R63, R3 ;  /* 0x00000003003f7308 */ /* 0x0003e20000000800 */
[----:B------:R-:W-:Y:S01]  /*14bb0*/  LOP3.LUT R8, R4, 0xff, RZ, 0xc0, !PT ;  /* 0x000000ff04087812 */ /* 0x000fe200078ec0ff */
[--C-:B------:R-:W-:Y:S01]  /*14bc0*/  HSET2.LE.AND R183, R183, R40.reuse, PT ;  /* 0x00000028b7b77233 */ /* 0x100fe20003803000 */
[----:B------:R-:W-:Y:S02]  /*14bd0*/  PRMT R14, R14, 0x5410, R7 ;  /* 0x000054100e0e7816 */ /* 0x000fe40000000007 */
[----:B------:R-:W-:Y:S03]  /*14be0*/  SHF.R.U32.HI R7, RZ, 0x18, R4 ;  /* 0x00000018ff077819 */ /* 0x000fe60000011604 */
[--C-:B------:R-:W-:Y:S01]  /*14bf0*/  HSET2.LE.AND R182, R14, R40.reuse, PT ;  /* 0x000000280eb67233 */ /* 0x100fe20003803000 */
[----:B-1----:R-:W-:Y:S02]  /*14c00*/  SHF.R.U32.HI R3, RZ, 0x8, R0 ;  /* 0x00000008ff037819 */ /* 0x002fe40000011600 */
[----:B------:R-:W-:Y:S02]  /*14c10*/  FSEL R0, R104, RZ, P2 ;  /* 0x000000ff68007208 */ /* 0x000fe40001000000 */
[----:B------:R-:W-:Y:S02]  /*14c20*/  PRMT R10, R8, 0x5410, R3 ;  /* 0x00005410080a7816 */ /* 0x000fe40000000003 */
[----:B------:R-:W-:Y:S01]  /*14c30*/  LOP3.LUT R8, R6, 0xff, RZ, 0xc0, !PT ;  /* 0x000000ff06087812 */ /* 0x000fe200078ec0ff */
[----:B------:R-:W-:Y:S01]  /*14c40*/  FADD.FTZ R0, -R0, R100 ;  /* 0x0000006400007221 */ /* 0x000fe20000010100 */
[----:B------:R-:W-:Y:S01]  /*14c50*/  SHF.R.U32.HI R3, RZ, 0x10, R4 ;  /* 0x00000010ff037819 */ /* 0x000fe20000011604 */
[----:B------:R-:W1:Y:S03]  /*14c60*/  MUFU.EX2 R100, R2 ;  /* 0x0000000200647308 */ /* 0x000e660000000800 */
[----:B------:R-:W-:Y:S02]  /*14c70*/  LOP3.LUT R5, R3, 0xff, RZ, 0xc0, !PT ;  /* 0x000000ff03057812 */ /* 0x000fe400078ec0ff */
[----:B------:R-:W-:Y:S02]  /*14c80*/  FSEL R3, R102, RZ, P0 ;  /* 0x000000ff66037208 */ /* 0x000fe40000000000 */
[----:B------:R-:W-:Y:S02]  /*14c90*/  PRMT R9, R5, 0x5410, R7 ;  /* 0x0000541005097816 */ /* 0x000fe40000000007 */
[----:B------:R-:W-:Y:S02]  /*14ca0*/  SHF.R.U32.HI R7, RZ, 0x18, R6 ;  /* 0x00000018ff077819 */ /* 0x000fe40000011606 */
[----:B------:R-:W-:Y:S02]  /*14cb0*/  F2FP.PACK_AB R5, R27, R25 ;  /* 0x000000191b05723e */ /* 0x000fe400000000ff */
[----:B------:R-:W-:Y:S02]  /*14cc0*/  PLOP3.LUT P0, PT, PT, PT, UP0, 0x80, 0x0 ;  /* 0x000000000000781c */ /* 0x000fe40003f0f008 */
[----:B------:R-:W-:Y:S02]  /*14cd0*/  LOP3.LUT R179, R179, R5, RZ, 0xc0, !PT ;  /* 0x00000005b3b37212 */ /* 0x000fe400078ec0ff */
[----:B------:R-:W-:Y:S01]  /*14ce0*/  F2FP.PACK_AB R5, R236, R18 ;  /* 0x00000012ec05723e */ /* 0x000fe200000000ff */
[----:B-1----:R-:W-:Y:S01]  /*14cf0*/  FMUL.FTZ R32, R100, R140 ;  /* 0x0000008c64207220 */ /* 0x002fe20000410000 */
[----:B------:R-:W-:Y:S01]  /*14d00*/  LOP3.LUT R2, R6, 0xffff, RZ, 0xc0, !PT ;  /* 0x0000ffff06027812 */ /* 0x000fe200078ec0ff */
[----:B------:R-:W-:Y:S02]  /*14d10*/  FMUL.FTZ R33, R100, R141 ;  /* 0x0000008d64217220 */ /* 0x000fe40000410000 */
[----:B------:R-:W-:Y:S01]  /*14d20*/  IMAD.MOV.U32 R140, RZ, RZ, R63 ;  /* 0x000000ffff8c7224 */ /* 0x000fe200078e003f */
[----:B------:R-:W-:Y:S01]  /*14d30*/  SHF.R.U32.HI R4, RZ, 0x8, R2 ;  /* 0x00000008ff047819 */ /* 0x000fe20000011602 */
[----:B------:R-:W-:Y:S01]  /*14d40*/  FMUL.FTZ R2, R0, c[0x0][0x23c] ;  /* 0x00008f0000027a20 */ /* 0x000fe20000410000 */
[----:B------:R-:W-:Y:S01]  /*14d50*/  FSEL R0, R103, RZ, P1 ;  /* 0x000000ff67007208 */ /* 0x000fe20000800000 */
[----:B------:R-:W-:Y:S01]  /*14d60*/  IMAD.MOV.U32 R141, RZ, RZ, R109 ;  /* 0x000000ffff8d7224 */ /* 0x000fe200078e006d */
[----:B------:R-:W-:Y:S01]  /*14d70*/  PRMT R8, R8, 0x5410, R4 ;  /* 0x0000541008087816 */ /* 0x000fe20000000004 */
[----:B------:R-:W-:Y:S01]  /*14d80*/  FMUL.FTZ R65, R100, R173 ;  /* 0x000000ad64417220 */ /* 0x000fe20000410000 */
[----:B------:R1:W2:Y:S01]  /*14d90*/  MUFU.EX2 R101, R2 ;  /* 0x0000000200657308 */ /* 0x0002a20000000800 */
[----:B------:R-:W-:Y:S01]  /*14da0*/  FADD.FTZ R0, -R0, R106 ;  /* 0x0000006a00007221 */ /* 0x000fe20000010100 */
[--C-:B------:R-:W-:Y:S01]  /*14db0*/  HSET2.LE.AND R4, R13, R40.reuse, PT ;  /* 0x000000280d047233 */ /* 0x100fe20003803000 */
[----:B------:R-:W-:Y:S01]  /*14dc0*/  IMAD.MOV.U32 R106, RZ, RZ, R16 ;  /* 0x000000ffff6a7224 */ /* 0x000fe200078e0010 */
[--C-:B------:R-:W-:Y:S01]  /*14dd0*/  HSET2.LE.AND R180, R8, R40.reuse, PT ;  /* 0x0000002808b47233 */ /* 0x100fe20003803000 */
[----:B------:R-:W-:Y:S01]  /*14de0*/  FMUL.FTZ R0, R0, c[0x0][0x23c] ;  /* 0x00008f0000007a20 */ /* 0x000fe20000410000 */
[----:B------:R-:W-:Y:S01]  /*14df0*/  F2FP.PACK_AB R8, R63, R62 ;  /* 0x0000003e3f08723e */ /* 0x000fe200000000ff */
[----:B------:R-:W-:Y:S01]  /*14e00*/  FMUL.FTZ R16, R100, R124 ;  /* 0x0000007c64107220 */ /* 0x000fe20000410000 */
[----:B------:R-:W-:Y:S01]  /*14e10*/  LOP3.LUT R178, R4, R178, RZ, 0xc0, !PT ;  /* 0x000000b204b27212 */ /* 0x000fe200078ec0ff */
[----:B------:R-:W-:Y:S01]  /*14e20*/  IMAD.MOV.U32 R124, RZ, RZ, R30 ;  /* 0x000000ffff7c7224 */ /* 0x000fe200078e001e */
[----:B------:R-:W-:Y:S01]  /*14e30*/  LOP3.LUT R180, R180, R5, RZ, 0xc0, !PT ;  /* 0x00000005b4b47212 */ /* 0x000fe200078ec0ff */
[C---:B------:R-:W-:Y:S01]  /*14e40*/  FMUL.FTZ R5, R100.reuse, R113 ;  /* 0x0000007164057220 */ /* 0x040fe20000410000 */
[----:B------:R-:W-:Y:S01]  /*14e50*/  LOP3.LUT R183, R183, R8, RZ, 0xc0, !PT ;  /* 0x00000008b7b77212 */ /* 0x000fe200078ec0ff */
[C---:B------:R-:W-:Y:S01]  /*14e60*/  FMUL.FTZ R68, R100.reuse, R68 ;  /* 0x0000004464447220 */ /* 0x040fe20000410000 */
[--C-:B------:R-:W-:Y:S01]  /*14e70*/  HSET2.LE.AND R4, R9, R40.reuse, PT ;  /* 0x0000002809047233 */ /* 0x100fe20003803000 */
[C---:B------:R-:W-:Y:S02]  /*14e80*/  FMUL.FTZ R69, R100.reuse, R69 ;  /* 0x0000004564457220 */ /* 0x040fe40000410000 */
[C---:B------:R-:W-:Y:S02]  /*14e90*/  FMUL.FTZ R80, R100.reuse, R80 ;  /* 0x0000005064507220 */ /* 0x040fe40000410000 */
[----:B------:R-:W-:Y:S01]  /*14ea0*/  FMUL.FTZ R81, R100, R81 ;  /* 0x0000005164517220 */ /* 0x000fe20000410000 */
[----:B------:R-:W-:Y:S01]  /*14eb0*/  LOP3.LUT R177, R4, R177, RZ, 0xc0, !PT ;  /* 0x000000b104b17212 */ /* 0x000fe200078ec0ff */
[C---:B------:R-:W-:Y:S02]  /*14ec0*/  FMUL.FTZ R4, R100.reuse, R112 ;  /* 0x0000007064047220 */ /* 0x040fe40000410000 */
[C---:B------:R-:W-:Y:S02]  /*14ed0*/  FMUL.FTZ R84, R100.reuse, R84 ;  /* 0x0000005464547220 */ /* 0x040fe40000410000 */
[----:B-1----:R-:W-:Y:S01]  /*14ee0*/  FADD.FTZ R2, -R3, R107 ;  /* 0x0000006b03027221 */ /* 0x002fe20000010100 */
[----:B------:R-:W-:Y:S01]  /*14ef0*/  SHF.R.U32.HI R3, RZ, 0x10, R6 ;  /* 0x00000010ff037819 */ /* 0x000fe20000011606 */
[----:B------:R-:W-:Y:S02]  /*14f00*/  IMAD.MOV.U32 R107, RZ, RZ, R17 ;  /* 0x000000ffff6b7224 */ /* 0x000fe400078e0011 */
[----:B------:R-:W-:Y:S01]  /*14f10*/  FMUL.FTZ R17, R100, R125 ;  /* 0x0000007d64117220 */ /* 0x000fe20000410000 */
[----:B------:R-:W-:Y:S01]  /*14f20*/  LOP3.LUT R6, R3, 0xff, RZ, 0xc0, !PT ;  /* 0x000000ff03067812 */ /* 0x000fe200078ec0ff */
[----:B------:R-:W-:Y:S01]  /*14f30*/  IMAD.MOV.U32 R125, RZ, RZ, R35 ;  /* 0x000000ffff7d7224 */ /* 0x000fe200078e0023 */
[----:B------:R1:W4:Y:S01]  /*14f40*/  MUFU.EX2 R3, R0 ;  /* 0x0000000000037308 */ /* 0x0003220000000800 */
[C---:B--2---:R-:W-:Y:S01]  /*14f50*/  FMUL.FTZ R34, R101.reuse, R142 ;  /* 0x0000008e65227220 */ /* 0x044fe20000410000 */
[----:B------:R-:W-:Y:S01]  /*14f60*/  PRMT R6, R6, 0x5410, R7 ;  /* 0x0000541006067816 */ /* 0x000fe20000000007 */
[C---:B------:R-:W-:Y:S02]  /*14f70*/  FMUL.FTZ R7, R101.reuse, R115 ;  /* 0x0000007365077220 */ /* 0x040fe40000410000 */
[C---:B------:R-:W-:Y:S02]  /*14f80*/  FMUL.FTZ R35, R101.reuse, R143 ;  /* 0x0000008f65237220 */ /* 0x040fe40000410000 */
[C---:B------:R-:W-:Y:S01]  /*14f90*/  FMUL.FTZ R51, R101.reuse, R159 ;  /* 0x0000009f65337220 */ /* 0x040fe20000410000 */
[--C-:B------:R-:W-:Y:S01]  /*14fa0*/  HSET2.LE.AND R181, R6, R40.reuse, PT ;  /* 0x0000002806b57233 */ /* 0x100fe20003803000 */
[----:B------:R-:W-:Y:S01]  /*14fb0*/  FMUL.FTZ R66, R101, R174 ;  /* 0x000000ae65427220 */ /* 0x000fe20000410000 */
[----:B------:R-:W-:Y:S01]  /*14fc0*/  F2FP.PACK_AB R6, R231, R19 ;  /* 0x00000013e706723e */ /* 0x000fe200000000ff */
[C---:B------:R-:W-:Y:S02]  /*14fd0*/  FMUL.FTZ R70, R101.reuse, R70 ;  /* 0x0000004665467220 */ /* 0x040fe40000410000 */
[----:B------:R-:W-:Y:S01]  /*14fe0*/  FMUL.FTZ R71, R101, R71 ;  /* 0x0000004765477220 */ /* 0x000fe20000410000 */
[----:B------:R-:W-:Y:S01]  /*14ff0*/  LOP3.LUT R181, R181, R6, RZ, 0xc0, !PT ;  /* 0x00000006b5b57212 */ /* 0x000fe200078ec0ff */
[C---:B------:R-:W-:Y:S02]  /*15000*/  FMUL.FTZ R6, R101.reuse, R114 ;  /* 0x0000007265067220 */ /* 0x040fe40000410000 */
[C---:B------:R-:W-:Y:S01]  /*15010*/  FMUL.FTZ R82, R101.reuse, R82 ;  /* 0x0000005265527220 */ /* 0x040fe20000410000 */
[----:B------:R-:W-:Y:S01]  /*15020*/  LDSM.16.MT88.4 R112, [R214+0xa000] ;  /* 0x00a00000d670783b */ /* 0x000fe20000004200 */
[C---:B------:R-:W-:Y:S02]  /*15030*/  FMUL.FTZ R83, R101.reuse, R83 ;  /* 0x0000005365537220 */ /* 0x040fe40000410000 */
[----:B------:R-:W-:Y:S02]  /*15040*/  FMUL.FTZ R85, R100, R85 ;  /* 0x0000005564557220 */ /* 0x000fe40000410000 */
[----:B------:R-:W-:Y:S02]  /*15050*/  FMUL.FTZ R86, R101, R86 ;  /* 0x0000005665567220 */ /* 0x000fe40000410000 */
[----:B-1----:R-:W-:Y:S01]  /*15060*/  FMUL.FTZ R0, R2, c[0x0][0x23c] ;  /* 0x00008f0002007a20 */ /* 0x002fe20000410000 */
[----:B------:R-:W-:Y:S01]  /*15070*/  HSET2.LE.AND R2, R10, R40, PT ;  /* 0x000000280a027233 */ /* 0x000fe20003803000 */
[C---:B----4-:R-:W-:Y:S02]  /*15080*/  FMUL.FTZ R8, R3.reuse, R116 ;  /* 0x0000007403087220 */ /* 0x050fe40000410000 */
[C---:B------:R-:W-:Y:S02]  /*15090*/  FMUL.FTZ R9, R3.reuse, R117 ;  /* 0x0000007503097220 */ /* 0x040fe40000410000 */
[----:B------:R-:W-:Y:S01]  /*150a0*/  FMUL.FTZ R12, R3, R120 ;  /* 0x00000078030c7220 */ /* 0x000fe20000410000 */
[----:B------:R-:W1:Y:S01]  /*150b0*/  MUFU.EX2 R0, R0 ;  /* 0x0000000000007308 */ /* 0x000e620000000800 */
[----:B------:R-:W-:Y:S01]  /*150c0*/  IMAD.MOV.U32 R120, RZ, RZ, R18 ;  /* 0x000000ffff787224 */ /* 0x000fe200078e0012 */
[----:B------:R-:W-:Y:S01]  /*150d0*/  LOP3.LUT R176, R2, R176, RZ, 0xc0, !PT ;  /* 0x000000b002b07212 */ /* 0x000fe200078ec0ff */
[----:B------:R-:W-:Y:S01]  /*150e0*/  FMUL.FTZ R18, R101, R126 ;  /* 0x0000007e65127220 */ /* 0x000fe20000410000 */
[----:B------:R-:W-:Y:S01]  /*150f0*/  F2FP.PACK_AB R2, R30, R252 ;  /* 0x000000fc1e02723e */ /* 0x000fe200000000ff */
[C---:B------:R-:W-:Y:S02]  /*15100*/  FMUL.FTZ R45, R3.reuse, R153 ;  /* 0x00000099032d7220 */ /* 0x040fe40000410000 */
[C---:B------:R-:W-:Y:S01]  /*15110*/  FMUL.FTZ R13, R3.reuse, R121 ;  /* 0x00000079030d7220 */ /* 0x040fe20000410000 */
[----:B------:R-:W-:Y:S01]  /*15120*/  LOP3.LUT R182, R182, R2, RZ, 0xc0, !PT ;  /* 0x00000002b6b67212 */ /* 0x000fe200078ec0ff */
[----:B------:R-:W-:Y:S01]  /*15130*/  FFMA.FTZ R2, R198, c[0x0][0x23c], -R184 ;  /* 0x00008f00c6027a23 */ /* 0x000fe200000108b8 */
[-C--:B---3--:R-:W-:Y:S01]  /*15140*/  HMMA.16816.F32 R4, R176, R20.reuse, R4 ;  /* 0x00000014b004723c */ /* 0x088fe20000001804 */
[----:B------:R-:W-:Y:S02]  /*15150*/  IMAD.MOV.U32 R116, RZ, RZ, R42 ;  /* 0x000000ffff747224 */ /* 0x000fe400078e002a */
[----:B------:R-:W-:Y:S02]  /*15160*/  IMAD.MOV.U32 R117, RZ, RZ, R43 ;  /* 0x000000ffff757224 */ /* 0x000fe400078e002b */
[C---:B------:R-:W-:Y:S02]  /*15170*/  FMUL.FTZ R41, R3.reuse, R149 ;  /* 0x0000009503297220 */ /* 0x040fe40000410000 */
[----:B------:R-:W-:Y:S02]  /*15180*/  FMUL.FTZ R44, R3, R152 ;  /* 0x00000098032c7220 */ /* 0x000fe40000410000 */
[----:B------:R-:W-:Y:S03]  /*15190*/  IMAD.MOV.U32 R121, RZ, RZ, R50 ;  /* 0x000000ffff797224 */ /* 0x000fe600078e0032 */
[C---:B------:R-:W-:Y:S02]  /*151a0*/  FMUL.FTZ R50, R101.reuse, R158 ;  /* 0x0000009e65327220 */ /* 0x040fe40000410000 */
[C---:B-1----:R-:W-:Y:S02]  /*151b0*/  FMUL.FTZ R10, R0.reuse, R118 ;  /* 0x00000076000a7220 */ /* 0x042fe40000410000 */
[C---:B------:R-:W-:Y:S02]  /*151c0*/  FMUL.FTZ R11, R0.reuse, R119 ;  /* 0x00000077000b7220 */ /* 0x040fe40000410000 */
[C---:B------:R-:W-:Y:S02]  /*151d0*/  FMUL.FTZ R14, R0.reuse, R122 ;  /* 0x0000007a000e7220 */ /* 0x040fe40000410000 */
[----:B------:R-:W-:Y:S02]  /*151e0*/  IMAD.MOV.U32 R122, RZ, RZ, R27 ;  /* 0x000000ffff7a7224 */ /* 0x000fe400078e001b */
[C---:B------:R-:W-:Y:S01]  /*151f0*/  FMUL.FTZ R27, R0.reuse, R135 ;  /* 0x00000087001b7220 */ /* 0x040fe20000410000 */
[C---:B------:R-:W-:Y:S01]  /*15200*/  HMMA.16816.F32 R8, R180.reuse, R20, R8 ;  /* 0x00000014b408723c */ /* 0x040fe20000001808 */
[----:B------:R-:W-:Y:S02]  /*15210*/  FMUL.FTZ R15, R0, R123 ;  /* 0x0000007b000f7220 */ /* 0x000fe40000410000 */
[----:B------:R-:W-:Y:S02]  /*15220*/  IMAD.MOV.U32 R119, RZ, RZ, R19 ;  /* 0x000000ffff777224 */ /* 0x000fe400078e0013 */
[----:B------:R-:W-:Y:S02]  /*15230*/  FMUL.FTZ R19, R101, R127 ;  /* 0x0000007f65137220 */ /* 0x000fe40000410000 */
[C---:B------:R-:W-:Y:S01]  /*15240*/  FMUL.FTZ R20, R100.reuse, R128 ;  /* 0x0000008064147220 */ /* 0x040fe20000410000 */
[-C--:B------:R-:W-:Y:S01]  /*15250*/  HMMA.16816.F32 R12, R180, R22.reuse, R12 ;  /* 0x00000016b40c723c */ /* 0x080fe2000000180c */
[----:B------:R-:W-:Y:S03]  /*15260*/  IMAD.MOV.U32 R128, RZ, RZ, R28 ;  /* 0x000000ffff807224 */ /* 0x000fe600078e001c */
[C---:B------:R-:W-:Y:S02]  /*15270*/  FMUL.FTZ R28, R3.reuse, R136 ;  /* 0x00000088031c7220 */ /* 0x040fe40000410000 */
[----:B------:R-:W-:Y:S01]  /*15280*/  FMUL.FTZ R21, R100, R129 ;  /* 0x0000008164157220 */ /* 0x000fe20000410000 */
[----:B------:R1:W-:Y:S01]  /*15290*/  MUFU.EX2 R136, R2 ;  /* 0x0000000200887308 */ /* 0x0003e20000000800 */
[C---:B------:R-:W-:Y:S01]  /*152a0*/  FMUL.FTZ R47, R0.reuse, R155 ;  /* 0x0000009b002f7220 */ /* 0x040fe20000410000 */
[C---:B------:R-:W-:Y:S03]  /*152b0*/  HMMA.16816.F32 R16, R176.reuse, R22, R16 ;  /* 0x00000016b010723c */ /* 0x040fe60000001810 */
[----:B------:R-:W-:Y:S02]  /*152c0*/  IMAD.MOV.U32 R118, RZ, RZ, R25 ;  /* 0x000000ffff767224 */ /* 0x000fe400078e0019 */
[----:B------:R-:W-:Y:S02]  /*152d0*/  FMUL.FTZ R25, R3, R133 ;  /* 0x0000008503197220 */ /* 0x000fe40000410000 */
[C---:B------:R-:W-:Y:S02]  /*152e0*/  FMUL.FTZ R22, R101.reuse, R130 ;  /* 0x0000008265167220 */ /* 0x040fe40000410000 */
[----:B------:R-:W-:Y:S03]  /*152f0*/  FMUL.FTZ R23, R101, R131 ;  /* 0x0000008365177220 */ /* 0x000fe60000410000 */
[----:B------:R-:W-:Y:S02]  /*15300*/  IMAD.MOV.U32 R131, RZ, RZ, R52 ;  /* 0x000000ffff837224 */ /* 0x000fe400078e0034 */
[----:B------:R-:W-:Y:S01]  /*15310*/  IMAD.MOV.U32 R130, RZ, RZ, R24 ;  /* 0x000000ffff827224 */ /* 0x000fe200078e0018 */
[----:B------:R-:W2:Y:S01]  /*15320*/  LDSM.16.MT88.4 R52, [R212+0xa000] ;  /* 0x00a00000d434783b */ /* 0x000ea20000004200 */
[----:B------:R-:W-:Y:S01]  /*15330*/  FMUL.FTZ R24, R3, R132 ;  /* 0x0000008403187220 */ /* 0x000fe20000410000 */
[-C--:B------:R-:W-:Y:S01]  /*15340*/  HMMA.16816.F32 R20, R176, R36.reuse, R20 ;  /* 0x00000024b014723c */ /* 0x080fe20000001814 */
[----:B------:R-:W-:Y:S02]  /*15350*/  IMAD.MOV.U32 R133, RZ, RZ, R26 ;  /* 0x000000ffff857224 */ /* 0x000fe400078e001a */
[C---:B------:R-:W-:Y:S02]  /*15360*/  FMUL.FTZ R26, R0.reuse, R134 ;  /* 0x00000086001a7220 */ /* 0x040fe40000410000 */
[----:B-1----:R-:W-:Y:S02]  /*15370*/  FFMA.FTZ R2, R199, c[0x0][0x23c], -R184 ;  /* 0x00008f00c7027a23 */ /* 0x002fe400000108b8 */
[----:B------:R-:W-:Y:S02]  /*15380*/  IMAD.MOV.U32 R123, RZ, RZ, R31 ;  /* 0x000000ffff7b7224 */ /* 0x000fe400078e001f */
[----:B------:R-:W-:Y:S01]  /*15390*/  IMAD.MOV.U32 R129, RZ, RZ, R29 ;  /* 0x000000ffff817224 */ /* 0x000fe200078e001d */
[----:B------:R1:W-:Y:S01]  /*153a0*/  MUFU.EX2 R56, R2 ;  /* 0x0000000200387308 */ /* 0x0003e20000000800 */
[C---:B------:R-:W-:Y:S01]  /*153b0*/  HMMA.16816.F32 R24, R180.reuse, R36, R24 ;  /* 0x00000024b418723c */ /* 0x040fe20000001818 */
[C---:B------:R-:W-:Y:S02]  /*153c0*/  FMUL.FTZ R29, R3.reuse, R137 ;  /* 0x00000089031d7220 */ /* 0x040fe40000410000 */
[C---:B------:R-:W-:Y:S02]  /*153d0*/  FMUL.FTZ R30, R0.reuse, R138 ;  /* 0x0000008a001e7220 */ /* 0x040fe40000410000 */
[C---:B------:R-:W-:Y:S02]  /*153e0*/  FMUL.FTZ R31, R0.reuse, R139 ;  /* 0x0000008b001f7220 */ /* 0x040fe40000410000 */
[----:B------:R-:W-:Y:S02]  /*153f0*/  FMUL.FTZ R46, R0, R154 ;  /* 0x0000009a002e7220 */ /* 0x000fe40000410000 */
[C---:B------:R-:W-:Y:S03]  /*15400*/  FMUL.FTZ R36, R100.reuse, R144 ;  /* 0x0000009064247220 */ /* 0x040fe60000410000 */
[----:B------:R-:W-:Y:S01]  /*15410*/  FMUL.FTZ R37, R100, R145 ;  /* 0x0000009164257220 */ /* 0x000fe20000410000 */
[-C--:B------:R-:W-:Y:S01]  /*15420*/  HMMA.16816.F32 R28, R180, R38.reuse, R28 ;  /* 0x00000026b41c723c */ /* 0x080fe2000000181c */
[----:B------:R-:W-:Y:S02]  /*15430*/  IMAD.MOV.U32 R134, RZ, RZ, R40 ;  /* 0x000000ffff867224 */ /* 0x000fe400078e0028 */
[----:B------:R-:W-:Y:S02]  /*15440*/  FMUL.FTZ R40, R3, R148 ;  /* 0x0000009403287220 */ /* 0x000fe40000410000 */
[C---:B------:R-:W-:Y:S02]  /*15450*/  FMUL.FTZ R42, R0.reuse, R150 ;  /* 0x00000096002a7220 */ /* 0x040fe40000410000 */
[----:B------:R-:W-:Y:S01]  /*15460*/  FMUL.FTZ R43, R0, R151 ;  /* 0x00000097002b7220 */ /* 0x000fe20000410000 */
[C---:B------:R-:W-:Y:S01]  /*15470*/  HMMA.16816.F32 R32, R176.reuse, R38, R32 ;  /* 0x00000026b020723c */ /* 0x040fe20000001820 */
[----:B------:R-:W-:Y:S03]  /*15480*/  IMAD.MOV.U32 R127, RZ, RZ, R49 ;  /* 0x000000ffff7f7224 */ /* 0x000fe600078e0031 */
[----:B-1----:R-:W-:Y:S02]  /*15490*/  FFMA.FTZ R2, R200, c[0x0][0x23c], -R185 ;  /* 0x00008f00c8027a23 */ /* 0x002fe400000108b9 */
[----:B------:R-:W-:Y:S02]  /*154a0*/  IMAD.MOV.U32 R132, RZ, RZ, R48 ;  /* 0x000000ffff847224 */ /* 0x000fe400078e0030 */
[C---:B------:R-:W-:Y:S01]  /*154b0*/  FMUL.FTZ R38, R101.reuse, R146 ;  /* 0x0000009265267220 */ /* 0x040fe20000410000 */
[----:B------:R1:W3:Y:S03]  /*154c0*/  MUFU.EX2 R135, R2 ;  /* 0x0000000200877308 */ /* 0x0002e60000000800 */
[----:B------:R-:W-:Y:S02]  /*154d0*/  FMUL.FTZ R39, R101, R147 ;  /* 0x0000009365277220 */ /* 0x000fe40000410000 */
[C---:B------:R-:W-:Y:S02]  /*154e0*/  FMUL.FTZ R48, R100.reuse, R156 ;  /* 0x0000009c64307220 */ /* 0x040fe40000410000 */
[----:B------:R-:W-:Y:S02]  /*154f0*/  FMUL.FTZ R49, R100, R157 ;  /* 0x0000009d64317220 */ /* 0x000fe40000410000 */
[----:B------:R-:W-:Y:S01]  /*15500*/  IMAD.MOV.U32 R156, RZ, RZ, R120 ;  /* 0x000000ffff9c7224 */ /* 0x000fe200078e0078 */
[-C--:B--2---:R-:W-:Y:S01]  /*15510*/  HMMA.16816.F32 R36, R176, R52.reuse, R36 ;  /* 0x00000034b024723c */ /* 0x084fe20000001824 */
[----:B------:R-:W-:Y:S02]  /*15520*/  IMAD.MOV.U32 R199, RZ, RZ, R119 ;  /* 0x000000ffffc77224 */ /* 0x000fe400078e0077 */
[----:B------:R-:W-:Y:S02]  /*15530*/  IMAD.MOV.U32 R145, RZ, RZ, R118 ;  /* 0x000000ffff917224 */ /* 0x000fe400078e0076 */
[----:B------:R-:W-:Y:S02]  /*15540*/  IMAD.MOV.U32 R120, RZ, RZ, R58 ;  /* 0x000000ffff787224 */ /* 0x000fe400078e003a */
[----:B------:R-:W-:Y:S01]  /*15550*/  FMUL.FTZ R58, R0, R166 ;  /* 0x000000a6003a7220 */ /* 0x000fe20000410000 */
[C---:B------:R-:W-:Y:S01]  /*15560*/  HMMA.16816.F32 R40, R180.reuse, R52, R40 ;  /* 0x00000034b428723c */ /* 0x040fe20000001828 */
[----:B------:R-:W-:Y:S03]  /*15570*/  IMAD.MOV.U32 R166, RZ, RZ, R116 ;  /* 0x000000ffffa67224 */ /* 0x000fe600078e0074 */
[----:B------:R-:W-:Y:S02]  /*15580*/  IMAD.MOV.U32 R139, RZ, RZ, R62 ;  /* 0x000000ffff8b7224 */ /* 0x000fe400078e003e */
[----:B-1----:R-:W-:Y:S02]  /*15590*/  FFMA.FTZ R2, R201, c[0x0][0x23c], -R185 ;  /* 0x00008f00c9027a23 */ /* 0x002fe400000108b9 */
[C---:B------:R-:W-:Y:S01]  /*155a0*/  FMUL.FTZ R52, R100.reuse, R160 ;  /* 0x000000a064347220 */ /* 0x040fe20000410000 */
[-C--:B------:R-:W-:Y:S01]  /*155b0*/  HMMA.16816.F32 R44, R180, R54.reuse, R44 ;  /* 0x00000036b42c723c */ /* 0x080fe2000000182c */
[----:B------:R1:W2:Y:S02]  /*155c0*/  MUFU.EX2 R126, R2 ;  /* 0x00000002007e7308 */ /* 0x0002a40000000800 */
[----:B------:R-:W-:Y:S02]  /*155d0*/  FMUL.FTZ R53, R100, R161 ;  /* 0x000000a164357220 */ /* 0x000fe40000410000 */
[C---:B------:R-:W-:Y:S02]  /*155e0*/  FMUL.FTZ R62, R0.reuse, R170 ;  /* 0x000000aa003e7220 */ /* 0x040fe40000410000 */
[----:B------:R-:W-:Y:S01]  /*155f0*/  IMAD.MOV.U32 R170, RZ, RZ, R106 ;  /* 0x000000ffffaa7224 */ /* 0x000fe200078e006a */
[C---:B------:R-:W-:Y:S01]  /*15600*/  HMMA.16816.F32 R48, R176.reuse, R54, R48 ;  /* 0x00000036b030723c */ /* 0x040fe20000001830 */
[C---:B------:R-:W-:Y:S03]  /*15610*/  FMUL.FTZ R63, R0.reuse, R171 ;  /* 0x000000ab003f7220 */ /* 0x040fe60000410000 */
[----:B------:R-:W-:Y:S01]  /*15620*/  IMAD.MOV.U32 R171, RZ, RZ, R107 ;  /* 0x000000ffffab7224 */ /* 0x000fe200078e006b */
[----:B------:R-:W-:Y:S01]  /*15630*/  LOP3.LUT R106, R67, UR8, R64, 0x96, !PT ;  /* 0x00000008436a7c12 */ /* 0x000fe2000f8e9640 */
[----:B------:R-:W-:Y:S02]  /*15640*/  IMAD.MOV.U32 R138, RZ, RZ, R252 ;  /* 0x000000ffff8a7224 */ /* 0x000fe400078e00fc */
[C---:B------:R-:W-:Y:S04]  /*15650*/  FMUL.FTZ R54, R101.reuse, R162 ;  /* 0x000000a265367220 */ /* 0x040fe80000410000 */
[----:B------:R-:W-:Y:S02]  /*15660*/  FMUL.FTZ R55, R101, R163 ;  /* 0x000000a365377220 */ /* 0x000fe40000410000 */
[----:B---3--:R-:W-:Y:S02]  /*15670*/  IMAD.MOV.U32 R162, RZ, RZ, R135 ;  /* 0x000000ffffa27224 */ /* 0x008fe400078e0087 */
[----:B------:R-:W-:Y:S02]  /*15680*/  IMAD.MOV.U32 R159, RZ, RZ, R131 ;  /* 0x000000ffff9f7224 */ /* 0x000fe400078e0083 */
[----:B-1----:R-:W-:Y:S01]  /*15690*/  FFMA.FTZ R2, R203, c[0x0][0x23c], -R184 ;  /* 0x00008f00cb027a23 */ /* 0x002fe200000108b8 */
[-C--:B------:R-:W-:Y:S01]  /*156a0*/  HMMA.16816.F32 R52, R176, R112.reuse, R52 ;  /* 0x00000070b034723c */ /* 0x080fe20000001834 */
[----:B------:R-:W-:Y:S02]  /*156b0*/  IMAD.MOV.U32 R203, RZ, RZ, R121 ;  /* 0x000000ffffcb7224 */ /* 0x000fe400078e0079 */
[----:B------:R1:W-:Y:S01]  /*156c0*/  MUFU.EX2 R153, R2 ;  /* 0x0000000200997308 */ /* 0x0003e20000000800 */
[----:B------:R-:W-:Y:S02]  /*156d0*/  IMAD.MOV.U32 R121, RZ, RZ, R59 ;  /* 0x000000ffff797224 */ /* 0x000fe400078e003b */
[----:B------:R-:W-:Y:S02]  /*156e0*/  FMUL.FTZ R59, R0, R167 ;  /* 0x000000a7003b7220 */ /* 0x000fe40000410000 */
[----:B------:R-:W-:Y:S02]  /*156f0*/  IMAD.MOV.U32 R167, RZ, RZ, R117 ;  /* 0x000000ffffa77224 */ /* 0x000fe400078e0075 */
[----:B------:R-:W3:Y:S02]  /*15700*/  LDSM.16.MT88.4 R116, [R212+0xb000] ;  /* 0x00b00000d474783b */ /* 0x000ee40000004200 */
[----:B------:R-:W-:Y:S02]  /*15710*/  IMAD.MOV.U32 R163, RZ, RZ, R56 ;  /* 0x000000ffffa37224 */ /* 0x000fe400078e0038 */
[C---:B------:R-:W-:Y:S02]  /*15720*/  FMUL.FTZ R56, R3.reuse, R164 ;  /* 0x000000a403387220 */ /* 0x040fe40000410000 */
[----:B--2---:R-:W-:Y:S02]  /*15730*/  IMAD.MOV.U32 R164, RZ, RZ, R126 ;  /* 0x000000ffffa47224 */ /* 0x004fe400078e007e */
[----:B------:R-:W-:Y:S02]  /*15740*/  IMAD.MOV.U32 R126, RZ, RZ, R125 ;  /* 0x000000ffff7e7224 */ /* 0x000fe400078e007d */
[----:B------:R-:W-:Y:S02]  /*15750*/  IMAD.MOV.U32 R125, RZ, RZ, R124 ;  /* 0x000000ffff7d7224 */ /* 0x000fe400078e007c */
[----:B------:R-:W-:Y:S02]  /*15760*/  IMAD.MOV.U32 R124, RZ, RZ, R123 ;  /* 0x000000ffff7c7224 */ /* 0x000fe400078e007b */
[----:B------:R-:W-:Y:S02]  /*15770*/  IMAD.MOV.U32 R123, RZ, RZ, R57 ;  /* 0x000000ffff7b7224 */ /* 0x000fe400078e0039 */
[----:B------:R-:W-:Y:S02]  /*15780*/  FMUL.FTZ R57, R3, R165 ;  /* 0x000000a503397220 */ /* 0x000fe40000410000 */
[----:B-1----:R-:W-:Y:S02]  /*15790*/  FFMA.FTZ R2, R205, c[0x0][0x23c], -R184 ;  /* 0x00008f00cd027a23 */ /* 0x002fe400000108b8 */
[----:B------:R-:W-:Y:S02]  /*157a0*/  IMAD.WIDE.U32 R106, R106, -0x2daee0ad, RZ ;  /* 0xd2511f536a6a7825 */ /* 0x000fe400078e00ff */
[----:B------:R1:W-:Y:S01]  /*157b0*/  MUFU.EX2 R155, R2 ;  /* 0x00000002009b7308 */ /* 0x0003e20000000800 */
[C---:B------:R-:W-:Y:S01]  /*157c0*/  HMMA.16816.F32 R56, R180.reuse, R112, R56 ;  /* 0x00000070b438723c */ /* 0x040fe20000001838 */
[----:B------:R-:W-:Y:S01]  /*157d0*/  IMAD.MOV.U32 R149, RZ, RZ, R126 ;  /* 0x000000ffff957224 */ /* 0x000fe200078e007e */
[----:B------:R-:W-:Y:S01]  /*157e0*/  SHF.R.U32.HI R126, RZ, 0x18, R106 ;  /* 0x00000018ff7e7819 */ /* 0x000fe2000001166a */
[----:B------:R-:W-:Y:S01]  /*157f0*/  IMAD.MOV.U32 R147, RZ, RZ, R125 ;  /* 0x000000ffff937224 */ /* 0x000fe200078e007d */
[----:B------:R-:W-:Y:S01]  /*15800*/  LOP3.LUT R109, R107, UR18, R188, 0x96, !PT ;  /* 0x000000126b6d7c12 */ /* 0x000fe2000f8e96bc */
[----:B------:R-:W-:Y:S01]  /*15810*/  IMAD.MOV.U32 R148, RZ, RZ, R124 ;  /* 0x000000ffff947224 */ /* 0x000fe200078e007c */
[C---:B------:R-:W-:Y:S01]  /*15820*/  LOP3.LUT R111, R106.reuse, 0xffff, RZ, 0xc0, !PT ;  /* 0x0000ffff6a6f7812 */ /* 0x040fe200078ec0ff */
[----:B------:R-:W-:Y:S01]  /*15830*/  IMAD.MOV.U32 R137, RZ, RZ, R61 ;  /* 0x000000ffff897224 */ /* 0x000fe200078e003d */
[----:B------:R-:W-:Y:S01]  /*15840*/  SHF.R.U32.HI R124, RZ, 0x10, R106 ;  /* 0x00000010ff7c7819 */ /* 0x000fe2000001166a */
[----:B------:R-:W-:Y:S03]  /*15850*/  FMUL.FTZ R61, R3, R169 ;  /* 0x000000a9033d7220 */ /* 0x000fe60000410000 */
[----:B------:R-:W-:Y:S01]  /*15860*/  LOP3.LUT R125, R106, 0xff, RZ, 0xc0, !PT ;  /* 0x000000ff6a7d7812 */ /* 0x000fe200078ec0ff */
[----:B------:R-:W-:Y:S01]  /*15870*/  IMAD.WIDE.U32 R106, R110, -0x2daee0ad, RZ ;  /* 0xd2511f536e6a7825 */ /* 0x000fe200078e00ff */
[----:B------:R-:W-:Y:S02]  /*15880*/  LOP3.LUT R110, R124, 0xff, RZ, 0xc0, !PT ;  /* 0x000000ff7c6e7812 */ /* 0x000fe400078ec0ff */
[----:B------:R-:W-:Y:S01]  /*15890*/  SHF.R.U32.HI R111, RZ, 0x8, R111 ;  /* 0x00000008ff6f7819 */ /* 0x000fe2000001166f */
[----:B------:R-:W-:Y:S01]  /*158a0*/  IMAD.MOV.U32 R161, RZ, RZ, R136 ;  /* 0x000000ffffa17224 */ /* 0x000fe200078e0088 */
[----:B------:R-:W-:Y:S01]  /*158b0*/  PRMT R124, R110, 0x5410, R126 ;  /* 0x000054106e7c7816 */ /* 0x000fe2000000007e */
[----:B------:R-:W-:Y:S01]  /*158c0*/  IMAD.MOV.U32 R136, RZ, RZ, R60 ;  /* 0x000000ffff887224 */ /* 0x000fe200078e003c */
[----:B------:R-:W-:Y:S01]  /*158d0*/  PRMT R125, R125, 0x5410, R111 ;  /* 0x000054107d7d7816 */ /* 0x000fe2000000006f */
[----:B------:R-:W-:Y:S02]  /*158e0*/  FMUL.FTZ R60, R3, R168 ;  /* 0x000000a8033c7220 */ /* 0x000fe40000410000 */
[----:B-1----:R-:W-:Y:S02]  /*158f0*/  FFMA.FTZ R2, R207, c[0x0][0x23c], -R185 ;  /* 0x00008f00cf027a23 */ /* 0x002fe400000108b9 */
[----:B------:R-:W-:Y:S01]  /*15900*/  IMAD.MOV.U32 R143, RZ, RZ, R123 ;  /* 0x000000ffff8f7224 */ /* 0x000fe200078e007b */
[----:B------:R-:W-:Y:S01]  /*15910*/  LOP3.LUT R123, R106, 0xff, RZ, 0xc0, !PT ;  /* 0x000000ff6a7b7812 */ /* 0x000fe200078ec0ff */
[----:B------:R1:W-:Y:S01]  /*15920*/  MUFU.EX2 R154, R2 ;  /* 0x00000002009a7308 */ /* 0x0003e20000000800 */
[-C--:B------:R-:W-:Y:S01]  /*15930*/  HMMA.16816.F32 R60, R180, R114.reuse, R60 ;  /* 0x00000072b43c723c */ /* 0x080fe2000000183c */
[----:B------:R-:W-:Y:S01]  /*15940*/  IMAD.MOV.U32 R142, RZ, RZ, R122 ;  /* 0x000000ffff8e7224 */ /* 0x000fe200078e007a */
[----:B------:R-:W-:Y:S01]  /*15950*/  SHF.R.U32.HI R122, RZ, 0x10, R106 ;  /* 0x00000010ff7a7819 */ /* 0x000fe2000001166a */
[----:B------:R-:W-:Y:S02]  /*15960*/  FMUL.FTZ R64, R100, R172 ;  /* 0x000000ac64407220 */ /* 0x000fe40000410000 */
[----:B------:R-:W-:Y:S01]  /*15970*/  IMAD.MOV.U32 R172, RZ, RZ, R120 ;  /* 0x000000ffffac7224 */ /* 0x000fe200078e0078 */
[----:B------:R-:W-:Y:S01]  /*15980*/  LOP3.LUT R120, R106, 0xffff, RZ, 0xc0, !PT ;  /* 0x0000ffff6a787812 */ /* 0x000fe200078ec0ff */
[----:B------:R-:W-:Y:S01]  /*15990*/  IMAD.MOV.U32 R173, RZ, RZ, R121 ;  /* 0x000000ffffad7224 */ /* 0x000fe200078e0079 */
[----:B------:R-:W-:Y:S01]  /*159a0*/  SHF.R.U32.HI R121, RZ, 0x18, R106 ;  /* 0x00000018ff797819 */ /* 0x000fe2000001166a */
[----:B------:R-:W-:Y:S03]  /*159b0*/  FFMA.FTZ R106, R206, c[0x0][0x23c], -R187 ;  /* 0x00008f00ce6a7a23 */ /* 0x000fe600000108bb */
[----:B------:R-:W-:Y:S02]  /*159c0*/  IMAD.MOV.U32 R152, RZ, RZ, R246 ;  /* 0x000000ffff987224 */ /* 0x000fe400078e00f6 */
[----:B------:R-:W-:Y:S01]  /*159d0*/  FMUL.FTZ R67, R101, R175 ;  /* 0x000000af65437220 */ /* 0x000fe20000410000 */
[----:B------:R2:W-:Y:S01]  /*159e0*/  MUFU.EX2 R246, R106 ;  /* 0x0000006a00f67308 */ /* 0x0005e20000000800 */
[----:B------:R-:W-:Y:S02]  /*159f0*/  IMAD.MOV.U32 R165, RZ, RZ, R134 ;  /* 0x000000ffffa57224 */ /* 0x000fe400078e0086 */
[----:B------:R-:W-:Y:S02]  /*15a00*/  IMAD.MOV.U32 R158, RZ, RZ, R130 ;  /* 0x000000ffff9e7224 */ /* 0x000fe400078e0082 */
[----:B------:R-:W-:Y:S01]  /*15a10*/  IMAD.MOV.U32 R168, RZ, RZ, R128 ;  /* 0x000000ffffa87224 */ /* 0x000fe200078e0080 */
[C---:B------:R-:W-:Y:S01]  /*15a20*/  HMMA.16816.F32 R64, R176.reuse, R114, R64 ;  /* 0x00000072b040723c */ /* 0x040fe20000001840 */
[----:B------:R-:W4:Y:S01]  /*15a30*/  LDSM.16.MT88.4 R112, [R214+0xb000] ;  /* 0x00b00000d670783b */ /* 0x000f220000004200 */
[----:B-1----:R-:W-:Y:S02]  /*15a40*/  FFMA.FTZ R2, R209, c[0x0][0x23c], -R185 ;  /* 0x00008f00d1027a23 */ /* 0x002fe400000108b9 */
[----:B------:R-:W-:Y:S02]  /*15a50*/  IMAD.MOV.U32 R169, RZ, RZ, R129 ;  /* 0x000000ffffa97224 */ /* 0x000fe400078e0081 */
[----:B------:R1:W1:Y:S01]  /*15a60*/  MUFU.EX2 R160, R2 ;  /* 0x0000000200a07308 */ /* 0x0002620000000800 */
[----:B------:R-:W-:Y:S01]  /*15a70*/  IMAD.MOV.U32 R144, RZ, RZ, R133 ;  /* 0x000000ffff907224 */ /* 0x000fe200078e0085 */
[-C--:B---3--:R-:W-:Y:S01]  /*15a80*/  HMMA.16816.F32 R68, R176, R116.reuse, R68 ;  /* 0x00000074b044723c */ /* 0x088fe20000001844 */
[----:B------:R-:W-:Y:S01]  /*15a90*/  IMAD.MOV.U32 R150, RZ, RZ, R249 ;  /* 0x000000ffff967224 */ /* 0x000fe200078e00f9 */
[----:B------:R-:W-:Y:S02]  /*15aa0*/  LDSM.16.MT88.4 R128, [R214+0x9400] ;  /* 0x00940000d680783b */ /* 0x000fe40000004200 */
[C---:B------:R-:W-:Y:S02]  /*15ab0*/  FMUL.FTZ R72, R3.reuse, R72 ;  /* 0x0000004803487220 */ /* 0x040fe40000410000 */
[C---:B------:R-:W-:Y:S02]  /*15ac0*/  FMUL.FTZ R73, R3.reuse, R73 ;  /* 0x0000004903497220 */ /* 0x040fe40000410000 */
[C---:B------:R-:W-:Y:S04]  /*15ad0*/  FMUL.FTZ R74, R0.reuse, R74 ;  /* 0x0000004a004a7220 */ /* 0x040fe80000410000 */
[----:B------:R-:W-:Y:S01]  /*15ae0*/  FMUL.FTZ R75, R0, R75 ;  /* 0x0000004b004b7220 */ /* 0x000fe20000410000 */
[----:B--2---:R-:W-:Y:S01]  /*15af0*/  LOP3.LUT R106, R122, 0xff, RZ, 0xc0, !PT ;  /* 0x000000ff7a6a7812 */ /* 0x004fe200078ec0ff */
[----:B------:R-:W-:Y:S02]  /*15b00*/  FFMA.FTZ R110, R208, c[0x0][0x23c], -R187 ;  /* 0x00008f00d06e7a23 */ /* 0x000fe400000108bb */
[----:B------:R-:W-:Y:S02]  /*15b10*/  IMAD.MOV.U32 R200, RZ, RZ, R242 ;  /* 0x000000ffffc87224 */ /* 0x000fe400078e00f2 */
[----:B------:R2:W-:Y:S01]  /*15b20*/  MUFU.EX2 R242, R110 ;  /* 0x0000006e00f27308 */ /* 0x0005e20000000800 */
[C---:B------:R-:W-:Y:S01]  /*15b30*/  HMMA.16816.F32 R72, R180.reuse, R116, R72 ;  /* 0x00000074b448723c */ /* 0x040fe20000001848 */
[C---:B------:R-:W-:Y:S02]  /*15b40*/  FMUL.FTZ R76, R3.reuse, R76 ;  /* 0x0000004c034c7220 */ /* 0x040fe40000410000 */
[--C-:B-1----:R-:W-:Y:S02]  /*15b50*/  FFMA.FTZ R2, R202, c[0x0][0x23c], -R186.reuse ;  /* 0x00008f00ca027a23 */ /* 0x102fe400000108ba */
[----:B------:R-:W-:Y:S02]  /*15b60*/  FMUL.FTZ R77, R3, R77 ;  /* 0x0000004d034d7220 */ /* 0x000fe40000410000 */
[C---:B------:R-:W-:Y:S02]  /*15b70*/  FMUL.FTZ R78, R0.reuse, R78 ;  /* 0x0000004e004e7220 */ /* 0x040fe40000410000 */
[----:B------:R1:W-:Y:S03]  /*15b80*/  MUFU.EX2 R252, R2 ;  /* 0x0000000200fc7308 */ /* 0x0003e60000000800 */
[----:B------:R-:W-:Y:S02]  /*15b90*/  FMUL.FTZ R79, R0, R79 ;  /* 0x0000004f004f7220 */ /* 0x000fe40000410000 */
[----:B------:R-:W-:Y:S01]  /*15ba0*/  IMAD.MOV.U32 R201, RZ, RZ, R127 ;  /* 0x000000ffffc97224 */ /* 0x000fe200078e007f */
[----:B------:R-:W-:Y:S01]  /*15bb0*/  PRMT R127, R106, 0x5410, R121 ;  /* 0x000054106a7f7816 */ /* 0x000fe20000000079 */
[----:B------:R-:W-:Y:S02]  /*15bc0*/  FFMA.FTZ R106, R210, c[0x0][0x23c], -R186 ;  /* 0x00008f00d26a7a23 */ /* 0x000fe400000108ba */
[----:B------:R-:W-:Y:S01]  /*15bd0*/  IMAD.MOV.U32 R151, RZ, RZ, R236 ;  /* 0x000000ffff977224 */ /* 0x000fe200078e00ec */
[-C--:B------:R-:W-:Y:S01]  /*15be0*/  HMMA.16816.F32 R76, R180, R118.reuse, R76 ;  /* 0x00000076b44c723c */ /* 0x080fe2000000184c */
[----:B------:R3:W-:Y:S01]  /*15bf0*/  MUFU.EX2 R236, R106 ;  /* 0x0000006a00ec7308 */ /* 0x0007e20000000800 */
[----:B------:R-:W-:Y:S01]  /*15c00*/  IMAD.MOV.U32 R157, RZ, RZ, R132 ;  /* 0x000000ffff9d7224 */ /* 0x000fe200078e0084 */
[--C-:B------:R-:W-:Y:S01]  /*15c10*/  HSET2.LE.AND R127, R127, R165.reuse, PT ;  /* 0x000000a57f7f7233 */ /* 0x100fe20003803000 */
[----:B------:R-:W-:Y:S01]  /*15c20*/  LDSM.16.MT88.4 R132, [R212+0xa400] ;  /* 0x00a40000d484783b */ /* 0x000fe20000004200 */
[----:B------:R-:W-:Y:S01]  /*15c30*/  IMAD.MOV.U32 R202, RZ, RZ, R215 ;  /* 0x000000ffffca7224 */ /* 0x000fe200078e00d7 */
[----:B--2---:R-:W-:Y:S01]  /*15c40*/  SHF.R.U32.HI R110, RZ, 0x10, R109 ;  /* 0x00000010ff6e7819 */ /* 0x004fe2000001166d */
[----:B------:R-:W-:Y:S01]  /*15c50*/  IMAD.MOV.U32 R198, RZ, RZ, R234 ;  /* 0x000000ffffc67224 */ /* 0x000fe200078e00ea */
[C---:B------:R-:W-:Y:S01]  /*15c60*/  HMMA.16816.F32 R80, R176.reuse, R118, R80 ;  /* 0x00000076b050723c */ /* 0x040fe20000001850 */
[----:B------:R-:W-:Y:S03]  /*15c70*/  IMAD.MOV.U32 R175, RZ, RZ, R233 ;  /* 0x000000ffffaf7224 */ /* 0x000fe600078e00e9 */
[----:B------:R-:W-:Y:S01]  /*15c80*/  FMUL.FTZ R87, R101, R87 ;  /* 0x0000005765577220 */ /* 0x000fe20000410000 */
[----:B------:R-:W-:Y:S01]  /*15c90*/  LOP3.LUT R110, R110, 0xff, RZ, 0xc0, !PT ;  /* 0x000000ff6e6e7812 */ /* 0x000fe200078ec0ff */
[----:B------:R-:W-:Y:S01]  /*15ca0*/  IMAD.MOV.U32 R174, RZ, RZ, R232 ;  /* 0x000000ffffae7224 */ /* 0x000fe200078e00e8 */
[----:B-1----:R-:W-:Y:S01]  /*15cb0*/  LOP3.LUT R2, R107, UR18, R190, 0x96, !PT ;  /* 0x000000126b027c12 */ /* 0x002fe2000f8e96be */
[----:B------:R-:W-:Y:S01]  /*15cc0*/  FFMA.FTZ R107, R204, c[0x0][0x23c], -R186 ;  /* 0x00008f00cc6b7a23 */ /* 0x000fe200000108ba */
[----:B------:R-:W-:Y:S02]  /*15cd0*/  LOP3.LUT R119, R109, 0xff, RZ, 0xc0, !PT ;  /* 0x000000ff6d777812 */ /* 0x000fe400078ec0ff */
[-C--:B----4-:R-:W-:Y:S01]  /*15ce0*/  HMMA.16816.F32 R84, R176, R112.reuse, R84 ;  /* 0x00000070b054723c */ /* 0x090fe20000001854 */
[----:B------:R1:W-:Y:S01]  /*15cf0*/  MUFU.EX2 R249, R107 ;  /* 0x0000006b00f97308 */ /* 0x0003e20000000800 */
[----:B------:R-:W-:Y:S01]  /*15d00*/  SHF.R.U32.HI R116, RZ, 0x10, R2 ;  /* 0x00000010ff747819 */ /* 0x000fe20000011602 */
[C---:B------:R-:W-:Y:S01]  /*15d10*/  FMUL.FTZ R88, R3.reuse, R88 ;  /* 0x0000005803587220 */ /* 0x040fe20000410000 */
[----:B------:R-:W-:Y:S01]  /*15d20*/  SHF.R.U32.HI R118, RZ, 0x18, R109 ;  /* 0x00000018ff767819 */ /* 0x000fe2000001166d */
[----:B------:R-:W-:Y:S01]  /*15d30*/  FMUL.FTZ R89, R3, R89 ;  /* 0x0000005903597220 */ /* 0x000fe20000410000 */
[----:B------:R-:W-:Y:S01]  /*15d40*/  LOP3.LUT R117, R2, 0xff, RZ, 0xc0, !PT ;  /* 0x000000ff02757812 */ /* 0x000fe200078ec0ff */
[----:B---3--:R-:W-:Y:S01]  /*15d50*/  FFMA.FTZ R106, R211, c[0x0][0x23c], -R186 ;  /* 0x00008f00d36a7a23 */ /* 0x008fe200000108ba */
[----:B------:R-:W-:Y:S01]  /*15d60*/  SHF.R.U32.HI R111, RZ, 0x18, R2 ;  /* 0x00000018ff6f7819 */ /* 0x000fe20000011602 */
[C---:B------:R-:W-:Y:S02]  /*15d70*/  FMUL.FTZ R90, R0.reuse, R90 ;  /* 0x0000005a005a7220 */ /* 0x040fe40000410000 */
[----:B------:R2:W3:Y:S01]  /*15d80*/  MUFU.EX2 R234, R106 ;  /* 0x0000006a00ea7308 */ /* 0x0004e20000000800 */
[----:B------:R-:W-:Y:S01]  /*15d90*/  FMUL.FTZ R91, R0, R91 ;  /* 0x0000005b005b7220 */ /* 0x000fe20000410000 */
[----:B------:R-:W-:Y:S01]  /*15da0*/  PRMT R110, R110, 0x5410, R118 ;  /* 0x000054106e6e7816 */ /* 0x000fe20000000076 */
[--C-:B------:R-:W-:Y:S01]  /*15db0*/  HSET2.LE.AND R118, R125, R165.reuse, PT ;  /* 0x000000a57d767233 */ /* 0x100fe20003803000 */
[C---:B------:R-:W-:Y:S02]  /*15dc0*/  FMUL.FTZ R92, R3.reuse, R92 ;  /* 0x0000005c035c7220 */ /* 0x040fe40000410000 */
[----:B------:R-:W-:Y:S02]  /*15dd0*/  FMUL.FTZ R93, R3, R93 ;  /* 0x0000005d035d7220 */ /* 0x000fe40000410000 */
[C---:B------:R-:W-:Y:S01]  /*15de0*/  HMMA.16816.F32 R88, R180.reuse, R112, R88 ;  /* 0x00000070b458723c */ /* 0x040fe20000001858 */
[C---:B------:R-:W-:Y:S02]  /*15df0*/  FMUL.FTZ R94, R0.reuse, R94 ;  /* 0x0000005e005e7220 */ /* 0x040fe40000410000 */
[----:B------:R-:W-:Y:S02]  /*15e00*/  FMUL.FTZ R95, R0, R95 ;  /* 0x0000005f005f7220 */ /* 0x000fe40000410000 */
[C---:B------:R-:W-:Y:S01]  /*15e10*/  FMUL.FTZ R96, R100.reuse, R96 ;  /* 0x0000006064607220 */ /* 0x040fe20000410000 */
[----:B-1----:R-:W-:Y:S01]  /*15e20*/  SHF.R.U32.HI R107, RZ, 0x8, R120 ;  /* 0x00000008ff6b7819 */ /* 0x002fe20000011678 */
[----:B------:R-:W-:Y:S02]  /*15e30*/  FMUL.FTZ R97, R100, R97 ;  /* 0x0000006164617220 */ /* 0x000fe40000410000 */
[----:B------:R-:W-:Y:S01]  /*15e40*/  FMUL.FTZ R98, R101, R98 ;  /* 0x0000006265627220 */ /* 0x000fe20000410000 */
[-C--:B------:R-:W-:Y:S01]  /*15e50*/  HMMA.16816.F32 R92, R180, R114.reuse, R92 ;  /* 0x00000072b45c723c */ /* 0x080fe2000000185c */
[----:B------:R-:W-:Y:S01]  /*15e60*/  LDSM.16.MT88.4 R180, [R212+0xbc00] ;  /* 0x00bc0000d4b4783b */ /* 0x000fe20000004200 */
[----:B------:R-:W-:Y:S01]  /*15e70*/  PRMT R126, R123, 0x5410, R107 ;  /* 0x000054107b7e7816 */ /* 0x000fe2000000006b */
[----:B------:R-:W-:Y:S01]  /*15e80*/  FMUL.FTZ R99, R101, R99 ;  /* 0x0000006365637220 */ /* 0x000fe20000410000 */
[----:B------:R-:W-:Y:S01]  /*15e90*/  LOP3.LUT R107, R109, 0xffff, RZ, 0xc0, !PT ;  /* 0x0000ffff6d6b7812 */ /* 0x000fe200078ec0ff */
[----:B------:R-:W-:Y:S01]  /*15ea0*/  IMAD.MOV.U32 R146, RZ, RZ, R231 ;  /* 0x000000ffff927224 */ /* 0x000fe200078e00e7 */
[----:B------:R-:W-:Y:S01]  /*15eb0*/  LOP3.LUT R109, R2, 0xffff, RZ, 0xc0, !PT ;  /* 0x0000ffff026d7812 */ /* 0x000fe200078ec0ff */
[--C-:B--2---:R-:W-:Y:S01]  /*15ec0*/  HSET2.LE.AND R106, R124, R165.reuse, PT ;  /* 0x000000a57c6a7233 */ /* 0x104fe20003803000 */
[----:B------:R-:W-:Y:S01]  /*15ed0*/  LOP3.LUT R2, R116, 0xff, RZ, 0xc0, !PT ;  /* 0x000000ff74027812 */ /* 0x000fe200078ec0ff */
[----:B------:R-:W1:Y:S01]  /*15ee0*/  LDSM.16.MT88.4 R120, [R212+0x9400] ;  /* 0x00940000d478783b */ /* 0x000e620000004200 */
[----:B------:R-:W-:Y:S02]  /*15ef0*/  HMMA.16816.F32 R96, R176, R114, R96 ;  /* 0x00000072b060723c */ /* 0x000fe40000001860 */
[----:B------:R-:W-:Y:S01]  /*15f00*/  PRMT R111, R2, 0x5410, R111 ;  /* 0x00005410026f7816 */ /* 0x000fe2000000006f */
[----:B------:R-:W-:Y:S01]  /*15f10*/  FFMA.FTZ R2, R227, c[0x0][0x23c], -R187 ;  /* 0x00008f00e3027a23 */ /* 0x000fe200000108bb */
[----:B------:R-:W-:Y:S01]  /*15f20*/  SHF.R.U32.HI R107, RZ, 0x8, R107 ;  /* 0x00000008ff6b7819 */ /* 0x000fe2000001166b */
[----:B------:R-:W-:Y:S01]  /*15f30*/  IMAD.MOV.U32 R174, RZ, RZ, R172 ;  /* 0x000000ffffae7224 */ /* 0x000fe200078e00ac */
[----:B------:R-:W-:Y:S01]  /*15f40*/  SHF.R.U32.HI R109, RZ, 0x8, R109 ;  /* 0x00000008ff6d7819 */ /* 0x000fe2000001166d */
[----:B------:R2:W-:Y:S01]  /*15f50*/  MUFU.EX2 R233, R2 ;  /* 0x0000000200e97308 */ /* 0x0005e20000000800 */
[----:B------:R-:W-:Y:S01]  /*15f60*/  PRMT R116, R119, 0x5410, R107 ;  /* 0x0000541077747816 */ /* 0x000fe2000000006b */
[----:B------:R-:W-:Y:S01]  /*15f70*/  FFMA.FTZ R107, R228, c[0x0][0x23c], -R187 ;  /* 0x00008f00e46b7a23 */ /* 0x000fe200000108bb */
[----:B------:R-:W4:Y:S02]  /*15f80*/  LDSM.16.MT88.4 R112, [R214+0xa400] ;  /* 0x00a40000d670783b */ /* 0x000f240000004200 */
[----:B------:R-:W-:Y:S01]  /*15f90*/  F2FP.PACK_AB R119, R164, R162 ;  /* 0x000000a2a477723e */ /* 0x000fe200000000ff */
[--C-:B------:R-:W-:Y:S01]  /*15fa0*/  HSET2.LE.AND R116, R116, R165.reuse, PT ;  /* 0x000000a574747233 */ /* 0x100fe20003803000 */
[----:B------:R-:W-:Y:S01]  /*15fb0*/  PRMT R109, R117, 0x5410, R109 ;  /* 0x00005410756d7816 */ /* 0x000fe2000000006d */
[--C-:B------:R-:W-:Y:S01]  /*15fc0*/  HSET2.LE.AND R125, R111, R165.reuse, PT ;  /* 0x000000a56f7d7233 */ /* 0x100fe20003803000 */
[----:B------:R-:W-:Y:S01]  /*15fd0*/  LOP3.LUT R119, R106, R119, RZ, 0xc0, !PT ;  /* 0x000000776a777212 */ /* 0x000fe200078ec0ff */
[----:B------:R1:W1:Y:S01]  /*15fe0*/  MUFU.EX2 R232, R107 ;  /* 0x0000006b00e87308 */ /* 0x0002620000000800 */
[--C-:B------:R-:W-:Y:S01]  /*15ff0*/  HSET2.LE.AND R106, R110, R165.reuse, PT ;  /* 0x000000a56e6a7233 */ /* 0x100fe20003803000 */
[----:B------:R-:W-:Y:S01]  /*16000*/  F2FP.PACK_AB R117, R160, R154 ;  /* 0x0000009aa075723e */ /* 0x000fe200000000ff */
[--C-:B------:R-:W-:Y:S01]  /*16010*/  HSET2.LE.AND R124, R109, R165.reuse, PT ;  /* 0x000000a56d7c7233 */ /* 0x100fe20003803000 */
[----:B------:R-:W-:Y:S02]  /*16020*/  IMAD.MOV.U32 R172, RZ, RZ, R170 ;  /* 0x000000ffffac7224 */ /* 0x000fe400078e00aa */
[----:B------:R-:W-:Y:S01]  /*16030*/  LOP3.LUT R117, R106, R117, RZ, 0xc0, !PT ;  /* 0x000000756a757212 */ /* 0x000fe200078ec0ff */
[----:B------:R-:W-:Y:S01]  /*16040*/  IMAD.MOV.U32 R170, RZ, RZ, R168 ;  /* 0x000000ffffaa7224 */ /* 0x000fe200078e00a8 */
[----:B---3--:R-:W-:Y:S01]  /*16050*/  F2FP.PACK_AB R106, R234, R236 ;  /* 0x000000ecea6a723e */ /* 0x008fe200000000ff */
[----:B------:R-:W-:Y:S02]  /*16060*/  IMAD.MOV.U32 R168, RZ, RZ, R166 ;  /* 0x000000ffffa87224 */ /* 0x000fe400078e00a6 */
[----:B------:R-:W-:Y:S01]  /*16070*/  IMAD.MOV.U32 R166, RZ, RZ, R203 ;  /* 0x000000ffffa67224 */ /* 0x000fe200078e00cb */
[----:B------:R-:W-:Y:S01]  /*16080*/  LOP3.LUT R124, R124, R106, RZ, 0xc0, !PT ;  /* 0x0000006a7c7c7212 */ /* 0x000fe200078ec0ff */
[----:B------:R-:W-:Y:S01]  /*16090*/  FFMA.FTZ R106, R240, c[0x0][0x23c], -R184 ;  /* 0x00008f00f06a7a23 */ /* 0x000fe200000108b8 */
[----:B--2---:R-:W-:Y:S01]  /*160a0*/  F2FP.PACK_AB R2, R163, R161 ;  /* 0x000000a1a302723e */ /* 0x004fe200000000ff */
[----:B------:R-:W-:Y:S02]  /*160b0*/  IMAD.MOV.U32 R203, RZ, RZ, R201 ;  /* 0x000000ffffcb7224 */ /* 0x000fe400078e00c9 */
[----:B------:R-:W-:Y:S01]  /*160c0*/  MUFU.EX2 R211, R106 ;  /* 0x0000006a00d37308 */ /* 0x000fe20000000800 */
[----:B------:R-:W-:Y:S01]  /*160d0*/  LOP3.LUT R118, R118, R2, RZ, 0xc0, !PT ;  /* 0x0000000276767212 */ /* 0x000fe200078ec0ff */
[----:B------:R-:W-:Y:S01]  /*160e0*/  IMAD.MOV.U32 R201, RZ, RZ, R159 ;  /* 0x000000ffffc97224 */ /* 0x000fe200078e009f */
[----:B------:R-:W-:Y:S01]  /*160f0*/  F2FP.PACK_AB R2, R155, R153 ;  /* 0x000000999b02723e */ /* 0x000fe200000000ff */
[----:B------:R-:W-:Y:S02]  /*16100*/  IMAD.MOV.U32 R159, RZ, RZ, R157 ;  /* 0x000000ffff9f7224 */ /* 0x000fe400078e009d */
[----:B------:R-:W-:Y:S01]  /*16110*/  IMAD.MOV.U32 R157, RZ, RZ, R144 ;  /* 0x000000ffff9d7224 */ /* 0x000fe200078e0090 */
[----:B------:R-:W-:Y:S01]  /*16120*/  LOP3.LUT R116, R116, R2, RZ, 0xc0, !PT ;  /* 0x0000000274747212 */ /* 0x000fe200078ec0ff */
[--C-:B-1----:R-:W-:Y:S01]  /*16130*/  HSET2.LE.AND R107, R126, R165.reuse, PT ;  /* 0x000000a57e6b7233 */ /* 0x102fe20003803000 */
[----:B------:R-:W-:Y:S01]  /*16140*/  F2FP.PACK_AB R2, R242, R246 ;  /* 0x000000f6f202723e */ /* 0x000fe200000000ff */
[----:B------:R-:W-:Y:S01]  /*16150*/  IMAD.MOV.U32 R144, RZ, RZ, R221 ;  /* 0x000000ffff907224 */ /* 0x000fe200078e00dd */
[----:B------:R-:W-:Y:S01]  /*16160*/  F2FP.PACK_AB R126, R249, R252 ;  /* 0x000000fcf97e723e */ /* 0x000fe200000000ff */
[----:B------:R1:W5:Y:S01]  /*16170*/  LDL.LU R221, [R1+0xa0] ;  /* 0x0000a00001dd7983 */ /* 0x0003620000300800 */
[----:B------:R-:W-:Y:S01]  /*16180*/  LOP3.LUT R127, R127, R2, RZ, 0xc0, !PT ;  /* 0x000000027f7f7212 */ /* 0x000fe200078ec0ff */
[-C--:B------:R-:W-:Y:S01]  /*16190*/  HMMA.16816.F32 R4, R116, R120.reuse, R4 ;  /* 0x000000787404723c */ /* 0x080fe20000001804 */
[----:B------:R-:W-:Y:S01]  /*161a0*/  FFMA.FTZ R2, R229, c[0x0][0x23c], -R184 ;  /* 0x00008f00e5027a23 */ /* 0x000fe200000108b8 */
[----:B------:R-:W-:Y:S01]  /*161b0*/  LOP3.LUT R126, R107, R126, RZ, 0xc0, !PT ;  /* 0x0000007e6b7e7212 */ /* 0x000fe200078ec0ff */
[----:B------:R-:W-:Y:S01]  /*161c0*/  IMAD.MOV.U32 R240, RZ, RZ, R162 ;  /* 0x000000fffff07224 */ /* 0x000fe200078e00a2 */
[----:B------:R-:W-:Y:S01]  /*161d0*/  F2FP.PACK_AB R107, R232, R233 ;  /* 0x000000e9e86b723e */ /* 0x000fe200000000ff */
[----:B------:R2:W-:Y:S03]  /*161e0*/  MUFU.EX2 R231, R2 ;  /* 0x0000000200e77308 */ /* 0x0005e60000000800 */
[----:B------:R-:W-:Y:S07]  /*161f0*/  LOP3.LUT R125, R125, R107, RZ, 0xc0, !PT ;  /* 0x0000006b7d7d7212 */ /* 0x000fee00078ec0ff */
[C---:B------:R-:W-:Y:S08]  /*16200*/  HMMA.16816.F32 R8, R124.reuse, R120, R8 ;  /* 0x000000787c08723c */ /* 0x040ff00000001808 */
[-C--:B------:R-:W-:Y:S01]  /*16210*/  HMMA.16816.F32 R12, R124, R122.reuse, R12 ;  /* 0x0000007a7c0c723c */ /* 0x080fe2000000180c */
[----:B--2---:R-:W-:Y:S07]  /*16220*/  FFMA.FTZ R2, R230, c[0x0][0x23c], -R184 ;  /* 0x00008f00e6027a23 */ /* 0x004fee00000108b8 */
[C---:B------:R-:W-:Y:S01]  /*16230*/  HMMA.16816.F32 R16, R116.reuse, R122, R16 ;  /* 0x0000007a7410723c */ /* 0x040fe20000001810 */
[----:B------:R-:W2:Y:S01]  /*16240*/  LDSM.16.MT88.4 R120, [R212+0xb400] ;  /* 0x00b40000d478783b */ /* 0x000ea20000004200 */
[----:B------:R3:W-:Y:S06]  /*16250*/  MUFU.EX2 R230, R2 ;  /* 0x0000000200e67308 */ /* 0x0007ec0000000800 */
[-C--:B------:R-:W-:Y:S08]  /*16260*/  HMMA.16816.F32 R20, R116, R128.reuse, R20 ;  /* 0x000000807414723c */ /* 0x080ff00000001814 */
[C---:B------:R-:W-:Y:S08]  /*16270*/  HMMA.16816.F32 R24, R124.reuse, R128, R24 ;  /* 0x000000807c18723c */ /* 0x040ff00000001818 */
[-C--:B------:R-:W-:Y:S01]  /*16280*/  HMMA.16816.F32 R28, R124, R130.reuse, R28 ;  /* 0x000000827c1c723c */ /* 0x080fe2000000181c */
[--C-:B---3--:R-:W-:Y:S03]  /*16290*/  FFMA.FTZ R2, R235, c[0x0][0x23c], -R185.reuse ;  /* 0x00008f00eb027a23 */ /* 0x108fe600000108b9 */
[----:B------:R-:W-:Y:S04]  /*162a0*/  IMAD.MOV.U32 R235, RZ, RZ, R164 ;  /* 0x000000ffffeb7224 */ /* 0x000fe800078e00a4 */
[C---:B------:R-:W-:Y:S01]  /*162b0*/  HMMA.16816.F32 R32, R116.reuse, R130, R32 ;  /* 0x000000827420723c */ /* 0x040fe20000001820 */
[----:B------:R3:W-:Y:S07]  /*162c0*/  MUFU.EX2 R229, R2 ;  /* 0x0000000200e57308 */ /* 0x0007ee0000000800 */
[-C--:B------:R-:W-:Y:S08]  /*162d0*/  HMMA.16816.F32 R36, R116, R132.reuse, R36 ;  /* 0x000000847424723c */ /* 0x080ff00000001824 */
[C---:B------:R-:W-:Y:S08]  /*162e0*/  HMMA.16816.F32 R40, R124.reuse, R132, R40 ;  /* 0x000000847c28723c */ /* 0x040ff00000001828 */
[-C--:B------:R-:W-:Y:S01]  /*162f0*/  HMMA.16816.F32 R44, R124, R134.reuse, R44 ;  /* 0x000000867c2c723c */ /* 0x080fe2000000182c */
[----:B---3--:R-:W-:Y:S03]  /*16300*/  FFMA.FTZ R2, R237, c[0x0][0x23c], -R185 ;  /* 0x00008f00ed027a23 */ /* 0x008fe600000108b9 */
[----:B------:R-:W-:Y:S01]  /*16310*/  IMAD.MOV.U32 R237, RZ, RZ, R163 ;  /* 0x000000ffffed7224 */ /* 0x000fe200078e00a3 */
[----:B------:R3:W1:Y:S03]  /*16320*/  MUFU.EX2 R228, R2 ;  /* 0x0000000200e47308 */ /* 0x0006660000000800 */
[C---:B------:R-:W-:Y:S08]  /*16330*/  HMMA.16816.F32 R48, R116.reuse, R134, R48 ;  /* 0x000000867430723c */ /* 0x040ff00000001830 */
[-C--:B----4-:R-:W-:Y:S08]  /*16340*/  HMMA.16816.F32 R52, R116, R112.reuse, R52 ;  /* 0x000000707434723c */ /* 0x090ff00000001834 */
[C---:B------:R-:W-:Y:S01]  /*16350*/  HMMA.16816.F32 R56, R124.reuse, R112, R56 ;  /* 0x000000707c38723c */ /* 0x040fe20000001838 */
[----:B---3--:R-:W-:Y:S07]  /*16360*/  IMAD.U32 R2, RZ, RZ, UR29 ;  /* 0x0000001dff027e24 */ /* 0x008fee000f8e00ff */
[-C--:B------:R-:W-:Y:S01]  /*16370*/  HMMA.16816.F32 R60, R124, R114.reuse, R60 ;  /* 0x000000727c3c723c */ /* 0x080fe2000000183c */
[----:B------:R-:W-:Y:S03]  /*16380*/  LOP3.LUT R106, R175, UR4, R2, 0x96, !PT ;  /* 0x00000004af6a7c12 */ /* 0x000fe6000f8e9602 */
[----:B------:R-:W-:Y:S02]  /*16390*/  FFMA.FTZ R2, R241, c[0x0][0x23c], -R184 ;  /* 0x00008f00f1027a23 */ /* 0x000fe400000108b8 */
[----:B------:R-:W-:Y:S02]  /*163a0*/  IMAD.MOV.U32 R175, RZ, RZ, R173 ;  /* 0x000000ffffaf7224 */ /* 0x000fe400078e00ad */
[C---:B------:R-:W-:Y:S01]  /*163b0*/  HMMA.16816.F32 R64, R116.reuse, R114, R64 ;  /* 0x000000727440723c */ /* 0x040fe20000001840 */
[----:B------:R-:W-:Y:S01]  /*163c0*/  IMAD.WIDE.U32 R112, R106, -0x326172a9, RZ ;  /* 0xcd9e8d576a707825 */ /* 0x000fe200078e00ff */
[----:B------:R3:W-:Y:S03]  /*163d0*/  MUFU.EX2 R227, R2 ;  /* 0x0000000200e37308 */ /* 0x0007e60000000800 */
[----:B------:R-:W-:Y:S01]  /*163e0*/  FFMA.FTZ R106, R244, c[0x0][0x23c], -R185 ;  /* 0x00008f00f46a7a23 */ /* 0x000fe200000108b9 */
[----:B------:R-:W-:Y:S01]  /*163f0*/  LOP3.LUT R107, R113, UR16, R172, 0x96, !PT ;  /* 0x00000010716b7c12 */ /* 0x000fe2000f8e96ac */
[----:B------:R-:W-:Y:S01]  /*16400*/  IMAD.MOV.U32 R173, RZ, RZ, R171 ;  /* 0x000000ffffad7224 */ /* 0x000fe200078e00ab */
[----:B------:R-:W-:Y:S01]  /*16410*/  LOP3.LUT R109, R193, UR14, R112, 0x96, !PT ;  /* 0x0000000ec16d7c12 */ /* 0x000fe2000f8e9670 */
[----:B------:R-:W-:Y:S01]  /*16420*/  IMAD.MOV.U32 R171, RZ, RZ, R169 ;  /* 0x000000ffffab7224 */ /* 0x000fe200078e00a9 */
[-C--:B--2---:R-:W-:Y:S02]  /*16430*/  HMMA.16816.F32 R68, R116, R120.reuse, R68 ;  /* 0x000000787444723c */ /* 0x084fe40000001844 */
[----:B------:R-:W-:Y:S01]  /*16440*/  IMAD.MOV.U32 R169, RZ, RZ, R167 ;  /* 0x000000ffffa97224 */ /* 0x000fe200078e00a7 */
[----:B------:R2:W-:Y:S01]  /*16450*/  MUFU.EX2 R210, R106 ;  /* 0x0000006a00d27308 */ /* 0x0005e20000000800 */
[----:B------:R-:W-:Y:S01]  /*16460*/  IMAD.MOV.U32 R167, RZ, RZ, R166 ;  /* 0x000000ffffa77224 */ /* 0x000fe200078e00a6 */
[----:B------:R-:W-:Y:S01]  /*16470*/  LOP3.LUT R110, R195, UR14, R112, 0x96, !PT ;  /* 0x0000000ec36e7c12 */ /* 0x000fe2000f8e9670 */
[----:B------:R-:W-:Y:S02]  /*16480*/  IMAD.MOV.U32 R166, RZ, RZ, R203 ;  /* 0x000000ffffa67224 */ /* 0x000fe400078e00cb */
[----:B------:R-:W-:Y:S01]  /*16490*/  IMAD.MOV.U32 R203, RZ, RZ, R201 ;  /* 0x000000ffffcb7224 */ /* 0x000fe200078e00c9 */
[C---:B------:R-:W-:Y:S03]  /*164a0*/  HMMA.16816.F32 R72, R124.reuse, R120, R72 ;  /* 0x000000787c48723c */ /* 0x040fe60000001848 */
[----:B------:R-:W-:Y:S02]  /*164b0*/  IMAD.MOV.U32 R201, RZ, RZ, R159 ;  /* 0x000000ffffc97224 */ /* 0x000fe400078e009f */
[----:B------:R-:W-:Y:S02]  /*164c0*/  IMAD.MOV.U32 R159, RZ, RZ, R157 ;  /* 0x000000ffff9f7224 */ /* 0x000fe400078e009d */
[----:B------:R-:W-:Y:S01]  /*164d0*/  IMAD.MOV.U32 R157, RZ, RZ, R152 ;  /* 0x000000ffff9d7224 */ /* 0x000fe200078e0098 */
[----:B---3--:R-:W-:Y:S01]  /*164e0*/  LOP3.LUT R2, R113, UR16, R174, 0x96, !PT ;  /* 0x0000001071027c12 */ /* 0x008fe2000f8e96ae */
[----:B------:R-:W-:Y:S01]  /*164f0*/  IMAD.MOV.U32 R152, RZ, RZ, R200 ;  /* 0x000000ffff987224 */ /* 0x000fe200078e00c8 */
[----:B------:R-:W3:Y:S01]  /*16500*/  LDSM.16.MT88.4 R112, [R214+0xb400] ;  /* 0x00b40000d670783b */ /* 0x000ee20000004200 */
[-C--:B------:R-:W-:Y:S01]  /*16510*/  HMMA.16816.F32 R76, R124, R122.reuse, R76 ;  /* 0x0000007a7c4c723c */ /* 0x080fe2000000184c */
[----:B------:R-:W-:Y:S02]  /*16520*/  IMAD.MOV.U32 R200, RZ, RZ, R151 ;  /* 0x000000ffffc87224 */ /* 0x000fe400078e0097 */
[----:B------:R-:W-:Y:S02]  /*16530*/  IMAD.MOV.U32 R151, RZ, RZ, R226 ;  /* 0x000000ffff977224 */ /* 0x000fe400078e00e2 */
[----:B------:R-:W-:Y:S02]  /*16540*/  IMAD.WIDE.U32 R130, R107, -0x2daee0ad, RZ ;  /* 0xd2511f536b827825 */ /* 0x000fe400078e00ff */
[----:B------:R4:W5:Y:S01]  /*16550*/  LDL.LU R226, [R1+0x9c] ;  /* 0x00009c0001e27983 */ /* 0x0009620000300800 */
[C---:B------:R-:W-:Y:S01]  /*16560*/  HMMA.16816.F32 R80, R116.reuse, R122, R80 ;  /* 0x0000007a7450723c */ /* 0x040fe20000001850 */
[----:B--2---:R-:W-:Y:S03]  /*16570*/  IMAD.WIDE.U32 R106, R109, -0x2daee0ad, RZ ;  /* 0xd2511f536d6a7825 */ /* 0x004fe600078e00ff */
[----:B------:R-:W-:Y:S01]  /*16580*/  LOP3.LUT R109, R131, UR13, R168, 0x96, !PT ;  /* 0x0000000d836d7c12 */ /* 0x000fe2000f8e96a8 */
[----:B------:R-:W-:Y:S01]  /*16590*/  IMAD.MOV.U32 R205, RZ, RZ, R167 ;  /* 0x000000ffffcd7224 */ /* 0x000fe200078e00a7 */
[----:B------:R-:W-:Y:S01]  /*165a0*/  LOP3.LUT R107, R107, UR11, R130, 0x96, !PT ;  /* 0x0000000b6b6b7c12 */ /* 0x000fe2000f8e9682 */
[----:B------:R-:W-:Y:S02]  /*165b0*/  IMAD.MOV.U32 R167, RZ, RZ, R166 ;  /* 0x000000ffffa77224 */ /* 0x000fe400078e00a6 */
[----:B------:R-:W-:Y:S03]  /*165c0*/  IMAD.MOV.U32 R166, RZ, RZ, R203 ;  /* 0x000000ffffa67224 */ /* 0x000fe600078e00cb */
[----:B------:R-:W-:Y:S02]  /*165d0*/  IMAD.MOV.U32 R203, RZ, RZ, R201 ;  /* 0x000000ffffcb7224 */ /* 0x000fe400078e00c9 */
[----:B------:R-:W-:Y:S02]  /*165e0*/  IMAD.MOV.U32 R201, RZ, RZ, R157 ;  /* 0x000000ffffc97224 */ /* 0x000fe400078e009d */
[----:B------:R-:W-:Y:S02]  /*165f0*/  IMAD.MOV.U32 R157, RZ, RZ, R152 ;  /* 0x000000ffff9d7224 */ /* 0x000fe400078e0098 */
[----:B------:R-:W-:Y:S02]  /*16600*/  IMAD.MOV.U32 R152, RZ, RZ, R200 ;  /* 0x000000ffff987224 */ /* 0x000fe400078e00c8 */
[----:B------:R-:W-:Y:S02]  /*16610*/  IMAD.MOV.U32 R200, RZ, RZ, R151 ;  /* 0x000000ffffc87224 */ /* 0x000fe400078e0097 */
[----:B------:R-:W-:Y:S02]  /*16620*/  IMAD.MOV.U32 R151, RZ, RZ, R150 ;  /* 0x000000ffff977224 */ /* 0x000fe400078e0096 */
[----:B------:R-:W-:Y:S02]  /*16630*/  IMAD.MOV.U32 R150, RZ, RZ, R217 ;  /* 0x000000ffff967224 */ /* 0x000fe400078e00d9 */
[----:B------:R-:W-:Y:S01]  /*16640*/  IMAD.WIDE.U32 R132, R2, -0x2daee0ad, RZ ;  /* 0xd2511f5302847825 */ /* 0x000fe200078e00ff */
[----:B------:R4:W5:Y:S03]  /*16650*/  LDL.LU R217, [R1+0x98] ;  /* 0x0000980001d97983 */ /* 0x0009660000300800 */
[----:B------:R-:W-:Y:S01]  /*16660*/  FFMA.FTZ R2, R248, c[0x0][0x23c], -R185 ;  /* 0x00008f00f8027a23 */ /* 0x000fe200000108b9 */
[-C--:B---3--:R-:W-:Y:S01]  /*16670*/  HMMA.16816.F32 R84, R116, R112.reuse, R84 ;  /* 0x000000707454723c */ /* 0x088fe20000001854 */
[----:B------:R-:W-:Y:S01]  /*16680*/  IMAD.MOV.U32 R207, RZ, RZ, R205 ;  /* 0x000000ffffcf7224 */ /* 0x000fe200078e00cd */
[----:B------:R-:W-:Y:S01]  /*16690*/  LOP3.LUT R128, R133, UR13, R170, 0x96, !PT ;  /* 0x0000000d85807c12 */ /* 0x000fe2000f8e96aa */
[----:B------:R-:W-:Y:S01]  /*166a0*/  IMAD.MOV.U32 R205, RZ, RZ, R167 ;  /* 0x000000ffffcd7224 */ /* 0x000fe200078e00a7 */
[----:B------:R2:W3:Y:S01]  /*166b0*/  MUFU.EX2 R209, R2 ;  /* 0x0000000200d17308 */ /* 0x0004e20000000800 */
[----:B------:R-:W-:Y:S02]  /*166c0*/  IMAD.MOV.U32 R167, RZ, RZ, R166 ;  /* 0x000000ffffa77224 */ /* 0x000fe400078e00a6 */
[----:B------:R-:W-:Y:S01]  /*166d0*/  IMAD.MOV.U32 R166, RZ, RZ, R203 ;  /* 0x000000ffffa67224 */ /* 0x000fe200078e00cb */
[C---:B------:R-:W-:Y:S01]  /*166e0*/  HMMA.16816.F32 R88, R124.reuse, R112, R88 ;  /* 0x000000707c58723c */ /* 0x040fe20000001858 */
[----:B------:R-:W-:Y:S03]  /*166f0*/  IMAD.MOV.U32 R203, RZ, RZ, R201 ;  /* 0x000000ffffcb7224 */ /* 0x000fe600078e00c9 */
[----:B------:R-:W-:Y:S02]  /*16700*/  IMAD.MOV.U32 R201, RZ, RZ, R157 ;  /* 0x000000ffffc97224 */ /* 0x000fe400078e009d */
[----:B------:R-:W-:Y:S02]  /*16710*/  IMAD.MOV.U32 R157, RZ, RZ, R152 ;  /* 0x000000ffff9d7224 */ /* 0x000fe400078e0098 */
[-C--:B------:R-:W-:Y:S01]  /*16720*/  HMMA.16816.F32 R92, R124, R114.reuse, R92 ;  /* 0x000000727c5c723c */ /* 0x080fe2000000185c */
[----:B------:R-:W-:Y:S01]  /*16730*/  IMAD.MOV.U32 R152, RZ, RZ, R200 ;  /* 0x000000ffff987224 */ /* 0x000fe200078e00c8 */
[----:B------:R-:W-:Y:S02]  /*16740*/  LDSM.16.MT88.4 R124, [R214+0x9800] ;  /* 0x00980000d67c783b */ /* 0x000fe40000004200 */
[----:B------:R-:W-:Y:S02]  /*16750*/  IMAD.MOV.U32 R200, RZ, RZ, R151 ;  /* 0x000000ffffc87224 */ /* 0x000fe400078e0097 */
[----:B------:R-:W-:Y:S02]  /*16760*/  IMAD.MOV.U32 R151, RZ, RZ, R150 ;  /* 0x000000ffff977224 */ /* 0x000fe400078e0096 */
[----:B------:R-:W-:Y:S01]  /*16770*/  HMMA.16816.F32 R96, R116, R114, R96 ;  /* 0x000000727460723c */ /* 0x000fe20000001860 */
[----:B------:R-:W-:Y:S01]  /*16780*/  IMAD.MOV.U32 R150, RZ, RZ, R149 ;  /* 0x000000ffff967224 */ /* 0x000fe200078e0095 */
[----:B------:R-:W1:Y:S02]  /*16790*/  LDSM.16.MT88.4 R116, [R212+0x9800] ;  /* 0x00980000d474783b */ /* 0x000e640000004200 */
[----:B------:R-:W-:Y:S02]  /*167a0*/  IMAD.MOV.U32 R149, RZ, RZ, R148 ;  /* 0x000000ffff957224 */ /* 0x000fe400078e0094 */
[----:B------:R-:W-:Y:S02]  /*167b0*/  IMAD.MOV.U32 R148, RZ, RZ, R143 ;  /* 0x000000ffff947224 */ /* 0x000fe400078e008f */
[----:B------:R-:W-:Y:S04]  /*167c0*/  IMAD.MOV.U32 R143, RZ, RZ, R142 ;  /* 0x000000ffff8f7224 */ /* 0x000fe800078e008e */
[----:B------:R-:W-:Y:S02]  /*167d0*/  IMAD.MOV.U32 R142, RZ, RZ, R141 ;  /* 0x000000ffff8e7224 */ /* 0x000fe400078e008d */
[----:B------:R-:W-:Y:S02]  /*167e0*/  IMAD.MOV.U32 R141, RZ, RZ, R140 ;  /* 0x000000ffff8d7224 */ /* 0x000fe400078e008c */
[----:B------:R-:W-:Y:S02]  /*167f0*/  IMAD.MOV.U32 R140, RZ, RZ, R139 ;  /* 0x000000ffff8c7224 */ /* 0x000fe400078e008b */
[----:B------:R-:W-:Y:S02]  /*16800*/  IMAD.MOV.U32 R139, RZ, RZ, R138 ;  /* 0x000000ffff8b7224 */ /* 0x000fe400078e008a */
[----:B------:R-:W-:Y:S02]  /*16810*/  IMAD.MOV.U32 R138, RZ, RZ, R216 ;  /* 0x000000ffff8a7224 */ /* 0x000fe400078e00d8 */
[----:B------:R-:W-:Y:S01]  /*16820*/  IMAD.MOV.U32 R168, RZ, RZ, R152 ;  /* 0x000000ffffa87224 */ /* 0x000fe200078e0098 */
[----:B------:R4:W5:Y:S01]  /*16830*/  LDL.LU R216, [R1+0x94] ;  /* 0x0000940001d87983 */ /* 0x0009620000300800 */
[----:B------:R-:W-:Y:S02]  /*16840*/  IMAD.MOV.U32 R196, RZ, RZ, R167 ;  /* 0x000000ffffc47224 */ /* 0x000fe400078e00a7 */
[----:B------:R-:W-:Y:S01]  /*16850*/  IMAD.MOV.U32 R167, RZ, RZ, R138 ;  /* 0x000000ffffa77224 */ /* 0x000fe200078e008a */
[----:B------:R4:W5:Y:S01]  /*16860*/  LDL.LU R215, [R1+0x90] ;  /* 0x0000900001d77983 */ /* 0x0009620000300800 */
[----:B------:R-:W-:Y:S02]  /*16870*/  IMAD.MOV.U32 R152, RZ, RZ, R139 ;  /* 0x000000ffff987224 */ /* 0x000fe400078e008b */
[----:B------:R-:W-:Y:S01]  /*16880*/  IMAD.WIDE.U32 R138, R107, -0x326172a9, RZ ;  /* 0xcd9e8d576b8a7825 */ /* 0x000fe200078e00ff */
[----:B------:R4:W5:Y:S03]  /*16890*/  LDL.LU R213, [R1+0x8c] ;  /* 0x00008c0001d57983 */ /* 0x0009660000300800 */
[----:B------:R-:W-:Y:S02]  /*168a0*/  FFMA.FTZ R107, R238, c[0x0][0x23c], -R186 ;  /* 0x00008f00ee6b7a23 */ /* 0x000fe400000108ba */
[----:B------:R-:W-:Y:S02]  /*168b0*/  IMAD.WIDE.U32 R110, R110, -0x2daee0ad, RZ ;  /* 0xd2511f536e6e7825 */ /* 0x000fe400078e00ff */
[----:B------:R1:W-:Y:S02]  /*168c0*/  MUFU.EX2 R208, R107 ;  /* 0x0000006b00d07308 */ /* 0x0003e40000000800 */
[----:B------:R-:W-:Y:S01]  /*168d0*/  IMAD.WIDE.U32 R120, R128, -0x326172a9, RZ ;  /* 0xcd9e8d5780787825 */ /* 0x000fe200078e00ff */
[----:B------:R-:W-:Y:S03]  /*168e0*/  LOP3.LUT R111, R111, UR11, R132, 0x96, !PT ;  /* 0x0000000b6f6f7c12 */ /* 0x000fe6000f8e9684 */
[----:B------:R-:W-:Y:S01]  /*168f0*/  IMAD.WIDE.U32 R128, R109, -0x326172a9, RZ ;  /* 0xcd9e8d576d807825 */ /* 0x000fe200078e00ff */
[----:B--2---:R-:W-:Y:S03]  /*16900*/  LOP3.LUT R2, R121, UR12, R194, 0x96, !PT ;  /* 0x0000000c79027c12 */ /* 0x004fe6000f8e96c2 */
[----:B------:R-:W-:Y:S02]  /*16910*/  IMAD.MOV.U32 R197, RZ, RZ, R166 ;  /* 0x000000ffffc57224 */ /* 0x000fe400078e00a6 */
[----:B------:R-:W-:Y:S02]  /*16920*/  IMAD.MOV.U32 R166, RZ, RZ, R137 ;  /* 0x000000ffffa67224 */ /* 0x000fe400078e0089 */
[----:B------:R-:W-:Y:S02]  /*16930*/  IMAD.MOV.U32 R175, RZ, RZ, R200 ;  /* 0x000000ffffaf7224 */ /* 0x000fe400078e00c8 */
[----:B------:R-:W-:Y:S02]  /*16940*/  IMAD.MOV.U32 R200, RZ, RZ, R136 ;  /* 0x000000ffffc87224 */ /* 0x000fe400078e0088 */
[----:B------:R-:W-:Y:S04]  /*16950*/  IMAD.WIDE.U32 R136, R111, -0x326172a9, RZ ;  /* 0xcd9e8d576f887825 */ /* 0x000fe800078e00ff */
[----:B------:R-:W-:Y:S01]  /*16960*/  IMAD.MOV.U32 R188, RZ, RZ, R207 ;  /* 0x000000ffffbc7224 */ /* 0x000fe200078e00cf */
[----:B------:R-:W-:Y:S01]  /*16970*/  LOP3.LUT R109, R137, UR10, R120, 0x96, !PT ;  /* 0x0000000a896d7c12 */ /* 0x000fe2000f8e9678 */
[----:B------:R-:W-:Y:S01]  /*16980*/  IMAD.MOV.U32 R169, RZ, RZ, R151 ;  /* 0x000000ffffa97224 */ /* 0x000fe200078e0097 */
[----:B-1----:R-:W-:Y:S01]  /*16990*/  LOP3.LUT R107, R139, UR10, R128, 0x96, !PT ;  /* 0x0000000a8b6b7c12 */ /* 0x002fe2000f8e9680 */
[----:B------:R-:W-:Y:S01]  /*169a0*/  IMAD.MOV.U32 R151, RZ, RZ, R140 ;  /* 0x000000ffff977224 */ /* 0x000fe200078e008c */
[----:B------:R-:W-:Y:S01]  /*169b0*/  LOP3.LUT R120, R129, UR12, R192, 0x96, !PT ;  /* 0x0000000c81787c12 */ /* 0x000fe2000f8e96c0 */
[----:B------:R-:W-:Y:S01]  /*169c0*/  IMAD.WIDE.U32 R128, R2, -0x2daee0ad, RZ ;  /* 0xd2511f5302807825 */ /* 0x000fe200078e00ff */
[----:B------:R-:W2:Y:S03]  /*169d0*/  LDL.LU R137, [R1+0x20] ;  /* 0x0000200001897983 */ /* 0x000ea60000300800 */
[----:B------:R-:W-:Y:S01]  /*169e0*/  FFMA.FTZ R2, R239, c[0x0][0x23c], -R186 ;  /* 0x00008f00ef027a23 */ /* 0x000fe200000108ba */
[----:B------:R-:W-:Y:S01]  /*169f0*/  LOP3.LUT R111, R129, UR9, R110, 0x96, !PT ;  /* 0x00000009816f7c12 */ /* 0x000fe2000f8e966e */
[----:B------:R-:W-:Y:S02]  /*16a00*/  IMAD.WIDE.U32 R134, R109, -0x2daee0ad, RZ ;  /* 0xd2511f536d867825 */ /* 0x000fe400078e00ff */
[----:B------:R1:W1:Y:S02]  /*16a10*/  MUFU.EX2 R207, R2 ;  /* 0x0000000200cf7308 */ /* 0x0002640000000800 */
[----:B------:R-:W-:Y:S04]  /*16a20*/  IMAD.WIDE.U32 R120, R120, -0x2daee0ad, RZ ;  /* 0xd2511f5378787825 */ /* 0x000fe800078e00ff */
[----:B------:R-:W-:Y:S02]  /*16a30*/  IMAD.MOV.U32 R173, RZ, RZ, R150 ;  /* 0x000000ffffad7224 */ /* 0x000fe400078e0096 */
[----:B------:R-:W-:Y:S02]  /*16a40*/  IMAD.MOV.U32 R150, RZ, RZ, R141 ;  /* 0x000000ffff967224 */ /* 0x000fe400078e008d */
[----:B------:R-:W-:Y:S01]  /*16a50*/  IMAD.WIDE.U32 R140, R107, -0x2daee0ad, RZ ;  /* 0xd2511f536b8c7825 */ /* 0x000fe200078e00ff */
[----:B------:R-:W-:Y:S03]  /*16a60*/  LOP3.LUT R107, R135, UR7, R128, 0x96, !PT ;  /* 0x00000007876b7c12 */ /* 0x000fe6000f8e9680 */
[----:B------:R-:W-:Y:S01]  /*16a70*/  IMAD.MOV.U32 R189, RZ, RZ, R205 ;  /* 0x000000ffffbd7224 */ /* 0x000fe200078e00cd */
[----:B------:R-:W-:Y:S01]  /*16a80*/  LOP3.LUT R110, R141, UR7, R120, 0x96, !PT ;  /* 0x000000078d6e7c12 */ /* 0x000fe2000f8e9678 */
[----:B------:R-:W-:Y:S01]  /*16a90*/  IMAD.MOV.U32 R171, RZ, RZ, R149 ;  /* 0x000000ffffab7224 */ /* 0x000fe200078e0095 */
[----:B------:R-:W-:Y:S01]  /*16aa0*/  LOP3.LUT R120, R121, UR9, R106, 0x96, !PT ;  /* 0x0000000979787c12 */ /* 0x000fe2000f8e966a */
[----:B------:R-:W-:Y:S04]  /*16ab0*/  IMAD.WIDE.U32 R106, R107, -0x326172a9, RZ ;  /* 0xcd9e8d576b6a7825 */ /* 0x000fe800078e00ff */
[----:B------:R-:W-:Y:S01]  /*16ac0*/  IMAD.MOV.U32 R149, RZ, RZ, R142 ;  /* 0x000000ffff957224 */ /* 0x000fe200078e008e */
[--C-:B------:R-:W-:Y:S01]  /*16ad0*/  SHF.R.U32.HI R128, RZ, 0x10, R106.reuse ;  /* 0x00000010ff807819 */ /* 0x100fe2000001166a */
[--C-:B-1----:R-:W-:Y:S01]  /*16ae0*/  FFMA.FTZ R2, R243, c[0x0][0x23c], -R187.reuse ;  /* 0x00008f00f3027a23 */ /* 0x102fe200000108bb */
[----:B------:R-:W-:Y:S01]  /*16af0*/  SHF.R.U32.HI R129, RZ, 0x18, R106 ;  /* 0x00000018ff817819 */ /* 0x000fe2000001166a */
[----:B------:R-:W-:Y:S01]  /*16b00*/  IMAD.MOV.U32 R170, RZ, RZ, R148 ;  /* 0x000000ffffaa7224 */ /* 0x000fe200078e0094 */
[C---:B------:R-:W-:Y:S01]  /*16b10*/  LOP3.LUT R121, R106.reuse, 0xff, RZ, 0xc0, !PT ;  /* 0x000000ff6a797812 */ /* 0x040fe200078ec0ff */
[----:B------:R1:W-:Y:S01]  /*16b20*/  MUFU.EX2 R206, R2 ;  /* 0x0000000200ce7308 */ /* 0x0003e20000000800 */
[----:B------:R-:W-:Y:S01]  /*16b30*/  LOP3.LUT R109, R106, 0xffff, RZ, 0xc0, !PT ;  /* 0x0000ffff6a6d7812 */ /* 0x000fe200078ec0ff */
[----:B------:R-:W-:Y:S01]  /*16b40*/  FFMA.FTZ R106, R245, c[0x0][0x23c], -R187 ;  /* 0x00008f00f56a7a23 */ /* 0x000fe200000108bb */
[----:B------:R-:W-:Y:S01]  /*16b50*/  LOP3.LUT R113, R128, 0xff, RZ, 0xc0, !PT ;  /* 0x000000ff80717812 */ /* 0x000fe200078ec0ff */
[----:B------:R-:W-:Y:S02]  /*16b60*/  IMAD.MOV.U32 R148, RZ, RZ, R143 ;  /* 0x000000ffff947224 */ /* 0x000fe400078e008f */
[----:B------:R-:W-:Y:S01]  /*16b70*/  IMAD.WIDE.U32 R142, R111, -0x326172a9, RZ ;  /* 0xcd9e8d576f8e7825 */ /* 0x000fe200078e00ff */
[----:B------:R-:W-:Y:S03]  /*16b80*/  PRMT R113, R113, 0x5410, R129 ;  /* 0x0000541071717816 */ /* 0x000fe60000000081 */
[----:B------:R3:W3:Y:S01]  /*16b90*/  MUFU.EX2 R205, R106 ;  /* 0x0000006a00cd7308 */ /* 0x0006e20000000800 */
[----:B------:R-:W-:Y:S01]  /*16ba0*/  IMAD.WIDE.U32 R110, R110, -0x326172a9, RZ ;  /* 0xcd9e8d576e6e7825 */ /* 0x000fe200078e00ff */
[--C-:B------:R-:W-:Y:S03]  /*16bb0*/  HSET2.LE.AND R115, R113, R165.reuse, PT ;  /* 0x000000a571737233 */ /* 0x100fe60003803000 */
[----:B------:R-:W-:Y:S01]  /*16bc0*/  IMAD.WIDE.U32 R132, R120, -0x326172a9, RZ ;  /* 0xcd9e8d5778847825 */ /* 0x000fe200078e00ff */
[C---:B------:R-:W-:Y:S02]  /*16bd0*/  LOP3.LUT R112, R110.reuse, 0xffff, RZ, 0xc0, !PT ;  /* 0x0000ffff6e707812 */ /* 0x040fe400078ec0ff */
[--C-:B------:R-:W-:Y:S01]  /*16be0*/  SHF.R.U32.HI R120, RZ, 0x10, R110.reuse ;  /* 0x00000010ff787819 */ /* 0x100fe2000001166e */
[----:B------:R-:W-:Y:S01]  /*16bf0*/  IMAD.MOV.U32 R172, RZ, RZ, R201 ;  /* 0x000000ffffac7224 */ /* 0x000fe200078e00c9 */
[----:B------:R-:W-:Y:S01]  /*16c00*/  LOP3.LUT R123, R110, 0xff, RZ, 0xc0, !PT ;  /* 0x000000ff6e7b7812 */ /* 0x000fe200078ec0ff */
[----:B------:R-:W-:Y:S01]  /*16c10*/  IMAD.MOV.U32 R174, RZ, RZ, R203 ;  /* 0x000000ffffae7224 */ /* 0x000fe200078e00cb */
[----:B------:R-:W-:Y:S01]  /*16c20*/  SHF.R.U32.HI R122, RZ, 0x18, R110 ;  /* 0x00000018ff7a7819 */ /* 0x000fe2000001166e */
[----:B------:R-:W-:Y:S01]  /*16c30*/  IMAD.MOV.U32 R243, RZ, RZ, R150 ;  /* 0x000000fffff37224 */ /* 0x000fe200078e0096 */
[----:B-1----:R-:W-:Y:S01]  /*16c40*/  LOP3.LUT R2, R107, UR17, R142, 0x96, !PT ;  /* 0x000000116b027c12 */ /* 0x002fe2000f8e968e */
[----:B------:R-:W-:Y:S01]  /*16c50*/  FFMA.FTZ R107, R247, c[0x0][0x23c], -R186 ;  /* 0x00008f00f76b7a23 */ /* 0x000fe200000108ba */
[----:B------:R-:W-:Y:S01]  /*16c60*/  LOP3.LUT R110, R111, UR17, R132, 0x96, !PT ;  /* 0x000000116f6e7c12 */ /* 0x000fe2000f8e9684 */
[----:B------:R-:W-:Y:S01]  /*16c70*/  IMAD.MOV.U32 R241, RZ, RZ, R161 ;  /* 0x000000fffff17224 */ /* 0x000fe200078e00a1 */
[----:B------:R-:W-:Y:S01]  /*16c80*/  LOP3.LUT R111, R120, 0xff, RZ, 0xc0, !PT ;  /* 0x000000ff786f7812 */ /* 0x000fe200078ec0ff */
[----:B------:R1:W-:Y:S01]  /*16c90*/  MUFU.EX2 R204, R107 ;  /* 0x0000006b00cc7308 */ /* 0x0003e20000000800 */
[----:B------:R-:W-:Y:S01]  /*16ca0*/  SHF.R.U32.HI R112, RZ, 0x8, R112 ;  /* 0x00000008ff707819 */ /* 0x000fe20000011670 */
[----:B------:R-:W-:Y:S01]  /*16cb0*/  IMAD.MOV.U32 R244, RZ, RZ, R160 ;  /* 0x000000fffff47224 */ /* 0x000fe200078e00a0 */
[----:B------:R-:W-:Y:S01]  /*16cc0*/  LOP3.LUT R120, R2, 0xff, RZ, 0xc0, !PT ;  /* 0x000000ff02787812 */ /* 0x000fe200078ec0ff */
[----:B------:R-:W-:Y:S01]  /*16cd0*/  IMAD.MOV.U32 R245, RZ, RZ, R147 ;  /* 0x000000fffff57224 */ /* 0x000fe200078e0093 */
[----:B---3--:R-:W-:Y:S01]  /*16ce0*/  SHF.R.U32.HI R106, RZ, 0x8, R109 ;  /* 0x00000008ff6a7819 */ /* 0x008fe2000001166d */
[----:B------:R-:W-:Y:S01]  /*16cf0*/  IMAD.MOV.U32 R248, RZ, RZ, R155 ;  /* 0x000000fffff87224 */ /* 0x000fe200078e009b */
[----:B------:R-:W-:Y:S01]  /*16d00*/  SHF.R.U32.HI R109, RZ, 0x10, R2 ;  /* 0x00000010ff6d7819 */ /* 0x000fe20000011602 */
[----:B------:R-:W-:Y:S01]  /*16d10*/  IMAD.MOV.U32 R238, RZ, RZ, R154 ;  /* 0x000000ffffee7224 */ /* 0x000fe200078e009a */
[----:B------:R-:W-:Y:S01]  /*16d20*/  PRMT R130, R121, 0x5410, R106 ;  /* 0x0000541079827816 */ /* 0x000fe2000000006a */
[----:B------:R-:W-:Y:S01]  /*16d30*/  FFMA.FTZ R121, R250, c[0x0][0x23c], -R186 ;  /* 0x00008f00fa797a23 */ /* 0x000fe200000108ba */
[----:B------:R-:W-:Y:S01]  /*16d40*/  LOP3.LUT R106, R2, 0xffff, RZ, 0xc0, !PT ;  /* 0x0000ffff026a7812 */ /* 0x000fe200078ec0ff */
[----:B------:R-:W-:Y:S01]  /*16d50*/  IMAD.MOV.U32 R247, RZ, RZ, R148 ;  /* 0x000000fffff77224 */ /* 0x000fe200078e0094 */
[----:B------:R-:W-:Y:S01]  /*16d60*/  PRMT R123, R123, 0x5410, R112 ;  /* 0x000054107b7b7816 */ /* 0x000fe20000000070 */
[----:B------:R-:W3:Y:S01]  /*16d70*/  MUFU.EX2 R203, R121 ;  /* 0x0000007900cb7308 */ /* 0x000ee20000000800 */
[----:B------:R-:W-:Y:S01]  /*16d80*/  SHF.R.U32.HI R106, RZ, 0x8, R106 ;  /* 0x00000008ff6a7819 */ /* 0x000fe2000001166a */
[--C-:B------:R-:W-:Y:S01]  /*16d90*/  HSET2.LE.AND R114, R130, R165.reuse, PT ;  /* 0x000000a582727233 */ /* 0x100fe20003803000 */
[----:B------:R-:W-:Y:S01]  /*16da0*/  PRMT R132, R111, 0x5410, R122 ;  /* 0x000054106f847816 */ /* 0x000fe2000000007a */
[--C-:B------:R-:W-:Y:S01]  /*16db0*/  HSET2.LE.AND R122, R123, R165.reuse, PT ;  /* 0x000000a57b7a7233 */ /* 0x100fe20003803000 */
[----:B------:R-:W-:Y:S01]  /*16dc0*/  PRMT R112, R120, 0x5410, R106 ;  /* 0x0000541078707816 */ /* 0x000fe2000000006a */
[----:B------:R-:W3:Y:S01]  /*16dd0*/  LDSM.16.MT88.4 R128, [R212+0xa800] ;  /* 0x00a80000d480783b */ /* 0x000ee20000004200 */
[----:B------:R-:W-:Y:S01]  /*16de0*/  SHF.R.U32.HI R106, RZ, 0x10, R110 ;  /* 0x00000010ff6a7819 */ /* 0x000fe2000001166e */
[--C-:B------:R-:W-:Y:S01]  /*16df0*/  HSET2.LE.AND R123, R132, R165.reuse, PT ;  /* 0x000000a5847b7233 */ /* 0x100fe20003803000 */
[----:B------:R-:W-:Y:S01]  /*16e00*/  LOP3.LUT R111, R110, 0xff, RZ, 0xc0, !PT ;  /* 0x000000ff6e6f7812 */ /* 0x000fe200078ec0ff */
[--C-:B------:R-:W-:Y:S01]  /*16e10*/  HSET2.LE.AND R112, R112, R165.reuse, PT ;  /* 0x000000a570707233 */ /* 0x100fe20003803000 */
[----:B-1----:R-:W-:Y:S01]  /*16e20*/  SHF.R.U32.HI R107, RZ, 0x18, R2 ;  /* 0x00000018ff6b7819 */ /* 0x002fe20000011602 */
[----:B------:R-:W-:Y:S01]  /*16e30*/  IMAD.MOV.U32 R239, RZ, RZ, R153 ;  /* 0x000000ffffef7224 */ /* 0x000fe200078e0099 */
[----:B------:R-:W-:Y:S01]  /*16e40*/  LOP3.LUT R2, R109, 0xff, RZ, 0xc0, !PT ;  /* 0x000000ff6d027812 */ /* 0x000fe200078ec0ff */
[----:B------:R-:W-:Y:S03]  /*16e50*/  IMAD.MOV.U32 R250, RZ, RZ, R149 ;  /* 0x000000fffffa7224 */ /* 0x000fe600078e0095 */
[----:B------:R-:W-:Y:S01]  /*16e60*/  PRMT R120, R2, 0x5410, R107 ;  /* 0x0000541002787816 */ /* 0x000fe2000000006b */
[----:B------:R-:W-:Y:S01]  /*16e70*/  FFMA.FTZ R2, R251, c[0x0][0x23c], -R187 ;  /* 0x00008f00fb027a23 */ /* 0x000fe200000108bb */
[----:B------:R-:W-:Y:S01]  /*16e80*/  LOP3.LUT R107, R106, 0xff, RZ, 0xc0, !PT ;  /* 0x000000ff6a6b7812 */ /* 0x000fe200078ec0ff */
[----:B------:R-:W-:Y:S01]  /*16e90*/  IMAD.MOV.U32 R251, RZ, RZ, R151 ;  /* 0x000000fffffb7224 */ /* 0x000fe200078e0097 */
[----:B------:R-:W-:Y:S01]  /*16ea0*/  F2FP.PACK_AB R106, R228, R229 ;  /* 0x000000e5e46a723e */ /* 0x000fe200000000ff */
[----:B------:R1:W-:Y:S01]  /*16eb0*/  MUFU.EX2 R201, R2 ;  /* 0x0000000200c97308 */ /* 0x0003e20000000800 */
[--C-:B------:R-:W-:Y:S02]  /*16ec0*/  HSET2.LE.AND R113, R120, R165.reuse, PT ;  /* 0x000000a578717233 */ /* 0x100fe40003803000 */
[----:B------:R-:W-:Y:S02]  /*16ed0*/  LOP3.LUT R115, R115, R106, RZ, 0xc0, !PT ;  /* 0x0000006a73737212 */ /* 0x000fe400078ec0ff */
[----:B------:R-:W-:Y:S04]  /*16ee0*/  F2FP.PACK_AB R106, R209, R210 ;  /* 0x000000d2d16a723e */ /* 0x000fe800000000ff */
[----:B------:R-:W-:Y:S02]  /*16ef0*/  LOP3.LUT R113, R113, R106, RZ, 0xc0, !PT ;  /* 0x0000006a71717212 */ /* 0x000fe400078ec0ff */
[----:B------:R-:W-:Y:S02]  /*16f00*/  LOP3.LUT R106, R133, UR8, R138, 0x96, !PT ;  /* 0x00000008856a7c12 */ /* 0x000fe4000f8e968a */
[----:B-1----:R-:W-:Y:S02]  /*16f10*/  LOP3.LUT R2, R110, 0xffff, RZ, 0xc0, !PT ;  /* 0x0000ffff6e027812 */ /* 0x002fe400078ec0ff */
[----:B------:R-:W-:Y:S02]  /*16f20*/  SHF.R.U32.HI R110, RZ, 0x18, R110 ;  /* 0x00000018ff6e7819 */ /* 0x000fe4000001166e */
[----:B------:R-:W-:Y:S01]  /*16f30*/  SHF.R.U32.HI R109, RZ, 0x8, R2 ;  /* 0x00000008ff6d7819 */ /* 0x000fe20000011602 */
[----:B------:R-:W-:Y:S01]  /*16f40*/  FFMA.FTZ R2, R202, c[0x0][0x23c], -R187 ;  /* 0x00008f00ca027a23 */ /* 0x000fe200000108bb */
[----:B------:R-:W-:Y:S02]  /*16f50*/  PRMT R107, R107, 0x5410, R110 ;  /* 0x000054106b6b7816 */ /* 0x000fe4000000006e */
[----:B------:R-:W-:Y:S01]  /*16f60*/  PRMT R109, R111, 0x5410, R109 ;  /* 0x000054106f6d7816 */ /* 0x000fe2000000006d */
[----:B------:R1:W1:Y:S01]  /*16f70*/  MUFU.EX2 R202, R2 ;  /* 0x0000000200ca7308 */ /* 0x0002620000000800 */
[----:B------:R-:W-:Y:S01]  /*16f80*/  LOP3.LUT R110, R143, UR8, R136, 0x96, !PT ;  /* 0x000000088f6e7c12 */ /* 0x000fe2000f8e9688 */
[--C-:B------:R-:W-:Y:S01]  /*16f90*/  HSET2.LE.AND R121, R107, R165.reuse, PT ;  /* 0x000000a56b797233 */ /* 0x100fe20003803000 */
[----:B------:R-:W-:Y:S01]  /*16fa0*/  F2FP.PACK_AB R107, R207, R208 ;  /* 0x000000d0cf6b723e */ /* 0x000fe200000000ff */
[--C-:B------:R-:W-:Y:S01]  /*16fb0*/  HSET2.LE.AND R120, R109, R165.reuse, PT ;  /* 0x000000a56d787233 */ /* 0x100fe20003803000 */
[----:B------:R-:W-:Y:S01]  /*16fc0*/  F2FP.PACK_AB R109, R205, R206 ;  /* 0x000000cecd6d723e */ /* 0x000fe200000000ff */
[----:B------:R-:W-:Y:S01]  /*16fd0*/  IMAD.WIDE.U32 R110, R110, -0x2daee0ad, RZ ;  /* 0xd2511f536e6e7825 */ /* 0x000fe200078e00ff */
[----:B------:R-:W2:Y:S02]  /*16fe0*/  LDL.LU R136, [R1+0x48] ;  /* 0x0000480001887983 */ /* 0x000ea40000300800 */
[----:B------:R-:W-:Y:S01]  /*16ff0*/  LOP3.LUT R120, R120, R107, RZ, 0xc0, !PT ;  /* 0x0000006b78787212 */ /* 0x000fe200078ec0ff */
[----:B------:R-:W-:Y:S01]  /*17000*/  IMAD.WIDE.U32 R106, R106, -0x2daee0ad, RZ ;  /* 0xd2511f536a6a7825 */ /* 0x000fe200078e00ff */
[----:B------:R-:W-:Y:S01]  /*17010*/  LOP3.LUT R121, R121, R109, RZ, 0xc0, !PT ;  /* 0x0000006d79797212 */ /* 0x000fe200078ec0ff */
[----:B------:R-:W2:Y:S01]  /*17020*/  LDL.LU R135, [R1+0x4c] ;  /* 0x00004c0001877983 */ /* 0x000ea20000300800 */
[----:B------:R-:W-:Y:S02]  /*17030*/  SHF.R.U32.HI R133, RZ, 0x18, R110 ;  /* 0x00000018ff857819 */ /* 0x000fe4000001166e */
[----:B------:R-:W-:Y:S02]  /*17040*/  LOP3.LUT R132, R106, 0xff, RZ, 0xc0, !PT ;  /* 0x000000ff6a847812 */ /* 0x000fe400078ec0ff */
[----:B------:R-:W-:Y:S02]  /*17050*/  LOP3.LUT R109, R111, UR18, R134, 0x96, !PT ;  /* 0x000000126f6d7c12 */ /* 0x000fe4000f8e9686 */
[----:B------:R-:W-:Y:S02]  /*17060*/  LOP3.LUT R111, R110, 0xffff, RZ, 0xc0, !PT ;  /* 0x0000ffff6e6f7812 */ /* 0x000fe400078ec0ff */
[----:B-1----:R-:W-:Y:S04]  /*17070*/  F2FP.PACK_AB R2, R230, R231 ;  /* 0x000000e7e602723e */ /* 0x002fe800000000ff */
[----:B------:R-:W-:Y:S02]  /*17080*/  LOP3.LUT R114, R114, R2, RZ, 0xc0, !PT ;  /* 0x0000000272727212 */ /* 0x000fe400078ec0ff */
[----:B------:R-:W-:Y:S04]  /*17090*/  F2FP.PACK_AB R2, R227, R211 ;  /* 0x000000d3e302723e */ /* 0x000fe800000000ff */
[----:B------:R-:W-:Y:S02]  /*170a0*/  LOP3.LUT R112, R112, R2, RZ, 0xc0, !PT ;  /* 0x0000000270707212 */ /* 0x000fe400078ec0ff */
[----:B---3--:R-:W-:Y:S04]  /*170b0*/  F2FP.PACK_AB R2, R203, R204 ;  /* 0x000000cccb02723e */ /* 0x008fe800000000ff */
[----:B------:R-:W-:Y:S01]  /*170c0*/  LOP3.LUT R122, R122, R2, RZ, 0xc0, !PT ;  /* 0x000000027a7a7212 */ /* 0x000fe200078ec0ff */
[-C--:B------:R-:W-:Y:S01]  /*170d0*/  HMMA.16816.F32 R4, R112, R116.reuse, R4 ;  /* 0x000000747004723c */ /* 0x080fe20000001804 */
[----:B------:R-:W-:Y:S04]  /*170e0*/  F2FP.PACK_AB R2, R202, R201 ;  /* 0x000000c9ca02723e */ /* 0x000fe800000000ff */
[----:B------:R-:W-:Y:S01]  /*170f0*/  LOP3.LUT R123, R123, R2, RZ, 0xc0, !PT ;  /* 0x000000027b7b7212 */ /* 0x000fe200078ec0ff */
[----:B------:R-:W-:Y:S02]  /*17100*/  FFMA.FTZ R2, R191, c[0x0][0x23c], -R184 ;  /* 0x00008f00bf027a23 */ /* 0x000fe400000108b8 */
[----:B------:R-:W-:Y:S04]  /*17110*/  IMAD.MOV.U32 R191, RZ, RZ, R188 ;  /* 0x000000ffffbf7224 */ /* 0x000fe800078e00bc */
        /* <DEDUP_REMOVED lines=10> */
[----:B------:R-:W1:Y:S03]  /*171c0*/  LDSM.16.MT88.4 R116, [R214+0xa800] ;  /* 0x00a80000d674783b */ /* 0x000e660000004200 */
[----:B------:R-:W-:Y:S02]  /*171d0*/  IMAD.MOV.U32 R167, RZ, RZ, R166 ;  /* 0x000000ffffa77224 */ /* 0x000fe400078e00a6 */
[----:B------:R-:W-:Y:S02]  /*171e0*/  IMAD.MOV.U32 R166, RZ, RZ, R200 ;  /* 0x000000ffffa67224 */ /* 0x000fe400078e00c8 */
[-C--:B------:R-:W-:Y:S01]  /*171f0*/  HMMA.16816.F32 R20, R112, R124.reuse, R20 ;  /* 0x0000007c7014723c */ /* 0x080fe20000001814 */
[----:B------:R3:W-:Y:S07]  /*17200*/  MUFU.EX2 R200, R2 ;  /* 0x0000000200c87308 */ /* 0x0007ee0000000800 */
[C---:B------:R-:W-:Y:S08]  /*17210*/  HMMA.16816.F32 R24, R120.reuse, R124, R24 ;  /* 0x0000007c7818723c */ /* 0x040ff00000001818 */
[-C--:B------:R-:W-:Y:S08]  /*17220*/  HMMA.16816.F32 R28, R120, R126.reuse, R28 ;  /* 0x0000007e781c723c */ /* 0x080ff0000000181c */
[C---:B------:R-:W-:Y:S01]  /*17230*/  HMMA.16816.F32 R32, R112.reuse, R126, R32 ;  /* 0x0000007e7020723c */ /* 0x040fe20000001820 */
[----:B------:R-:W4:Y:S03]  /*17240*/  LDSM.16.MT88.4 R124, [R212+0xb800] ;  /* 0x00b80000d47c783b */ /* 0x000f260000004200 */
[----:B---3--:R-:W-:Y:S02]  /*17250*/  FFMA.FTZ R2, R191, c[0x0][0x23c], -R184 ;  /* 0x00008f00bf027a23 */ /* 0x008fe400000108b8 */
        /* <DEDUP_REMOVED lines=8> */
[----:B------:R-:W-:Y:S01]  /*172e0*/  IMAD.MOV.U32 R156, RZ, RZ, R199 ;  /* 0x000000ffff9c7224 */ /* 0x000fe200078e00c7 */
[----:B------:R-:W-:Y:S01]  /*172f0*/  LOP3.LUT R129, R106, 0xffff, RZ, 0xc0, !PT ;  /* 0x0000ffff6a817812 */ /* 0x000fe200078ec0ff */
[-C--:B------:R-:W-:Y:S01]  /*17300*/  HMMA.16816.F32 R44, R120, R130.reuse, R44 ;  /* 0x00000082782c723c */ /* 0x080fe2000000182c */
[----:B------:R3:W-:Y:S03]  /*17310*/  MUFU.EX2 R199, R2 ;  /* 0x0000000200c77308 */ /* 0x0007e60000000800 */
[----:B------:R-:W-:Y:S04]  /*17320*/  LOP3.LUT R128, R110, 0xff, RZ, 0xc0, !PT ;  /* 0x000000ff6e807812 */ /* 0x000fe800078ec0ff */
[C---:B------:R-:W-:Y:S07]  /*17330*/  HMMA.16816.F32 R48, R112.reuse, R130, R48 ;  /* 0x000000827030723c */ /* 0x040fee0000001830 */
[----:B------:R-:W-:Y:S01]  /*17340*/  SHF.R.U32.HI R130, RZ, 0x10, R110 ;  /* 0x00000010ff827819 */ /* 0x000fe2000001166e */
[-C--:B-1----:R-:W-:Y:S01]  /*17350*/  HMMA.16816.F32 R52, R112, R116.reuse, R52 ;  /* 0x000000747034723c */ /* 0x082fe20000001834 */
[--C-:B------:R-:W-:Y:S03]  /*17360*/  SHF.R.U32.HI R131, RZ, 0x18, R106.reuse ;  /* 0x00000018ff837819 */ /* 0x100fe6000001166a */
[----:B------:R-:W-:Y:S02]  /*17370*/  SHF.R.U32.HI R110, RZ, 0x8, R111 ;  /* 0x00000008ff6e7819 */ /* 0x000fe4000001166f */
[----:B------:R-:W-:Y:S01]  /*17380*/  SHF.R.U32.HI R111, RZ, 0x10, R106 ;  /* 0x00000010ff6f7819 */ /* 0x000fe2000001166a */
[----:B------:R-:W-:Y:S01]  /*17390*/  FFMA.FTZ R106, R172, c[0x0][0x23c], -R187 ;  /* 0x00008f00ac6a7a23 */ /* 0x000fe200000108bb */
[C---:B------:R-:W-:Y:S01]  /*173a0*/  HMMA.16816.F32 R56, R120.reuse, R116, R56 ;  /* 0x000000747838723c */ /* 0x040fe20000001838 */
[----:B---3--:R-:W-:Y:S03]  /*173b0*/  FFMA.FTZ R2, R188, c[0x0][0x23c], -R185 ;  /* 0x00008f00bc027a23 */ /* 0x008fe600000108b9 */
[----:B------:R-:W-:Y:S01]  /*173c0*/  IMAD.MOV.U32 R188, RZ, RZ, R189 ;  /* 0x000000ffffbc7224 */ /* 0x000fe200078e00bd */
[----:B------:R-:W-:Y:S01]  /*173d0*/  PRMT R134, R128, 0x5410, R110 ;  /* 0x0000541080867816 */ /* 0x000fe2000000006e */
[----:B------:R-:W-:Y:S01]  /*173e0*/  IMAD.MOV.U32 R189, RZ, RZ, R196 ;  /* 0x000000ffffbd7224 */ /* 0x000fe200078e00c4 */
[----:B------:R-:W-:Y:S01]  /*173f0*/  LOP3.LUT R111, R111, 0xff, RZ, 0xc0, !PT ;  /* 0x000000ff6f6f7812 */ /* 0x000fe200078ec0ff */
[-C--:B------:R-:W-:Y:S01]  /*17400*/  HMMA.16816.F32 R60, R120, R118.reuse, R60 ;  /* 0x00000076783c723c */ /* 0x080fe2000000183c */
[----:B------:R-:W-:Y:S03]  /*17410*/  IMAD.MOV.U32 R196, RZ, RZ, R174 ;  /* 0x000000ffffc47224 */ /* 0x000fe600078e00ae */
[----:B------:R-:W-:Y:S01]  /*17420*/  IMAD.MOV.U32 R174, RZ, RZ, R198 ;  /* 0x000000ffffae7224 */ /* 0x000fe200078e00c6 */
[----:B------:R-:W-:Y:S01]  /*17430*/  LOP3.LUT R110, R109, 0xff, RZ, 0xc0, !PT ;  /* 0x000000ff6d6e7812 */ /* 0x000fe200078ec0ff */
[----:B------:R1:W-:Y:S01]  /*17440*/  MUFU.EX2 R198, R2 ;  /* 0x0000000200c67308 */ /* 0x0003e20000000800 */
[----:B------:R-:W-:Y:S01]  /*17450*/  PRMT R131, R111, 0x5410, R131 ;  /* 0x000054106f837816 */ /* 0x000fe20000000083 */
[C---:B------:R-:W-:Y:S01]  /*17460*/  HMMA.16816.F32 R64, R112.reuse, R118, R64 ;  /* 0x000000767040723c */ /* 0x040fe20000001840 */
[----:B------:R-:W3:Y:S03]  /*17470*/  LDSM.16.MT88.4 R116, [R214+0xb800] ;  /* 0x00b80000d674783b */ /* 0x000ee60000004200 */
[----:B------:R-:W-:Y:S01]  /*17480*/  SHF.R.U32.HI R111, RZ, 0x18, R109 ;  /* 0x00000018ff6f7819 */ /* 0x000fe2000001166d */
[--C-:B------:R-:W-:Y:S03]  /*17490*/  HSET2.LE.AND R179, R131, R165.reuse, PT ;  /* 0x000000a583b37233 */ /* 0x100fe60003803000 */
[-C--:B----4-:R-:W-:Y:S08]  /*174a0*/  HMMA.16816.F32 R68, R112, R124.reuse, R68 ;  /* 0x0000007c7044723c */ /* 0x090ff00000001844 */
[C---:B------:R-:W-:Y:S01]  /*174b0*/  HMMA.16816.F32 R72, R120.reuse, R124, R72 ;  /* 0x0000007c7848723c */ /* 0x040fe20000001848 */
[----:B-1----:R-:W-:Y:S06]  /*174c0*/  FFMA.FTZ R2, R191, c[0x0][0x23c], -R185 ;  /* 0x00008f00bf027a23 */ /* 0x002fec00000108b9 */
[----:B------:R-:W-:Y:S01]  /*174d0*/  LOP3.LUT R125, R130, 0xff, RZ, 0xc0, !PT ;  /* 0x000000ff827d7812 */ /* 0x000fe200078ec0ff */
[-C--:B------:R-:W-:Y:S01]  /*174e0*/  HMMA.16816.F32 R76, R120, R126.reuse, R76 ;  /* 0x0000007e784c723c */ /* 0x080fe2000000184c */
[----:B------:R-:W4:Y:S03]  /*174f0*/  LDL.LU R130, [R1+0x50] ;  /* 0x0000500001827983 */ /* 0x000f260000300800 */
[----:B------:R-:W-:Y:S01]  /*17500*/  IMAD.MOV.U32 R191, RZ, RZ, R197 ;  /* 0x000000ffffbf7224 */ /* 0x000fe200078e00c5 */
[----:B------:R-:W-:Y:S01]  /*17510*/  SHF.R.U32.HI R124, RZ, 0x8, R129 ;  /* 0x00000008ff7c7819 */ /* 0x000fe20000011681 */
[----:B------:R1:W-:Y:S01]  /*17520*/  MUFU.EX2 R197, R2 ;  /* 0x0000000200c57308 */ /* 0x0003e20000000800 */
[----:B------:R-:W-:Y:S01]  /*17530*/  PRMT R133, R125, 0x5410, R133 ;  /* 0x000054107d857816 */ /* 0x000fe20000000085 */
[C---:B------:R-:W-:Y:S01]  /*17540*/  HMMA.16816.F32 R80, R112.reuse, R126, R80 ;  /* 0x0000007e7050723c */ /* 0x040fe20000001850 */
[----:B------:R-:W-:Y:S02]  /*17550*/  PRMT R132, R132, 0x5410, R124 ;  /* 0x0000541084847816 */ /* 0x000fe4000000007c */
[----:B------:R-:W2:Y:S03]  /*17560*/  LDSM.16.MT88.4 R124, [R212+0x9c00] ;  /* 0x009c0000d47c783b */ /* 0x000ea60000004200 */
[--C-:B------:R-:W-:Y:S02]  /*17570*/  HSET2.LE.AND R178, R132, R165.reuse, PT ;  /* 0x000000a584b27233 */ /* 0x100fe40003803000 */
[-C--:B---3--:R-:W-:Y:S08]  /*17580*/  HMMA.16816.F32 R84, R112, R116.reuse, R84 ;  /* 0x000000747054723c */ /* 0x088ff00000001854 */
[C---:B------:R-:W-:Y:S01]  /*17590*/  HMMA.16816.F32 R88, R120.reuse, R116, R88 ;  /* 0x000000747858723c */ /* 0x040fe20000001858 */
[----:B-1----:R-:W-:Y:S03]  /*175a0*/  FFMA.FTZ R2, R188, c[0x0][0x23c], -R184 ;  /* 0x00008f00bc027a23 */ /* 0x002fe600000108b8 */
[----:B------:R-:W-:Y:S04]  /*175b0*/  IMAD.MOV.U32 R188, RZ, RZ, R189 ;  /* 0x000000ffffbc7224 */ /* 0x000fe800078e00bd */
[-C--:B------:R-:W-:Y:S01]  /*175c0*/  HMMA.16816.F32 R92, R120, R118.reuse, R92 ;  /* 0x00000076785c723c */ /* 0x080fe2000000185c */
[----:B------:R-:W-:Y:S02]  /*175d0*/  IMAD.MOV.U32 R189, RZ, RZ, R196 ;  /* 0x000000ffffbd7224 */ /* 0x000fe400078e00c4 */
[----:B------:R1:W-:Y:S01]  /*175e0*/  MUFU.EX2 R196, R2 ;  /* 0x0000000200c47308 */ /* 0x0003e20000000800 */
[----:B------:R-:W-:Y:S04]  /*175f0*/  FFMA.FTZ R184, R191, c[0x0][0x23c], -R184 ;  /* 0x00008f00bfb87a23 */ /* 0x000fe800000108b8 */
[----:B------:R-:W-:Y:S05]  /*17600*/  HMMA.16816.F32 R96, R112, R118, R96 ;  /* 0x000000767060723c */ /* 0x000fea0000001860 */
[----:B------:R-:W-:Y:S01]  /*17610*/  MUFU.EX2 R195, R184 ;  /* 0x000000b800c37308 */ /* 0x000fe20000000800 */
[--C-:B-1----:R-:W-:Y:S02]  /*17620*/  FFMA.FTZ R2, R188, c[0x0][0x23c], -R185.reuse ;  /* 0x00008f00bc027a23 */ /* 0x102fe400000108b9 */
[----:B------:R-:W-:Y:S07]  /*17630*/  FFMA.FTZ R185, R189, c[0x0][0x23c], -R185 ;  /* 0x00008f00bdb97a23 */ /* 0x000fee00000108b9 */
[----:B------:R-:W-:Y:S10]  /*17640*/  MUFU.EX2 R188, R106 ;  /* 0x0000006a00bc7308 */ /* 0x000ff40000000800 */
[----:B------:R1:W-:Y:S10]  /*17650*/  MUFU.EX2 R194, R2 ;  /* 0x0000000200c27308 */ /* 0x0003f40000000800 */
[----:B------:R-:W3:Y:S01]  /*17660*/  MUFU.EX2 R193, R185 ;  /* 0x000000b900c17308 */ /* 0x000ee20000000800 */
[--C-:B-1----:R-:W-:Y:S09]  /*17670*/  FFMA.FTZ R2, R175, c[0x0][0x23c], -R186.reuse ;  /* 0x00008f00af027a23 */ /* 0x102ff200000108ba */
[----:B------:R1:W-:Y:S02]  /*17680*/  MUFU.EX2 R192, R2 ;  /* 0x0000000200c07308 */ /* 0x0003e40000000800 */
[----:B-1----:R-:W-:Y:S08]  /*17690*/  FFMA.FTZ R2, R174, c[0x0][0x23c], -R186 ;  /* 0x00008f00ae027a23 */ /* 0x002ff000000108ba */
[----:B------:R1:W1:Y:S02]  /*176a0*/  MUFU.EX2 R191, R2 ;  /* 0x0000000200bf7308 */ /* 0x0002640000000800 */
[----:B-1----:R-:W-:Y:S01]  /*176b0*/  LOP3.LUT R2, R107, UR18, R140, 0x96, !PT ;  /* 0x000000126b027c12 */ /* 0x002fe2000f8e968c */
[----:B------:R-:W-:Y:S01]  /*176c0*/  FFMA.FTZ R107, R173, c[0x0][0x23c], -R187 ;  /* 0x00008f00ad6b7a23 */ /* 0x000fe200000108bb */
[----:B------:R-:W1:Y:S06]  /*176d0*/  LDSM.16.MT88.4 R140, [R214+0x9c00] ;  /* 0x009c0000d68c783b */ /* 0x000e6c0000004200 */
[----:B------:R2:W-:Y:S02]  /*176e0*/  MUFU.EX2 R189, R107 ;  /* 0x0000006b00bd7308 */ /* 0x0005e40000000800 */
[----:B------:R-:W-:Y:S01]  /*176f0*/  LDSM.16.MT88.4 R172, [R214+0xac00] ;  /* 0x00ac0000d6ac783b */ /* 0x000fe20000004200 */
[----:B--2---:R-:W-:Y:S04]  /*17700*/  LOP3.LUT R107, R109, 0xffff, RZ, 0xc0, !PT ;  /* 0x0000ffff6d6b7812 */ /* 0x004fe800078ec0ff */
[----:B------:R-:W-:Y:S01]  /*17710*/  SHF.R.U32.HI R106, RZ, 0x8, R107 ;  /* 0x00000008ff6a7819 */ /* 0x000fe2000001166b */
[--C-:B------:R-:W-:Y:S02]  /*17720*/  FFMA.FTZ R107, R171, c[0x0][0x23c], -R186.reuse ;  /* 0x00008f00ab6b7a23 */ /* 0x100fe400000108ba */
[----:B------:R-:W-:Y:S01]  /*17730*/  FFMA.FTZ R186, R170, c[0x0][0x23c], -R186 ;  /* 0x00008f00aaba7a23 */ /* 0x000fe200000108ba */
[----:B------:R-:W-:Y:S01]  /*17740*/  PRMT R129, R110, 0x5410, R106 ;  /* 0x000054106e817816 */ /* 0x000fe2000000006a */
[----:B------:R2:W-:Y:S01]  /*17750*/  MUFU.EX2 R185, R107 ;  /* 0x0000006b00b97308 */ /* 0x0005e20000000800 */
[C---:B------:R-:W-:Y:S02]  /*17760*/  LOP3.LUT R106, R2.reuse, 0xffff, RZ, 0xc0, !PT ;  /* 0x0000ffff026a7812 */ /* 0x040fe400078ec0ff */
[----:B------:R-:W-:Y:S02]  /*17770*/  SHF.R.U32.HI R110, RZ, 0x10, R109 ;  /* 0x00000010ff6e7819 */ /* 0x000fe4000001166d */
[----:B------:R-:W-:Y:S02]  /*17780*/  LOP3.LUT R109, R2, 0xff, RZ, 0xc0, !PT ;  /* 0x000000ff026d7812 */ /* 0x000fe400078ec0ff */
[----:B------:R-:W-:Y:S02]  /*17790*/  LOP3.LUT R110, R110, 0xff, RZ, 0xc0, !PT ;  /* 0x000000ff6e6e7812 */ /* 0x000fe400078ec0ff */
[----:B------:R-:W-:Y:S01]  /*177a0*/  SHF.R.U32.HI R106, RZ, 0x8, R106 ;  /* 0x00000008ff6a7819 */ /* 0x000fe2000001166a */
[----:B------:R-:W1:Y:S01]  /*177b0*/  MUFU.EX2 R186, R186 ;  /* 0x000000ba00ba7308 */ /* 0x000e620000000800 */
[----:B------:R-:W-:Y:S01]  /*177c0*/  PRMT R128, R110, 0x5410, R111 ;  /* 0x000054106e807816 */ /* 0x000fe2000000006f */
[--C-:B------:R-:W-:Y:S01]  /*177d0*/  HSET2.LE.AND R110, R134, R165.reuse, PT ;  /* 0x000000a5866e7233 */ /* 0x100fe20003803000 */
[----:B------:R-:W-:Y:S01]  /*177e0*/  PRMT R176, R109, 0x5410, R106 ;  /* 0x000054106db07816 */ /* 0x000fe2000000006a */
[--C-:B------:R-:W-:Y:S01]  /*177f0*/  HSET2.LE.AND R111, R133, R165.reuse, PT ;  /* 0x000000a5856f7233 */ /* 0x100fe20003803000 */
[----:B------:R-:W-:Y:S01]  /*17800*/  FFMA.FTZ R106, R101, R136, R167 ;  /* 0x00000088656a7223 */ /* 0x000fe200000100a7 */
[--C-:B------:R-:W-:Y:S01]  /*17810*/  HSET2.LE.AND R109, R128, R165.reuse, PT ;  /* 0x000000a5806d7233 */ /* 0x100fe20003803000 */
[----:B------:R-:W-:Y:S01]  /*17820*/  FFMA.FTZ R101, R3, R135, R166 ;  /* 0x0000008703657223 */ /* 0x000fe200000100a6 */
[----:B---3--:R-:W-:Y:S01]  /*17830*/  F2FP.PACK_AB R3, R193, R194 ;  /* 0x000000c2c103723e */ /* 0x008fe200000000ff */
[--C-:B------:R-:W-:Y:S01]  /*17840*/  HSET2.LE.AND R176, R176, R165.reuse, PT ;  /* 0x000000a5b0b07233 */ /* 0x100fe20003803000 */
[----:B------:R-:W-:Y:S02]  /*17850*/  IMAD.MOV.U32 R167, RZ, RZ, R158 ;  /* 0x000000ffffa77224 */ /* 0x000fe400078e009e */
[----:B------:R-:W-:Y:S01]  /*17860*/  LOP3.LUT R109, R109, R3, RZ, 0xc0, !PT ;  /* 0x000000036d6d7212 */ /* 0x000fe200078ec0ff */
[----:B------:R-:W-:Y:S01]  /*17870*/  IMAD.MOV.U32 R166, RZ, RZ, R157 ;  /* 0x000000ffffa67224 */ /* 0x000fe200078e009d */
[----:B--2---:R-:W-:Y:S01]  /*17880*/  SHF.R.U32.HI R107, RZ, 0x10, R2 ;  /* 0x00000010ff6b7819 */ /* 0x004fe20000011602 */
[----:B------:R-:W-:Y:S01]  /*17890*/  FADD.FTZ R106, R167, R106 ;  /* 0x0000006aa76a7221 */ /* 0x000fe20000010000 */
[----:B------:R-:W-:Y:S01]  /*178a0*/  SHF.R.U32.HI R2, RZ, 0x18, R2 ;  /* 0x00000018ff027819 */ /* 0x000fe20000011602 */
[----:B------:R-:W-:Y:S01]  /*178b0*/  FADD.FTZ R101, R166, R101 ;  /* 0x00000065a6657221 */ /* 0x000fe20000010000 */
[----:B------:R-:W-:Y:S04]  /*178c0*/  LOP3.LUT R107, R107, 0xff, RZ, 0xc0, !PT ;  /* 0x000000ff6b6b7812 */ /* 0x000fe800078ec0ff */
[----:B------:R-:W-:Y:S01]  /*178d0*/  PRMT R177, R107, 0x5410, R2 ;  /* 0x000054106bb17816 */ /* 0x000fe20000000002 */
[--C-:B------:R-:W-:Y:S02]  /*178e0*/  FFMA.FTZ R2, R169, c[0x0][0x23c], -R187.reuse ;  /* 0x00008f00a9027a23 */ /* 0x100fe400000108bb */
[----:B------:R-:W-:Y:S01]  /*178f0*/  FFMA.FTZ R187, R108, c[0x0][0x23c], -R187 ;  /* 0x00008f006cbb7a23 */ /* 0x000fe200000108bb */
[--C-:B------:R-:W-:Y:S01]  /*17900*/  HSET2.LE.AND R108, R129, R165.reuse, PT ;  /* 0x000000a5816c7233 */ /* 0x100fe20003803000 */
[----:B------:R2:W-:Y:S01]  /*17910*/  MUFU.EX2 R184, R2 ;  /* 0x0000000200b87308 */ /* 0x0005e20000000800 */
[----:B------:R-:W-:Y:S01]  /*17920*/  HSET2.LE.AND R177, R177, R165, PT ;  /* 0x000000a5b1b17233 */ /* 0x000fe20003803000 */
[----:B------:R-:W-:Y:S01]  /*17930*/  FFMA.FTZ R107, R100, R137, R168 ;  /* 0x00000089646b7223 */ /* 0x000fe200000100a8 */
[----:B------:R-:W-:Y:S01]  /*17940*/  F2FP.PACK_AB R100, R191, R192 ;  /* 0x000000c0bf64723e */ /* 0x000fe200000000ff */
[----:B------:R-:W-:Y:S03]  /*17950*/  IMAD.MOV.U32 R168, RZ, RZ, R159 ;  /* 0x000000ffffa87224 */ /* 0x000fe600078e009f */
[----:B------:R-:W-:Y:S01]  /*17960*/  LOP3.LUT R176, R176, R100, RZ, 0xc0, !PT ;  /* 0x00000064b0b07212 */ /* 0x000fe200078ec0ff */
[----:B------:R-:W-:Y:S02]  /*17970*/  IMAD.MOV.U32 R100, RZ, RZ, R152 ;  /* 0x000000ffff647224 */ /* 0x000fe400078e0098 */
[----:B------:R-:W3:Y:S01]  /*17980*/  MUFU.EX2 R187, R187 ;  /* 0x000000bb00bb7308 */ /* 0x000ee20000000800 */
[----:B------:R-:W-:Y:S01]  /*17990*/  FADD.FTZ R107, R168, R107 ;  /* 0x0000006ba86b7221 */ /* 0x000fe20000010000 */
[----:B--2---:R-:W-:Y:S04]  /*179a0*/  F2FP.PACK_AB R2, R199, R200 ;  /* 0x000000c8c702723e */ /* 0x004fe800000000ff */
[----:B------:R-:W-:Y:S02]  /*179b0*/  LOP3.LUT R110, R110, R2, RZ, 0xc0, !PT ;  /* 0x000000026e6e7212 */ /* 0x000fe400078ec0ff */
[----:B------:R-:W-:Y:S04]  /*179c0*/  F2FP.PACK_AB R2, R195, R196 ;  /* 0x000000c4c302723e */ /* 0x000fe800000000ff */
[----:B------:R-:W-:Y:S02]  /*179d0*/  LOP3.LUT R108, R108, R2, RZ, 0xc0, !PT ;  /* 0x000000026c6c7212 */ /* 0x000fe400078ec0ff */
[----:B-1----:R-:W-:Y:S02]  /*179e0*/  F2FP.PACK_AB R2, R186, R185 ;  /* 0x000000b9ba02723e */ /* 0x002fe400000000ff */
[----:B---3--:R-:W-:Y:S02]  /*179f0*/  F2FP.PACK_AB R3, R187, R184 ;  /* 0x000000b8bb03723e */ /* 0x008fe400000000ff */
[----:B------:R-:W-:Y:S01]  /*17a00*/  LOP3.LUT R178, R178, R2, RZ, 0xc0, !PT ;  /* 0x00000002b2b27212 */ /* 0x000fe200078ec0ff */
[----:B------:R-:W-:Y:S01]  /*17a10*/  IMAD.MOV.U32 R2, RZ, RZ, R145 ;  /* 0x000000ffff027224 */ /* 0x000fe200078e0091 */
[----:B------:R-:W-:Y:S01]  /*17a20*/  LOP3.LUT R179, R179, R3, RZ, 0xc0, !PT ;  /* 0x00000003b3b37212 */ /* 0x000fe200078ec0ff */
[----:B------:R-:W-:Y:S02]  /*17a30*/  IMAD.MOV.U32 R3, RZ, RZ, R144 ;  /* 0x000000ffff037224 */ /* 0x000fe400078e0090 */
        /* <DEDUP_REMOVED lines=8> */
[----:B------:R-:W-:Y:S02]  /*17ac0*/  IMAD.MOV.U32 R107, RZ, RZ, R102 ;  /* 0x000000ffff6b7224 */ /* 0x000fe400078e0066 */
[----:B------:R-:W-:Y:S02]  /*17ad0*/  FADD.FTZ R3, R241, R3 ;  /* 0x00000003f1037221 */ /* 0x000fe40000010000 */
[----:B------:R-:W-:Y:S02]  /*17ae0*/  IMAD.MOV.U32 R106, RZ, RZ, R103 ;  /* 0x000000ffff6a7224 */ /* 0x000fe400078e0067 */
[----:B------:R-:W-:Y:S02]  /*17af0*/  FADD.FTZ R3, R237, R3 ;  /* 0x00000003ed037221 */ /* 0x000fe40000010000 */
[----:B----4-:R-:W-:Y:S01]  /*17b00*/  FFMA.FTZ R190, R0, R130, R156 ;  /* 0x0000008200be7223 */ /* 0x010fe2000001009c */
[----:B------:R-:W-:Y:S01]  /*17b10*/  F2FP.PACK_AB R0, R197, R198 ;  /* 0x000000c6c500723e */ /* 0x000fe200000000ff */
[----:B------:R-:W1:Y:S03]  /*17b20*/  LDSM.16.MT88.4 R156, [R212+0xac00] ;  /* 0x00ac0000d49c783b */ /* 0x000e660000004200 */
[----:B------:R-:W-:Y:S02]  /*17b30*/  LOP3.LUT R111, R111, R0, RZ, 0xc0, !PT ;  /* 0x000000006f6f7212 */ /* 0x000fe400078ec0ff */
[----:B------:R-:W-:Y:S04]  /*17b40*/  F2FP.PACK_AB R0, R188, R189 ;  /* 0x000000bdbc00723e */ /* 0x000fe800000000ff */
[----:B------:R-:W-:Y:S01]  /*17b50*/  LOP3.LUT R177, R177, R0, RZ, 0xc0, !PT ;  /* 0x00000000b1b17212 */ /* 0x000fe200078ec0ff */
[-C--:B------:R-:W-:Y:S01]  /*17b60*/  HMMA.16816.F32 R112, R108, R124.reuse, R4 ;  /* 0x0000007c6c70723c */ /* 0x080fe20000001804 */
[----:B------:R-:W2:Y:S01]  /*17b70*/  LDSM.16.MT88.4 R4, [R214+0xbc00] ;  /* 0x00bc0000d604783b */ /* 0x000ea20000004200 */
[----:B------:R-:W-:Y:S04]  /*17b80*/  IMAD.MOV.U32 R0, RZ, RZ, R146 ;  /* 0x000000ffff007224 */ /* 0x000fe800078e0092 */
[----:B------:R-:W-:Y:S02]  /*17b90*/  FADD.FTZ R0, R0, R190 ;  /* 0x000000be00007221 */ /* 0x000fe40000010000 */
        /* <DEDUP_REMOVED lines=33> */
[----:B------:R-:W-:Y:S02]  /*17db0*/  IMAD.MOV.U32 R100, RZ, RZ, R104 ;  /* 0x000000ffff647224 */ /* 0x000fe400078e0068 */
[-C--:B------:R-:W-:Y:S01]  /*17dc0*/  HMMA.16816.F32 R152, R176, R158.reuse, R44 ;  /* 0x0000009eb098723c */ /* 0x080fe2000000182c */
[----:B------:R-:W-:Y:S04]  /*17dd0*/  FADD.FTZ R0, R246, R0 ;  /* 0x00000000f6007221 */ /* 0x000fe80000010000 */
[----:B------:R-:W-:Y:S03]  /*17de0*/  FADD.FTZ R0, R242, R0 ;  /* 0x00000000f2007221 */ /* 0x000fe60000010000 */
[C---:B------:R-:W-:Y:S01]  /*17df0*/  HMMA.16816.F32 R156, R108.reuse, R158, R48 ;  /* 0x0000009e6c9c723c */ /* 0x040fe20000001830 */
[----:B------:R-:W-:Y:S04]  /*17e00*/  FADD.FTZ R0, R206, R0 ;  /* 0x00000000ce007221 */ /* 0x000fe80000010000 */
[----:B------:R-:W-:Y:S02]  /*17e10*/  FADD.FTZ R8, R205, R0 ;  /* 0x00000000cd087221 */ /* 0x000fe40000010000 */
[----:B------:R-:W-:Y:S01]  /*17e20*/  FADD.FTZ R0, R204, R9 ;  /* 0x00000009cc007221 */ /* 0x000fe20000010000 */
        /* <DEDUP_REMOVED lines=35> */
.L_x_668:
[----:B------:R-:W2:Y:S01]  /*18060*/  LDL.LU R5, [R1+0x20] ;  /* 0x0000200001057983 */ /* 0x000ea20000300800 */
[----:B------:R-:W1:Y:S01]  /*18070*/  S2UR UR7, SR_CTAID.Y ;  /* 0x00000000000779c3 */ /* 0x000e620000002600 */
[----:B------:R-:W-:-:S02]  /*18080*/  UISETP.NE.AND UP4, UPT, UR24, -0x1, UPT ;  /* 0xffffffff1800788c */ /* 0x000fc4000bf85270 */
[----:B------:R-:W3:Y:S01]  /*18090*/  LDL.LU R4, [R1+0x48] ;  /* 0x0000480001047983 */ /* 0x000ee20000300800 */
[----:B------:R-:W-:-:S03]  /*180a0*/  ULDC.64 UR4, c[0x0][0x1e8] ;  /* 0x00007a0000047ab9 */ /* 0x000fc60000000a00 */
[----:B------:R-:W4:Y:S04]  /*180b0*/  LDL.LU R8, [R1+0x4c] ;  /* 0x00004c0001087983 */ /* 0x000f280000300800 */
[----:B------:R-:W5:Y:S01]  /*180c0*/  LDL.LU R7, [R1+0x50] ;  /* 0x0000500001077983 */ /* 0x000f620000300800 */
[----:B------:R-:W-:Y:S01]  /*180d0*/  ULDC.U8 UR11, c[0x0][0x329] ;  /* 0x0000ca40000b7ab9 */ /* 0x000fe20000000000 */
[----:B------:R-:W-:Y:S01]  /*180e0*/  BSSY B0, `(.L_x_672) ;  /* 0x0000170000007945 */ /* 0x000fe20003800000 */
[----:B------:R-:W-:Y:S02]  /*180f0*/  UISETP.NE.AND UP3, UPT, UR11, URZ, UPT ;  /* 0x0000003f0b00728c */ /* 0x000fe4000bf65270 */
[----:B------:R-:W-:Y:S02]  /*18100*/  ULDC.U8 UR10, c[0x0][0x328] ;  /* 0x0000ca00000a7ab9 */ /* 0x000fe40000000000 */
[----:B------:R-:W-:-:S02]  /*18110*/  @UP4 UIMAD.WIDE.U32 UR14, UR24, UR4, URZ ;  /* 0x00000004180e42a5 */ /* 0x000fc4000f8e003f */
[----:B------:R-:W-:Y:S02]  /*18120*/  UISETP.NE.AND UP2, UPT, UR10, URZ, UPT ;  /* 0x0000003f0a00728c */ /* 0x000fe4000bf45270 */
[----:B------:R-:W-:Y:S02]  /*18130*/  @UP4 UIMAD UR8, UR24, UR5, UR15 ;  /* 0x00000005180842a4 */ /* 0x000fe4000f8e020f */
[----:B-1----:R-:W-:Y:S02]  /*18140*/  @!UP4 USHF.R.S32.HI UR12, URZ, 0x1f, UR7 ;  /* 0x0000001f3f0cc899 */ /* 0x002fe40008011407 */
[----:B------:R-:W-:Y:S01]  /*18150*/  @!UP3 UISETP.NE.AND UP1, UPT, UR10, URZ, UPT ;  /* 0x0000003f0a00b28c */ /* 0x000fe2000bf25270 */
[----:B------:R-:W1:Y:S01]  /*18160*/  S2UR UR10, SR_CTAID.X ;  /* 0x00000000000a79c3 */ /* 0x000e620000002500 */
[----:B------:R-:W-:Y:S02]  /*18170*/  ULDC.64 UR4, c[0x0][0x1e0] ;  /* 0x0000780000047ab9 */ /* 0x000fe40000000a00 */
[----:B------:R-:W-:-:S02]  /*18180*/  UISETP.EQ.AND UP2, UPT, UR11, URZ, UP2 ;  /* 0x0000003f0b00728c */ /* 0x000fc40009742270 */
[----:B------:R-:W-:Y:S02]  /*18190*/  @!UP4 UIMAD UR12, UR12, UR4, URZ ;  /* 0x000000040c0cc2a4 */ /* 0x000fe4000f8e023f */
[----:B------:R-:W-:Y:S01]  /*181a0*/  ULDC UR9, c[0x0][0x214] ;  /* 0x0000850000097ab9 */ /* 0x000fe20000000800 */
[----:B------:R-:W1:Y:S01]  /*181b0*/  S2UR UR11, SR_CTAID.Z ;  /* 0x00000000000b79c3 */ /* 0x000e620000002700 */
        /* <DEDUP_REMOVED lines=17> */
[----:B------:R-:W-:Y:S02]  /*182d0*/  UIMAD UR15, UR11, UR15, UR4 ;  /* 0x0000000f0b0f72a4 */ /* 0x000fe4000f8e0204 */
        /* <DEDUP_REMOVED lines=11> */
[----:B---3--:R-:W2:Y:S01]  /*18390*/  SHFL.BFLY PT, R0, R4, 0x2, 0x1f ;  /* 0x0c401f0004007f89 */ /* 0x008ea200000e0000 */
[----:B-1----:R-:W-:-:S03]  /*183a0*/  FADD.FTZ R2, R2, R5 ;  /* 0x0000000502027221 */ /* 0x002fc60000010000 */
[----:B-----5:R-:W-:Y:S01]  /*183b0*/  SHFL.BFLY PT, R5, R7, 0x2, 0x1f ;  /* 0x0c401f0007057f89 */ /* 0x020fe200000e0000 */
[----:B--2---:R-:W-:-:S03]  /*183c0*/  FADD.FTZ R0, R0, R4 ;  /* 0x0000000400007221 */ /* 0x004fc60000010000 */
[----:B------:R-:W1:Y:S04]  /*183d0*/  SHFL.BFLY PT, R3, R2, 0x1, 0x1f ;  /* 0x0c201f0002037f89 */ /* 0x000e6800000e0000 */
[----:B----4-:R-:W2:Y:S04]  /*183e0*/  SHFL.BFLY PT, R4, R8, 0x2, 0x1f ;  /* 0x0c401f0008047f89 */ /* 0x010ea800000e0000 */
[----:B------:R-:W3:Y:S01]  /*183f0*/  SHFL.BFLY PT, R6, R0, 0x1, 0x1f ;  /* 0x0c201f0000067f89 */ /* 0x000ee200000e0000 */
[----:B-1----:R-:W-:Y:S01]  /*18400*/  FADD.FTZ R50, R2, R3 ;  /* 0x0000000302327221 */ /* 0x002fe20000010000 */
[----:B------:R-:W-:Y:S01]  /*18410*/  MOV R3, 0x3f800000 ;  /* 0x3f80000000037802 */ /* 0x000fe20000000f00 */
[----:B------:R-:W-:-:S02]  /*18420*/  FADD.FTZ R2, R5, R7 ;  /* 0x0000000705027221 */ /* 0x000fc40000010000 */
[----:B--2---:R-:W-:Y:S01]  /*18430*/  FADD.FTZ R4, R4, R8 ;  /* 0x0000000804047221 */ /* 0x004fe20000010000 */
[----:B------:R-:W-:Y:S01]  /*18440*/  FSETP.NE.FTZ.AND P5, PT, R50, RZ, PT ;  /* 0x000000ff3200720b */ /* 0x000fe20003fb5000 */
[----:B---3--:R-:W-:-:S03]  /*18450*/  FADD.FTZ R49, R0, R6 ;  /* 0x0000000600317221 */ /* 0x008fc60000010000 */
[----:B------:R-:W1:Y:S01]  /*18460*/  SHFL.BFLY PT, R5, R4, 0x1, 0x1f ;  /* 0x0c201f0004057f89 */ /* 0x000e6200000e0000 */
[----:B------:R-:W-:-:S03]  /*18470*/  MOV R0, 0x3f800000 ;  /* 0x3f80000000007802 */ /* 0x000fc60000000f00 */
[----:B------:R-:W2:Y:S01]  /*18480*/  SHFL.BFLY PT, R6, R2, 0x1, 0x1f ;  /* 0x0c201f0002067f89 */ /* 0x000ea200000e0000 */
[----:B------:R-:W-:-:S04]  /*18490*/  FSETP.NE.FTZ.AND P4, PT, R49, RZ, PT ;  /* 0x000000ff3100720b */ /* 0x000fc80003f95000 */
[----:B------:R-:W3:Y:S09]  /*184a0*/  @P5 MUFU.RCP R0, R50 ;  /* 0x0000003200005308 */ /* 0x000ef20000001000 */
[----:B------:R-:W4:Y:S01]  /*184b0*/  @P4 MUFU.RCP R3, R49 ;  /* 0x0000003100034308 */ /* 0x000f220000001000 */
[----:B-1----:R-:W-:-:S02]  /*184c0*/  FADD.FTZ R101, R4, R5 ;  /* 0x0000000504657221 */ /* 0x002fc40000010000 */
[----:B---3--:R-:W-:Y:S02]  /*184d0*/  FMUL.FTZ R0, R0, c[0x0][0x2dc] ;  /* 0x0000b70000007a20 */ /* 0x008fe40000410000 */
[----:B--2---:R-:W-:Y:S01]  /*184e0*/  FADD.FTZ R100, R2, R6 ;  /* 0x0000000602647221 */ /* 0x004fe20000010000 */
[----:B------:R-:W-:Y:S01]  /*184f0*/  FSETP.NE.FTZ.AND P3, PT, R101, RZ, PT ;  /* 0x000000ff6500720b */ /* 0x000fe20003f75000 */
[----:B------:R-:W-:Y:S01]  /*18500*/  FMUL.FTZ R21, R0, R69 ;  /* 0x0000004500157220 */ /* 0x000fe20000410000 */
[----:B------:R-:W-:Y:S01]  /*18510*/  MOV R2, 0x3f800000 ;  /* 0x3f80000000027802 */ /* 0x000fe20000000f00 */
[----:B------:R-:W1:Y:S01]  /*18520*/  S2R R69, SR_TID.X ;  /* 0x0000000000457919 */ /* 0x000e620000002100 */
[----:B------:R-:W-:Y:S01]  /*18530*/  FSETP.NE.FTZ.AND P2, PT, R100, RZ, PT ;  /* 0x000000ff6400720b */ /* 0x000fe20003f55000 */
[C---:B------:R-:W-:Y:S02]  /*18540*/  FMUL.FTZ R112, R0.reuse, R112 ;  /* 0x0000007000707220 */ /* 0x040fe40000410000 */
[----:B------:R-:W-:-:S02]  /*18550*/  FMUL.FTZ R46, R0, R113 ;  /* 0x00000071002e7220 */ /* 0x000fc40000410000 */
[C---:B------:R-:W-:Y:S02]  /*18560*/  FMUL.FTZ R124, R0.reuse, R124 ;  /* 0x0000007c007c7220 */ /* 0x040fe40000410000 */
[----:B------:R-:W-:Y:S01]  /*18570*/  FMUL.FTZ R44, R0, R125 ;  /* 0x0000007d002c7220 */ /* 0x000fe20000410000 */
[----:B------:R-:W-:Y:S01]  /*18580*/  F2FP.PACK_AB R46, R46, R112 ;  /* 0x000000702e2e723e */ /* 0x000fe200000000ff */
[----:B------:R-:W2:Y:S01]  /*18590*/  @P3 MUFU.RCP R2, R101 ;  /* 0x0000006500023308 */ /* 0x000ea20000001000 */
[C---:B------:R-:W-:Y:S02]  /*185a0*/  FMUL.FTZ R128, R0.reuse, R128 ;  /* 0x0000008000807220 */ /* 0x040fe40000410000 */
[----:B------:R-:W-:Y:S01]  /*185b0*/  FMUL.FTZ R42, R0, R129 ;  /* 0x00000081002a7220 */ /* 0x000fe20000410000 */
        /* <DEDUP_REMOVED lines=8> */
[----:B-1----:R-:W-:Y:S01]  /*18640*/  SHF.R.S32.HI R5, RZ, 0x1f, R69 ;  /* 0x0000001fff057819 */ /* 0x002fe20000011445 */
[----:B------:R-:W-:Y:S01]  /*18650*/  FMUL.FTZ R33, R0, R157 ;  /* 0x0000009d00217220 */ /* 0x000fe20000410000 */
[----:B------:R-:W-:Y:S01]  /*18660*/  F2FP.PACK_AB R36, R36, R144 ;  /* 0x000000902424723e */ /* 0x000fe200000000ff */
[C---:B------:R-:W-:Y:S01]  /*18670*/  FMUL.FTZ R160, R0.reuse, R160 ;  /* 0x000000a000a07220 */ /* 0x040fe20000410000 */
[----:B------:R-:W-:Y:S01]  /*18680*/  LEA.HI R4, R5, R69, RZ, 0x2 ;  /* 0x0000004505047211 */ /* 0x000fe200078f10ff */
        /* <DEDUP_REMOVED lines=10> */
[C---:B------:R-:W-:Y:S01]  /*18730*/  FMUL.FTZ R84, R0.reuse, R84 ;  /* 0x0000005400547220 */ /* 0x040fe20000410000 */
[----:B------:R-:W-:Y:S01]  /*18740*/  LEA.HI R68, R5, R69, RZ, 0x5 ;  /* 0x0000004505447211 */ /* 0x000fe200078f28ff */
[----:B------:R-:W-:Y:S01]  /*18750*/  FMUL.FTZ R12, R0, R85 ;  /* 0x00000055000c7220 */ /* 0x000fe20000410000 */
[----:B------:R-:W-:Y:S01]  /*18760*/  F2FP.PACK_AB R16, R16, R80 ;  /* 0x000000501010723e */ /* 0x000fe200000000ff */
[C---:B------:R-:W-:Y:S01]  /*18770*/  FMUL.FTZ R96, R0.reuse, R96 ;  /* 0x0000006000607220 */ /* 0x040fe20000410000 */
[----:B------:R-:W-:Y:S01]  /*18780*/  SHF.R.S32.HI R17, RZ, 0x5, R68 ;  /* 0x00000005ff117819 */ /* 0x000fe20000011444 */
[----:B------:R-:W-:Y:S01]  /*18790*/  FMUL.FTZ R8, R0, R97 ;  /* 0x0000006100087220 */ /* 0x000fe20000410000 */
[----:B------:R-:W-:Y:S01]  /*187a0*/  MOV R0, 0x3f800000 ;  /* 0x3f80000000007802 */ /* 0x000fe20000000f00 */
[----:B----4-:R-:W-:Y:S01]  /*187b0*/  FMUL.FTZ R3, R3, c[0x0][0x2dc] ;  /* 0x0000b70003037a20 */ /* 0x010fe20000410000 */
[----:B------:R-:W-:Y:S01]  /*187c0*/  F2FP.PACK_AB R12, R12, R84 ;  /* 0x000000540c0c723e */ /* 0x000fe200000000ff */
[----:B--2---:R-:W-:Y:S01]  /*187d0*/  FMUL.FTZ R2, R2, c[0x0][0x2dc] ;  /* 0x0000b70002027a20 */ /* 0x004fe20000410000 */
[----:B------:R-:W-:Y:S01]  /*187e0*/  F2FP.PACK_AB R8, R8, R96 ;  /* 0x000000600808723e */ /* 0x000fe200000000ff */
[C---:B------:R-:W-:Y:S01]  /*187f0*/  FMUL.FTZ R114, R3.reuse, R114 ;  /* 0x0000007203727220 */ /* 0x040fe20000410000 */
[----:B------:R-:W1:Y:S01]  /*18800*/  @P2 MUFU.RCP R0, R100 ;  /* 0x0000006400002308 */ /* 0x000e620000001000 */
[----:B------:R-:W-:-:S02]  /*18810*/  FMUL.FTZ R45, R3, R115 ;  /* 0x00000073032d7220 */ /* 0x000fc40000410000 */
[C---:B------:R-:W-:Y:S02]  /*18820*/  FMUL.FTZ R126, R3.reuse, R126 ;  /* 0x0000007e037e7220 */ /* 0x040fe40000410000 */
        /* <DEDUP_REMOVED lines=69> */
[----:B-1----:R-:W-:Y:S01]  /*18c80*/  FMUL.FTZ R0, R0, c[0x0][0x2dc] ;  /* 0x0000b70000007a20 */ /* 0x002fe20000410000 */
[----:B------:R-:W-:Y:S02]  /*18c90*/  F2FP.PACK_AB R10, R10, R88 ;  /* 0x000000580a0a723e */ /* 0x000fe400000000ff */
[----:B------:R-:W-:Y:S01]  /*18ca0*/  LEA.HI R2, R2, R3, RZ, 0x3 ;  /* 0x0000000302027211 */ /* 0x000fe200078f18ff */
[----:B------:R-:W-:Y:S01]  /*18cb0*/  FMUL.FTZ R118, R0, R118 ;  /* 0x0000007600767220 */ /* 0x000fe20000410000 */
[----:B------:R-:W-:Y:S01]  /*18cc0*/  F2FP.PACK_AB R6, R6, R92 ;  /* 0x0000005c0606723e */ /* 0x000fe200000000ff */
[----:B------:R-:W-:Y:S01]  /*18cd0*/  FMUL.FTZ R119, R0, R119 ;  /* 0x0000007700777220 */ /* 0x000fe20000410000 */
[----:B------:R-:W-:Y:S01]  /*18ce0*/  LOP3.LUT R2, R2, 0xfffffff8, RZ, 0xc0, !PT ;  /* 0xfffffff802027812 */ /* 0x000fe200078ec0ff */
[----:B------:R-:W-:-:S02]  /*18cf0*/  FMUL.FTZ R122, R0, R122 ;  /* 0x0000007a007a7220 */ /* 0x000fc40000410000 */
[C---:B------:R-:W-:Y:S01]  /*18d00*/  FMUL.FTZ R123, R0.reuse, R123 ;  /* 0x0000007b007b7220 */ /* 0x040fe20000410000 */
[----:B------:R-:W-:Y:S01]  /*18d10*/  IADD3 R2, R3, -R2, RZ ;  /* 0x8000000203027210 */ /* 0x000fe20007ffe0ff */
[----:B------:R-:W-:Y:S01]  /*18d20*/  FMUL.FTZ R134, R0, R134 ;  /* 0x0000008600867220 */ /* 0x000fe20000410000 */
[----:B------:R-:W-:Y:S01]  /*18d30*/  LOP3.LUT R3, R4, 0xfffffffc, RZ, 0xc0, !PT ;  /* 0xfffffffc04037812 */ /* 0x000fe200078ec0ff */
        /* <DEDUP_REMOVED lines=116> */
[----:B------:R3:W4:Y:S04]  /*19480*/  LDS.128 R28, [R226] ;  /* 0x00000000e21c7984 */ /* 0x0007280000000c00 */
        /* <DEDUP_REMOVED lines=16> */
[----:B---34-:R-:W3:Y:S01]  /*19590*/  LDL.LU R106, [R1+0x88] ;  /* 0x00008800016a7983 */ /* 0x018ee20000300800 */
[----:B------:R-:W-:-:S04]  /*195a0*/  SHF.R.S32.HI R0, RZ, 0x1f, R17 ;  /* 0x0000001fff007819 */ /* 0x000fc80000011411 */
[----:B------:R-:W-:-:S04]  /*195b0*/  LEA.HI R0, R0, R17, RZ, 0x2 ;  /* 0x0000001100007211 */ /* 0x000fc800078f10ff */
[----:B------:R-:W-:-:S05]  /*195c0*/  LOP3.LUT R0, R0, 0xffffffc, RZ, 0xc0, !PT ;  /* 0x0ffffffc00007812 */ /* 0x000fca00078ec0ff */
[----:B------:R-:W-:-:S04]  /*195d0*/  IMAD.IADD R0, R17, 0x1, -R0 ;  /* 0x0000000111007824 */ /* 0x000fc800078e0a00 */
[----:B---3--:R-:W-:-:S05]  /*195e0*/  IMAD R0, R0, 0x10, R106 ;  /* 0x0000001000007824 */ /* 0x008fca00078e026a */
        /* <DEDUP_REMOVED lines=31> */
.L_x_673:
[----:B---34-:R-:W-:Y:S05]  /*197e0*/  BSYNC B0 ;  /* 0x0000000000007941 */ /* 0x018fea0003800000 */
.L_x_672:
[----:B------:R-:W3:Y:S04]  /*197f0*/  LDL.LU.64 R4, [R1+0x78] ;  /* 0x0000780001047983 */ /* 0x000ee80000300a00 */
[----:B------:R-:W4:Y:S04]  /*19800*/  S2R R3, SR_TID.X ;  /* 0x0000000000037919 */ /* 0x000f280000002100 */
[----:B------:R-:W2:Y:S01]  /*19810*/  S2R R8, SR_CTAID.Z ;  /* 0x0000000000087919 */ /* 0x000ea20000002700 */
[----:B------:R-:W-:-:S02]  /*19820*/  USHF.R.S32.HI UR7, URZ, 0x1f, UR11 ;  /* 0x0000001f3f077899 */ /* 0x000fc4000801140b */
[----:B------:R-:W-:Y:S01]  /*19830*/  ULDC.64 UR4, c[0x0][0x1f0] ;  /* 0x00007c0000047ab9 */ /* 0x000fe20000000a00 */
[----:B------:R1:W5:Y:S01]  /*19840*/  LDL.64 R12, [R1+0x70] ;  /* 0x00007000010c7983 */ /* 0x0003620000100a00 */
[----:B------:R-:W-:Y:S01]  /*19850*/  UIMAD UR4, UR7, UR4, URZ ;  /* 0x00000004070472a4 */ /* 0x000fe2000f8e023f */
[----:B------:R-:W-:Y:S03]  /*19860*/  BSSY B0, `(.L_x_674) ;  /* 0x0000015000007945 */ /* 0x000fe60003800000 */
[----:B------:R-:W-:Y:S01]  /*19870*/  UIMAD UR4, UR11, UR5, UR4 ;  /* 0x000000050b0472a4 */ /* 0x000fe2000f8e0204 */
[----:B----4-:R-:W-:-:S04]  /*19880*/  SHF.R.S32.HI R0, RZ, 0x1f, R3 ;  /* 0x0000001fff007819 */ /* 0x010fc80000011403 */
[----:B------:R-:W-:-:S04]  /*19890*/  LEA.HI R0, R0, R3, RZ, 0x2 ;  /* 0x0000000300007211 */ /* 0x000fc800078f10ff */
[----:B------:R-:W-:Y:S02]  /*198a0*/  SHF.R.S32.HI R0, RZ, 0x2, R0 ;  /* 0x00000002ff007819 */ /* 0x000fe40000011400 */
[----:B---3--:R-:W-:-:S04]  /*198b0*/  IADD3 R2, P0, R4, UR14, RZ ;  /* 0x0000000e04027c10 */ /* 0x008fc8000ff1e0ff */
[----:B------:R-:W-:Y:S02]  /*198c0*/  IADD3.X R3, R5, UR8, RZ, P0, !PT ;  /* 0x0000000805037c10 */ /* 0x000fe400087fe4ff */
[----:B------:R-:W-:-:S03]  /*198d0*/  ISETP.GE.AND P0, PT, R0, UR6, PT ;  /* 0x0000000600007c0c */ /* 0x000fc6000bf06270 */
[----:B--2---:R-:W-:-:S05]  /*198e0*/  IMAD.WIDE.U32 R8, R8, c[0x0][0x1f0], R2 ;  /* 0x00007c0008087a25 */ /* 0x004fca00078e0002 */
[----:B------:R-:W-:-:S05]  /*198f0*/  IADD3 R7, R9, UR4, RZ ;  /* 0x0000000409077c10 */ /* 0x000fca000fffe0ff */
[----:B------:R-:W-:Y:S05]  /*19900*/  @P0 BRA `(.L_x_675) ;  /* 0x000000a000000947 */ /* 0x000fea0003800000 */
[----:B-1----:R-:W-:Y:S01]  /*19910*/  MOV R6, R8 ;  /* 0x0000000800067202 */ /* 0x002fe20000000f00 */
[----:B-----5:R-:W-:-:S04]  /*19920*/  IMAD R0, R13, c[0x0][0x1e8], RZ ;  /* 0x00007a000d007a24 */ /* 0x020fc800078e02ff */
        /* <DEDUP_REMOVED lines=8> */
.L_x_675:
[----:B-1----:R-:W-:Y:S05]  /*199b0*/  BSYNC B0 ;  /* 0x0000000000007941 */ /* 0x002fea0003800000 */
.L_x_674:
[----:B------:R-:W2:Y:S01]  /*199c0*/  LDL.LU R0, [R1+0x54] ;  /* 0x0000540001007983 */ /* 0x000ea20000300800 */
[----:B------:R-:W-:Y:S01]  /*199d0*/  BSSY B0, `(.L_x_676) ;  /* 0x0000010000007945 */ /* 0x000fe20003800000 */
[----:B--2---:R-:W-:-:S13]  /*199e0*/  ISETP.GE.AND P0, PT, R0, UR6, PT ;  /* 0x0000000600007c0c */ /* 0x004fda000bf06270 */
[----:B------:R-:W-:Y:S05]  /*199f0*/  @P0 BRA `(.L_x_677) ;  /* 0x000000d000000947 */ /* 0x000fea0003800000 */
[----:B-----5:R-:W-:Y:S01]  /*19a00*/  IADD3 R10, P0, R12, 0x20, RZ ;  /* 0x000000200c0a7810 */ /* 0x020fe20007f1e0ff */
        /* <DEDUP_REMOVED lines=12> */
.L_x_677:
[----:B------:R-:W-:Y:S05]  /*19ad0*/  BSYNC B0 ;  /* 0x0000000000007941 */ /* 0x000fea0003800000 */
.L_x_676:
[----:B------:R-:W2:Y:S01]  /*19ae0*/  LDL.LU R0, [R1+0x80] ;  /* 0x0000800001007983 */ /* 0x000ea20000300800 */
[----:B------:R-:W-:Y:S01]  /*19af0*/  BSSY B0, `(.L_x_678) ;  /* 0x0000010000007945 */ /* 0x000fe20003800000 */
[----:B--2---:R-:W-:-:S13]  /*19b00*/  ISETP.GE.AND P0, PT, R0, UR6, PT ;  /* 0x0000000600007c0c */ /* 0x004fda000bf06270 */
[----:B------:R-:W-:Y:S05]  /*19b10*/  @P0 BRA `(.L_x_679) ;  /* 0x000000d000000947 */ /* 0x000fea0003800000 */
[----:B-----5:R-:W-:Y:S01]  /*19b20*/  IADD3 R10, P0, R12, 0x40, RZ ;  /* 0x000000400c0a7810 */ /* 0x020fe20007f1e0ff */
        /* <DEDUP_REMOVED lines=12> */
.L_x_679:
[----:B------:R-:W-:Y:S05]  /*19bf0*/  BSYNC B0 ;  /* 0x0000000000007941 */ /* 0x000fea0003800000 */
.L_x_678:
[----:B------:R-:W2:Y:S02]  /*19c00*/  LDL.LU R0, [R1+0x84] ;  /* 0x0000840001007983 */ /* 0x000ea40000300800 */
[----:B--2---:R-:W-:-:S13]  /*19c10*/  ISETP.GE.AND P0, PT, R0, UR6, PT ;  /* 0x0000000600007c0c */ /* 0x004fda000bf06270 */
[----:B------:R-:W-:Y:S05]  /*19c20*/  @P0 EXIT ;  /* 0x000000000000094d */ /* 0x000fea0003800000 */
        /* <DEDUP_REMOVED lines=14> */
.L_x_680:
        /* <DEDUP_REMOVED lines=15> */
.L_x_1043:


//--------------------- .text._ZN5flash16flash_fwd_kernelI23Flash_fwd_kernel_traitsILi96ELi128ELi64ELi4ELb0ELb0EN7cutlass6half_tE19Flash_kernel_traitsILi96ELi128ELi64ELi4ES3_EELb0ELb0ELb1ELb0ELb0ELb1ELb1ELb0EEEvNS_16Flash_fwd_paramsE --------------------------
	.section	.text._ZN5flash16flash_fwd_kernelI23Flash_fwd_kernel_traitsILi96ELi128ELi64ELi4ELb0ELb0EN7cutlass6half_tE19Flash_kernel_traitsILi96ELi128ELi64ELi4ES3_EELb0ELb0ELb1ELb0ELb0ELb1ELb1ELb0EEEvNS_16Flash_fwd_paramsE,"ax",@progbits
	.sectioninfo	@"SHI_REGISTERS=255"
	.align	128
        .global         _ZN5flash16flash_fwd_kernelI23Flash_fwd_kernel_traitsILi96ELi128ELi64ELi4ELb0ELb0EN7cutlass6half_tE19Flash_kernel_traitsILi96ELi128ELi64ELi4ES3_EELb0ELb0ELb1ELb0ELb0ELb1ELb1ELb0EEEvNS_16Flash_fwd_paramsE
        .type           _ZN5flash16flash_fwd_kernelI23Flash_fwd_kernel_traitsILi96ELi128ELi64ELi4ELb0ELb0EN7cutlass6half_tE19Flash_kernel_traitsILi96ELi128ELi64ELi4ES3_EELb0ELb0ELb1ELb0ELb0ELb1ELb1ELb0EEEvNS_16Flash_fwd_paramsE,@function
        .size           _ZN5flash16flash_fwd_kernelI23Flash_fwd_kernel_traitsILi96ELi128ELi64ELi4ELb0ELb0EN7cutlass6half_tE19Flash_kernel_traitsILi96ELi128ELi64ELi4ES3_EELb0ELb0ELb1ELb0ELb0ELb1ELb1ELb0EEEvNS_16Flash_fwd_paramsE,(.L_x_1044 - _ZN5flash16flash_fwd_kernelI23Flash_fwd_kernel_traitsILi96ELi128ELi64ELi4ELb0ELb0EN7cutlass6half_tE19Flash_kernel_traitsILi96ELi128ELi64ELi4ES3_EELb0ELb0ELb1ELb0ELb0ELb1ELb1ELb0EEEvNS_16Flash_fwd_paramsE)
        .other          _ZN5flash16flash_fwd_kernelI23Flash_fwd_kernel_traitsILi96ELi128ELi64ELi4ELb0ELb0EN7cutlass6half_tE19Flash_kernel_traitsILi96ELi128ELi64ELi4ES3_EELb0ELb0ELb1ELb0ELb0ELb1ELb1ELb0EEEvNS_16Flash_fwd_paramsE,@"STO_CUDA_ENTRY STV_DEFAULT"
_ZN5flash16flash_fwd_kernelI23Flash_fwd_kernel_traitsILi96ELi128ELi64ELi4ELb0ELb0EN7cutlass6half_tE19Flash_kernel_traitsILi96ELi128ELi64ELi4ES3_EELb0ELb0ELb1ELb0ELb0ELb1ELb1ELb0EEEvNS_16Flash_fwd_paramsE:
.text._ZN5flash16flash_fwd_kernelI23Flash_fwd_kernel_traitsILi96ELi128ELi64ELi4ELb0ELb0EN7cutlass6half_tE19Flash_kernel_traitsILi96ELi128ELi64ELi4ES3_EELb0ELb0ELb1ELb0ELb0ELb1ELb1ELb0EEEvNS_16Flash_fwd_paramsE:
        /* <DEDUP_REMOVED lines=35> */
.L_x_681:
[----:B------:R-:W-:Y:S02]  /*0230*/  MOV R0, c[0x0][0x218] ;  /* 0x0000860000007a02 */ /* 0x000fe40000000f00 */
.L_x_682:
        /* <DEDUP_REMOVED lines=32> */
[----:B------:R1:W-:-:S12]  /*0440*/  STL [R1], R199 ;  /* 0x000000c701007387 */ /* 0x0003d80000100800 */
        /* <DEDUP_REMOVED lines=65> */
.L_x_685:
[----:B------:R-:W-:Y:S05]  /*0860*/  BSYNC B0 ;  /* 0x0000000000007941 */ /* 0x000fea0003800000 */
.L_x_684:
        /* <DEDUP_REMOVED lines=17> */
.L_x_687:
[----:B------:R-:W-:Y:S05]  /*0980*/  BSYNC B0 ;  /* 0x0000000000007941 */ /* 0x000fea0003800000 */
.L_x_686:
        /* <DEDUP_REMOVED lines=17> */
.L_x_689:
[----:B------:R-:W-:Y:S05]  /*0aa0*/  BSYNC B0 ;  /* 0x0000000000007941 */ /* 0x000fea0003800000 */
.L_x_688:
        /* <DEDUP_REMOVED lines=17> */
.L_x_691:
[----:B------:R-:W-:Y:S05]  /*0bc0*/  BSYNC B0 ;  /* 0x0000000000007941 */ /* 0x000fea0003800000 */
.L_x_690:
        /* <DEDUP_REMOVED lines=35> */
.L_x_683:
        /* <DEDUP_REMOVED lines=27> */
.L_x_692:
        /* <DEDUP_REMOVED lines=42> */
.L_x_693:
        /* <DEDUP_REMOVED lines=30> */
[-C--:B------:R-:W-:Y:S01]  /*1430*/  ISETP.GE.AND P4, PT, R14, R32.reuse, PT ;  /* 0x000000200e00720c */ /* 0x080fe20003f86270 */
        /* <DEDUP_REMOVED lines=9> */
[----:B------:R-:W-:Y:S01]  /*14d0*/  ISETP.GE.AND P0, PT, R2, R32, PT ;  /* 0x000000200200720c */ /* 0x000fe20003f06270 */
        /* <DEDUP_REMOVED lines=99> */
[----:B------:R3:W-:Y:S02]  /*1b10*/  @!P2 LDGSTS.E.BYPASS.LTC128B.128 [R234+0x1800], [R8.64] ;  /* 0x0180000008eaafae */ /* 0x0007e4000b901d4e */
[----:B------:R-:W-:Y:S01]  /*1b20*/  IMAD.IADD R19, R7, 0x1, -R14 ;  /* 0x0000000107137824 */ /* 0x000fe200078e0a0e */
[----:B------:R-:W-:Y:S01]  /*1b30*/  IADD3.X R7, R21, R3, R15, P4, !PT ;  /* 0x0000000315077210 */ /* 0x000fe200027fe40f */
[----:B------:R-:W-:Y:S01]  /*1b40*/  IMAD.IADD R171, R29, 0x1, R0 ;  /* 0x000000011dab7824 */ /* 0x000fe200078e0200 */
[----:B------:R-:W-:Y:S01]  /*1b50*/  SHF.R.S32.HI R21, RZ, 0x1, R13 ;  /* 0x00000001ff157819 */ /* 0x000fe2000001140d */
[----:B------:R-:W-:Y:S01]  /*1b60*/  IMAD.MOV.U32 R170, RZ, RZ, R28 ;  /* 0x000000ffffaa7224 */ /* 0x000fe200078e001c */
[--C-:B------:R-:W-:Y:S01]  /*1b70*/  SHF.R.S32.HI R13, RZ, 0x1, R12.reuse ;  /* 0x00000001ff0d7819 */ /* 0x100fe2000001140c */
[----:B------:R3:W-:Y:S01]  /*1b80*/  @!P2 LDGSTS.E.BYPASS.LTC128B.128 [R234+0x3800], [R8.64+0x40] ;  /* 0x0380004008eaafae */ /* 0x0007e2000b901d4e */
[----:B------:R-:W-:Y:S01]  /*1b90*/  SHF.R.S32.HI R12, RZ, 0x1f, R12 ;  /* 0x0000001fff0c7819 */ /* 0x000fe2000001140c */
[----:B------:R-:W-:-:S02]  /*1ba0*/  IMAD.WIDE.U32 R2, R236, UR10, R170 ;  /* 0x0000000aec027c25 */ /* 0x000fc4000f8e00aa */
[----:B------:R3:W-:Y:S01]  /*1bb0*/  @!P2 LDGSTS.E.BYPASS.LTC128B.128 [R234+0x5800], [R8.64+0x80] ;  /* 0x0580008008eaafae */ /* 0x0007e2000b901d4e */
[----:B------:R-:W-:Y:S01]  /*1bc0*/  LEA.HI R5, R12, R13, RZ, 0x2 ;  /* 0x0000000d0c057211 */ /* 0x000fe200078f10ff */
[----:B------:R-:W-:Y:S01]  /*1bd0*/  IMAD.IADD R12, R3, 0x1, R24 ;  /* 0x00000001030c7824 */ /* 0x000fe200078e0218 */
[C---:B------:R-:W-:Y:S01]  /*1be0*/  @!P6 LEA R4, P4, R2.reuse, c[0x0][0x168], 0x1 ;  /* 0x00005a000204ea11 */ /* 0x040fe200078808ff */
[----:B------:R-:W-:Y:S01]  /*1bf0*/  IMAD.SHL.U32 R0, R21, 0x40, RZ ;  /* 0x0000004015007824 */ /* 0x000fe200078e00ff */
[----:B------:R-:W-:Y:S01]  /*1c00*/  LOP3.LUT R16, R5, 0xfffffffc, RZ, 0xc0, !PT ;  /* 0xfffffffc05107812 */ /* 0x000fe200078ec0ff */
[----:B------:R-:W-:Y:S01]  /*1c10*/  IMAD.SHL.U32 R15, R23, 0x8, RZ ;  /* 0x00000008170f7824 */ /* 0x000fe200078e00ff */
[C---:B------:R-:W-:Y:S01]  /*1c20*/  @!P6 LEA.HI.X R5, R2.reuse, c[0x0][0x16c], R12, 0x1, P4 ;  /* 0x00005b000205ea11 */ /* 0x040fe200020f0c0c */
[----:B------:R4:W-:Y:S01]  /*1c30*/  STL.64 [R1+0x28], R28 ;  /* 0x0000281c01007387 */ /* 0x0009e20000100a00 */
        /* <DEDUP_REMOVED lines=18> */
[----:B------:R-:W-:Y:S01]  /*1d60*/  LOP3.LUT R0, R0, 0xc0, RZ, 0xc0, !PT ;  /* 0x000000c000007812 */ /* 0x000fe200078ec0ff */
[----:B----4-:R-:W-:Y:S01]  /*1d70*/  IMAD.WIDE.U32 R28, R18, c[0x0][0x1b8], R6 ;  /* 0x00006e00121c7a25 */ /* 0x010fe200078e0006 */
[----:B------:R-:W0:Y:S03]  /*1d80*/  LDGDEPBAR ;  /* 0x00000000000079af */ /* 0x000e260000000000 */
[----:B------:R-:W-:Y:S01]  /*1d90*/  IMAD.IADD R27, R29, 0x1, R12 ;  /* 0x000000011d1b7824 */ /* 0x000fe200078e020c */
[----:B------:R-:W-:Y:S01]  /*1da0*/  STL.64 [R1+0x20], R170 ;  /* 0x000020aa01007387 */ /* 0x000fe20000100a00 */
[----:B------:R-:W-:Y:S02]  /*1db0*/  IMAD.MOV.U32 R26, RZ, RZ, R28 ;  /* 0x000000ffff1a7224 */ /* 0x000fe400078e001c */
[----:B------:R-:W-:Y:S01]  /*1dc0*/  IMAD R7, R22, 0x8, R19 ;  /* 0x0000000816077824 */ /* 0x000fe200078e0213 */
[----:B------:R-:W-:Y:S01]  /*1dd0*/  STL.64 [R1+0x48], R28 ;  /* 0x0000481c01007387 */ /* 0x000fe20000100a00 */
[----:B-----5:R-:W-:-:S03]  /*1de0*/  IMAD.SHL.U32 R5, R20, 0x20, RZ ;  /* 0x0000002014057824 */ /* 0x020fc600078e00ff */
[----:B------:R-:W-:Y:S01]  /*1df0*/  STL.64 [R1+0x18], R26 ;  /* 0x0000181a01007387 */ /* 0x000fe20000100a00 */
[----:B------:R-:W-:Y:S01]  /*1e00*/  IMAD.SHL.U32 R4, R22, 0x8, RZ ;  /* 0x0000000816047824 */ /* 0x000fe200078e00ff */
[----:B------:R-:W-:-:S04]  /*1e10*/  LOP3.LUT R74, R5, 0xffffff00, RZ, 0xc0, !PT ;  /* 0xffffff00054a7812 */ /* 0x000fc800078ec0ff */
[----:B------:R-:W-:Y:S02]  /*1e20*/  LOP3.LUT R6, R0, 0x8, R4, 0xf8, !PT ;  /* 0x0000000800067812 */ /* 0x000fe400078ef804 */
[----:B------:R-:W-:Y:S01]  /*1e30*/  SHF.R.U32.HI R5, RZ, 0x3, R0 ;  /* 0x00000003ff057819 */ /* 0x000fe20000011600 */
[----:B---3--:R-:W-:Y:S02]  /*1e40*/  IMAD R8, R164, 0x200, R74 ;  /* 0x00000200a4087824 */ /* 0x008fe400078e024a */
[----:B-1----:R-:W-:Y:S01]  /*1e50*/  IMAD.WIDE.U32 R2, R236, UR12, R26 ;  /* 0x0000000cec027c25 */ /* 0x002fe2000f8e001a */
[----:B------:R-:W-:-:S04]  /*1e60*/  DEPBAR.LE SB0, 0x0 ;  /* 0x000080000000791a */ /* 0x000fc80000000000 */
[----:B------:R-:W-:Y:S01]  /*1e70*/  BAR.SYNC.DEFER_BLOCKING 0x0 ;  /* 0x0000000000007b1d */ /* 0x000fe20000010000 */
[----:B------:R-:W-:Y:S01]  /*1e80*/  IMAD.IADD R0, R3, 0x1, R25 ;  /* 0x0000000103007824 */ /* 0x000fe200078e0219 */
[C---:B------:R-:W-:Y:S01]  /*1e90*/  @!P5 LEA R4, P2, R2.reuse, c[0x0][0x170], 0x1 ;  /* 0x00005c000204da11 */ /* 0x040fe200078408ff */
[----:B------:R-:W-:Y:S01]  /*1ea0*/  IMAD R8, R75, 0x20, R8 ;  /* 0x000000204b087824 */ /* 0x000fe200078e0208 */
[----:B------:R-:W-:Y:S02]  /*1eb0*/  @!P0 IADD3 R3, P1, R2, UR4, RZ ;  /* 0x0000000402038c10 */ /* 0x000fe4000ff3e0ff */
[----:B------:R-:W-:Y:S02]  /*1ec0*/  LOP3.LUT R169, R6, R5, RZ, 0x3c, !PT ;  /* 0x0000000506a97212 */ /* 0x000fe400078e3cff */
[----:B------:R-:W-:Y:S02]  /*1ed0*/  @!P5 LEA.HI.X R5, R2, c[0x0][0x174], R0, 0x1, P2 ;  /* 0x00005d000205da11 */ /* 0x000fe400010f0c00 */
[----:B------:R-:W-:Y:S01]  /*1ee0*/  @!P0 IADD3.X R2, R0, UR5, RZ, P1, !PT ;  /* 0x0000000500028c10 */ /* 0x000fe20008ffe4ff */
[----:B------:R-:W-:Y:S01]  /*1ef0*/  IMAD.U32 R0, R7, 0x20, R14 ;  /* 0x0000002007007824 */ /* 0x000fe200078e000e */
[----:B------:R-:W-:-:S03]  /*1f00*/  @!P0 LEA R6, P1, R3, c[0x0][0x170], 0x1 ;  /* 0x00005c0003068a11 */ /* 0x000fc600078208ff */
[----:B------:R-:W-:Y:S01]  /*1f10*/  IMAD.SHL.U32 R221, R0, 0x2, RZ ;  /* 0x0000000200dd7824 */ /* 0x000fe200078e00ff */
[----:B------:R-:W-:Y:S01]  /*1f20*/  @!P0 LEA.HI.X R7, R3, c[0x0][0x174], R2, 0x1, P1 ;  /* 0x00005d0003078a11 */ /* 0x000fe200008f0c02 */
[----:B------:R-:W-:Y:S01]  /*1f30*/  IMAD.IADD R2, R169, 0x1, R8 ;  /* 0x00000001a9027824 */ /* 0x000fe200078e0208 */
[----:B------:R-:W-:-:S03]  /*1f40*/  LOP3.LUT P1, RZ, R16, 0x2, RZ, 0xc0, !PT ;  /* 0x0000000210ff7812 */ /* 0x000fc6000782c0ff */
[----:B------:R-:W-:Y:S02]  /*1f50*/  IMAD.SHL.U32 R224, R2, 0x2, RZ ;  /* 0x0000000202e07824 */ /* 0x000fe400078e00ff */
[----:B------:R-:W-:Y:S01]  /*1f60*/  IMAD.MOV.U32 R2, RZ, RZ, 0x10 ;  /* 0x00000010ff027424 */ /* 0x000fe200078e00ff */
[----:B------:R-:W-:Y:S04]  /*1f70*/  @P5 STS [R234+0x9000], RZ ;  /* 0x009000ffea005388 */ /* 0x000fe80000000800 */
[----:B------:R-:W-:Y:S04]  /*1f80*/  @P5 STS [R234+0x9004], RZ ;  /* 0x009004ffea005388 */ /* 0x000fe80000000800 */
[----:B------:R-:W-:Y:S04]  /*1f90*/  @P5 STS.64 [R234+0x9008], RZ ;  /* 0x009008ffea005388 */ /* 0x000fe80000000a00 */
        /* <DEDUP_REMOVED lines=18> */
[----:B--2---:R-:W-:Y:S01]  /*20c0*/  LDSM.16.M88.4 R8, [R224] ;  /* 0x00000000e008783b */ /* 0x004fe20000000200 */
[C---:B------:R-:W-:Y:S02]  /*20d0*/  SEL R0, R2.reuse, 0xfffffff0, !P0 ;  /* 0xfffffff002007807 */ /* 0x040fe40004000000 */
[----:B------:R-:W-:Y:S01]  /*20e0*/  SEL R2, R2, 0xfffffff0, !P1 ;  /* 0xfffffff002027807 */ /* 0x000fe20004800000 */
[----:B------:R-:W2:Y:S02]  /*20f0*/  LDSM.16.M88.4 R12, [R221+0x6000] ;  /* 0x00600000dd0c783b */ /* 0x000ea40000000200 */
[----:B------:R-:W-:Y:S02]  /*2100*/  IMAD R223, R0, 0x2, R221 ;  /* 0x0000000200df7824 */ /* 0x000fe400078e02dd */
[----:B------:R-:W-:Y:S01]  /*2110*/  IMAD R225, R2, 0x2, R224 ;  /* 0x0000000202e17824 */ /* 0x000fe200078e02e0 */
[----:B------:R-:W3:Y:S04]  /*2120*/  LDSM.16.M88.4 R32, [R221+0x6400] ;  /* 0x00640000dd20783b */ /* 0x000ee80000000200 */
[----:B------:R-:W-:Y:S04]  /*2130*/  LDSM.16.M88.4 R28, [R221+0x6800] ;  /* 0x00680000dd1c783b */ /* 0x000fe80000000200 */
[----:B------:R-:W-:Y:S04]  /*2140*/  LDSM.16.M88.4 R36, [R221+0x6c00] ;  /* 0x006c0000dd24783b */ /* 0x000fe80000000200 */
[----:B------:R-:W-:Y:S04]  /*2150*/  LDSM.16.M88.4 R20, [R225] ;  /* 0x00000000e114783b */ /* 0x000fe80000000200 */
[----:B-1----:R-:W1:Y:S04]  /*2160*/  LDSM.16.M88.4 R4, [R224+0x1000] ;  /* 0x00100000e004783b */ /* 0x002e680000000200 */
[----:B------:R-:W4:Y:S04]  /*2170*/  LDSM.16.M88.4 R40, [R223+0x6000] ;  /* 0x00600000df28783b */ /* 0x000f280000000200 */
[----:B------:R-:W5:Y:S04]  /*2180*/  LDSM.16.M88.4 R16, [R225+0x1000] ;  /* 0x00100000e110783b */ /* 0x000f680000000200 */
[----:B------:R-:W4:Y:S04]  /*2190*/  LDSM.16.M88.4 R52, [R223+0x6400] ;  /* 0x00640000df34783b */ /* 0x000f280000000200 */
[----:B------:R-:W4:Y:S01]  /*21a0*/  LDSM.16.M88.4 R68, [R223+0x6800] ;  /* 0x00680000df44783b */ /* 0x000f220000000200 */
[C---:B--2---:R-:W-:Y:S03]  /*21b0*/  HMMA.16816.F32 R44, R8.reuse, R12, RZ ;  /* 0x0000000c082c723c */ /* 0x044fe600000018ff */
[----:B------:R-:W2:Y:S04]  /*21c0*/  LDSM.16.M88.4 R92, [R223+0x6c00] ;  /* 0x006c0000df5c783b */ /* 0x000ea80000000200 */
[----:B------:R-:W-:Y:S01]  /*21d0*/  LDSM.16.M88.4 R76, [R221+0x7000] ;  /* 0x00700000dd4c783b */ /* 0x000fe20000000200 */
[C---:B------:R-:W-:Y:S03]  /*21e0*/  HMMA.16816.F32 R112, R8.reuse, R14, RZ ;  /* 0x0000000e0870723c */ /* 0x040fe600000018ff */
[----:B------:R-:W2:Y:S04]  /*21f0*/  LDSM.16.M88.4 R24, [R224+0x2000] ;  /* 0x00200000e018783b */ /* 0x000ea80000000200 */
[----:B------:R-:W-:Y:S01]  /*2200*/  LDSM.16.M88.4 R64, [R223+0x7000] ;  /* 0x00700000df40783b */ /* 0x000fe20000000200 */
[----:B---3--:R-:W-:Y:S03]  /*2210*/  HMMA.16816.F32 R100, R8, R32, RZ ;  /* 0x000000200864723c */ /* 0x008fe600000018ff */
[----:B------:R-:W0:Y:S05]  /*2220*/  LDGDEPBAR ;  /* 0x00000000000079af */ /* 0x000e2a0000000000 */
[C---:B-1----:R-:W-:Y:S08]  /*2230*/  HMMA.16816.F32 R56, R4.reuse, R12, RZ ;  /* 0x0000000c0438723c */ /* 0x042ff000000018ff */
[C---:B------:R-:W-:Y:S01]  /*2240*/  HMMA.16816.F32 R104, R4.reuse, R14, RZ ;  /* 0x0000000e0468723c */ /* 0x040fe200000018ff */
[----:B------:R-:W1:Y:S07]  /*2250*/  LDSM.16.M88.4 R12, [R224+0x3000] ;  /* 0x00300000e00c783b */ /* 0x000e6e0000000200 */
[C---:B------:R-:W-:Y:S08]  /*2260*/  HMMA.16816.F32 R96, R4.reuse, R32, RZ ;  /* 0x000000200460723c */ /* 0x040ff000000018ff */
[C---:B------:R-:W-:Y:S08]  /*2270*/  HMMA.16816.F32 R84, R4.reuse, R28, RZ ;  /* 0x0000001c0454723c */ /* 0x040ff000000018ff */
[C---:B------:R-:W-:Y:S08]  /*2280*/  HMMA.16816.F32 R60, R4.reuse, R36, RZ ;  /* 0x00000024043c723c */ /* 0x040ff000000018ff */
[C---:B------:R-:W-:Y:S08]  /*2290*/  HMMA.16816.F32 R88, R4.reuse, R34, RZ ;  /* 0x000000220458723c */ /* 0x040ff000000018ff */
[C---:B------:R-:W-:Y:S08]  /*22a0*/  HMMA.16816.F32 R80, R4.reuse, R30, RZ ;  /* 0x0000001e0450723c */ /* 0x040ff000000018ff */
[----:B------:R-:W-:Y:S08]  /*22b0*/  HMMA.16816.F32 R48, R4, R38, RZ ;  /* 0x000000260430723c */ /* 0x000ff000000018ff */
[----:B----4-:R-:W-:Y:S01]  /*22c0*/  HMMA.16816.F32 R4, R20, R40, R44 ;  /* 0x000000281404723c */ /* 0x010fe2000000182c */
[----:B------:R-:W-:Y:S07]  /*22d0*/  LDSM.16.M88.4 R44, [R221+0x7400] ;  /* 0x00740000dd2c783b */ /* 0x000fee0000000200 */
[C---:B------:R-:W-:Y:S08]  /*22e0*/  HMMA.16816.F32 R136, R8.reuse, R34, RZ ;  /* 0x000000220888723c */ /* 0x040ff000000018ff */
[C---:B------:R-:W-:Y:S08]  /*22f0*/  HMMA.16816.F32 R108, R8.reuse, R28, RZ ;  /* 0x0000001c086c723c */ /* 0x040ff000000018ff */
[C---:B------:R-:W-:Y:S01]  /*2300*/  HMMA.16816.F32 R132, R8.reuse, R30, RZ ;  /* 0x0000001e0884723c */ /* 0x040fe200000018ff */
[----:B------:R-:W-:Y:S07]  /*2310*/  LDSM.16.M88.4 R28, [R224+0x4000] ;  /* 0x00400000e01c783b */ /* 0x000fee0000000200 */
[C---:B------:R-:W-:Y:S08]  /*2320*/  HMMA.16816.F32 R116, R8.reuse, R36, RZ ;  /* 0x000000240874723c */ /* 0x040ff000000018ff */
[----:B------:R-:W-:Y:S01]  /*2330*/  HMMA.16816.F32 R144, R8, R38, RZ ;  /* 0x000000260890723c */ /* 0x000fe200000018ff */
[----:B------:R-:W3:Y:S04]  /*2340*/  LDSM.16.M88.4 R8, [R225+0x2000] ;  /* 0x00200000e108783b */ /* 0x000ee80000000200 */
[----:B------:R-:W-:Y:S03]  /*2350*/  LDSM.16.M88.4 R36, [R224+0x5000] ;  /* 0x00500000e024783b */ /* 0x000fe60000000200 */
[C---:B-----5:R-:W-:Y:S01]  /*2360*/  HMMA.16816.F32 R32, R16.reuse, R40, R56 ;  /* 0x000000281020723c */ /* 0x060fe20000001838 */
[----:B------:R-:W-:Y:S07]  /*2370*/  LDSM.16.M88.4 R56, [R221+0x7c00] ;  /* 0x007c0000dd38783b */ /* 0x000fee0000000200 */
[C---:B------:R-:W-:Y:S08]  /*2380*/  HMMA.16816.F32 R160, R16.reuse, R52, R96 ;  /* 0x0000003410a0723c */ /* 0x040ff00000001860 */
[C---:B------:R-:W-:Y:S08]  /*2390*/  HMMA.16816.F32 R156, R16.reuse, R68, R84 ;  /* 0x00000044109c723c */ /* 0x040ff00000001854 */
[C---:B--2---:R-:W-:Y:S01]  /*23a0*/  HMMA.16816.F32 R148, R16.reuse, R92, R60 ;  /* 0x0000005c1094723c */ /* 0x044fe2000000183c */
[----:B------:R-:W-:Y:S07]  /*23b0*/  LDSM.16.M88.4 R60, [R221+0x8000] ;  /* 0x00800000dd3c783b */ /* 0x000fee0000000200 */
[C---:B------:R-:W-:Y:S08]  /*23c0*/  HMMA.16816.F32 R124, R16.reuse, R42, R104 ;  /* 0x0000002a107c723c */ /* 0x040ff00000001868 */
[C---:B------:R-:W-:Y:S08]  /*23d0*/  HMMA.16816.F32 R128, R16.reuse, R54, R88 ;  /* 0x000000361080723c */ /* 0x040ff00000001858 */
[C---:B------:R-:W-:Y:S08]  /*23e0*/  HMMA.16816.F32 R152, R16.reuse, R70, R80 ;  /* 0x000000461098723c */ /* 0x040ff00000001850 */
[----:B------:R-:W-:Y:S01]  /*23f0*/  HMMA.16816.F32 R140, R16, R94, R48 ;  /* 0x0000005e108c723c */ /* 0x000fe20000001830 */
[----:B------:R-:W-:Y:S07]  /*2400*/  LDSM.16.M88.4 R48, [R223+0x8000] ;  /* 0x00800000df30783b */ /* 0x000fee0000000200 */
[-C--:B------:R-:W-:Y:S01]  /*2410*/  HMMA.16816.F32 R16, R24, R76.reuse, R4 ;  /* 0x0000004c1810723c */ /* 0x080fe20000001804 */
[----:B------:R-:W2:Y:S07]  /*2420*/  LDSM.16.M88.4 R4, [R225+0x3000] ;  /* 0x00300000e104783b */ /* 0x000eae0000000200 */
[----:B-1----:R-:W-:Y:S01]  /*2430*/  HMMA.16816.F32 R80, R12, R76, R32 ;  /* 0x0000004c0c50723c */ /* 0x002fe20000001820 */
[----:B------:R-:W1:Y:S07]  /*2440*/  LDSM.16.M88.4 R32, [R225+0x4000] ;  /* 0x00400000e120783b */ /* 0x000e6e0000000200 */
[----:B------:R-:W-:Y:S01]  /*2450*/  HMMA.16816.F32 R84, R20, R42, R112 ;  /* 0x0000002a1454723c */ /* 0x000fe20000001870 */
[----:B------:R-:W4:Y:S07]  /*2460*/  LDSM.16.M88.4 R40, [R221+0x7800] ;  /* 0x00780000dd28783b */ /* 0x000f2e0000000200 */
[----:B---3--:R-:W-:Y:S08]  /*2470*/  HMMA.16816.F32 R16, R8, R64, R16 ;  /* 0x000000400810723c */ /* 0x008ff00000001810 */
[C---:B------:R-:W-:Y:S08]  /*2480*/  HMMA.16816.F32 R108, R20.reuse, R68, R108 ;  /* 0x00000044146c723c */ /* 0x040ff0000000186c */
[----:B------:R-:W-:Y:S08]  /*2490*/  HMMA.16816.F32 R88, R20, R70, R132 ;  /* 0x000000461458723c */ /* 0x000ff00000001884 */
[----:B--2---:R-:W-:Y:S08]  /*24a0*/  HMMA.16816.F32 R68, R4, R64, R80 ;  /* 0x000000400444723c */ /* 0x004ff00000001850 */
[C---:B------:R-:W-:Y:S08]  /*24b0*/  HMMA.16816.F32 R120, R20.reuse, R52, R100 ;  /* 0x000000341478723c */ /* 0x040ff00000001864 */
[----:B------:R-:W-:Y:S08]  /*24c0*/  HMMA.16816.F32 R96, R20, R54, R136 ;  /* 0x000000361460723c */ /* 0x000ff00000001888 */
[----:B------:R-:W-:Y:S08]  /*24d0*/  HMMA.16816.F32 R80, R24, R78, R84 ;  /* 0x0000004e1850723c */ /* 0x000ff00000001854 */
[----:B------:R-:W-:Y:S01]  /*24e0*/  HMMA.16816.F32 R52, R28, R60, R16 ;  /* 0x0000003c1c34723c */ /* 0x000fe20000001810 */
[----:B------:R-:W2:Y:S07]  /*24f0*/  LDSM.16.M88.4 R16, [R225+0x5000] ;  /* 0x00500000e110783b */ /* 0x000eae0000000200 */
[C---:B------:R-:W-:Y:S08]  /*2500*/  HMMA.16816.F32 R100, R20.reuse, R92, R116 ;  /* 0x0000005c1464723c */ /* 0x040ff00000001874 */
[----:B------:R-:W-:Y:S08]  /*2510*/  HMMA.16816.F32 R104, R20, R94, R144 ;  /* 0x0000005e1468723c */ /* 0x000ff00000001890 */
[----:B------:R-:W-:Y:S08]  /*2520*/  HMMA.16816.F32 R84, R12, R78, R124 ;  /* 0x0000004e0c54723c */ /* 0x000ff0000000187c */
[----:B------:R-:W-:Y:S08]  /*2530*/  HMMA.16816.F32 R20, R36, R60, R68 ;  /* 0x0000003c2414723c */ /* 0x000ff00000001844 */
[----:B------:R-:W-:Y:S08]  /*2540*/  HMMA.16816.F32 R68, R8, R66, R80 ;  /* 0x000000420844723c */ /* 0x000ff00000001850 */
[----:B-1----:R-:W-:Y:S01]  /*2550*/  HMMA.16816.F32 R80, R32, R48, R52 ;  /* 0x000000302050723c */ /* 0x002fe20000001834 */
[----:B------:R-:W1:Y:S07]  /*2560*/  LDSM.16.M88.4 R52, [R223+0x7400] ;  /* 0x00740000df34783b */ /* 0x000e6e0000000200 */
[----:B------:R-:W-:Y:S08]  /*2570*/  HMMA.16816.F32 R76, R24, R44, R120 ;  /* 0x0000002c184c723c */ /* 0x000ff00000001878 */
[----:B------:R-:W-:Y:S08]  /*2580*/  HMMA.16816.F32 R64, R4, R66, R84 ;  /* 0x000000420440723c */ /* 0x000ff00000001854 */
[----:B------:R-:W-:Y:S01]  /*2590*/  HMMA.16816.F32 R92, R12, R44, R160 ;  /* 0x0000002c0c5c723c */ /* 0x000fe200000018a0 */
[----:B------:R-:W-:-:S07]  /*25a0*/  FMUL.FTZ R0, R80, c[0x0][0x2ec] ;  /* 0x0000bb0050007a20 */ /* 0x000fce0000410000 */
[-C--:B------:R-:W-:Y:S01]  /*25b0*/  HMMA.16816.F32 R112, R12, R46.reuse, R128 ;  /* 0x0000002e0c70723c */ /* 0x080fe20000001880 */
[----:B------:R3:W5:Y:S07]  /*25c0*/  MUFU.TANH R129, R0 ;  /* 0x0000000000817308 */ /* 0x00076e0000002400 */
[----:B------:R-:W-:Y:S08]  /*25d0*/  HMMA.16816.F32 R96, R24, R46, R96 ;  /* 0x0000002e1860723c */ /* 0x000ff00000001860 */
[----:B----4-:R-:W-:Y:S01]  /*25e0*/  HMMA.16816.F32 R156, R12, R40, R156 ;  /* 0x000000280c9c723c */ /* 0x010fe2000000189c */
[----:B---3--:R-:W-:-:S04]  /*25f0*/  FMUL.FTZ R0, R81, c[0x0][0x2ec] ;  /* 0x0000bb0051007a20 */ /* 0x008fc80000410000 */
[----:B------:R3:W-:Y:S03]  /*2600*/  MUFU.TANH R130, R0 ;  /* 0x0000000000827308 */ /* 0x0007e60000002400 */
[C---:B------:R-:W-:Y:S08]  /*2610*/  HMMA.16816.F32 R148, R12.reuse, R56, R148 ;  /* 0x000000380c94723c */ /* 0x040ff00000001894 */
[----:B------:R-:W-:Y:S01]  /*2620*/  HMMA.16816.F32 R116, R12, R42, R152 ;  /* 0x0000002a0c74723c */ /* 0x000fe20000001898 */
[----:B---3--:R-:W-:-:S07]  /*2630*/  FMUL.FTZ R0, R82, c[0x0][0x2ec] ;  /* 0x0000bb0052007a20 */ /* 0x008fce0000410000 */
[----:B------:R-:W-:Y:S01]  /*2640*/  HMMA.16816.F32 R140, R12, R58, R140 ;  /* 0x0000003a0c8c723c */ /* 0x000fe2000000188c */
[----:B------:R3:W4:Y:S07]  /*2650*/  MUFU.TANH R128, R0 ;  /* 0x0000000000807308 */ /* 0x00072e0000002400 */
[----:B--2---:R-:W-:Y:S01]  /*2660*/  HMMA.16816.F32 R44, R16, R48, R20 ;  /* 0x00000030102c723c */ /* 0x004fe20000001814 */
[----:B------:R-:W2:Y:S07]  /*2670*/  LDSM.16.M88.4 R20, [R221+0x8400] ;  /* 0x00840000dd14783b */ /* 0x000eae0000000200 */
[----:B------:R-:W-:Y:S01]  /*2680*/  HMMA.16816.F32 R12, R28, R62, R68 ;  /* 0x0000003e1c0c723c */ /* 0x000fe20000001844 */
[----:B---3--:R-:W-:-:S02]  /*2690*/  FMUL.FTZ R0, R83, c[0x0][0x2ec] ;  /* 0x0000bb0053007a20 */ /* 0x008fc40000410000 */
[----:B------:R-:W-:Y:S02]  /*26a0*/  LDSM.16.M88.4 R80, [R223+0x7c00] ;  /* 0x007c0000df50783b */ /* 0x000fe40000000200 */
[----:B------:R3:W-:Y:S03]  /*26b0*/  MUFU.TANH R127, R0 ;  /* 0x00000000007f7308 */ /* 0x0007e60000002400 */
[----:B-1----:R-:W-:Y:S08]  /*26c0*/  HMMA.16816.F32 R68, R8, R52, R76 ;  /* 0x000000340844723c */ /* 0x002ff0000000184c */
[----:B------:R-:W-:Y:S01]  /*26d0*/  HMMA.16816.F32 R60, R36, R62, R64 ;  /* 0x0000003e243c723c */ /* 0x000fe20000001840 */
[----:B---3--:R-:W-:-:S07]  /*26e0*/  FMUL.FTZ R0, R44, c[0x0][0x2ec] ;  /* 0x0000bb002c007a20 */ /* 0x008fce0000410000 */
[C---:B------:R-:W-:Y:S01]  /*26f0*/  HMMA.16816.F32 R108, R24.reuse, R40, R108 ;  /* 0x00000028186c723c */ /* 0x040fe2000000186c */
[----:B------:R1:W-:Y:S07]  /*2700*/  MUFU.TANH R125, R0 ;  /* 0x00000000007d7308 */ /* 0x0003ee0000002400 */
[----:B------:R-:W-:Y:S01]  /*2710*/  HMMA.16816.F32 R88, R24, R42, R88 ;  /* 0x0000002a1858723c */ /* 0x000fe20000001858 */
[----:B------:R-:W3:Y:S07]  /*2720*/  LDSM.16.M88.4 R40, [R223+0x8400] ;  /* 0x00840000df28783b */ /* 0x000eee0000000200 */
[----:B------:R-:W-:Y:S01]  /*2730*/  HMMA.16816.F32 R76, R32, R50, R12 ;  /* 0x00000032204c723c */ /* 0x000fe2000000180c */
[----:B-1----:R-:W-:Y:S01]  /*2740*/  FMUL.FTZ R0, R45, c[0x0][0x2ec] ;  /* 0x0000bb002d007a20 */ /* 0x002fe20000410000 */
[----:B------:R-:W1:Y:S03]  /*2750*/  LDSM.16.M88.4 R12, [R223+0x7800] ;  /* 0x00780000df0c783b */ /* 0x000e660000000200 */
[----:B------:R2:W-:Y:S03]  /*2760*/  MUFU.TANH R126, R0 ;  /* 0x00000000007e7308 */ /* 0x0005e60000002400 */
[----:B------:R-:W-:Y:S08]  /*2770*/  HMMA.16816.F32 R64, R4, R52, R92 ;  /* 0x000000340440723c */ /* 0x000ff0000000185c */
[----:B------:R-:W-:Y:S01]  /*2780*/  HMMA.16816.F32 R60, R16, R50, R60 ;  /* 0x00000032103c723c */ /* 0x000fe2000000183c */
[----:B--2---:R-:W-:-:S07]  /*2790*/  FMUL.FTZ R0, R46, c[0x0][0x2ec] ;  /* 0x0000bb002e007a20 */ /* 0x004fce0000410000 */
[C---:B------:R-:W-:Y:S01]  /*27a0*/  HMMA.16816.F32 R100, R24.reuse, R56, R100 ;  /* 0x000000381864723c */ /* 0x040fe20000001864 */
[----:B------:R2:W1:Y:S07]  /*27b0*/  MUFU.TANH R120, R0 ;  /* 0x0000000000787308 */ /* 0x00046e0000002400 */
[----:B------:R-:W-:Y:S08]  /*27c0*/  HMMA.16816.F32 R104, R24, R58, R104 ;  /* 0x0000003a1868723c */ /* 0x000ff00000001868 */
[----:B------:R-:W-:Y:S01]  /*27d0*/  HMMA.16816.F32 R24, R36, R20, R64 ;  /* 0x000000142418723c */ /* 0x000fe20000001840 */
[----:B--2---:R-:W-:-:S04]  /*27e0*/  FMUL.FTZ R0, R47, c[0x0][0x2ec] ;  /* 0x0000bb002f007a20 */ /* 0x004fc80000410000 */
[----:B------:R2:W1:Y:S03]  /*27f0*/  MUFU.TANH R122, R0 ;  /* 0x00000000007a7308 */ /* 0x0004660000002400 */
[----:B------:R-:W-:Y:S08]  /*2800*/  HMMA.16816.F32 R44, R28, R20, R68 ;  /* 0x000000141c2c723c */ /* 0x000ff00000001844 */
[----:B------:R-:W-:Y:S01]  /*2810*/  HMMA.16816.F32 R48, R8, R54, R96 ;  /* 0x000000360830723c */ /* 0x000fe20000001860 */
[----:B--2---:R-:W-:-:S07]  /*2820*/  FMUL.FTZ R0, R76, c[0x0][0x2ec] ;  /* 0x0000bb004c007a20 */ /* 0x004fce0000410000 */
[----:B------:R-:W-:Y:S01]  /*2830*/  HMMA.16816.F32 R68, R4, R54, R112 ;  /* 0x000000360444723c */ /* 0x000fe20000001870 */
[----:B------:R2:W1:Y:S01]  /*2840*/  MUFU.TANH R121, R0 ;  /* 0x0000000000797308 */ /* 0x0004620000002400 */
[----:B------:R-:W4:Y:S06]  /*2850*/  LDSM.16.M88.4 R52, [R221+0x8800] ;  /* 0x00880000dd34783b */ /* 0x000f2c0000000200 */
[-C--:B---3--:R-:W-:Y:S08]  /*2860*/  HMMA.16816.F32 R44, R32, R40.reuse, R44 ;  /* 0x00000028202c723c */ /* 0x088ff0000000182c */
[----:B------:R-:W-:Y:S01]  /*2870*/  HMMA.16816.F32 R56, R16, R40, R24 ;  /* 0x000000281038723c */ /* 0x000fe20000001818 */
[----:B--2---:R-:W-:-:S04]  /*2880*/  FMUL.FTZ R0, R77, c[0x0][0x2ec] ;  /* 0x0000bb004d007a20 */ /* 0x004fc80000410000 */
[----:B------:R2:W-:Y:S03]  /*2890*/  MUFU.TANH R124, R0 ;  /* 0x00000000007c7308 */ /* 0x0005e60000002400 */
[----:B------:R-:W-:Y:S08]  /*28a0*/  HMMA.16816.F32 R24, R28, R22, R48 ;  /* 0x000000161c18723c */ /* 0x000ff00000001830 */
[----:B------:R-:W-:Y:S01]  /*28b0*/  HMMA.16816.F32 R92, R4, R80, R148 ;  /* 0x00000050045c723c */ /* 0x000fe20000001894 */
[----:B--2---:R-:W-:-:S07]  /*28c0*/  FMUL.FTZ R0, R78, c[0x0][0x2ec] ;  /* 0x0000bb004e007a20 */ /* 0x004fce0000410000 */
[----:B-1----:R-:W-:Y:S01]  /*28d0*/  HMMA.16816.F32 R48, R8, R12, R108 ;  /* 0x0000000c0830723c */ /* 0x002fe2000000186c */
[----:B------:R1:W2:Y:S01]  /*28e0*/  MUFU.TANH R123, R0 ;  /* 0x00000000007b7308 */ /* 0x0002a20000002400 */
[----:B------:R-:W-:-:S06]  /*28f0*/  FMUL.FTZ R3, R58, c[0x0][0x2ec] ;  /* 0x0000bb003a037a20 */ /* 0x000fcc0000410000 */
[C---:B------:R-:W-:Y:S01]  /*2900*/  HMMA.16816.F32 R64, R4.reuse, R12, R156 ;  /* 0x0000000c0440723c */ /* 0x040fe2000000189c */
[----:B------:R3:W-:Y:S07]  /*2910*/  MUFU.TANH R136, R3 ;  /* 0x0000000300887308 */ /* 0x0007ee0000002400 */
[----:B------:R-:W-:Y:S01]  /*2920*/  HMMA.16816.F32 R84, R4, R14, R116 ;  /* 0x0000000e0454723c */ /* 0x000fe20000001874 */
[----:B-1----:R-:W-:-:S04]  /*2930*/  FMUL.FTZ R0, R79, c[0x0][0x2ec] ;  /* 0x0000bb004f007a20 */ /* 0x002fc80000410000 */
[----:B------:R1:W-:Y:S03]  /*2940*/  MUFU.TANH R115, R0 ;  /* 0x0000000000737308 */ /* 0x0003e60000002400 */
[----:B------:R-:W-:Y:S01]  /*2950*/  HMMA.16816.F32 R140, R4, R82, R140 ;  /* 0x00000052048c723c */ /* 0x000fe2000000188c */
[----:B---3--:R-:W-:-:S04]  /*2960*/  FMUL.FTZ R3, R59, c[0x0][0x2ec] ;  /* 0x0000bb003b037a20 */ /* 0x008fc80000410000 */
[----:B------:R3:W-:Y:S03]  /*2970*/  MUFU.TANH R96, R3 ;  /* 0x0000000300607308 */ /* 0x0007e60000002400 */
[----:B------:R-:W-:Y:S01]  /*2980*/  HMMA.16816.F32 R4, R32, R42, R24 ;  /* 0x0000002a2004723c */ /* 0x000fe20000001818 */
[----:B-1----:R-:W-:-:S07]  /*2990*/  FMUL.FTZ R0, R60, c[0x0][0x2ec] ;  /* 0x0000bb003c007a20 */ /* 0x002fce0000410000 */
[----:B------:R-:W-:Y:S01]  /*29a0*/  HMMA.16816.F32 R20, R36, R22, R68 ;  /* 0x000000162414723c */ /* 0x000fe20000001844 */
[----:B------:R1:W1:Y:S01]  /*29b0*/  MUFU.TANH R113, R0 ;  /* 0x0000000000717308 */ /* 0x0002620000002400 */
[----:B---3--:R-:W-:-:S06]  /*29c0*/  IMAD R3, R164, 0x10, R168 ;  /* 0x00000010a4037824 */ /* 0x008fcc00078e02a8 */
[----:B----4-:R-:W-:Y:S08]  /*29d0*/  HMMA.16816.F32 R48, R28, R52, R48 ;  /* 0x000000341c30723c */ /* 0x010ff00000001830 */
[----:B------:R-:W-:Y:S01]  /*29e0*/  FMUL.FTZ R4, R4, c[0x0][0x2ec] ;  /* 0x0000bb0004047a20 */ /* 0x000fe20000410000 */
[----:B------:R-:W-:Y:S01]  /*29f0*/  HMMA.16816.F32 R76, R8, R14, R88 ;  /* 0x0000000e084c723c */ /* 0x000fe20000001858 */
[----:B-1----:R-:W-:-:S02]  /*2a00*/  FMUL.FTZ R0, R61, c[0x0][0x2ec] ;  /* 0x0000bb003d007a20 */ /* 0x002fc40000410000 */
[----:B------:R1:W-:Y:S01]  /*2a10*/  MUFU.TANH R139, R4 ;  /* 0x00000004008b7308 */ /* 0x0003e20000002400 */
[----:B------:R-:W-:Y:S02]  /*2a20*/  FMUL.FTZ R5, R5, c[0x0][0x2ec] ;  /* 0x0000bb0005057a20 */ /* 0x000fe40000410000 */
[----:B------:R-:W-:Y:S02]  /*2a30*/  FMUL.FTZ R13, R7, c[0x0][0x2ec] ;  /* 0x0000bb00070d7a20 */ /* 0x000fe40000410000 */
[----:B------:R-:W-:Y:S01]  /*2a40*/  HMMA.16816.F32 R40, R16, R42, R20 ;  /* 0x0000002a1028723c */ /* 0x000fe20000001814 */
[----:B------:R-:W-:Y:S02]  /*2a50*/  FMUL.FTZ R6, R6, c[0x0][0x2ec] ;  /* 0x0000bb0006067a20 */ /* 0x000fe40000410000 */
[----:B------:R3:W-:Y:S01]  /*2a60*/  MUFU.TANH R114, R0 ;  /* 0x0000000000727308 */ /* 0x0007e20000002400 */
[----:B------:R-:W-:-:S04]  /*2a70*/  IMAD R88, R75, 0x20, R74 ;  /* 0x000000204b587824 */ /* 0x000fc800078e024a */
[----:B------:R-:W-:Y:S01]  /*2a80*/  HMMA.16816.F32 R24, R36, R52, R64 ;  /* 0x000000342418723c */ /* 0x000fe20000001840 */
[----:B-1----:R-:W-:Y:S02]  /*2a90*/  IADD3 R4, R72, 0x1, -R73 ;  /* 0x0000000148047810 */ /* 0x002fe40007ffe849 */
[----:B------:R-:W-:Y:S01]  /*2aa0*/  MUFU.TANH R137, R5 ;  /* 0x0000000500897308 */ /* 0x000fe20000002400 */
[----:B---3--:R-:W-:-:S07]  /*2ab0*/  FMUL.FTZ R0, R62, c[0x0][0x2ec] ;  /* 0x0000bb003e007a20 */ /* 0x008fce0000410000 */
[----:B------:R-:W-:Y:S08]  /*2ac0*/  MUFU.TANH R164, R6 ;  /* 0x0000000600a47308 */ /* 0x000ff00000002400 */
[----:B------:R1:W3:Y:S08]  /*2ad0*/  MUFU.TANH R99, R0 ;  /* 0x0000000000637308 */ /* 0x0002f00000002400 */
[----:B------:R-:W-:Y:S01]  /*2ae0*/  MUFU.TANH R138, R13 ;  /* 0x0000000d008a7308 */ /* 0x000fe20000002400 */
[----:B-1----:R-:W-:-:S02]  /*2af0*/  FMUL.FTZ R0, R63, c[0x0][0x2ec] ;  /* 0x0000bb003f007a20 */ /* 0x002fc40000410000 */
[----:B------:R-:W-:Y:S05]  /*2b00*/  HMMA.16816.F32 R60, R8, R80, R100 ;  /* 0x00000050083c723c */ /* 0x000fea0000001864 */
[----:B------:R1:W4:Y:S02]  /*2b10*/  MUFU.TANH R112, R0 ;  /* 0x0000000000707308 */ /* 0x0003240000002400 */
[----:B-1----:R-:W-:-:S06]  /*2b20*/  FMUL.FTZ R0, R44, c[0x0][0x2ec] ;  /* 0x0000bb002c007a20 */ /* 0x002fcc0000410000 */
[----:B------:R1:W1:Y:S02]  /*2b30*/  MUFU.TANH R149, R0 ;  /* 0x0000000000957308 */ /* 0x0002640000002400 */
[----:B-1----:R-:W-:-:S06]  /*2b40*/  FMUL.FTZ R0, R45, c[0x0][0x2ec] ;  /* 0x0000bb002d007a20 */ /* 0x002fcc0000410000 */
[----:B------:R1:W-:Y:S02]  /*2b50*/  MUFU.TANH R148, R0 ;  /* 0x0000000000947308 */ /* 0x0003e40000002400 */
[----:B-1----:R-:W-:-:S06]  /*2b60*/  FMUL.FTZ R0, R46, c[0x0][0x2ec] ;  /* 0x0000bb002e007a20 */ /* 0x002fcc0000410000 */
[----:B------:R1:W1:Y:S02]  /*2b70*/  MUFU.TANH R152, R0 ;  /* 0x0000000000987308 */ /* 0x0002640000002400 */
[----:B-1----:R-:W-:Y:S02]  /*2b80*/  FMUL.FTZ R0, R47, c[0x0][0x2ec] ;  /* 0x0000bb002f007a20 */ /* 0x002fe40000410000 */
[----:B------:R-:W1:Y:S04]  /*2b90*/  LDSM.16.M88.4 R44, [R223+0x8800] ;  /* 0x00880000df2c783b */ /* 0x000e680000000200 */
[----:B------:R2:W-:Y:S02]  /*2ba0*/  MUFU.TANH R166, R0 ;  /* 0x0000000000a67308 */ /* 0x0005e40000002400 */
[----:B--2---:R-:W-:-:S06]  /*2bb0*/  FMUL.FTZ R0, R56, c[0x0][0x2ec] ;  /* 0x0000bb0038007a20 */ /* 0x004fcc0000410000 */
[----:B------:R2:W1:Y:S02]  /*2bc0*/  MUFU.TANH R97, R0 ;  /* 0x0000000000617308 */ /* 0x0004640000002400 */
[----:B--2---:R-:W-:Y:S01]  /*2bd0*/  FMUL.FTZ R0, R57, c[0x0][0x2ec] ;  /* 0x0000bb0039007a20 */ /* 0x004fe20000410000 */
[----:B-1----:R-:W-:Y:S05]  /*2be0*/  HMMA.16816.F32 R24, R16, R44, R24 ;  /* 0x0000002c1018723c */ /* 0x002fea0000001818 */
[----:B------:R1:W2:Y:S03]  /*2bf0*/  MUFU.TANH R98, R0 ;  /* 0x0000000000627308 */ /* 0x0002a60000002400 */
[----:B------:R-:W-:Y:S01]  /*2c00*/  HMMA.16816.F32 R56, R8, R82, R104 ;  /* 0x000000520838723c */ /* 0x000fe20000001868 */
[----:B------:R-:W-:Y:S01]  /*2c10*/  LDSM.16.M88.4 R8, [R223+0x8c00] ;  /* 0x008c0000df08783b */ /* 0x000fe20000000200 */
[----:B-1----:R-:W-:-:S05]  /*2c20*/  LOP3.LUT R0, R167, 0xffffffe0, RZ, 0xc0, !PT ;  /* 0xffffffe0a7007812 */ /* 0x002fca00078ec0ff */
[C---:B------:R-:W-:Y:S02]  /*2c30*/  IMAD.IADD R0, R165.reuse, 0x1, -R0 ;  /* 0x00000001a5007824 */ /* 0x040fe400078e0a00 */
[----:B------:R-:W-:-:S03]  /*2c40*/  IMAD.SHL.U32 R165, R165, 0x2, RZ ;  /* 0x00000002a5a57824 */ /* 0x000fc600078e00ff */
[----:B------:R-:W-:Y:S02]  /*2c50*/  SHF.R.S32.HI R12, RZ, 0x1f, R0 ;  /* 0x0000001fff0c7819 */ /* 0x000fe40000011400 */
[----:B------:R-:W-:Y:S02]  /*2c60*/  LOP3.LUT R23, R165, 0x6, RZ, 0xc0, !PT ;  /* 0x00000006a5177812 */ /* 0x000fe400078ec0ff */
[----:B------:R-:W-:Y:S02]  /*2c70*/  LEA.HI R0, R12, R0, RZ, 0x2 ;  /* 0x000000000c007211 */ /* 0x000fe400078f10ff */
[----:B------:R-:W-:Y:S02]  /*2c80*/  IADD3 R12, R4, c[0x0][0x2e8], RZ ;  /* 0x0000ba00040c7a10 */ /* 0x000fe40007ffe0ff */
[----:B------:R-:W-:-:S05]  /*2c90*/  SHF.R.S32.HI R172, RZ, 0x2, R0 ;  /* 0x00000002ffac7819 */ /* 0x000fca0000011400 */
[----:B------:R-:W-:Y:S01]  /*2ca0*/  IMAD.IADD R0, R3, 0x1, R172 ;  /* 0x0000000103007824 */ /* 0x000fe200078e02ac */
[----:B------:R-:W-:Y:S01]  /*2cb0*/  IADD3 R3, R72, -c[0x0][0x2e4], -R73 ;  /* 0x8000b90048037a10 */ /* 0x000fe20007ffe849 */
[----:B------:R-:W-:Y:S02]  /*2cc0*/  STL [R1+0x54], R172 ;  /* 0x000054ac01007387 */ /* 0x000fe40000100800 */
[C---:B------:R-:W-:Y:S01]  /*2cd0*/  IMAD.IADD R7, R0.reuse, 0x1, R12 ;  /* 0x0000000100077824 */ /* 0x040fe200078e020c */
[C---:B------:R-:W-:Y:S01]  /*2ce0*/  IADD3 R5, R0.reuse, 0x8, RZ ;  /* 0x0000000800057810 */ /* 0x040fe20007ffe0ff */
[C---:B------:R-:W-:Y:S01]  /*2cf0*/  IMAD.IADD R22, R0.reuse, 0x1, R3 ;  /* 0x0000000100167824 */ /* 0x040fe200078e0203 */
[C---:B------:R-:W-:Y:S02]  /*2d00*/  IADD3 R4, R0.reuse, 0x40, RZ ;  /* 0x0000004000047810 */ /* 0x040fe40007ffe0ff */
[----:B------:R-:W-:Y:S01]  /*2d10*/  IADD3 R0, R0, 0x48, RZ ;  /* 0x0000004800007810 */ /* 0x000fe20007ffe0ff */
[--C-:B------:R-:W-:Y:S01]  /*2d20*/  IMAD.IADD R21, R3, 0x1, R5.reuse ;  /* 0x0000000103157824 */ /* 0x100fe200078e0205 */
[----:B------:R-:W-:Y:S01]  /*2d30*/  IMNMX R233, R7, R72, PT ;  /* 0x0000004807e97217 */ /* 0x000fe20003800200 */
[C---:B------:R-:W-:Y:S01]  /*2d40*/  IMAD.IADD R20, R3.reuse, 0x1, R4 ;  /* 0x0000000103147824 */ /* 0x040fe200078e0204 */
[----:B------:R-:W-:Y:S01]  /*2d50*/  IMNMX R229, RZ, R22, !PT ;  /* 0x00000016ffe57217 */ /* 0x000fe20007800200 */
[C---:B------:R-:W-:Y:S01]  /*2d60*/  IMAD.IADD R6, R12.reuse, 0x1, R5 ;  /* 0x000000010c067824 */ /* 0x040fe200078e0205 */
[----:B------:R-:W-:Y:S01]  /*2d70*/  IMNMX R228, RZ, R21, !PT ;  /* 0x00000015ffe47217 */ /* 0x000fe20007800200 */
[----:B------:R-:W-:Y:S01]  /*2d80*/  IMAD.IADD R3, R3, 0x1, R0 ;  /* 0x0000000103037824 */ /* 0x000fe200078e0200 */
[----:B------:R-:W-:Y:S01]  /*2d90*/  IMNMX R227, RZ, R20, !PT ;  /* 0x00000014ffe37217 */ /* 0x000fe20007800200 */
[----:B------:R-:W-:Y:S01]  /*2da0*/  IMAD.IADD R5, R12, 0x1, R4 ;  /* 0x000000010c057824 */ /* 0x000fe200078e0204 */
[-C--:B------:R-:W-:Y:S01]  /*2db0*/  IMNMX R232, R6, R72.reuse, PT ;  /* 0x0000004806e87217 */ /* 0x080fe20003800200 */
[----:B------:R-:W-:Y:S01]  /*2dc0*/  IMAD.IADD R0, R12, 0x1, R0 ;  /* 0x000000010c007824 */ /* 0x000fe200078e0200 */
[----:B------:R-:W-:Y:S01]  /*2dd0*/  IMNMX R226, RZ, R3, !PT ;  /* 0x00000003ffe27217 */ /* 0x000fe20007800200 */
[----:B------:R-:W-:Y:S01]  /*2de0*/  HMMA.16816.F32 R12, R32, R44, R48 ;  /* 0x0000002c200c723c */ /* 0x000fe20000001830 */
[----:B------:R-:W-:Y:S01]  /*2df0*/  IMAD R4, R236, 0x40, R23 ;  /* 0x00000040ec047824 */ /* 0x000fe200078e0217 */
[-C--:B------:R-:W-:Y:S01]  /*2e00*/  IMNMX R231, R5, R72.reuse, PT ;  /* 0x0000004805e77217 */ /* 0x080fe20003800200 */
[----:B------:R-:W-:Y:S01]  /*2e10*/  FMUL.FTZ R5, R41, c[0x0][0x2ec] ;  /* 0x0000bb0029057a20 */ /* 0x000fe20000410000 */
[----:B------:R-:W-:Y:S01]  /*2e20*/  IMNMX R230, R0, R72, PT ;  /* 0x0000004800e67217 */ /* 0x000fe20003800200 */
[----:B------:R-:W-:Y:S01]  /*2e30*/  FMUL.FTZ R23, R40, c[0x0][0x2ec] ;  /* 0x0000bb0028177a20 */ /* 0x000fe20000410000 */
[C---:B------:R-:W-:Y:S01]  /*2e40*/  IADD3 R0, R4.reuse, 0x1, RZ ;  /* 0x0000000104007810 */ /* 0x040fe20007ffe0ff */
[----:B------:R1:W-:Y:S01]  /*2e50*/  MUFU.TANH R91, R5 ;  /* 0x00000005005b7308 */ /* 0x0003e20000002400 */
[-C--:B------:R-:W-:Y:S01]  /*2e60*/  ISETP.GE.AND P0, PT, R4, R233.reuse, PT ;  /* 0x000000e90400720c */ /* 0x080fe20003f06270 */
[----:B------:R-:W-:Y:S01]  /*2e70*/  FMUL.FTZ R3, R42, c[0x0][0x2ec] ;  /* 0x0000bb002a037a20 */ /* 0x000fe20000410000 */
[----:B------:R-:W-:-:S02]  /*2e80*/  ISETP.GE.AND P1, PT, R0, R233, PT ;  /* 0x000000e90000720c */ /* 0x000fc40003f26270 */
[C---:B------:R-:W-:Y:S02]  /*2e90*/  ISETP.GE.AND P4, PT, R0.reuse, R232, PT ;  /* 0x000000e80000720c */ /* 0x040fe40003f86270 */
[C---:B------:R-:W-:Y:S01]  /*2ea0*/  ISETP.GE.AND P6, PT, R0.reuse, R231, PT ;  /* 0x000000e70000720c */ /* 0x040fe20003fc6270 */
[----:B------:R2:W2:Y:S01]  /*2eb0*/  MUFU.TANH R90, R23 ;  /* 0x00000017005a7308 */ /* 0x0004a20000002400 */
[C---:B------:R-:W-:Y:S02]  /*2ec0*/  ISETP.GE.AND P3, PT, R0.reuse, R230, PT ;  /* 0x000000e60000720c */ /* 0x040fe40003f66270 */
[C---:B------:R-:W-:Y:S02]  /*2ed0*/  ISETP.LT.OR P1, PT, R0.reuse, R229, P1 ;  /* 0x000000e50000720c */ /* 0x040fe40000f21670 */
[C---:B------:R-:W-:Y:S02]  /*2ee0*/  ISETP.LT.OR P4, PT, R0.reuse, R228, P4 ;  /* 0x000000e40000720c */ /* 0x040fe40002781670 */
[C---:B------:R-:W-:Y:S01]  /*2ef0*/  ISETP.LT.OR P6, PT, R0.reuse, R227, P6 ;  /* 0x000000e30000720c */ /* 0x040fe200037c1670 */
[----:B------:R3:W3:Y:S01]  /*2f00*/  MUFU.TANH R80, R3 ;  /* 0x0000000300507308 */ /* 0x0006e20000002400 */
[----:B------:R-:W-:Y:S01]  /*2f10*/  ISETP.LT.OR P3, PT, R0, R226, P3 ;  /* 0x000000e20000720c */ /* 0x000fe20001f61670 */
[----:B------:R-:W-:Y:S01]  /*2f20*/  FMUL.FTZ R0, R12, c[0x0][0x2ec] ;  /* 0x0000bb000c007a20 */ /* 0x000fe20000410000 */
[C---:B------:R-:W-:Y:S01]  /*2f30*/  ISETP.LT.OR P0, PT, R4.reuse, R229, P0 ;  /* 0x000000e50400720c */ /* 0x040fe20000701670 */
[----:B------:R-:W-:Y:S01]  /*2f40*/  FMUL.FTZ R6, R13, c[0x0][0x2ec] ;  /* 0x0000bb000d067a20 */ /* 0x000fe20000410000 */
[----:B------:R-:W-:Y:S01]  /*2f50*/  ISETP.GE.AND P5, PT, R4, R232, PT ;  /* 0x000000e80400720c */ /* 0x000fe20003fa6270 */
[----:B-1----:R-:W-:Y:S01]  /*2f60*/  FMUL.FTZ R5, R14, c[0x0][0x2ec] ;  /* 0x0000bb000e057a20 */ /* 0x002fe20000410000 */
[----:B-----5:R-:W-:Y:S01]  /*2f70*/  FSEL R67, R129, -INF , !P0 ;  /* 0xff80000081437808 */ /* 0x020fe20004000000 */
[----:B------:R-:W-:Y:S01]  /*2f80*/  FMUL.FTZ R7, R15, c[0x0][0x2ec] ;  /* 0x0000bb000f077a20 */ /* 0x000fe20000410000 */
[----:B--2---:R-:W-:Y:S01]  /*2f90*/  HMMA.16816.F32 R20, R36, R54, R84 ;  /* 0x000000362414723c */ /* 0x004fe20000001854 */
[C---:B------:R-:W-:Y:S01]  /*2fa0*/  ISETP.GE.AND P0, PT, R4.reuse, R230, PT ;  /* 0x000000e60400720c */ /* 0x040fe20003f06270 */
[----:B------:R1:W-:Y:S01]  /*2fb0*/  MUFU.TANH R81, R0 ;  /* 0x0000000000517308 */ /* 0x0003e20000002400 */
[----:B------:R-:W-:-:S02]  /*2fc0*/  ISETP.LT.OR P5, PT, R4, R228, P5 ;  /* 0x000000e40400720c */ /* 0x000fc40002fa1670 */
[----:B------:R-:W-:Y:S01]  /*2fd0*/  ISETP.LT.OR P0, PT, R4, R226, P0 ;  /* 0x000000e20400720c */ /* 0x000fe20000701670 */
[----:B---3--:R-:W-:Y:S02]  /*2fe0*/  FMUL.FTZ R3, R43, c[0x0][0x2ec] ;  /* 0x0000bb002b037a20 */ /* 0x008fe40000410000 */
[----:B------:R-:W-:Y:S01]  /*2ff0*/  HMMA.16816.F32 R12, R28, R54, R76 ;  /* 0x000000361c0c723c */ /* 0x000fe2000000184c */
[----:B------:R-:W-:Y:S01]  /*3000*/  FSEL R72, R128, -INF , !P5 ;  /* 0xff80000080487808 */ /* 0x000fe20006800000 */
[----:B------:R2:W-:Y:S01]  /*3010*/  MUFU.TANH R89, R6 ;  /* 0x0000000600597308 */ /* 0x0005e20000002400 */
[----:B------:R-:W-:Y:S02]  /*3020*/  FSEL R65, R120, -INF , !P0 ;  /* 0xff80000078417808 */ /* 0x000fe40004000000 */
[----:B------:R-:W-:Y:S02]  /*3030*/  FSEL R66, R130, -INF , !P1 ;  /* 0xff80000082427808 */ /* 0x000fe40004800000 */
[----:B------:R-:W-:-:S02]  /*3040*/  FSEL R73, R127, -INF , !P4 ;  /* 0xff8000007f497808 */ /* 0x000fc40006000000 */
[C---:B------:R-:W-:Y:S01]  /*3050*/  ISETP.GE.AND P2, PT, R4.reuse, R231, PT ;  /* 0x000000e70400720c */ /* 0x040fe20003f46270 */
[----:B------:R3:W5:Y:S01]  /*3060*/  MUFU.TANH R101, R3 ;  /* 0x0000000300657308 */ /* 0x0007620000002400 */
[C---:B-1----:R-:W-:Y:S02]  /*3070*/  IADD3 R0, R4.reuse, 0x9, RZ ;  /* 0x0000000904007810 */ /* 0x042fe40007ffe0ff */
[----:B------:R-:W-:Y:S02]  /*3080*/  ISETP.LT.OR P2, PT, R4, R227, P2 ;  /* 0x000000e30400720c */ /* 0x000fe40001741670 */
[----:B------:R-:W-:Y:S02]  /*3090*/  FSEL R52, R126, -INF , !P6 ;  /* 0xff8000007e347808 */ /* 0x000fe40007000000 */
[----:B------:R-:W-:Y:S01]  /*30a0*/  FSEL R53, R125, -INF , !P2 ;  /* 0xff8000007d357808 */ /* 0x000fe20005000000 */
[----:B------:R1:W1:Y:S01]  /*30b0*/  MUFU.TANH R79, R5 ;  /* 0x00000005004f7308 */ /* 0x0002620000002400 */
[----:B--2---:R-:W-:Y:S01]  /*30c0*/  FMUL.FTZ R6, R26, c[0x0][0x2ec] ;  /* 0x0000bb001a067a20 */ /* 0x004fe20000410000 */
[----:B------:R-:W-:-:S02]  /*30d0*/  FSEL R64, R122, -INF , !P3 ;  /* 0xff8000007a407808 */ /* 0x000fc40005800000 */
[----:B------:R-:W-:Y:S02]  /*30e0*/  ISETP.GE.AND P2, PT, R0, R233, PT ;  /* 0x000000e90000720c */ /* 0x000fe40003f46270 */
[----:B------:R-:W-:Y:S01]  /*30f0*/  HMMA.16816.F32 R48, R32, R46, R12 ;  /* 0x0000002e2030723c */ /* 0x000fe2000000180c */
[----:B------:R-:W2:Y:S01]  /*3100*/  LDSM.16.M88.4 R12, [R221+0x8c00] ;  /* 0x008c0000dd0c783b */ /* 0x000ea20000000200 */
[----:B---3--:R-:W-:Y:S01]  /*3110*/  IADD3 R3, R4, 0x8, RZ ;  /* 0x0000000804037810 */ /* 0x008fe20007ffe0ff */
[----:B------:R-:W-:Y:S01]  /*3120*/  MUFU.TANH R69, R6 ;  /* 0x0000000600457308 */ /* 0x000fe20000002400 */
[----:B------:R-:W-:Y:S01]  /*3130*/  ISETP.GE.AND P6, PT, R0, R232, PT ;  /* 0x000000e80000720c */ /* 0x000fe20003fc6270 */
[----:B------:R-:W-:-:S04]  /*3140*/  DEPBAR.LE SB0, 0x0 ;  /* 0x000080000000791a */ /* 0x000fc80000000000 */
[----:B------:R-:W-:Y:S01]  /*3150*/  ISETP.GE.AND P5, PT, R3, R233, PT ;  /* 0x000000e90300720c */ /* 0x000fe20003fa6270 */
[----:B-1----:R-:W-:Y:S01]  /*3160*/  FMUL.FTZ R5, R27, c[0x0][0x2ec] ;  /* 0x0000bb001b057a20 */ /* 0x002fe20000410000 */
[C---:B------:R-:W-:Y:S01]  /*3170*/  ISETP.GE.AND P0, PT, R3.reuse, R232, PT ;  /* 0x000000e80300720c */ /* 0x040fe20003f06270 */
[----:B------:R-:W-:Y:S01]  /*3180*/  MUFU.TANH R82, R7 ;  /* 0x0000000700527308 */ /* 0x000fe20000002400 */
[C---:B------:R-:W-:Y:S02]  /*3190*/  ISETP.GE.AND P1, PT, R3.reuse, R231, PT ;  /* 0x000000e70300720c */ /* 0x040fe40003f26270 */
[C---:B------:R-:W-:Y:S02]  /*31a0*/  ISETP.GE.AND P4, PT, R3.reuse, R230, PT ;  /* 0x000000e60300720c */ /* 0x040fe40003f86270 */
[C---:B------:R-:W-:Y:S02]  /*31b0*/  ISETP.LT.OR P5, PT, R3.reuse, R229, P5 ;  /* 0x000000e50300720c */ /* 0x040fe40002fa1670 */
[C---:B------:R-:W-:Y:S01]  /*31c0*/  ISETP.LT.OR P0, PT, R3.reuse, R228, P0 ;  /* 0x000000e40300720c */ /* 0x040fe20000701670 */
[----:B------:R1:W-:Y:S01]  /*31d0*/  MUFU.TANH R76, R5 ;  /* 0x00000005004c7308 */ /* 0x0003e20000002400 */
[----:B------:R-:W-:-:S02]  /*31e0*/  ISETP.LT.OR P1, PT, R3, R227, P1 ;  /* 0x000000e30300720c */ /* 0x000fc40000f21670 */
[----:B------:R-:W-:Y:S01]  /*31f0*/  ISETP.LT.OR P4, PT, R3, R226, P4 ;  /* 0x000000e20300720c */ /* 0x000fe20002781670 */
[----:B------:R-:W-:Y:S01]  /*3200*/  FMUL.FTZ R3, R24, c[0x0][0x2ec] ;  /* 0x0000bb0018037a20 */ /* 0x000fe20000410000 */
[----:B------:R-:W-:Y:S02]  /*3210*/  FSEL R68, R121, -INF , !P5 ;  /* 0xff80000079447808 */ /* 0x000fe40006800000 */
[C---:B------:R-:W-:Y:S01]  /*3220*/  ISETP.GE.AND P3, PT, R0.reuse, R231, PT ;  /* 0x000000e70000720c */ /* 0x040fe20003f66270 */
[----:B------:R3:W3:Y:S01]  /*3230*/  MUFU.TANH R77, R3 ;  /* 0x00000003004d7308 */ /* 0x0006e20000002400 */
[C---:B------:R-:W-:Y:S02]  /*3240*/  ISETP.GE.AND P5, PT, R0.reuse, R230, PT ;  /* 0x000000e60000720c */ /* 0x040fe40003fa6270 */
[C---:B------:R-:W-:Y:S02]  /*3250*/  ISETP.LT.OR P2, PT, R0.reuse, R229, P2 ;  /* 0x000000e50000720c */ /* 0x040fe40001741670 */
[----:B------:R-:W-:-:S02]  /*3260*/  ISETP.LT.OR P6, PT, R0, R228, P6 ;  /* 0x000000e40000720c */ /* 0x000fc400037c1670 */
[----:B------:R-:W-:Y:S01]  /*3270*/  ISETP.LT.OR P3, PT, R0, R227, P3 ;  /* 0x000000e30000720c */ /* 0x000fe20001f61670 */
[----:B-1----:R-:W-:Y:S01]  /*3280*/  FMUL.FTZ R5, R48, c[0x0][0x2ec] ;  /* 0x0000bb0030057a20 */ /* 0x002fe20000410000 */
[----:B------:R-:W-:Y:S02]  /*3290*/  ISETP.LT.OR P5, PT, R0, R226, P5 ;  /* 0x000000e20000720c */ /* 0x000fe40002fa1670 */
[----:B------:R-:W-:Y:S01]  /*32a0*/  IADD3 R0, R4, 0x10, RZ ;  /* 0x0000001004007810 */ /* 0x000fe20007ffe0ff */
[----:B------:R1:W-:Y:S01]  /*32b0*/  MUFU.TANH R74, R5 ;  /* 0x00000005004a7308 */ /* 0x0003e20000002400 */
[----:B------:R-:W-:Y:S01]  /*32c0*/  FSEL R70, R123, -INF , !P0 ;  /* 0xff8000007b467808 */ /* 0x000fe20004000000 */
[----:B--2---:R-:W-:Y:S01]  /*32d0*/  HMMA.16816.F32 R40, R36, R12, R92 ;  /* 0x0000000c2428723c */ /* 0x004fe2000000185c */
[----:B------:R-:W-:Y:S01]  /*32e0*/  ISETP.GE.AND P0, PT, R0, R233, PT ;  /* 0x000000e90000720c */ /* 0x000fe20003f06270 */
[----:B---3--:R-:W-:Y:S01]  /*32f0*/  FMUL.FTZ R3, R25, c[0x0][0x2ec] ;  /* 0x0000bb0019037a20 */ /* 0x008fe20000410000 */
[----:B------:R-:W-:-:S02]  /*3300*/  FSEL R45, R113, -INF , !P1 ;  /* 0xff800000712d7808 */ /* 0x000fc40004800000 */
[----:B------:R-:W-:Y:S01]  /*3310*/  FSEL R54, R99, -INF , !P4 ;  /* 0xff80000063367808 */ /* 0x000fe20006000000 */
[----:B------:R2:W3:Y:S01]  /*3320*/  MUFU.TANH R78, R3 ;  /* 0x00000003004e7308 */ /* 0x0004e20000002400 */
[----:B------:R-:W-:Y:S01]  /*3330*/  FSEL R55, R124, -INF , !P2 ;  /* 0xff8000007c377808 */ /* 0x000fe20005000000 */
[----:B------:R-:W-:Y:S01]  /*3340*/  HMMA.16816.F32 R24, R16, R46, R20 ;  /* 0x0000002e1018723c */ /* 0x000fe20000001814 */
[C---:B------:R-:W-:Y:S02]  /*3350*/  ISETP.LT.OR P0, PT, R0.reuse, R229, P0 ;  /* 0x000000e50000720c */ /* 0x040fe40000701670 */
[C---:B------:R-:W-:Y:S02]  /*3360*/  ISETP.GE.AND P1, PT, R0.reuse, R232, PT ;  /* 0x000000e80000720c */ /* 0x040fe40003f26270 */
[C---:B------:R-:W-:Y:S01]  /*3370*/  ISETP.GE.AND P4, PT, R0.reuse, R231, PT ;  /* 0x000000e70000720c */ /* 0x040fe20003f86270 */
[----:B-1----:R-:W-:Y:S01]  /*3380*/  FMUL.FTZ R5, R49, c[0x0][0x2ec] ;  /* 0x0000bb0031057a20 */ /* 0x002fe20000410000 */
[----:B------:R-:W-:Y:S01]  /*3390*/  ISETP.GE.AND P2, PT, R0, R230, PT ;  /* 0x000000e60000720c */ /* 0x000fe20003f46270 */
[----:B------:R-:W-:Y:S01]  /*33a0*/  HMMA.16816.F32 R20, R28, R12, R60 ;  /* 0x0000000c1c14723c */ /* 0x000fe2000000183c */
[----:B------:R-:W-:Y:S01]  /*33b0*/  FSEL R71, R115, -INF , !P6 ;  /* 0xff80000073477808 */ /* 0x000fe20007000000 */
[----:B------:R1:W-:Y:S01]  /*33c0*/  MUFU.TANH R75, R5 ;  /* 0x00000005004b7308 */ /* 0x0003e20000002400 */
[----:B------:R-:W-:-:S02]  /*33d0*/  FSEL R44, R114, -INF , !P3 ;  /* 0xff800000722c7808 */ /* 0x000fc40005800000 */
[----:B----4-:R-:W-:Y:S02]  /*33e0*/  FSEL R47, R112, -INF , !P5 ;  /* 0xff800000702f7808 */ /* 0x010fe40006800000 */
[----:B--2---:R-:W-:Y:S01]  /*33f0*/  IADD3 R3, R4, 0x11, RZ ;  /* 0x0000001104037810 */ /* 0x004fe20007ffe0ff */
[-C--:B------:R-:W-:Y:S01]  /*3400*/  HMMA.16816.F32 R28, R28, R14.reuse, R56 ;  /* 0x0000000e1c1c723c */ /* 0x080fe20000001838 */
[----:B------:R-:W-:Y:S02]  /*3410*/  FSEL R149, R149, -INF , !P0 ;  /* 0xff80000095957808 */ /* 0x000fe40004000000 */
[C---:B------:R-:W-:Y:S02]  /*3420*/  ISETP.LT.OR P1, PT, R0.reuse, R228, P1 ;  /* 0x000000e40000720c */ /* 0x040fe40000f21670 */
[C---:B------:R-:W-:Y:S02]  /*3430*/  ISETP.LT.OR P4, PT, R0.reuse, R227, P4 ;  /* 0x000000e30000720c */ /* 0x040fe40002781670 */
[----:B------:R-:W-:Y:S01]  /*3440*/  ISETP.LT.OR P2, PT, R0, R226, P2 ;  /* 0x000000e20000720c */ /* 0x000fe20001741670 */
[----:B------:R-:W-:Y:S01]  /*3450*/  HMMA.16816.F32 R36, R36, R14, R140 ;  /* 0x0000000e2424723c */ /* 0x000fe2000000188c */
[C---:B------:R-:W-:Y:S01]  /*3460*/  ISETP.GE.AND P6, PT, R3.reuse, R233, PT ;  /* 0x000000e90300720c */ /* 0x040fe20003fc6270 */
[----:B-1----:R-:W-:Y:S01]  /*3470*/  FMUL.FTZ R5, R50, c[0x0][0x2ec] ;  /* 0x0000bb0032057a20 */ /* 0x002fe20000410000 */
[----:B------:R-:W-:-:S02]  /*3480*/  ISETP.GE.AND P3, PT, R3, R232, PT ;  /* 0x000000e80300720c */ /* 0x000fc40003f66270 */
[C---:B------:R-:W-:Y:S01]  /*3490*/  ISETP.GE.AND P5, PT, R3.reuse, R231, PT ;  /* 0x000000e70300720c */ /* 0x040fe20003fa6270 */
[----:B------:R1:W2:Y:S01]  /*34a0*/  MUFU.TANH R50, R5 ;  /* 0x0000000500327308 */ /* 0x0002a20000002400 */
[C---:B------:R-:W-:Y:S01]  /*34b0*/  ISETP.GE.AND P0, PT, R3.reuse, R230, PT ;  /* 0x000000e60300720c */ /* 0x040fe20003f06270 */
[C---:B------:R-:W-:Y:S01]  /*34c0*/  HMMA.16816.F32 R20, R32.reuse, R8, R20 ;  /* 0x000000082014723c */ /* 0x040fe20000001814 */
[----:B------:R-:W-:Y:S02]  /*34d0*/  IADD3 R0, R4, 0x18, RZ ;  /* 0x0000001804007810 */ /* 0x000fe40007ffe0ff */
[C---:B------:R-:W-:Y:S02]  /*34e0*/  ISETP.LT.OR P6, PT, R3.reuse, R229, P6 ;  /* 0x000000e50300720c */ /* 0x040fe400037c1670 */
[C---:B------:R-:W-:Y:S02]  /*34f0*/  ISETP.LT.OR P3, PT, R3.reuse, R228, P3 ;  /* 0x000000e40300720c */ /* 0x040fe40001f61670 */
[C---:B------:R-:W-:Y:S01]  /*3500*/  ISETP.LT.OR P5, PT, R3.reuse, R227, P5 ;  /* 0x000000e30300720c */ /* 0x040fe20002fa1670 */
[----:B------:R-:W-:Y:S01]  /*3510*/  HMMA.16816.F32 R32, R32, R10, R28 ;  /* 0x0000000a2020723c */ /* 0x000fe2000000181c */
[----:B------:R-:W-:Y:S01]  /*3520*/  ISETP.LT.OR P0, PT, R3, R226, P0 ;  /* 0x000000e20300720c */ /* 0x000fe20000701670 */
[----:B------:R-:W-:Y:S01]  /*3530*/  FMUL.FTZ R3, R51, c[0x0][0x2ec] ;  /* 0x0000bb0033037a20 */ /* 0x000fe20000410000 */
[----:B------:R-:W-:-:S02]  /*3540*/  FSEL R152, R152, -INF , !P1 ;  /* 0xff80000098987808 */ /* 0x000fc40004800000 */
[----:B------:R-:W-:Y:S01]  /*3550*/  FSEL R61, R97, -INF , !P4 ;  /* 0xff800000613d7808 */ /* 0x000fe20006000000 */
[----:B------:R4:W-:Y:S01]  /*3560*/  MUFU.TANH R60, R3 ;  /* 0x00000003003c7308 */ /* 0x0009e20000002400 */
[----:B------:R-:W-:Y:S01]  /*3570*/  ISETP.GE.AND P1, PT, R0, R233, PT ;  /* 0x000000e90000720c */ /* 0x000fe20003f26270 */
[----:B-1----:R-:W-:Y:S01]  /*3580*/  FMUL.FTZ R5, R24, c[0x0][0x2ec] ;  /* 0x0000bb0018057a20 */ /* 0x002fe20000410000 */
[C---:B------:R-:W-:Y:S02]  /*3590*/  ISETP.GE.AND P4, PT, R0.reuse, R232, PT ;  /* 0x000000e80000720c */ /* 0x040fe40003f86270 */
[C---:B------:R-:W-:Y:S02]  /*35a0*/  ISETP.LT.OR P1, PT, R0.reuse, R229, P1 ;  /* 0x000000e50000720c */ /* 0x040fe40000f21670 */
[----:B------:R-:W-:Y:S01]  /*35b0*/  ISETP.LT.OR P4, PT, R0, R228, P4 ;  /* 0x000000e40000720c */ /* 0x000fe20002781670 */
[----:B------:R1:W1:Y:S01]  /*35c0*/  MUFU.TANH R48, R5 ;  /* 0x0000000500307308 */ /* 0x0002620000002400 */
[----:B------:R-:W-:Y:S01]  /*35d0*/  FSEL R166, R166, -INF , !P3 ;  /* 0xff800000a6a67808 */ /* 0x000fe20005800000 */
[----:B------:R-:W-:Y:S01]  /*35e0*/  FMUL.FTZ R6, R21, c[0x0][0x2ec] ;  /* 0x0000bb0015067a20 */ /* 0x000fe20000410000 */
[----:B------:R-:W-:Y:S01]  /*35f0*/  FSEL R107, R96, -INF , !P0 ;  /* 0xff800000606b7808 */ /* 0x000fe20004000000 */
[----:B------:R-:W-:Y:S01]  /*3600*/  FMUL.FTZ R7, R23, c[0x0][0x2ec] ;  /* 0x0000bb0017077a20 */ /* 0x000fe20000410000 */
[----:B------:R-:W-:-:S02]  /*3610*/  FSEL R139, R139, -INF , !P1 ;  /* 0xff8000008b8b7808 */ /* 0x000fc40004800000 */
[----:B------:R-:W-:Y:S01]  /*3620*/  FSEL R164, R164, -INF , !P4 ;  /* 0xff800000a4a47808 */ /* 0x000fe20006000000 */
[----:B------:R-:W-:Y:S01]  /*3630*/  MUFU.TANH R6, R6 ;  /* 0x0000000600067308 */ /* 0x000fe20000002400 */
[----:B----4-:R-:W-:Y:S01]  /*3640*/  IADD3 R3, R4, 0x19, RZ ;  /* 0x0000001904037810 */ /* 0x010fe20007ffe0ff */
[----:B------:R-:W-:Y:S01]  /*3650*/  FMUL.FTZ R34, R34, c[0x0][0x2ec] ;  /* 0x0000bb0022227a20 */ /* 0x000fe20000410000 */
[----:B------:R-:W-:Y:S01]  /*3660*/  FSEL R136, R136, -INF , !P2 ;  /* 0xff80000088887808 */ /* 0x000fe20005000000 */
[----:B------:R-:W-:Y:S01]  /*3670*/  FMUL.FTZ R32, R32, c[0x0][0x2ec] ;  /* 0x0000bb0020207a20 */ /* 0x000fe20000410000 */
[----:B------:R-:W-:Y:S01]  /*3680*/  ISETP.GE.AND P3, PT, R3, R233, PT ;  /* 0x000000e90300720c */ /* 0x000fe20003f66270 */
[----:B------:R-:W-:Y:S01]  /*3690*/  FMUL.FTZ R33, R33, c[0x0][0x2ec] ;  /* 0x0000bb0021217a20 */ /* 0x000fe20000410000 */
[----:B------:R-:W-:Y:S01]  /*36a0*/  ISETP.GE.AND P0, PT, R3, R232, PT ;  /* 0x000000e80300720c */ /* 0x000fe20003f06270 */
[----:B-1----:R-:W-:Y:S01]  /*36b0*/  FMUL.FTZ R5, R25, c[0x0][0x2ec] ;  /* 0x0000bb0019057a20 */ /* 0x002fe20000410000 */
[C---:B------:R-:W-:Y:S01]  /*36c0*/  ISETP.GE.AND P1, PT, R3.reuse, R231, PT ;  /* 0x000000e70300720c */ /* 0x040fe20003f26270 */
[----:B------:R-:W-:Y:S01]  /*36d0*/  MUFU.TANH R34, R34 ;  /* 0x0000002200227308 */ /* 0x000fe20000002400 */
[----:B------:R-:W-:Y:S01]  /*36e0*/  ISETP.GE.AND P4, PT, R3, R230, PT ;  /* 0x000000e60300720c */ /* 0x000fe20003f86270 */
[----:B------:R-:W-:Y:S01]  /*36f0*/  FMUL.FTZ R35, R35, c[0x0][0x2ec] ;  /* 0x0000bb0023237a20 */ /* 0x000fe20000410000 */
[----:B------:R-:W-:-:S02]  /*3700*/  ISETP.LT.OR P3, PT, R3, R229, P3 ;  /* 0x000000e50300720c */ /* 0x000fc40001f61670 */
[C---:B------:R-:W-:Y:S02]  /*3710*/  ISETP.LT.OR P0, PT, R3.reuse, R228, P0 ;  /* 0x000000e40300720c */ /* 0x040fe40000701670 */
[C---:B------:R-:W-:Y:S01]  /*3720*/  ISETP.LT.OR P1, PT, R3.reuse, R227, P1 ;  /* 0x000000e30300720c */ /* 0x040fe20000f21670 */
[----:B------:R1:W-:Y:S01]  /*3730*/  MUFU.TANH R49, R5 ;  /* 0x0000000500317308 */ /* 0x0003e20000002400 */
[----:B------:R-:W-:Y:S01]  /*3740*/  ISETP.LT.OR P4, PT, R3, R226, P4 ;  /* 0x000000e20300720c */ /* 0x000fe20002781670 */
[----:B------:R-:W-:Y:S01]  /*3750*/  FMUL.FTZ R3, R27, c[0x0][0x2ec] ;  /* 0x0000bb001b037a20 */ /* 0x000fe20000410000 */
[----:B------:R-:W-:Y:S02]  /*3760*/  FSEL R148, R148, -INF , !P6 ;  /* 0xff80000094947808 */ /* 0x000fe40007000000 */
[C---:B------:R-:W-:Y:S02]  /*3770*/  ISETP.GE.AND P2, PT, R0.reuse, R231, PT ;  /* 0x000000e70000720c */ /* 0x040fe40003f46270 */
[C---:B------:R-:W-:Y:S01]  /*3780*/  ISETP.GE.AND P6, PT, R0.reuse, R230, PT ;  /* 0x000000e60000720c */ /* 0x040fe20003fc6270 */
[----:B------:R4:W-:Y:S01]  /*3790*/  MUFU.TANH R13, R3 ;  /* 0x00000003000d7308 */ /* 0x0009e20000002400 */
[----:B------:R-:W-:-:S02]  /*37a0*/  ISETP.LT.OR P2, PT, R0, R227, P2 ;  /* 0x000000e30000720c */ /* 0x000fc40001741670 */
[----:B------:R-:W-:Y:S02]  /*37b0*/  ISETP.LT.OR P6, PT, R0, R226, P6 ;  /* 0x000000e20000720c */ /* 0x000fe400037c1670 */
[----:B------:R-:W-:Y:S02]  /*37c0*/  IADD3 R0, R4, 0x20, RZ ;  /* 0x0000002004007810 */ /* 0x000fe40007ffe0ff */
[----:B------:R-:W-:Y:S01]  /*37d0*/  FSEL R100, R98, -INF , !P5 ;  /* 0xff80000062647808 */ /* 0x000fe20006800000 */
[----:B-1----:R-:W-:Y:S01]  /*37e0*/  FMUL.FTZ R5, R26, c[0x0][0x2ec] ;  /* 0x0000bb001a057a20 */ /* 0x002fe20000410000 */
[----:B------:R-:W-:Y:S01]  /*37f0*/  FSEL R56, R90, -INF , !P2 ;  /* 0xff8000005a387808 */ /* 0x000fe20005000000 */
[----:B------:R-:W-:Y:S01]  /*3800*/  HMMA.16816.F32 R24, R16, R8, R40 ;  /* 0x000000081018723c */ /* 0x000fe20000001828 */
[C---:B------:R-:W-:Y:S01]  /*3810*/  ISETP.GE.AND P5, PT, R0.reuse, R233, PT ;  /* 0x000000e90000720c */ /* 0x040fe20003fa6270 */
[----:B------:R1:W1:Y:S01]  /*3820*/  MUFU.TANH R46, R5 ;  /* 0x00000005002e7308 */ /* 0x0002620000002400 */
[----:B------:R-:W-:-:S02]  /*3830*/  ISETP.GE.AND P2, PT, R0, R232, PT ;  /* 0x000000e80000720c */ /* 0x000fc40003f46270 */
[----:B------:R-:W-:Y:S01]  /*3840*/  ISETP.LT.OR P5, PT, R0, R229, P5 ;  /* 0x000000e50000720c */ /* 0x000fe20002fa1670 */
[----:B----4-:R-:W-:Y:S01]  /*3850*/  FMUL.FTZ R3, R20, c[0x0][0x2ec] ;  /* 0x0000bb0014037a20 */ /* 0x010fe20000410000 */
[----:B------:R-:W-:Y:S01]  /*3860*/  ISETP.LT.OR P2, PT, R0, R228, P2 ;  /* 0x000000e40000720c */ /* 0x000fe20001741670 */
[----:B------:R-:W-:Y:S01]  /*3870*/  HMMA.16816.F32 R16, R16, R10, R36 ;  /* 0x0000000a1010723c */ /* 0x000fe20000001824 */
[----:B------:R-:W-:Y:S01]  /*3880*/  FSEL R106, R80, -INF , !P6 ;  /* 0xff800000506a7808 */ /* 0x000fe20007000000 */
[----:B------:R4:W2:Y:S01]  /*3890*/  MUFU.TANH R12, R3 ;  /* 0x00000003000c7308 */ /* 0x0008a20000002400 */
[----:B------:R-:W-:Y:S02]  /*38a0*/  FSEL R137, R137, -INF , !P3 ;  /* 0xff80000089897808 */ /* 0x000fe40005800000 */
[----:B------:R-:W-:Y:S02]  /*38b0*/  FSEL R138, R138, -INF , !P0 ;  /* 0xff8000008a8a7808 */ /* 0x000fe40004000000 */
[----:B------:R-:W-:-:S02]  /*38c0*/  ISETP.GE.AND P6, PT, R0, R231, PT ;  /* 0x000000e70000720c */ /* 0x000fc40003fc6270 */
[----:B------:R-:W-:Y:S01]  /*38d0*/  ISETP.GE.AND P3, PT, R0, R230, PT ;  /* 0x000000e60000720c */ /* 0x000fe20003f66270 */
[----:B-1----:R-:W-:Y:S01]  /*38e0*/  FMUL.FTZ R5, R22, c[0x0][0x2ec] ;  /* 0x0000bb0016057a20 */ /* 0x002fe20000410000 */
[----:B-----5:R-:W-:Y:S01]  /*38f0*/  FSEL R101, R101, -INF , !P4 ;  /* 0xff80000065657808 */ /* 0x020fe20006000000 */
[----:B------:R-:W-:Y:S01]  /*3900*/  MUFU.TANH R7, R7 ;  /* 0x0000000700077308 */ /* 0x000fe20000002400 */
[----:B------:R-:W-:Y:S02]  /*3910*/  FSEL R181, R81, -INF , !P5 ;  /* 0xff80000051b57808 */ /* 0x000fe40006800000 */
[----:B------:R-:W-:Y:S01]  /*3920*/  FSEL R186, R79, -INF , !P2 ;  /* 0xff8000004fba7808 */ /* 0x000fe20005000000 */
[----:B------:R-:W-:Y:S01]  /*3930*/  FMUL.FTZ R24, R24, c[0x0][0x2ec] ;  /* 0x0000bb0018187a20 */ /* 0x000fe20000410000 */
[----:B------:R-:W-:Y:S01]  /*3940*/  ISETP.LT.OR P6, PT, R0, R227, P6 ;  /* 0x000000e30000720c */ /* 0x000fe200037c1670 */
[----:B------:R-:W-:Y:S01]  /*3950*/  FMUL.FTZ R26, R26, c[0x0][0x2ec] ;  /* 0x0000bb001a1a7a20 */ /* 0x000fe20000410000 */
[----:B----4-:R-:W-:Y:S01]  /*3960*/  IADD3 R3, R4, 0x21, RZ ;  /* 0x0000002104037810 */ /* 0x010fe20007ffe0ff */
[----:B------:R-:W1:Y:S01]  /*3970*/  MUFU.TANH R5, R5 ;  /* 0x0000000500057308 */ /* 0x000e620000002400 */
[----:B------:R-:W-:Y:S01]  /*3980*/  ISETP.LT.OR P3, PT, R0, R226, P3 ;  /* 0x000000e20000720c */ /* 0x000fe20001f61670 */
[----:B------:R-:W-:Y:S01]  /*3990*/  FMUL.FTZ R25, R25, c[0x0][0x2ec] ;  /* 0x0000bb0019197a20 */ /* 0x000fe20000410000 */
[----:B------:R-:W-:Y:S01]  /*39a0*/  ISETP.GE.AND P0, PT, R3, R233, PT ;  /* 0x000000e90300720c */ /* 0x000fe20003f06270 */
[----:B------:R-:W-:Y:S01]  /*39b0*/  FMUL.FTZ R27, R27, c[0x0][0x2ec] ;  /* 0x0000bb001b1b7a20 */ /* 0x000fe20000410000 */
[C---:B------:R-:W-:Y:S01]  /*39c0*/  ISETP.GE.AND P4, PT, R3.reuse, R232, PT ;  /* 0x000000e80300720c */ /* 0x040fe20003f86270 */
[----:B------:R-:W-:Y:S01]  /*39d0*/  FMUL.FTZ R16, R16, c[0x0][0x2ec] ;  /* 0x0000bb0010107a20 */ /* 0x000fe20000410000 */
[C---:B------:R-:W-:Y:S01]  /*39e0*/  ISETP.GE.AND P5, PT, R3.reuse, R231, PT ;  /* 0x000000e70300720c */ /* 0x040fe20003fa6270 */
[----:B------:R-:W4:Y:S01]  /*39f0*/  MUFU.TANH R24, R24 ;  /* 0x0000001800187308 */ /* 0x000f220000002400 */
[----:B------:R-:W-:Y:S01]  /*3a00*/  ISETP.GE.AND P2, PT, R3, R230, PT ;  /* 0x000000e60300720c */ /* 0x000fe20003f46270 */
[----:B------:R-:W-:Y:S01]  /*3a10*/  FMUL.FTZ R17, R17, c[0x0][0x2ec] ;  /* 0x0000bb0011117a20 */ /* 0x000fe20000410000 */
[----:B------:R-:W-:Y:S01]  /*3a20*/  ISETP.LT.OR P0, PT, R3, R229, P0 ;  /* 0x000000e50300720c */ /* 0x000fe20000701670 */
[----:B------:R-:W-:Y:S01]  /*3a30*/  FMUL.FTZ R19, R19, c[0x0][0x2ec] ;  /* 0x0000bb0013137a20 */ /* 0x000fe20000410000 */
[----:B------:R-:W-:-:S02]  /*3a40*/  IADD3 R0, R4, 0x28, RZ ;  /* 0x0000002804007810 */ /* 0x000fc40007ffe0ff */
[C---:B------:R-:W-:Y:S01]  /*3a50*/  ISETP.LT.OR P4, PT, R3.reuse, R228, P4 ;  /* 0x000000e40300720c */ /* 0x040fe20002781670 */
[----:B------:R-:W5:Y:S01]  /*3a60*/  MUFU.TANH R26, R26 ;  /* 0x0000001a001a7308 */ /* 0x000f620000002400 */
[C---:B------:R-:W-:Y:S02]  /*3a70*/  ISETP.LT.OR P5, PT, R3.reuse, R227, P5 ;  /* 0x000000e30300720c */ /* 0x040fe40002fa1670 */
[----:B------:R-:W-:Y:S02]  /*3a80*/  ISETP.LT.OR P2, PT, R3, R226, P2 ;  /* 0x000000e20300720c */ /* 0x000fe40001741670 */
[----:B------:R-:W-:Y:S02]  /*3a90*/  FSEL R51, R91, -INF , !P1 ;  /* 0xff8000005b337808 */ /* 0x000fe40004800000 */
[----:B------:R-:W-:Y:S01]  /*3aa0*/  FSEL R168, R77, -INF , !P6 ;  /* 0xff8000004da87808 */ /* 0x000fe20007000000 */
[----:B------:R-:W1:Y:S01]  /*3ab0*/  MUFU.TANH R25, R25 ;  /* 0x0000001900197308 */ /* 0x000e620000002400 */
[----:B------:R-:W-:-:S02]  /*3ac0*/  FSEL R174, R69, -INF , !P3 ;  /* 0xff80000045ae7808 */ /* 0x000fc40005800000 */
[----:B------:R-:W-:Y:S02]  /*3ad0*/  FSEL R178, R89, -INF , !P0 ;  /* 0xff80000059b27808 */ /* 0x000fe40004000000 */
[----:B------:R-:W-:Y:S02]  /*3ae0*/  IADD3 R3, R4, 0x29, RZ ;  /* 0x0000002904037810 */ /* 0x000fe40007ffe0ff */
[C---:B------:R-:W-:Y:S01]  /*3af0*/  ISETP.GE.AND P1, PT, R0.reuse, R233, PT ;  /* 0x000000e90000720c */ /* 0x040fe20003f26270 */
[----:B------:R-:W1:Y:S01]  /*3b00*/  MUFU.TANH R27, R27 ;  /* 0x0000001b001b7308 */ /* 0x000e620000002400 */
[C---:B------:R-:W-:Y:S02]  /*3b10*/  ISETP.GE.AND P6, PT, R0.reuse, R232, PT ;  /* 0x000000e80000720c */ /* 0x040fe40003fc6270 */
[C---:B------:R-:W-:Y:S02]  /*3b20*/  ISETP.GE.AND P3, PT, R0.reuse, R231, PT ;  /* 0x000000e70000720c */ /* 0x040fe40003f66270 */
[----:B------:R-:W-:-:S02]  /*3b30*/  ISETP.GE.AND P0, PT, R0, R230, PT ;  /* 0x000000e60000720c */ /* 0x000fc40003f06270 */
[----:B------:R-:W-:Y:S01]  /*3b40*/  FSEL R180, R82, -INF , !P4 ;  /* 0xff80000052b47808 */ /* 0x000fe20006000000 */
[----:B------:R-:W1:Y:S01]  /*3b50*/  MUFU.TANH R32, R32 ;  /* 0x0000002000207308 */ /* 0x000e620000002400 */
[----:B------:R-:W-:Y:S02]  /*3b60*/  ISETP.GE.AND P4, PT, R3, R233, PT ;  /* 0x000000e90300720c */ /* 0x000fe40003f86270 */
[C---:B------:R-:W-:Y:S02]  /*3b70*/  ISETP.LT.OR P1, PT, R0.reuse, R229, P1 ;  /* 0x000000e50000720c */ /* 0x040fe40000f21670 */
[C---:B------:R-:W-:Y:S02]  /*3b80*/  ISETP.LT.OR P6, PT, R0.reuse, R228, P6 ;  /* 0x000000e40000720c */ /* 0x040fe400037c1670 */
[C---:B------:R-:W-:Y:S01]  /*3b90*/  ISETP.LT.OR P3, PT, R0.reuse, R227, P3 ;  /* 0x000000e30000720c */ /* 0x040fe20001f61670 */
[----:B------:R-:W-:Y:S01]  /*3ba0*/  MUFU.TANH R33, R33 ;  /* 0x0000002100217308 */ /* 0x000fe20000002400 */
[----:B------:R-:W-:-:S02]  /*3bb0*/  ISETP.LT.OR P0, PT, R0, R226, P0 ;  /* 0x000000e20000720c */ /* 0x000fc40000701670 */
[----:B------:R-:W-:Y:S02]  /*3bc0*/  IADD3 R0, R4, 0x30, RZ ;  /* 0x0000003004007810 */ /* 0x000fe40007ffe0ff */
[----:B------:R-:W-:Y:S02]  /*3bd0*/  ISETP.LT.OR P4, PT, R3, R229, P4 ;  /* 0x000000e50300720c */ /* 0x000fe40002781670 */
[----:B---3--:R-:W-:Y:S01]  /*3be0*/  FSEL R165, R78, -INF , !P5 ;  /* 0xff8000004ea57808 */ /* 0x008fe20006800000 */
[----:B------:R-:W-:Y:S01]  /*3bf0*/  MUFU.TANH R35, R35 ;  /* 0x0000002300237308 */ /* 0x000fe20000002400 */
[----:B------:R-:W-:Y:S02]  /*3c00*/  FSEL R173, R76, -INF , !P2 ;  /* 0xff8000004cad7808 */ /* 0x000fe40005000000 */
[----:B------:R-:W-:Y:S02]  /*3c10*/  FSEL R176, R74, -INF , !P1 ;  /* 0xff8000004ab07808 */ /* 0x000fe40004800000 */
[----:B--2---:R-:W-:-:S02]  /*3c20*/  FSEL R179, R50, -INF , !P6 ;  /* 0xff80000032b37808 */ /* 0x004fc40007000000 */
[----:B------:R-:W-:Y:S01]  /*3c30*/  FSEL R15, R48, -INF , !P3 ;  /* 0xff800000300f7808 */ /* 0x000fe20005800000 */
[----:B------:R-:W2:Y:S01]  /*3c40*/  MUFU.TANH R16, R16 ;  /* 0x0000001000107308 */ /* 0x000ea20000002400 */
[C---:B------:R-:W-:Y:S02]  /*3c50*/  ISETP.GE.AND P5, PT, R0.reuse, R233, PT ;  /* 0x000000e90000720c */ /* 0x040fe40003fa6270 */
[C---:B------:R-:W-:Y:S02]  /*3c60*/  ISETP.GE.AND P2, PT, R3.reuse, R232, PT ;  /* 0x000000e80300720c */ /* 0x040fe40003f46270 */
[C---:B------:R-:W-:Y:S02]  /*3c70*/  ISETP.GE.AND P1, PT, R3.reuse, R231, PT ;  /* 0x000000e70300720c */ /* 0x040fe40003f26270 */
[----:B------:R-:W-:Y:S01]  /*3c80*/  ISETP.GE.AND P6, PT, R3, R230, PT ;  /* 0x000000e60300720c */ /* 0x000fe20003fc6270 */
[----:B------:R-:W-:Y:S01]  /*3c90*/  MUFU.TANH R17, R17 ;  /* 0x0000001100117308 */ /* 0x000fe20000002400 */
[----:B------:R-:W-:-:S02]  /*3ca0*/  ISETP.GE.AND P3, PT, R0, R232, PT ;  /* 0x000000e80000720c */ /* 0x000fc40003f66270 */
[----:B------:R-:W-:Y:S02]  /*3cb0*/  FSEL R172, R46, -INF , !P0 ;  /* 0xff8000002eac7808 */ /* 0x000fe40004000000 */
[----:B------:R-:W-:Y:S02]  /*3cc0*/  FSEL R175, R75, -INF , !P4 ;  /* 0xff8000004baf7808 */ /* 0x000fe40006000000 */
[C---:B------:R-:W-:Y:S01]  /*3cd0*/  ISETP.GE.AND P0, PT, R0.reuse, R231, PT ;  /* 0x000000e70000720c */ /* 0x040fe20003f06270 */
[----:B------:R-:W-:Y:S01]  /*3ce0*/  MUFU.TANH R19, R19 ;  /* 0x0000001300137308 */ /* 0x000fe20000002400 */
[----:B------:R-:W-:Y:S01]  /*3cf0*/  BAR.SYNC.DEFER_BLOCKING 0x0 ;  /* 0x0000000000007b1d */ /* 0x000fe20000010000 */
[----:B------:R-:W-:Y:S02]  /*3d00*/  ISETP.GE.AND P4, PT, R0, R230, PT ;  /* 0x000000e60000720c */ /* 0x000fe40003f86270 */
[C---:B------:R-:W-:Y:S02]  /*3d10*/  ISETP.LT.OR P2, PT, R3.reuse, R228, P2 ;  /* 0x000000e40300720c */ /* 0x040fe40001741670 */
[----:B------:R-:W-:-:S02]  /*3d20*/  ISETP.LT.OR P1, PT, R3, R227, P1 ;  /* 0x000000e30300720c */ /* 0x000fc40000f21670 */
[----:B------:R-:W-:Y:S02]  /*3d30*/  ISETP.LT.OR P6, PT, R3, R226, P6 ;  /* 0x000000e20300720c */ /* 0x000fe400037c1670 */
[C---:B------:R-:W-:Y:S02]  /*3d40*/  ISETP.LT.OR P5, PT, R0.reuse, R229, P5 ;  /* 0x000000e50000720c */ /* 0x040fe40002fa1670 */
[----:B------:R-:W-:Y:S02]  /*3d50*/  ISETP.LT.OR P3, PT, R0, R228, P3 ;  /* 0x000000e40000720c */ /* 0x000fe40001f61670 */
[----:B------:R-:W-:Y:S02]  /*3d60*/  IADD3 R3, R4, 0x31, RZ ;  /* 0x0000003104037810 */ /* 0x000fe40007ffe0ff */
[C---:B------:R-:W-:Y:S02]  /*3d70*/  ISETP.LT.OR P0, PT, R0.reuse, R227, P0 ;  /* 0x000000e30000720c */ /* 0x040fe40000701670 */
[----:B------:R-:W-:-:S02]  /*3d80*/  ISETP.LT.OR P4, PT, R0, R226, P4 ;  /* 0x000000e20000720c */ /* 0x000fc40002781670 */
[----:B------:R-:W-:Y:S02]  /*3d90*/  IADD3 R0, R4, 0x38, RZ ;  /* 0x0000003804007810 */ /* 0x000fe40007ffe0ff */
[----:B------:R-:W-:Y:S02]  /*3da0*/  FSEL R177, R60, -INF , !P2 ;  /* 0xff8000003cb17808 */ /* 0x000fe40005000000 */
[----:B------:R-:W-:Y:S02]  /*3db0*/  FSEL R167, R13, -INF , !P6 ;  /* 0xff8000000da77808 */ /* 0x000fe40007000000 */
[----:B------:R-:W-:Y:S02]  /*3dc0*/  FSEL R192, R12, -INF , !P5 ;  /* 0xff8000000cc07808 */ /* 0x000fe40006800000 */
[----:B-1----:R-:W-:Y:S02]  /*3dd0*/  FSEL R198, R5, -INF , !P3 ;  /* 0xff80000005c67808 */ /* 0x002fe40005800000 */
[----:B------:R-:W-:-:S02]  /*3de0*/  ISETP.GE.AND P2, PT, R3, R233, PT ;  /* 0x000000e90300720c */ /* 0x000fc40003f46270 */
[C---:B------:R-:W-:Y:S02]  /*3df0*/  ISETP.GE.AND P6, PT, R3.reuse, R232, PT ;  /* 0x000000e80300720c */ /* 0x040fe40003fc6270 */
[C---:B------:R-:W-:Y:S02]  /*3e00*/  ISETP.GE.AND P5, PT, R3.reuse, R231, PT ;  /* 0x000000e70300720c */ /* 0x040fe40003fa6270 */
[C---:B------:R-:W-:Y:S02]  /*3e10*/  ISETP.GE.AND P3, PT, R3.reuse, R230, PT ;  /* 0x000000e60300720c */ /* 0x040fe40003f66270 */
[----:B----4-:R-:W-:Y:S02]  /*3e20*/  FSEL R185, R24, -INF , !P0 ;  /* 0xff80000018b97808 */ /* 0x010fe40004000000 */
[----:B------:R-:W-:Y:S02]  /*3e30*/  ISETP.GE.AND P0, PT, R0, R232, PT ;  /* 0x000000e80000720c */ /* 0x000fe40003f06270 */
[----:B------:R-:W-:-:S02]  /*3e40*/  ISETP.LT.OR P2, PT, R3, R229, P2 ;  /* 0x000000e50300720c */ /* 0x000fc40001741670 */
[C---:B------:R-:W-:Y:S02]  /*3e50*/  ISETP.LT.OR P6, PT, R3.reuse, R228, P6 ;  /* 0x000000e40300720c */ /* 0x040fe400037c1670 */
[C---:B------:R-:W-:Y:S02]  /*3e60*/  ISETP.LT.OR P5, PT, R3.reuse, R227, P5 ;  /* 0x000000e30300720c */ /* 0x040fe40002fa1670 */
[----:B------:R-:W-:Y:S01]  /*3e70*/  ISETP.LT.OR P3, PT, R3, R226, P3 ;  /* 0x000000e20300720c */ /* 0x000fe20001f61670 */
[----:B------:R-:W-:Y:S01]  /*3e80*/  FMUL.FTZ R3, R18, c[0x0][0x2ec] ;  /* 0x0000bb0012037a20 */ /* 0x000fe20000410000 */
[----:B------:R-:W-:Y:S02]  /*3e90*/  ISETP.LT.OR P0, PT, R0, R228, P0 ;  /* 0x000000e40000720c */ /* 0x000fe40000701670 */
[----:B------:R-:W-:Y:S02]  /*3ea0*/  FSEL R14, R49, -INF , !P1 ;  /* 0xff800000310e7808 */ /* 0x000fe40004800000 */
[----:B-----5:R-:W-:Y:S01]  /*3eb0*/  FSEL R190, R26, -INF , !P4 ;  /* 0xff8000001abe7808 */ /* 0x020fe20006000000 */
[----:B------:R-:W1:Y:S01]  /*3ec0*/  MUFU.TANH R3, R3 ;  /* 0x0000000300037308 */ /* 0x000e620000002400 */
[----:B------:R-:W-:-:S02]  /*3ed0*/  FSEL R191, R6, -INF , !P2 ;  /* 0xff80000006bf7808 */ /* 0x000fc40005000000 */
[C---:B------:R-:W-:Y:S02]  /*3ee0*/  ISETP.GE.AND P1, PT, R0.reuse, R233, PT ;  /* 0x000000e90000720c */ /* 0x040fe40003f26270 */
[C---:B------:R-:W-:Y:S02]  /*3ef0*/  ISETP.GE.AND P4, PT, R0.reuse, R231, PT ;  /* 0x000000e70000720c */ /* 0x040fe40003f86270 */
[----:B------:R-:W-:Y:S02]  /*3f00*/  ISETP.GE.AND P2, PT, R0, R230, PT ;  /* 0x000000e60000720c */ /* 0x000fe40003f46270 */
[----:B------:R-:W-:Y:S02]  /*3f10*/  FSEL R195, R34, -INF , !P0 ;  /* 0xff80000022c37808 */ /* 0x000fe40004000000 */
[----:B------:R-:W-:Y:S02]  /*3f20*/  ISETP.GT.AND P0, PT, R236, UR8, PT ;  /* 0x00000008ec007c0c */ /* 0x000fe4000bf04270 */
[----:B------:R-:W-:-:S02]  /*3f30*/  ISETP.LT.OR P1, PT, R0, R229, P1 ;  /* 0x000000e50000720c */ /* 0x000fc40000f21670 */
[C---:B------:R-:W-:Y:S02]  /*3f40*/  ISETP.LT.OR P4, PT, R0.reuse, R227, P4 ;  /* 0x000000e30000720c */ /* 0x040fe40002781670 */
        /* <DEDUP_REMOVED lines=8> */
[C---:B------:R-:W-:Y:S02]  /*3fd0*/  ISETP.GE.AND P3, PT, R0.reuse, R231, PT ;  /* 0x000000e70000720c */ /* 0x040fe40003f66270 */
[C---:B------:R-:W-:Y:S02]  /*3fe0*/  ISETP.GE.AND P1, PT, R0.reuse, R230, PT ;  /* 0x000000e60000720c */ /* 0x040fe40003f26270 */
[----:B------:R-:W-:-:S02]  /*3ff0*/  ISETP.LT.OR P6, PT, R0, R229, P6 ;  /* 0x000000e50000720c */ /* 0x000fc400037c1670 */
[C---:B------:R-:W-:Y:S02]  /*4000*/  ISETP.LT.OR P5, PT, R0.reuse, R228, P5 ;  /* 0x000000e40000720c */ /* 0x040fe40002fa1670 */
[C---:B------:R-:W-:Y:S02]  /*4010*/  ISETP.LT.OR P3, PT, R0.reuse, R227, P3 ;  /* 0x000000e30000720c */ /* 0x040fe40001f61670 */
[----:B------:R-:W-:Y:S01]  /*4020*/  ISETP.LT.OR P1, PT, R0, R226, P1 ;  /* 0x000000e20000720c */ /* 0x000fe20000f21670 */
[----:B------:R-:W-:Y:S01]  /*4030*/  IMAD.IADD R0, R169, 0x1, R88 ;  /* 0x00000001a9007824 */ /* 0x000fe200078e0258 */
[----:B--2---:R-:W-:Y:S02]  /*4040*/  FSEL R182, R16, -INF , !P4 ;  /* 0xff80000010b67808 */ /* 0x004fe40006000000 */
[----:B-1----:R-:W-:Y:S02]  /*4050*/  FSEL R187, R3, -INF , !P2 ;  /* 0xff80000003bb7808 */ /* 0x002fe40005000000 */
[----:B------:R-:W-:-:S02]  /*4060*/  FSEL R193, R33, -INF , !P6 ;  /* 0xff80000021c17808 */ /* 0x000fc40007000000 */
[----:B------:R-:W-:Y:S02]  /*4070*/  FSEL R196, R35, -INF , !P5 ;  /* 0xff80000023c47808 */ /* 0x000fe40006800000 */
[----:B------:R-:W-:Y:S02]  /*4080*/  FSEL R183, R17, -INF , !P3 ;  /* 0xff80000011b77808 */ /* 0x000fe40005800000 */
[----:B------:R-:W-:Y:S01]  /*4090*/  FSEL R188, R19, -INF , !P1 ;  /* 0xff80000013bc7808 */ /* 0x000fe20004800000 */
[----:B------:R-:W-:Y:S05]  /*40a0*/  @!P0 BRA `(.L_x_694) ;  /* 0x0000016000008947 */ /* 0x000fea0003800000 */
[----:B------:R-:W-:Y:S01]  /*40b0*/  IADD3 R8, R199, -0x2, RZ ;  /* 0xfffffffec7087810 */ /* 0x000fe20007ffe0ff */
[----:B------:R-:W-:Y:S02]  /*40c0*/  IMAD.U32 R10, RZ, RZ, UR6 ;  /* 0x00000006ff0a7e24 */ /* 0x000fe4000f8e00ff */
[----:B------:R-:W-:Y:S01]  /*40d0*/  IMAD.U32 R7, RZ, RZ, UR7 ;  /* 0x00000007ff077e24 */ /* 0x000fe2000f8e00ff */
[----:B------:R-:W-:Y:S01]  /*40e0*/  SHF.R.S32.HI R4, RZ, 0x1f, R8 ;  /* 0x0000001fff047819 */ /* 0x000fe20000011408 */
[----:B------:R-:W-:-:S02]  /*40f0*/  IMAD R3, R8, UR9, RZ ;  /* 0x0000000908037c24 */ /* 0x000fc4000f8e02ff */
        /* <DEDUP_REMOVED lines=17> */
.L_x_694:
        /* <DEDUP_REMOVED lines=100> */
[----:B------:R5:W-:Y:S01]  /*4850*/  MUFU.EX2 R251, R0 ;  /* 0x0000000000fb7308 */ /* 0x000be20000000800 */
[----:B--2---:R-:W-:-:S07]  /*4860*/  FFMA.FTZ R6, R65, c[0x0][0x23c], -R3 ;  /* 0x00008f0041067a23 */ /* 0x004fce0000010803 */
[----:B------:R-:W-:Y:S01]  /*4870*/  MUFU.EX2 R252, R2 ;  /* 0x0000000200fc7308 */ /* 0x000fe20000000800 */
[----:B-1----:R-:W-:Y:S02]  /*4880*/  FMNMX.FTZ R105, R4, R5, !PT ;  /* 0x0000000504697209 */ /* 0x002fe40007810000 */
[----:B----4-:R-:W-:Y:S01]  /*4890*/  F2FP.PACK_AB R4, R39, R38 ;  /* 0x000000262704723e */ /* 0x010fe200000000ff */
[----:B-----5:R-:W-:-:S04]  /*48a0*/  FFMA.FTZ R0, R54, c[0x0][0x23c], -R3 ;  /* 0x00008f0036007a23 */ /* 0x020fc80000010803 */
        /* <DEDUP_REMOVED lines=36> */
[----:B--2---:R-:W-:-:S05]  /*4af0*/  F2FP.PACK_AB R9, R238, R239 ;  /* 0x000000efee09723e */ /* 0x004fca00000000ff */
[----:B------:R-:W-:Y:S01]  /*4b00*/  FFMA.FTZ R4, R61, c[0x0][0x23c], -R12 ;  /* 0x00008f003d047a23 */ /* 0x000fe2000001080c */
[----:B------:R1:W-:Y:S08]  /*4b10*/  MUFU.EX2 R241, R8 ;  /* 0x0000000800f17308 */ /* 0x0003f00000000800 */
[----:B------:R2:W-:Y:S01]  /*4b20*/  MUFU.EX2 R240, R4 ;  /* 0x0000000400f07308 */ /* 0x0005e20000000800 */
[----:B-1----:R-:W-:-:S07]  /*4b30*/  FFMA.FTZ R8, R71, c[0x0][0x23c], -R2 ;  /* 0x00008f0047087a23 */ /* 0x002fce0000010802 */
[----:B------:R1:W3:Y:S01]  /*4b40*/  MUFU.EX2 R246, R8 ;  /* 0x0000000800f67308 */ /* 0x0002e20000000800 */
[----:B--2---:R-:W-:Y:S01]  /*4b50*/  FFMA.FTZ R4, R100, c[0x0][0x23c], -R12 ;  /* 0x00008f0064047a23 */ /* 0x004fe2000001080c */
[----:B------:R-:W-:-:S06]  /*4b60*/  MOV R100, R39 ;  /* 0x0000002700647202 */ /* 0x000fcc0000000f00 */
[----:B------:R2:W-:Y:S01]  /*4b70*/  MUFU.EX2 R245, R4 ;  /* 0x0000000400f57308 */ /* 0x0005e20000000800 */
[----:B-1----:R-:W-:Y:S02]  /*4b80*/  F2FP.PACK_AB R8, R242, R247 ;  /* 0x000000f7f208723e */ /* 0x002fe400000000ff */
[----:B---3--:R-:W-:Y:S01]  /*4b90*/  F2FP.PACK_AB R11, R246, R241 ;  /* 0x000000f1f60b723e */ /* 0x008fe200000000ff */
[----:B--2---:R-:W-:-:S06]  /*4ba0*/  FFMA.FTZ R4, R56, c[0x0][0x23c], -R12 ;  /* 0x00008f0038047a23 */ /* 0x004fcc000001080c */
[C---:B------:R-:W-:Y:S01]  /*4bb0*/  HMMA.16816.F32 R68, R8.reuse, R24, RZ ;  /* 0x000000180844723c */ /* 0x040fe200000018ff */
[----:B------:R1:W-:Y:S07]  /*4bc0*/  MUFU.EX2 R244, R4 ;  /* 0x0000000400f47308 */ /* 0x0003ee0000000800 */
[C---:B------:R-:W-:Y:S01]  /*4bd0*/  HMMA.16816.F32 R132, R8.reuse, R26, RZ ;  /* 0x0000001a0884723c */ /* 0x040fe200000018ff */
[----:B------:R-:W-:Y:S07]  /*4be0*/  LDSM.16.MT88.4 R24, [R220+0xa400] ;  /* 0x00a40000dc18783b */ /* 0x000fee0000004200 */
[----:B------:R-:W-:Y:S01]  /*4bf0*/  HMMA.16816.F32 R60, R8, R16, RZ ;  /* 0x00000010083c723c */ /* 0x000fe200000018ff */
[----:B-1----:R-:W-:-:S04]  /*4c00*/  FFMA.FTZ R4, R51, c[0x0][0x23c], -R12 ;  /* 0x00008f0033047a23 */ /* 0x002fc8000001080c */
[----:B------:R1:W2:Y:S03]  /*4c10*/  MUFU.EX2 R243, R4 ;  /* 0x0000000400f37308 */ /* 0x0002a60000000800 */
[C---:B------:R-:W-:Y:S01]  /*4c20*/  HMMA.16816.F32 R128, R8.reuse, R18, RZ ;  /* 0x000000120880723c */ /* 0x040fe200000018ff */
[----:B------:R-:W-:Y:S07]  /*4c30*/  LDSM.16.MT88.4 R16, [R222+0x9400] ;  /* 0x00940000de10783b */ /* 0x000fee0000004200 */
[----:B------:R-:W-:Y:S01]  /*4c40*/  HMMA.16816.F32 R56, R8, R20, RZ ;  /* 0x000000140838723c */ /* 0x000fe200000018ff */
[----:B-1----:R-:W-:-:S07]  /*4c50*/  FFMA.FTZ R4, R136, c[0x0][0x23c], -R3 ;  /* 0x00008f0088047a23 */ /* 0x002fce0000010803 */
[C---:B------:R-:W-:Y:S01]  /*4c60*/  HMMA.16816.F32 R124, R8.reuse, R22, RZ ;  /* 0x00000016087c723c */ /* 0x040fe200000018ff */
[----:B------:R-:W1:Y:S01]  /*4c70*/  LDSM.16.MT88.4 R20, [R220+0x9400] ;  /* 0x00940000dc14783b */ /* 0x000e620000004200 */
[----:B--2---:R-:W-:Y:S01]  /*4c80*/  F2FP.PACK_AB R6, R243, R244 ;  /* 0x000000f4f306723e */ /* 0x004fe200000000ff */
[----:B------:R2:W-:Y:S05]  /*4c90*/  MUFU.EX2 R218, R4 ;  /* 0x0000000400da7308 */ /* 0x0005ea0000000800 */
[C---:B------:R-:W-:Y:S08]  /*4ca0*/  HMMA.16816.F32 R52, R8.reuse, R28, RZ ;  /* 0x0000001c0834723c */ /* 0x040ff000000018ff */
[----:B------:R-:W-:Y:S01]  /*4cb0*/  HMMA.16816.F32 R140, R8, R30, RZ ;  /* 0x0000001e088c723c */ /* 0x000fe200000018ff */
[----:B------:R-:W3:Y:S01]  /*4cc0*/  LDSM.16.MT88.4 R28, [R222+0xa400] ;  /* 0x00a40000de1c783b */ /* 0x000ee20000004200 */
[----:B--2---:R-:W-:Y:S01]  /*4cd0*/  FFMA.FTZ R4, R107, c[0x0][0x23c], -R3 ;  /* 0x00008f006b047a23 */ /* 0x004fe20000010803 */
[----:B------:R-:W-:-:S03]  /*4ce0*/  MOV R107, R37 ;  /* 0x00000025006b7202 */ /* 0x000fc60000000f00 */
[----:B------:R2:W4:Y:S02]  /*4cf0*/  MUFU.EX2 R237, R4 ;  /* 0x0000000400ed7308 */ /* 0x0005240000000800 */
[C---:B------:R-:W-:Y:S08]  /*4d00*/  HMMA.16816.F32 R48, R8.reuse, R32, RZ ;  /* 0x000000200830723c */ /* 0x040ff000000018ff */
[----:B------:R-:W-:Y:S01]  /*4d10*/  HMMA.16816.F32 R144, R8, R34, RZ ;  /* 0x000000220890723c */ /* 0x000fe200000018ff */
[----:B------:R-:W5:Y:S01]  /*4d20*/  LDSM.16.MT88.4 R32, [R220+0xb400] ;  /* 0x00b40000dc20783b */ /* 0x000f620000004200 */
[----:B--2---:R-:W-:-:S06]  /*4d30*/  FFMA.FTZ R4, R106, c[0x0][0x23c], -R3 ;  /* 0x00008f006a047a23 */ /* 0x004fcc0000010803 */
[----:B------:R-:W-:Y:S01]  /*4d40*/  HMMA.16816.F32 R44, R8, R40, RZ ;  /* 0x00000028082c723c */ /* 0x000fe200000018ff */
[----:B------:R-:W-:Y:S01]  /*4d50*/  MOV R106, R38 ;  /* 0x00000026006a7202 */ /* 0x000fe20000000f00 */
[----:B------:R2:W-:Y:S01]  /*4d60*/  MUFU.EX2 R235, R4 ;  /* 0x0000000400eb7308 */ /* 0x0005e20000000800 */
[----:B----4-:R-:W-:Y:S01]  /*4d70*/  F2FP.PACK_AB R5, R237, R218 ;  /* 0x000000daed05723e */ /* 0x010fe200000000ff */
[----:B--2---:R-:W-:Y:S01]  /*4d80*/  FFMA.FTZ R4, R101, c[0x0][0x23c], -R3 ;  /* 0x00008f0065047a23 */ /* 0x004fe20000010803 */
[----:B------:R-:W-:Y:S02]  /*4d90*/  MOV R101, R36 ;  /* 0x0000002400657202 */ /* 0x000fe40000000f00 */
[----:B------:R-:W2:Y:S03]  /*4da0*/  LDSM.16.MT88.4 R36, [R222+0xb400] ;  /* 0x00b40000de24783b */ /* 0x000ea60000004200 */
[----:B------:R4:W1:Y:S02]  /*4db0*/  MUFU.EX2 R219, R4 ;  /* 0x0000000400db7308 */ /* 0x0008640000000800 */
[----:B----4-:R-:W-:Y:S01]  /*4dc0*/  FFMA.FTZ R4, R149, c[0x0][0x23c], -R0 ;  /* 0x00008f0095047a23 */ /* 0x010fe20000010800 */
[----:B-1----:R-:W-:-:S05]  /*4dd0*/  F2FP.PACK_AB R7, R219, R235 ;  /* 0x000000ebdb07723e */ /* 0x002fca00000000ff */
[----:B------:R1:W-:Y:S02]  /*4de0*/  MUFU.EX2 R217, R4 ;  /* 0x0000000400d97308 */ /* 0x0003e40000000800 */
[--C-:B-1----:R-:W-:Y:S02]  /*4df0*/  FFMA.FTZ R4, R148, c[0x0][0x23c], -R0.reuse ;  /* 0x00008f0094047a23 */ /* 0x102fe40000010800 */
[----:B------:R-:W-:Y:S04]  /*4e00*/  HMMA.16816.F32 R148, R8, R42, RZ ;  /* 0x0000002a0894723c */ /* 0x000fe800000018ff */
[----:B------:R1:W4:Y:S03]  /*4e10*/  MUFU.EX2 R216, R4 ;  /* 0x0000000400d87308 */ /* 0x0003260000000800 */
[----:B------:R-:W-:-:S05]  /*4e20*/  FFMA.FTZ R8, R139, c[0x0][0x23c], -R0 ;  /* 0x00008f008b087a23 */ /* 0x000fca0000010800 */
[----:B------:R2:W-:Y:S01]  /*4e30*/  MUFU.EX2 R215, R8 ;  /* 0x0000000800d77308 */ /* 0x0005e20000000800 */
[----:B-1----:R-:W-:-:S07]  /*4e40*/  F2FP.PACK_AB R4, R245, R240 ;  /* 0x000000f0f504723e */ /* 0x002fce00000000ff */
        /* <DEDUP_REMOVED lines=8> */
[C---:B---3--:R-:W-:Y:S08]  /*4ed0*/  HMMA.16816.F32 R112, R4.reuse, R28, R108 ;  /* 0x0000001c0470723c */ /* 0x048ff0000000186c */
[----:B-----5:R-:W-:Y:S01]  /*4ee0*/  HMMA.16816.F32 R108, R4, R32, R96 ;  /* 0x00000020046c723c */ /* 0x020fe20000001860 */
[----:B-1----:R-:W-:Y:S01]  /*4ef0*/  FFMA.FTZ R8, R166, c[0x0][0x23c], -R2 ;  /* 0x00008f00a6087a23 */ /* 0x002fe20000010802 */
[----:B------:R-:W-:Y:S01]  /*4f00*/  MOV R166, R13 ;  /* 0x0000000d00a67202 */ /* 0x000fe20000000f00 */
[----:B------:R-:W-:-:S02]  /*4f10*/  FFMA.FTZ R13, R172, c[0x0][0x23c], -R3 ;  /* 0x00008f00ac0d7a23 */ /* 0x000fc40000010803 */
[----:B------:R1:W2:Y:S03]  /*4f20*/  MUFU.EX2 R213, R8 ;  /* 0x0000000800d57308 */ /* 0x0002a60000000800 */
[C---:B------:R-:W-:Y:S05]  /*4f30*/  HMMA.16816.F32 R96, R4.reuse, R36, R92 ;  /* 0x000000240460723c */ /* 0x040fea000000185c */
[----:B------:R3:W-:Y:S03]  /*4f40*/  MUFU.EX2 R202, R13 ;  /* 0x0000000d00ca7308 */ /* 0x0007e60000000800 */
[----:B------:R-:W-:Y:S01]  /*4f50*/  HMMA.16816.F32 R92, R4, R26, R80 ;  /* 0x0000001a045c723c */ /* 0x000fe20000001850 */
[----:B-1----:R-:W-:-:S07]  /*4f60*/  FFMA.FTZ R8, R164, c[0x0][0x23c], -R2 ;  /* 0x00008f00a4087a23 */ /* 0x002fce0000010802 */
[----:B------:R-:W-:Y:S01]  /*4f70*/  HMMA.16816.F32 R88, R4, R30, R76 ;  /* 0x0000001e0458723c */ /* 0x000fe2000000184c */
[----:B------:R1:W-:Y:S01]  /*4f80*/  MUFU.EX2 R211, R8 ;  /* 0x0000000800d37308 */ /* 0x0003e20000000800 */
[----:B---3--:R-:W-:-:S06]  /*4f90*/  FFMA.FTZ R13, R167, c[0x0][0x23c], -R3 ;  /* 0x00008f00a70d7a23 */ /* 0x008fcc0000010803 */
[----:B------:R-:W-:Y:S01]  /*4fa0*/  HMMA.16816.F32 R80, R4, R38, R64 ;  /* 0x000000260450723c */ /* 0x000fe20000001840 */
[----:B------:R3:W-:Y:S01]  /*4fb0*/  MUFU.EX2 R203, R13 ;  /* 0x0000000d00cb7308 */ /* 0x0007e20000000800 */
[----:B-1----:R-:W-:-:S06]  /*4fc0*/  FFMA.FTZ R8, R138, c[0x0][0x23c], -R2 ;  /* 0x00008f008a087a23 */ /* 0x002fcc0000010802 */
[----:B------:R-:W-:Y:S01]  /*4fd0*/  HMMA.16816.F32 R136, R4, R18, R84 ;  /* 0x000000120488723c */ /* 0x000fe20000001854 */
[----:B------:R1:W5:Y:S01]  /*4fe0*/  MUFU.EX2 R210, R8 ;  /* 0x0000000800d27308 */ /* 0x0003620000000800 */
[----:B---3--:R-:W-:-:S06]  /*4ff0*/  FFMA.FTZ R13, R181, c[0x0][0x23c], -R0 ;  /* 0x00008f00b50d7a23 */ /* 0x008fcc0000010800 */
[----:B------:R-:W-:Y:S01]  /*5000*/  HMMA.16816.F32 R84, R4, R34, R72 ;  /* 0x000000220454723c */ /* 0x000fe20000001848 */
[----:B------:R3:W-:Y:S06]  /*5010*/  MUFU.EX2 R201, R13 ;  /* 0x0000000d00c97308 */ /* 0x0007ec0000000800 */
[----:B----4-:R-:W-:Y:S02]  /*5020*/  F2FP.PACK_AB R4, R216, R217 ;  /* 0x000000d9d804723e */ /* 0x010fe400000000ff */
[----:B--2---:R-:W-:Y:S01]  /*5030*/  F2FP.PACK_AB R5, R213, R212 ;  /* 0x000000d4d505723e */ /* 0x004fe200000000ff */
[----:B-1----:R-:W-:Y:S01]  /*5040*/  FFMA.FTZ R8, R168, c[0x0][0x23c], -R12 ;  /* 0x00008f00a8087a23 */ /* 0x002fe2000001080c */
[----:B------:R-:W-:-:S02]  /*5050*/  F2FP.PACK_AB R6, R214, R215 ;  /* 0x000000d7d606723e */ /* 0x000fc400000000ff */
[----:B-----5:R-:W-:Y:S01]  /*5060*/  F2FP.PACK_AB R7, R210, R211 ;  /* 0x000000d3d207723e */ /* 0x020fe200000000ff */
[----:B------:R1:W-:Y:S01]  /*5070*/  MUFU.EX2 R209, R8 ;  /* 0x0000000800d17308 */ /* 0x0003e20000000800 */
[----:B---3--:R-:W-:-:S05]  /*5080*/  FFMA.FTZ R13, R178, c[0x0][0x23c], -R0 ;  /* 0x00008f00b20d7a23 */ /* 0x008fca0000010800 */
[C---:B------:R-:W-:Y:S02]  /*5090*/  HMMA.16816.F32 R72, R4.reuse, R16, R60 ;  /* 0x000000100448723c */ /* 0x040fe4000000183c */
[----:B------:R2:W-:Y:S06]  /*50a0*/  MUFU.EX2 R200, R13 ;  /* 0x0000000d00c87308 */ /* 0x0005ec0000000800 */
[----:B------:R-:W-:Y:S01]  /*50b0*/  HMMA.16816.F32 R76, R4, R20, R68 ;  /* 0x00000014044c723c */ /* 0x000fe20000001844 */
[----:B-1----:R-:W-:-:S04]  /*50c0*/  FFMA.FTZ R8, R165, c[0x0][0x23c], -R12 ;  /* 0x00008f00a5087a23 */ /* 0x002fc8000001080c */
[----:B------:R1:W3:Y:S03]  /*50d0*/  MUFU.EX2 R208, R8 ;  /* 0x0000000800d07308 */ /* 0x0002e60000000800 */
[----:B------:R-:W-:Y:S01]  /*50e0*/  HMMA.16816.F32 R60, R4, R32, R48 ;  /* 0x00000020043c723c */ /* 0x000fe20000001830 */
[----:B--2---:R-:W-:-:S04]  /*50f0*/  FFMA.FTZ R13, R176, c[0x0][0x23c], -R0 ;  /* 0x00008f00b00d7a23 */ /* 0x004fc80000010800 */
[----:B------:R2:W-:Y:S03]  /*5100*/  MUFU.EX2 R199, R13 ;  /* 0x0000000d00c77308 */ /* 0x0005e60000000800 */
[----:B------:R-:W-:Y:S01]  /*5110*/  HMMA.16816.F32 R68, R4, R24, R56 ;  /* 0x000000180444723c */ /* 0x000fe20000001838 */
[----:B-1----:R-:W-:-:S07]  /*5120*/  FFMA.FTZ R8, R15, c[0x0][0x23c], -R12 ;  /* 0x00008f000f087a23 */ /* 0x002fce000001080c */
[----:B------:R-:W-:Y:S01]  /*5130*/  HMMA.16816.F32 R64, R4, R28, R52 ;  /* 0x0000001c0440723c */ /* 0x000fe20000001834 */
[----:B------:R1:W-:Y:S01]  /*5140*/  MUFU.EX2 R207, R8 ;  /* 0x0000000800cf7308 */ /* 0x0003e20000000800 */
[----:B--2---:R-:W-:-:S06]  /*5150*/  FFMA.FTZ R13, R175, c[0x0][0x23c], -R0 ;  /* 0x00008f00af0d7a23 */ /* 0x004fcc0000010800 */
[C---:B------:R-:W-:Y:S01]  /*5160*/  HMMA.16816.F32 R48, R4.reuse, R18, R128 ;  /* 0x000000120430723c */ /* 0x040fe20000001880 */
[----:B------:R-:W2:Y:S01]  /*5170*/  LDSM.16.MT88.4 R16, [R220+0x9800] ;  /* 0x00980000dc10783b */ /* 0x000ea20000004200 */
[----:B------:R4:W-:Y:S06]  /*5180*/  MUFU.EX2 R181, R13 ;  /* 0x0000000d00b57308 */ /* 0x0009ec0000000800 */
[----:B------:R-:W-:Y:S01]  /*5190*/  HMMA.16816.F32 R168, R4, R36, R44 ;  /* 0x0000002404a8723c */ /* 0x000fe2000000182c */
[----:B-1----:R-:W-:-:S04]  /*51a0*/  FFMA.FTZ R8, R14, c[0x0][0x23c], -R12 ;  /* 0x00008f000e087a23 */ /* 0x002fc8000001080c */
[----:B------:R1:W5:Y:S03]  /*51b0*/  MUFU.EX2 R206, R8 ;  /* 0x0000000800ce7308 */ /* 0x0003660000000800 */
[----:B------:R-:W-:Y:S01]  /*51c0*/  HMMA.16816.F32 R56, R4, R22, R132 ;  /* 0x000000160438723c */ /* 0x000fe20000001884 */
[----:B------:R-:W2:Y:S01]  /*51d0*/  LDSM.16.MT88.4 R20, [R220+0xa800] ;  /* 0x00a80000dc14783b */ /* 0x000ea20000004200 */
[----:B----4-:R-:W-:Y:S01]  /*51e0*/  FFMA.FTZ R13, R186, c[0x0][0x23c], -R2 ;  /* 0x00008f00ba0d7a23 */ /* 0x010fe20000010802 */
[----:B------:R-:W-:-:S03]  /*51f0*/  MOV R186, R166 ;  /* 0x000000a600ba7202 */ /* 0x000fc60000000f00 */
[----:B------:R4:W-:Y:S02]  /*5200*/  MUFU.EX2 R178, R13 ;  /* 0x0000000d00b27308 */ /* 0x0009e40000000800 */
[C---:B------:R-:W-:Y:S01]  /*5210*/  HMMA.16816.F32 R40, R4.reuse, R30, R140 ;  /* 0x0000001e0428723c */ /* 0x040fe2000000188c */
[----:B------:R-:W2:Y:S04]  /*5220*/  LDSM.16.MT88.4 R28, [R220+0xb800] ;  /* 0x00b80000dc1c783b */ /* 0x000ea80000004200 */
[----:B------:R-:W-:Y:S01]  /*5230*/  LDSM.16.MT88.4 R140, [R222+0x9c00] ;  /* 0x009c0000de8c783b */ /* 0x000fe20000004200 */
[----:B-1----:R-:W-:Y:S02]  /*5240*/  FFMA.FTZ R8, R174, c[0x0][0x23c], -R3 ;  /* 0x00008f00ae087a23 */ /* 0x002fe40000010803 */
[----:B------:R-:W-:Y:S01]  /*5250*/  HMMA.16816.F32 R52, R4, R34, R144 ;  /* 0x000000220434723c */ /* 0x000fe20000001890 */
[----:B------:R-:W1:Y:S01]  /*5260*/  LDSM.16.MT88.4 R32, [R222+0xb800] ;  /* 0x00b80000de20783b */ /* 0x000e620000004200 */
[----:B------:R3:W-:Y:S01]  /*5270*/  MUFU.EX2 R205, R8 ;  /* 0x0000000800cd7308 */ /* 0x0007e20000000800 */
[----:B----4-:R-:W-:Y:S01]  /*5280*/  FFMA.FTZ R13, R180, c[0x0][0x23c], -R2 ;  /* 0x00008f00b40d7a23 */ /* 0x010fe20000010802 */
[----:B------:R-:W-:-:S04]  /*5290*/  MOV R180, R101 ;  /* 0x0000006500b47202 */ /* 0x000fc80000000f00 */
[C---:B------:R-:W-:Y:S01]  /*52a0*/  HMMA.16816.F32 R44, R4.reuse, R26, R124 ;  /* 0x0000001a042c723c */ /* 0x040fe2000000187c */
[----:B------:R-:W-:Y:S01]  /*52b0*/  LDSM.16.MT88.4 R24, [R222+0xa800] ;  /* 0x00a80000de18783b */ /* 0x000fe20000004200 */
[----:B------:R4:W-:Y:S03]  /*52c0*/  MUFU.EX2 R176, R13 ;  /* 0x0000000d00b07308 */ /* 0x0009e60000000800 */
[----:B------:R-:W-:Y:S03]  /*52d0*/  LDSM.16.MT88.4 R124, [R220+0x9c00] ;  /* 0x009c0000dc7c783b */ /* 0x000fe60000004200 */
[----:B------:R-:W-:Y:S01]  /*52e0*/  HMMA.16816.F32 R36, R4, R38, R148 ;  /* 0x000000260424723c */ /* 0x000fe20000001894 */
[----:B---3--:R-:W-:Y:S02]  /*52f0*/  FFMA.FTZ R8, R173, c[0x0][0x23c], -R3 ;  /* 0x00008f00ad087a23 */ /* 0x008fe40000010803 */
[----:B------:R-:W-:Y:S02]  /*5300*/  LDSM.16.MT88.4 R172, [R222+0xac00] ;  /* 0x00ac0000deac783b */ /* 0x000fe40000004200 */
[----:B------:R3:W2:Y:S02]  /*5310*/  MUFU.EX2 R204, R8 ;  /* 0x0000000800cc7308 */ /* 0x0006a40000000800 */
[----:B------:R-:W-:-:S02]  /*5320*/  F2FP.PACK_AB R4, R208, R209 ;  /* 0x000000d1d004723e */ /* 0x000fc400000000ff */
[----:B-----5:R-:W-:Y:S01]  /*5330*/  F2FP.PACK_AB R6, R206, R207 ;  /* 0x000000cfce06723e */ /* 0x020fe200000000ff */
[--C-:B----4-:R-:W-:Y:S01]  /*5340*/  FFMA.FTZ R13, R179, c[0x0][0x23c], -R2.reuse ;  /* 0x00008f00b30d7a23 */ /* 0x110fe20000010802 */
[----:B------:R-:W-:Y:S02]  /*5350*/  MOV R179, R107 ;  /* 0x0000006b00b37202 */ /* 0x000fe40000000f00 */
[----:B------:R-:W-:Y:S01]  /*5360*/  F2FP.PACK_AB R7, R203, R202 ;  /* 0x000000cacb07723e */ /* 0x000fe200000000ff */
[----:B------:R4:W-:Y:S01]  /*5370*/  MUFU.EX2 R107, R13 ;  /* 0x0000000d006b7308 */ /* 0x0009e20000000800 */
[----:B---3--:R-:W3:Y:S01]  /*5380*/  LDSM.16.MT88.4 R8, [R222+0x9800] ;  /* 0x00980000de08783b */ /* 0x008ee20000004200 */
[----:B--2---:R-:W-:Y:S01]  /*5390*/  F2FP.PACK_AB R5, R204, R205 ;  /* 0x000000cdcc05723e */ /* 0x004fe200000000ff */
[----:B----4-:R-:W-:Y:S01]  /*53a0*/  FFMA.FTZ R13, R177, c[0x0][0x23c], -R2 ;  /* 0x00008f00b10d7a23 */ /* 0x010fe20000010802 */
[----:B------:R-:W-:-:S05]  /*53b0*/  MOV R177, R106 ;  /* 0x0000006a00b17202 */ /* 0x000fca0000000f00 */
[C---:B------:R-:W-:Y:S01]  /*53c0*/  HMMA.16816.F32 R116, R4.reuse, R16, R160 ;  /* 0x000000100474723c */ /* 0x040fe200000018a0 */
[----:B------:R-:W2:Y:S07]  /*53d0*/  MUFU.EX2 R106, R13 ;  /* 0x0000000d006a7308 */ /* 0x000eae0000000800 */
[C---:B------:R-:W-:Y:S08]  /*53e0*/  HMMA.16816.F32 R148, R4.reuse, R20, R152 ;  /* 0x000000140494723c */ /* 0x040ff00000001898 */
[C---:B------:R-:W-:Y:S08]  /*53f0*/  HMMA.16816.F32 R144, R4.reuse, R28, R108 ;  /* 0x0000001c0490723c */ /* 0x040ff0000000186c */
[C---:B-1----:R-:W-:Y:S08]  /*5400*/  HMMA.16816.F32 R160, R4.reuse, R32, R96 ;  /* 0x0000002004a0723c */ /* 0x042ff00000001860 */
[C---:B---3--:R-:W-:Y:S01]  /*5410*/  HMMA.16816.F32 R132, R4.reuse, R8, R156 ;  /* 0x000000080484723c */ /* 0x048fe2000000189c */
        /* <DEDUP_REMOVED lines=8> */
[----:B------:R-:W3:Y:S06]  /*54a0*/  LDSM.16.MT88.4 R80, [R220+0xbc00] ;  /* 0x00bc0000dc50783b */ /* 0x000eec0000004200 */
[----:B------:R-:W-:-:S02]  /*54b0*/  F2FP.PACK_AB R4, R200, R201 ;  /* 0x000000c9c804723e */ /* 0x000fc400000000ff */
[----:B------:R-:W-:Y:S02]  /*54c0*/  F2FP.PACK_AB R5, R176, R178 ;  /* 0x000000b2b005723e */ /* 0x000fe400000000ff */
[----:B------:R-:W-:Y:S02]  /*54d0*/  F2FP.PACK_AB R6, R181, R199 ;  /* 0x000000c7b506723e */ /* 0x000fe400000000ff */
[----:B--2---:R-:W-:-:S07]  /*54e0*/  F2FP.PACK_AB R7, R106, R107 ;  /* 0x0000006b6a07723e */ /* 0x004fce00000000ff */
[C---:B------:R-:W-:Y:S07]  /*54f0*/  HMMA.16816.F32 R128, R4.reuse, R8, R72 ;  /* 0x000000080480723c */ /* 0x040fee0000001848 */
[--C-:B------:R-:W-:Y:S01]  /*5500*/  FFMA.FTZ R8, R185, c[0x0][0x23c], -R12.reuse ;  /* 0x00008f00b9087a23 */ /* 0x100fe2000001080c */
[----:B------:R-:W-:Y:S01]  /*5510*/  MOV R185, R100 ;  /* 0x0000006400b97202 */ /* 0x000fe20000000f00 */
[C---:B------:R-:W-:Y:S02]  /*5520*/  HMMA.16816.F32 R44, R4.reuse, R22, R44 ;  /* 0x00000016042c723c */ /* 0x040fe4000000182c */
[----:B------:R2:W-:Y:S06]  /*5530*/  MUFU.EX2 R101, R8 ;  /* 0x0000000800657308 */ /* 0x0005ec0000000800 */
[C---:B------:R-:W-:Y:S08]  /*5540*/  HMMA.16816.F32 R68, R4.reuse, R20, R68 ;  /* 0x000000140444723c */ /* 0x040ff00000001844 */
[----:B------:R-:W-:Y:S01]  /*5550*/  HMMA.16816.F32 R56, R4, R18, R56 ;  /* 0x000000120438723c */ /* 0x000fe20000001838 */
[----:B--2---:R-:W-:-:S04]  /*5560*/  FFMA.FTZ R8, R184, c[0x0][0x23c], -R12 ;  /* 0x00008f00b8087a23 */ /* 0x004fc8000001080c */
[----:B------:R2:W4:Y:S03]  /*5570*/  MUFU.EX2 R100, R8 ;  /* 0x0000000800647308 */ /* 0x0005260000000800 */
[C---:B------:R-:W-:Y:S08]  /*5580*/  HMMA.16816.F32 R112, R4.reuse, R16, R76 ;  /* 0x000000100470723c */ /* 0x040ff0000000184c */
[----:B------:R-:W-:Y:S01]  /*5590*/  HMMA.16816.F32 R48, R4, R10, R48 ;  /* 0x0000000a0430723c */ /* 0x000fe20000001830 */
[----:B--2---:R-:W-:Y:S01]  /*55a0*/  FFMA.FTZ R8, R182, c[0x0][0x23c], -R12 ;  /* 0x00008f00b6087a23 */ /* 0x004fe2000001080c */
[----:B----4-:R-:W-:-:S06]  /*55b0*/  F2FP.PACK_AB R92, R100, R101 ;  /* 0x00000065645c723e */ /* 0x010fcc00000000ff */
[C---:B------:R-:W-:Y:S01]  /*55c0*/  HMMA.16816.F32 R64, R4.reuse, R24, R64 ;  /* 0x000000180440723c */ /* 0x040fe20000001840 */
[----:B------:R2:W-:Y:S07]  /*55d0*/  MUFU.EX2 R22, R8 ;  /* 0x0000000800167308 */ /* 0x0005ee0000000800 */
        /* <DEDUP_REMOVED lines=8> */
[----:B------:R-:W-:Y:S01]  /*5660*/  HMMA.16816.F32 R36, R4, R34, R36 ;  /* 0x000000220424723c */ /* 0x000fe20000001824 */
[----:B------:R-:W2:Y:S01]  /*5670*/  LDSM.16.MT88.4 R4, [R222+0xbc00] ;  /* 0x00bc0000de04783b */ /* 0x000ea20000004200 */
        /* <DEDUP_REMOVED lines=32> */
[----:B---3--:R-:W-:Y:S01]  /*5880*/  HMMA.16816.F32 R72, R92, R80, R144 ;  /* 0x000000505c48723c */ /* 0x008fe20000001890 */
[----:B------:R-:W-:-:S04]  /*5890*/  FADD.FTZ R3, R217, R3 ;  /* 0x00000003d9037221 */ /* 0x000fc80000010000 */
[----:B------:R-:W-:-:S03]  /*58a0*/  FADD.FTZ R3, R216, R3 ;  /* 0x00000003d8037221 */ /* 0x000fc60000010000 */
[----:B------:R-:W-:Y:S01]  /*58b0*/  HMMA.16816.F32 R76, R92, R82, R108 ;  /* 0x000000525c4c723c */ /* 0x000fe2000000186c */
[----:B-1----:R-:W-:-:S07]  /*58c0*/  FFMA.FTZ R0, R197, c[0x0][0x23c], -R2 ;  /* 0x00008f00c5007a23 */ /* 0x002fce0000010802 */
[C---:B--2---:R-:W-:Y:S01]  /*58d0*/  HMMA.16816.F32 R88, R92.reuse, R4, R160 ;  /* 0x000000045c58723c */ /* 0x044fe200000018a0 */
        /* <DEDUP_REMOVED lines=80> */
[----:B------:R-:W2:Y:S01]  /*5de0*/  LDL R252, [R1] ;  /* 0x0000000001fc7983 */ /* 0x000ea20000100800 */
[----:B------:R-:W-:-:S04]  /*5df0*/  DEPBAR.LE SB0, 0x0 ;  /* 0x000080000000791a */ /* 0x000fc80000000000 */
[----:B------:R-:W3:Y:S01]  /*5e00*/  LDL.64 R184, [R1+0x18] ;  /* 0x0000180001b87983 */ /* 0x000ee20000100a00 */
[----:B------:R-:W-:-:S03]  /*5e10*/  IMAD.U32 R6, RZ, RZ, UR4 ;  /* 0x00000004ff067e24 */ /* 0x000fc6000f8e00ff */
[----:B------:R-:W-:Y:S01]  /*5e20*/  BAR.SYNC.DEFER_BLOCKING 0x0 ;  /* 0x0000000000007b1d */ /* 0x000fe20000010000 */
[----:B--2---:R-:W-:-:S04]  /*5e30*/  IADD3 R236, R252, -0x2, RZ ;  /* 0xfffffffefcec7810 */ /* 0x004fc80007ffe0ff */
[----:B-1----:R-:W-:Y:S01]  /*5e40*/  SHF.R.S32.HI R0, RZ, 0x1f, R236 ;  /* 0x0000001fff007819 */ /* 0x002fe200000114ec */
        /* <DEDUP_REMOVED lines=20> */
[----:B------:R-:W3:Y:S04]  /*5f90*/  LDSM.16.M88.4 R8, [R224+0x1000] ;  /* 0x00100000e008783b */ /* 0x000ee80000000200 */
[----:B------:R-:W4:Y:S04]  /*5fa0*/  LDSM.16.M88.4 R28, [R221+0x6400] ;  /* 0x00640000dd1c783b */ /* 0x000f280000000200 */
[----:B------:R-:W5:Y:S04]  /*5fb0*/  LDSM.16.M88.4 R24, [R221+0x6800] ;  /* 0x00680000dd18783b */ /* 0x000f680000000200 */
[----:B------:R-:W1:Y:S04]  /*5fc0*/  LDSM.16.M88.4 R20, [R221+0x6c00] ;  /* 0x006c0000dd14783b */ /* 0x000e680000000200 */
[----:B------:R-:W1:Y:S04]  /*5fd0*/  LDSM.16.M88.4 R12, [R224] ;  /* 0x00000000e00c783b */ /* 0x000e680000000200 */
[----:B--2---:R-:W-:Y:S04]  /*5fe0*/  LDSM.16.M88.4 R4, [R225+0x1000] ;  /* 0x00100000e104783b */ /* 0x004fe80000000200 */
[----:B------:R-:W2:Y:S04]  /*5ff0*/  LDSM.16.M88.4 R36, [R223+0x6800] ;  /* 0x00680000df24783b */ /* 0x000ea80000000200 */
[----:B------:R-:W2:Y:S04]  /*6000*/  LDSM.16.M88.4 R48, [R223+0x6c00] ;  /* 0x006c0000df30783b */ /* 0x000ea80000000200 */
[----:B------:R-:W2:Y:S04]  /*6010*/  LDSM.16.M88.4 R44, [R223+0x6000] ;  /* 0x00600000df2c783b */ /* 0x000ea80000000200 */
[----:B------:R-:W2:Y:S04]  /*6020*/  LDSM.16.M88.4 R40, [R223+0x6400] ;  /* 0x00640000df28783b */ /* 0x000ea80000000200 */
[----:B------:R-:W2:Y:S01]  /*6030*/  LDSM.16.M88.4 R16, [R225] ;  /* 0x00000000e110783b */ /* 0x000ea20000000200 */
[C---:B---3--:R-:W-:Y:S03]  /*6040*/  HMMA.16816.F32 R108, R8.reuse, R32, RZ ;  /* 0x00000020086c723c */ /* 0x048fe600000018ff */
[----:B------:R-:W0:Y:S05]  /*6050*/  LDGDEPBAR ;  /* 0x00000000000079af */ /* 0x000e2a0000000000 */
[C---:B----4-:R-:W-:Y:S08]  /*6060*/  HMMA.16816.F32 R60, R8.reuse, R28, RZ ;  /* 0x0000001c083c723c */ /* 0x050ff000000018ff */
[C---:B-----5:R-:W-:Y:S08]  /*6070*/  HMMA.16816.F32 R56, R8.reuse, R24, RZ ;  /* 0x000000180838723c */ /* 0x060ff000000018ff */
[C---:B-1----:R-:W-:Y:S08]  /*6080*/  HMMA.16816.F32 R52, R8.reuse, R20, RZ ;  /* 0x000000140834723c */ /* 0x042ff000000018ff */
[C---:B------:R-:W-:Y:S08]  /*6090*/  HMMA.16816.F32 R64, R8.reuse, R34, RZ ;  /* 0x000000220840723c */ /* 0x040ff000000018ff */
[C---:B------:R-:W-:Y:S08]  /*60a0*/  HMMA.16816.F32 R176, R8.reuse, R30, RZ ;  /* 0x0000001e08b0723c */ /* 0x040ff000000018ff */
[C---:B------:R-:W-:Y:S08]  /*60b0*/  HMMA.16816.F32 R180, R8.reuse, R26, RZ ;  /* 0x0000001a08b4723c */ /* 0x040ff000000018ff */
[----:B------:R-:W-:Y:S08]  /*60c0*/  HMMA.16816.F32 R8, R8, R22, RZ ;  /* 0x000000160808723c */ /* 0x000ff000000018ff */
[C---:B------:R-:W-:Y:S08]  /*60d0*/  HMMA.16816.F32 R188, R12.reuse, R24, RZ ;  /* 0x000000180cbc723c */ /* 0x040ff000000018ff */
[C---:B------:R-:W-:Y:S08]  /*60e0*/  HMMA.16816.F32 R216, R12.reuse, R20, RZ ;  /* 0x000000140cd8723c */ /* 0x040ff000000018ff */
[C---:B------:R-:W-:Y:S08]  /*60f0*/  HMMA.16816.F32 R200, R12.reuse, R32, RZ ;  /* 0x000000200cc8723c */ /* 0x040ff000000018ff */
[----:B------:R-:W-:Y:S08]  /*6100*/  HMMA.16816.F32 R240, R12, R34, RZ ;  /* 0x000000220cf0723c */ /* 0x000ff000000018ff */
[C---:B--2---:R-:W-:Y:S08]  /*6110*/  HMMA.16816.F32 R192, R4.reuse, R36, R56 ;  /* 0x0000002404c0723c */ /* 0x044ff00000001838 */
[----:B------:R-:W-:Y:S08]  /*6120*/  HMMA.16816.F32 R184, R4, R48, R52 ;  /* 0x0000003004b8723c */ /* 0x000ff00000001834 */
[----:B------:R-:W-:Y:S08]  /*6130*/  HMMA.16816.F32 R196, R12, R28, RZ ;  /* 0x0000001c0cc4723c */ /* 0x000ff000000018ff */
        /* <DEDUP_REMOVED lines=10> */
[----:B------:R-:W-:Y:S01]  /*61e0*/  HMMA.16816.F32 R196, R16, R40, R196 ;  /* 0x0000002810c4723c */ /* 0x000fe200000018c4 */
[----:B------:R-:W-:-:S02]  /*61f0*/  IMAD.MOV.U32 R44, RZ, RZ, R4 ;  /* 0x000000ffff2c7224 */ /* 0x000fc400078e0004 */
[----:B------:R-:W-:Y:S02]  /*6200*/  IMAD.MOV.U32 R37, RZ, RZ, R6 ;  /* 0x000000ffff257224 */ /* 0x000fe400078e0006 */
[----:B------:R-:W-:Y:S02]  /*6210*/  IMAD.MOV.U32 R36, RZ, RZ, R7 ;  /* 0x000000ffff247224 */ /* 0x000fe400078e0007 */
[----:B------:R-:W-:Y:S01]  /*6220*/  IMAD.MOV.U32 R41, RZ, RZ, R5 ;  /* 0x000000ffff297224 */ /* 0x000fe200078e0005 */
[C---:B------:R-:W-:Y:S01]  /*6230*/  HMMA.16816.F32 R248, R12.reuse, R26, RZ ;  /* 0x0000001a0cf8723c */ /* 0x040fe200000018ff */
[----:B------:R-:W-:Y:S04]  /*6240*/  LDSM.16.M88.4 R4, [R224+0x3000] ;  /* 0x00300000e004783b */ /* 0x000fe80000000200 */
[----:B------:R-:W1:Y:S03]  /*6250*/  LDSM.16.M88.4 R24, [R221+0x7800] ;  /* 0x00780000dd18783b */ /* 0x000e660000000200 */
[C---:B------:R-:W-:Y:S01]  /*6260*/  HMMA.16816.F32 R244, R12.reuse, R30, RZ ;  /* 0x0000001e0cf4723c */ /* 0x040fe200000018ff */
[----:B------:R-:W-:Y:S07]  /*6270*/  LDSM.16.M88.4 R28, [R221+0x7c00] ;  /* 0x007c0000dd1c783b */ /* 0x000fee0000000200 */
[----:B------:R-:W-:Y:S01]  /*6280*/  HMMA.16816.F32 R212, R12, R22, RZ ;  /* 0x000000160cd4723c */ /* 0x000fe200000018ff */
[----:B------:R-:W2:Y:S04]  /*6290*/  LDSM.16.M88.4 R12, [R224+0x2000] ;  /* 0x00200000e00c783b */ /* 0x000ea80000000200 */
[----:B------:R-:W3:Y:S01]  /*62a0*/  LDSM.16.M88.4 R20, [R221+0x7400] ;  /* 0x00740000dd14783b */ /* 0x000ee20000000200 */
[----:B------:R-:W-:-:S02]  /*62b0*/  IMAD.MOV.U32 R100, RZ, RZ, R108 ;  /* 0x000000ffff647224 */ /* 0x000fc400078e006c */
[----:B------:R-:W-:Y:S02]  /*62c0*/  IMAD.MOV.U32 R49, RZ, RZ, R109 ;  /* 0x000000ffff317224 */ /* 0x000fe400078e006d */
[----:B------:R-:W-:Y:S02]  /*62d0*/  IMAD.MOV.U32 R48, RZ, RZ, R110 ;  /* 0x000000ffff307224 */ /* 0x000fe400078e006e */
[----:B------:R-:W-:Y:S02]  /*62e0*/  IMAD.MOV.U32 R45, RZ, RZ, R111 ;  /* 0x000000ffff2d7224 */ /* 0x000fe400078e006f */
        /* <DEDUP_REMOVED lines=12> */
[----:B------:R-:W-:-:S05]  /*63b0*/  IMAD.MOV.U32 R246, RZ, RZ, R37 ;  /* 0x000000fffff67224 */ /* 0x000fca00078e0025 */
[----:B-1----:R-:W-:Y:S01]  /*63c0*/  HMMA.16816.F32 R44, R4, R26, R52 ;  /* 0x0000001a042c723c */ /* 0x002fe20000001834 */
[----:B------:R-:W-:-:S07]  /*63d0*/  IMAD.MOV.U32 R247, RZ, RZ, R36 ;  /* 0x000000fffff77224 */ /* 0x000fce00078e0024 */
[----:B------:R-:W-:Y:S01]  /*63e0*/  HMMA.16816.F32 R216, R16, R38, R248 ;  /* 0x0000002610d8723c */ /* 0x000fe200000018f8 */
[----:B------:R-:W-:Y:S04]  /*63f0*/  LDSM.16.M88.4 R16, [R223+0x7000] ;  /* 0x00700000df10783b */ /* 0x000fe80000000200 */
[----:B------:R-:W-:Y:S03]  /*6400*/  LDSM.16.M88.4 R36, [R223+0x7400] ;  /* 0x00740000df24783b */ /* 0x000fe60000000200 */
[C---:B------:R-:W-:Y:S01]  /*6410*/  HMMA.16816.F32 R188, R4.reuse, R8, R208 ;  /* 0x0000000804bc723c */ /* 0x040fe200000018d0 */
[----:B------:R-:W-:Y:S02]  /*6420*/  IMAD.MOV.U32 R248, RZ, RZ, R40 ;  /* 0x000000fffff87224 */ /* 0x000fe400078e0028 */
[----:B------:R-:W-:Y:S05]  /*6430*/  LDSM.16.M88.4 R40, [R223+0x7800] ;  /* 0x00780000df28783b */ /* 0x000fea0000000200 */
[----:B------:R-:W-:Y:S01]  /*6440*/  HMMA.16816.F32 R180, R4, R10, R64 ;  /* 0x0000000a04b4723c */ /* 0x000fe20000001840 */
[----:B------:R-:W-:Y:S07]  /*6450*/  LDSM.16.M88.4 R64, [R223+0x7c00] ;  /* 0x007c0000df40783b */ /* 0x000fee0000000200 */
[C---:B--2---:R-:W-:Y:S08]  /*6460*/  HMMA.16816.F32 R48, R12.reuse, R8, R60 ;  /* 0x000000080c30723c */ /* 0x044ff0000000183c */
[----:B------:R-:W-:Y:S01]  /*6470*/  HMMA.16816.F32 R52, R12, R10, R108 ;  /* 0x0000000a0c34723c */ /* 0x000fe2000000186c */
[----:B------:R-:W1:Y:S07]  /*6480*/  LDSM.16.M88.4 R8, [R225+0x2000] ;  /* 0x00200000e108783b */ /* 0x000e6e0000000200 */
[C---:B---3--:R-:W-:Y:S08]  /*6490*/  HMMA.16816.F32 R204, R4.reuse, R20, R204 ;  /* 0x0000001404cc723c */ /* 0x048ff000000018cc */
[C---:B------:R-:W-:Y:S08]  /*64a0*/  HMMA.16816.F32 R192, R4.reuse, R24, R192 ;  /* 0x0000001804c0723c */ /* 0x040ff000000018c0 */
[C---:B------:R-:W-:Y:S08]  /*64b0*/  HMMA.16816.F32 R184, R4.reuse, R28, R184 ;  /* 0x0000001c04b8723c */ /* 0x040ff000000018b8 */
[C---:B------:R-:W-:Y:S08]  /*64c0*/  HMMA.16816.F32 R176, R4.reuse, R22, R56 ;  /* 0x0000001604b0723c */ /* 0x040ff00000001838 */
[----:B------:R-:W-:Y:S01]  /*64d0*/  HMMA.16816.F32 R32, R4, R30, R32 ;  /* 0x0000001e0420723c */ /* 0x000fe20000001820 */
[----:B------:R-:W2:Y:S01]  /*64e0*/  LDSM.16.M88.4 R4, [R225+0x3000] ;  /* 0x00300000e104783b */ /* 0x000ea20000000200 */
[----:B------:R-:W-:-:S02]  /*64f0*/  IMAD.MOV.U32 R240, RZ, RZ, R100 ;  /* 0x000000fffff07224 */ /* 0x000fc400078e0064 */
[----:B------:R-:W-:Y:S02]  /*6500*/  IMAD.MOV.U32 R249, RZ, RZ, R3 ;  /* 0x000000fffff97224 */ /* 0x000fe400078e0003 */
[----:B------:R-:W-:Y:S02]  /*6510*/  IMAD.MOV.U32 R250, RZ, RZ, R2 ;  /* 0x000000fffffa7224 */ /* 0x000fe400078e0002 */
[----:B------:R-:W-:Y:S01]  /*6520*/  IMAD.MOV.U32 R251, RZ, RZ, R0 ;  /* 0x000000fffffb7224 */ /* 0x000fe200078e0000 */
[C---:B------:R-:W-:Y:S08]  /*6530*/  HMMA.16816.F32 R108, R12.reuse, R22, R200 ;  /* 0x000000160c6c723c */ /* 0x040ff000000018c8 */
[C---:B------:R-:W-:Y:S08]  /*6540*/  HMMA.16816.F32 R60, R12.reuse, R20, R248 ;  /* 0x000000140c3c723c */ /* 0x040ff000000018f8 */
[C---:B------:R-:W-:Y:S08]  /*6550*/  HMMA.16816.F32 R200, R12.reuse, R24, R244 ;  /* 0x000000180cc8723c */ /* 0x040ff000000018f4 */
[C---:B------:R-:W-:Y:S01]  /*6560*/  HMMA.16816.F32 R216, R12.reuse, R26, R216 ;  /* 0x0000001a0cd8723c */ /* 0x040fe200000018d8 */
[----:B------:R-:W-:Y:S07]  /*6570*/  LDSM.16.M88.4 R24, [R223+0x8000] ;  /* 0x00800000df18783b */ /* 0x000fee0000000200 */
[C---:B------:R-:W-:Y:S08]  /*6580*/  HMMA.16816.F32 R208, R12.reuse, R28, R240 ;  /* 0x0000001c0cd0723c */ /* 0x040ff000000018f0 */
[----:B------:R-:W-:Y:S01]  /*6590*/  HMMA.16816.F32 R196, R12, R30, R196 ;  /* 0x0000001e0cc4723c */ /* 0x000fe200000018c4 */
[----:B------:R-:W-:Y:S04]  /*65a0*/  LDSM.16.M88.4 R28, [R221+0x8000] ;  /* 0x00800000dd1c783b */ /* 0x000fe80000000200 */
[----:B------:R-:W3:Y:S03]  /*65b0*/  LDSM.16.M88.4 R12, [R224+0x4000] ;  /* 0x00400000e00c783b */ /* 0x000ee60000000200 */
        /* <DEDUP_REMOVED lines=9> */
[----:B------:R-:W1:Y:S04]  /*6650*/  LDSM.16.M88.4 R4, [R224+0x5000] ;  /* 0x00500000e004783b */ /* 0x000e680000000200 */
[----:B------:R-:W-:Y:S03]  /*6660*/  LDSM.16.M88.4 R32, [R221+0x8400] ;  /* 0x00840000dd20783b */ /* 0x000fe60000000200 */
[----:B------:R-:W-:Y:S01]  /*6670*/  HMMA.16816.F32 R52, R8, R18, R52 ;  /* 0x000000120834723c */ /* 0x000fe20000001834 */
[----:B------:R-:W2:Y:S07]  /*6680*/  LDSM.16.M88.4 R16, [R225+0x4000] ;  /* 0x00400000e110783b */ /* 0x000eae0000000200 */
[-C--:B---3--:R-:W-:Y:S01]  /*6690*/  HMMA.16816.F32 R44, R12, R28.reuse, R20 ;  /* 0x0000001c0c2c723c */ /* 0x088fe20000001814 */
[----:B------:R-:W3:Y:S07]  /*66a0*/  LDSM.16.M88.4 R20, [R225+0x5000] ;  /* 0x00500000e114783b */ /* 0x000eee0000000200 */
[----:B-1----:R-:W-:Y:S11]  /*66b0*/  HMMA.16816.F32 R48, R4, R28, R56 ;  /* 0x0000001c0430723c */ /* 0x002ff60000001838 */
[----:B------:R-:W-:Y:S05]  /*66c0*/  @!UPT UIADD3 URZ, URZ, URZ, URZ ;  /* 0x0000003f3f3ff290 */ /* 0x000fea000fffe03f */
[----:B--2---:R-:W-:Y:S08]  /*66d0*/  HMMA.16816.F32 R44, R16, R24, R44 ;  /* 0x00000018102c723c */ /* 0x004ff0000000182c */
[-C--:B------:R-:W-:Y:S08]  /*66e0*/  HMMA.16816.F32 R56, R4, R30.reuse, R180 ;  /* 0x0000001e0438723c */ /* 0x080ff000000018b4 */
[----:B------:R-:W-:Y:S08]  /*66f0*/  HMMA.16816.F32 R28, R12, R30, R52 ;  /* 0x0000001e0c1c723c */ /* 0x000ff00000001834 */
[----:B---3--:R-:W-:Y:S01]  /*6700*/  HMMA.16816.F32 R48, R20, R24, R48 ;  /* 0x000000181430723c */ /* 0x008fe20000001830 */
[----:B------:R-:W-:-:S04]  /*6710*/  FMUL.FTZ R0, R44, c[0x0][0x2ec] ;  /* 0x0000bb002c007a20 */ /* 0x000fc80000410000 */
[----:B------:R1:W2:Y:S03]  /*6720*/  MUFU.TANH R241, R0 ;  /* 0x0000000000f17308 */ /* 0x0002a60000002400 */
[----:B------:R-:W-:Y:S01]  /*6730*/  HMMA.16816.F32 R60, R8, R36, R60 ;  /* 0x00000024083c723c */ /* 0x000fe2000000183c */
[----:B-1----:R-:W-:-:S04]  /*6740*/  FMUL.FTZ R0, R45, c[0x0][0x2ec] ;  /* 0x0000bb002d007a20 */ /* 0x002fc80000410000 */
[----:B------:R1:W-:Y:S03]  /*6750*/  MUFU.TANH R242, R0 ;  /* 0x0000000000f27308 */ /* 0x0003e60000002400 */
[----:B------:R-:W-:Y:S01]  /*6760*/  HMMA.16816.F32 R28, R16, R26, R28 ;  /* 0x0000001a101c723c */ /* 0x000fe2000000181c */
[----:B-1----:R-:W-:-:S04]  /*6770*/  FMUL.FTZ R0, R46, c[0x0][0x2ec] ;  /* 0x0000bb002e007a20 */ /* 0x002fc80000410000 */
[----:B------:R1:W-:Y:S02]  /*6780*/  MUFU.TANH R235, R0 ;  /* 0x0000000000eb7308 */ /* 0x0003e40000002400 */
[----:B-1----:R-:W-:Y:S02]  /*6790*/  FMUL.FTZ R0, R47, c[0x0][0x2ec] ;  /* 0x0000bb002f007a20 */ /* 0x002fe40000410000 */
[----:B------:R-:W-:Y:S01]  /*67a0*/  HMMA.16816.F32 R44, R20, R26, R56 ;  /* 0x0000001a142c723c */ /* 0x000fe20000001838 */
[----:B------:R-:W1:Y:S03]  /*67b0*/  LDSM.16.M88.4 R24, [R223+0x8400] ;  /* 0x00840000df18783b */ /* 0x000e660000000200 */
[----:B------:R3:W-:Y:S02]  /*67c0*/  MUFU.TANH R240, R0 ;  /* 0x0000000000f07308 */ /* 0x0007e40000002400 */
[----:B---3--:R-:W-:-:S06]  /*67d0*/  FMUL.FTZ R0, R48, c[0x0][0x2ec] ;  /* 0x0000bb0030007a20 */ /* 0x008fcc0000410000 */
[----:B------:R3:W4:Y:S01]  /*67e0*/  MUFU.TANH R101, R0 ;  /* 0x0000000000657308 */ /* 0x0007220000002400 */
[----:B------:R-:W-:Y:S08]  /*67f0*/  HMMA.16816.F32 R108, R8, R38, R108 ;  /* 0x00000026086c723c */ /* 0x000ff0000000186c */
[----:B------:R-:W-:Y:S01]  /*6800*/  HMMA.16816.F32 R36, R12, R32, R60 ;  /* 0x000000200c24723c */ /* 0x000fe2000000183c */
[----:B---3--:R-:W-:-:S04]  /*6810*/  FMUL.FTZ R0, R49, c[0x0][0x2ec] ;  /* 0x0000bb0031007a20 */ /* 0x008fc80000410000 */
[----:B------:R3:W-:Y:S03]  /*6820*/  MUFU.TANH R237, R0 ;  /* 0x0000000000ed7308 */ /* 0x0007e60000002400 */
[----:B------:R-:W-:Y:S01]  /*6830*/  HMMA.16816.F32 R52, R4, R32, R204 ;  /* 0x000000200434723c */ /* 0x000fe200000018cc */
[----:B---3--:R-:W-:-:S04]  /*6840*/  FMUL.FTZ R0, R50, c[0x0][0x2ec] ;  /* 0x0000bb0032007a20 */ /* 0x008fc80000410000 */
[----:B------:R3:W-:Y:S02]  /*6850*/  MUFU.TANH R100, R0 ;  /* 0x0000000000647308 */ /* 0x0007e40000002400 */
[----:B---3--:R-:W-:-:S06]  /*6860*/  FMUL.FTZ R0, R51, c[0x0][0x2ec] ;  /* 0x0000bb0033007a20 */ /* 0x008fcc0000410000 */
[----:B------:R3:W-:Y:S02]  /*6870*/  MUFU.TANH R205, R0 ;  /* 0x0000000000cd7308 */ /* 0x0007e40000002400 */
[----:B---3--:R-:W-:-:S06]  /*6880*/  FMUL.FTZ R0, R28, c[0x0][0x2ec] ;  /* 0x0000bb001c007a20 */ /* 0x008fcc0000410000 */
[----:B------:R3:W5:Y:S01]  /*6890*/  MUFU.TANH R106, R0 ;  /* 0x00000000006a7308 */ /* 0x0007620000002400 */
[----:B-1----:R-:W-:Y:S01]  /*68a0*/  HMMA.16816.F32 R36, R16, R24, R36 ;  /* 0x000000181024723c */ /* 0x002fe20000001824 */
[----:B---3--:R-:W-:-:S06]  /*68b0*/  FMUL.FTZ R0, R29, c[0x0][0x2ec] ;  /* 0x0000bb001d007a20 */ /* 0x008fcc0000410000 */
[----:B------:R1:W-:Y:S02]  /*68c0*/  MUFU.TANH R246, R0 ;  /* 0x0000000000f67308 */ /* 0x0003e40000002400 */
[----:B-1----:R-:W-:-:S06]  /*68d0*/  FMUL.FTZ R0, R30, c[0x0][0x2ec] ;  /* 0x0000bb001e007a20 */ /* 0x002fcc0000410000 */
[----:B------:R1:W3:Y:S02]  /*68e0*/  MUFU.TANH R207, R0 ;  /* 0x0000000000cf7308 */ /* 0x0002e40000002400 */
[----:B-1----:R-:W-:Y:S01]  /*68f0*/  FMUL.FTZ R0, R31, c[0x0][0x2ec] ;  /* 0x0000bb001f007a20 */ /* 0x002fe20000410000 */
[----:B------:R-:W-:Y:S01]  /*6900*/  HMMA.16816.F32 R52, R20, R24, R52 ;  /* 0x000000181434723c */ /* 0x000fe20000001834 */
[----:B------:R-:W1:Y:S04]  /*6910*/  LDSM.16.M88.4 R28, [R221+0x8800] ;  /* 0x00880000dd1c783b */ /* 0x000e680000000200 */
[----:B------:R2:W-:Y:S02]  /*6920*/  MUFU.TANH R245, R0 ;  /* 0x0000000000f57308 */ /* 0x0005e40000002400 */
[----:B--2---:R-:W-:-:S06]  /*6930*/  FMUL.FTZ R0, R44, c[0x0][0x2ec] ;  /* 0x0000bb002c007a20 */ /* 0x004fcc0000410000 */
[----:B------:R2:W1:Y:S01]  /*6940*/  MUFU.TANH R238, R0 ;  /* 0x0000000000ee7308 */ /* 0x0004620000002400 */
[----:B------:R-:W-:Y:S01]  /*6950*/  HMMA.16816.F32 R48, R12, R34, R108 ;  /* 0x000000220c30723c */ /* 0x000fe2000000186c */
[----:B--2---:R-:W-:-:S06]  /*6960*/  FMUL.FTZ R0, R45, c[0x0][0x2ec] ;  /* 0x0000bb002d007a20 */ /* 0x004fcc0000410000 */
[----:B------:R2:W-:Y:S02]  /*6970*/  MUFU.TANH R247, R0 ;  /* 0x0000000000f77308 */ /* 0x0005e40000002400 */
[----:B--2---:R-:W-:-:S06]  /*6980*/  FMUL.FTZ R0, R46, c[0x0][0x2ec] ;  /* 0x0000bb002e007a20 */ /* 0x004fcc0000410000 */
[----:B------:R2:W1:Y:S02]  /*6990*/  MUFU.TANH R206, R0 ;  /* 0x0000000000ce7308 */ /* 0x0004640000002400 */
[----:B--2---:R-:W-:-:S06]  /*69a0*/  FMUL.FTZ R0, R47, c[0x0][0x2ec] ;  /* 0x0000bb002f007a20 */ /* 0x004fcc0000410000 */
[----:B------:R2:W1:Y:S01]  /*69b0*/  MUFU.TANH R244, R0 ;  /* 0x0000000000f47308 */ /* 0x0004620000002400 */
[----:B------:R-:W-:Y:S01]  /*69c0*/  HMMA.16816.F32 R44, R4, R34, R176 ;  /* 0x00000022042c723c */ /* 0x000fe200000018b0 */
[----:B------:R-:W1:Y:S01]  /*69d0*/  LDSM.16.M88.4 R32, [R223+0x8800] ;  /* 0x00880000df20783b */ /* 0x000e620000000200 */
[----:B--2---:R-:W-:-:S05]  /*69e0*/  FMUL.FTZ R0, R36, c[0x0][0x2ec] ;  /* 0x0000bb0024007a20 */ /* 0x004fca0000410000 */
[----:B------:R2:W-:Y:S01]  /*69f0*/  MUFU.TANH R239, R0 ;  /* 0x0000000000ef7308 */ /* 0x0005e20000002400 */
[----:B------:R-:W-:Y:S01]  /*6a00*/  HMMA.16816.F32 R56, R8, R40, R200 ;  /* 0x000000280838723c */ /* 0x000fe200000018c8 */
[----:B--2---:R-:W-:-:S06]  /*6a10*/  FMUL.FTZ R0, R37, c[0x0][0x2ec] ;  /* 0x0000bb0025007a20 */ /* 0x004fcc0000410000 */
[----:B------:R2:W-:Y:S02]  /*6a20*/  MUFU.TANH R243, R0 ;  /* 0x0000000000f37308 */ /* 0x0005e40000002400 */
[----:B--2---:R-:W-:-:S06]  /*6a30*/  FMUL.FTZ R0, R38, c[0x0][0x2ec] ;  /* 0x0000bb0026007a20 */ /* 0x004fcc0000410000 */
[----:B------:R2:W-:Y:S02]  /*6a40*/  MUFU.TANH R204, R0 ;  /* 0x0000000000cc7308 */ /* 0x0005e40000002400 */
[----:B--2---:R-:W-:Y:S02]  /*6a50*/  FMUL.FTZ R0, R39, c[0x0][0x2ec] ;  /* 0x0000bb0027007a20 */ /* 0x004fe40000410000 */
[----:B------:R-:W-:Y:S04]  /*6a60*/  HMMA.16816.F32 R36, R16, R26, R48 ;  /* 0x0000001a1024723c */ /* 0x000fe80000001830 */
[----:B------:R2:W-:Y:S02]  /*6a70*/  MUFU.TANH R203, R0 ;  /* 0x0000000000cb7308 */ /* 0x0005e40000002400 */
[----:B--2---:R-:W-:-:S06]  /*6a80*/  FMUL.FTZ R0, R52, c[0x0][0x2ec] ;  /* 0x0000bb0034007a20 */ /* 0x004fcc0000410000 */
[----:B------:R2:W1:Y:S01]  /*6a90*/  MUFU.TANH R202, R0 ;  /* 0x0000000000ca7308 */ /* 0x0004620000002400 */
[----:B------:R-:W-:Y:S01]  /*6aa0*/  HMMA.16816.F32 R44, R20, R26, R44 ;  /* 0x0000001a142c723c */ /* 0x000fe2000000182c */
[----:B--2---:R-:W-:-:S06]  /*6ab0*/  FMUL.FTZ R0, R53, c[0x0][0x2ec] ;  /* 0x0000bb0035007a20 */ /* 0x004fcc0000410000 */
[----:B------:R2:W-:Y:S01]  /*6ac0*/  MUFU.TANH R201, R0 ;  /* 0x0000000000c97308 */ /* 0x0005e20000002400 */
[----:B-1----:R-:W-:Y:S01]  /*6ad0*/  HMMA.16816.F32 R24, R12, R28, R56 ;  /* 0x0000001c0c18723c */ /* 0x002fe20000001838 */
[----:B--2---:R-:W-:-:S06]  /*6ae0*/  FMUL.FTZ R0, R54, c[0x0][0x2ec] ;  /* 0x0000bb0036007a20 */ /* 0x004fcc0000410000 */
[----:B------:R1:W2:Y:S02]  /*6af0*/  MUFU.TANH R182, R0 ;  /* 0x0000000000b67308 */ /* 0x0002a40000002400 */
[----:B-1----:R-:W-:Y:S02]  /*6b00*/  FMUL.FTZ R0, R55, c[0x0][0x2ec] ;  /* 0x0000bb0037007a20 */ /* 0x002fe40000410000 */
[----:B------:R-:W-:Y:S07]  /*6b10*/  HMMA.16816.F32 R52, R4, R30, R188 ;  /* 0x0000001e0434723c */ /* 0x000fee00000018bc */
[----:B------:R-:W-:-:S02]  /*6b20*/  IMAD.MOV.U32 R191, RZ, RZ, R252 ;  /* 0x000000ffffbf7224 */ /* 0x000fc400078e00fc */
[----:B------:R-:W1:Y:S01]  /*6b30*/  S2R R252, SR_TID.X ;  /* 0x0000000000fc7919 */ /* 0x000e620000002100 */
[----:B------:R2:W1:Y:S01]  /*6b40*/  MUFU.TANH R181, R0 ;  /* 0x0000000000b57308 */ /* 0x0004620000002400 */
[C---:B------:R-:W-:Y:S08]  /*6b50*/  HMMA.16816.F32 R40, R8.reuse, R42, R216 ;  /* 0x0000002a0828723c */ /* 0x040ff000000018d8 */
[----:B------:R-:W-:Y:S01]  /*6b60*/  HMMA.16816.F32 R60, R8, R64, R208 ;  /* 0x00000040083c723c */ /* 0x000fe200000018d0 */
[----:B--2---:R-:W-:-:S07]  /*6b70*/  FMUL.FTZ R0, R36, c[0x0][0x2ec] ;  /* 0x0000bb0024007a20 */ /* 0x004fce0000410000 */
[----:B------:R-:W-:Y:S01]  /*6b80*/  HMMA.16816.F32 R48, R8, R66, R196 ;  /* 0x000000420830723c */ /* 0x000fe200000018c4 */
[----:B------:R2:W1:Y:S07]  /*6b90*/  MUFU.TANH R183, R0 ;  /* 0x0000000000b77308 */ /* 0x00046e0000002400 */
[----:B------:R-:W-:Y:S01]  /*6ba0*/  HMMA.16816.F32 R8, R4, R28, R192 ;  /* 0x0000001c0408723c */ /* 0x000fe200000018c0 */
[----:B--2---:R-:W-:-:S04]  /*6bb0*/  FMUL.FTZ R0, R37, c[0x0][0x2ec] ;  /* 0x0000bb0025007a20 */ /* 0x004fc80000410000 */
[----:B------:R2:W-:Y:S01]  /*6bc0*/  MUFU.TANH R200, R0 ;  /* 0x0000000000c87308 */ /* 0x0005e20000002400 */
[----:B-1----:R-:W-:Y:S01]  /*6bd0*/  IMAD.SHL.U32 R252, R252, 0x2, RZ ;  /* 0x00000002fcfc7824 */ /* 0x002fe200078e00ff */
[----:B------:R-:W-:Y:S01]  /*6be0*/  IADD3 R2, R191, -0x2, RZ ;  /* 0xfffffffebf027810 */ /* 0x000fe20007ffe0ff */
[----:B--2---:R-:W-:-:S05]  /*6bf0*/  FMUL.FTZ R0, R38, c[0x0][0x2ec] ;  /* 0x0000bb0026007a20 */ /* 0x004fca0000410000 */
[----:B------:R1:W2:Y:S01]  /*6c00*/  MUFU.TANH R179, R0 ;  /* 0x0000000000b37308 */ /* 0x0002a20000002400 */
[----:B------:R-:W-:Y:S01]  /*6c10*/  LOP3.LUT R252, R252, 0x6, RZ, 0xc0, !PT ;  /* 0x00000006fcfc7812 */ /* 0x000fe200078ec0ff */
[----:B-1----:R-:W-:Y:S02]  /*6c20*/  FMUL.FTZ R0, R39, c[0x0][0x2ec] ;  /* 0x0000bb0027007a20 */ /* 0x002fe40000410000 */
[----:B------:R-:W-:Y:S01]  /*6c30*/  HMMA.16816.F32 R36, R16, R32, R24 ;  /* 0x000000201024723c */ /* 0x000fe20000001818 */
[----:B------:R-:W1:Y:S03]  /*6c40*/  LDSM.16.M88.4 R24, [R221+0x8c00] ;  /* 0x008c0000dd18783b */ /* 0x000e660000000200 */
[----:B------:R2:W-:Y:S01]  /*6c50*/  MUFU.TANH R199, R0 ;  /* 0x0000000000c77308 */ /* 0x0005e20000002400 */
[----:B------:R-:W-:Y:S01]  /*6c60*/  ISETP.GT.AND P0, PT, R2, UR8, PT ;  /* 0x0000000802007c0c */ /* 0x000fe2000bf04270 */
[----:B------:R-:W-:-:S02]  /*6c70*/  FMUL.FTZ R3, R45, c[0x0][0x2ec] ;  /* 0x0000bb002d037a20 */ /* 0x000fc40000410000 */
[----:B------:R-:W-:Y:S01]  /*6c80*/  HMMA.16816.F32 R8, R20, R32, R8 ;  /* 0x000000201408723c */ /* 0x000fe20000001808 */
[----:B--2---:R-:W-:-:S04]  /*6c90*/  FMUL.FTZ R0, R44, c[0x0][0x2ec] ;  /* 0x0000bb002c007a20 */ /* 0x004fc80000410000 */
[----:B------:R2:W1:Y:S02]  /*6ca0*/  MUFU.TANH R178, R0 ;  /* 0x0000000000b27308 */ /* 0x0004640000002400 */
[----:B--2---:R-:W-:-:S05]  /*6cb0*/  IMAD R0, R2, 0x40, R252 ;  /* 0x0000004002007824 */ /* 0x004fca00078e02fc */
[C---:B------:R-:W-:Y:S02]  /*6cc0*/  IADD3 R2, R0.reuse, 0x1, RZ ;  /* 0x0000000100027810 */ /* 0x040fe40007ffe0ff */
[-C--:B------:R-:W-:Y:S02]  /*6cd0*/  ISETP.GE.AND P3, PT, R0, R233.reuse, PT ;  /* 0x000000e90000720c */ /* 0x080fe40003f66270 */
[C---:B------:R-:W-:Y:S02]  /*6ce0*/  ISETP.GE.AND P4, PT, R2.reuse, R233, PT ;  /* 0x000000e90200720c */ /* 0x040fe40003f86270 */
[C---:B------:R-:W-:Y:S02]  /*6cf0*/  ISETP.GE.AND P2, PT, R2.reuse, R232, PT ;  /* 0x000000e80200720c */ /* 0x040fe40003f46270 */
[C---:B------:R-:W-:Y:S02]  /*6d00*/  ISETP.GE.AND P6, PT, R2.reuse, R231, PT ;  /* 0x000000e70200720c */ /* 0x040fe40003fc6270 */
[----:B------:R-:W-:-:S02]  /*6d10*/  ISETP.GE.AND P5, PT, R2, R230, PT ;  /* 0x000000e60200720c */ /* 0x000fc40003fa6270 */
[-C--:B------:R-:W-:Y:S01]  /*6d20*/  ISETP.LT.OR P3, PT, R0, R229.reuse, P3 ;  /* 0x000000e50000720c */ /* 0x080fe20001f61670 */
[----:B------:R2:W-:Y:S01]  /*6d30*/  MUFU.TANH R180, R3 ;  /* 0x0000000300b47308 */ /* 0x0005e20000002400 */
[C---:B------:R-:W-:Y:S02]  /*6d40*/  ISETP.LT.OR P4, PT, R2.reuse, R229, P4 ;  /* 0x000000e50200720c */ /* 0x040fe40002781670 */
[C---:B------:R-:W-:Y:S02]  /*6d50*/  ISETP.LT.OR P2, PT, R2.reuse, R228, P2 ;  /* 0x000000e40200720c */ /* 0x040fe40001741670 */
[C---:B------:R-:W-:Y:S02]  /*6d60*/  ISETP.LT.OR P6, PT, R2.reuse, R227, P6 ;  /* 0x000000e30200720c */ /* 0x040fe400037c1670 */
[----:B------:R-:W-:Y:S01]  /*6d70*/  ISETP.LT.OR P5, PT, R2, R226, P5 ;  /* 0x000000e20200720c */ /* 0x000fe20002fa1670 */
[----:B------:R-:W-:Y:S01]  /*6d80*/  FMUL.FTZ R2, R36, c[0x0][0x2ec] ;  /* 0x0000bb0024027a20 */ /* 0x000fe20000410000 */
[----:B------:R-:W-:-:S02]  /*6d90*/  FSEL R59, R241, -INF , !P3 ;  /* 0xff800000f13b7808 */ /* 0x000fc40005800000 */
[C---:B------:R-:W-:Y:S01]  /*6da0*/  ISETP.GE.AND P3, PT, R0.reuse, R231, PT ;  /* 0x000000e70000720c */ /* 0x040fe20003f66270 */
[----:B------:R-:W-:Y:S01]  /*6db0*/  HMMA.16816.F32 R28, R12, R30, R40 ;  /* 0x0000001e0c1c723c */ /* 0x000fe20000001828 */
[----:B--2---:R-:W-:Y:S01]  /*6dc0*/  FMUL.FTZ R3, R47, c[0x0][0x2ec] ;  /* 0x0000bb002f037a20 */ /* 0x004fe20000410000 */
[----:B------:R2:W-:Y:S01]  /*6dd0*/  MUFU.TANH R111, R2 ;  /* 0x00000002006f7308 */ /* 0x0005e20000002400 */
[----:B------:R-:W-:-:S04]  /*6de0*/  ISETP.LT.OR P3, PT, R0, R227, P3 ;  /* 0x000000e30000720c */ /* 0x000fc80001f61670 */
[----:B------:R-:W-:-:S03]  /*6df0*/  FMUL.FTZ R40, R46, c[0x0][0x2ec] ;  /* 0x0000bb002e287a20 */ /* 0x000fc60000410000 */
[----:B------:R1:W-:Y:S01]  /*6e00*/  MUFU.TANH R177, R3 ;  /* 0x0000000300b17308 */ /* 0x0003e20000002400 */
[----:B----4-:R-:W-:Y:S02]  /*6e10*/  FSEL R46, R101, -INF , !P3 ;  /* 0xff800000652e7808 */ /* 0x010fe40005800000 */
[----:B--2---:R-:W-:Y:S01]  /*6e20*/  IADD3 R2, R0, 0x8, RZ ;  /* 0x0000000800027810 */ /* 0x004fe20007ffe0ff */
[----:B-1----:R-:W-:-:S03]  /*6e30*/  FMUL.FTZ R3, R37, c[0x0][0x2ec] ;  /* 0x0000bb0025037a20 */ /* 0x002fc60000410000 */
[C---:B------:R-:W-:Y:S01]  /*6e40*/  ISETP.GE.AND P3, PT, R2.reuse, R233, PT ;  /* 0x000000e90200720c */ /* 0x040fe20003f66270 */
[----:B------:R1:W-:Y:S03]  /*6e50*/  MUFU.TANH R176, R3 ;  /* 0x0000000300b07308 */ /* 0x0003e60000002400 */
[----:B------:R-:W-:Y:S01]  /*6e60*/  ISETP.LT.OR P3, PT, R2, R229, P3 ;  /* 0x000000e50200720c */ /* 0x000fe20001f61670 */
[----:B------:R-:W-:Y:S01]  /*6e70*/  FMUL.FTZ R32, R38, c[0x0][0x2ec] ;  /* 0x0000bb0026207a20 */ /* 0x000fe20000410000 */
[----:B------:R-:W-:Y:S01]  /*6e80*/  ISETP.GE.AND P1, PT, R0, R232, PT ;  /* 0x000000e80000720c */ /* 0x000fe20003f26270 */
[----:B------:R-:W-:Y:S02]  /*6e90*/  FMUL.FTZ R11, R11, c[0x0][0x2ec] ;  /* 0x0000bb000b0b7a20 */ /* 0x000fe40000410000 */
[----:B-1----:R-:W-:-:S04]  /*6ea0*/  FMUL.FTZ R3, R39, c[0x0][0x2ec] ;  /* 0x0000bb0027037a20 */ /* 0x002fc80000410000 */
[----:B------:R1:W-:Y:S01]  /*6eb0*/  MUFU.TANH R110, R3 ;  /* 0x00000003006e7308 */ /* 0x0003e20000002400 */
[----:B------:R-:W-:Y:S01]  /*6ec0*/  HMMA.16816.F32 R36, R12, R24, R60 ;  /* 0x000000180c24723c */ /* 0x000fe2000000183c */
[----:B------:R-:W-:-:S06]  /*6ed0*/  ISETP.LT.OR P1, PT, R0, R228, P1 ;  /* 0x000000e40000720c */ /* 0x000fcc0000f21670 */
[----:B-----5:R-:W-:Y:S01]  /*6ee0*/  FSEL R60, R106, -INF , !P3 ;  /* 0xff8000006a3c7808 */ /* 0x020fe20005800000 */
[----:B-1----:R-:W-:-:S04]  /*6ef0*/  FMUL.FTZ R3, R8, c[0x0][0x2ec] ;  /* 0x0000bb0008037a20 */ /* 0x002fc80000410000 */
[----:B------:R1:W-:Y:S01]  /*6f00*/  MUFU.TANH R106, R3 ;  /* 0x00000003006a7308 */ /* 0x0003e20000002400 */
[----:B------:R-:W-:Y:S02]  /*6f10*/  FSEL R65, R235, -INF , !P1 ;  /* 0xff800000eb417808 */ /* 0x000fe40004800000 */
[----:B------:R-:W-:Y:S01]  /*6f20*/  ISETP.GE.AND P1, PT, R0, R230, PT ;  /* 0x000000e60000720c */ /* 0x000fe20003f26270 */
[----:B------:R-:W-:Y:S04]  /*6f30*/  HMMA.16816.F32 R28, R16, R34, R28 ;  /* 0x00000022101c723c */ /* 0x000fe8000000181c */
[----:B------:R-:W-:Y:S01]  /*6f40*/  MUFU.TANH R101, R11 ;  /* 0x0000000b00657308 */ /* 0x000fe20000002400 */
[----:B-1----:R-:W-:-:S07]  /*6f50*/  FMUL.FTZ R3, R9, c[0x0][0x2ec] ;  /* 0x0000bb0009037a20 */ /* 0x002fce0000410000 */
[----:B------:R1:W-:Y:S01]  /*6f60*/  MUFU.TANH R108, R3 ;  /* 0x00000003006c7308 */ /* 0x0003e20000002400 */
[----:B------:R-:W-:Y:S02]  /*6f70*/  ISETP.LT.OR P1, PT, R0, R226, P1 ;  /* 0x000000e20000720c */ /* 0x000fe40000f21670 */
[----:B------:R-:W-:Y:S02]  /*6f80*/  FSEL R64, R242, -INF , !P4 ;  /* 0xff800000f2407808 */ /* 0x000fe40006000000 */
[----:B------:R-:W-:Y:S02]  /*6f90*/  FSEL R57, R100, -INF , !P1 ;  /* 0xff80000064397808 */ /* 0x000fe40004800000 */
[----:B------:R-:W-:Y:S01]  /*6fa0*/  FSEL R66, R240, -INF , !P2 ;  /* 0xff800000f0427808 */ /* 0x000fe20005000000 */
[----:B-1----:R-:W-:Y:S02]  /*6fb0*/  FMUL.FTZ R3, R10, c[0x0][0x2ec] ;  /* 0x0000bb000a037a20 */ /* 0x002fe40000410000 */
[----:B------:R-:W1:Y:S01]  /*6fc0*/  LDSM.16.M88.4 R8, [R223+0x8c00] ;  /* 0x008c0000df08783b */ /* 0x000e620000000200 */
[----:B------:R-:W-:-:S02]  /*6fd0*/  ISETP.GE.AND P1, PT, R2, R232, PT ;  /* 0x000000e80200720c */ /* 0x000fc40003f26270 */
[C---:B------:R-:W-:Y:S02]  /*6fe0*/  ISETP.GE.AND P4, PT, R2.reuse, R231, PT ;  /* 0x000000e70200720c */ /* 0x040fe40003f86270 */
[C---:B------:R-:W-:Y:S02]  /*6ff0*/  ISETP.GE.AND P2, PT, R2.reuse, R230, PT ;  /* 0x000000e60200720c */ /* 0x040fe40003f46270 */
[----:B------:R-:W-:Y:S02]  /*7000*/  FSEL R56, R237, -INF , !P6 ;  /* 0xff800000ed387808 */ /* 0x000fe40007000000 */
[----:B------:R-:W-:Y:S01]  /*7010*/  FSEL R58, R205, -INF , !P5 ;  /* 0xff800000cd3a7808 */ /* 0x000fe20006800000 */
[----:B------:R2:W4:Y:S01]  /*7020*/  MUFU.TANH R107, R40 ;  /* 0x00000028006b7308 */ /* 0x0005220000002400 */
[----:B------:R-:W-:Y:S01]  /*7030*/  ISETP.LT.OR P1, PT, R2, R228, P1 ;  /* 0x000000e40200720c */ /* 0x000fe20000f21670 */
[----:B------:R-:W-:-:S04]  /*7040*/  DEPBAR.LE SB0, 0x0 ;  /* 0x000080000000791a */ /* 0x000fc80000000000 */
[----:B------:R-:W-:Y:S01]  /*7050*/  BAR.SYNC.DEFER_BLOCKING 0x0 ;  /* 0x0000000000007b1d */ /* 0x000fe20000010000 */
[C---:B------:R-:W-:Y:S02]  /*7060*/  ISETP.LT.OR P4, PT, R2.reuse, R227, P4 ;  /* 0x000000e30200720c */ /* 0x040fe40002781670 */
[----:B------:R-:W-:Y:S02]  /*7070*/  ISETP.LT.OR P2, PT, R2, R226, P2 ;  /* 0x000000e20200720c */ /* 0x000fe40001741670 */
[----:B------:R-:W-:Y:S02]  /*7080*/  IADD3 R2, R0, 0x9, RZ ;  /* 0x0000000900027810 */ /* 0x000fe40007ffe0ff */
[----:B---3--:R-:W-:Y:S02]  /*7090*/  FSEL R61, R207, -INF , !P1 ;  /* 0xff800000cf3d7808 */ /* 0x008fe40004800000 */
        /* <DEDUP_REMOVED lines=8> */
[----:B------:R-:W-:Y:S01]  /*7120*/  IADD3 R2, R0, 0x10, RZ ;  /* 0x0000001000027810 */ /* 0x000fe20007ffe0ff */
[----:B------:R3:W5:Y:S01]  /*7130*/  MUFU.TANH R109, R32 ;  /* 0x00000020006d7308 */ /* 0x0007620000002400 */
[----:B--2---:R-:W-:Y:S01]  /*7140*/  HMMA.16816.F32 R40, R12, R26, R48 ;  /* 0x0000001a0c28723c */ /* 0x004fe20000001830 */
[----:B------:R-:W-:Y:S02]  /*7150*/  FSEL R45, R238, -INF , !P4 ;  /* 0xff800000ee2d7808 */ /* 0x000fe40006000000 */
[----:B------:R-:W-:-:S04]  /*7160*/  ISETP.GE.AND P4, PT, R2, R233, PT ;  /* 0x000000e90200720c */ /* 0x000fc80003f86270 */
[----:B------:R2:W1:Y:S01]  /*7170*/  MUFU.TANH R67, R3 ;  /* 0x0000000300437308 */ /* 0x0004620000002400 */
[----:B------:R-:W-:Y:S02]  /*7180*/  FSEL R48, R206, -INF , !P2 ;  /* 0xff800000ce307808 */ /* 0x000fe40005000000 */
[----:B------:R-:W-:Y:S02]  /*7190*/  FSEL R49, R246, -INF , !P6 ;  /* 0xff800000f6317808 */ /* 0x000fe40007000000 */
[----:B------:R-:W-:Y:S02]  /*71a0*/  FSEL R50, R245, -INF , !P5 ;  /* 0xff800000f5327808 */ /* 0x000fe40006800000 */
[C---:B------:R-:W-:Y:S01]  /*71b0*/  ISETP.GE.AND P2, PT, R2.reuse, R232, PT ;  /* 0x000000e80200720c */ /* 0x040fe20003f46270 */
[----:B---3--:R-:W-:Y:S01]  /*71c0*/  HMMA.16816.F32 R32, R20, R34, R52 ;  /* 0x000000221420723c */ /* 0x008fe20000001834 */
[C---:B------:R-:W-:Y:S02]  /*71d0*/  ISETP.GE.AND P6, PT, R2.reuse, R231, PT ;  /* 0x000000e70200720c */ /* 0x040fe40003fc6270 */
[----:B------:R-:W-:Y:S01]  /*71e0*/  ISETP.GE.AND P5, PT, R2, R230, PT ;  /* 0x000000e60200720c */ /* 0x000fe20003fa6270 */
[----:B--2---:R-:W-:Y:S01]  /*71f0*/  FMUL.FTZ R3, R28, c[0x0][0x2ec] ;  /* 0x0000bb001c037a20 */ /* 0x004fe20000410000 */
[----:B------:R-:W-:-:S02]  /*7200*/  ISETP.LT.OR P4, PT, R2, R229, P4 ;  /* 0x000000e50200720c */ /* 0x000fc40002781670 */
[C---:B------:R-:W-:Y:S01]  /*7210*/  ISETP.LT.OR P2, PT, R2.reuse, R228, P2 ;  /* 0x000000e40200720c */ /* 0x040fe20001741670 */
[----:B------:R2:W3:Y:S01]  /*7220*/  MUFU.TANH R63, R3 ;  /* 0x00000003003f7308 */ /* 0x0004e20000002400 */
[C---:B------:R-:W-:Y:S02]  /*7230*/  ISETP.LT.OR P6, PT, R2.reuse, R227, P6 ;  /* 0x000000e30200720c */ /* 0x040fe400037c1670 */
[----:B------:R-:W-:Y:S02]  /*7240*/  ISETP.LT.OR P5, PT, R2, R226, P5 ;  /* 0x000000e20200720c */ /* 0x000fe40002fa1670 */
[----:B------:R-:W-:Y:S02]  /*7250*/  IADD3 R2, R0, 0x11, RZ ;  /* 0x0000001100027810 */ /* 0x000fe40007ffe0ff */
[----:B------:R-:W-:Y:S02]  /*7260*/  FSEL R44, R247, -INF , !P3 ;  /* 0xff800000f72c7808 */ /* 0x000fe40005800000 */
[----:B------:R-:W-:-:S02]  /*7270*/  FSEL R47, R244, -INF , !P1 ;  /* 0xff800000f42f7808 */ /* 0x000fc40004800000 */
[C---:B------:R-:W-:Y:S01]  /*7280*/  ISETP.GE.AND P3, PT, R2.reuse, R233, PT ;  /* 0x000000e90200720c */ /* 0x040fe20003f66270 */
[----:B--2---:R-:W-:Y:S01]  /*7290*/  FMUL.FTZ R3, R29, c[0x0][0x2ec] ;  /* 0x0000bb001d037a20 */ /* 0x004fe20000410000 */
[----:B------:R-:W-:-:S03]  /*72a0*/  ISETP.GE.AND P1, PT, R2, R232, PT ;  /* 0x000000e80200720c */ /* 0x000fc60003f26270 */
[----:B------:R2:W-:Y:S01]  /*72b0*/  MUFU.TANH R100, R3 ;  /* 0x0000000300647308 */ /* 0x0005e20000002400 */
[----:B------:R-:W-:Y:S01]  /*72c0*/  HMMA.16816.F32 R12, R4, R24, R184 ;  /* 0x00000018040c723c */ /* 0x000fe200000018b8 */
[C---:B------:R-:W-:Y:S02]  /*72d0*/  ISETP.LT.OR P3, PT, R2.reuse, R229, P3 ;  /* 0x000000e50200720c */ /* 0x040fe40001f61670 */
[----:B------:R-:W-:-:S04]  /*72e0*/  ISETP.LT.OR P1, PT, R2, R228, P1 ;  /* 0x000000e40200720c */ /* 0x000fc80000f21670 */
[----:B------:R-:W-:Y:S02]  /*72f0*/  FMUL.FTZ R24, R31, c[0x0][0x2ec] ;  /* 0x0000bb001f187a20 */ /* 0x000fe40000410000 */
[----:B--2---:R-:W-:Y:S02]  /*7300*/  FMUL.FTZ R3, R30, c[0x0][0x2ec] ;  /* 0x0000bb001e037a20 */ /* 0x004fe40000410000 */
[----:B-1----:R-:W-:Y:S02]  /*7310*/  HMMA.16816.F32 R28, R16, R8, R36 ;  /* 0x00000008101c723c */ /* 0x002fe40000001824 */
[----:B------:R1:W2:Y:S01]  /*7320*/  MUFU.TANH R25, R3 ;  /* 0x0000000300197308 */ /* 0x0002a20000002400 */
[----:B------:R-:W-:Y:S02]  /*7330*/  FSEL R53, R202, -INF , !P6 ;  /* 0xff800000ca357808 */ /* 0x000fe40007000000 */
[----:B------:R-:W-:Y:S02]  /*7340*/  FSEL R182, R182, -INF , !P5 ;  /* 0xff800000b6b67808 */ /* 0x000fe40006800000 */
[----:B------:R-:W-:-:S02]  /*7350*/  FSEL R197, R243, -INF , !P3 ;  /* 0xff800000f3c57808 */ /* 0x000fc40005800000 */
[----:B------:R-:W-:Y:S02]  /*7360*/  FSEL R203, R203, -INF , !P1 ;  /* 0xff800000cbcb7808 */ /* 0x000fe40004800000 */
[----:B------:R-:W-:Y:S02]  /*7370*/  FSEL R52, R239, -INF , !P4 ;  /* 0xff800000ef347808 */ /* 0x000fe40006000000 */
[----:B------:R-:W-:Y:S02]  /*7380*/  FSEL R204, R204, -INF , !P2 ;  /* 0xff800000cccc7808 */ /* 0x000fe40005000000 */
[----:B-1----:R-:W-:Y:S02]  /*7390*/  IADD3 R3, R0, 0x18, RZ ;  /* 0x0000001800037810 */ /* 0x002fe40007ffe0ff */
[----:B------:R-:W-:Y:S02]  /*73a0*/  ISETP.GE.AND P4, PT, R2, R231, PT ;  /* 0x000000e70200720c */ /* 0x000fe40003f86270 */
[----:B------:R-:W-:-:S02]  /*73b0*/  ISETP.GE.AND P6, PT, R3, R233, PT ;  /* 0x000000e90300720c */ /* 0x000fc40003fc6270 */
[C---:B------:R-:W-:Y:S02]  /*73c0*/  ISETP.GE.AND P5, PT, R3.reuse, R232, PT ;  /* 0x000000e80300720c */ /* 0x040fe40003fa6270 */
[C---:B------:R-:W-:Y:S02]  /*73d0*/  ISETP.GE.AND P3, PT, R3.reuse, R231, PT ;  /* 0x000000e70300720c */ /* 0x040fe40003f66270 */
[CC--:B------:R-:W-:Y:S02]  /*73e0*/  ISETP.GE.AND P1, PT, R3.reuse, R230.reuse, PT ;  /* 0x000000e60300720c */ /* 0x0c0fe40003f26270 */
[----:B------:R-:W-:Y:S02]  /*73f0*/  ISETP.GE.AND P2, PT, R2, R230, PT ;  /* 0x000000e60200720c */ /* 0x000fe40003f46270 */
[C---:B------:R-:W-:Y:S02]  /*7400*/  ISETP.LT.OR P6, PT, R3.reuse, R229, P6 ;  /* 0x000000e50300720c */ /* 0x040fe400037c1670 */
[----:B------:R-:W-:-:S02]  /*7410*/  ISETP.LT.OR P5, PT, R3, R228, P5 ;  /* 0x000000e40300720c */ /* 0x000fc40002fa1670 */
[CC--:B------:R-:W-:Y:S02]  /*7420*/  ISETP.LT.OR P3, PT, R3.reuse, R227.reuse, P3 ;  /* 0x000000e30300720c */ /* 0x0c0fe40001f61670 */
[-C--:B------:R-:W-:Y:S01]  /*7430*/  ISETP.LT.OR P1, PT, R3, R226.reuse, P1 ;  /* 0x000000e20300720c */ /* 0x080fe20000f21670 */
[----:B------:R-:W-:Y:S01]  /*7440*/  FMUL.FTZ R3, R33, c[0x0][0x2ec] ;  /* 0x0000bb0021037a20 */ /* 0x000fe20000410000 */
[C---:B------:R-:W-:Y:S02]  /*7450*/  ISETP.LT.OR P4, PT, R2.reuse, R227, P4 ;  /* 0x000000e30200720c */ /* 0x040fe40002781670 */
[----:B------:R-:W-:Y:S01]  /*7460*/  ISETP.LT.OR P2, PT, R2, R226, P2 ;  /* 0x000000e20200720c */ /* 0x000fe20001741670 */
[----:B------:R1:W-:Y:S01]  /*7470*/  MUFU.TANH R62, R24 ;  /* 0x00000018003e7308 */ /* 0x0003e20000002400 */
[----:B------:R-:W-:Y:S02]  /*7480*/  IADD3 R2, R0, 0x19, RZ ;  /* 0x0000001900027810 */ /* 0x000fe40007ffe0ff */
[----:B------:R-:W-:-:S02]  /*7490*/  FSEL R54, R201, -INF , !P4 ;  /* 0xff800000c9367808 */ /* 0x000fc40006000000 */
[----:B------:R-:W-:Y:S02]  /*74a0*/  FSEL R181, R181, -INF , !P2 ;  /* 0xff800000b5b57808 */ /* 0x000fe40005000000 */
[----:B------:R-:W-:Y:S02]  /*74b0*/  FSEL R196, R183, -INF , !P6 ;  /* 0xff800000b7c47808 */ /* 0x000fe40007000000 */
[----:B------:R-:W-:Y:S02]  /*74c0*/  FSEL R202, R179, -INF , !P5 ;  /* 0xff800000b3ca7808 */ /* 0x000fe40006800000 */
[C---:B------:R-:W-:Y:S02]  /*74d0*/  ISETP.GE.AND P4, PT, R2.reuse, R233, PT ;  /* 0x000000e90200720c */ /* 0x040fe40003f86270 */
[----:B------:R-:W-:Y:S01]  /*74e0*/  ISETP.GE.AND P2, PT, R2, R232, PT ;  /* 0x000000e80200720c */ /* 0x000fe20003f46270 */
[----:B-1----:R-:W-:Y:S01]  /*74f0*/  FMUL.FTZ R24, R32, c[0x0][0x2ec] ;  /* 0x0000bb0020187a20 */ /* 0x002fe20000410000 */
[C---:B------:R-:W-:Y:S01]  /*7500*/  ISETP.GE.AND P6, PT, R2.reuse, R231, PT ;  /* 0x000000e70200720c */ /* 0x040fe20003fc6270 */
[----:B------:R1:W-:Y:S01]  /*7510*/  MUFU.TANH R32, R3 ;  /* 0x0000000300207308 */ /* 0x0003e20000002400 */
[----:B------:R-:W-:-:S02]  /*7520*/  ISETP.GE.AND P5, PT, R2, R230, PT ;  /* 0x000000e60200720c */ /* 0x000fc40003fa6270 */
[C---:B------:R-:W-:Y:S02]  /*7530*/  ISETP.LT.OR P4, PT, R2.reuse, R229, P4 ;  /* 0x000000e50200720c */ /* 0x040fe40002781670 */
[C---:B------:R-:W-:Y:S02]  /*7540*/  ISETP.LT.OR P2, PT, R2.reuse, R228, P2 ;  /* 0x000000e40200720c */ /* 0x040fe40001741670 */
[C---:B------:R-:W-:Y:S01]  /*7550*/  ISETP.LT.OR P6, PT, R2.reuse, R227, P6 ;  /* 0x000000e30200720c */ /* 0x040fe200037c1670 */
[----:B------:R-:W2:Y:S01]  /*7560*/  MUFU.TANH R55, R24 ;  /* 0x0000001800377308 */ /* 0x000ea20000002400 */
[----:B------:R-:W-:Y:S02]  /*7570*/  ISETP.LT.OR P5, PT, R2, R226, P5 ;  /* 0x000000e20200720c */ /* 0x000fe40002fa1670 */
[----:B------:R-:W-:Y:S01]  /*7580*/  IADD3 R2, R0, 0x20, RZ ;  /* 0x0000002000027810 */ /* 0x000fe20007ffe0ff */
[----:B-1----:R-:W-:-:S04]  /*7590*/  FMUL.FTZ R3, R34, c[0x0][0x2ec] ;  /* 0x0000bb0022037a20 */ /* 0x002fc80000410000 */
[----:B------:R1:W1:Y:S01]  /*75a0*/  MUFU.TANH R24, R3 ;  /* 0x0000000300187308 */ /* 0x0002620000002400 */
[----:B------:R-:W-:Y:S01]  /*75b0*/  HMMA.16816.F32 R12, R20, R8, R12 ;  /* 0x00000008140c723c */ /* 0x000fe2000000180c */
[----:B------:R-:W-:Y:S02]  /*75c0*/  FSEL R51, R178, -INF , !P3 ;  /* 0xff800000b2337808 */ /* 0x000fe40005800000 */
[----:B----4-:R-:W-:Y:S02]  /*75d0*/  FSEL R183, R107, -INF , !P1 ;  /* 0xff8000006bb77808 */ /* 0x010fe40004800000 */
[----:B------:R-:W-:Y:S02]  /*75e0*/  FSEL R198, R200, -INF , !P4 ;  /* 0xff800000c8c67808 */ /* 0x000fe40006000000 */
[----:B------:R-:W-:Y:S02]  /*75f0*/  FSEL R199, R199, -INF , !P2 ;  /* 0xff800000c7c77808 */ /* 0x000fe40005000000 */
[----:B------:R-:W-:-:S02]  /*7600*/  ISETP.GE.AND P3, PT, R2, R233, PT ;  /* 0x000000e90200720c */ /* 0x000fc40003f66270 */
[C---:B------:R-:W-:Y:S01]  /*7610*/  ISETP.GE.AND P1, PT, R2.reuse, R232, PT ;  /* 0x000000e80200720c */ /* 0x040fe20003f26270 */
[----:B-1----:R-:W-:Y:S01]  /*7620*/  FMUL.FTZ R3, R35, c[0x0][0x2ec] ;  /* 0x0000bb0023037a20 */ /* 0x002fe20000410000 */
[C---:B------:R-:W-:Y:S02]  /*7630*/  ISETP.GE.AND P4, PT, R2.reuse, R231, PT ;  /* 0x000000e70200720c */ /* 0x040fe40003f86270 */
[C---:B------:R-:W-:Y:S01]  /*7640*/  ISETP.GE.AND P2, PT, R2.reuse, R230, PT ;  /* 0x000000e60200720c */ /* 0x040fe20003f46270 */
[----:B------:R1:W4:Y:S01]  /*7650*/  MUFU.TANH R9, R3 ;  /* 0x0000000300097308 */ /* 0x0003220000002400 */
[C---:B------:R-:W-:Y:S02]  /*7660*/  ISETP.LT.OR P3, PT, R2.reuse, R229, P3 ;  /* 0x000000e50200720c */ /* 0x040fe40001f61670 */
[C---:B------:R-:W-:Y:S02]  /*7670*/  ISETP.LT.OR P1, PT, R2.reuse, R228, P1 ;  /* 0x000000e40200720c */ /* 0x040fe40000f21670 */
[----:B------:R-:W-:-:S02]  /*7680*/  ISETP.LT.OR P4, PT, R2, R227, P4 ;  /* 0x000000e30200720c */ /* 0x000fc40002781670 */
[----:B------:R-:W-:Y:S02]  /*7690*/  ISETP.LT.OR P2, PT, R2, R226, P2 ;  /* 0x000000e20200720c */ /* 0x000fe40001741670 */
[----:B------:R-:W-:Y:S01]  /*76a0*/  IADD3 R2, R0, 0x21, RZ ;  /* 0x0000002100027810 */ /* 0x000fe20007ffe0ff */
[----:B------:R-:W-:Y:S01]  /*76b0*/  HMMA.16816.F32 R4, R4, R26, R212 ;  /* 0x0000001a0404723c */ /* 0x000fe200000018d4 */
[----:B-1----:R-:W-:-:S06]  /*76c0*/  FMUL.FTZ R3, R28, c[0x0][0x2ec] ;  /* 0x0000bb001c037a20 */ /* 0x002fcc0000410000 */
[----:B------:R-:W-:Y:S01]  /*76d0*/  FSEL R214, R111, -INF , !P3 ;  /* 0xff8000006fd67808 */ /* 0x000fe20005800000 */
[----:B------:R1:W1:Y:S01]  /*76e0*/  MUFU.TANH R8, R3 ;  /* 0x0000000300087308 */ /* 0x0002620000002400 */
[----:B-----5:R-:W-:Y:S02]  /*76f0*/  FSEL R241, R109, -INF , !P1 ;  /* 0xff8000006df17808 */ /* 0x020fe40004800000 */
[C---:B------:R-:W-:Y:S02]  /*7700*/  ISETP.GE.AND P3, PT, R2.reuse, R231, PT ;  /* 0x000000e70200720c */ /* 0x040fe40003f66270 */
[C---:B------:R-:W-:Y:S02]  /*7710*/  ISETP.GE.AND P1, PT, R2.reuse, R230, PT ;  /* 0x000000e60200720c */ /* 0x040fe40003f26270 */
[C---:B------:R-:W-:Y:S02]  /*7720*/  ISETP.LT.OR P3, PT, R2.reuse, R227, P3 ;  /* 0x000000e30200720c */ /* 0x040fe40001f61670 */
[----:B------:R-:W-:Y:S01]  /*7730*/  ISETP.LT.OR P1, PT, R2, R226, P1 ;  /* 0x000000e20200720c */ /* 0x000fe20000f21670 */
[----:B-1----:R-:W-:Y:S01]  /*7740*/  FMUL.FTZ R3, R29, c[0x0][0x2ec] ;  /* 0x0000bb001d037a20 */ /* 0x002fe20000410000 */
[----:B------:R-:W-:-:S02]  /*7750*/  FSEL R29, R180, -INF , !P6 ;  /* 0xff800000b41d7808 */ /* 0x000fc40007000000 */
[----:B------:R-:W-:Y:S02]  /*7760*/  FSEL R180, R177, -INF , !P5 ;  /* 0xff800000b1b47808 */ /* 0x000fe40006800000 */
[C---:B------:R-:W-:Y:S02]  /*7770*/  ISETP.GE.AND P6, PT, R2.reuse, R233, PT ;  /* 0x000000e90200720c */ /* 0x040fe40003fc6270 */
[C---:B------:R-:W-:Y:S02]  /*7780*/  ISETP.GE.AND P5, PT, R2.reuse, R232, PT ;  /* 0x000000e80200720c */ /* 0x040fe40003fa6270 */
        /* <DEDUP_REMOVED lines=10> */
[----:B------:R-:W-:Y:S01]  /*7830*/  ISETP.GE.AND P5, PT, R2, R230, PT ;  /* 0x000000e60200720c */ /* 0x000fe20003fa6270 */
[----:B------:R-:W-:Y:S01]  /*7840*/  FMUL.FTZ R30, R30, c[0x0][0x2ec] ;  /* 0x0000bb001e1e7a20 */ /* 0x000fe20000410000 */
[C---:B------:R-:W-:Y:S02]  /*7850*/  ISETP.LT.OR P4, PT, R2.reuse, R229, P4 ;  /* 0x000000e50200720c */ /* 0x040fe40002781670 */
[C---:B------:R-:W-:Y:S02]  /*7860*/  ISETP.LT.OR P2, PT, R2.reuse, R228, P2 ;  /* 0x000000e40200720c */ /* 0x040fe40001741670 */
[C---:B------:R-:W-:Y:S02]  /*7870*/  ISETP.LT.OR P6, PT, R2.reuse, R227, P6 ;  /* 0x000000e30200720c */ /* 0x040fe400037c1670 */
[----:B------:R-:W-:-:S02]  /*7880*/  ISETP.LT.OR P5, PT, R2, R226, P5 ;  /* 0x000000e20200720c */ /* 0x000fc40002fa1670 */
[----:B------:R-:W-:Y:S01]  /*7890*/  IADD3 R2, R0, 0x29, RZ ;  /* 0x0000002900027810 */ /* 0x000fe20007ffe0ff */
[----:B------:R-:W-:Y:S01]  /*78a0*/  HMMA.16816.F32 R16, R16, R10, R40 ;  /* 0x0000000a1010723c */ /* 0x000fe20000001828 */
[----:B------:R-:W-:Y:S02]  /*78b0*/  FSEL R205, R108, -INF , !P3 ;  /* 0xff8000006ccd7808 */ /* 0x000fe40005800000 */
[----:B------:R-:W-:Y:S02]  /*78c0*/  FSEL R209, R101, -INF , !P1 ;  /* 0xff80000065d17808 */ /* 0x000fe40004800000 */
[----:B---3--:R-:W-:Y:S02]  /*78d0*/  FSEL R212, R63, -INF , !P4 ;  /* 0xff8000003fd47808 */ /* 0x008fe40006000000 */
[----:B--2---:R-:W-:Y:S01]  /*78e0*/  FSEL R216, R25, -INF , !P2 ;  /* 0xff80000019d87808 */ /* 0x004fe20005000000 */
[----:B------:R-:W1:Y:S01]  /*78f0*/  MUFU.TANH R30, R30 ;  /* 0x0000001e001e7308 */ /* 0x000e620000002400 */
[----:B------:R-:W-:-:S02]  /*7900*/  ISETP.GE.AND P3, PT, R2, R233, PT ;  /* 0x000000e90200720c */ /* 0x000fc40003f66270 */
[C---:B------:R-:W-:Y:S02]  /*7910*/  ISETP.GE.AND P1, PT, R2.reuse, R232, PT ;  /* 0x000000e80200720c */ /* 0x040fe40003f26270 */
[C---:B------:R-:W-:Y:S02]  /*7920*/  ISETP.GE.AND P4, PT, R2.reuse, R231, PT ;  /* 0x000000e70200720c */ /* 0x040fe40003f86270 */
[C---:B------:R-:W-:Y:S01]  /*7930*/  ISETP.GE.AND P2, PT, R2.reuse, R230, PT ;  /* 0x000000e60200720c */ /* 0x040fe20003f46270 */
[----:B------:R-:W-:Y:S01]  /*7940*/  FMUL.FTZ R31, R31, c[0x0][0x2ec] ;  /* 0x0000bb001f1f7a20 */ /* 0x000fe20000410000 */
[----:B------:R-:W-:Y:S01]  /*7950*/  ISETP.LT.OR P3, PT, R2, R229, P3 ;  /* 0x000000e50200720c */ /* 0x000fe20001f61670 */
[----:B------:R-:W-:Y:S01]  /*7960*/  FMUL.FTZ R12, R12, c[0x0][0x2ec] ;  /* 0x0000bb000c0c7a20 */ /* 0x000fe20000410000 */
[----:B------:R-:W-:Y:S01]  /*7970*/  ISETP.LT.OR P1, PT, R2, R228, P1 ;  /* 0x000000e40200720c */ /* 0x000fe20000f21670 */
[----:B------:R-:W-:Y:S01]  /*7980*/  FMUL.FTZ R14, R14, c[0x0][0x2ec] ;  /* 0x0000bb000e0e7a20 */ /* 0x000fe20000410000 */
[----:B------:R-:W-:-:S02]  /*7990*/  ISETP.LT.OR P4, PT, R2, R227, P4 ;  /* 0x000000e30200720c */ /* 0x000fc40002781670 */
[----:B------:R-:W-:Y:S02]  /*79a0*/  ISETP.LT.OR P2, PT, R2, R226, P2 ;  /* 0x000000e20200720c */ /* 0x000fe40001741670 */
[----:B------:R-:W-:Y:S01]  /*79b0*/  IADD3 R2, R0, 0x30, RZ ;  /* 0x0000003000027810 */ /* 0x000fe20007ffe0ff */
[----:B------:R-:W-:Y:S01]  /*79c0*/  HMMA.16816.F32 R20, R20, R10, R4 ;  /* 0x0000000a1414723c */ /* 0x000fe20000001804 */
[----:B------:R-:W-:Y:S02]  /*79d0*/  FSEL R201, R55, -INF , !P6 ;  /* 0xff80000037c97808 */ /* 0x000fe40007000000 */
[----:B------:R-:W-:Y:S02]  /*79e0*/  FSEL R208, R24, -INF , !P5 ;  /* 0xff80000018d07808 */ /* 0x000fe40006800000 */
[----:B------:R-:W-:Y:S02]  /*79f0*/  FSEL R211, R100, -INF , !P3 ;  /* 0xff80000064d37808 */ /* 0x000fe40005800000 */
[----:B------:R-:W-:Y:S01]  /*7a00*/  FSEL R215, R62, -INF , !P1 ;  /* 0xff8000003ed77808 */ /* 0x000fe20004800000 */
[----:B------:R-:W-:Y:S01]  /*7a10*/  MUFU.TANH R3, R3 ;  /* 0x0000000300037308 */ /* 0x000fe20000002400 */
[----:B------:R-:W-:-:S02]  /*7a20*/  ISETP.GE.AND P6, PT, R2, R233, PT ;  /* 0x000000e90200720c */ /* 0x000fc40003fc6270 */
[C---:B------:R-:W-:Y:S02]  /*7a30*/  ISETP.GE.AND P5, PT, R2.reuse, R232, PT ;  /* 0x000000e80200720c */ /* 0x040fe40003fa6270 */
[C---:B------:R-:W-:Y:S02]  /*7a40*/  ISETP.GE.AND P3, PT, R2.reuse, R231, PT ;  /* 0x000000e70200720c */ /* 0x040fe40003f66270 */
[C---:B------:R-:W-:Y:S01]  /*7a50*/  ISETP.GE.AND P1, PT, R2.reuse, R230, PT ;  /* 0x000000e60200720c */ /* 0x040fe20003f26270 */
[----:B------:R-:W-:Y:S01]  /*7a60*/  MUFU.TANH R31, R31 ;  /* 0x0000001f001f7308 */ /* 0x000fe20000002400 */
[C---:B------:R-:W-:Y:S02]  /*7a70*/  ISETP.LT.OR P6, PT, R2.reuse, R229, P6 ;  /* 0x000000e50200720c */ /* 0x040fe400037c1670 */
[C---:B------:R-:W-:Y:S02]  /*7a80*/  ISETP.LT.OR P5, PT, R2.reuse, R228, P5 ;  /* 0x000000e40200720c */ /* 0x040fe40002fa1670 */
[----:B------:R-:W-:-:S03]  /*7a90*/  ISETP.LT.OR P3, PT, R2, R227, P3 ;  /* 0x000000e30200720c */ /* 0x000fc60001f61670 */
[----:B------:R-:W2:Y:S01]  /*7aa0*/  MUFU.TANH R12, R12 ;  /* 0x0000000c000c7308 */ /* 0x000ea20000002400 */
[----:B------:R-:W-:Y:S02]  /*7ab0*/  ISETP.LT.OR P1, PT, R2, R226, P1 ;  /* 0x000000e20200720c */ /* 0x000fe40000f21670 */
[----:B------:R-:W-:-:S05]  /*7ac0*/  IADD3 R2, R0, 0x31, RZ ;  /* 0x0000003100027810 */ /* 0x000fca0007ffe0ff */
[----:B------:R-:W3:Y:S01]  /*7ad0*/  MUFU.TANH R14, R14 ;  /* 0x0000000e000e7308 */ /* 0x000ee20000002400 */
[----:B------:R-:W-:Y:S02]  /*7ae0*/  FSEL R200, R32, -INF , !P4 ;  /* 0xff80000020c87808 */ /* 0x000fe40006000000 */
[----:B----4-:R-:W-:Y:S02]  /*7af0*/  FSEL R206, R9, -INF , !P2 ;  /* 0xff80000009ce7808 */ /* 0x010fe40005000000 */
[----:B------:R-:W-:Y:S02]  /*7b00*/  FSEL R249, R8, -INF , !P6 ;  /* 0xff80000008f97808 */ /* 0x000fe40007000000 */
[----:B-1----:R-:W-:Y:S02]  /*7b10*/  FSEL R63, R30, -INF , !P5 ;  /* 0xff8000001e3f7808 */ /* 0x002fe40006800000 */
[C---:B------:R-:W-:Y:S02]  /*7b20*/  ISETP.GE.AND P4, PT, R2.reuse, R233, PT ;  /* 0x000000e90200720c */ /* 0x040fe40003f86270 */
[----:B------:R-:W-:-:S02]  /*7b30*/  ISETP.GE.AND P2, PT, R2, R232, PT ;  /* 0x000000e80200720c */ /* 0x000fc40003f46270 */
[C---:B------:R-:W-:Y:S02]  /*7b40*/  ISETP.GE.AND P6, PT, R2.reuse, R231, PT ;  /* 0x000000e70200720c */ /* 0x040fe40003fc6270 */
[C---:B------:R-:W-:Y:S01]  /*7b50*/  ISETP.GE.AND P5, PT, R2.reuse, R230, PT ;  /* 0x000000e60200720c */ /* 0x040fe20003fa6270 */
[----:B------:R-:W-:Y:S01]  /*7b60*/  FMUL.FTZ R13, R13, c[0x0][0x2ec] ;  /* 0x0000bb000d0d7a20 */ /* 0x000fe20000410000 */
[C---:B------:R-:W-:Y:S01]  /*7b70*/  ISETP.LT.OR P4, PT, R2.reuse, R229, P4 ;  /* 0x000000e50200720c */ /* 0x040fe20002781670 */
[----:B------:R-:W-:Y:S01]  /*7b80*/  FMUL.FTZ R15, R15, c[0x0][0x2ec] ;  /* 0x0000bb000f0f7a20 */ /* 0x000fe20000410000 */
[----:B------:R-:W-:Y:S01]  /*7b90*/  ISETP.LT.OR P2, PT, R2, R228, P2 ;  /* 0x000000e40200720c */ /* 0x000fe20001741670 */
[----:B------:R-:W-:Y:S01]  /*7ba0*/  FMUL.FTZ R16, R16, c[0x0][0x2ec] ;  /* 0x0000bb0010107a20 */ /* 0x000fe20000410000 */
[----:B------:R-:W-:Y:S01]  /*7bb0*/  ISETP.LT.OR P6, PT, R2, R227, P6 ;  /* 0x000000e30200720c */ /* 0x000fe200037c1670 */
[----:B------:R-:W-:Y:S01]  /*7bc0*/  FMUL.FTZ R18, R18, c[0x0][0x2ec] ;  /* 0x0000bb0012127a20 */ /* 0x000fe20000410000 */
[----:B------:R-:W-:-:S02]  /*7bd0*/  ISETP.LT.OR P5, PT, R2, R226, P5 ;  /* 0x000000e20200720c */ /* 0x000fc40002fa1670 */
[----:B------:R-:W-:Y:S02]  /*7be0*/  IADD3 R2, R0, 0x38, RZ ;  /* 0x0000003800027810 */ /* 0x000fe40007ffe0ff */
[----:B--2---:R-:W-:Y:S02]  /*7bf0*/  FSEL R242, R12, -INF , !P3 ;  /* 0xff8000000cf27808 */ /* 0x004fe40005800000 */
[----:B---3--:R-:W-:Y:S02]  /*7c00*/  FSEL R246, R14, -INF , !P1 ;  /* 0xff8000000ef67808 */ /* 0x008fe40004800000 */
[----:B------:R-:W-:Y:S02]  /*7c10*/  FSEL R247, R3, -INF , !P4 ;  /* 0xff80000003f77808 */ /* 0x000fe40006000000 */
[----:B------:R-:W-:Y:S02]  /*7c20*/  FSEL R67, R31, -INF , !P2 ;  /* 0xff8000001f437808 */ /* 0x000fe40005000000 */
[----:B------:R-:W-:-:S02]  /*7c30*/  ISETP.GE.AND P3, PT, R2, R233, PT ;  /* 0x000000e90200720c */ /* 0x000fc40003f66270 */
[C---:B------:R-:W-:Y:S02]  /*7c40*/  ISETP.GE.AND P1, PT, R2.reuse, R232, PT ;  /* 0x000000e80200720c */ /* 0x040fe40003f26270 */
[C---:B------:R-:W-:Y:S02]  /*7c50*/  ISETP.GE.AND P4, PT, R2.reuse, R231, PT ;  /* 0x000000e70200720c */ /* 0x040fe40003f86270 */
[C---:B------:R-:W-:Y:S01]  /*7c60*/  ISETP.GE.AND P2, PT, R2.reuse, R230, PT ;  /* 0x000000e60200720c */ /* 0x040fe20003f46270 */
[----:B------:R-:W1:Y:S01]  /*7c70*/  MUFU.TANH R13, R13 ;  /* 0x0000000d000d7308 */ /* 0x000e620000002400 */
[C---:B------:R-:W-:Y:S01]  /*7c80*/  ISETP.LT.OR P3, PT, R2.reuse, R229, P3 ;  /* 0x000000e50200720c */ /* 0x040fe20001f61670 */
[----:B------:R-:W-:Y:S01]  /*7c90*/  FMUL.FTZ R17, R17, c[0x0][0x2ec] ;  /* 0x0000bb0011117a20 */ /* 0x000fe20000410000 */
[C---:B------:R-:W-:Y:S01]  /*7ca0*/  ISETP.LT.OR P1, PT, R2.reuse, R228, P1 ;  /* 0x000000e40200720c */ /* 0x040fe20000f21670 */
[----:B------:R-:W-:Y:S01]  /*7cb0*/  FMUL.FTZ R19, R19, c[0x0][0x2ec] ;  /* 0x0000bb0013137a20 */ /* 0x000fe20000410000 */
[----:B------:R-:W-:-:S03]  /*7cc0*/  ISETP.LT.OR P4, PT, R2, R227, P4 ;  /* 0x000000e30200720c */ /* 0x000fc60002781670 */
[----:B------:R-:W2:Y:S01]  /*7cd0*/  MUFU.TANH R15, R15 ;  /* 0x0000000f000f7308 */ /* 0x000ea20000002400 */
[----:B------:R-:W-:Y:S01]  /*7ce0*/  ISETP.LT.OR P2, PT, R2, R226, P2 ;  /* 0x000000e20200720c */ /* 0x000fe20001741670 */
[----:B------:R-:W-:Y:S02]  /*7cf0*/  FMUL.FTZ R5, R20, c[0x0][0x2ec] ;  /* 0x0000bb0014057a20 */ /* 0x000fe40000410000 */
[----:B------:R-:W-:-:S04]  /*7d00*/  FMUL.FTZ R4, R21, c[0x0][0x2ec] ;  /* 0x0000bb0015047a20 */ /* 0x000fc80000410000 */
[----:B------:R-:W3:Y:S01]  /*7d10*/  MUFU.TANH R16, R16 ;  /* 0x0000001000107308 */ /* 0x000ee20000002400 */
[----:B------:R-:W-:Y:S02]  /*7d20*/  FMUL.FTZ R3, R22, c[0x0][0x2ec] ;  /* 0x0000bb0016037a20 */ /* 0x000fe40000410000 */
[----:B------:R-:W-:-:S05]  /*7d30*/  FMUL.FTZ R2, R23, c[0x0][0x2ec] ;  /* 0x0000bb0017027a20 */ /* 0x000fca0000410000 */
[----:B------:R-:W4:Y:S01]  /*7d40*/  MUFU.TANH R18, R18 ;  /* 0x0000001200127308 */ /* 0x000f220000002400 */
[----:B------:R-:W-:-:S07]  /*7d50*/  IADD3 R0, R0, 0x39, RZ ;  /* 0x0000003900007810 */ /* 0x000fce0007ffe0ff */
[----:B------:R-:W-:Y:S01]  /*7d60*/  MUFU.TANH R17, R17 ;  /* 0x0000001100117308 */ /* 0x000fe20000002400 */
[----:B-1----:R-:W-:-:S07]  /*7d70*/  FSEL R240, R13, -INF , !P6 ;  /* 0xff8000000df07808 */ /* 0x002fce0007000000 */
[----:B------:R-:W-:Y:S01]  /*7d80*/  MUFU.TANH R19, R19 ;  /* 0x0000001300137308 */ /* 0x000fe20000002400 */
[----:B--2---:R-:W-:-:S07]  /*7d90*/  FSEL R245, R15, -INF , !P5 ;  /* 0xff8000000ff57808 */ /* 0x004fce0006800000 */
[----:B------:R-:W1:Y:S01]  /*7da0*/  MUFU.TANH R5, R5 ;  /* 0x0000000500057308 */ /* 0x000e620000002400 */
[----:B---3--:R-:W-:-:S07]  /*7db0*/  FSEL R248, R16, -INF , !P3 ;  /* 0xff80000010f87808 */ /* 0x008fce0005800000 */
[----:B------:R-:W-:Y:S01]  /*7dc0*/  MUFU.TANH R4, R4 ;  /* 0x0000000400047308 */ /* 0x000fe20000002400 */
[----:B----4-:R-:W-:-:S07]  /*7dd0*/  FSEL R252, R18, -INF , !P1 ;  /* 0xff80000012fc7808 */ /* 0x010fce0004800000 */
[----:B------:R-:W2:Y:S08]  /*7de0*/  MUFU.TANH R3, R3 ;  /* 0x0000000300037308 */ /* 0x000eb00000002400 */
[----:B------:R-:W3:Y:S01]  /*7df0*/  MUFU.TANH R2, R2 ;  /* 0x0000000200027308 */ /* 0x000ee20000002400 */
        /* <DEDUP_REMOVED lines=8> */
[----:B-1----:R-:W-:Y:S02]  /*7e80*/  FSEL R218, R5, -INF , !P4 ;  /* 0xff80000005da7808 */ /* 0x002fe40006000000 */
[----:B--2---:R-:W-:Y:S02]  /*7e90*/  FSEL R244, R3, -INF , !P2 ;  /* 0xff80000003f47808 */ /* 0x004fe40005000000 */
[----:B------:R-:W-:Y:S02]  /*7ea0*/  FSEL R250, R17, -INF , !P6 ;  /* 0xff80000011fa7808 */ /* 0x000fe40007000000 */
[----:B------:R-:W-:Y:S02]  /*7eb0*/  FSEL R251, R19, -INF , !P5 ;  /* 0xff80000013fb7808 */ /* 0x000fe40006800000 */
[----:B------:R-:W-:Y:S02]  /*7ec0*/  FSEL R219, R4, -INF , !P3 ;  /* 0xff80000004db7808 */ /* 0x000fe40005800000 */
[----:B---3--:R-:W-:Y:S01]  /*7ed0*/  FSEL R243, R2, -INF , !P1 ;  /* 0xff80000002f37808 */ /* 0x008fe20004800000 */
        /* <DEDUP_REMOVED lines=25> */
.L_x_696:
[----:B------:R-:W2:Y:S04]  /*8070*/  LDL.LU R9, [R1+0x10] ;  /* 0x0000100001097983 */ /* 0x000ea80000300800 */
[----:B------:R-:W3:Y:S04]  /*8080*/  LDL.LU R10, [R1+0xc] ;  /* 0x00000c00010a7983 */ /* 0x000ee80000300800 */
[----:B------:R-:W4:Y:S04]  /*8090*/  LDL.LU R11, [R1+0x8] ;  /* 0x00000800010b7983 */ /* 0x000f280000300800 */
[----:B------:R-:W5:Y:S01]  /*80a0*/  LDL.LU R12, [R1+0x4] ;  /* 0x00000400010c7983 */ /* 0x000f620000300800 */
        /* <DEDUP_REMOVED lines=51> */
[----:B------:R-:W1:Y:S01]  /*83e0*/  SHFL.BFLY PT, R5, R3, 0x2, 0x1f ;  /* 0x0c401f0003057f89 */ /* 0x000e6200000e0000 */
        /* <DEDUP_REMOVED lines=12> */
[----:B------:R-:W-:Y:S02]  /*84b0*/  FMNMX.FTZ R2, R249, R4, !PT ;  /* 0x00000004f9027209 */ /* 0x000fe40007810000 */
[----:B------:R-:W-:Y:S02]  /*84c0*/  FMNMX.FTZ R3, R3, R5, !PT ;  /* 0x0000000503037209 */ /* 0x000fe40007810000 */
        /* <DEDUP_REMOVED lines=9> */
[----:B------:R-:W1:Y:S01]  /*8560*/  SHFL.BFLY PT, R7, R4, 0x2, 0x1f ;  /* 0x0c401f0004077f89 */ /* 0x000e6200000e0000 */
[----:B------:R-:W-:Y:S02]  /*8570*/  FMNMX.FTZ R5, R67, R5, !PT ;  /* 0x0000000543057209 */ /* 0x000fe40007810000 */
[----:B------:R-:W-:-:S02]  /*8580*/  FSEL R2, R2, RZ, P2 ;  /* 0x000000ff02027208 */ /* 0x000fc40001000000 */
[----:B------:R-:W-:-:S03]  /*8590*/  FMNMX.FTZ R5, R252, R5, !PT ;  /* 0x00000005fc057209 */ /* 0x000fc60007810000 */
[----:B------:R-:W-:Y:S01]  /*85a0*/  FFMA.FTZ R0, R46, c[0x0][0x23c], -R2 ;  /* 0x00008f002e007a23 */ /* 0x000fe20000010802 */
[----:B------:R-:W-:-:S03]  /*85b0*/  FMNMX.FTZ R5, R251, R5, !PT ;  /* 0x00000005fb057209 */ /* 0x000fc60007810000 */
[----:B------:R1:W1:Y:S02]  /*85c0*/  MUFU.EX2 R14, R0 ;  /* 0x00000000000e7308 */ /* 0x0002640000000800 */
[----:B-1----:R-:W-:Y:S01]  /*85d0*/  FMNMX.FTZ R237, R3, R6, !PT ;  /* 0x0000000603ed7209 */ /* 0x002fe20007810000 */
[--C-:B------:R-:W-:Y:S01]  /*85e0*/  FFMA.FTZ R3, R45, c[0x0][0x23c], -R2.reuse ;  /* 0x00008f002d037a23 */ /* 0x100fe20000010802 */
[----:B------:R-:W-:Y:S02]  /*85f0*/  SHFL.BFLY PT, R6, R5, 0x2, 0x1f ;  /* 0x0c401f0005067f89 */ /* 0x000fe400000e0000 */
[----:B------:R-:W-:Y:S02]  /*8600*/  FSETP.NEU.FTZ.AND P1, PT, R237, -INF , PT ;  /* 0xff800000ed00780b */ /* 0x000fe40003f3d000 */
[----:B------:R1:W-:Y:S01]  /*8610*/  MUFU.EX2 R39, R3 ;  /* 0x0000000300277308 */ /* 0x0003e20000000800 */
[----:B------:R-:W-:Y:S01]  /*8620*/  FMNMX.FTZ R4, R4, R7, !PT ;  /* 0x0000000704047209 */ /* 0x000fe20007810000 */
[----:B------:R-:W-:-:S04]  /*8630*/  FFMA.FTZ R0, R56, c[0x0][0x23c], -R2 ;  /* 0x00008f0038007a23 */ /* 0x000fc80000010802 */
[----:B------:R-:W1:Y:S02]  /*8640*/  SHFL.BFLY PT, R8, R4, 0x1, 0x1f ;  /* 0x0c201f0004087f89 */ /* 0x000e6400000e0000 */
[----:B------:R1:W-:Y:S02]  /*8650*/  MUFU.EX2 R38, R0 ;  /* 0x0000000000267308 */ /* 0x0003e40000000800 */
[----:B-1----:R-:W-:-:S06]  /*8660*/  FFMA.FTZ R3, R44, c[0x0][0x23c], -R2 ;  /* 0x00008f002c037a23 */ /* 0x002fcc0000010802 */
[----:B------:R1:W1:Y:S01]  /*8670*/  MUFU.EX2 R15, R3 ;  /* 0x00000003000f7308 */ /* 0x0002620000000800 */
[----:B------:R-:W-:-:S05]  /*8680*/  FMUL.FTZ R0, R237, c[0x0][0x23c] ;  /* 0x00008f00ed007a20 */ /* 0x000fca0000410000 */
        /* <DEDUP_REMOVED lines=10> */
[----:B------:R-:W1:Y:S01]  /*8730*/  SHFL.BFLY PT, R7, R3, 0x1, 0x1f ;  /* 0x0c201f0003077f89 */ /* 0x000e6200000e0000 */
[----:B------:R-:W-:Y:S01]  /*8740*/  FADD.FTZ R6, R103, -R6 ;  /* 0x8000000667067221 */ /* 0x000fe20000010000 */
[----:B------:R-:W-:-:S03]  /*8750*/  MOV R103, R14 ;  /* 0x0000000e00677202 */ /* 0x000fc60000000f00 */
[----:B------:R-:W-:-:S04]  /*8760*/  FMUL.FTZ R6, R6, c[0x0][0x23c] ;  /* 0x00008f0006067a20 */ /* 0x000fc80000410000 */
[----:B------:R-:W1:Y:S02]  /*8770*/  MUFU.EX2 R101, R6 ;  /* 0x0000000600657308 */ /* 0x000e640000000800 */
[----:B-1----:R-:W-:Y:S01]  /*8780*/  FFMA.FTZ R5, R47, c[0x0][0x23c], -R0 ;  /* 0x00008f002f057a23 */ /* 0x002fe20000010800 */
[----:B------:R-:W-:-:S05]  /*8790*/  MOV R47, R15 ;  /* 0x0000000f002f7202 */ /* 0x000fca0000000f00 */
[----:B------:R1:W1:Y:S01]  /*87a0*/  MUFU.EX2 R44, R5 ;  /* 0x00000005002c7308 */ /* 0x0002620000000800 */
[----:B------:R-:W-:Y:S01]  /*87b0*/  FMNMX.FTZ R239, R3, R7, !PT ;  /* 0x0000000703ef7209 */ /* 0x000fe20007810000 */
[----:B------:R-:W-:Y:S01]  /*87c0*/  FMUL.FTZ R120, R120, R101 ;  /* 0x0000006578787220 */ /* 0x000fe20000410000 */
[----:B------:R-:W-:Y:S01]  /*87d0*/  F2FP.PACK_AB R6, R47, R39 ;  /* 0x000000272f06723e */ /* 0x000fe200000000ff */
[-C--:B------:R-:W-:Y:S02]  /*87e0*/  FMUL.FTZ R121, R121, R101.reuse ;  /* 0x0000006579797220 */ /* 0x080fe40000410000 */
[-C--:B------:R-:W-:Y:S02]  /*87f0*/  FMUL.FTZ R152, R152, R101.reuse ;  /* 0x0000006598987220 */ /* 0x080fe40000410000 */
[-C--:B------:R-:W-:Y:S02]  /*8800*/  FMUL.FTZ R153, R153, R101.reuse ;  /* 0x0000006599997220 */ /* 0x080fe40000410000 */
[-C--:B------:R-:W-:Y:S01]  /*8810*/  FMUL.FTZ R116, R116, R101.reuse ;  /* 0x0000006574747220 */ /* 0x080fe20000410000 */
[----:B-1----:R-:W-:Y:S01]  /*8820*/  FSEL R5, R237, RZ, P1 ;  /* 0x000000ffed057208 */ /* 0x002fe20000800000 */
[-C--:B------:R-:W-:Y:S01]  /*8830*/  FMUL.FTZ R117, R117, R101.reuse ;  /* 0x0000006575757220 */ /* 0x080fe20000410000 */
[C---:B------:R-:W-:Y:S01]  /*8840*/  FSETP.NEU.FTZ.AND P1, PT, R235.reuse, -INF , PT ;  /* 0xff800000eb00780b */ /* 0x040fe20003f3d000 */
[----:B------:R-:W-:Y:S01]  /*8850*/  FMUL.FTZ R72, R72, R101 ;  /* 0x0000006548487220 */ /* 0x000fe20000410000 */
[----:B------:R-:W-:Y:S01]  /*8860*/  F2FP.PACK_AB R7, R44, R55 ;  /* 0x000000372c07723e */ /* 0x000fe200000000ff */
[----:B------:R-:W-:Y:S01]  /*8870*/  FADD.FTZ R4, R102, -R5 ;  /* 0x8000000566047221 */ /* 0x000fe20000010000 */
[----:B------:R-:W-:Y:S01]  /*8880*/  FSEL R5, R235, RZ, P1 ;  /* 0x000000ffeb057208 */ /* 0x000fe20000800000 */
[----:B------:R-:W-:Y:S01]  /*8890*/  FMUL.FTZ R73, R73, R101 ;  /* 0x0000006549497220 */ /* 0x000fe20000410000 */
[----:B--2---:R-:W-:Y:S01]  /*88a0*/  MOV R36, R9 ;  /* 0x0000000900247202 */ /* 0x004fe20000000f00 */
[----:B------:R-:W-:Y:S01]  /*88b0*/  FMUL.FTZ R100, R4, c[0x0][0x23c] ;  /* 0x00008f0004647a20 */ /* 0x000fe20000410000 */
[----:B------:R-:W-:Y:S01]  /*88c0*/  MOV R102, R13 ;  /* 0x0000000d00667202 */ /* 0x000fe20000000f00 */
[----:B------:R-:W-:Y:S01]  /*88d0*/  FMUL.FTZ R4, R235, c[0x0][0x23c] ;  /* 0x00008f00eb047a20 */ /* 0x000fe20000410000 */
[----:B---3--:R-:W-:Y:S01]  /*88e0*/  MOV R62, R10 ;  /* 0x0000000a003e7202 */ /* 0x008fe20000000f00 */
[----:B------:R-:W-:Y:S01]  /*88f0*/  FADD.FTZ R28, R104, -R5 ;  /* 0x80000005681c7221 */ /* 0x000fe20000010000 */
[----:B------:R-:W-:Y:S01]  /*8900*/  F2FP.PACK_AB R5, R102, R37 ;  /* 0x000000256605723e */ /* 0x000fe200000000ff */
[----:B------:R-:W1:Y:S01]  /*8910*/  MUFU.EX2 R100, R100 ;  /* 0x0000006400647308 */ /* 0x000e620000000800 */
[----:B------:R-:W-:Y:S01]  /*8920*/  FSEL R8, R4, RZ, P1 ;  /* 0x000000ff04087208 */ /* 0x000fe20000800000 */
[----:B------:R-:W-:Y:S01]  /*8930*/  FMUL.FTZ R28, R28, c[0x0][0x23c] ;  /* 0x00008f001c1c7a20 */ /* 0x000fe20000410000 */
[----:B------:R-:W-:Y:S01]  /*8940*/  F2FP.PACK_AB R4, R38, R103 ;  /* 0x000000672604723e */ /* 0x000fe200000000ff */
[----:B------:R-:W-:Y:S01]  /*8950*/  FMUL.FTZ R164, R164, R101 ;  /* 0x00000065a4a47220 */ /* 0x000fe20000410000 */
[----:B-----5:R-:W-:Y:S01]  /*8960*/  MOV R30, R12 ;  /* 0x0000000c001e7202 */ /* 0x020fe20000000f00 */
[--C-:B------:R-:W-:Y:S01]  /*8970*/  FFMA.FTZ R9, R64, c[0x0][0x23c], -R8.reuse ;  /* 0x00008f0040097a23 */ /* 0x100fe20000010808 */
[----:B------:R-:W-:Y:S01]  /*8980*/  FSETP.NEU.FTZ.AND P1, PT, R239, -INF , PT ;  /* 0xff800000ef00780b */ /* 0x000fe20003f3d000 */
[----:B------:R-:W-:Y:S01]  /*8990*/  FFMA.FTZ R3, R59, c[0x0][0x23c], -R8 ;  /* 0x00008f003b037a23 */ /* 0x000fe20000010808 */
[----:B----4-:R-:W-:Y:S01]  /*89a0*/  MOV R31, R11 ;  /* 0x0000000b001f7202 */ /* 0x010fe20000000f00 */
[----:B------:R2:W3:Y:S01]  /*89b0*/  MUFU.EX2 R12, R9 ;  /* 0x00000009000c7308 */ /* 0x0004e20000000800 */
[----:B------:R-:W-:Y:S01]  /*89c0*/  FSEL R10, R239, RZ, P1 ;  /* 0x000000ffef0a7208 */ /* 0x000fe20000800000 */
[----:B------:R-:W-:-:S02]  /*89d0*/  FMUL.FTZ R165, R165, R101 ;  /* 0x00000065a5a57220 */ /* 0x000fc40000410000 */
[----:B------:R-:W-:Y:S02]  /*89e0*/  FMUL.FTZ R92, R92, R101 ;  /* 0x000000655c5c7220 */ /* 0x000fe40000410000 */
[-C--:B-1----:R-:W-:Y:S02]  /*89f0*/  FMUL.FTZ R122, R122, R100.reuse ;  /* 0x000000647a7a7220 */ /* 0x082fe40000410000 */
[----:B------:R1:W4:Y:S01]  /*8a00*/  MUFU.EX2 R48, R3 ;  /* 0x0000000300307308 */ /* 0x0003220000000800 */
[-C--:B------:R-:W-:Y:S02]  /*8a10*/  FMUL.FTZ R123, R123, R100.reuse ;  /* 0x000000647b7b7220 */ /* 0x080fe40000410000 */
[-C--:B------:R-:W-:Y:S02]  /*8a20*/  FMUL.FTZ R154, R154, R100.reuse ;  /* 0x000000649a9a7220 */ /* 0x080fe40000410000 */
[----:B------:R-:W-:Y:S02]  /*8a30*/  FMUL.FTZ R155, R155, R100 ;  /* 0x000000649b9b7220 */ /* 0x000fe40000410000 */
[----:B------:R-:W-:Y:S01]  /*8a40*/  FADD.FTZ R11, R105, -R10 ;  /* 0x8000000a690b7221 */ /* 0x000fe20000010000 */
[----:B------:R-:W-:Y:S01]  /*8a50*/  HMMA.16816.F32 R188, R4, R18, R120 ;  /* 0x0000001204bc723c */ /* 0x000fe20000001878 */
[----:B--2---:R-:W-:-:S02]  /*8a60*/  FFMA.FTZ R9, R60, c[0x0][0x23c], -R8 ;  /* 0x00008f003c097a23 */ /* 0x004fc40000010808 */
[-C--:B------:R-:W-:Y:S02]  /*8a70*/  FMUL.FTZ R118, R118, R100.reuse ;  /* 0x0000006476767220 */ /* 0x080fe40000410000 */
[----:B------:R2:W5:Y:S01]  /*8a80*/  MUFU.EX2 R56, R9 ;  /* 0x0000000900387308 */ /* 0x0005620000000800 */
[-C--:B------:R-:W-:Y:S02]  /*8a90*/  FMUL.FTZ R119, R119, R100.reuse ;  /* 0x0000006477777220 */ /* 0x080fe40000410000 */
[----:B-1----:R-:W-:Y:S01]  /*8aa0*/  FMUL.FTZ R3, R239, c[0x0][0x23c] ;  /* 0x00008f00ef037a20 */ /* 0x002fe20000410000 */
[----:B------:R-:W-:Y:S01]  /*8ab0*/  HMMA.16816.F32 R120, R4, R26, R152 ;  /* 0x0000001a0478723c */ /* 0x000fe20000001898 */
[-C--:B------:R-:W-:Y:S02]  /*8ac0*/  FMUL.FTZ R74, R74, R100.reuse ;  /* 0x000000644a4a7220 */ /* 0x080fe40000410000 */
[-C--:B------:R-:W-:Y:S01]  /*8ad0*/  FMUL.FTZ R75, R75, R100.reuse ;  /* 0x000000644b4b7220 */ /* 0x080fe20000410000 */
[----:B------:R-:W-:Y:S01]  /*8ae0*/  FSEL R3, R3, RZ, P1 ;  /* 0x000000ff03037208 */ /* 0x000fe20000800000 */
[----:B------:R-:W-:-:S02]  /*8af0*/  FMUL.FTZ R166, R166, R100 ;  /* 0x00000064a6a67220 */ /* 0x000fc40000410000 */
[----:B---3--:R-:W-:Y:S01]  /*8b00*/  MOV R152, R12 ;  /* 0x0000000c00987202 */ /* 0x008fe20000000f00 */
[----:B------:R-:W-:Y:S01]  /*8b10*/  FMUL.FTZ R167, R167, R100 ;  /* 0x00000064a7a77220 */ /* 0x000fe20000410000 */
[----:B------:R-:W1:Y:S01]  /*8b20*/  LDSM.16.MT88.4 R12, [R222+0xb000] ;  /* 0x00b00000de0c783b */ /* 0x000e620000004200 */
[----:B------:R-:W-:Y:S01]  /*8b30*/  FFMA.FTZ R10, R61, c[0x0][0x23c], -R3 ;  /* 0x00008f003d0a7a23 */ /* 0x000fe20000010803 */
[C---:B------:R-:W-:Y:S01]  /*8b40*/  HMMA.16816.F32 R192, R4.reuse, R16, R116 ;  /* 0x0000001004c0723c */ /* 0x040fe20000001874 */
[----:B--2---:R-:W-:Y:S01]  /*8b50*/  FFMA.FTZ R9, R49, c[0x0][0x23c], -R8 ;  /* 0x00008f0031097a23 */ /* 0x004fe20000010808 */
[----:B----4-:R-:W-:Y:S01]  /*8b60*/  MOV R154, R48 ;  /* 0x00000030009a7202 */ /* 0x010fe20000000f00 */
[-C--:B------:R-:W-:Y:S01]  /*8b70*/  FMUL.FTZ R93, R93, R101.reuse ;  /* 0x000000655d5d7220 */ /* 0x080fe20000410000 */
[----:B------:R-:W-:Y:S01]  /*8b80*/  MOV R48, R62 ;  /* 0x0000003e00307202 */ /* 0x000fe20000000f00 */
[----:B------:R2:W-:Y:S01]  /*8b90*/  MUFU.EX2 R46, R9 ;  /* 0x00000009002e7308 */ /* 0x0005e20000000800 */
[----:B------:R-:W-:Y:S01]  /*8ba0*/  FMUL.FTZ R94, R94, R100 ;  /* 0x000000645e5e7220 */ /* 0x000fe20000410000 */
[----:B------:R-:W-:Y:S01]  /*8bb0*/  MOV R155, R36 ;  /* 0x00000024009b7202 */ /* 0x000fe20000000f00 */
[----:B------:R-:W-:Y:S01]  /*8bc0*/  FMUL.FTZ R95, R95, R100 ;  /* 0x000000645f5f7220 */ /* 0x000fe20000410000 */
[----:B------:R-:W-:Y:S01]  /*8bd0*/  HMMA.16816.F32 R108, R4, R32, R72 ;  /* 0x00000020046c723c */ /* 0x000fe20000001848 */
[----:B------:R-:W-:-:S02]  /*8be0*/  FMUL.FTZ R148, R148, R101 ;  /* 0x0000006594947220 */ /* 0x000fc40000410000 */
[-C--:B------:R-:W-:Y:S02]  /*8bf0*/  FMUL.FTZ R149, R149, R101.reuse ;  /* 0x0000006595957220 */ /* 0x080fe40000410000 */
[-C--:B------:R-:W-:Y:S02]  /*8c00*/  FMUL.FTZ R150, R150, R100.reuse ;  /* 0x0000006496967220 */ /* 0x080fe40000410000 */
[----:B------:R-:W-:Y:S01]  /*8c10*/  FMUL.FTZ R151, R151, R100 ;  /* 0x0000006497977220 */ /* 0x000fe20000410000 */
[----:B------:R-:W-:Y:S01]  /*8c20*/  HMMA.16816.F32 R116, R4, R40, R164 ;  /* 0x000000280474723c */ /* 0x000fe200000018a4 */
[-C--:B------:R-:W-:Y:S02]  /*8c30*/  FMUL.FTZ R132, R132, R101.reuse ;  /* 0x0000006584847220 */ /* 0x080fe40000410000 */
[----:B------:R-:W-:Y:S02]  /*8c40*/  FMUL.FTZ R133, R133, R101 ;  /* 0x0000006585857220 */ /* 0x000fe40000410000 */
[----:B--2---:R-:W-:-:S02]  /*8c50*/  FFMA.FTZ R9, R65, c[0x0][0x23c], -R3 ;  /* 0x00008f0041097a23 */ /* 0x004fc40000010803 */
[----:B------:R-:W-:Y:S01]  /*8c60*/  FMUL.FTZ R134, R134, R100 ;  /* 0x0000006486867220 */ /* 0x000fe20000410000 */
[----:B-----5:R-:W-:Y:S01]  /*8c70*/  MOV R164, R56 ;  /* 0x0000003800a47202 */ /* 0x020fe20000000f00 */
[----:B------:R-:W2:Y:S01]  /*8c80*/  MUFU.EX2 R45, R9 ;  /* 0x00000009002d7308 */ /* 0x000ea20000000800 */
[----:B------:R-:W-:Y:S01]  /*8c90*/  FMUL.FTZ R135, R135, R100 ;  /* 0x0000006487877220 */ /* 0x000fe20000410000 */
[C---:B------:R-:W-:Y:S01]  /*8ca0*/  HMMA.16816.F32 R176, R4.reuse, R24, R148 ;  /* 0x0000001804b0723c */ /* 0x040fe20000001894 */
[-C--:B------:R-:W-:Y:S01]  /*8cb0*/  FMUL.FTZ R136, R136, R101.reuse ;  /* 0x0000006588887220 */ /* 0x080fe20000410000 */
[----:B------:R-:W-:Y:S01]  /*8cc0*/  MOV R165, R102 ;  /* 0x0000006600a57202 */ /* 0x000fe20000000f00 */
[-C--:B------:R-:W-:Y:S02]  /*8cd0*/  FMUL.FTZ R137, R137, R101.reuse ;  /* 0x0000006589897220 */ /* 0x080fe40000410000 */
[-C--:B------:R-:W-:Y:S02]  /*8ce0*/  FMUL.FTZ R138, R138, R100.reuse ;  /* 0x000000648a8a7220 */ /* 0x080fe40000410000 */
[----:B------:R-:W-:Y:S01]  /*8cf0*/  FMUL.FTZ R139, R139, R100 ;  /* 0x000000648b8b7220 */ /* 0x000fe20000410000 */
[----:B------:R-:W-:Y:S01]  /*8d00*/  HMMA.16816.F32 R132, R4, R20, R132 ;  /* 0x000000140484723c */ /* 0x000fe20000001884 */
[----:B------:R-:W-:-:S02]  /*8d10*/  FMUL.FTZ R168, R168, R101 ;  /* 0x00000065a8a87220 */ /* 0x000fc40000410000 */
[----:B------:R-:W-:Y:S02]  /*8d20*/  FMUL.FTZ R169, R169, R101 ;  /* 0x00000065a9a97220 */ /* 0x000fe40000410000 */
[-C--:B------:R-:W-:Y:S01]  /*8d30*/  FMUL.FTZ R170, R170, R100.reuse ;  /* 0x00000064aaaa7220 */ /* 0x080fe20000410000 */
[----:B--2---:R-:W-:Y:S01]  /*8d40*/  MOV R153, R45 ;  /* 0x0000002d00997202 */ /* 0x004fe20000000f00 */
[----:B------:R-:W-:Y:S01]  /*8d50*/  FFMA.FTZ R9, R66, c[0x0][0x23c], -R3 ;  /* 0x00008f0042097a23 */ /* 0x000fe20000010803 */
[----:B------:R-:W2:Y:S01]  /*8d60*/  MUFU.EX2 R45, R10 ;  /* 0x0000000a002d7308 */ /* 0x000ea20000000800 */
[----:B------:R-:W-:Y:S01]  /*8d70*/  FMUL.FTZ R171, R171, R100 ;  /* 0x00000064abab7220 */ /* 0x000fe20000410000 */
[----:B-1----:R-:W-:Y:S01]  /*8d80*/  HMMA.16816.F32 R72, R4, R14, R92 ;  /* 0x0000000e0448723c */ /* 0x002fe2000000185c */
[-C--:B------:R-:W-:Y:S02]  /*8d90*/  FMUL.FTZ R76, R76, R101.reuse ;  /* 0x000000654c4c7220 */ /* 0x080fe40000410000 */
[----:B------:R-:W-:-:S02]  /*8da0*/  FMUL.FTZ R77, R77, R101 ;  /* 0x000000654d4d7220 */ /* 0x000fc40000410000 */
[-C--:B------:R-:W-:Y:S01]  /*8db0*/  FMUL.FTZ R78, R78, R100.reuse ;  /* 0x000000644e4e7220 */ /* 0x080fe20000410000 */
[----:B------:R1:W3:Y:S01]  /*8dc0*/  MUFU.EX2 R57, R9 ;  /* 0x0000000900397308 */ /* 0x0002e20000000800 */
[----:B------:R-:W-:Y:S01]  /*8dd0*/  FMUL.FTZ R79, R79, R100 ;  /* 0x000000644f4f7220 */ /* 0x000fe20000410000 */
[----:B------:R-:W-:Y:S01]  /*8de0*/  MOV R92, R46 ;  /* 0x0000002e005c7202 */ /* 0x000fe20000000f00 */
[-C--:B------:R-:W-:Y:S01]  /*8df0*/  FMUL.FTZ R88, R88, R101.reuse ;  /* 0x0000006558587220 */ /* 0x080fe20000410000 */
[C---:B------:R-:W-:Y:S01]  /*8e00*/  HMMA.16816.F32 R184, R4.reuse, R22, R136 ;  /* 0x0000001604b8723c */ /* 0x040fe20000001888 */
[----:B------:R-:W-:Y:S01]  /*8e10*/  FMUL.FTZ R89, R89, R101 ;  /* 0x0000006559597220 */ /* 0x000fe20000410000 */
[----:B------:R-:W-:Y:S01]  /*8e20*/  MOV R46, R63 ;  /* 0x0000003f002e7202 */ /* 0x000fe20000000f00 */
[-C--:B------:R-:W-:Y:S01]  /*8e30*/  FMUL.FTZ R90, R90, R100.reuse ;  /* 0x000000645a5a7220 */ /* 0x080fe20000410000 */
[----:B--2---:R-:W-:Y:S01]  /*8e40*/  MOV R95, R45 ;  /* 0x0000002d005f7202 */ /* 0x004fe20000000f00 */
[----:B------:R-:W-:Y:S01]  /*8e50*/  FMUL.FTZ R10, R11, c[0x0][0x23c] ;  /* 0x00008f000b0a7a20 */ /* 0x000fe20000410000 */
[----:B------:R-:W-:Y:S01]  /*8e60*/  MOV R45, R67 ;  /* 0x00000043002d7202 */ /* 0x000fe20000000f00 */
[----:B------:R-:W2:Y:S01]  /*8e70*/  MUFU.EX2 R11, R28 ;  /* 0x0000001c000b7308 */ /* 0x000ea20000000800 */
[----:B------:R-:W-:Y:S01]  /*8e80*/  FMUL.FTZ R91, R91, R100 ;  /* 0x000000645b5b7220 */ /* 0x000fe20000410000 */
[----:B------:R-:W-:Y:S01]  /*8e90*/  HMMA.16816.F32 R168, R4, R42, R168 ;  /* 0x0000002a04a8723c */ /* 0x000fe200000018a8 */
[----:B------:R-:W-:Y:S01]  /*8ea0*/  MOV R139, R55 ;  /* 0x00000037008b7202 */ /* 0x000fe20000000f00 */
[----:B-1----:R-:W-:Y:S01]  /*8eb0*/  FFMA.FTZ R9, R50, c[0x0][0x23c], -R3 ;  /* 0x00008f0032097a23 */ /* 0x002fe20000010803 */
[----:B---3--:R-:W-:-:S03]  /*8ec0*/  MOV R167, R57 ;  /* 0x0000003900a77202 */ /* 0x008fc60000000f00 */
[----:B------:R-:W1:Y:S01]  /*8ed0*/  MUFU.EX2 R10, R10 ;  /* 0x0000000a000a7308 */ /* 0x000e620000000800 */
[----:B------:R-:W-:Y:S01]  /*8ee0*/  MOV R138, R39 ;  /* 0x00000027008a7202 */ /* 0x000fe20000000f00 */
[C---:B------:R-:W-:Y:S01]  /*8ef0*/  HMMA.16816.F32 R104, R4.reuse, R34, R76 ;  /* 0x000000220468723c */ /* 0x040fe2000000184c */
[----:B------:R-:W-:Y:S02]  /*8f00*/  MOV R137, R38 ;  /* 0x0000002600897202 */ /* 0x000fe40000000f00 */
[----:B------:R-:W-:Y:S02]  /*8f10*/  MOV R136, R37 ;  /* 0x0000002500887202 */ /* 0x000fe40000000f00 */
[----:B------:R-:W-:Y:S01]  /*8f20*/  MOV R102, R46 ;  /* 0x0000002e00667202 */ /* 0x000fe20000000f00 */
[----:B------:R3:W4:Y:S01]  /*8f30*/  MUFU.EX2 R49, R9 ;  /* 0x0000000900317308 */ /* 0x0007220000000800 */
[-C--:B--2---:R-:W-:Y:S01]  /*8f40*/  FMUL.FTZ R140, R140, R11.reuse ;  /* 0x0000000b8c8c7220 */ /* 0x084fe20000410000 */
[----:B------:R-:W-:Y:S01]  /*8f50*/  HMMA.16816.F32 R148, R4, R12, R88 ;  /* 0x0000000c0494723c */ /* 0x000fe20000001858 */
[----:B------:R-:W-:Y:S01]  /*8f60*/  FMUL.FTZ R141, R141, R11 ;  /* 0x0000000b8d8d7220 */ /* 0x000fe20000410000 */
[----:B------:R-:W-:Y:S01]  /*8f70*/  MOV R166, R137 ;  /* 0x0000008900a67202 */ /* 0x000fe20000000f00 */
[-C--:B------:R-:W-:Y:S01]  /*8f80*/  FMUL.FTZ R144, R144, R11.reuse ;  /* 0x0000000b90907220 */ /* 0x080fe20000410000 */
[----:B------:R-:W-:Y:S01]  /*8f90*/  MOV R94, R138 ;  /* 0x0000008a005e7202 */ /* 0x000fe20000000f00 */
[----:B------:R-:W-:-:S02]  /*8fa0*/  FMUL.FTZ R145, R145, R11 ;  /* 0x0000000b91917220 */ /* 0x000fc40000410000 */
[----:B------:R-:W-:Y:S01]  /*8fb0*/  F2FP.PACK_AB R4, R152, R154 ;  /* 0x0000009a9804723e */ /* 0x000fe200000000ff */
[-C--:B-1----:R-:W-:Y:S01]  /*8fc0*/  FMUL.FTZ R142, R142, R10.reuse ;  /* 0x0000000a8e8e7220 */ /* 0x082fe20000410000 */
[----:B------:R-:W-:Y:S01]  /*8fd0*/  F2FP.PACK_AB R5, R167, R153 ;  /* 0x00000099a705723e */ /* 0x000fe200000000ff */
[----:B------:R-:W-:Y:S01]  /*8fe0*/  FMUL.FTZ R143, R143, R10 ;  /* 0x0000000a8f8f7220 */ /* 0x000fe20000410000 */
[----:B------:R-:W-:Y:S01]  /*8ff0*/  F2FP.PACK_AB R6, R92, R164 ;  /* 0x000000a45c06723e */ /* 0x000fe200000000ff */
[-C--:B------:R-:W-:Y:S02]  /*9000*/  FMUL.FTZ R146, R146, R10.reuse ;  /* 0x0000000a92927220 */ /* 0x080fe40000410000 */
[----:B---3--:R-:W-:Y:S01]  /*9010*/  FFMA.FTZ R9, R52, c[0x0][0x23c], -R8 ;  /* 0x00008f0034097a23 */ /* 0x008fe20000010808 */
[----:B----4-:R-:W-:Y:S01]  /*9020*/  F2FP.PACK_AB R7, R49, R95 ;  /* 0x0000005f3107723e */ /* 0x010fe200000000ff */
[----:B------:R-:W-:Y:S02]  /*9030*/  FMUL.FTZ R147, R147, R10 ;  /* 0x0000000a93937220 */ /* 0x000fe40000410000 */
[----:B------:R1:W2:Y:S01]  /*9040*/  MUFU.EX2 R28, R9 ;  /* 0x00000009001c7308 */ /* 0x0002a20000000800 */
[----:B------:R-:W-:-:S02]  /*9050*/  FMUL.FTZ R124, R124, R11 ;  /* 0x0000000b7c7c7220 */ /* 0x000fc40000410000 */
[-C--:B------:R-:W-:Y:S01]  /*9060*/  FMUL.FTZ R125, R125, R11.reuse ;  /* 0x0000000b7d7d7220 */ /* 0x080fe20000410000 */
[C---:B------:R-:W-:Y:S01]  /*9070*/  HMMA.16816.F32 R64, R4.reuse, R22, R140 ;  /* 0x000000160440723c */ /* 0x040fe2000000188c */
[-C--:B------:R-:W-:Y:S02]  /*9080*/  FMUL.FTZ R126, R126, R10.reuse ;  /* 0x0000000a7e7e7220 */ /* 0x080fe40000410000 */
[-C--:B------:R-:W-:Y:S02]  /*9090*/  FMUL.FTZ R127, R127, R10.reuse ;  /* 0x0000000a7f7f7220 */ /* 0x080fe40000410000 */
[-C--:B------:R-:W-:Y:S02]  /*90a0*/  FMUL.FTZ R156, R156, R11.reuse ;  /* 0x0000000b9c9c7220 */ /* 0x080fe40000410000 */
[----:B------:R-:W-:Y:S01]  /*90b0*/  FMUL.FTZ R157, R157, R11 ;  /* 0x0000000b9d9d7220 */ /* 0x000fe20000410000 */
[----:B------:R-:W-:Y:S01]  /*90c0*/  HMMA.16816.F32 R60, R4, R24, R144 ;  /* 0x00000018043c723c */ /* 0x000fe20000001890 */
[----:B------:R-:W-:-:S02]  /*90d0*/  FMUL.FTZ R158, R158, R10 ;  /* 0x0000000a9e9e7220 */ /* 0x000fc40000410000 */
[-C--:B------:R-:W-:Y:S02]  /*90e0*/  FMUL.FTZ R159, R159, R10.reuse ;  /* 0x0000000a9f9f7220 */ /* 0x080fe40000410000 */
[----:B-1----:R-:W-:Y:S02]  /*90f0*/  FFMA.FTZ R9, R53, c[0x0][0x23c], -R2 ;  /* 0x00008f0035097a23 */ /* 0x002fe40000010802 */
[-C--:B------:R-:W-:Y:S01]  /*9100*/  FMUL.FTZ R160, R160, R11.reuse ;  /* 0x0000000ba0a07220 */ /* 0x080fe20000410000 */
[C---:B------:R-:W-:Y:S01]  /*9110*/  HMMA.16816.F32 R76, R4.reuse, R18, R124 ;  /* 0x00000012044c723c */ /* 0x040fe2000000187c */
[----:B------:R-:W1:Y:S01]  /*9120*/  MUFU.EX2 R50, R9 ;  /* 0x0000000900327308 */ /* 0x000e620000000800 */
[----:B------:R-:W-:Y:S02]  /*9130*/  FMUL.FTZ R161, R161, R11 ;  /* 0x0000000ba1a17220 */ /* 0x000fe40000410000 */
[-C--:B------:R-:W-:Y:S02]  /*9140*/  FMUL.FTZ R162, R162, R10.reuse ;  /* 0x0000000aa2a27220 */ /* 0x080fe40000410000 */
[----:B------:R-:W-:Y:S01]  /*9150*/  FMUL.FTZ R163, R163, R10 ;  /* 0x0000000aa3a37220 */ /* 0x000fe20000410000 */
[----:B------:R-:W-:Y:S01]  /*9160*/  MOV R127, R31 ;  /* 0x0000001f007f7202 */ /* 0x000fe20000000f00 */
[----:B------:R-:W-:Y:S01]  /*9170*/  HMMA.16816.F32 R56, R4, R26, R156 ;  /* 0x0000001a0438723c */ /* 0x000fe2000000189c */
[----:B------:R-:W-:Y:S01]  /*9180*/  MOV R126, R30 ;  /* 0x0000001e007e7202 */ /* 0x000fe20000000f00 */
[-C--:B------:R-:W-:Y:S01]  /*9190*/  FMUL.FTZ R112, R112, R11.reuse ;  /* 0x0000000b70707220 */ /* 0x080fe20000410000 */
[----:B------:R-:W-:Y:S01]  /*91a0*/  LDSM.16.MT88.4 R24, [R222+0x9400] ;  /* 0x00940000de18783b */ /* 0x000fe20000004200 */
[----:B------:R-:W-:-:S02]  /*91b0*/  FMUL.FTZ R113, R113, R11 ;  /* 0x0000000b71717220 */ /* 0x000fc40000410000 */
[----:B------:R-:W-:Y:S01]  /*91c0*/  FMUL.FTZ R114, R114, R10 ;  /* 0x0000000a72727220 */ /* 0x000fe20000410000 */
[----:B--2---:R-:W-:Y:S01]  /*91d0*/  MOV R158, R28 ;  /* 0x0000001c009e7202 */ /* 0x004fe20000000f00 */
[----:B------:R-:W-:Y:S01]  /*91e0*/  FMUL.FTZ R115, R115, R10 ;  /* 0x0000000a73737220 */ /* 0x000fe20000410000 */
[----:B-1----:R-:W-:Y:S01]  /*91f0*/  MOV R159, R50 ;  /* 0x00000032009f7202 */ /* 0x002fe20000000f00 */
[----:B------:R-:W-:Y:S02]  /*9200*/  FFMA.FTZ R9, R54, c[0x0][0x23c], -R2 ;  /* 0x00008f0036097a23 */ /* 0x000fe40000010802 */
[----:B------:R-:W-:Y:S01]  /*9210*/  HMMA.16816.F32 R52, R4, R40, R160 ;  /* 0x000000280434723c */ /* 0x000fe200000018a0 */
[-C--:B------:R-:W-:Y:S01]  /*9220*/  FMUL.FTZ R128, R128, R11.reuse ;  /* 0x0000000b80807220 */ /* 0x080fe20000410000 */
[----:B------:R1:W-:Y:S01]  /*9230*/  MUFU.EX2 R142, R9 ;  /* 0x00000009008e7308 */ /* 0x0003e20000000800 */
[----:B------:R-:W-:Y:S02]  /*9240*/  FMUL.FTZ R129, R129, R11 ;  /* 0x0000000b81817220 */ /* 0x000fe40000410000 */
[----:B------:R-:W-:-:S02]  /*9250*/  FMUL.FTZ R130, R130, R10 ;  /* 0x0000000a82827220 */ /* 0x000fc40000410000 */
[-C--:B------:R-:W-:Y:S01]  /*9260*/  FMUL.FTZ R131, R131, R10.reuse ;  /* 0x0000000a83837220 */ /* 0x080fe20000410000 */
[----:B------:R-:W-:Y:S01]  /*9270*/  MOV R161, R153 ;  /* 0x0000009900a17202 */ /* 0x000fe20000000f00 */
[-C--:B------:R-:W-:Y:S01]  /*9280*/  FMUL.FTZ R172, R172, R11.reuse ;  /* 0x0000000bacac7220 */ /* 0x080fe20000410000 */
[C---:B------:R-:W-:Y:S01]  /*9290*/  HMMA.16816.F32 R88, R4.reuse, R16, R112 ;  /* 0x000000100458723c */ /* 0x040fe20000001870 */
[----:B------:R-:W-:Y:S01]  /*92a0*/  FMUL.FTZ R173, R173, R11 ;  /* 0x0000000badad7220 */ /* 0x000fe20000410000 */
[----:B------:R-:W-:Y:S01]  /*92b0*/  MOV R153, R155 ;  /* 0x0000009b00997202 */ /* 0x000fe20000000f00 */
[----:B------:R-:W-:Y:S01]  /*92c0*/  FMUL.FTZ R174, R174, R10 ;  /* 0x0000000aaeae7220 */ /* 0x000fe20000410000 */
        /* <DEDUP_REMOVED lines=9> */
[----:B------:R-:W1:Y:S01]  /*9360*/  MUFU.EX2 R93, R9 ;  /* 0x00000009005d7308 */ /* 0x000e620000000800 */
[-C--:B------:R-:W-:Y:S01]  /*9370*/  FMUL.FTZ R70, R70, R10.reuse ;  /* 0x0000000a46467220 */ /* 0x080fe20000410000 */
[----:B------:R-:W-:Y:S01]  /*9380*/  MOV R112, R45 ;  /* 0x0000002d00707202 */ /* 0x000fe20000000f00 */
[----:B------:R-:W-:Y:S01]  /*9390*/  FMUL.FTZ R71, R71, R10 ;  /* 0x0000000a47477220 */ /* 0x000fe20000410000 */
[C---:B------:R-:W-:Y:S01]  /*93a0*/  HMMA.16816.F32 R36, R4.reuse, R20, R128 ;  /* 0x000000140424723c */ /* 0x040fe20000001880 */
[-C--:B------:R-:W-:Y:S01]  /*93b0*/  FMUL.FTZ R80, R80, R11.reuse ;  /* 0x0000000b50507220 */ /* 0x080fe20000410000 */
[----:B------:R-:W-:Y:S01]  /*93c0*/  MOV R154, R136 ;  /* 0x00000088009a7202 */ /* 0x000fe20000000f00 */
[-C--:B------:R-:W-:Y:S01]  /*93d0*/  FMUL.FTZ R81, R81, R11.reuse ;  /* 0x0000000b51517220 */ /* 0x080fe20000410000 */
[----:B------:R-:W-:Y:S01]  /*93e0*/  LDSM.16.MT88.4 R20, [R220+0xa400] ;  /* 0x00a40000dc14783b */ /* 0x000fe20000004200 */
[----:B------:R-:W-:Y:S01]  /*93f0*/  FMUL.FTZ R82, R82, R10 ;  /* 0x0000000a52527220 */ /* 0x000fe20000410000 */
[----:B------:R-:W-:Y:S01]  /*9400*/  MOV R143, R112 ;  /* 0x00000070008f7202 */ /* 0x000fe20000000f00 */
[-C--:B------:R-:W-:Y:S01]  /*9410*/  FMUL.FTZ R83, R83, R10.reuse ;  /* 0x0000000a53537220 */ /* 0x080fe20000410000 */
[C---:B------:R-:W-:Y:S01]  /*9420*/  HMMA.16816.F32 R40, R4.reuse, R42, R172 ;  /* 0x0000002a0428723c */ /* 0x040fe200000018ac */
[-C--:B------:R-:W-:Y:S01]  /*9430*/  FMUL.FTZ R84, R84, R11.reuse ;  /* 0x0000000b54547220 */ /* 0x080fe20000410000 */
[----:B------:R-:W-:Y:S01]  /*9440*/  LDSM.16.MT88.4 R16, [R222+0xa400] ;  /* 0x00a40000de10783b */ /* 0x000fe20000004200 */
[----:B------:R-:W-:Y:S01]  /*9450*/  FMUL.FTZ R85, R85, R11 ;  /* 0x0000000b55557220 */ /* 0x000fe20000410000 */
[----:B-1----:R-:W-:Y:S01]  /*9460*/  MOV R162, R93 ;  /* 0x0000005d00a27202 */ /* 0x002fe20000000f00 */
[----:B------:R-:W-:Y:S01]  /*9470*/  FFMA.FTZ R9, R29, c[0x0][0x23c], -R2 ;  /* 0x00008f001d097a23 */ /* 0x000fe20000010802 */
[----:B------:R-:W-:Y:S01]  /*9480*/  MOV R93, R139 ;  /* 0x0000008b005d7202 */ /* 0x000fe20000000f00 */
[----:B------:R-:W1:Y:S01]  /*9490*/  LDSM.16.MT88.4 R28, [R220+0x9400] ;  /* 0x00940000dc1c783b */ /* 0x000e620000004200 */
[-C--:B------:R-:W-:Y:S01]  /*94a0*/  FMUL.FTZ R86, R86, R10.reuse ;  /* 0x0000000a56567220 */ /* 0x080fe20000410000 */
[----:B------:R2:W3:Y:S01]  /*94b0*/  MUFU.EX2 R144, R9 ;  /* 0x0000000900907308 */ /* 0x0004e20000000800 */
[----:B------:R-:W-:Y:S01]  /*94c0*/  FMUL.FTZ R87, R87, R10 ;  /* 0x0000000a57577220 */ /* 0x000fe20000410000 */
[C---:B------:R-:W-:Y:S01]  /*94d0*/  HMMA.16816.F32 R48, R4.reuse, R32, R68 ;  /* 0x000000200430723c */ /* 0x040fe20000001844 */
[----:B------:R-:W-:Y:S01]  /*94e0*/  FMUL.FTZ R96, R96, R11 ;  /* 0x0000000b60607220 */ /* 0x000fe20000410000 */
[----:B------:R-:W-:Y:S01]  /*94f0*/  MOV R157, R113 ;  /* 0x00000071009d7202 */ /* 0x000fe20000000f00 */
[----:B------:R-:W-:Y:S01]  /*9500*/  FMUL.FTZ R97, R97, R11 ;  /* 0x0000000b61617220 */ /* 0x000fe20000410000 */
[----:B------:R-:W-:Y:S01]  /*9510*/  MOV R156, R114 ;  /* 0x00000072009c7202 */ /* 0x000fe20000000f00 */
[-C--:B------:R-:W-:Y:S01]  /*9520*/  FMUL.FTZ R98, R98, R10.reuse ;  /* 0x0000000a62627220 */ /* 0x080fe20000410000 */
[----:B------:R-:W-:Y:S01]  /*9530*/  MOV R175, R115 ;  /* 0x0000007300af7202 */ /* 0x000fe20000000f00 */
[----:B------:R-:W-:Y:S01]  /*9540*/  FMUL.FTZ R99, R99, R10 ;  /* 0x0000000a63637220 */ /* 0x000fe20000410000 */
[----:B------:R-:W-:Y:S01]  /*9550*/  HMMA.16816.F32 R80, R4, R34, R80 ;  /* 0x000000220450723c */ /* 0x000fe20000001850 */
[----:B------:R-:W-:Y:S01]  /*9560*/  LDSM.16.MT88.4 R32, [R222+0xb400] ;  /* 0x00b40000de20783b */ /* 0x000fe20000004200 */
[----:B------:R-:W-:-:S02]  /*9570*/  MOV R174, R92 ;  /* 0x0000005c00ae7202 */ /* 0x000fc40000000f00 */
[----:B------:R-:W-:Y:S01]  /*9580*/  MOV R173, R93 ;  /* 0x0000005d00ad7202 */ /* 0x000fe20000000f00 */
[----:B--2---:R-:W-:Y:S01]  /*9590*/  FFMA.FTZ R9, R182, c[0x0][0x23c], -R0 ;  /* 0x00008f00b6097a23 */ /* 0x004fe20000010800 */
[----:B------:R-:W-:Y:S02]  /*95a0*/  MOV R172, R94 ;  /* 0x0000005e00ac7202 */ /* 0x000fe40000000f00 */
[C---:B------:R-:W-:Y:S01]  /*95b0*/  HMMA.16816.F32 R44, R4.reuse, R12, R84 ;  /* 0x0000000c042c723c */ /* 0x040fe20000001854 */
[----:B------:R2:W-:Y:S07]  /*95c0*/  MUFU.EX2 R141, R9 ;  /* 0x00000009008d7308 */ /* 0x0005ee0000000800 */
[----:B------:R-:W-:Y:S01]  /*95d0*/  HMMA.16816.F32 R96, R4, R14, R96 ;  /* 0x0000000e0460723c */ /* 0x000fe20000001860 */
[----:B------:R-:W4:Y:S06]  /*95e0*/  LDSM.16.MT88.4 R12, [R220+0xb400] ;  /* 0x00b40000dc0c783b */ /* 0x000f2c0000004200 */
[----:B------:R-:W-:-:S02]  /*95f0*/  F2FP.PACK_AB R4, R142, R159 ;  /* 0x0000009f8e04723e */ /* 0x000fc400000000ff */
[----:B---3--:R-:W-:Y:S01]  /*9600*/  F2FP.PACK_AB R6, R144, R162 ;  /* 0x000000a29006723e */ /* 0x008fe200000000ff */
[----:B--2---:R-:W-:-:S04]  /*9610*/  FFMA.FTZ R9, R181, c[0x0][0x23c], -R0 ;  /* 0x00008f00b5097a23 */ /* 0x004fc80000010800 */
[----:B------:R2:W3:Y:S02]  /*9620*/  MUFU.EX2 R140, R9 ;  /* 0x00000009008c7308 */ /* 0x0004e40000000800 */
[----:B--2---:R-:W-:Y:S01]  /*9630*/  FFMA.FTZ R9, R183, c[0x0][0x23c], -R0 ;  /* 0x00008f00b7097a23 */ /* 0x004fe20000010800 */
[----:B---3--:R-:W-:-:S05]  /*9640*/  F2FP.PACK_AB R5, R140, R141 ;  /* 0x0000008d8c05723e */ /* 0x008fca00000000ff */
[----:B------:R2:W-:Y:S02]  /*9650*/  MUFU.EX2 R163, R9 ;  /* 0x0000000900a37308 */ /* 0x0005e40000000800 */
[----:B--2---:R-:W-:-:S06]  /*9660*/  FFMA.FTZ R9, R180, c[0x0][0x23c], -R0 ;  /* 0x00008f00b4097a23 */ /* 0x004fcc0000010800 */
[----:B------:R2:W3:Y:S02]  /*9670*/  MUFU.EX2 R145, R9 ;  /* 0x0000000900917308 */ /* 0x0004e40000000800 */
[----:B--2---:R-:W-:Y:S01]  /*9680*/  FFMA.FTZ R9, R197, c[0x0][0x23c], -R8 ;  /* 0x00008f00c5097a23 */ /* 0x004fe20000010808 */
[----:B---3--:R-:W-:-:S05]  /*9690*/  F2FP.PACK_AB R7, R145, R163 ;  /* 0x000000a39107723e */ /* 0x008fca00000000ff */
[----:B------:R2:W3:Y:S02]  /*96a0*/  MUFU.EX2 R197, R9 ;  /* 0x0000000900c57308 */ /* 0x0004e40000000800 */
[C---:B-1----:R-:W-:Y:S08]  /*96b0*/  HMMA.16816.F32 R84, R4.reuse, R28, R192 ;  /* 0x0000001c0454723c */ /* 0x042ff000000018c0 */
[----:B------:R-:W-:Y:S01]  /*96c0*/  HMMA.16816.F32 R136, R4, R30, R188 ;  /* 0x0000001e0488723c */ /* 0x000fe200000018bc */
[----:B--2---:R-:W-:-:S04]  /*96d0*/  FFMA.FTZ R9, R196, c[0x0][0x23c], -R8 ;  /* 0x00008f00c4097a23 */ /* 0x004fc80000010808 */
[----:B------:R1:W-:Y:S03]  /*96e0*/  MUFU.EX2 R196, R9 ;  /* 0x0000000900c47308 */ /* 0x0003e60000000800 */
        /* <DEDUP_REMOVED lines=8> */
[----:B-1----:R-:W-:Y:S01]  /*9770*/  FFMA.FTZ R9, R204, c[0x0][0x23c], -R3 ;  /* 0x00008f00cc097a23 */ /* 0x002fe20000010803 */
[----:B------:R-:W-:-:S03]  /*9780*/  MOV R204, R144 ;  /* 0x0000009000cc7202 */ /* 0x000fc60000000f00 */
[----:B------:R1:W-:Y:S03]  /*9790*/  MUFU.EX2 R194, R9 ;  /* 0x0000000900c27308 */ /* 0x0003e60000000800 */
[C---:B----4-:R-:W-:Y:S08]  /*97a0*/  HMMA.16816.F32 R108, R4.reuse, R12, R108 ;  /* 0x0000000c046c723c */ /* 0x050ff0000000186c */
[----:B------:R-:W-:Y:S01]  /*97b0*/  HMMA.16816.F32 R104, R4, R14, R104 ;  /* 0x0000000e0468723c */ /* 0x000fe20000001868 */
[----:B-1----:R-:W-:Y:S01]  /*97c0*/  FFMA.FTZ R9, R203, c[0x0][0x23c], -R3 ;  /* 0x00008f00cb097a23 */ /* 0x002fe20000010803 */
[----:B------:R-:W-:-:S06]  /*97d0*/  MOV R203, R126 ;  /* 0x0000007e00cb7202 */ /* 0x000fcc0000000f00 */
[----:B------:R-:W-:Y:S01]  /*97e0*/  HMMA.16816.F32 R72, R4, R34, R72 ;  /* 0x000000220448723c */ /* 0x000fe20000001848 */
[----:B------:R1:W2:Y:S02]  /*97f0*/  MUFU.EX2 R193, R9 ;  /* 0x0000000900c17308 */ /* 0x0002a40000000800 */
[----:B-1----:R-:W-:Y:S01]  /*9800*/  FFMA.FTZ R9, R202, c[0x0][0x23c], -R3 ;  /* 0x00008f00ca097a23 */ /* 0x002fe20000010803 */
[----:B------:R-:W-:-:S04]  /*9810*/  MOV R202, R127 ;  /* 0x0000007f00ca7202 */ /* 0x000fc80000000f00 */
[----:B------:R-:W-:Y:S01]  /*9820*/  HMMA.16816.F32 R124, R4, R20, R176 ;  /* 0x00000014047c723c */ /* 0x000fe200000018b0 */
[----:B------:R1:W-:Y:S02]  /*9830*/  MUFU.EX2 R192, R9 ;  /* 0x0000000900c07308 */ /* 0x0003e40000000800 */
[----:B-1----:R-:W-:Y:S01]  /*9840*/  FFMA.FTZ R9, R199, c[0x0][0x23c], -R3 ;  /* 0x00008f00c7097a23 */ /* 0x002fe20000010803 */
[----:B------:R-:W-:-:S04]  /*9850*/  MOV R199, R95 ;  /* 0x0000005f00c77202 */ /* 0x000fc80000000f00 */
[----:B------:R-:W-:Y:S01]  /*9860*/  HMMA.16816.F32 R92, R4, R32, R148 ;  /* 0x00000020045c723c */ /* 0x000fe20000001894 */
[----:B------:R1:W4:Y:S06]  /*9870*/  MUFU.EX2 R191, R9 ;  /* 0x0000000900bf7308 */ /* 0x00032c0000000800 */
[----:B---3--:R-:W-:Y:S02]  /*9880*/  F2FP.PACK_AB R4, R197, R158 ;  /* 0x0000009ec504723e */ /* 0x008fe400000000ff */
[----:B--2---:R-:W-:Y:S02]  /*9890*/  F2FP.PACK_AB R5, R193, R194 ;  /* 0x000000c2c105723e */ /* 0x004fe400000000ff */
[----:B------:R-:W-:Y:S01]  /*98a0*/  F2FP.PACK_AB R6, R195, R196 ;  /* 0x000000c4c306723e */ /* 0x000fe200000000ff */
[----:B-1----:R-:W-:Y:S01]  /*98b0*/  FFMA.FTZ R9, R207, c[0x0][0x23c], -R2 ;  /* 0x00008f00cf097a23 */ /* 0x002fe20000010802 */
[----:B----4-:R-:W-:-:S02]  /*98c0*/  F2FP.PACK_AB R7, R191, R192 ;  /* 0x000000c0bf07723e */ /* 0x010fc400000000ff */
[----:B------:R-:W-:Y:S01]  /*98d0*/  MOV R207, R164 ;  /* 0x000000a400cf7202 */ /* 0x000fe20000000f00 */
[----:B------:R1:W-:Y:S04]  /*98e0*/  MUFU.EX2 R190, R9 ;  /* 0x0000000900be7308 */ /* 0x0003e80000000800 */
        /* <DEDUP_REMOVED lines=17> */
[----:B-----5:R-:W-:Y:S01]  /*9a00*/  FFMA.FTZ R9, R200, c[0x0][0x23c], -R2 ;  /* 0x00008f00c8097a23 */ /* 0x020fe20000010802 */
[----:B------:R-:W-:-:S03]  /*9a10*/  MOV R200, R167 ;  /* 0x000000a700c87202 */ /* 0x000fc60000000f00 */
[----:B------:R5:W1:Y:S03]  /*9a20*/  MUFU.EX2 R187, R9 ;  /* 0x0000000900bb7308 */ /* 0x000a660000000800 */
[C---:B------:R-:W-:Y:S01]  /*9a30*/  HMMA.16816.F32 R56, R4.reuse, R22, R56 ;  /* 0x000000160438723c */ /* 0x040fe20000001838 */
[----:B------:R-:W-:Y:S07]  /*9a40*/  LDSM.16.MT88.4 R20, [R222+0xb800] ;  /* 0x00b80000de14783b */ /* 0x000fee0000004200 */
[----:B------:R-:W-:Y:S01]  /*9a50*/  HMMA.16816.F32 R52, R4, R16, R52 ;  /* 0x000000100434723c */ /* 0x000fe20000001834 */
[----:B-----5:R-:W-:-:S07]  /*9a60*/  FFMA.FTZ R9, R210, c[0x0][0x23c], -R0 ;  /* 0x00008f00d2097a23 */ /* 0x020fce0000010800 */
[C---:B------:R-:W-:Y:S01]  /*9a70*/  HMMA.16816.F32 R40, R4.reuse, R18, R40 ;  /* 0x000000120428723c */ /* 0x040fe20000001828 */
[----:B------:R-:W5:Y:S01]  /*9a80*/  LDSM.16.MT88.4 R16, [R222+0xa800] ;  /* 0x00a80000de10783b */ /* 0x000f620000004200 */
        /* <DEDUP_REMOVED lines=17> */
[----:B------:R-:W-:Y:S02]  /*9ba0*/  MOV R214, R103 ;  /* 0x0000006700d67202 */ /* 0x000fe40000000f00 */
[----:B---3--:R-:W-:-:S03]  /*9bb0*/  F2FP.PACK_AB R7, R183, R184 ;  /* 0x000000b8b707723e */ /* 0x008fc600000000ff */
[----:B------:R1:W-:Y:S04]  /*9bc0*/  MUFU.EX2 R182, R9 ;  /* 0x0000000900b67308 */ /* 0x0003e80000000800 */
[C---:B--2---:R-:W-:Y:S08]  /*9bd0*/  HMMA.16816.F32 R144, R4.reuse, R38, R136 ;  /* 0x000000260490723c */ /* 0x044ff00000001888 */
[----:B----4-:R-:W-:Y:S01]  /*9be0*/  HMMA.16816.F32 R136, R4, R30, R128 ;  /* 0x0000001e0488723c */ /* 0x010fe20000001880 */
        /* <DEDUP_REMOVED lines=8> */
[----:B------:R-:W-:Y:S01]  /*9c70*/  MOV R199, R140 ;  /* 0x0000008c00c77202 */ /* 0x000fe20000000f00 */
[----:B------:R1:W-:Y:S06]  /*9c80*/  MUFU.EX2 R181, R9 ;  /* 0x0000000900b57308 */ /* 0x0003ec0000000800 */
[C---:B------:R-:W-:Y:S08]  /*9c90*/  HMMA.16816.F32 R132, R4.reuse, R28, R132 ;  /* 0x0000001c0484723c */ /* 0x040ff00000001884 */
[----:B------:R-:W-:Y:S01]  /*9ca0*/  HMMA.16816.F32 R148, R4, R24, R124 ;  /* 0x000000180494723c */ /* 0x000fe2000000187c */
[----:B------:R-:W3:Y:S01]  /*9cb0*/  LDSM.16.MT88.4 R124, [R220+0x9c00] ;  /* 0x009c0000dc7c783b */ /* 0x000ee20000004200 */
[----:B-1----:R-:W-:Y:S01]  /*9cc0*/  FFMA.FTZ R9, R211, c[0x0][0x23c], -R8 ;  /* 0x00008f00d3097a23 */ /* 0x002fe20000010808 */
[----:B------:R-:W-:-:S02]  /*9cd0*/  MOV R211, R207 ;  /* 0x000000cf00d37202 */ /* 0x000fc40000000f00 */
[----:B------:R-:W-:Y:S01]  /*9ce0*/  MOV R207, R142 ;  /* 0x0000008e00cf7202 */ /* 0x000fe20000000f00 */
[----:B------:R1:W4:Y:S02]  /*9cf0*/  MUFU.EX2 R179, R9 ;  /* 0x0000000900b37308 */ /* 0x0003240000000800 */
[C---:B------:R-:W-:Y:S08]  /*9d00*/  HMMA.16816.F32 R152, R4.reuse, R26, R120 ;  /* 0x0000001a0498723c */ /* 0x040ff00000001878 */
[----:B-----5:R-:W-:Y:S01]  /*9d10*/  HMMA.16816.F32 R164, R4, R16, R116 ;  /* 0x0000001004a4723c */ /* 0x020fe20000001874 */
[----:B-1----:R-:W-:Y:S01]  /*9d20*/  FFMA.FTZ R9, R241, c[0x0][0x23c], -R3 ;  /* 0x00008f00f1097a23 */ /* 0x002fe20000010803 */
[----:B------:R-:W-:-:S06]  /*9d30*/  MOV R241, R205 ;  /* 0x000000cd00f17202 */ /* 0x000fcc0000000f00 */
[C---:B------:R-:W-:Y:S01]  /*9d40*/  HMMA.16816.F32 R168, R4.reuse, R18, R112 ;  /* 0x0000001204a8723c */ /* 0x040fe20000001870 */
[----:B------:R-:W-:Y:S01]  /*9d50*/  MOV R205, R141 ;  /* 0x0000008d00cd7202 */ /* 0x000fe20000000f00 */
[----:B------:R1:W-:Y:S06]  /*9d60*/  MUFU.EX2 R178, R9 ;  /* 0x0000000900b27308 */ /* 0x0003ec0000000800 */
[C---:B------:R-:W-:Y:S08]  /*9d70*/  HMMA.16816.F32 R104, R4.reuse, R20, R92 ;  /* 0x000000140468723c */ /* 0x040ff0000000185c */
[----:B------:R-:W-:Y:S01]  /*9d80*/  HMMA.16816.F32 R84, R4, R22, R72 ;  /* 0x000000160454723c */ /* 0x000fe20000001848 */
[----:B-1----:R-:W-:Y:S01]  /*9d90*/  FFMA.FTZ R9, R217, c[0x0][0x23c], -R3 ;  /* 0x00008f00d9097a23 */ /* 0x002fe20000010803 */
[----:B------:R-:W-:-:S02]  /*9da0*/  MOV R217, R201 ;  /* 0x000000c900d97202 */ /* 0x000fc40000000f00 */
[----:B------:R-:W-:Y:S01]  /*9db0*/  MOV R201, R159 ;  /* 0x0000009f00c97202 */ /* 0x000fe20000000f00 */
[----:B------:R1:W5:Y:S02]  /*9dc0*/  MUFU.EX2 R177, R9 ;  /* 0x0000000900b17308 */ /* 0x0003640000000800 */
[----:B--2---:R-:W-:Y:S02]  /*9dd0*/  F2FP.PACK_AB R4, R180, R182 ;  /* 0x000000b6b404723e */ /* 0x004fe400000000ff */
[----:B----4-:R-:W-:Y:S02]  /*9de0*/  F2FP.PACK_AB R6, R179, R181 ;  /* 0x000000b5b306723e */ /* 0x010fe400000000ff */
[----:B------:R-:W-:Y:S02]  /*9df0*/  MOV R75, R214 ;  /* 0x000000d6004b7202 */ /* 0x000fe40000000f00 */
[----:B------:R-:W-:Y:S02]  /*9e00*/  MOV R74, R206 ;  /* 0x000000ce004a7202 */ /* 0x000fe40000000f00 */
[----:B------:R-:W-:-:S02]  /*9e10*/  MOV R73, R208 ;  /* 0x000000d000497202 */ /* 0x000fc40000000f00 */
[----:B------:R-:W-:Y:S02]  /*9e20*/  MOV R72, R209 ;  /* 0x000000d100487202 */ /* 0x000fe40000000f00 */
[----:B------:R-:W-:Y:S02]  /*9e30*/  MOV R214, R173 ;  /* 0x000000ad00d67202 */ /* 0x000fe40000000f00 */
[----:B------:R-:W-:Y:S01]  /*9e40*/  MOV R206, R174 ;  /* 0x000000ae00ce7202 */ /* 0x000fe20000000f00 */
[----:B-1----:R-:W-:Y:S01]  /*9e50*/  FFMA.FTZ R9, R216, c[0x0][0x23c], -R3 ;  /* 0x00008f00d8097a23 */ /* 0x002fe20000010803 */
[----:B-----5:R-:W-:Y:S02]  /*9e60*/  F2FP.PACK_AB R5, R177, R178 ;  /* 0x000000b2b105723e */ /* 0x020fe400000000ff */
[----:B------:R-:W-:Y:S01]  /*9e70*/  MOV R216, R200 ;  /* 0x000000c800d87202 */ /* 0x000fe20000000f00 */
[----:B------:R1:W-:Y:S01]  /*9e80*/  MUFU.EX2 R176, R9 ;  /* 0x0000000900b07308 */ /* 0x0003e20000000800 */
[----:B------:R-:W-:-:S02]  /*9e90*/  MOV R208, R175 ;  /* 0x000000af00d07202 */ /* 0x000fc40000000f00 */
[----:B------:R-:W-:Y:S01]  /*9ea0*/  MOV R209, R156 ;  /* 0x0000009c00d17202 */ /* 0x000fe20000000f00 */
[----:B------:R-:W-:Y:S01]  /*9eb0*/  LDSM.16.MT88.4 R172, [R222+0xac00] ;  /* 0x00ac0000deac783b */ /* 0x000fe20000004200 */
[----:B------:R-:W-:Y:S01]  /*9ec0*/  MOV R200, R158 ;  /* 0x0000009e00c87202 */ /* 0x000fe20000000f00 */
[----:B-1----:R-:W-:Y:S01]  /*9ed0*/  FFMA.FTZ R9, R215, c[0x0][0x23c], -R3 ;  /* 0x00008f00d7097a23 */ /* 0x002fe20000010803 */
[----:B------:R-:W-:Y:S02]  /*9ee0*/  MOV R215, R210 ;  /* 0x000000d200d77202 */ /* 0x000fe40000000f00 */
[----:B------:R-:W-:Y:S01]  /*9ef0*/  MOV R210, R157 ;  /* 0x0000009d00d27202 */ /* 0x000fe20000000f00 */
[----:B------:R-:W1:Y:S01]  /*9f00*/  MUFU.EX2 R103, R9 ;  /* 0x0000000900677308 */ /* 0x000e620000000800 */
[----:B------:R-:W-:Y:S01]  /*9f10*/  LDSM.16.MT88.4 R156, [R220+0xac00] ;  /* 0x00ac0000dc9c783b */ /* 0x000fe20000004200 */
[----:B-1----:R-:W-:Y:S01]  /*9f20*/  F2FP.PACK_AB R7, R103, R176 ;  /* 0x000000b06707723e */ /* 0x002fe200000000ff */
[----:B------:R-:W-:Y:S01]  /*9f30*/  FFMA.FTZ R9, R242, c[0x0][0x23c], -R2 ;  /* 0x00008f00f2097a23 */ /* 0x000fe20000010802 */
[----:B------:R-:W-:-:S05]  /*9f40*/  MOV R242, R72 ;  /* 0x0000004800f27202 */ /* 0x000fca0000000f00 */
[C---:B------:R-:W-:Y:S07]  /*9f50*/  HMMA.16816.F32 R112, R4.reuse, R36, R88 ;  /* 0x000000240470723c */ /* 0x040fee0000001858 */
[----:B------:R-:W-:Y:S01]  /*9f60*/  MOV R90, R102 ;  /* 0x00000066005a7202 */ /* 0x000fe20000000f00 */
[----:B------:R-:W-:Y:S01]  /*9f70*/  HMMA.16816.F32 R64, R4, R30, R64 ;  /* 0x0000001e0440723c */ /* 0x000fe20000001840 */
[----:B------:R1:W-:Y:S01]  /*9f80*/  MUFU.EX2 R102, R9 ;  /* 0x0000000900667308 */ /* 0x0003e20000000800 */
[----:B------:R-:W-:-:S02]  /*9f90*/  MOV R91, R143 ;  /* 0x0000008f005b7202 */ /* 0x000fc40000000f00 */
[----:B------:R-:W2:Y:S03]  /*9fa0*/  LDSM.16.MT88.4 R140, [R222+0x9c00] ;  /* 0x009c0000de8c783b */ /* 0x000ea60000004200 */
[----:B------:R-:W-:Y:S01]  /*9fb0*/  MOV R31, R73 ;  /* 0x00000049001f7202 */ /* 0x000fe20000000f00 */
[C---:B------:R-:W-:Y:S08]  /*9fc0*/  HMMA.16816.F32 R68, R4.reuse, R28, R68 ;  /* 0x0000001c0444723c */ /* 0x040ff00000001844 */
[----:B------:R-:W-:Y:S01]  /*9fd0*/  HMMA.16816.F32 R56, R4, R26, R56 ;  /* 0x0000001a0438723c */ /* 0x000fe20000001838 */
[----:B-1----:R-:W-:Y:S01]  /*9fe0*/  FFMA.FTZ R9, R240, c[0x0][0x23c], -R2 ;  /* 0x00008f00f0097a23 */ /* 0x002fe20000010802 */
[----:B------:R-:W-:-:S03]  /*9ff0*/  MOV R240, R74 ;  /* 0x0000004a00f07202 */ /* 0x000fc60000000f00 */
[----:B------:R1:W4:Y:S03]  /*a000*/  MUFU.EX2 R30, R9 ;  /* 0x00000009001e7308 */ /* 0x0003260000000800 */
[C---:B------:R-:W-:Y:S08]  /*a010*/  HMMA.16816.F32 R60, R4.reuse, R24, R60 ;  /* 0x00000018043c723c */ /* 0x040ff0000000183c */
[----:B------:R-:W-:Y:S01]  /*a020*/  HMMA.16816.F32 R32, R4, R22, R32 ;  /* 0x000000160420723c */ /* 0x000fe20000001820 */
[--C-:B-1----:R-:W-:Y:S01]  /*a030*/  FFMA.FTZ R9, R218, c[0x0][0x23c], -R2.reuse ;  /* 0x00008f00da097a23 */ /* 0x102fe20000010802 */
[----:B----4-:R-:W-:Y:S01]  /*a040*/  F2FP.PACK_AB R92, R30, R102 ;  /* 0x000000661e5c723e */ /* 0x010fe200000000ff */
[----:B------:R-:W-:-:S05]  /*a050*/  FFMA.FTZ R2, R219, c[0x0][0x23c], -R2 ;  /* 0x00008f00db027a23 */ /* 0x000fca0000010802 */
[----:B------:R-:W-:Y:S01]  /*a060*/  HMMA.16816.F32 R48, R4, R12, R48 ;  /* 0x0000000c0430723c */ /* 0x000fe20000001830 */
[----:B------:R1:W-:Y:S01]  /*a070*/  MUFU.EX2 R29, R9 ;  /* 0x00000009001d7308 */ /* 0x0003e20000000800 */
[----:B------:R-:W-:Y:S02]  /*a080*/  MOV R219, R161 ;  /* 0x000000a100db7202 */ /* 0x000fe40000000f00 */
[----:B------:R-:W-:-:S04]  /*a090*/  MOV R218, R75 ;  /* 0x0000004b00da7202 */ /* 0x000fc80000000f00 */
[C---:B------:R-:W-:Y:S01]  /*a0a0*/  HMMA.16816.F32 R36, R4.reuse, R38, R76 ;  /* 0x000000260424723c */ /* 0x040fe2000000184c */
[----:B------:R4:W5:Y:S07]  /*a0b0*/  MUFU.EX2 R28, R2 ;  /* 0x00000002001c7308 */ /* 0x00096e0000000800 */
[----:B------:R-:W-:Y:S01]  /*a0c0*/  HMMA.16816.F32 R52, R4, R16, R52 ;  /* 0x000000100434723c */ /* 0x000fe20000001834 */
[----:B-1----:R-:W-:Y:S02]  /*a0d0*/  MOV R9, R202 ;  /* 0x000000ca00097202 */ /* 0x002fe40000000f00 */
[----:B------:R-:W-:-:S05]  /*a0e0*/  MOV R202, R162 ;  /* 0x000000a200ca7202 */ /* 0x000fca0000000f00 */
[C---:B------:R-:W-:Y:S01]  /*a0f0*/  HMMA.16816.F32 R40, R4.reuse, R18, R40 ;  /* 0x000000120428723c */ /* 0x040fe20000001828 */
[--C-:B----4-:R-:W-:Y:S01]  /*a100*/  FFMA.FTZ R2, R246, c[0x0][0x23c], -R0.reuse ;  /* 0x00008f00f6027a23 */ /* 0x110fe20000010800 */
[----:B-----5:R-:W-:Y:S02]  /*a110*/  F2FP.PACK_AB R94, R28, R29 ;  /* 0x0000001d1c5e723e */ /* 0x020fe400000000ff */
[----:B------:R-:W-:Y:S01]  /*a120*/  MOV R246, R203 ;  /* 0x000000cb00f67202 */ /* 0x000fe20000000f00 */
[----:B------:R1:W-:Y:S01]  /*a130*/  MUFU.EX2 R27, R2 ;  /* 0x00000002001b7308 */ /* 0x0003e20000000800 */
[----:B------:R-:W-:Y:S02]  /*a140*/  MOV R203, R163 ;  /* 0x000000a300cb7202 */ /* 0x000fe40000000f00 */
[C---:B------:R-:W-:Y:S01]  /*a150*/  HMMA.16816.F32 R12, R4.reuse, R14, R80 ;  /* 0x0000000e040c723c */ /* 0x040fe20000001850 */
[----:B------:R-:W4:Y:S07]  /*a160*/  LDSM.16.MT88.4 R80, [R220+0xbc00] ;  /* 0x00bc0000dc50783b */ /* 0x000f2e0000004200 */
[----:B------:R-:W-:Y:S01]  /*a170*/  HMMA.16816.F32 R44, R4, R20, R44 ;  /* 0x00000014042c723c */ /* 0x000fe2000000182c */
[----:B------:R-:W5:Y:S01]  /*a180*/  LDSM.16.MT88.4 R4, [R222+0xbc00] ;  /* 0x00bc0000de04783b */ /* 0x000f620000004200 */
        /* <DEDUP_REMOVED lines=13> */
[----:B---3--:R-:W-:Y:S01]  /*a260*/  HMMA.16816.F32 R116, R92, R124, R96 ;  /* 0x0000007c5c74723c */ /* 0x008fe20000001860 */
[----:B-1----:R-:W-:-:S07]  /*a270*/  FFMA.FTZ R2, R240, R101, R218 ;  /* 0x00000065f0027223 */ /* 0x002fce00000100da */
[----:B------:R-:W-:Y:S01]  /*a280*/  HMMA.16816.F32 R120, R92, R126, R144 ;  /* 0x0000007e5c78723c */ /* 0x000fe20000001890 */
[----:B--2---:R-:W-:Y:S01]  /*a290*/  FFMA.FTZ R0, R248, c[0x0][0x23c], -R8 ;  /* 0x00008f00f8007a23 */ /* 0x004fe20000010808 */
[----:B------:R-:W-:-:S03]  /*a2a0*/  F2FP.PACK_AB R96, R23, R21 ;  /* 0x000000151760723e */ /* 0x000fc600000000ff */
[----:B------:R1:W-:Y:S03]  /*a2b0*/  MUFU.EX2 R22, R0 ;  /* 0x0000000000167308 */ /* 0x0003e60000000800 */
[C---:B------:R-:W-:Y:S08]  /*a2c0*/  HMMA.16816.F32 R132, R92.reuse, R140, R132 ;  /* 0x0000008c5c84723c */ /* 0x040ff00000001884 */
        /* <DEDUP_REMOVED lines=12> */
[----:B----4-:R-:W-:Y:S01]  /*a390*/  HMMA.16816.F32 R72, R92, R80, R128 ;  /* 0x000000505c48723c */ /* 0x010fe20000001880 */
[----:B-1----:R-:W-:-:S07]  /*a3a0*/  FFMA.FTZ R0, R91, c[0x0][0x23c], -R3 ;  /* 0x00008f005b007a23 */ /* 0x002fce0000010803 */
[C---:B------:R-:W-:Y:S01]  /*a3b0*/  HMMA.16816.F32 R76, R92.reuse, R82, R108 ;  /* 0x000000525c4c723c */ /* 0x040fe2000000186c */
[----:B------:R1:W2:Y:S07]  /*a3c0*/  MUFU.EX2 R18, R0 ;  /* 0x0000000000127308 */ /* 0x0002ae0000000800 */
[C---:B-----5:R-:W-:Y:S07]  /*a3d0*/  HMMA.16816.F32 R88, R92.reuse, R4, R104 ;  /* 0x000000045c58723c */ /* 0x060fee0000001868 */
        /* <DEDUP_REMOVED lines=8> */
[----:B-1----:R-:W-:Y:S02]  /*a460*/  FFMA.FTZ R0, R242, R100, R31 ;  /* 0x00000064f2007223 */ /* 0x002fe4000001001f */
[----:B--2---:R-:W-:Y:S01]  /*a470*/  FFMA.FTZ R3, R9, R10, R219 ;  /* 0x0000000a09037223 */ /* 0x004fe200000100db */
[----:B---3--:R-:W-:Y:S01]  /*a480*/  F2FP.PACK_AB R99, R16, R17 ;  /* 0x000000111063723e */ /* 0x008fe200000000ff */
        /* <DEDUP_REMOVED lines=55> */
[C---:B------:R-:W-:Y:S01]  /*a800*/  HMMA.16816.F32 R80, R96.reuse, R82, R12 ;  /* 0x000000526050723c */ /* 0x040fe2000000180c */
[----:B------:R-:W-:Y:S02]  /*a810*/  FADD.FTZ R3, R19, R3 ;  /* 0x0000000313037221 */ /* 0x000fe40000010000 */
[----:B------:R-:W-:Y:S02]  /*a820*/  FADD.FTZ R0, R27, R0 ;  /* 0x000000001b007221 */ /* 0x000fe40000010000 */
[----:B------:R-:W-:Y:S01]  /*a830*/  FADD.FTZ R2, R102, R2 ;  /* 0x0000000266027221 */ /* 0x000fe20000010000 */
[----:B------:R-:W-:Y:S01]  /*a840*/  MOV R102, R237 ;  /* 0x000000ed00667202 */ /* 0x000fe20000000f00 */
        /* <DEDUP_REMOVED lines=20> */
[----:B------:R-:W3:Y:S04]  /*a990*/  LDL.64 R204, [R1+0x48] ;  /* 0x0000480001cc7983 */ /* 0x000ee80000100a00 */
[----:B------:R-:W4:Y:S04]  /*a9a0*/  LDL.64 R202, [R1+0x18] ;  /* 0x0000180001ca7983 */ /* 0x000f280000100a00 */
[----:B------:R-:W-:Y:S01]  /*a9b0*/  BAR.SYNC.DEFER_BLOCKING 0x0 ;  /* 0x0000000000007b1d */ /* 0x000fe20000010000 */
[----:B--2---:R-:W-:-:S04]  /*a9c0*/  IADD3 R236, R198, -0x3, RZ ;  /* 0xfffffffdc6ec7810 */ /* 0x004fc80007ffe0ff */
[----:B------:R-:W-:Y:S01]  /*a9d0*/  SHF.R.S32.HI R0, RZ, 0x1f, R236 ;  /* 0x0000001fff007819 */ /* 0x000fe200000114ec */
[----:B------:R-:W-:-:S04]  /*a9e0*/  IMAD.WIDE.U32 R4, R236, c[0x0][0x1a0], RZ ;  /* 0x00006800ec047a25 */ /* 0x000fc800078e00ff */
[----:B------:R-:W-:-:S04]  /*a9f0*/  IMAD R0, R0, c[0x0][0x1a0], RZ ;  /* 0x0000680000007a24 */ /* 0x000fc800078e02ff */
[----:B------:R-:W-:Y:S01]  /*aa00*/  IMAD R2, R236, c[0x0][0x1a4], R0 ;  /* 0x00006900ec027a24 */ /* 0x000fe200078e0200 */
[----:B---3--:R-:W-:-:S04]  /*aa10*/  LEA R0, P0, R4, R204, 0x6 ;  /* 0x000000cc04007211 */ /* 0x008fc800078030ff */
[----:B------:R-:W-:Y:S02]  /*aa20*/  IADD3 R5, R5, R2, RZ ;  /* 0x0000000205057210 */ /* 0x000fe40007ffe0ff */
[----:B------:R-:W-:Y:S02]  /*aa30*/  LEA R2, P1, R0, c[0x0][0x170], 0x1 ;  /* 0x00005c0000027a11 */ /* 0x000fe400078208ff */
        /* <DEDUP_REMOVED lines=20> */
[----:B------:R-:W1:Y:S04]  /*ab80*/  LDSM.16.M88.4 R16, [R225] ;  /* 0x00000000e110783b */ /* 0x000e680000000200 */
[----:B---3--:R-:W-:Y:S04]  /*ab90*/  LDSM.16.M88.4 R4, [R225+0x1000] ;  /* 0x00100000e104783b */ /* 0x008fe80000000200 */
[----:B------:R-:W3:Y:S04]  /*aba0*/  LDSM.16.M88.4 R44, [R223+0x6800] ;  /* 0x00680000df2c783b */ /* 0x000ee80000000200 */
[----:B------:R-:W3:Y:S04]  /*abb0*/  LDSM.16.M88.4 R40, [R223+0x6400] ;  /* 0x00640000df28783b */ /* 0x000ee80000000200 */
[----:B------:R-:W3:Y:S01]  /*abc0*/  LDSM.16.M88.4 R20, [R223+0x6000] ;  /* 0x00600000df14783b */ /* 0x000ee20000000200 */
[----:B----4-:R-:W-:Y:S01]  /*abd0*/  HMMA.16816.F32 R184, R8, R36, RZ ;  /* 0x0000002408b8723c */ /* 0x010fe200000018ff */
[----:B--2---:R-:W-:-:S02]  /*abe0*/  MOV R3, R198 ;  /* 0x000000c600037202 */ /* 0x004fc40000000f00 */
[----:B------:R-:W0:Y:S05]  /*abf0*/  LDGDEPBAR ;  /* 0x00000000000079af */ /* 0x000e2a0000000000 */
        /* <DEDUP_REMOVED lines=8> */
[C---:B------:R-:W-:Y:S08]  /*ac80*/  HMMA.16816.F32 R188, R12.reuse, R36, RZ ;  /* 0x000000240cbc723c */ /* 0x040ff000000018ff */
[C---:B------:R-:W-:Y:S08]  /*ac90*/  HMMA.16816.F32 R56, R12.reuse, R32, RZ ;  /* 0x000000200c38723c */ /* 0x040ff000000018ff */
[C---:B------:R-:W-:Y:S08]  /*aca0*/  HMMA.16816.F32 R52, R12.reuse, R28, RZ ;  /* 0x0000001c0c34723c */ /* 0x040ff000000018ff */
[C---:B------:R-:W-:Y:S01]  /*acb0*/  HMMA.16816.F32 R192, R12.reuse, R30, RZ ;  /* 0x0000001e0cc0723c */ /* 0x040fe200000018ff */
[----:B------:R-:W-:Y:S07]  /*acc0*/  LDSM.16.M88.4 R28, [R224+0x2000] ;  /* 0x00200000e01c783b */ /* 0x000fee0000000200 */
[C---:B------:R-:W-:Y:S08]  /*acd0*/  HMMA.16816.F32 R36, R12.reuse, R38, RZ ;  /* 0x000000260c24723c */ /* 0x040ff000000018ff */
[----:B------:R-:W-:Y:S08]  /*ace0*/  HMMA.16816.F32 R32, R12, R34, RZ ;  /* 0x000000220c20723c */ /* 0x000ff000000018ff */
[----:B------:R-:W-:Y:S01]  /*acf0*/  HMMA.16816.F32 R216, R16, R48, R8 ;  /* 0x0000003010d8723c */ /* 0x000fe20000001808 */
[----:B------:R-:W1:Y:S07]  /*ad00*/  LDSM.16.M88.4 R8, [R221+0x7000] ;  /* 0x00700000dd08783b */ /* 0x000e6e0000000200 */
        /* <DEDUP_REMOVED lines=8> */
[----:B------:R-:W2:Y:S07]  /*ad90*/  LDSM.16.M88.4 R4, [R224+0x3000] ;  /* 0x00300000e004783b */ /* 0x000eae0000000200 */
[----:B------:R-:W-:Y:S08]  /*ada0*/  HMMA.16816.F32 R60, R16, R20, R188 ;  /* 0x00000014103c723c */ /* 0x000ff000000018bc */
[----:B------:R-:W-:Y:S01]  /*adb0*/  HMMA.16816.F32 R12, R12, R26, RZ ;  /* 0x0000001a0c0c723c */ /* 0x000fe200000018ff */
[----:B------:R-:W-:Y:S07]  /*adc0*/  LDSM.16.M88.4 R24, [R225+0x2000] ;  /* 0x00200000e118783b */ /* 0x000fee0000000200 */
[C---:B------:R-:W-:Y:S01]  /*add0*/  HMMA.16816.F32 R64, R16.reuse, R40, R56 ;  /* 0x000000281040723c */ /* 0x040fe20000001838 */
[----:B------:R-:W-:Y:S07]  /*ade0*/  LDSM.16.M88.4 R56, [R221+0x7800] ;  /* 0x00780000dd38783b */ /* 0x000fee0000000200 */
[C---:B------:R-:W-:Y:S01]  /*adf0*/  HMMA.16816.F32 R212, R16.reuse, R44, R52 ;  /* 0x0000002c10d4723c */ /* 0x040fe20000001834 */
[----:B------:R-:W-:Y:S07]  /*ae00*/  LDSM.16.M88.4 R52, [R221+0x7c00] ;  /* 0x007c0000dd34783b */ /* 0x000fee0000000200 */
[C---:B------:R-:W-:Y:S01]  /*ae10*/  HMMA.16816.F32 R192, R16.reuse, R46, R192 ;  /* 0x0000002e10c0723c */ /* 0x040fe200000018c0 */
[----:B------:R-:W3:Y:S07]  /*ae20*/  LDSM.16.M88.4 R44, [R221+0x7400] ;  /* 0x00740000dd2c783b */ /* 0x000eee0000000200 */
[C---:B------:R-:W-:Y:S01]  /*ae30*/  HMMA.16816.F32 R36, R16.reuse, R22, R36 ;  /* 0x000000161024723c */ /* 0x040fe20000001824 */
[----:B------:R-:W-:Y:S07]  /*ae40*/  LDSM.16.M88.4 R20, [R225+0x3000] ;  /* 0x00300000e114783b */ /* 0x000fee0000000200 */
[----:B------:R-:W-:Y:S01]  /*ae50*/  HMMA.16816.F32 R208, R16, R42, R32 ;  /* 0x0000002a10d0723c */ /* 0x000fe20000001820 */
[----:B------:R-:W4:Y:S07]  /*ae60*/  LDSM.16.M88.4 R32, [R223+0x7000] ;  /* 0x00700000df20783b */ /* 0x000f2e0000000200 */
[----:B-1----:R-:W-:Y:S08]  /*ae70*/  HMMA.16816.F32 R40, R28, R8, R60 ;  /* 0x000000081c28723c */ /* 0x002ff0000000183c */
[----:B------:R-:W-:Y:S01]  /*ae80*/  HMMA.16816.F32 R184, R16, R50, R12 ;  /* 0x0000003210b8723c */ /* 0x000fe2000000180c */
[----:B------:R-:W-:Y:S07]  /*ae90*/  LDSM.16.M88.4 R16, [R224+0x4000] ;  /* 0x00400000e010783b */ /* 0x000fee0000000200 */
[C---:B--2---:R-:W-:Y:S08]  /*aea0*/  HMMA.16816.F32 R12, R4.reuse, R8, R200 ;  /* 0x00000008040c723c */ /* 0x044ff000000018c8 */
[-C--:B------:R-:W-:Y:S08]  /*aeb0*/  HMMA.16816.F32 R48, R4, R10.reuse, R180 ;  /* 0x0000000a0430723c */ /* 0x080ff000000018b4 */
[----:B------:R-:W-:Y:S01]  /*aec0*/  HMMA.16816.F32 R8, R28, R10, R36 ;  /* 0x0000000a1c08723c */ /* 0x000fe20000001824 */
[----:B------:R-:W1:Y:S07]  /*aed0*/  LDSM.16.M88.4 R36, [R221+0x8000] ;  /* 0x00800000dd24783b */ /* 0x000e6e0000000200 */
[C---:B---3--:R-:W-:Y:S08]  /*aee0*/  HMMA.16816.F32 R204, R4.reuse, R44, R204 ;  /* 0x0000002c04cc723c */ /* 0x048ff000000018cc */
[C---:B------:R-:W-:Y:S08]  /*aef0*/  HMMA.16816.F32 R196, R4.reuse, R56, R196 ;  /* 0x0000003804c4723c */ /* 0x040ff000000018c4 */
[C---:B------:R-:W-:Y:S08]  /*af00*/  HMMA.16816.F32 R240, R4.reuse, R52, R176 ;  /* 0x0000003404f0723c */ /* 0x040ff000000018b0 */
[C---:B------:R-:W-:Y:S08]  /*af10*/  HMMA.16816.F32 R188, R4.reuse, R46, R108 ;  /* 0x0000002e04bc723c */ /* 0x040ff0000000186c */
[C---:B------:R-:W-:Y:S08]  /*af20*/  HMMA.16816.F32 R200, R4.reuse, R58, R104 ;  /* 0x0000003a04c8723c */ /* 0x040ff00000001868 */
[----:B------:R-:W-:Y:S08]  /*af30*/  HMMA.16816.F32 R248, R4, R54, R100 ;  /* 0x0000003604f8723c */ /* 0x000ff00000001864 */
[-C--:B----4-:R-:W-:Y:S01]  /*af40*/  HMMA.16816.F32 R4, R24, R32.reuse, R40 ;  /* 0x000000201804723c */ /* 0x090fe20000001828 */
[----:B------:R-:W-:Y:S07]  /*af50*/  LDSM.16.M88.4 R40, [R223+0x7400] ;  /* 0x00740000df28783b */ /* 0x000fee0000000200 */
[----:B------:R-:W-:Y:S01]  /*af60*/  HMMA.16816.F32 R60, R20, R32, R12 ;  /* 0x00000020143c723c */ /* 0x000fe2000000180c */
[----:B------:R-:W2:Y:S07]  /*af70*/  LDSM.16.M88.4 R12, [R224+0x5000] ;  /* 0x00500000e00c783b */ /* 0x000eae0000000200 */
[----:B------:R-:W-:Y:S08]  /*af80*/  HMMA.16816.F32 R176, R28, R44, R64 ;  /* 0x0000002c1cb0723c */ /* 0x000ff00000001840 */
[-C--:B------:R-:W-:Y:S08]  /*af90*/  HMMA.16816.F32 R104, R20, R34.reuse, R48 ;  /* 0x000000221468723c */ /* 0x080ff00000001830 */
[----:B------:R-:W-:Y:S01]  /*afa0*/  HMMA.16816.F32 R64, R24, R34, R8 ;  /* 0x000000221840723c */ /* 0x000fe20000001808 */
[----:B------:R-:W-:Y:S04]  /*afb0*/  LDSM.16.M88.4 R32, [R223+0x8000] ;  /* 0x00800000df20783b */ /* 0x000fe80000000200 */
[----:B------:R-:W3:Y:S03]  /*afc0*/  LDSM.16.M88.4 R8, [R225+0x4000] ;  /* 0x00400000e108783b */ /* 0x000ee60000000200 */
[-C--:B-1----:R-:W-:Y:S01]  /*afd0*/  HMMA.16816.F32 R48, R16, R36.reuse, R4 ;  /* 0x000000241030723c */ /* 0x082fe20000001804 */
[----:B------:R-:W1:Y:S07]  /*afe0*/  LDSM.16.M88.4 R4, [R225+0x5000] ;  /* 0x00500000e104783b */ /* 0x000e6e0000000200 */
[----:B--2---:R-:W-:Y:S08]  /*aff0*/  HMMA.16816.F32 R60, R12, R36, R60 ;  /* 0x000000240c3c723c */ /* 0x004ff0000000183c */
[----:B------:R-:W-:Y:S08]  /*b000*/  HMMA.16816.F32 R108, R28, R46, R208 ;  /* 0x0000002e1c6c723c */ /* 0x000ff000000018d0 */
[----:B---3--:R-:W-:Y:S08]  /*b010*/  HMMA.16816.F32 R100, R8, R32, R48 ;  /* 0x000000200864723c */ /* 0x008ff00000001830 */
[C---:B------:R-:W-:Y:S08]  /*b020*/  HMMA.16816.F32 R180, R28.reuse, R56, R212 ;  /* 0x000000381cb4723c */ /* 0x040ff000000018d4 */
[C---:B------:R-:W-:Y:S08]  /*b030*/  HMMA.16816.F32 R192, R28.reuse, R58, R192 ;  /* 0x0000003a1cc0723c */ /* 0x040ff000000018c0 */
[C---:B------:R-:W-:Y:S08]  /*b040*/  HMMA.16816.F32 R216, R28.reuse, R52, R216 ;  /* 0x000000341cd8723c */ /* 0x040ff000000018d8 */
[----:B------:R-:W-:Y:S08]  /*b050*/  HMMA.16816.F32 R184, R28, R54, R184 ;  /* 0x000000361cb8723c */ /* 0x000ff000000018b8 */
[-C--:B------:R-:W-:Y:S08]  /*b060*/  HMMA.16816.F32 R48, R12, R38.reuse, R104 ;  /* 0x000000260c30723c */ /* 0x080ff00000001868 */
[----:B------:R-:W-:Y:S01]  /*b070*/  HMMA.16816.F32 R28, R16, R38, R64 ;  /* 0x00000026101c723c */ /* 0x000fe20000001840 */
[----:B------:R-:W2:Y:S01]  /*b080*/  LDSM.16.M88.4 R36, [R221+0x8400] ;  /* 0x00840000dd24783b */ /* 0x000ea20000000200 */
[----:B------:R-:W-:-:S06]  /*b090*/  FMUL.FTZ R0, R100, c[0x0][0x2ec] ;  /* 0x0000bb0064007a20 */ /* 0x000fcc0000410000 */
[----:B-1----:R-:W-:Y:S01]  /*b0a0*/  HMMA.16816.F32 R44, R4, R32, R60 ;  /* 0x00000020042c723c */ /* 0x002fe2000000183c */
[----:B------:R1:W3:Y:S07]  /*b0b0*/  MUFU.TANH R244, R0 ;  /* 0x0000000000f47308 */ /* 0x0002ee0000002400 */
[----:B------:R-:W-:Y:S01]  /*b0c0*/  HMMA.16816.F32 R52, R24, R40, R176 ;  /* 0x000000281834723c */ /* 0x000fe200000018b0 */
[----:B-1----:R-:W-:-:S04]  /*b0d0*/  FMUL.FTZ R0, R101, c[0x0][0x2ec] ;  /* 0x0000bb0065007a20 */ /* 0x002fc80000410000 */
[----:B------:R1:W4:Y:S03]  /*b0e0*/  MUFU.TANH R215, R0 ;  /* 0x0000000000d77308 */ /* 0x0003260000002400 */
[----:B------:R-:W-:Y:S01]  /*b0f0*/  HMMA.16816.F32 R56, R8, R34, R28 ;  /* 0x000000220838723c */ /* 0x000fe2000000181c */
[----:B------:R-:W5:Y:S01]  /*b100*/  LDSM.16.M88.4 R28, [R223+0x8400] ;  /* 0x00840000df1c783b */ /* 0x000f620000000200 */
[----:B-1----:R-:W-:-:S04]  /*b110*/  FMUL.FTZ R0, R102, c[0x0][0x2ec] ;  /* 0x0000bb0066007a20 */ /* 0x002fc80000410000 */
[----:B------:R1:W1:Y:S02]  /*b120*/  MUFU.TANH R213, R0 ;  /* 0x0000000000d57308 */ /* 0x0002640000002400 */
[----:B------:R-:W-:Y:S01]  /*b130*/  HMMA.16816.F32 R64, R20, R40, R204 ;  /* 0x000000281440723c */ /* 0x000fe200000018cc */
[----:B-1----:R-:W-:-:S05]  /*b140*/  FMUL.FTZ R0, R103, c[0x0][0x2ec] ;  /* 0x0000bb0067007a20 */ /* 0x002fca0000410000 */
[----:B------:R1:W1:Y:S02]  /*b150*/  MUFU.TANH R214, R0 ;  /* 0x0000000000d67308 */ /* 0x0002640000002400 */
[----:B------:R-:W-:Y:S01]  /*b160*/  HMMA.16816.F32 R100, R4, R34, R48 ;  /* 0x000000220464723c */ /* 0x000fe20000001830 */
[----:B-1----:R-:W-:-:S05]  /*b170*/  FMUL.FTZ R0, R44, c[0x0][0x2ec] ;  /* 0x0000bb002c007a20 */ /* 0x002fca0000410000 */
[----:B------:R1:W1:Y:S02]  /*b180*/  MUFU.TANH R212, R0 ;  /* 0x0000000000d47308 */ /* 0x0002640000002400 */
[----:B--2---:R-:W-:Y:S01]  /*b190*/  HMMA.16816.F32 R48, R16, R36, R52 ;  /* 0x000000241030723c */ /* 0x004fe20000001834 */
[----:B-1----:R-:W-:-:S05]  /*b1a0*/  FMUL.FTZ R0, R45, c[0x0][0x2ec] ;  /* 0x0000bb002d007a20 */ /* 0x002fca0000410000 */
[----:B------:R1:W2:Y:S02]  /*b1b0*/  MUFU.TANH R211, R0 ;  /* 0x0000000000d37308 */ /* 0x0002a40000002400 */
[----:B-1----:R-:W-:-:S06]  /*b1c0*/  FMUL.FTZ R0, R46, c[0x0][0x2ec] ;  /* 0x0000bb002e007a20 */ /* 0x002fcc0000410000 */
[----:B------:R1:W1:Y:S01]  /*b1d0*/  MUFU.TANH R210, R0 ;  /* 0x0000000000d27308 */ /* 0x0002620000002400 */
[----:B------:R-:W-:Y:S01]  /*b1e0*/  HMMA.16816.F32 R60, R20, R42, R188 ;  /* 0x0000002a143c723c */ /* 0x000fe200000018bc */
[----:B-1----:R-:W-:-:S06]  /*b1f0*/  FMUL.FTZ R0, R47, c[0x0][0x2ec] ;  /* 0x0000bb002f007a20 */ /* 0x002fcc0000410000 */
[----:B------:R1:W1:Y:S01]  /*b200*/  MUFU.TANH R209, R0 ;  /* 0x0000000000d17308 */ /* 0x0002620000002400 */
[----:B------:R-:W-:Y:S01]  /*b210*/  HMMA.16816.F32 R44, R24, R42, R108 ;  /* 0x0000002a182c723c */ /* 0x000fe2000000186c */
[----:B------:R-:W2:Y:S01]  /*b220*/  LDSM.16.M88.4 R40, [R223+0x7800] ;  /* 0x00780000df28783b */ /* 0x000ea20000000200 */
[----:B-1----:R-:W-:-:S05]  /*b230*/  FMUL.FTZ R0, R56, c[0x0][0x2ec] ;  /* 0x0000bb0038007a20 */ /* 0x002fca0000410000 */
[----:B------:R1:W1:Y:S01]  /*b240*/  MUFU.TANH R207, R0 ;  /* 0x0000000000cf7308 */ /* 0x0002620000002400 */
[----:B------:R-:W-:Y:S01]  /*b250*/  HMMA.16816.F32 R32, R12, R36, R64 ;  /* 0x000000240c20723c */ /* 0x000fe20000001840 */
[----:B-1----:R-:W-:-:S06]  /*b260*/  FMUL.FTZ R0, R57, c[0x0][0x2ec] ;  /* 0x0000bb0039007a20 */ /* 0x002fcc0000410000 */
[----:B------:R1:W1:Y:S01]  /*b270*/  MUFU.TANH R208, R0 ;  /* 0x0000000000d07308 */ /* 0x0002620000002400 */
[----:B-----5:R-:W-:Y:S01]  /*b280*/  HMMA.16816.F32 R52, R8, R28, R48 ;  /* 0x0000001c0834723c */ /* 0x020fe20000001830 */
[----:B-1----:R-:W-:-:S06]  /*b290*/  FMUL.FTZ R0, R58, c[0x0][0x2ec] ;  /* 0x0000bb003a007a20 */ /* 0x002fcc0000410000 */
[----:B------:R1:W1:Y:S02]  /*b2a0*/  MUFU.TANH R205, R0 ;  /* 0x0000000000cd7308 */ /* 0x0002640000002400 */
[----:B-1----:R-:W-:-:S06]  /*b2b0*/  FMUL.FTZ R0, R59, c[0x0][0x2ec] ;  /* 0x0000bb003b007a20 */ /* 0x002fcc0000410000 */
[----:B------:R1:W1:Y:S01]  /*b2c0*/  MUFU.TANH R206, R0 ;  /* 0x0000000000ce7308 */ /* 0x0002620000002400 */
[----:B------:R-:W-:Y:S01]  /*b2d0*/  HMMA.16816.F32 R60, R12, R38, R60 ;  /* 0x000000260c3c723c */ /* 0x000fe2000000183c */
[----:B-1----:R-:W-:-:S06]  /*b2e0*/  FMUL.FTZ R0, R100, c[0x0][0x2ec] ;  /* 0x0000bb0064007a20 */ /* 0x002fcc0000410000 */
[----:B------:R1:W1:Y:S01]  /*b2f0*/  MUFU.TANH R204, R0 ;  /* 0x0000000000cc7308 */ /* 0x0002620000002400 */
[----:B------:R-:W-:Y:S08]  /*b300*/  HMMA.16816.F32 R48, R16, R38, R44 ;  /* 0x000000261030723c */ /* 0x000ff0000000182c */
[----:B------:R-:W-:Y:S01]  /*b310*/  HMMA.16816.F32 R36, R4, R28, R32 ;  /* 0x0000001c0424723c */ /* 0x000fe20000001820 */
[----:B------:R-:W5:Y:S01]  /*b320*/  LDSM.16.M88.4 R32, [R221+0x8800] ;  /* 0x00880000dd20783b */ /* 0x000f620000000200 */
[----:B-1----:R-:W-:-:S04]  /*b330*/  FMUL.FTZ R0, R101, c[0x0][0x2ec] ;  /* 0x0000bb0065007a20 */ /* 0x002fc80000410000 */
[----:B------:R1:W1:Y:S02]  /*b340*/  MUFU.TANH R191, R0 ;  /* 0x0000000000bf7308 */ /* 0x0002640000002400 */
[----:B-1----:R-:W-:-:S06]  /*b350*/  FMUL.FTZ R0, R102, c[0x0][0x2ec] ;  /* 0x0000bb0066007a20 */ /* 0x002fcc0000410000 */
[----:B------:R1:W1:Y:S01]  /*b360*/  MUFU.TANH R189, R0 ;  /* 0x0000000000bd7308 */ /* 0x0002620000002400 */
[----:B--2---:R-:W-:Y:S01]  /*b370*/  HMMA.16816.F32 R44, R24, R40, R180 ;  /* 0x00000028182c723c */ /* 0x004fe200000018b4 */
[----:B-1----:R-:W-:-:S06]  /*b380*/  FMUL.FTZ R0, R103, c[0x0][0x2ec] ;  /* 0x0000bb0067007a20 */ /* 0x002fcc0000410000 */
[----:B------:R1:W2:Y:S02]  /*b390*/  MUFU.TANH R190, R0 ;  /* 0x0000000000be7308 */ /* 0x0002a40000002400 */
[----:B-1----:R-:W-:-:S06]  /*b3a0*/  FMUL.FTZ R0, R52, c[0x0][0x2ec] ;  /* 0x0000bb0034007a20 */ /* 0x002fcc0000410000 */
[----:B------:R1:W1:Y:S01]  /*b3b0*/  MUFU.TANH R188, R0 ;  /* 0x0000000000bc7308 */ /* 0x0002620000002400 */
[----:B------:R-:W-:Y:S01]  /*b3c0*/  HMMA.16816.F32 R64, R4, R30, R60 ;  /* 0x0000001e0440723c */ /* 0x000fe2000000183c */
[----:B-1----:R-:W-:-:S06]  /*b3d0*/  FMUL.FTZ R0, R53, c[0x0][0x2ec] ;  /* 0x0000bb0035007a20 */ /* 0x002fcc0000410000 */
[----:B------:R1:W1:Y:S02]  /*b3e0*/  MUFU.TANH R180, R0 ;  /* 0x0000000000b47308 */ /* 0x0002640000002400 */
[----:B-1----:R-:W-:-:S06]  /*b3f0*/  FMUL.FTZ R0, R54, c[0x0][0x2ec] ;  /* 0x0000bb0036007a20 */ /* 0x002fcc0000410000 */
[----:B------:R1:W1:Y:S01]  /*b400*/  MUFU.TANH R178, R0 ;  /* 0x0000000000b27308 */ /* 0x0002620000002400 */
[----:B------:R-:W-:Y:S01]  /*b410*/  HMMA.16816.F32 R56, R20, R40, R196 ;  /* 0x000000281438723c */ /* 0x000fe200000018c4 */
[----:B-1----:R-:W-:-:S07]  /*b420*/  FMUL.FTZ R0, R55, c[0x0][0x2ec] ;  /* 0x0000bb0037007a20 */ /* 0x002fce0000410000 */
[----:B------:R-:W-:Y:S01]  /*b430*/  HMMA.16816.F32 R52, R8, R30, R48 ;  /* 0x0000001e0834723c */ /* 0x000fe20000001830 */
[----:B------:R-:W1:Y:S01]  /*b440*/  LDSM.16.M88.4 R28, [R223+0x8800] ;  /* 0x00880000df1c783b */ /* 0x000e620000000200 */
[----:B------:R2:W1:Y:S02]  /*b450*/  MUFU.TANH R179, R0 ;  /* 0x0000000000b37308 */ /* 0x0004640000002400 */
[----:B--2---:R-:W-:-:S06]  /*b460*/  FMUL.FTZ R0, R36, c[0x0][0x2ec] ;  /* 0x0000bb0024007a20 */ /* 0x004fcc0000410000 */
[----:B------:R2:W1:Y:S01]  /*b470*/  MUFU.TANH R177, R0 ;  /* 0x0000000000b17308 */ /* 0x0004620000002400 */
[----:B-----5:R-:W-:Y:S01]  /*b480*/  HMMA.16816.F32 R48, R16, R32, R44 ;  /* 0x000000201030723c */ /* 0x020fe2000000182c */
[----:B--2---:R-:W-:-:S06]  /*b490*/  FMUL.FTZ R0, R37, c[0x0][0x2ec] ;  /* 0x0000bb0025007a20 */ /* 0x004fcc0000410000 */
[----:B------:R2:W1:Y:S02]  /*b4a0*/  MUFU.TANH R176, R0 ;  /* 0x0000000000b07308 */ /* 0x0004640000002400 */
[----:B--2---:R-:W-:-:S06]  /*b4b0*/  FMUL.FTZ R0, R38, c[0x0][0x2ec] ;  /* 0x0000bb0026007a20 */ /* 0x004fcc0000410000 */
[----:B------:R2:W1:Y:S02]  /*b4c0*/  MUFU.TANH R106, R0 ;  /* 0x00000000006a7308 */ /* 0x0004640000002400 */
[----:B--2---:R-:W-:Y:S01]  /*b4d0*/  FMUL.FTZ R0, R39, c[0x0][0x2ec] ;  /* 0x0000bb0027007a20 */ /* 0x004fe20000410000 */
[-C--:B------:R-:W-:Y:S01]  /*b4e0*/  HMMA.16816.F32 R60, R20, R42.reuse, R200 ;  /* 0x0000002a143c723c */ /* 0x080fe200000018c8 */
[----:B------:R-:W2:Y:S04]  /*b4f0*/  LDSM.16.M88.4 R36, [R223+0x7c00] ;  /* 0x007c0000df24783b */ /* 0x000ea80000000200 */
[----:B------:R5:W1:Y:S03]  /*b500*/  MUFU.TANH R111, R0 ;  /* 0x00000000006f7308 */ /* 0x000a660000002400 */
[----:B------:R-:W-:Y:S01]  /*b510*/  HMMA.16816.F32 R44, R24, R42, R192 ;  /* 0x0000002a182c723c */ /* 0x000fe200000018c0 */
[----:B-----5:R-:W-:-:S04]  /*b520*/  FMUL.FTZ R0, R52, c[0x0][0x2ec] ;  /* 0x0000bb0034007a20 */ /* 0x020fc80000410000 */
[----:B------:R5:W1:Y:S03]  /*b530*/  MUFU.TANH R107, R0 ;  /* 0x00000000006b7308 */ /* 0x000a660000002400 */
[----:B------:R-:W-:Y:S01]  /*b540*/  HMMA.16816.F32 R40, R12, R32, R56 ;  /* 0x000000200c28723c */ /* 0x000fe20000001838 */
[----:B-----5:R-:W-:-:S04]  /*b550*/  FMUL.FTZ R0, R53, c[0x0][0x2ec] ;  /* 0x0000bb0035007a20 */ /* 0x020fc80000410000 */
[----:B------:R5:W1:Y:S02]  /*b560*/  MUFU.TANH R110, R0 ;  /* 0x00000000006e7308 */ /* 0x000a640000002400 */
[----:B-----5:R-:W-:-:S06]  /*b570*/  FMUL.FTZ R0, R54, c[0x0][0x2ec] ;  /* 0x0000bb0036007a20 */ /* 0x020fcc0000410000 */
[----:B------:R5:W1:Y:S02]  /*b580*/  MUFU.TANH R108, R0 ;  /* 0x00000000006c7308 */ /* 0x000a640000002400 */
[----:B-----5:R-:W-:Y:S02]  /*b590*/  FMUL.FTZ R0, R55, c[0x0][0x2ec] ;  /* 0x0000bb0037007a20 */ /* 0x020fe40000410000 */
[----:B-1----:R-:W-:Y:S04]  /*b5a0*/  HMMA.16816.F32 R52, R8, R28, R48 ;  /* 0x0000001c0834723c */ /* 0x002fe80000001830 */
[----:B------:R1:W1:Y:S02]  /*b5b0*/  MUFU.TANH R109, R0 ;  /* 0x00000000006d7308 */ /* 0x0002640000002400 */
[----:B-1----:R-:W-:-:S06]  /*b5c0*/  FMUL.FTZ R0, R64, c[0x0][0x2ec] ;  /* 0x0000bb0040007a20 */ /* 0x002fcc0000410000 */
[----:B------:R1:W1:Y:S01]  /*b5d0*/  MUFU.TANH R105, R0 ;  /* 0x0000000000697308 */ /* 0x0002620000002400 */
[----:B------:R-:W-:Y:S01]  /*b5e0*/  HMMA.16816.F32 R60, R12, R34, R60 ;  /* 0x000000220c3c723c */ /* 0x000fe2000000183c */
[----:B-1----:R-:W-:-:S06]  /*b5f0*/  FMUL.FTZ R0, R65, c[0x0][0x2ec] ;  /* 0x0000bb0041007a20 */ /* 0x002fcc0000410000 */
[----:B------:R1:W1:Y:S01]  /*b600*/  MUFU.TANH R103, R0 ;  /* 0x0000000000677308 */ /* 0x0002620000002400 */
[----:B------:R-:W-:Y:S01]  /*b610*/  HMMA.16816.F32 R48, R16, R34, R44 ;  /* 0x000000221030723c */ /* 0x000fe2000000182c */
[----:B------:R-:W5:Y:S07]  /*b620*/  LDSM.16.M88.4 R32, [R221+0x8c00] ;  /* 0x008c0000dd20783b */ /* 0x000f6e0000000200 */
[----:B------:R-:W-:Y:S01]  /*b630*/  HMMA.16816.F32 R40, R4, R28, R40 ;  /* 0x0000001c0428723c */ /* 0x000fe20000001828 */
[----:B-1----:R-:W-:-:S04]  /*b640*/  FMUL.FTZ R0, R66, c[0x0][0x2ec] ;  /* 0x0000bb0042007a20 */ /* 0x002fc80000410000 */
[----:B------:R1:W1:Y:S02]  /*b650*/  MUFU.TANH R101, R0 ;  /* 0x0000000000657308 */ /* 0x0002640000002400 */
[----:B-1----:R-:W-:-:S06]  /*b660*/  FMUL.FTZ R0, R67, c[0x0][0x2ec] ;  /* 0x0000bb0043007a20 */ /* 0x002fcc0000410000 */
[----:B------:R1:W1:Y:S01]  /*b670*/  MUFU.TANH R102, R0 ;  /* 0x0000000000667308 */ /* 0x0002620000002400 */
[----:B--2---:R-:W-:Y:S01]  /*b680*/  HMMA.16816.F32 R44, R24, R36, R216 ;  /* 0x00000024182c723c */ /* 0x004fe200000018d8 */
[----:B-1----:R-:W-:-:S06]  /*b690*/  FMUL.FTZ R0, R52, c[0x0][0x2ec] ;  /* 0x0000bb0034007a20 */ /* 0x002fcc0000410000 */
[----:B------:R1:W2:Y:S01]  /*b6a0*/  MUFU.TANH R100, R0 ;  /* 0x0000000000647308 */ /* 0x0002a20000002400 */
[----:B------:R-:W-:Y:S01]  /*b6b0*/  HMMA.16816.F32 R56, R20, R36, R240 ;  /* 0x000000241438723c */ /* 0x000fe200000018f0 */
[----:B-1----:R-:W-:-:S06]  /*b6c0*/  FMUL.FTZ R0, R53, c[0x0][0x2ec] ;  /* 0x0000bb0035007a20 */ /* 0x002fcc0000410000 */
[----:B------:R1:W1:Y:S01]  /*b6d0*/  MUFU.TANH R67, R0 ;  /* 0x0000000000437308 */ /* 0x0002620000002400 */
[-C--:B------:R-:W-:Y:S08]  /*b6e0*/  HMMA.16816.F32 R24, R24, R38.reuse, R184 ;  /* 0x000000261818723c */ /* 0x080ff000000018b8 */
[----:B------:R-:W-:Y:S01]  /*b6f0*/  HMMA.16816.F32 R20, R20, R38, R248 ;  /* 0x000000261414723c */ /* 0x000fe200000018f8 */
[----:B-1----:R-:W-:-:S04]  /*b700*/  FMUL.FTZ R0, R54, c[0x0][0x2ec] ;  /* 0x0000bb0036007a20 */ /* 0x002fc80000410000 */
[----:B------:R1:W1:Y:S03]  /*b710*/  MUFU.TANH R66, R0 ;  /* 0x0000000000427308 */ /* 0x0002660000002400 */
[----:B------:R-:W-:Y:S01]  /*b720*/  HMMA.16816.F32 R48, R8, R30, R48 ;  /* 0x0000001e0830723c */ /* 0x000fe20000001830 */
[----:B-1----:R-:W-:-:S07]  /*b730*/  FMUL.FTZ R0, R55, c[0x0][0x2ec] ;  /* 0x0000bb0037007a20 */ /* 0x002fce0000410000 */
[----:B------:R-:W-:Y:S01]  /*b740*/  HMMA.16816.F32 R52, R4, R30, R60 ;  /* 0x0000001e0434723c */ /* 0x000fe2000000183c */
[----:B------:R-:W1:Y:S01]  /*b750*/  LDSM.16.M88.4 R28, [R223+0x8c00] ;  /* 0x008c0000df1c783b */ /* 0x000e620000000200 */
[----:B------:R2:W1:Y:S01]  /*b760*/  MUFU.TANH R65, R0 ;  /* 0x0000000000417308 */ /* 0x0004620000002400 */
[----:B------:R-:W-:-:S04]  /*b770*/  DEPBAR.LE SB0, 0x0 ;  /* 0x000080000000791a */ /* 0x000fc80000000000 */
[----:B--2---:R-:W-:-:S04]  /*b780*/  FMUL.FTZ R0, R40, c[0x0][0x2ec] ;  /* 0x0000bb0028007a20 */ /* 0x004fc80000410000 */
[----:B------:R2:W1:Y:S02]  /*b790*/  MUFU.TANH R64, R0 ;  /* 0x0000000000407308 */ /* 0x0004640000002400 */
[----:B--2---:R-:W-:-:S06]  /*b7a0*/  FMUL.FTZ R0, R41, c[0x0][0x2ec] ;  /* 0x0000bb0029007a20 */ /* 0x004fcc0000410000 */
[----:B------:R2:W1:Y:S02]  /*b7b0*/  MUFU.TANH R63, R0 ;  /* 0x00000000003f7308 */ /* 0x0004640000002400 */
[----:B--2---:R-:W-:-:S06]  /*b7c0*/  FMUL.FTZ R0, R42, c[0x0][0x2ec] ;  /* 0x0000bb002a007a20 */ /* 0x004fcc0000410000 */
[----:B------:R2:W1:Y:S02]  /*b7d0*/  MUFU.TANH R61, R0 ;  /* 0x00000000003d7308 */ /* 0x0004640000002400 */
[----:B--2---:R-:W-:Y:S02]  /*b7e0*/  FMUL.FTZ R0, R43, c[0x0][0x2ec] ;  /* 0x0000bb002b007a20 */ /* 0x004fe40000410000 */
[-C--:B-----5:R-:W-:Y:S08]  /*b7f0*/  HMMA.16816.F32 R40, R16, R32.reuse, R44 ;  /* 0x000000201028723c */ /* 0x0a0ff0000000182c */
[----:B------:R-:W-:Y:S08]  /*b800*/  HMMA.16816.F32 R44, R12, R32, R56 ;  /* 0x000000200c2c723c */ /* 0x000ff00000001838 */
[-C--:B------:R-:W-:Y:S08]  /*b810*/  HMMA.16816.F32 R16, R16, R34.reuse, R24 ;  /* 0x000000221010723c */ /* 0x080ff00000001818 */
[----:B------:R-:W-:Y:S01]  /*b820*/  HMMA.16816.F32 R12, R12, R34, R20 ;  /* 0x000000220c0c723c */ /* 0x000fe20000001814 */
[----:B------:R2:W2:Y:S07]  /*b830*/  MUFU.TANH R62, R0 ;  /* 0x00000000003e7308 */ /* 0x0004ae0000002400 */
[----:B-1----:R-:W-:Y:S01]  /*b840*/  HMMA.16816.F32 R40, R8, R28, R40 ;  /* 0x0000001c0828723c */ /* 0x002fe20000001828 */
[----:B--2---:R-:W-:-:S07]  /*b850*/  FMUL.FTZ R0, R48, c[0x0][0x2ec] ;  /* 0x0000bb0030007a20 */ /* 0x004fce0000410000 */
[----:B------:R-:W-:Y:S01]  /*b860*/  HMMA.16816.F32 R24, R4, R28, R44 ;  /* 0x0000001c0418723c */ /* 0x000fe2000000182c */
[----:B------:R1:W2:Y:S07]  /*b870*/  MUFU.TANH R60, R0 ;  /* 0x00000000003c7308 */ /* 0x0002ae0000002400 */
[----:B------:R-:W-:Y:S01]  /*b880*/  HMMA.16816.F32 R8, R8, R30, R16 ;  /* 0x0000001e0808723c */ /* 0x000fe20000001810 */
[----:B-1----:R-:W-:-:S07]  /*b890*/  FMUL.FTZ R0, R49, c[0x0][0x2ec] ;  /* 0x0000bb0031007a20 */ /* 0x002fce0000410000 */
[----:B------:R-:W-:Y:S01]  /*b8a0*/  HMMA.16816.F32 R4, R4, R30, R12 ;  /* 0x0000001e0404723c */ /* 0x000fe2000000180c */
[----:B------:R1:W1:Y:S02]  /*b8b0*/  MUFU.TANH R104, R0 ;  /* 0x0000000000687308 */ /* 0x0002640000002400 */
[----:B-1----:R-:W-:-:S06]  /*b8c0*/  FMUL.FTZ R0, R50, c[0x0][0x2ec] ;  /* 0x0000bb0032007a20 */ /* 0x002fcc0000410000 */
[----:B------:R1:W1:Y:S02]  /*b8d0*/  MUFU.TANH R50, R0 ;  /* 0x0000000000327308 */ /* 0x0002640000002400 */
[----:B-1----:R-:W-:-:S06]  /*b8e0*/  FMUL.FTZ R0, R51, c[0x0][0x2ec] ;  /* 0x0000bb0033007a20 */ /* 0x002fcc0000410000 */
[----:B------:R1:W1:Y:S01]  /*b8f0*/  MUFU.TANH R51, R0 ;  /* 0x0000000000337308 */ /* 0x0002620000002400 */
[----:B------:R-:W-:Y:S02]  /*b900*/  FMUL.FTZ R33, R54, c[0x0][0x2ec] ;  /* 0x0000bb0036217a20 */ /* 0x000fe40000410000 */
[----:B------:R-:W-:Y:S02]  /*b910*/  FMUL.FTZ R55, R55, c[0x0][0x2ec] ;  /* 0x0000bb0037377a20 */ /* 0x000fe40000410000 */
[----:B------:R-:W-:Y:S02]  /*b920*/  FMUL.FTZ R43, R43, c[0x0][0x2ec] ;  /* 0x0000bb002b2b7a20 */ /* 0x000fe40000410000 */
[----:B-1----:R-:W-:-:S04]  /*b930*/  FMUL.FTZ R0, R52, c[0x0][0x2ec] ;  /* 0x0000bb0034007a20 */ /* 0x002fc80000410000 */
[----:B------:R1:W1:Y:S01]  /*b940*/  MUFU.TANH R49, R0 ;  /* 0x0000000000317308 */ /* 0x0002620000002400 */
[----:B------:R-:W-:Y:S02]  /*b950*/  FMUL.FTZ R20, R24, c[0x0][0x2ec] ;  /* 0x0000bb0018147a20 */ /* 0x000fe40000410000 */
        /* <DEDUP_REMOVED lines=9> */
[----:B------:R-:W-:Y:S02]  /*b9f0*/  FMUL.FTZ R9, R9, c[0x0][0x2ec] ;  /* 0x0000bb0009097a20 */ /* 0x000fe40000410000 */
[----:B------:R-:W-:-:S02]  /*ba00*/  FMUL.FTZ R10, R10, c[0x0][0x2ec] ;  /* 0x0000bb000a0a7a20 */ /* 0x000fc40000410000 */
[----:B------:R-:W-:Y:S01]  /*ba10*/  FMUL.FTZ R11, R11, c[0x0][0x2ec] ;  /* 0x0000bb000b0b7a20 */ /* 0x000fe20000410000 */
[----:B-1----:R-:W-:Y:S01]  /*ba20*/  IADD3 R0, R3, -0x3, RZ ;  /* 0xfffffffd03007810 */ /* 0x002fe20007ffe0ff */
[----:B------:R-:W-:Y:S02]  /*ba30*/  FMUL.FTZ R4, R4, c[0x0][0x2ec] ;  /* 0x0000bb0004047a20 */ /* 0x000fe40000410000 */
[----:B------:R-:W-:Y:S01]  /*ba40*/  FMUL.FTZ R5, R5, c[0x0][0x2ec] ;  /* 0x0000bb0005057a20 */ /* 0x000fe20000410000 */
[----:B------:R-:W-:Y:S01]  /*ba50*/  ISETP.GT.AND P0, PT, R0, UR8, PT ;  /* 0x0000000800007c0c */ /* 0x000fe2000bf04270 */
[----:B------:R-:W-:Y:S02]  /*ba60*/  FMUL.FTZ R6, R6, c[0x0][0x2ec] ;  /* 0x0000bb0006067a20 */ /* 0x000fe40000410000 */
[----:B------:R-:W-:Y:S01]  /*ba70*/  FMUL.FTZ R7, R7, c[0x0][0x2ec] ;  /* 0x0000bb0007077a20 */ /* 0x000fe20000410000 */
[----:B------:R-:W1:Y:S08]  /*ba80*/  MUFU.TANH R33, R33 ;  /* 0x0000002100217308 */ /* 0x000e700000002400 */
[----:B------:R-:W1:Y:S08]  /*ba90*/  MUFU.TANH R55, R55 ;  /* 0x0000003700377308 */ /* 0x000e700000002400 */
[----:B------:R1:W1:Y:S08]  /*baa0*/  MUFU.TANH R44, R40 ;  /* 0x00000028002c7308 */ /* 0x0002700000002400 */
[----:B------:R1:W1:Y:S08]  /*bab0*/  MUFU.TANH R46, R41 ;  /* 0x00000029002e7308 */ /* 0x0002700000002400 */
[----:B------:R1:W1:Y:S08]  /*bac0*/  MUFU.TANH R45, R42 ;  /* 0x0000002a002d7308 */ /* 0x0002700000002400 */
[----:B------:R-:W1:Y:S08]  /*bad0*/  MUFU.TANH R43, R43 ;  /* 0x0000002b002b7308 */ /* 0x000e700000002400 */
[----:B------:R-:W1:Y:S08]  /*bae0*/  MUFU.TANH R20, R20 ;  /* 0x0000001400147308 */ /* 0x000e700000002400 */
[----:B------:R-:W1:Y:S08]  /*baf0*/  MUFU.TANH R21, R21 ;  /* 0x0000001500157308 */ /* 0x000e700000002400 */
[----:B------:R-:W1:Y:S08]  /*bb00*/  MUFU.TANH R23, R23 ;  /* 0x0000001700177308 */ /* 0x000e700000002400 */
[----:B------:R-:W1:Y:S08]  /*bb10*/  MUFU.TANH R22, R22 ;  /* 0x0000001600167308 */ /* 0x000e700000002400 */
[----:B------:R1:W1:Y:S08]  /*bb20*/  MUFU.TANH R30, R8 ;  /* 0x00000008001e7308 */ /* 0x0002700000002400 */
[----:B------:R1:W1:Y:S08]  /*bb30*/  MUFU.TANH R28, R9 ;  /* 0x00000009001c7308 */ /* 0x0002700000002400 */
[----:B------:R1:W1:Y:S08]  /*bb40*/  MUFU.TANH R29, R10 ;  /* 0x0000000a001d7308 */ /* 0x0002700000002400 */
[----:B------:R1:W1:Y:S08]  /*bb50*/  MUFU.TANH R31, R11 ;  /* 0x0000000b001f7308 */ /* 0x0002700000002400 */
[----:B------:R1:W1:Y:S08]  /*bb60*/  MUFU.TANH R16, R4 ;  /* 0x0000000400107308 */ /* 0x0002700000002400 */
[----:B------:R1:W1:Y:S08]  /*bb70*/  MUFU.TANH R17, R5 ;  /* 0x0000000500117308 */ /* 0x0002700000002400 */
[----:B------:R1:W1:Y:S08]  /*bb80*/  MUFU.TANH R19, R6 ;  /* 0x0000000600137308 */ /* 0x0002700000002400 */
[----:B------:R1:W1:Y:S01]  /*bb90*/  MUFU.TANH R18, R7 ;  /* 0x0000000700127308 */ /* 0x0002620000002400 */
[----:B------:R-:W-:Y:S06]  /*bba0*/  BAR.SYNC.DEFER_BLOCKING 0x0 ;  /* 0x0000000000007b1d */ /* 0x000fec0000010000 */
[----:B------:R-:W-:Y:S05]  /*bbb0*/  @!P0 BRA `(.L_x_697) ;  /* 0x0000018000008947 */ /* 0x000fea0003800000 */
[----:B--234-:R-:W2:Y:S04]  /*bbc0*/  LDL.64 R198, [R1+0x28] ;  /* 0x0000280001c67983 */ /* 0x01cea80000100a00 */
[----:B------:R-:W3:Y:S01]  /*bbd0*/  LDL.64 R182, [R1+0x20] ;  /* 0x0000200001b67983 */ /* 0x000ee20000100a00 */
[----:B------:R-:W-:-:S04]  /*bbe0*/  IADD3 R0, R3, -0x4, RZ ;  /* 0xfffffffc03007810 */ /* 0x000fc80007ffe0ff */
[----:B------:R-:W-:Y:S01]  /*bbf0*/  SHF.R.S32.HI R2, RZ, 0x1f, R0 ;  /* 0x0000001fff027819 */ /* 0x000fe20000011400 */
[----:B-1----:R-:W-:-:S04]  /*bc00*/  IMAD.WIDE.U32 R4, R0, c[0x0][0x198], RZ ;  /* 0x0000660000047a25 */ /* 0x002fc800078e00ff */
        /* <DEDUP_REMOVED lines=19> */
.L_x_697:
[----:B--234-:R-:W2:Y:S01]  /*bd40*/  S2R R0, SR_TID.X ;  /* 0x0000000000007919 */ /* 0x01cea20000002100 */
[----:B------:R-:W-:-:S02]  /*bd50*/  IMAD.MOV.U32 R56, RZ, RZ, R252 ;  /* 0x000000ffff387224 */ /* 0x000fc400078e00fc */
[----:B------:R-:W-:Y:S02]  /*bd60*/  IMAD.MOV.U32 R219, RZ, RZ, R247 ;  /* 0x000000ffffdb7224 */ /* 0x000fe400078e00f7 */
[----:B------:R-:W-:Y:S02]  /*bd70*/  IMAD.MOV.U32 R203, RZ, RZ, R56 ;  /* 0x000000ffffcb7224 */ /* 0x000fe400078e0038 */
[----:B------:R-:W-:Y:S02]  /*bd80*/  IMAD.MOV.U32 R56, RZ, RZ, R245 ;  /* 0x000000ffff387224 */ /* 0x000fe400078e00f5 */
[----:B--2---:R-:W-:-:S05]  /*bd90*/  IMAD.SHL.U32 R0, R0, 0x2, RZ ;  /* 0x0000000200007824 */ /* 0x004fca00078e00ff */
[----:B------:R-:W-:-:S05]  /*bda0*/  LOP3.LUT R0, R0, 0x6, RZ, 0xc0, !PT ;  /* 0x0000000600007812 */ /* 0x000fca00078ec0ff */
[----:B------:R-:W-:-:S05]  /*bdb0*/  IMAD R0, R236, 0x40, R0 ;  /* 0x00000040ec007824 */ /* 0x000fca00078e0200 */
[C---:B------:R-:W-:Y:S02]  /*bdc0*/  ISETP.GE.AND P3, PT, R0.reuse, R233, PT ;  /* 0x000000e90000720c */ /* 0x040fe40003f66270 */
[C---:B-1----:R-:W-:Y:S02]  /*bdd0*/  IADD3 R2, R0.reuse, 0x1, RZ ;  /* 0x0000000100027810 */ /* 0x042fe40007ffe0ff */
[----:B------:R-:W-:Y:S02]  /*bde0*/  ISETP.LT.OR P3, PT, R0, R229, P3 ;  /* 0x000000e50000720c */ /* 0x000fe40001f61670 */
[C---:B------:R-:W-:Y:S02]  /*bdf0*/  ISETP.GE.AND P2, PT, R2.reuse, R233, PT ;  /* 0x000000e90200720c */ /* 0x040fe40003f46270 */
[C---:B------:R-:W-:Y:S02]  /*be00*/  ISETP.GE.AND P0, PT, R2.reuse, R232, PT ;  /* 0x000000e80200720c */ /* 0x040fe40003f06270 */
[----:B------:R-:W-:-:S02]  /*be10*/  ISETP.GE.AND P4, PT, R2, R231, PT ;  /* 0x000000e70200720c */ /* 0x000fc40003f86270 */
[----:B------:R-:W-:Y:S02]  /*be20*/  ISETP.GE.AND P5, PT, R2, R230, PT ;  /* 0x000000e60200720c */ /* 0x000fe40003fa6270 */
[----:B------:R-:W-:Y:S02]  /*be30*/  ISETP.GE.AND P1, PT, R0, R232, PT ;  /* 0x000000e80000720c */ /* 0x000fe40003f26270 */
[----:B------:R-:W-:Y:S02]  /*be40*/  FSEL R15, R244, -INF , !P3 ;  /* 0xff800000f40f7808 */ /* 0x000fe40005800000 */
[C---:B------:R-:W-:Y:S02]  /*be50*/  ISETP.LT.OR P2, PT, R2.reuse, R229, P2 ;  /* 0x000000e50200720c */ /* 0x040fe40001741670 */
[C---:B------:R-:W-:Y:S02]  /*be60*/  ISETP.LT.OR P0, PT, R2.reuse, R228, P0 ;  /* 0x000000e40200720c */ /* 0x040fe40000701670 */
[----:B------:R-:W-:-:S02]  /*be70*/  ISETP.LT.OR P4, PT, R2, R227, P4 ;  /* 0x000000e30200720c */ /* 0x000fc40002781670 */
[----:B------:R-:W-:Y:S02]  /*be80*/  ISETP.LT.OR P5, PT, R2, R226, P5 ;  /* 0x000000e20200720c */ /* 0x000fe40002fa1670 */
[C---:B------:R-:W-:Y:S02]  /*be90*/  ISETP.GE.AND P6, PT, R0.reuse, R231, PT ;  /* 0x000000e70000720c */ /* 0x040fe40003fc6270 */
[C---:B------:R-:W-:Y:S02]  /*bea0*/  ISETP.GE.AND P3, PT, R0.reuse, R230, PT ;  /* 0x000000e60000720c */ /* 0x040fe40003f66270 */
[C---:B------:R-:W-:Y:S02]  /*beb0*/  ISETP.LT.OR P1, PT, R0.reuse, R228, P1 ;  /* 0x000000e40000720c */ /* 0x040fe40000f21670 */
[C---:B------:R-:W-:Y:S02]  /*bec0*/  IADD3 R2, R0.reuse, 0x8, RZ ;  /* 0x0000000800027810 */ /* 0x040fe40007ffe0ff */
[----:B------:R-:W-:-:S02]  /*bed0*/  ISETP.LT.OR P6, PT, R0, R227, P6 ;  /* 0x000000e30000720c */ /* 0x000fc400037c1670 */
[----:B------:R-:W-:Y:S02]  /*bee0*/  ISETP.LT.OR P3, PT, R0, R226, P3 ;  /* 0x000000e20000720c */ /* 0x000fe40001f61670 */
[----:B------:R-:W-:Y:S02]  /*bef0*/  FSEL R27, R213, -INF , !P1 ;  /* 0xff800000d51b7808 */ /* 0x000fe40004800000 */
[----:B------:R-:W-:Y:S02]  /*bf00*/  ISETP.GE.AND P1, PT, R2, R233, PT ;  /* 0x000000e90200720c */ /* 0x000fe40003f26270 */
[----:B------:R-:W-:Y:S02]  /*bf10*/  FSEL R7, R212, -INF , !P6 ;  /* 0xff800000d4077808 */ /* 0x000fe40007000000 */
[----:B------:R-:W-:Y:S02]  /*bf20*/  FSEL R10, R210, -INF , !P3 ;  /* 0xff800000d20a7808 */ /* 0x000fe40005800000 */
[----:B------:R-:W-:-:S02]  /*bf30*/  FSEL R24, R215, -INF , !P2 ;  /* 0xff800000d7187808 */ /* 0x000fc40005000000 */
[----:B------:R-:W-:Y:S02]  /*bf40*/  IADD3 R3, R0, 0x9, RZ ;  /* 0x0000000900037810 */ /* 0x000fe40007ffe0ff */
[C---:B------:R-:W-:Y:S02]  /*bf50*/  ISETP.GE.AND P6, PT, R2.reuse, R232, PT ;  /* 0x000000e80200720c */ /* 0x040fe40003fc6270 */
[C---:B------:R-:W-:Y:S02]  /*bf60*/  ISETP.GE.AND P3, PT, R2.reuse, R231, PT ;  /* 0x000000e70200720c */ /* 0x040fe40003f66270 */
[C---:B------:R-:W-:Y:S02]  /*bf70*/  ISETP.GE.AND P2, PT, R2.reuse, R230, PT ;  /* 0x000000e60200720c */ /* 0x040fe40003f46270 */
[----:B------:R-:W-:Y:S02]  /*bf80*/  ISETP.LT.OR P1, PT, R2, R229, P1 ;  /* 0x000000e50200720c */ /* 0x000fe40000f21670 */
[----:B------:R-:W-:-:S02]  /*bf90*/  FSEL R32, R214, -INF , !P0 ;  /* 0xff800000d6207808 */ /* 0x000fc40004000000 */
[C---:B------:R-:W-:Y:S02]  /*bfa0*/  ISETP.LT.OR P6, PT, R2.reuse, R228, P6 ;  /* 0x000000e40200720c */ /* 0x040fe400037c1670 */
[C---:B------:R-:W-:Y:S02]  /*bfb0*/  ISETP.LT.OR P3, PT, R2.reuse, R227, P3 ;  /* 0x000000e30200720c */ /* 0x040fe40001f61670 */
[----:B------:R-:W-:Y:S02]  /*bfc0*/  ISETP.LT.OR P2, PT, R2, R226, P2 ;  /* 0x000000e20200720c */ /* 0x000fe40001741670 */
[----:B------:R-:W-:Y:S02]  /*bfd0*/  ISETP.GE.AND P0, PT, R3, R233, PT ;  /* 0x000000e90300720c */ /* 0x000fe40003f06270 */
[----:B------:R-:W-:Y:S02]  /*bfe0*/  FSEL R8, R211, -INF , !P4 ;  /* 0xff800000d3087808 */ /* 0x000fe40006000000 */
[----:B------:R-:W-:-:S02]  /*bff0*/  FSEL R12, R209, -INF , !P5 ;  /* 0xff800000d10c7808 */ /* 0x000fc40006800000 */
[----:B------:R-:W-:Y:S02]  /*c000*/  FSEL R25, R207, -INF , !P1 ;  /* 0xff800000cf197808 */ /* 0x000fe40004800000 */
[----:B------:R-:W-:Y:S02]  /*c010*/  IADD3 R2, R0, 0x10, RZ ;  /* 0x0000001000027810 */ /* 0x000fe40007ffe0ff */
[C---:B------:R-:W-:Y:S02]  /*c020*/  ISETP.GE.AND P4, PT, R3.reuse, R232, PT ;  /* 0x000000e80300720c */ /* 0x040fe40003f86270 */
[C---:B------:R-:W-:Y:S02]  /*c030*/  ISETP.GE.AND P5, PT, R3.reuse, R231, PT ;  /* 0x000000e70300720c */ /* 0x040fe40003fa6270 */
[C---:B------:R-:W-:Y:S02]  /*c040*/  ISETP.GE.AND P1, PT, R3.reuse, R230, PT ;  /* 0x000000e60300720c */ /* 0x040fe40003f26270 */
[----:B------:R-:W-:-:S02]  /*c050*/  ISETP.LT.OR P0, PT, R3, R229, P0 ;  /* 0x000000e50300720c */ /* 0x000fc40000701670 */
[----:B------:R-:W-:Y:S02]  /*c060*/  FSEL R34, R205, -INF , !P6 ;  /* 0xff800000cd227808 */ /* 0x000fe40007000000 */
[C---:B------:R-:W-:Y:S02]  /*c070*/  ISETP.LT.OR P4, PT, R3.reuse, R228, P4 ;  /* 0x000000e40300720c */ /* 0x040fe40002781670 */
[C---:B------:R-:W-:Y:S02]  /*c080*/  ISETP.LT.OR P5, PT, R3.reuse, R227, P5 ;  /* 0x000000e30300720c */ /* 0x040fe40002fa1670 */
[----:B------:R-:W-:Y:S02]  /*c090*/  ISETP.LT.OR P1, PT, R3, R226, P1 ;  /* 0x000000e20300720c */ /* 0x000fe40000f21670 */
[----:B------:R-:W-:Y:S02]  /*c0a0*/  ISETP.GE.AND P6, PT, R2, R233, PT ;  /* 0x000000e90200720c */ /* 0x000fe40003fc6270 */
[----:B------:R-:W-:-:S02]  /*c0b0*/  IADD3 R3, R0, 0x11, RZ ;  /* 0x0000001100037810 */ /* 0x000fc40007ffe0ff */
[----:B------:R-:W-:Y:S02]  /*c0c0*/  FSEL R26, R208, -INF , !P0 ;  /* 0xff800000d01a7808 */ /* 0x000fe40004000000 */
[----:B------:R-:W-:Y:S02]  /*c0d0*/  FSEL R9, R204, -INF , !P3 ;  /* 0xff800000cc097808 */ /* 0x000fe40005800000 */
[----:B------:R-:W-:Y:S02]  /*c0e0*/  FSEL R13, R189, -INF , !P2 ;  /* 0xff800000bd0d7808 */ /* 0x000fe40005000000 */
[C---:B------:R-:W-:Y:S02]  /*c0f0*/  ISETP.GE.AND P0, PT, R2.reuse, R230, PT ;  /* 0x000000e60200720c */ /* 0x040fe40003f06270 */
[----:B------:R-:W-:Y:S02]  /*c100*/  ISETP.LT.OR P6, PT, R2, R229, P6 ;  /* 0x000000e50200720c */ /* 0x000fe400037c1670 */
[----:B------:R-:W-:-:S02]  /*c110*/  FSEL R35, R206, -INF , !P4 ;  /* 0xff800000ce237808 */ /* 0x000fc40006000000 */
[C---:B------:R-:W-:Y:S02]  /*c120*/  ISETP.GE.AND P3, PT, R2.reuse, R232, PT ;  /* 0x000000e80200720c */ /* 0x040fe40003f66270 */
[C---:B------:R-:W-:Y:S02]  /*c130*/  ISETP.GE.AND P2, PT, R2.reuse, R231, PT ;  /* 0x000000e70200720c */ /* 0x040fe40003f46270 */
[----:B------:R-:W-:Y:S02]  /*c140*/  ISETP.GE.AND P4, PT, R3, R233, PT ;  /* 0x000000e90300720c */ /* 0x000fe40003f86270 */
[----:B------:R-:W-:Y:S02]  /*c150*/  ISETP.LT.OR P0, PT, R2, R226, P0 ;  /* 0x000000e20200720c */ /* 0x000fe40000701670 */
[----:B------:R-:W-:Y:S02]  /*c160*/  FSEL R11, R191, -INF , !P5 ;  /* 0xff800000bf0b7808 */ /* 0x000fe40006800000 */
[----:B------:R-:W-:-:S02]  /*c170*/  FSEL R14, R190, -INF , !P1 ;  /* 0xff800000be0e7808 */ /* 0x000fc40004800000 */
[----:B------:R-:W-:Y:S02]  /*c180*/  FSEL R36, R188, -INF , !P6 ;  /* 0xff800000bc247808 */ /* 0x000fe40007000000 */
[C---:B------:R-:W-:Y:S02]  /*c190*/  ISETP.LT.OR P3, PT, R2.reuse, R228, P3 ;  /* 0x000000e40200720c */ /* 0x040fe40001f61670 */
[----:B------:R-:W-:Y:S02]  /*c1a0*/  ISETP.LT.OR P2, PT, R2, R227, P2 ;  /* 0x000000e30200720c */ /* 0x000fe40001741670 */
[C---:B------:R-:W-:Y:S02]  /*c1b0*/  ISETP.GE.AND P5, PT, R3.reuse, R232, PT ;  /* 0x000000e80300720c */ /* 0x040fe40003fa6270 */
[C---:B------:R-:W-:Y:S02]  /*c1c0*/  ISETP.GE.AND P1, PT, R3.reuse, R231, PT ;  /* 0x000000e70300720c */ /* 0x040fe40003f26270 */
[----:B------:R-:W-:-:S02]  /*c1d0*/  ISETP.GE.AND P6, PT, R3, R230, PT ;  /* 0x000000e60300720c */ /* 0x000fc40003fc6270 */
[C---:B------:R-:W-:Y:S02]  /*c1e0*/  ISETP.LT.OR P4, PT, R3.reuse, R229, P4 ;  /* 0x000000e50300720c */ /* 0x040fe40002781670 */
[----:B------:R-:W-:Y:S02]  /*c1f0*/  IADD3 R2, R0, 0x18, RZ ;  /* 0x0000001800027810 */ /* 0x000fe40007ffe0ff */
[----:B------:R-:W-:Y:S02]  /*c200*/  FSEL R41, R106, -INF , !P0 ;  /* 0xff8000006a297808 */ /* 0x000fe40004000000 */
[C---:B------:R-:W-:Y:S02]  /*c210*/  ISETP.LT.OR P5, PT, R3.reuse, R228, P5 ;  /* 0x000000e40300720c */ /* 0x040fe40002fa1670 */
[C---:B------:R-:W-:Y:S02]  /*c220*/  ISETP.LT.OR P1, PT, R3.reuse, R227, P1 ;  /* 0x000000e30300720c */ /* 0x040fe40000f21670 */
[----:B------:R-:W-:-:S02]  /*c230*/  ISETP.LT.OR P6, PT, R3, R226, P6 ;  /* 0x000000e20300720c */ /* 0x000fc400037c1670 */
[----:B------:R-:W-:Y:S02]  /*c240*/  FSEL R181, R178, -INF , !P3 ;  /* 0xff800000b2b57808 */ /* 0x000fe40005800000 */
[----:B------:R-:W-:Y:S02]  /*c250*/  FSEL R37, R177, -INF , !P2 ;  /* 0xff800000b1257808 */ /* 0x000fe40005000000 */
[----:B------:R-:W-:Y:S02]  /*c260*/  FSEL R106, R180, -INF , !P4 ;  /* 0xff800000b46a7808 */ /* 0x000fe40006000000 */
[----:B------:R-:W-:Y:S02]  /*c270*/  IADD3 R3, R0, 0x19, RZ ;  /* 0x0000001900037810 */ /* 0x000fe40007ffe0ff */
[C---:B------:R-:W-:Y:S02]  /*c280*/  ISETP.GE.AND P3, PT, R2.reuse, R233, PT ;  /* 0x000000e90200720c */ /* 0x040fe40003f66270 */
[----:B------:R-:W-:-:S02]  /*c290*/  ISETP.GE.AND P2, PT, R2, R232, PT ;  /* 0x000000e80200720c */ /* 0x000fc40003f46270 */
[C---:B------:R-:W-:Y:S02]  /*c2a0*/  ISETP.GE.AND P0, PT, R2.reuse, R231, PT ;  /* 0x000000e70200720c */ /* 0x040fe40003f06270 */
[----:B------:R-:W-:Y:S02]  /*c2b0*/  ISETP.GE.AND P4, PT, R2, R230, PT ;  /* 0x000000e60200720c */ /* 0x000fe40003f86270 */
[----:B------:R-:W-:Y:S02]  /*c2c0*/  FSEL R182, R179, -INF , !P5 ;  /* 0xff800000b3b67808 */ /* 0x000fe40006800000 */
[----:B------:R-:W-:Y:S02]  /*c2d0*/  FSEL R38, R176, -INF , !P1 ;  /* 0xff800000b0267808 */ /* 0x000fe40004800000 */
[C---:B------:R-:W-:Y:S02]  /*c2e0*/  ISETP.LT.OR P3, PT, R2.reuse, R229, P3 ;  /* 0x000000e50200720c */ /* 0x040fe40001f61670 */
[----:B------:R-:W-:-:S02]  /*c2f0*/  ISETP.LT.OR P2, PT, R2, R228, P2 ;  /* 0x000000e40200720c */ /* 0x000fc40001741670 */
[C---:B------:R-:W-:Y:S02]  /*c300*/  ISETP.LT.OR P0, PT, R2.reuse, R227, P0 ;  /* 0x000000e30200720c */ /* 0x040fe40000701670 */
[----:B------:R-:W-:Y:S02]  /*c310*/  ISETP.LT.OR P4, PT, R2, R226, P4 ;  /* 0x000000e20200720c */ /* 0x000fe40002781670 */
[C---:B------:R-:W-:Y:S02]  /*c320*/  ISETP.GE.AND P5, PT, R3.reuse, R233, PT ;  /* 0x000000e90300720c */ /* 0x040fe40003fa6270 */
[----:B------:R-:W-:Y:S02]  /*c330*/  ISETP.GE.AND P1, PT, R3, R232, PT ;  /* 0x000000e80300720c */ /* 0x000fe40003f26270 */
[----:B------:R-:W-:Y:S02]  /*c340*/  IADD3 R2, R0, 0x20, RZ ;  /* 0x0000002000027810 */ /* 0x000fe40007ffe0ff */
[----:B------:R-:W-:-:S02]  /*c350*/  FSEL R42, R111, -INF , !P6 ;  /* 0xff8000006f2a7808 */ /* 0x000fc40007000000 */
[----:B------:R-:W-:Y:S02]  /*c360*/  FSEL R107, R107, -INF , !P3 ;  /* 0xff8000006b6b7808 */ /* 0x000fe40005800000 */
[C---:B------:R-:W-:Y:S02]  /*c370*/  ISETP.LT.OR P5, PT, R3.reuse, R229, P5 ;  /* 0x000000e50300720c */ /* 0x040fe40002fa1670 */
[C---:B------:R-:W-:Y:S02]  /*c380*/  ISETP.LT.OR P1, PT, R3.reuse, R228, P1 ;  /* 0x000000e40300720c */ /* 0x040fe40000f21670 */
[----:B------:R-:W-:Y:S02]  /*c390*/  FSEL R183, R108, -INF , !P2 ;  /* 0xff8000006cb77808 */ /* 0x000fe40005000000 */
[C---:B------:R-:W-:Y:S02]  /*c3a0*/  ISETP.GE.AND P6, PT, R3.reuse, R231, PT ;  /* 0x000000e70300720c */ /* 0x040fe40003fc6270 */
[----:B------:R-:W-:-:S02]  /*c3b0*/  ISETP.GE.AND P3, PT, R3, R230, PT ;  /* 0x000000e60300720c */ /* 0x000fc40003f66270 */
[----:B------:R-:W-:Y:S02]  /*c3c0*/  IADD3 R4, R0, 0x21, RZ ;  /* 0x0000002100047810 */ /* 0x000fe40007ffe0ff */
[----:B------:R-:W-:Y:S02]  /*c3d0*/  ISETP.GE.AND P2, PT, R2, R233, PT ;  /* 0x000000e90200720c */ /* 0x000fe40003f46270 */
[----:B------:R-:W-:Y:S02]  /*c3e0*/  FSEL R39, R105, -INF , !P0 ;  /* 0xff80000069277808 */ /* 0x000fe40004000000 */
[----:B------:R-:W-:Y:S02]  /*c3f0*/  FSEL R52, R101, -INF , !P4 ;  /* 0xff80000065347808 */ /* 0x000fe40006000000 */
[----:B------:R-:W-:Y:S02]  /*c400*/  FSEL R180, R110, -INF , !P5 ;  /* 0xff8000006eb47808 */ /* 0x000fe40006800000 */
[----:B------:R-:W-:-:S02]  /*c410*/  FSEL R188, R109, -INF , !P1 ;  /* 0xff8000006dbc7808 */ /* 0x000fc40004800000 */
[C---:B------:R-:W-:Y:S02]  /*c420*/  ISETP.LT.OR P6, PT, R3.reuse, R227, P6 ;  /* 0x000000e30300720c */ /* 0x040fe400037c1670 */
[----:B------:R-:W-:Y:S02]  /*c430*/  ISETP.LT.OR P3, PT, R3, R226, P3 ;  /* 0x000000e20300720c */ /* 0x000fe40001f61670 */
[C---:B------:R-:W-:Y:S02]  /*c440*/  ISETP.GE.AND P0, PT, R2.reuse, R232, PT ;  /* 0x000000e80200720c */ /* 0x040fe40003f06270 */
[C---:B------:R-:W-:Y:S02]  /*c450*/  ISETP.GE.AND P4, PT, R2.reuse, R231, PT ;  /* 0x000000e70200720c */ /* 0x040fe40003f86270 */
[C---:B------:R-:W-:Y:S02]  /*c460*/  ISETP.GE.AND P5, PT, R2.reuse, R230, PT ;  /* 0x000000e60200720c */ /* 0x040fe40003fa6270 */
[----:B------:R-:W-:-:S02]  /*c470*/  ISETP.LT.OR P2, PT, R2, R229, P2 ;  /* 0x000000e50200720c */ /* 0x000fc40001741670 */
[----:B------:R-:W-:Y:S02]  /*c480*/  ISETP.GE.AND P1, PT, R4, R233, PT ;  /* 0x000000e90400720c */ /* 0x000fe40003f26270 */
[C---:B------:R-:W-:Y:S02]  /*c490*/  ISETP.LT.OR P0, PT, R2.reuse, R228, P0 ;  /* 0x000000e40200720c */ /* 0x040fe40000701670 */
[C---:B------:R-:W-:Y:S02]  /*c4a0*/  ISETP.LT.OR P4, PT, R2.reuse, R227, P4 ;  /* 0x000000e30200720c */ /* 0x040fe40002781670 */
[----:B------:R-:W-:Y:S02]  /*c4b0*/  ISETP.LT.OR P5, PT, R2, R226, P5 ;  /* 0x000000e20200720c */ /* 0x000fe40002fa1670 */
[----:B------:R-:W-:Y:S02]  /*c4c0*/  FSEL R40, R103, -INF , !P6 ;  /* 0xff80000067287808 */ /* 0x000fe40007000000 */
[----:B------:R-:W-:-:S02]  /*c4d0*/  FSEL R53, R102, -INF , !P3 ;  /* 0xff80000066357808 */ /* 0x000fc40005800000 */
[----:B------:R-:W-:Y:S02]  /*c4e0*/  FSEL R242, R100, -INF , !P2 ;  /* 0xff80000064f27808 */ /* 0x000fe40005000000 */
[----:B------:R-:W-:Y:S02]  /*c4f0*/  ISETP.LT.OR P1, PT, R4, R229, P1 ;  /* 0x000000e50400720c */ /* 0x000fe40000f21670 */
[----:B------:R-:W-:Y:S02]  /*c500*/  IADD3 R3, R0, 0x28, RZ ;  /* 0x0000002800037810 */ /* 0x000fe40007ffe0ff */
[C---:B------:R-:W-:Y:S02]  /*c510*/  ISETP.GE.AND P6, PT, R4.reuse, R232, PT ;  /* 0x000000e80400720c */ /* 0x040fe40003fc6270 */
[C---:B------:R-:W-:Y:S02]  /*c520*/  ISETP.GE.AND P3, PT, R4.reuse, R231, PT ;  /* 0x000000e70400720c */ /* 0x040fe40003f66270 */
[----:B------:R-:W-:-:S02]  /*c530*/  ISETP.GE.AND P2, PT, R4, R230, PT ;  /* 0x000000e60400720c */ /* 0x000fc40003f46270 */
[----:B------:R-:W-:Y:S02]  /*c540*/  FSEL R248, R66, -INF , !P0 ;  /* 0xff80000042f87808 */ /* 0x000fe40004000000 */
[----:B------:R-:W-:Y:S02]  /*c550*/  FSEL R210, R64, -INF , !P4 ;  /* 0xff80000040d27808 */ /* 0x000fe40006000000 */
[----:B------:R-:W-:Y:S02]  /*c560*/  FSEL R215, R61, -INF , !P5 ;  /* 0xff8000003dd77808 */ /* 0x000fe40006800000 */
[----:B------:R-:W-:Y:S02]  /*c570*/  FSEL R243, R67, -INF , !P1 ;  /* 0xff80000043f37808 */ /* 0x000fe40004800000 */
[C---:B------:R-:W-:Y:S02]  /*c580*/  ISETP.LT.OR P6, PT, R4.reuse, R228, P6 ;  /* 0x000000e40400720c */ /* 0x040fe400037c1670 */
[----:B------:R-:W-:-:S02]  /*c590*/  ISETP.LT.OR P3, PT, R4, R227, P3 ;  /* 0x000000e30400720c */ /* 0x000fc40001f61670 */
[----:B------:R-:W-:Y:S02]  /*c5a0*/  ISETP.LT.OR P2, PT, R4, R226, P2 ;  /* 0x000000e20400720c */ /* 0x000fe40001741670 */
[C---:B------:R-:W-:Y:S02]  /*c5b0*/  ISETP.GE.AND P0, PT, R3.reuse, R233, PT ;  /* 0x000000e90300720c */ /* 0x040fe40003f06270 */
[C---:B------:R-:W-:Y:S02]  /*c5c0*/  ISETP.GE.AND P4, PT, R3.reuse, R232, PT ;  /* 0x000000e80300720c */ /* 0x040fe40003f86270 */
[C---:B------:R-:W-:Y:S02]  /*c5d0*/  ISETP.GE.AND P5, PT, R3.reuse, R231, PT ;  /* 0x000000e70300720c */ /* 0x040fe40003fa6270 */
[----:B------:R-:W-:Y:S02]  /*c5e0*/  ISETP.GE.AND P1, PT, R3, R230, PT ;  /* 0x000000e60300720c */ /* 0x000fe40003f26270 */
[----:B------:R-:W-:-:S02]  /*c5f0*/  FMNMX.FTZ R4, R238, R7, !PT ;  /* 0x00000007ee047209 */ /* 0x000fc40007810000 */
[C---:B------:R-:W-:Y:S02]  /*c600*/  ISETP.LT.OR P0, PT, R3.reuse, R229, P0 ;  /* 0x000000e50300720c */ /* 0x040fe40000701670 */
[C---:B------:R-:W-:Y:S02]  /*c610*/  ISETP.LT.OR P4, PT, R3.reuse, R228, P4 ;  /* 0x000000e40300720c */ /* 0x040fe40002781670 */
[C---:B------:R-:W-:Y:S02]  /*c620*/  ISETP.LT.OR P5, PT, R3.reuse, R227, P5 ;  /* 0x000000e30300720c */ /* 0x040fe40002fa1670 */
[----:B------:R-:W-:Y:S02]  /*c630*/  ISETP.LT.OR P1, PT, R3, R226, P1 ;  /* 0x000000e20300720c */ /* 0x000fe40000f21670 */
[----:B------:R-:W-:Y:S02]  /*c640*/  FMNMX.FTZ R3, R8, R4, !PT ;  /* 0x0000000408037209 */ /* 0x000fe40007810000 */
[----:B------:R-:W-:-:S02]  /*c650*/  IADD3 R2, R0, 0x29, RZ ;  /* 0x0000002900027810 */ /* 0x000fc40007ffe0ff */
[----:B------:R-:W-:Y:S02]  /*c660*/  FMNMX.FTZ R3, R9, R3, !PT ;  /* 0x0000000309037209 */ /* 0x000fe40007810000 */
[----:B------:R-:W-:Y:S02]  /*c670*/  FSEL R217, R62, -INF , !P2 ;  /* 0xff8000003ed97808 */ /* 0x000fe40005000000 */
[----:B------:R-:W-:Y:S02]  /*c680*/  FMNMX.FTZ R3, R11, R3, !PT ;  /* 0x000000030b037209 */ /* 0x000fe40007810000 */
[----:B------:R-:W-:Y:S02]  /*c690*/  ISETP.GE.AND P2, PT, R2, R231, PT ;  /* 0x000000e70200720c */ /* 0x000fe40003f46270 */
[----:B------:R-:W-:Y:S02]  /*c6a0*/  FMNMX.FTZ R3, R37, R3, !PT ;  /* 0x0000000325037209 */ /* 0x000fe40007810000 */
[----:B------:R-:W-:-:S02]  /*c6b0*/  IADD3 R4, R0, 0x30, RZ ;  /* 0x0000003000047810 */ /* 0x000fc40007ffe0ff */
[----:B------:R-:W-:Y:S02]  /*c6c0*/  FMNMX.FTZ R5, R38, R3, !PT ;  /* 0x0000000326057209 */ /* 0x000fe40007810000 */
[----:B------:R-:W-:Y:S02]  /*c6d0*/  FSEL R191, R63, -INF , !P3 ;  /* 0xff8000003fbf7808 */ /* 0x000fe40005800000 */
[----:B------:R-:W-:Y:S02]  /*c6e0*/  FMNMX.FTZ R5, R39, R5, !PT ;  /* 0x0000000527057209 */ /* 0x000fe40007810000 */
[----:B------:R-:W-:Y:S02]  /*c6f0*/  FSEL R249, R65, -INF , !P6 ;  /* 0xff80000041f97808 */ /* 0x000fe40007000000 */
[----:B------:R-:W-:Y:S02]  /*c700*/  FMNMX.FTZ R6, R40, R5, !PT ;  /* 0x0000000528067209 */ /* 0x000fe40007810000 */
[----:B------:R-:W-:-:S02]  /*c710*/  FMNMX.FTZ R5, R237, R10, !PT ;  /* 0x0000000aed057209 */ /* 0x000fc40007810000 */
[----:B------:R-:W-:Y:S02]  /*c720*/  FMNMX.FTZ R6, R210, R6, !PT ;  /* 0x00000006d2067209 */ /* 0x000fe40007810000 */
[----:B------:R-:W-:Y:S02]  /*c730*/  FSEL R244, R60, -INF , !P0 ;  /* 0xff8000003cf47808 */ /* 0x000fe40004000000 */
[C---:B------:R-:W-:Y:S02]  /*c740*/  ISETP.LT.OR P2, PT, R2.reuse, R227, P2 ;  /* 0x000000e30200720c */ /* 0x040fe40001741670 */
[----:B------:R-:W-:Y:S02]  /*c750*/  FSEL R214, R33, -INF , !P1 ;  /* 0xff80000021d67808 */ /* 0x000fe40004800000 */
[C---:B------:R-:W-:Y:S02]  /*c760*/  ISETP.GE.AND P6, PT, R2.reuse, R233, PT ;  /* 0x000000e90200720c */ /* 0x040fe40003fc6270 */
[----:B------:R-:W-:-:S02]  /*c770*/  ISETP.GE.AND P3, PT, R2, R232, PT ;  /* 0x000000e80200720c */ /* 0x000fc40003f66270 */
[----:B------:R-:W-:Y:S02]  /*c780*/  ISETP.GE.AND P0, PT, R2, R230, PT ;  /* 0x000000e60200720c */ /* 0x000fe40003f06270 */
[----:B------:R-:W-:Y:S02]  /*c790*/  IADD3 R3, R0, 0x31, RZ ;  /* 0x0000003100037810 */ /* 0x000fe40007ffe0ff */
[----:B------:R-:W-:Y:S02]  /*c7a0*/  ISETP.GE.AND P1, PT, R4, R231, PT ;  /* 0x000000e70400720c */ /* 0x000fe40003f26270 */
[----:B------:R-:W-:Y:S02]  /*c7b0*/  FMNMX.FTZ R5, R12, R5, !PT ;  /* 0x000000050c057209 */ /* 0x000fe40007810000 */
[----:B------:R-:W-:Y:S02]  /*c7c0*/  FSEL R189, R49, -INF , !P5 ;  /* 0xff80000031bd7808 */ /* 0x000fe40006800000 */
[----:B------:R-:W-:-:S02]  /*c7d0*/  FMNMX.FTZ R103, R191, R6, !PT ;  /* 0x00000006bf677209 */ /* 0x000fc40007810000 */
[----:B------:R-:W-:Y:S02]  /*c7e0*/  FSEL R190, R48, -INF , !P2 ;  /* 0xff80000030be7808 */ /* 0x000fe40005000000 */
[C---:B------:R-:W-:Y:S02]  /*c7f0*/  ISETP.LT.OR P6, PT, R2.reuse, R229, P6 ;  /* 0x000000e50200720c */ /* 0x040fe400037c1670 */
[C---:B------:R-:W-:Y:S02]  /*c800*/  ISETP.LT.OR P3, PT, R2.reuse, R228, P3 ;  /* 0x000000e40200720c */ /* 0x040fe40001f61670 */
[----:B------:R-:W-:Y:S02]  /*c810*/  ISETP.LT.OR P0, PT, R2, R226, P0 ;  /* 0x000000e20200720c */ /* 0x000fe40000701670 */
[----:B------:R-:W-:Y:S02]  /*c820*/  ISETP.GE.AND P2, PT, R3, R231, PT ;  /* 0x000000e70300720c */ /* 0x000fe40003f46270 */
[----:B------:R-:W-:-:S02]  /*c830*/  ISETP.LT.OR P1, PT, R4, R227, P1 ;  /* 0x000000e30400720c */ /* 0x000fc40000f21670 */
[----:B------:R-:W-:Y:S02]  /*c840*/  FMNMX.FTZ R5, R13, R5, !PT ;  /* 0x000000050d057209 */ /* 0x000fe40007810000 */
[----:B------:R-:W-:Y:S02]  /*c850*/  IADD3 R2, R0, 0x38, RZ ;  /* 0x0000003800027810 */ /* 0x000fe40007ffe0ff */
[----:B------:R-:W-:Y:S02]  /*c860*/  FMNMX.FTZ R103, R189, R103, !PT ;  /* 0x00000067bd677209 */ /* 0x000fe40007810000 */
[----:B------:R-:W-:Y:S02]  /*c870*/  ISETP.LT.OR P2, PT, R3, R227, P2 ;  /* 0x000000e30300720c */ /* 0x000fe40001741670 */
[----:B------:R-:W-:Y:S02]  /*c880*/  FSEL R20, R20, -INF , !P1 ;  /* 0xff80000014147808 */ /* 0x000fe40004800000 */
[----:B------:R-:W-:-:S02]  /*c890*/  FMNMX.FTZ R5, R14, R5, !PT ;  /* 0x000000050e057209 */ /* 0x000fc40007810000 */
[----:B------:R-:W-:Y:S02]  /*c8a0*/  IADD3 R0, R0, 0x39, RZ ;  /* 0x0000003900007810 */ /* 0x000fe40007ffe0ff */
[----:B------:R-:W-:Y:S02]  /*c8b0*/  ISETP.GE.AND P1, PT, R2, R231, PT ;  /* 0x000000e70200720c */ /* 0x000fe40003f26270 */
[----:B------:R-:W-:Y:S02]  /*c8c0*/  FMNMX.FTZ R103, R190, R103, !PT ;  /* 0x00000067be677209 */ /* 0x000fe40007810000 */
[----:B------:R-:W-:Y:S02]  /*c8d0*/  FSEL R111, R21, -INF , !P2 ;  /* 0xff800000156f7808 */ /* 0x000fe40005000000 */
[----:B------:R-:W-:Y:S02]  /*c8e0*/  FMNMX.FTZ R5, R41, R5, !PT ;  /* 0x0000000529057209 */ /* 0x000fe40007810000 */
[----:B------:R-:W-:-:S02]  /*c8f0*/  ISETP.GE.AND P2, PT, R0, R231, PT ;  /* 0x000000e70000720c */ /* 0x000fc40003f46270 */
[----:B------:R-:W-:Y:S02]  /*c900*/  ISETP.LT.OR P1, PT, R2, R227, P1 ;  /* 0x000000e30200720c */ /* 0x000fe40000f21670 */
[----:B------:R-:W-:Y:S02]  /*c910*/  FMNMX.FTZ R103, R20, R103, !PT ;  /* 0x0000006714677209 */ /* 0x000fe40007810000 */
[----:B------:R-:W-:Y:S02]  /*c920*/  FMNMX.FTZ R5, R42, R5, !PT ;  /* 0x000000052a057209 */ /* 0x000fe40007810000 */
[----:B------:R-:W-:Y:S02]  /*c930*/  ISETP.LT.OR P2, PT, R0, R227, P2 ;  /* 0x000000e30000720c */ /* 0x000fe40001741670 */
[----:B------:R-:W-:Y:S02]  /*c940*/  FSEL R212, R16, -INF , !P1 ;  /* 0xff80000010d47808 */ /* 0x000fe40004800000 */
[----:B------:R-:W-:-:S02]  /*c950*/  FMNMX.FTZ R103, R111, R103, !PT ;  /* 0x000000676f677209 */ /* 0x000fc40007810000 */
[----:B------:R-:W-:Y:S02]  /*c960*/  FSEL R213, R55, -INF , !P0 ;  /* 0xff80000037d57808 */ /* 0x000fe40004000000 */
[-C--:B------:R-:W-:Y:S02]  /*c970*/  ISETP.GE.AND P1, PT, R4, R230.reuse, PT ;  /* 0x000000e60400720c */ /* 0x080fe40003f26270 */
[----:B------:R-:W-:Y:S02]  /*c980*/  ISETP.GE.AND P0, PT, R3, R230, PT ;  /* 0x000000e60300720c */ /* 0x000fe40003f06270 */
[----:B------:R-:W-:Y:S02]  /*c990*/  FMNMX.FTZ R5, R52, R5, !PT ;  /* 0x0000000534057209 */ /* 0x000fe40007810000 */
[----:B------:R-:W-:Y:S02]  /*c9a0*/  FSEL R108, R17, -INF , !P2 ;  /* 0xff800000116c7808 */ /* 0x000fe40005000000 */
[----:B------:R-:W-:-:S02]  /*c9b0*/  FMNMX.FTZ R103, R212, R103, !PT ;  /* 0x00000067d4677209 */ /* 0x000fc40007810000 */
[-C--:B------:R-:W-:Y:S02]  /*c9c0*/  ISETP.LT.OR P1, PT, R4, R226.reuse, P1 ;  /* 0x000000e20400720c */ /* 0x080fe40000f21670 */
[----:B------:R-:W-:Y:S02]  /*c9d0*/  ISETP.LT.OR P0, PT, R3, R226, P0 ;  /* 0x000000e20300720c */ /* 0x000fe40000701670 */
[----:B------:R-:W-:Y:S02]  /*c9e0*/  FMNMX.FTZ R5, R53, R5, !PT ;  /* 0x0000000535057209 */ /* 0x000fe40007810000 */
[----:B------:R-:W-:Y:S02]  /*c9f0*/  FMNMX.FTZ R103, R108, R103, !PT ;  /* 0x000000676c677209 */ /* 0x000fe40007810000 */
[----:B------:R-:W-:Y:S02]  /*ca00*/  FSEL R209, R23, -INF , !P1 ;  /* 0xff80000017d17808 */ /* 0x000fe40004800000 */
[----:B------:R-:W-:-:S02]  /*ca10*/  FSEL R54, R22, -INF , !P0 ;  /* 0xff80000016367808 */ /* 0x000fc40004000000 */
[-C--:B------:R-:W-:Y:S02]  /*ca20*/  ISETP.GE.AND P1, PT, R2, R230.reuse, PT ;  /* 0x000000e60200720c */ /* 0x080fe40003f26270 */
[----:B------:R-:W-:Y:S02]  /*ca30*/  ISETP.GE.AND P0, PT, R0, R230, PT ;  /* 0x000000e60000720c */ /* 0x000fe40003f06270 */
[C---:B------:R-:W-:Y:S02]  /*ca40*/  ISETP.GE.AND P5, PT, R4.reuse, R233, PT ;  /* 0x000000e90400720c */ /* 0x040fe40003fa6270 */
[----:B------:R-:W-:Y:S02]  /*ca50*/  ISETP.GE.AND P2, PT, R4, R232, PT ;  /* 0x000000e80400720c */ /* 0x000fe40003f46270 */
[----:B------:R-:W-:Y:S02]  /*ca60*/  FMNMX.FTZ R102, R215, R5, !PT ;  /* 0x00000005d7667209 */ /* 0x000fe40007810000 */
[----:B------:R-:W1:Y:S01]  /*ca70*/  SHFL.BFLY PT, R5, R103, 0x2, 0x1f ;  /* 0x0c401f0067057f89 */ /* 0x000e6200000e0000 */
[----:B------:R-:W-:-:S02]  /*ca80*/  ISETP.LT.OR P1, PT, R2, R226, P1 ;  /* 0x000000e20200720c */ /* 0x000fc40000f21670 */
[----:B------:R-:W-:Y:S02]  /*ca90*/  ISETP.LT.OR P0, PT, R0, R226, P0 ;  /* 0x000000e20000720c */ /* 0x000fe40000701670 */
[C---:B------:R-:W-:Y:S02]  /*caa0*/  ISETP.LT.OR P5, PT, R4.reuse, R229, P5 ;  /* 0x000000e50400720c */ /* 0x040fe40002fa1670 */
[----:B------:R-:W-:Y:S02]  /*cab0*/  ISETP.LT.OR P2, PT, R4, R228, P2 ;  /* 0x000000e40400720c */ /* 0x000fe40001741670 */
[----:B------:R-:W-:Y:S02]  /*cac0*/  FMNMX.FTZ R4, R235, R15, !PT ;  /* 0x0000000feb047209 */ /* 0x000fe40007810000 */
[----:B------:R-:W-:Y:S02]  /*cad0*/  FSEL R110, R19, -INF , !P1 ;  /* 0xff800000136e7808 */ /* 0x000fe40004800000 */
[----:B------:R-:W-:-:S02]  /*cae0*/  FSEL R58, R18, -INF , !P0 ;  /* 0xff800000123a7808 */ /* 0x000fc40004000000 */
[C---:B------:R-:W-:Y:S01]  /*caf0*/  ISETP.GE.AND P1, PT, R3.reuse, R233, PT ;  /* 0x000000e90300720c */ /* 0x040fe20003f26270 */
[----:B------:R-:W-:Y:S01]  /*cb00*/  LDSM.16.MT88.4 R16, [R220+0x9000] ;  /* 0x00900000dc10783b */ /* 0x000fe20000004200 */
[C---:B------:R-:W-:Y:S02]  /*cb10*/  ISETP.GE.AND P0, PT, R3.reuse, R232, PT ;  /* 0x000000e80300720c */ /* 0x040fe40003f06270 */
[----:B------:R-:W-:Y:S02]  /*cb20*/  FMNMX.FTZ R4, R24, R4, !PT ;  /* 0x0000000418047209 */ /* 0x000fe40007810000 */
[C---:B------:R-:W-:Y:S02]  /*cb30*/  ISETP.LT.OR P1, PT, R3.reuse, R229, P1 ;  /* 0x000000e50300720c */ /* 0x040fe40000f21670 */
[----:B------:R-:W-:Y:S02]  /*cb40*/  ISETP.LT.OR P0, PT, R3, R228, P0 ;  /* 0x000000e40300720c */ /* 0x000fe40000701670 */
        /* <DEDUP_REMOVED lines=12> */
[----:B------:R-:W-:Y:S01]  /*cc10*/  FSEL R241, R50, -INF , !P4 ;  /* 0xff80000032f17808 */ /* 0x000fe20006000000 */
[----:B------:R-:W1:Y:S01]  /*cc20*/  SHFL.BFLY PT, R6, R103, 0x1, 0x1f ;  /* 0x0c201f0067067f89 */ /* 0x000e6200000e0000 */
[----:B------:R-:W-:-:S02]  /*cc30*/  FSEL R218, R104, -INF , !P6 ;  /* 0xff80000068da7808 */ /* 0x000fc40007000000 */
[----:B------:R-:W-:Y:S02]  /*cc40*/  FMNMX.FTZ R102, R209, R102, !PT ;  /* 0x00000066d1667209 */ /* 0x000fe40007810000 */
[C---:B------:R-:W-:Y:S02]  /*cc50*/  ISETP.GE.AND P4, PT, R2.reuse, R233, PT ;  /* 0x000000e90200720c */ /* 0x040fe40003f86270 */
[----:B------:R-:W-:Y:S02]  /*cc60*/  ISETP.GE.AND P6, PT, R2, R232, PT ;  /* 0x000000e80200720c */ /* 0x000fe40003fc6270 */
[----:B------:R-:W-:Y:S02]  /*cc70*/  FMNMX.FTZ R3, R181, R3, !PT ;  /* 0x00000003b5037209 */ /* 0x000fe40007810000 */
[----:B------:R-:W-:Y:S02]  /*cc80*/  FMNMX.FTZ R4, R107, R4, !PT ;  /* 0x000000046b047209 */ /* 0x000fe40007810000 */
[----:B------:R-:W-:-:S02]  /*cc90*/  FMNMX.FTZ R102, R54, R102, !PT ;  /* 0x0000006636667209 */ /* 0x000fc40007810000 */
[C---:B------:R-:W-:Y:S02]  /*cca0*/  ISETP.LT.OR P4, PT, R2.reuse, R229, P4 ;  /* 0x000000e50200720c */ /* 0x040fe40002781670 */
[----:B------:R-:W-:Y:S02]  /*ccb0*/  ISETP.LT.OR P6, PT, R2, R228, P6 ;  /* 0x000000e40200720c */ /* 0x000fe400037c1670 */
[----:B------:R-:W-:Y:S02]  /*ccc0*/  FMNMX.FTZ R2, R182, R3, !PT ;  /* 0x00000003b6027209 */ /* 0x000fe40007810000 */
[----:B------:R-:W-:Y:S02]  /*ccd0*/  FMNMX.FTZ R3, R180, R4, !PT ;  /* 0x00000004b4037209 */ /* 0x000fe40007810000 */
[----:B------:R-:W-:Y:S02]  /*cce0*/  FMNMX.FTZ R102, R110, R102, !PT ;  /* 0x000000666e667209 */ /* 0x000fe40007810000 */
[----:B------:R-:W-:-:S02]  /*ccf0*/  FMNMX.FTZ R2, R183, R2, !PT ;  /* 0x00000002b7027209 */ /* 0x000fc40007810000 */
[----:B------:R-:W-:Y:S02]  /*cd00*/  FMNMX.FTZ R3, R242, R3, !PT ;  /* 0x00000003f2037209 */ /* 0x000fe40007810000 */
[----:B------:R-:W-:Y:S02]  /*cd10*/  FSEL R240, R51, -INF , !P3 ;  /* 0xff80000033f07808 */ /* 0x000fe40005800000 */
[----:B------:R-:W-:Y:S01]  /*cd20*/  FSEL R55, R44, -INF , !P5 ;  /* 0xff8000002c377808 */ /* 0x000fe20006800000 */
[----:B------:R-:W-:Y:S01]  /*cd30*/  LDSM.16.MT88.4 R48, [R220+0xb000] ;  /* 0x00b00000dc30783b */ /* 0x000fe20000004200 */
[----:B------:R-:W-:Y:S02]  /*cd40*/  FMNMX.FTZ R102, R58, R102, !PT ;  /* 0x000000663a667209 */ /* 0x000fe40007810000 */
[C---:B------:R-:W-:Y:S02]  /*cd50*/  ISETP.GE.AND P3, PT, R0.reuse, R233, PT ;  /* 0x000000e90000720c */ /* 0x040fe40003f66270 */
[----:B------:R-:W-:Y:S01]  /*cd60*/  ISETP.GE.AND P5, PT, R0, R232, PT ;  /* 0x000000e80000720c */ /* 0x000fe20003fa6270 */
[----:B------:R-:W2:Y:S01]  /*cd70*/  SHFL.BFLY PT, R5, R102, 0x2, 0x1f ;  /* 0x0c401f0066057f89 */ /* 0x000ea200000e0000 */
[----:B------:R-:W-:-:S02]  /*cd80*/  FMNMX.FTZ R2, R188, R2, !PT ;  /* 0x00000002bc027209 */ /* 0x000fc40007810000 */
[----:B------:R-:W-:Y:S02]  /*cd90*/  FMNMX.FTZ R3, R243, R3, !PT ;  /* 0x00000003f3037209 */ /* 0x000fe40007810000 */
[C---:B------:R-:W-:Y:S02]  /*cda0*/  ISETP.LT.OR P3, PT, R0.reuse, R229, P3 ;  /* 0x000000e50000720c */ /* 0x040fe40001f61670 */
[----:B------:R-:W-:Y:S02]  /*cdb0*/  ISETP.LT.OR P5, PT, R0, R228, P5 ;  /* 0x000000e40000720c */ /* 0x000fe40002fa1670 */
[----:B------:R-:W-:Y:S02]  /*cdc0*/  FMNMX.FTZ R0, R248, R2, !PT ;  /* 0x00000002f8007209 */ /* 0x000fe40007810000 */
[----:B------:R-:W-:Y:S02]  /*cdd0*/  FMNMX.FTZ R2, R244, R3, !PT ;  /* 0x00000003f4027209 */ /* 0x000fe40007810000 */
[----:B------:R-:W-:-:S02]  /*cde0*/  FMNMX.FTZ R0, R249, R0, !PT ;  /* 0x00000000f9007209 */ /* 0x000fc40007810000 */
[----:B------:R-:W-:Y:S02]  /*cdf0*/  FMNMX.FTZ R2, R218, R2, !PT ;  /* 0x00000002da027209 */ /* 0x000fe40007810000 */
[----:B------:R-:W-:Y:S02]  /*ce00*/  FMNMX.FTZ R0, R241, R0, !PT ;  /* 0x00000000f1007209 */ /* 0x000fe40007810000 */
[----:B------:R-:W-:Y:S02]  /*ce10*/  FSEL R216, R46, -INF , !P1 ;  /* 0xff8000002ed87808 */ /* 0x000fe40004800000 */
[----:B------:R-:W-:Y:S02]  /*ce20*/  FMNMX.FTZ R2, R55, R2, !PT ;  /* 0x0000000237027209 */ /* 0x000fe40007810000 */
[----:B-1----:R-:W-:Y:S02]  /*ce30*/  FMNMX.FTZ R103, R103, R6, !PT ;  /* 0x0000000667677209 */ /* 0x002fe40007810000 */
[----:B------:R-:W-:-:S02]  /*ce40*/  FSEL R202, R45, -INF , !P2 ;  /* 0xff8000002dca7808 */ /* 0x000fc40005000000 */
[----:B------:R-:W-:Y:S01]  /*ce50*/  FMNMX.FTZ R0, R240, R0, !PT ;  /* 0x00000000f0007209 */ /* 0x000fe20007810000 */
[----:B------:R-:W-:Y:S01]  /*ce60*/  LDSM.16.MT88.4 R44, [R222+0xa000] ;  /* 0x00a00000de2c783b */ /* 0x000fe20000004200 */
[----:B------:R-:W-:Y:S02]  /*ce70*/  FSEL R59, R30, -INF , !P4 ;  /* 0xff8000001e3b7808 */ /* 0x000fe40006000000 */
[----:B------:R-:W-:Y:S01]  /*ce80*/  FMNMX.FTZ R3, R216, R2, !PT ;  /* 0x00000002d8037209 */ /* 0x000fe20007810000 */
[----:B------:R-:W-:Y:S01]  /*ce90*/  FMUL.FTZ R2, R103, c[0x0][0x23c] ;  /* 0x00008f0067027a20 */ /* 0x000fe20000410000 */
[----:B------:R-:W-:Y:S01]  /*cea0*/  FSEL R184, R43, -INF , !P0 ;  /* 0xff8000002bb87808 */ /* 0x000fe20004000000 */
[----:B------:R-:W-:Y:S01]  /*ceb0*/  IMAD.MOV.U32 R43, RZ, RZ, R20 ;  /* 0x000000ffff2b7224 */ /* 0x000fe200078e0014 */
[----:B------:R-:W-:Y:S01]  /*cec0*/  FMNMX.FTZ R0, R202, R0, !PT ;  /* 0x00000000ca007209 */ /* 0x000fe20007810000 */
[----:B------:R-:W-:Y:S01]  /*ced0*/  LDSM.16.MT88.4 R20, [R222+0x9000] ;  /* 0x00900000de14783b */ /* 0x000fe20000004200 */
[----:B------:R-:W-:-:S02]  /*cee0*/  FSETP.NEU.FTZ.AND P0, PT, R103, -INF , PT ;  /* 0xff8000006700780b */ /* 0x000fc40003f1d000 */
[----:B------:R-:W-:Y:S02]  /*cef0*/  FSEL R208, R28, -INF , !P3 ;  /* 0xff8000001cd07808 */ /* 0x000fe40005800000 */
[----:B------:R-:W-:Y:S02]  /*cf00*/  FMNMX.FTZ R3, R59, R3, !PT ;  /* 0x000000033b037209 */ /* 0x000fe40007810000 */
[----:B------:R-:W-:Y:S02]  /*cf10*/  FSEL R64, R29, -INF , !P6 ;  /* 0xff8000001d407808 */ /* 0x000fe40007000000 */
[----:B------:R-:W-:Y:S02]  /*cf20*/  FMNMX.FTZ R0, R184, R0, !PT ;  /* 0x00000000b8007209 */ /* 0x000fe40007810000 */
[----:B------:R-:W-:Y:S02]  /*cf30*/  FSEL R2, R2, RZ, P0 ;  /* 0x000000ff02027208 */ /* 0x000fe40000000000 */
[----:B------:R-:W-:-:S02]  /*cf40*/  FMNMX.FTZ R3, R208, R3, !PT ;  /* 0x00000003d0037209 */ /* 0x000fc40007810000 */
[----:B--2---:R-:W-:Y:S02]  /*cf50*/  FMNMX.FTZ R102, R102, R5, !PT ;  /* 0x0000000566667209 */ /* 0x004fe40007810000 */
[----:B------:R-:W-:Y:S01]  /*cf60*/  FMNMX.FTZ R4, R64, R0, !PT ;  /* 0x0000000040047209 */ /* 0x000fe20007810000 */
[--C-:B------:R-:W-:Y:S01]  /*cf70*/  FFMA.FTZ R0, R7, c[0x0][0x23c], -R2.reuse ;  /* 0x00008f0007007a23 */ /* 0x100fe20000010802 */
[----:B------:R-:W-:Y:S01]  /*cf80*/  FSEL R200, R31, -INF , !P5 ;  /* 0xff8000001fc87808 */ /* 0x000fe20006800000 */
[----:B------:R-:W1:Y:S02]  /*cf90*/  SHFL.BFLY PT, R7, R3, 0x2, 0x1f ;  /* 0x0c401f0003077f89 */ /* 0x000e6400000e0000 */
[----:B------:R2:W-:Y:S01]  /*cfa0*/  MUFU.EX2 R62, R0 ;  /* 0x00000000003e7308 */ /* 0x0005e20000000800 */
[----:B------:R-:W-:Y:S01]  /*cfb0*/  FMNMX.FTZ R4, R200, R4, !PT ;  /* 0x00000004c8047209 */ /* 0x000fe20007810000 */
[----:B------:R-:W3:Y:S04]  /*cfc0*/  SHFL.BFLY PT, R5, R102, 0x1, 0x1f ;  /* 0x0c201f0066057f89 */ /* 0x000ee800000e0000 */
[----:B------:R-:W4:Y:S04]  /*cfd0*/  SHFL.BFLY PT, R6, R4, 0x2, 0x1f ;  /* 0x0c401f0004067f89 */ /* 0x000f2800000e0000 */
[----:B------:R-:W-:Y:S01]  /*cfe0*/  LDSM.16.MT88.4 R28, [R220+0xa000] ;  /* 0x00a00000dc1c783b */ /* 0x000fe20000004200 */
[----:B--2---:R-:W-:-:S04]  /*cff0*/  FFMA.FTZ R0, R8, c[0x0][0x23c], -R2 ;  /* 0x00008f0008007a23 */ /* 0x004fc80000010802 */
[----:B------:R2:W5:Y:S01]  /*d000*/  MUFU.EX2 R66, R0 ;  /* 0x0000000000427308 */ /* 0x0005620000000800 */
[----:B-1----:R-:W-:Y:S02]  /*d010*/  FMNMX.FTZ R3, R3, R7, !PT ;  /* 0x0000000703037209 */ /* 0x002fe40007810000 */
[----:B---3--:R-:W-:-:S03]  /*d020*/  FMNMX.FTZ R102, R102, R5, !PT ;  /* 0x0000000566667209 */ /* 0x008fc60007810000 */
[----:B------:R-:W1:Y:S01]  /*d030*/  SHFL.BFLY PT, R8, R3, 0x1, 0x1f ;  /* 0x0c201f0003087f89 */ /* 0x000e6200000e0000 */
[----:B------:R-:W-:Y:S01]  /*d040*/  FFMA.FTZ R5, R9, c[0x0][0x23c], -R2 ;  /* 0x00008f0009057a23 */ /* 0x000fe20000010802 */
[----:B------:R-:W-:-:S03]  /*d050*/  FSETP.NEU.FTZ.AND P1, PT, R102, -INF , PT ;  /* 0xff8000006600780b */ /* 0x000fc60003f3d000 */
[----:B------:R3:W-:Y:S01]  /*d060*/  MUFU.EX2 R61, R5 ;  /* 0x00000005003d7308 */ /* 0x0007e20000000800 */
[----:B----4-:R-:W-:Y:S02]  /*d070*/  FMNMX.FTZ R4, R4, R6, !PT ;  /* 0x0000000604047209 */ /* 0x010fe40007810000 */
[----:B------:R-:W-:Y:S01]  /*d080*/  FSEL R6, R103, RZ, P0 ;  /* 0x000000ff67067208 */ /* 0x000fe20000000000 */
[----:B--2---:R-:W-:Y:S02]  /*d090*/  FMUL.FTZ R0, R102, c[0x0][0x23c] ;  /* 0x00008f0066007a20 */ /* 0x004fe40000410000 */
[----:B------:R-:W2:Y:S02]  /*d0a0*/  SHFL.BFLY PT, R7, R4, 0x1, 0x1f ;  /* 0x0c201f0004077f89 */ /* 0x000ea400000e0000 */
[----:B------:R-:W-:Y:S01]  /*d0b0*/  FADD.FTZ R6, R238, -R6 ;  /* 0x80000006ee067221 */ /* 0x000fe20000010000 */
[----:B------:R-:W-:-:S03]  /*d0c0*/  FSEL R0, R0, RZ, P1 ;  /* 0x000000ff00007208 */ /* 0x000fc60000800000 */
[----:B------:R-:W-:Y:S02]  /*d0d0*/  FMUL.FTZ R6, R6, c[0x0][0x23c] ;  /* 0x00008f0006067a20 */ /* 0x000fe40000410000 */
[----:B---3--:R-:W-:Y:S02]  /*d0e0*/  FFMA.FTZ R5, R11, c[0x0][0x23c], -R2 ;  /* 0x00008f000b057a23 */ /* 0x008fe40000010802 */
[----:B------:R-:W3:Y:S01]  /*d0f0*/  MUFU.EX2 R101, R6 ;  /* 0x0000000600657308 */ /* 0x000ee20000000800 */
[----:B-1----:R-:W-:-:S04]  /*d100*/  FMNMX.FTZ R104, R3, R8, !PT ;  /* 0x0000000803687209 */ /* 0x002fc80007810000 */
[C---:B------:R-:W-:Y:S01]  /*d110*/  FSETP.NEU.FTZ.AND P0, PT, R104.reuse, -INF , PT ;  /* 0xff8000006800780b */ /* 0x040fe20003f1d000 */
[----:B------:R-:W-:Y:S02]  /*d120*/  FMUL.FTZ R3, R104, c[0x0][0x23c] ;  /* 0x00008f0068037a20 */ /* 0x000fe40000410000 */
[----:B------:R1:W4:Y:S03]  /*d130*/  MUFU.EX2 R65, R5 ;  /* 0x0000000500417308 */ /* 0x0003260000000800 */
[----:B------:R-:W-:Y:S02]  /*d140*/  FSEL R8, R3, RZ, P0 ;  /* 0x000000ff03087208 */ /* 0x000fe40000000000 */
[----:B--2---:R-:W-:Y:S02]  /*d150*/  FMNMX.FTZ R105, R4, R7, !PT ;  /* 0x0000000704697209 */ /* 0x004fe40007810000 */
[----:B-----5:R-:W-:Y:S01]  /*d160*/  F2FP.PACK_AB R4, R66, R62 ;  /* 0x0000003e4204723e */ /* 0x020fe200000000ff */
[----:B------:R-:W-:-:S02]  /*d170*/  FFMA.FTZ R9, R15, c[0x0][0x23c], -R8 ;  /* 0x00008f000f097a23 */ /* 0x000fc40000010808 */
[----:B------:R-:W-:Y:S02]  /*d180*/  FMUL.FTZ R3, R105, c[0x0][0x23c] ;  /* 0x00008f0069037a20 */ /* 0x000fe40000410000 */
[----:B------:R2:W-:Y:S01]  /*d190*/  MUFU.EX2 R211, R9 ;  /* 0x0000000900d37308 */ /* 0x0005e20000000800 */
[----:B---3--:R-:W-:Y:S02]  /*d1a0*/  FMUL.FTZ R132, R132, R101 ;  /* 0x0000006584847220 */ /* 0x008fe40000410000 */
[----:B-1----:R-:W-:Y:S01]  /*d1b0*/  FFMA.FTZ R5, R10, c[0x0][0x23c], -R0 ;  /* 0x00008f000a057a23 */ /* 0x002fe20000010800 */
[----:B----4-:R-:W-:Y:S01]  /*d1c0*/  F2FP.PACK_AB R6, R65, R61 ;  /* 0x0000003d4106723e */ /* 0x010fe200000000ff */
[-C--:B------:R-:W-:Y:S02]  /*d1d0*/  FMUL.FTZ R133, R133, R101.reuse ;  /* 0x0000006585857220 */ /* 0x080fe40000410000 */
[-C--:B------:R-:W-:Y:S01]  /*d1e0*/  FMUL.FTZ R136, R136, R101.reuse ;  /* 0x0000006588887220 */ /* 0x080fe20000410000 */
[----:B------:R1:W-:Y:S01]  /*d1f0*/  MUFU.EX2 R63, R5 ;  /* 0x00000005003f7308 */ /* 0x0003e20000000800 */
[----:B------:R-:W-:-:S02]  /*d200*/  FMUL.FTZ R137, R137, R101 ;  /* 0x0000006589897220 */ /* 0x000fc40000410000 */
[-C--:B------:R-:W-:Y:S02]  /*d210*/  FMUL.FTZ R116, R116, R101.reuse ;  /* 0x0000006574747220 */ /* 0x080fe40000410000 */
[-C--:B------:R-:W-:Y:S02]  /*d220*/  FMUL.FTZ R117, R117, R101.reuse ;  /* 0x0000006575757220 */ /* 0x080fe40000410000 */
[-C--:B------:R-:W-:Y:S02]  /*d230*/  FMUL.FTZ R120, R120, R101.reuse ;  /* 0x0000006578787220 */ /* 0x080fe40000410000 */
[----:B--2---:R-:W-:Y:S02]  /*d240*/  FFMA.FTZ R9, R24, c[0x0][0x23c], -R8 ;  /* 0x00008f0018097a23 */ /* 0x004fe40000010808 */
[-C--:B------:R-:W-:Y:S02]  /*d250*/  FMUL.FTZ R121, R121, R101.reuse ;  /* 0x0000006579797220 */ /* 0x080fe40000410000 */
[----:B------:R2:W-:Y:S01]  /*d260*/  MUFU.EX2 R252, R9 ;  /* 0x0000000900fc7308 */ /* 0x0005e20000000800 */
[----:B------:R-:W-:-:S02]  /*d270*/  FMUL.FTZ R164, R164, R101 ;  /* 0x00000065a4a47220 */ /* 0x000fc40000410000 */
[----:B-1----:R-:W-:Y:S02]  /*d280*/  FFMA.FTZ R5, R12, c[0x0][0x23c], -R0 ;  /* 0x00008f000c057a23 */ /* 0x002fe40000010800 */
[-C--:B------:R-:W-:Y:S02]  /*d290*/  FMUL.FTZ R165, R165, R101.reuse ;  /* 0x00000065a5a57220 */ /* 0x080fe40000410000 */
[-C--:B------:R-:W-:Y:S01]  /*d2a0*/  FMUL.FTZ R168, R168, R101.reuse ;  /* 0x00000065a8a87220 */ /* 0x080fe20000410000 */
[----:B------:R1:W-:Y:S01]  /*d2b0*/  MUFU.EX2 R60, R5 ;  /* 0x00000005003c7308 */ /* 0x0003e20000000800 */
[-C--:B------:R-:W-:Y:S02]  /*d2c0*/  FMUL.FTZ R169, R169, R101.reuse ;  /* 0x00000065a9a97220 */ /* 0x080fe40000410000 */
[-C--:B------:R-:W-:Y:S02]  /*d2d0*/  FMUL.FTZ R76, R76, R101.reuse ;  /* 0x000000654c4c7220 */ /* 0x080fe40000410000 */
[----:B------:R-:W-:-:S02]  /*d2e0*/  FMUL.FTZ R77, R77, R101 ;  /* 0x000000654d4d7220 */ /* 0x000fc40000410000 */
[-C--:B------:R-:W-:Y:S02]  /*d2f0*/  FMUL.FTZ R148, R148, R101.reuse ;  /* 0x0000006594947220 */ /* 0x080fe40000410000 */
[----:B--2---:R-:W-:Y:S02]  /*d300*/  FFMA.FTZ R9, R25, c[0x0][0x23c], -R8 ;  /* 0x00008f0019097a23 */ /* 0x004fe40000010808 */
[-C--:B------:R-:W-:Y:S02]  /*d310*/  FMUL.FTZ R149, R149, R101.reuse ;  /* 0x0000006595957220 */ /* 0x080fe40000410000 */
[----:B------:R2:W-:Y:S01]  /*d320*/  MUFU.EX2 R251, R9 ;  /* 0x0000000900fb7308 */ /* 0x0005e20000000800 */
[-C--:B------:R-:W-:Y:S02]  /*d330*/  FMUL.FTZ R152, R152, R101.reuse ;  /* 0x0000006598987220 */ /* 0x080fe40000410000 */
[----:B-1----:R-:W-:Y:S02]  /*d340*/  FFMA.FTZ R5, R13, c[0x0][0x23c], -R0 ;  /* 0x00008f000d057a23 */ /* 0x002fe40000010800 */
[----:B------:R-:W-:-:S02]  /*d350*/  FMUL.FTZ R153, R153, R101 ;  /* 0x0000006599997220 */ /* 0x000fc40000410000 */
[-C--:B------:R-:W-:Y:S01]  /*d360*/  FMUL.FTZ R72, R72, R101.reuse ;  /* 0x0000006548487220 */ /* 0x080fe20000410000 */
[----:B------:R1:W-:Y:S01]  /*d370*/  MUFU.EX2 R57, R5 ;  /* 0x0000000500397308 */ /* 0x0003e20000000800 */
[-C--:B------:R-:W-:Y:S02]  /*d380*/  FMUL.FTZ R73, R73, R101.reuse ;  /* 0x0000006549497220 */ /* 0x080fe40000410000 */
[-C--:B------:R-:W-:Y:S02]  /*d390*/  FMUL.FTZ R88, R88, R101.reuse ;  /* 0x0000006558587220 */ /* 0x080fe40000410000 */
[-C--:B------:R-:W-:Y:S02]  /*d3a0*/  FMUL.FTZ R89, R89, R101.reuse ;  /* 0x0000006559597220 */ /* 0x080fe40000410000 */
[----:B------:R-:W-:Y:S02]  /*d3b0*/  FMUL.FTZ R92, R92, R101 ;  /* 0x000000655c5c7220 */ /* 0x000fe40000410000 */
[----:B--2---:R-:W-:-:S02]  /*d3c0*/  FFMA.FTZ R9, R26, c[0x0][0x23c], -R8 ;  /* 0x00008f001a097a23 */ /* 0x004fc40000010808 */
[----:B------:R-:W-:Y:S02]  /*d3d0*/  FMUL.FTZ R93, R93, R101 ;  /* 0x000000655d5d7220 */ /* 0x000fe40000410000 */
[----:B------:R-:W-:Y:S01]  /*d3e0*/  MUFU.EX2 R250, R9 ;  /* 0x0000000900fa7308 */ /* 0x000fe20000000800 */
[----:B------:R-:W-:Y:S02]  /*d3f0*/  IMAD.MOV.U32 R26, RZ, RZ, R184 ;  /* 0x000000ffff1a7224 */ /* 0x000fe400078e00b8 */
[----:B-1----:R-:W-:Y:S02]  /*d400*/  FFMA.FTZ R5, R14, c[0x0][0x23c], -R0 ;  /* 0x00008f000e057a23 */ /* 0x002fe40000010800 */
[----:B------:R-:W1:Y:S01]  /*d410*/  LDSM.16.MT88.4 R12, [R222+0xb000] ;  /* 0x00b00000de0c783b */ /* 0x000e620000004200 */
[----:B------:R-:W-:Y:S02]  /*d420*/  IMAD.MOV.U32 R25, RZ, RZ, R66 ;  /* 0x000000ffff197224 */ /* 0x000fe400078e0042 */
[----:B------:R2:W3:Y:S02]  /*d430*/  MUFU.EX2 R201, R5 ;  /* 0x0000000500c97308 */ /* 0x0004e40000000800 */
[----:B--2---:R-:W-:-:S02]  /*d440*/  FSEL R5, R102, RZ, P1 ;  /* 0x000000ff66057208 */ /* 0x004fc40000800000 */
[----:B---3--:R-:W-:-:S03]  /*d450*/  F2FP.PACK_AB R7, R201, R57 ;  /* 0x00000039c907723e */ /* 0x008fc600000000ff */
[----:B------:R-:W-:-:S04]  /*d460*/  FADD.FTZ R5, R237, -R5 ;  /* 0x80000005ed057221 */ /* 0x000fc80000010000 */
[----:B------:R-:W-:-:S04]  /*d470*/  FMUL.FTZ R5, R5, c[0x0][0x23c] ;  /* 0x00008f0005057a20 */ /* 0x000fc80000410000 */
[----:B------:R2:W3:Y:S02]  /*d480*/  MUFU.EX2 R100, R5 ;  /* 0x0000000500647308 */ /* 0x0004e40000000800 */
[----:B--2---:R-:W-:Y:S01]  /*d490*/  FSEL R5, R104, RZ, P0 ;  /* 0x000000ff68057208 */ /* 0x004fe20000000000 */
[-C--:B---3--:R-:W-:Y:S01]  /*d4a0*/  FMUL.FTZ R134, R134, R100.reuse ;  /* 0x0000006486867220 */ /* 0x088fe20000410000 */
[----:B------:R-:W-:Y:S01]  /*d4b0*/  FSETP.NEU.FTZ.AND P0, PT, R105, -INF , PT ;  /* 0xff8000006900780b */ /* 0x000fe20003f1d000 */
[-C--:B------:R-:W-:Y:S02]  /*d4c0*/  FMUL.FTZ R135, R135, R100.reuse ;  /* 0x0000006487877220 */ /* 0x080fe40000410000 */
[----:B------:R-:W-:Y:S01]  /*d4d0*/  FADD.FTZ R33, R235, -R5 ;  /* 0x80000005eb217221 */ /* 0x000fe20000010000 */
[----:B------:R-:W-:Y:S01]  /*d4e0*/  FSEL R10, R105, RZ, P0 ;  /* 0x000000ff690a7208 */ /* 0x000fe20000000000 */
[-C--:B------:R-:W-:Y:S01]  /*d4f0*/  FMUL.FTZ R138, R138, R100.reuse ;  /* 0x000000648a8a7220 */ /* 0x080fe20000410000 */
[----:B------:R-:W-:Y:S01]  /*d500*/  FSEL R3, R3, RZ, P0 ;  /* 0x000000ff03037208 */ /* 0x000fe20000000000 */
[----:B------:R-:W-:Y:S01]  /*d510*/  FMUL.FTZ R139, R139, R100 ;  /* 0x000000648b8b7220 */ /* 0x000fe20000410000 */
[----:B------:R-:W-:Y:S01]  /*d520*/  F2FP.PACK_AB R5, R60, R63 ;  /* 0x0000003f3c05723e */ /* 0x000fe200000000ff */
[----:B------:R-:W-:-:S02]  /*d530*/  FADD.FTZ R24, R239, -R10 ;  /* 0x8000000aef187221 */ /* 0x000fc40000010000 */
[--C-:B------:R-:W-:Y:S02]  /*d540*/  FFMA.FTZ R11, R32, c[0x0][0x23c], -R3.reuse ;  /* 0x00008f00200b7a23 */ /* 0x100fe40000010803 */
[--C-:B------:R-:W-:Y:S01]  /*d550*/  FFMA.FTZ R10, R34, c[0x0][0x23c], -R3.reuse ;  /* 0x00008f00220a7a23 */ /* 0x100fe20000010803 */
[----:B------:R-:W-:Y:S01]  /*d560*/  MOV R34, R110 ;  /* 0x0000006e00227202 */ /* 0x000fe20000000f00 */
[----:B------:R-:W-:Y:S01]  /*d570*/  FFMA.FTZ R9, R27, c[0x0][0x23c], -R3 ;  /* 0x00008f001b097a23 */ /* 0x000fe20000010803 */
[----:B------:R-:W-:Y:S01]  /*d580*/  MOV R27, R57 ;  /* 0x00000039001b7202 */ /* 0x000fe20000000f00 */
[----:B------:R-:W-:Y:S01]  /*d590*/  IMAD.MOV.U32 R57, RZ, RZ, R246 ;  /* 0x000000ffff397224 */ /* 0x000fe200078e00f6 */
[----:B------:R2:W-:Y:S01]  /*d5a0*/  MUFU.EX2 R245, R10 ;  /* 0x0000000a00f57308 */ /* 0x0005e20000000800 */
[-C--:B------:R-:W-:Y:S01]  /*d5b0*/  FMUL.FTZ R118, R118, R100.reuse ;  /* 0x0000006476767220 */ /* 0x080fe20000410000 */
[----:B------:R-:W-:Y:S01]  /*d5c0*/  HMMA.16816.F32 R192, R4, R20, R132 ;  /* 0x0000001404c0723c */ /* 0x000fe20000001884 */
[----:B------:R-:W-:-:S02]  /*d5d0*/  FMUL.FTZ R119, R119, R100 ;  /* 0x0000006477777220 */ /* 0x000fc40000410000 */
[-C--:B------:R-:W-:Y:S02]  /*d5e0*/  FMUL.FTZ R122, R122, R100.reuse ;  /* 0x000000647a7a7220 */ /* 0x080fe40000410000 */
[-C--:B------:R-:W-:Y:S01]  /*d5f0*/  FMUL.FTZ R123, R123, R100.reuse ;  /* 0x000000647b7b7220 */ /* 0x080fe20000410000 */
[----:B------:R3:W-:Y:S01]  /*d600*/  MUFU.EX2 R246, R11 ;  /* 0x0000000b00f67308 */ /* 0x0007e20000000800 */
[-C--:B------:R-:W-:Y:S01]  /*d610*/  FMUL.FTZ R166, R166, R100.reuse ;  /* 0x00000064a6a67220 */ /* 0x080fe20000410000 */
[C---:B------:R-:W-:Y:S01]  /*d620*/  HMMA.16816.F32 R132, R4.reuse, R22, R136 ;  /* 0x000000160484723c */ /* 0x040fe20000001888 */
[-C--:B------:R-:W-:Y:S02]  /*d630*/  FMUL.FTZ R167, R167, R100.reuse ;  /* 0x00000064a7a77220 */ /* 0x080fe40000410000 */
[-C--:B------:R-:W-:Y:S02]  /*d640*/  FMUL.FTZ R170, R170, R100.reuse ;  /* 0x00000064aaaa7220 */ /* 0x080fe40000410000 */
[-C--:B------:R-:W-:Y:S01]  /*d650*/  FMUL.FTZ R171, R171, R100.reuse ;  /* 0x00000064abab7220 */ /* 0x080fe20000410000 */
[----:B------:R4:W-:Y:S01]  /*d660*/  MUFU.EX2 R247, R9 ;  /* 0x0000000900f77308 */ /* 0x0009e20000000800 */
[----:B--2---:R-:W-:Y:S01]  /*d670*/  FMUL.FTZ R10, R24, c[0x0][0x23c] ;  /* 0x00008f00180a7a20 */ /* 0x004fe20000410000 */
[----:B------:R-:W-:Y:S01]  /*d680*/  HMMA.16816.F32 R204, R4, R16, R116 ;  /* 0x0000001004cc723c */ /* 0x000fe20000001874 */
[----:B------:R-:W-:-:S02]  /*d690*/  FMUL.FTZ R78, R78, R100 ;  /* 0x000000644e4e7220 */ /* 0x000fc40000410000 */
[-C--:B------:R-:W-:Y:S02]  /*d6a0*/  FMUL.FTZ R79, R79, R100.reuse ;  /* 0x000000644f4f7220 */ /* 0x080fe40000410000 */
[-C--:B------:R-:W-:Y:S01]  /*d6b0*/  FMUL.FTZ R150, R150, R100.reuse ;  /* 0x0000006496967220 */ /* 0x080fe20000410000 */
[----:B------:R-:W-:Y:S01]  /*d6c0*/  MUFU.EX2 R10, R10 ;  /* 0x0000000a000a7308 */ /* 0x000fe20000000800 */
[----:B---3--:R-:W-:Y:S01]  /*d6d0*/  FMUL.FTZ R11, R33, c[0x0][0x23c] ;  /* 0x00008f00210b7a20 */ /* 0x008fe20000410000 */
[C---:B------:R-:W-:Y:S01]  /*d6e0*/  HMMA.16816.F32 R196, R4.reuse, R18, R120 ;  /* 0x0000001204c4723c */ /* 0x040fe20000001878 */
[-C--:B------:R-:W-:Y:S02]  /*d6f0*/  FMUL.FTZ R151, R151, R100.reuse ;  /* 0x0000006497977220 */ /* 0x080fe40000410000 */
[-C--:B------:R-:W-:Y:S02]  /*d700*/  FMUL.FTZ R154, R154, R100.reuse ;  /* 0x000000649a9a7220 */ /* 0x080fe40000410000 */
[-C--:B------:R-:W-:Y:S01]  /*d710*/  FMUL.FTZ R155, R155, R100.reuse ;  /* 0x000000649b9b7220 */ /* 0x080fe20000410000 */
[----:B------:R-:W2:Y:S01]  /*d720*/  MUFU.EX2 R11, R11 ;  /* 0x0000000b000b7308 */ /* 0x000ea20000000800 */
[----:B----4-:R-:W-:Y:S01]  /*d730*/  FFMA.FTZ R9, R35, c[0x0][0x23c], -R3 ;  /* 0x00008f0023097a23 */ /* 0x010fe20000010803 */
[----:B------:R-:W-:Y:S01]  /*d740*/  HMMA.16816.F32 R120, R4, R44, R164 ;  /* 0x0000002c0478723c */ /* 0x000fe200000018a4 */
[----:B------:R-:W-:-:S02]  /*d750*/  FMUL.FTZ R74, R74, R100 ;  /* 0x000000644a4a7220 */ /* 0x000fc40000410000 */
[-C--:B------:R-:W-:Y:S02]  /*d760*/  FMUL.FTZ R75, R75, R100.reuse ;  /* 0x000000644b4b7220 */ /* 0x080fe40000410000 */
[-C--:B------:R-:W-:Y:S01]  /*d770*/  FMUL.FTZ R90, R90, R100.reuse ;  /* 0x000000645a5a7220 */ /* 0x080fe20000410000 */
[----:B------:R3:W4:Y:S01]  /*d780*/  MUFU.EX2 R239, R9 ;  /* 0x0000000900ef7308 */ /* 0x0007220000000800 */
[-C--:B------:R-:W-:Y:S01]  /*d790*/  FMUL.FTZ R91, R91, R100.reuse ;  /* 0x000000645b5b7220 */ /* 0x080fe20000410000 */
[----:B------:R-:W-:Y:S01]  /*d7a0*/  HMMA.16816.F32 R116, R4, R46, R168 ;  /* 0x0000002e0474723c */ /* 0x000fe200000018a8 */
[-C--:B------:R-:W-:Y:S02]  /*d7b0*/  FMUL.FTZ R94, R94, R100.reuse ;  /* 0x000000645e5e7220 */ /* 0x080fe40000410000 */
[----:B------:R-:W-:Y:S02]  /*d7c0*/  FMUL.FTZ R95, R95, R100 ;  /* 0x000000645f5f7220 */ /* 0x000fe40000410000 */
[----:B------:R-:W-:-:S02]  /*d7d0*/  IMAD.MOV.U32 R32, RZ, RZ, R108 ;  /* 0x000000ffff207224 */ /* 0x000fc400078e006c */
[----:B------:R-:W-:Y:S01]  /*d7e0*/  IMAD.MOV.U32 R137, RZ, RZ, R111 ;  /* 0x000000ffff897224 */ /* 0x000fe200078e006f */
[C---:B------:R-:W-:Y:S01]  /*d7f0*/  HMMA.16816.F32 R184, R4.reuse, R28, R148 ;  /* 0x0000001c04b8723c */ /* 0x040fe20000001894 */
[-C--:B--2---:R-:W-:Y:S02]  /*d800*/  FMUL.FTZ R112, R112, R11.reuse ;  /* 0x0000000b70707220 */ /* 0x084fe40000410000 */
[----:B------:R-:W-:Y:S02]  /*d810*/  FMUL.FTZ R113, R113, R11 ;  /* 0x0000000b71717220 */ /* 0x000fe40000410000 */
[-C--:B------:R-:W-:Y:S02]  /*d820*/  FMUL.FTZ R114, R114, R10.reuse ;  /* 0x0000000a72727220 */ /* 0x080fe40000410000 */
[----:B---3--:R-:W-:Y:S01]  /*d830*/  FFMA.FTZ R9, R36, c[0x0][0x23c], -R8 ;  /* 0x00008f0024097a23 */ /* 0x008fe20000010808 */
[----:B------:R-:W-:Y:S01]  /*d840*/  HMMA.16816.F32 R108, R4, R50, R76 ;  /* 0x00000032046c723c */ /* 0x000fe2000000184c */
[----:B------:R-:W-:-:S02]  /*d850*/  FMUL.FTZ R115, R115, R10 ;  /* 0x0000000a73737220 */ /* 0x000fc40000410000 */
[----:B------:R2:W-:Y:S01]  /*d860*/  MUFU.EX2 R238, R9 ;  /* 0x0000000900ee7308 */ /* 0x0005e20000000800 */
[----:B------:R-:W-:Y:S02]  /*d870*/  IMAD.MOV.U32 R24, RZ, RZ, R216 ;  /* 0x000000ffff187224 */ /* 0x000fe400078e00d8 */
[----:B------:R-:W-:Y:S02]  /*d880*/  IMAD.MOV.U32 R139, RZ, RZ, R219 ;  /* 0x000000ffff8b7224 */ /* 0x000fe400078e00db */
[----:B------:R-:W-:Y:S01]  /*d890*/  HMMA.16816.F32 R176, R4, R30, R152 ;  /* 0x0000001e04b0723c */ /* 0x000fe20000001898 */
[----:B------:R-:W-:Y:S02]  /*d8a0*/  IMAD.MOV.U32 R216, RZ, RZ, R56 ;  /* 0x000000ffffd87224 */ /* 0x000fe400078e0038 */
[-C--:B------:R-:W-:Y:S02]  /*d8b0*/  FMUL.FTZ R144, R144, R11.reuse ;  /* 0x0000000b90907220 */ /* 0x080fe40000410000 */
[----:B------:R-:W-:-:S02]  /*d8c0*/  FMUL.FTZ R145, R145, R11 ;  /* 0x0000000b91917220 */ /* 0x000fc40000410000 */
[-C--:B------:R-:W-:Y:S01]  /*d8d0*/  FMUL.FTZ R146, R146, R10.reuse ;  /* 0x0000000a92927220 */ /* 0x080fe20000410000 */
[C---:B------:R-:W-:Y:S01]  /*d8e0*/  HMMA.16816.F32 R168, R4.reuse, R48, R72 ;  /* 0x0000003004a8723c */ /* 0x040fe20000001848 */
[----:B------:R-:W-:Y:S02]  /*d8f0*/  FMUL.FTZ R147, R147, R10 ;  /* 0x0000000a93937220 */ /* 0x000fe40000410000 */
[----:B--2---:R-:W-:Y:S02]  /*d900*/  FFMA.FTZ R9, R37, c[0x0][0x23c], -R2 ;  /* 0x00008f0025097a23 */ /* 0x004fe40000010802 */
[-C--:B------:R-:W-:Y:S02]  /*d910*/  FMUL.FTZ R156, R156, R11.reuse ;  /* 0x0000000b9c9c7220 */ /* 0x080fe40000410000 */
[----:B------:R2:W-:Y:S01]  /*d920*/  MUFU.EX2 R237, R9 ;  /* 0x0000000900ed7308 */ /* 0x0005e20000000800 */
[----:B-1----:R-:W-:Y:S01]  /*d930*/  HMMA.16816.F32 R164, R4, R12, R88 ;  /* 0x0000000c04a4723c */ /* 0x002fe20000001858 */
[----:B------:R-:W-:-:S02]  /*d940*/  FMUL.FTZ R157, R157, R11 ;  /* 0x0000000b9d9d7220 */ /* 0x000fc40000410000 */
[-C--:B------:R-:W-:Y:S02]  /*d950*/  FMUL.FTZ R158, R158, R10.reuse ;  /* 0x0000000a9e9e7220 */ /* 0x080fe40000410000 */
[----:B------:R-:W-:Y:S02]  /*d960*/  FMUL.FTZ R159, R159, R10 ;  /* 0x0000000a9f9f7220 */ /* 0x000fe40000410000 */
[----:B------:R-:W-:Y:S01]  /*d970*/  IMAD.MOV.U32 R33, RZ, RZ, R65 ;  /* 0x000000ffff217224 */ /* 0x000fe200078e0041 */
[----:B------:R-:W-:Y:S01]  /*d980*/  HMMA.16816.F32 R76, R4, R14, R92 ;  /* 0x0000000e044c723c */ /* 0x000fe2000000185c */
[----:B------:R-:W-:Y:S02]  /*d990*/  IMAD.MOV.U32 R35, RZ, RZ, R64 ;  /* 0x000000ffff237224 */ /* 0x000fe400078e0040 */
[----:B------:R-:W-:Y:S02]  /*d9a0*/  IMAD.MOV.U32 R136, RZ, RZ, R63 ;  /* 0x000000ffff887224 */ /* 0x000fe400078e003f */
[----:B------:R-:W-:-:S02]  /*d9b0*/  IMAD.MOV.U32 R138, RZ, RZ, R62 ;  /* 0x000000ffff8a7224 */ /* 0x000fc400078e003e */
[----:B--2---:R-:W-:Y:S01]  /*d9c0*/  FFMA.FTZ R9, R38, c[0x0][0x23c], -R2 ;  /* 0x00008f0026097a23 */ /* 0x004fe20000010802 */
[----:B------:R-:W-:Y:S01]  /*d9d0*/  F2FP.PACK_AB R4, R252, R211 ;  /* 0x000000d3fc04723e */ /* 0x000fe200000000ff */
[----:B------:R-:W-:Y:S01]  /*d9e0*/  IMAD.MOV.U32 R93, RZ, RZ, R60 ;  /* 0x000000ffff5d7224 */ /* 0x000fe200078e003c */
[----:B------:R-:W-:Y:S01]  /*d9f0*/  F2FP.PACK_AB R5, R246, R247 ;  /* 0x000000f7f605723e */ /* 0x000fe200000000ff */
[----:B------:R1:W2:Y:S01]  /*da00*/  MUFU.EX2 R235, R9 ;  /* 0x0000000900eb7308 */ /* 0x0002a20000000800 */
[----:B------:R-:W-:Y:S01]  /*da10*/  F2FP.PACK_AB R6, R250, R251 ;  /* 0x000000fbfa06723e */ /* 0x000fe200000000ff */
[----:B------:R-:W-:Y:S01]  /*da20*/  FMUL.FTZ R160, R160, R11 ;  /* 0x0000000ba0a07220 */ /* 0x000fe20000410000 */
[----:B----4-:R-:W-:Y:S01]  /*da30*/  F2FP.PACK_AB R7, R239, R245 ;  /* 0x000000f5ef07723e */ /* 0x010fe200000000ff */
[----:B------:R-:W-:Y:S01]  /*da40*/  FMUL.FTZ R161, R161, R11 ;  /* 0x0000000ba1a17220 */ /* 0x000fe20000410000 */
[----:B------:R-:W-:Y:S01]  /*da50*/  MOV R95, R61 ;  /* 0x0000003d005f7202 */ /* 0x000fe20000000f00 */
[----:B------:R-:W-:-:S02]  /*da60*/  FMUL.FTZ R162, R162, R10 ;  /* 0x0000000aa2a27220 */ /* 0x000fc40000410000 */
[----:B------:R-:W-:Y:S02]  /*da70*/  FMUL.FTZ R163, R163, R10 ;  /* 0x0000000aa3a37220 */ /* 0x000fe40000410000 */
[C---:B------:R-:W-:Y:S01]  /*da80*/  HMMA.16816.F32 R88, R4.reuse, R16, R112 ;  /* 0x000000100458723c */ /* 0x040fe20000001870 */
[----:B------:R-:W-:Y:S02]  /*da90*/  IMAD.MOV.U32 R94, RZ, RZ, R202 ;  /* 0x000000ffff5e7224 */ /* 0x000fe400078e00ca */
[----:B------:R-:W-:Y:S02]  /*daa0*/  IMAD.MOV.U32 R202, RZ, RZ, R57 ;  /* 0x000000ffffca7224 */ /* 0x000fe400078e0039 */
[----:B------:R-:W-:Y:S02]  /*dab0*/  FMUL.FTZ R124, R124, R11 ;  /* 0x0000000b7c7c7220 */ /* 0x000fe40000410000 */
[----:B-1----:R-:W-:Y:S01]  /*dac0*/  FFMA.FTZ R9, R39, c[0x0][0x23c], -R2 ;  /* 0x00008f0027097a23 */ /* 0x002fe20000010802 */
[----:B------:R-:W-:Y:S01]  /*dad0*/  HMMA.16816.F32 R64, R4, R28, R144 ;  /* 0x0000001c0440723c */ /* 0x000fe20000001890 */
[----:B------:R-:W-:Y:S01]  /*dae0*/  IMAD.MOV.U32 R16, RZ, RZ, R216 ;  /* 0x000000ffff107224 */ /* 0x000fe200078e00d8 */
[----:B------:R-:W-:Y:S01]  /*daf0*/  MOV R114, R43 ;  /* 0x0000002b00727202 */ /* 0x000fe20000000f00 */
[----:B------:R1:W-:Y:S01]  /*db00*/  MUFU.EX2 R219, R9 ;  /* 0x0000000900db7308 */ /* 0x0003e20000000800 */
[----:B------:R-:W-:-:S02]  /*db10*/  IMAD.MOV.U32 R17, RZ, RZ, R212 ;  /* 0x000000ffff117224 */ /* 0x000fc400078e00d4 */
[----:B------:R-:W-:Y:S01]  /*db20*/  IMAD.MOV.U32 R112, RZ, RZ, R211 ;  /* 0x000000ffff707224 */ /* 0x000fe200078e00d3 */
[----:B------:R-:W-:Y:S01]  /*db30*/  MOV R145, R200 ;  /* 0x000000c800917202 */ /* 0x000fe20000000f00 */
[----:B------:R-:W-:Y:S01]  /*db40*/  HMMA.16816.F32 R60, R4, R30, R156 ;  /* 0x0000001e043c723c */ /* 0x000fe2000000189c */
[----:B------:R-:W3:Y:S01]  /*db50*/  LDSM.16.MT88.4 R28, [R220+0x9400] ;  /* 0x00940000dc1c783b */ /* 0x000ee20000004200 */
[----:B------:R-:W-:Y:S02]  /*db60*/  IMAD.MOV.U32 R113, RZ, RZ, R209 ;  /* 0x000000ffff717224 */ /* 0x000fe400078e00d1 */
[----:B------:R-:W-:Y:S02]  /*db70*/  FMUL.FTZ R125, R125, R11 ;  /* 0x0000000b7d7d7220 */ /* 0x000fe40000410000 */
[----:B------:R-:W-:Y:S02]  /*db80*/  FMUL.FTZ R126, R126, R10 ;  /* 0x0000000a7e7e7220 */ /* 0x000fe40000410000 */
[----:B------:R-:W-:-:S02]  /*db90*/  IMAD.MOV.U32 R159, RZ, RZ, R59 ;  /* 0x000000ffff9f7224 */ /* 0x000fc400078e003b */
[----:B------:R-:W-:Y:S02]  /*dba0*/  IMAD.MOV.U32 R158, RZ, RZ, R58 ;  /* 0x000000ffff9e7224 */ /* 0x000fe400078e003a */
[----:B-1----:R-:W-:Y:S01]  /*dbb0*/  FFMA.FTZ R9, R40, c[0x0][0x23c], -R2 ;  /* 0x00008f0028097a23 */ /* 0x002fe20000010802 */
[C---:B------:R-:W-:Y:S01]  /*dbc0*/  HMMA.16816.F32 R56, R4.reuse, R44, R160 ;  /* 0x0000002c0438723c */ /* 0x040fe200000018a0 */
[----:B------:R-:W-:Y:S02]  /*dbd0*/  FMUL.FTZ R127, R127, R10 ;  /* 0x0000000a7f7f7220 */ /* 0x000fe40000410000 */
[----:B------:R1:W4:Y:S01]  /*dbe0*/  MUFU.EX2 R216, R9 ;  /* 0x0000000900d87308 */ /* 0x0003220000000800 */
[-C--:B------:R-:W-:Y:S02]  /*dbf0*/  FMUL.FTZ R68, R68, R11.reuse ;  /* 0x0000000b44447220 */ /* 0x080fe40000410000 */
[----:B------:R-:W-:Y:S01]  /*dc00*/  FMUL.FTZ R69, R69, R11 ;  /* 0x0000000b45457220 */ /* 0x000fe20000410000 */
[----:B------:R-:W-:Y:S01]  /*dc10*/  MOV R163, R93 ;  /* 0x0000005d00a37202 */ /* 0x000fe20000000f00 */
[----:B------:R-:W-:Y:S01]  /*dc20*/  IMAD.MOV.U32 R161, RZ, RZ, R95 ;  /* 0x000000ffffa17224 */ /* 0x000fe200078e005f */
[----:B------:R-:W-:Y:S01]  /*dc30*/  HMMA.16816.F32 R152, R4, R18, R124 ;  /* 0x000000120498723c */ /* 0x000fe2000000187c */
[----:B------:R-:W-:-:S02]  /*dc40*/  IMAD.MOV.U32 R95, RZ, RZ, R208 ;  /* 0x000000ffff5f7224 */ /* 0x000fc400078e00d0 */
[-C--:B------:R-:W-:Y:S02]  /*dc50*/  FMUL.FTZ R70, R70, R10.reuse ;  /* 0x0000000a46467220 */ /* 0x080fe40000410000 */
[----:B------:R-:W-:Y:S02]  /*dc60*/  FMUL.FTZ R71, R71, R10 ;  /* 0x0000000a47477220 */ /* 0x000fe40000410000 */
[-C--:B------:R-:W-:Y:S01]  /*dc70*/  FMUL.FTZ R128, R128, R11.reuse ;  /* 0x0000000b80807220 */ /* 0x080fe20000410000 */
[----:B------:R-:W-:Y:S01]  /*dc80*/  MOV R127, R54 ;  /* 0x00000036007f7202 */ /* 0x000fe20000000f00 */
[----:B------:R-:W-:Y:S01]  /*dc90*/  FMUL.FTZ R129, R129, R11 ;  /* 0x0000000b81817220 */ /* 0x000fe20000410000 */
[----:B------:R-:W-:Y:S01]  /*dca0*/  MOV R124, R114 ;  /* 0x00000072007c7202 */ /* 0x000fe20000000f00 */
[----:B-1----:R-:W-:Y:S02]  /*dcb0*/  FFMA.FTZ R9, R41, c[0x0][0x23c], -R0 ;  /* 0x00008f0029097a23 */ /* 0x002fe40000010800 */
[----:B------:R-:W-:-:S02]  /*dcc0*/  FMUL.FTZ R130, R130, R10 ;  /* 0x0000000a82827220 */ /* 0x000fc40000410000 */
[----:B------:R1:W-:Y:S01]  /*dcd0*/  MUFU.EX2 R212, R9 ;  /* 0x0000000900d47308 */ /* 0x0003e20000000800 */
[-C--:B------:R-:W-:Y:S02]  /*dce0*/  FMUL.FTZ R131, R131, R10.reuse ;  /* 0x0000000a83837220 */ /* 0x080fe40000410000 */
[-C--:B------:R-:W-:Y:S02]  /*dcf0*/  FMUL.FTZ R140, R140, R11.reuse ;  /* 0x0000000b8c8c7220 */ /* 0x080fe40000410000 */
[-C--:B------:R-:W-:Y:S02]  /*dd00*/  FMUL.FTZ R141, R141, R11.reuse ;  /* 0x0000000b8d8d7220 */ /* 0x080fe40000410000 */
[-C--:B------:R-:W-:Y:S01]  /*dd10*/  FMUL.FTZ R142, R142, R10.reuse ;  /* 0x0000000a8e8e7220 */ /* 0x080fe20000410000 */
[----:B------:R-:W-:Y:S01]  /*dd20*/  HMMA.16816.F32 R72, R4, R20, R128 ;  /* 0x000000140448723c */ /* 0x000fe20000001880 */
[----:B------:R-:W-:Y:S02]  /*dd30*/  FMUL.FTZ R143, R143, R10 ;  /* 0x0000000a8f8f7220 */ /* 0x000fe40000410000 */
[----:B------:R-:W-:-:S02]  /*dd40*/  FMUL.FTZ R172, R172, R11 ;  /* 0x0000000bacac7220 */ /* 0x000fc40000410000 */
[-C--:B------:R-:W-:Y:S02]  /*dd50*/  FMUL.FTZ R173, R173, R11.reuse ;  /* 0x0000000badad7220 */ /* 0x080fe40000410000 */
[-C--:B------:R-:W-:Y:S01]  /*dd60*/  FMUL.FTZ R174, R174, R10.reuse ;  /* 0x0000000aaeae7220 */ /* 0x080fe20000410000 */
[C---:B------:R-:W-:Y:S01]  /*dd70*/  HMMA.16816.F32 R148, R4.reuse, R22, R140 ;  /* 0x000000160494723c */ /* 0x040fe2000000188c */
[----:B-1----:R-:W-:Y:S01]  /*dd80*/  FFMA.FTZ R9, R42, c[0x0][0x23c], -R0 ;  /* 0x00008f002a097a23 */ /* 0x002fe20000010800 */
[----:B------:R-:W1:Y:S01]  /*dd90*/  LDSM.16.MT88.4 R20, [R220+0xa400] ;  /* 0x00a40000dc14783b */ /* 0x000e620000004200 */
[-C--:B------:R-:W-:Y:S02]  /*dda0*/  FMUL.FTZ R175, R175, R10.reuse ;  /* 0x0000000aafaf7220 */ /* 0x080fe40000410000 */
[----:B------:R5:W1:Y:S01]  /*ddb0*/  MUFU.EX2 R211, R9 ;  /* 0x0000000900d37308 */ /* 0x000a620000000800 */
[-C--:B------:R-:W-:Y:S02]  /*ddc0*/  FMUL.FTZ R80, R80, R11.reuse ;  /* 0x0000000b50507220 */ /* 0x080fe40000410000 */
        /* <DEDUP_REMOVED lines=9> */
[----:B-----5:R-:W-:-:S02]  /*de60*/  FFMA.FTZ R9, R52, c[0x0][0x23c], -R0 ;  /* 0x00008f0034097a23 */ /* 0x020fc40000010800 */
[-C--:B------:R-:W-:Y:S01]  /*de70*/  FMUL.FTZ R96, R96, R11.reuse ;  /* 0x0000000b60607220 */ /* 0x080fe20000410000 */
[----:B------:R-:W-:Y:S01]  /*de80*/  HMMA.16816.F32 R48, R4, R50, R80 ;  /* 0x000000320430723c */ /* 0x000fe20000001850 */
[----:B------:R5:W-:Y:S01]  /*de90*/  MUFU.EX2 R209, R9 ;  /* 0x0000000900d17308 */ /* 0x000be20000000800 */
[----:B------:R-:W-:Y:S02]  /*dea0*/  FMUL.FTZ R97, R97, R11 ;  /* 0x0000000b61617220 */ /* 0x000fe40000410000 */
[-C--:B------:R-:W-:Y:S02]  /*deb0*/  FMUL.FTZ R98, R98, R10.reuse ;  /* 0x0000000a62627220 */ /* 0x080fe40000410000 */
[----:B------:R-:W-:Y:S02]  /*dec0*/  FMUL.FTZ R99, R99, R10 ;  /* 0x0000000a63637220 */ /* 0x000fe40000410000 */
[----:B------:R-:W-:Y:S02]  /*ded0*/  IMAD.MOV.U32 R162, RZ, RZ, R94 ;  /* 0x000000ffffa27224 */ /* 0x000fe400078e005e */
[----:B------:R-:W-:-:S02]  /*dee0*/  IMAD.MOV.U32 R156, RZ, RZ, R202 ;  /* 0x000000ffff9c7224 */ /* 0x000fc400078e00ca */
[----:B------:R-:W-:Y:S01]  /*def0*/  IMAD.MOV.U32 R94, RZ, RZ, R55 ;  /* 0x000000ffff5e7224 */ /* 0x000fe200078e0037 */
[C---:B------:R-:W-:Y:S01]  /*df00*/  HMMA.16816.F32 R96, R4.reuse, R14, R96 ;  /* 0x0000000e0460723c */ /* 0x040fe20000001860 */
[----:B------:R-:W-:Y:S02]  /*df10*/  IMAD.MOV.U32 R160, RZ, RZ, R24 ;  /* 0x000000ffffa07224 */ /* 0x000fe400078e0018 */
[----:B------:R-:W-:Y:S02]  /*df20*/  IMAD.MOV.U32 R93, RZ, RZ, R27 ;  /* 0x000000ffff5d7224 */ /* 0x000fe400078e001b */
[----:B-----5:R-:W-:Y:S02]  /*df30*/  FFMA.FTZ R9, R53, c[0x0][0x23c], -R0 ;  /* 0x00008f0035097a23 */ /* 0x020fe40000010800 */
[----:B------:R-:W-:Y:S01]  /*df40*/  IMAD.MOV.U32 R92, RZ, RZ, R26 ;  /* 0x000000ffff5c7224 */ /* 0x000fe200078e001a */
[----:B------:R-:W-:Y:S01]  /*df50*/  HMMA.16816.F32 R52, R4, R12, R84 ;  /* 0x0000000c0434723c */ /* 0x000fe20000001854 */
[----:B------:R-:W5:Y:S01]  /*df60*/  MUFU.EX2 R208, R9 ;  /* 0x0000000900d07308 */ /* 0x000f620000000800 */
[----:B------:R-:W-:Y:S01]  /*df70*/  IMAD.MOV.U32 R115, RZ, RZ, R25 ;  /* 0x000000ffff737224 */ /* 0x000fe200078e0019 */
[----:B------:R-:W-:Y:S01]  /*df80*/  LDSM.16.MT88.4 R12, [R220+0xb400] ;  /* 0x00b40000dc0c783b */ /* 0x000fe20000004200 */
[----:B------:R-:W-:-:S02]  /*df90*/  IMAD.MOV.U32 R147, RZ, RZ, R203 ;  /* 0x000000ffff937224 */ /* 0x000fc400078e00cb */
[----:B------:R-:W-:Y:S01]  /*dfa0*/  IMAD.MOV.U32 R174, RZ, RZ, R112 ;  /* 0x000000ffffae7224 */ /* 0x000fe200078e0070 */
[----:B--2---:R-:W-:Y:S01]  /*dfb0*/  F2FP.PACK_AB R4, R235, R237 ;  /* 0x000000edeb04723e */ /* 0x004fe200000000ff */
[----:B------:R-:W2:Y:S01]  /*dfc0*/  LDSM.16.MT88.4 R24, [R222+0x9400] ;  /* 0x00940000de18783b */ /* 0x000ea20000004200 */
[----:B----4-:R-:W-:Y:S01]  /*dfd0*/  F2FP.PACK_AB R6, R216, R219 ;  /* 0x000000dbd806723e */ /* 0x010fe200000000ff */
[----:B------:R-:W-:Y:S01]  /*dfe0*/  IMAD.MOV.U32 R36, RZ, RZ, R113 ;  /* 0x000000ffff247224 */ /* 0x000fe200078e0071 */
[----:B-1----:R-:W-:Y:S01]  /*dff0*/  F2FP.PACK_AB R5, R211, R212 ;  /* 0x000000d4d305723e */ /* 0x002fe200000000ff */
[----:B------:R-:W-:Y:S01]  /*e000*/  IMAD.MOV.U32 R126, RZ, RZ, R92 ;  /* 0x000000ffff7e7224 */ /* 0x000fe200078e005c */
[----:B------:R-:W-:Y:S01]  /*e010*/  MOV R92, R32 ;  /* 0x00000020005c7202 */ /* 0x000fe20000000f00 */
[----:B------:R-:W-:Y:S02]  /*e020*/  IMAD.MOV.U32 R112, RZ, RZ, R33 ;  /* 0x000000ffff707224 */ /* 0x000fe400078e0021 */
[----:B------:R-:W-:Y:S01]  /*e030*/  IMAD.MOV.U32 R113, RZ, RZ, R35 ;  /* 0x000000ffff717224 */ /* 0x000fe200078e0023 */
[----:B-----5:R-:W-:Y:S01]  /*e040*/  F2FP.PACK_AB R7, R208, R209 ;  /* 0x000000d1d007723e */ /* 0x020fe200000000ff */
[----:B------:R-:W-:-:S02]  /*e050*/  FFMA.FTZ R9, R106, c[0x0][0x23c], -R8 ;  /* 0x00008f006a097a23 */ /* 0x000fc40000010808 */
[----:B------:R-:W-:Y:S02]  /*e060*/  IMAD.MOV.U32 R106, RZ, RZ, R127 ;  /* 0x000000ffff6a7224 */ /* 0x000fe400078e007f */
[----:B------:R1:W4:Y:S01]  /*e070*/  MUFU.EX2 R202, R9 ;  /* 0x0000000900ca7308 */ /* 0x0003220000000800 */
[----:B------:R-:W-:Y:S01]  /*e080*/  IMAD.MOV.U32 R127, RZ, RZ, R93 ;  /* 0x000000ffff7f7224 */ /* 0x000fe200078e005d */
[----:B---3--:R-:W-:Y:S01]  /*e090*/  HMMA.16816.F32 R84, R4, R28, R204 ;  /* 0x0000001c0454723c */ /* 0x008fe200000018cc */
[----:B------:R-:W-:Y:S02]  /*e0a0*/  IMAD.MOV.U32 R93, RZ, RZ, R34 ;  /* 0x000000ffff5d7224 */ /* 0x000fe400078e0022 */
[----:B------:R-:W3:Y:S01]  /*e0b0*/  LDSM.16.MT88.4 R32, [R222+0xb400] ;  /* 0x00b40000de20783b */ /* 0x000ee20000004200 */
[----:B------:R-:W-:Y:S02]  /*e0c0*/  IMAD.MOV.U32 R175, RZ, RZ, R16 ;  /* 0x000000ffffaf7224 */ /* 0x000fe400078e0010 */
[----:B------:R-:W-:-:S02]  /*e0d0*/  IMAD.MOV.U32 R146, RZ, RZ, R201 ;  /* 0x000000ffff927224 */ /* 0x000fc400078e00c9 */
[C---:B------:R-:W-:Y:S01]  /*e0e0*/  HMMA.16816.F32 R140, R4.reuse, R30, R196 ;  /* 0x0000001e048c723c */ /* 0x040fe200000018c4 */
[----:B------:R-:W-:Y:S02]  /*e0f0*/  IMAD.MOV.U32 R125, RZ, RZ, R115 ;  /* 0x000000ffff7d7224 */ /* 0x000fe400078e0073 */
[----:B------:R-:W-:Y:S02]  /*e100*/  IMAD.MOV.U32 R114, RZ, RZ, R136 ;  /* 0x000000ffff727224 */ /* 0x000fe400078e0088 */
[----:B------:R-:W-:Y:S02]  /*e110*/  IMAD.MOV.U32 R37, RZ, RZ, R137 ;  /* 0x000000ffff257224 */ /* 0x000fe400078e0089 */
[----:B-1----:R-:W-:Y:S01]  /*e120*/  FFMA.FTZ R9, R107, c[0x0][0x23c], -R8 ;  /* 0x00008f006b097a23 */ /* 0x002fe20000010808 */
[----:B------:R-:W-:Y:S01]  /*e130*/  HMMA.16816.F32 R128, R4, R20, R184 ;  /* 0x000000140480723c */ /* 0x000fe200000018b8 */
[----:B------:R-:W-:Y:S02]  /*e140*/  IMAD.MOV.U32 R107, RZ, RZ, R17 ;  /* 0x000000ffff6b7224 */ /* 0x000fe400078e0011 */
[----:B------:R1:W-:Y:S01]  /*e150*/  MUFU.EX2 R203, R9 ;  /* 0x0000000900cb7308 */ /* 0x0003e20000000800 */
[----:B------:R-:W5:Y:S01]  /*e160*/  LDSM.16.MT88.4 R16, [R222+0xa400] ;  /* 0x00a40000de10783b */ /* 0x000f620000004200 */
[----:B------:R-:W-:-:S02]  /*e170*/  IMAD.MOV.U32 R115, RZ, RZ, R138 ;  /* 0x000000ffff737224 */ /* 0x000fc400078e008a */
[----:B------:R-:W-:Y:S01]  /*e180*/  IMAD.MOV.U32 R38, RZ, RZ, R139 ;  /* 0x000000ffff267224 */ /* 0x000fe200078e008b */
[C---:B--2---:R-:W-:Y:S01]  /*e190*/  HMMA.16816.F32 R132, R4.reuse, R26, R132 ;  /* 0x0000001a0484723c */ /* 0x044fe20000001884 */
[----:B------:R-:W-:Y:S02]  /*e1a0*/  IMAD.MOV.U32 R187, RZ, RZ, R124 ;  /* 0x000000ffffbb7224 */ /* 0x000fe400078e007c */
[----:B------:R-:W-:Y:S02]  /*e1b0*/  IMAD.MOV.U32 R186, RZ, RZ, R125 ;  /* 0x000000ffffba7224 */ /* 0x000fe400078e007d */
[----:B------:R-:W-:Y:S02]  /*e1c0*/  IMAD.MOV.U32 R185, RZ, RZ, R126 ;  /* 0x000000ffffb97224 */ /* 0x000fe400078e007e */
[----:B------:R-:W-:Y:S01]  /*e1d0*/  IMAD.MOV.U32 R205, RZ, RZ, R127 ;  /* 0x000000ffffcd7224 */ /* 0x000fe200078e007f */
[----:B------:R-:W-:Y:S01]  /*e1e0*/  HMMA.16816.F32 R136, R4, R24, R192 ;  /* 0x000000180488723c */ /* 0x000fe200000018c0 */
[----:B------:R-:W-:-:S02]  /*e1f0*/  IMAD.MOV.U32 R206, RZ, RZ, R112 ;  /* 0x000000ffffce7224 */ /* 0x000fc400078e0070 */
[----:B-1----:R-:W-:Y:S02]  /*e200*/  FFMA.FTZ R9, R180, c[0x0][0x23c], -R8 ;  /* 0x00008f00b4097a23 */ /* 0x002fe40000010808 */
[----:B------:R-:W-:Y:S02]  /*e210*/  IMAD.MOV.U32 R184, RZ, RZ, R113 ;  /* 0x000000ffffb87224 */ /* 0x000fe400078e0071 */
[----:B------:R1:W-:Y:S01]  /*e220*/  MUFU.EX2 R204, R9 ;  /* 0x0000000900cc7308 */ /* 0x0003e20000000800 */
[----:B------:R-:W-:Y:S01]  /*e230*/  HMMA.16816.F32 R124, R4, R22, R176 ;  /* 0x00000016047c723c */ /* 0x000fe200000018b0 */
[----:B------:R-:W-:Y:S02]  /*e240*/  IMAD.MOV.U32 R157, RZ, RZ, R93 ;  /* 0x000000ffff9d7224 */ /* 0x000fe400078e005d */
[----:B------:R-:W-:Y:S02]  /*e250*/  IMAD.MOV.U32 R173, RZ, RZ, R38 ;  /* 0x000000ffffad7224 */ /* 0x000fe400078e0026 */
[----:B------:R-:W-:-:S02]  /*e260*/  IMAD.MOV.U32 R207, RZ, RZ, R146 ;  /* 0x000000ffffcf7224 */ /* 0x000fc400078e0092 */
[----:B------:R-:W-:Y:S01]  /*e270*/  IMAD.MOV.U32 R176, RZ, RZ, R115 ;  /* 0x000000ffffb07224 */ /* 0x000fe200078e0073 */
[----:B------:R-:W-:Y:S01]  /*e280*/  HMMA.16816.F32 R108, R4, R14, R108 ;  /* 0x0000000e046c723c */ /* 0x000fe2000000186c */
[----:B------:R-:W-:Y:S02]  /*e290*/  IMAD.MOV.U32 R177, RZ, RZ, R94 ;  /* 0x000000ffffb17224 */ /* 0x000fe400078e005e */
[----:B------:R-:W-:Y:S02]  /*e2a0*/  IMAD.MOV.U32 R172, RZ, RZ, R147 ;  /* 0x000000ffffac7224 */ /* 0x000fe400078e0093 */
[----:B-1----:R-:W-:-:S03]  /*e2b0*/  FFMA.FTZ R9, R181, c[0x0][0x23c], -R3 ;  /* 0x00008f00b5097a23 */ /* 0x002fc60000010803 */
[C---:B---3--:R-:W-:Y:S01]  /*e2c0*/  HMMA.16816.F32 R76, R4.reuse, R34, R76 ;  /* 0x00000022044c723c */ /* 0x048fe2000000184c */
[----:B------:R1:W-:Y:S07]  /*e2d0*/  MUFU.EX2 R201, R9 ;  /* 0x0000000900c97308 */ /* 0x0003ee0000000800 */
[C---:B-----5:R-:W-:Y:S08]  /*e2e0*/  HMMA.16816.F32 R120, R4.reuse, R16, R120 ;  /* 0x000000100478723c */ /* 0x060ff00000001878 */
[----:B------:R-:W-:Y:S01]  /*e2f0*/  HMMA.16816.F32 R116, R4, R18, R116 ;  /* 0x000000120474723c */ /* 0x000fe20000001874 */
[----:B-1----:R-:W-:-:S04]  /*e300*/  FFMA.FTZ R9, R182, c[0x0][0x23c], -R3 ;  /* 0x00008f00b6097a23 */ /* 0x002fc80000010803 */
[----:B------:R1:W2:Y:S02]  /*e310*/  MUFU.EX2 R200, R9 ;  /* 0x0000000900c87308 */ /* 0x0002a40000000800 */
[----:B-1----:R-:W-:-:S06]  /*e320*/  FFMA.FTZ R9, R183, c[0x0][0x23c], -R3 ;  /* 0x00008f00b7097a23 */ /* 0x002fcc0000010803 */
[----:B------:R1:W-:Y:S02]  /*e330*/  MUFU.EX2 R199, R9 ;  /* 0x0000000900c77308 */ /* 0x0003e40000000800 */
[----:B-1----:R-:W-:Y:S01]  /*e340*/  FFMA.FTZ R9, R188, c[0x0][0x23c], -R3 ;  /* 0x00008f00bc097a23 */ /* 0x002fe20000010803 */
[----:B------:R-:W-:Y:S02]  /*e350*/  MOV R188, R114 ;  /* 0x0000007200bc7202 */ /* 0x000fe40000000f00 */
[----:B------:R-:W-:Y:S03]  /*e360*/  HMMA.16816.F32 R112, R4, R12, R168 ;  /* 0x0000000c0470723c */ /* 0x000fe600000018a8 */
[----:B------:R1:W3:Y:S04]  /*e370*/  MUFU.EX2 R198, R9 ;  /* 0x0000000900c67308 */ /* 0x0002e80000000800 */
[----:B------:R-:W-:Y:S01]  /*e380*/  IMAD.MOV.U32 R169, RZ, RZ, R92 ;  /* 0x000000ffffa97224 */ /* 0x000fe200078e005c */
[----:B------:R-:W-:Y:S01]  /*e390*/  MOV R170, R37 ;  /* 0x0000002500aa7202 */ /* 0x000fe20000000f00 */
[----:B------:R-:W-:-:S02]  /*e3a0*/  IMAD.MOV.U32 R168, RZ, RZ, R95 ;  /* 0x000000ffffa87224 */ /* 0x000fc400078e005f */
[----:B------:R-:W-:Y:S01]  /*e3b0*/  HMMA.16816.F32 R92, R4, R32, R164 ;  /* 0x00000020045c723c */ /* 0x000fe200000018a4 */
[----:B------:R-:W-:Y:S02]  /*e3c0*/  IMAD.MOV.U32 R171, RZ, RZ, R145 ;  /* 0x000000ffffab7224 */ /* 0x000fe400078e0091 */
[----:B-1----:R-:W-:-:S04]  /*e3d0*/  FFMA.FTZ R9, R210, c[0x0][0x23c], -R2 ;  /* 0x00008f00d2097a23 */ /* 0x002fc80000010802 */
[----:B----4-:R-:W-:Y:S01]  /*e3e0*/  F2FP.PACK_AB R4, R202, R238 ;  /* 0x000000eeca04723e */ /* 0x010fe200000000ff */
[----:B------:R-:W-:Y:S01]  /*e3f0*/  IMAD.MOV.U32 R167, RZ, RZ, R36 ;  /* 0x000000ffffa77224 */ /* 0x000fe200078e0024 */
[----:B--2---:R-:W-:Y:S01]  /*e400*/  F2FP.PACK_AB R5, R200, R201 ;  /* 0x000000c9c805723e */ /* 0x004fe200000000ff */
[----:B------:R1:W-:Y:S01]  /*e410*/  MUFU.EX2 R197, R9 ;  /* 0x0000000900c57308 */ /* 0x0003e20000000800 */
[----:B------:R-:W2:Y:S01]  /*e420*/  LDSM.16.MT88.4 R36, [R220+0x9800] ;  /* 0x00980000dc24783b */ /* 0x000ea20000004200 */
[----:B------:R-:W-:Y:S01]  /*e430*/  F2FP.PACK_AB R6, R204, R203 ;  /* 0x000000cbcc06723e */ /* 0x000fe200000000ff */
[----:B------:R-:W-:Y:S01]  /*e440*/  IMAD.MOV.U32 R210, RZ, RZ, R161 ;  /* 0x000000ffffd27224 */ /* 0x000fe200078e00a1 */
[----:B---3--:R-:W-:-:S07]  /*e450*/  F2FP.PACK_AB R7, R198, R199 ;  /* 0x000000c7c607723e */ /* 0x008fce00000000ff */
[----:B------:R-:W-:Y:S01]  /*e460*/  HMMA.16816.F32 R88, R4, R28, R88 ;  /* 0x0000001c0458723c */ /* 0x000fe20000001858 */
[----:B-1----:R-:W-:-:S07]  /*e470*/  FFMA.FTZ R9, R191, c[0x0][0x23c], -R2 ;  /* 0x00008f00bf097a23 */ /* 0x002fce0000010802 */
[C---:B------:R-:W-:Y:S01]  /*e480*/  HMMA.16816.F32 R80, R4.reuse, R30, R152 ;  /* 0x0000001e0450723c */ /* 0x040fe20000001898 */
[----:B------:R1:W3:Y:S01]  /*e490*/  MUFU.EX2 R196, R9 ;  /* 0x0000000900c47308 */ /* 0x0002e20000000800 */
[----:B------:R-:W4:Y:S06]  /*e4a0*/  LDSM.16.MT88.4 R28, [R222+0x9800] ;  /* 0x00980000de1c783b */ /* 0x000f2c0000004200 */
[C---:B------:R-:W-:Y:S08]  /*e4b0*/  HMMA.16816.F32 R40, R4.reuse, R12, R40 ;  /* 0x0000000c0428723c */ /* 0x040ff00000001828 */
[C---:B------:R-:W-:Y:S01]  /*e4c0*/  HMMA.16816.F32 R48, R4.reuse, R14, R48 ;  /* 0x0000000e0430723c */ /* 0x040fe20000001830 */
[--C-:B-1----:R-:W-:Y:S01]  /*e4d0*/  FFMA.FTZ R9, R189, c[0x0][0x23c], -R2.reuse ;  /* 0x00008f00bd097a23 */ /* 0x102fe20000010802 */
[----:B------:R-:W-:Y:S03]  /*e4e0*/  LDSM.16.MT88.4 R12, [R220+0xb800] ;  /* 0x00b80000dc0c783b */ /* 0x000fe60000004200 */
[----:B------:R1:W-:Y:S03]  /*e4f0*/  MUFU.EX2 R195, R9 ;  /* 0x0000000900c37308 */ /* 0x0003e60000000800 */
[C---:B------:R-:W-:Y:S08]  /*e500*/  HMMA.16816.F32 R72, R4.reuse, R24, R72 ;  /* 0x000000180448723c */ /* 0x040ff00000001848 */
[----:B------:R-:W-:Y:S01]  /*e510*/  HMMA.16816.F32 R68, R4, R26, R148 ;  /* 0x0000001a0444723c */ /* 0x000fe20000001894 */
[----:B------:R-:W5:Y:S01]  /*e520*/  LDSM.16.MT88.4 R24, [R220+0xa800] ;  /* 0x00a80000dc18783b */ /* 0x000f620000004200 */
[----:B-1----:R-:W-:-:S06]  /*e530*/  FFMA.FTZ R9, R190, c[0x0][0x23c], -R2 ;  /* 0x00008f00be097a23 */ /* 0x002fcc0000010802 */
[C---:B------:R-:W-:Y:S01]  /*e540*/  HMMA.16816.F32 R64, R4.reuse, R20, R64 ;  /* 0x000000140440723c */ /* 0x040fe20000001840 */
[----:B------:R1:W1:Y:S07]  /*e550*/  MUFU.EX2 R194, R9 ;  /* 0x0000000900c27308 */ /* 0x00026e0000000800 */
[C---:B------:R-:W-:Y:S01]  /*e560*/  HMMA.16816.F32 R60, R4.reuse, R22, R60 ;  /* 0x00000016043c723c */ /* 0x040fe2000000183c */
[----:B------:R-:W2:Y:S07]  /*e570*/  LDSM.16.MT88.4 R20, [R222+0xb800] ;  /* 0x00b80000de14783b */ /* 0x000eae0000004200 */
[----:B------:R-:W-:Y:S01]  /*e580*/  HMMA.16816.F32 R56, R4, R16, R56 ;  /* 0x000000100438723c */ /* 0x000fe20000001838 */
[----:B-1----:R-:W-:-:S02]  /*e590*/  FFMA.FTZ R9, R215, c[0x0][0x23c], -R0 ;  /* 0x00008f00d7097a23 */ /* 0x002fc40000010800 */
[----:B------:R-:W-:Y:S02]  /*e5a0*/  IMAD.MOV.U32 R215, RZ, RZ, R163 ;  /* 0x000000ffffd77224 */ /* 0x000fe400078e00a3 */
[----:B------:R1:W-:Y:S03]  /*e5b0*/  MUFU.EX2 R193, R9 ;  /* 0x0000000900c17308 */ /* 0x0003e60000000800 */
[C---:B------:R-:W-:Y:S01]  /*e5c0*/  HMMA.16816.F32 R44, R4.reuse, R18, R44 ;  /* 0x00000012042c723c */ /* 0x040fe2000000182c */
[----:B------:R-:W2:Y:S07]  /*e5d0*/  LDSM.16.MT88.4 R16, [R222+0xa800] ;  /* 0x00a80000de10783b */ /* 0x000eae0000004200 */
[----:B------:R-:W-:Y:S01]  /*e5e0*/  HMMA.16816.F32 R52, R4, R32, R52 ;  /* 0x000000200434723c */ /* 0x000fe20000001834 */
[----:B-1----:R-:W-:-:S02]  /*e5f0*/  FFMA.FTZ R9, R217, c[0x0][0x23c], -R0 ;  /* 0x00008f00d9097a23 */ /* 0x002fc40000010800 */
[----:B------:R-:W-:-:S05]  /*e600*/  IMAD.MOV.U32 R217, RZ, RZ, R186 ;  /* 0x000000ffffd97224 */ /* 0x000fca00078e00ba */
[----:B------:R-:W-:Y:S01]  /*e610*/  HMMA.16816.F32 R32, R4, R34, R96 ;  /* 0x000000220420723c */ /* 0x000fe20000001860 */
[----:B------:R1:W1:Y:S06]  /*e620*/  MUFU.EX2 R192, R9 ;  /* 0x0000000900c07308 */ /* 0x00026c0000000800 */
[----:B---3--:R-:W-:Y:S02]  /*e630*/  F2FP.PACK_AB R4, R196, R197 ;  /* 0x000000c5c404723e */ /* 0x008fe400000000ff */
[----:B------:R-:W-:Y:S01]  /*e640*/  F2FP.PACK_AB R6, R194, R195 ;  /* 0x000000c3c206723e */ /* 0x000fe200000000ff */
[----:B-1----:R-:W-:Y:S01]  /*e650*/  FFMA.FTZ R9, R214, c[0x0][0x23c], -R0 ;  /* 0x00008f00d6097a23 */ /* 0x002fe20000010800 */
[----:B------:R-:W-:Y:S01]  /*e660*/  F2FP.PACK_AB R5, R192, R193 ;  /* 0x000000c1c005723e */ /* 0x000fe200000000ff */
[----:B------:R-:W-:-:S02]  /*e670*/  IMAD.MOV.U32 R214, RZ, RZ, R171 ;  /* 0x000000ffffd67224 */ /* 0x000fc400078e00ab */
[----:B------:R1:W-:Y:S02]  /*e680*/  MUFU.EX2 R183, R9 ;  /* 0x0000000900b77308 */ /* 0x0003e40000000800 */
[----:B-1----:R-:W-:Y:S02]  /*e690*/  FFMA.FTZ R9, R213, c[0x0][0x23c], -R0 ;  /* 0x00008f00d5097a23 */ /* 0x002fe40000010800 */
[----:B------:R-:W-:-:S04]  /*e6a0*/  IMAD.MOV.U32 R213, RZ, RZ, R188 ;  /* 0x000000ffffd57224 */ /* 0x000fc800078e00bc */
[----:B------:R1:W3:Y:S02]  /*e6b0*/  MUFU.EX2 R182, R9 ;  /* 0x0000000900b67308 */ /* 0x0002e40000000800 */
[----:B-1----:R-:W-:Y:S01]  /*e6c0*/  FFMA.FTZ R9, R242, c[0x0][0x23c], -R8 ;  /* 0x00008f00f2097a23 */ /* 0x002fe20000010808 */
[----:B---3--:R-:W-:Y:S02]  /*e6d0*/  F2FP.PACK_AB R7, R182, R183 ;  /* 0x000000b7b607723e */ /* 0x008fe400000000ff */
[----:B------:R-:W-:-:S03]  /*e6e0*/  MOV R242, R176 ;  /* 0x000000b000f27202 */ /* 0x000fc60000000f00 */
[----:B------:R1:W-:Y:S02]  /*e6f0*/  MUFU.EX2 R181, R9 ;  /* 0x0000000900b57308 */ /* 0x0003e40000000800 */
[C---:B--2---:R-:W-:Y:S07]  /*e700*/  HMMA.16816.F32 R144, R4.reuse, R38, R140 ;  /* 0x000000260490723c */ /* 0x044fee000000188c */
[----:B------:R-:W-:Y:S01]  /*e710*/  IMAD.MOV.U32 R141, RZ, RZ, R177 ;  /* 0x000000ffff8d7224 */ /* 0x000fe200078e00b1 */
[----:B----4-:R-:W-:Y:S01]  /*e720*/  HMMA.16816.F32 R148, R4, R30, R132 ;  /* 0x0000001e0494723c */ /* 0x010fe20000001884 */
[----:B------:R-:W-:-:S02]  /*e730*/  IMAD.MOV.U32 R142, RZ, RZ, R106 ;  /* 0x000000ffff8e7224 */ /* 0x000fc400078e006a */
[----:B------:R-:W-:Y:S02]  /*e740*/  IMAD.MOV.U32 R143, RZ, RZ, R160 ;  /* 0x000000ffff8f7224 */ /* 0x000fe400078e00a0 */
[----:B-1----:R-:W-:Y:S02]  /*e750*/  FFMA.FTZ R9, R243, c[0x0][0x23c], -R8 ;  /* 0x00008f00f3097a23 */ /* 0x002fe40000010808 */
[----:B------:R-:W-:Y:S01]  /*e760*/  MOV R135, R107 ;  /* 0x0000006b00877202 */ /* 0x000fe20000000f00 */
[----:B------:R-:W-:Y:S01]  /*e770*/  IMAD.MOV.U32 R140, RZ, RZ, R168 ;  /* 0x000000ffff8c7224 */ /* 0x000fe200078e00a8 */
[----:B------:R1:W2:Y:S01]  /*e780*/  MUFU.EX2 R179, R9 ;  /* 0x0000000900b37308 */ /* 0x0002a20000000800 */
[----:B------:R-:W-:Y:S01]  /*e790*/  IMAD.MOV.U32 R134, RZ, RZ, R170 ;  /* 0x000000ffff867224 */ /* 0x000fe200078e00aa */
[----:B------:R-:W-:Y:S01]  /*e7a0*/  HMMA.16816.F32 R84, R4, R36, R84 ;  /* 0x000000240454723c */ /* 0x000fe20000001854 */
[----:B------:R-:W-:Y:S02]  /*e7b0*/  IMAD.MOV.U32 R243, RZ, RZ, R184 ;  /* 0x000000fffff37224 */ /* 0x000fe400078e00b8 */
[----:B------:R-:W-:-:S05]  /*e7c0*/  IMAD.MOV.U32 R133, RZ, RZ, R187 ;  /* 0x000000ffff857224 */ /* 0x000fca00078e00bb */
[----:B------:R-:W-:Y:S01]  /*e7d0*/  HMMA.16816.F32 R136, R4, R28, R136 ;  /* 0x0000001c0488723c */ /* 0x000fe20000001888 */
[----:B-1----:R-:W-:Y:S02]  /*e7e0*/  FFMA.FTZ R9, R244, c[0x0][0x23c], -R8 ;  /* 0x00008f00f4097a23 */ /* 0x002fe40000010808 */
[----:B------:R-:W-:-:S05]  /*e7f0*/  IMAD.MOV.U32 R244, RZ, RZ, R185 ;  /* 0x000000fffff47224 */ /* 0x000fca00078e00b9 */
[C---:B-----5:R-:W-:Y:S01]  /*e800*/  HMMA.16816.F32 R152, R4.reuse, R24, R128 ;  /* 0x000000180498723c */ /* 0x060fe20000001880 */
[----:B------:R1:W-:Y:S07]  /*e810*/  MUFU.EX2 R180, R9 ;  /* 0x0000000900b47308 */ /* 0x0003ee0000000800 */
[C---:B------:R-:W-:Y:S01]  /*e820*/  HMMA.16816.F32 R188, R4.reuse, R26, R124 ;  /* 0x0000001a04bc723c */ /* 0x040fe2000000187c */
[----:B------:R-:W3:Y:S07]  /*e830*/  LDSM.16.MT88.4 R124, [R220+0x9c00] ;  /* 0x009c0000dc7c783b */ /* 0x000eee0000004200 */
[----:B------:R-:W-:Y:S01]  /*e840*/  HMMA.16816.F32 R184, R4, R12, R112 ;  /* 0x0000000c04b8723c */ /* 0x000fe20000001870 */
[----:B-1----:R-:W-:-:S02]  /*e850*/  FFMA.FTZ R9, R218, c[0x0][0x23c], -R8 ;  /* 0x00008f00da097a23 */ /* 0x002fc40000010808 */
[----:B------:R-:W-:Y:S02]  /*e860*/  IMAD.MOV.U32 R218, RZ, RZ, R162 ;  /* 0x000000ffffda7224 */ /* 0x000fe400078e00a2 */
[----:B------:R1:W4:Y:S03]  /*e870*/  MUFU.EX2 R178, R9 ;  /* 0x0000000900b27308 */ /* 0x0003260000000800 */
[C---:B------:R-:W-:Y:S08]  /*e880*/  HMMA.16816.F32 R160, R4.reuse, R14, R108 ;  /* 0x0000000e04a0723c */ /* 0x040ff0000000186c */
[----:B------:R-:W-:Y:S01]  /*e890*/  HMMA.16816.F32 R108, R4, R20, R92 ;  /* 0x00000014046c723c */ /* 0x000fe2000000185c */
[----:B-1----:R-:W-:Y:S01]  /*e8a0*/  FFMA.FTZ R9, R248, c[0x0][0x23c], -R3 ;  /* 0x00008f00f8097a23 */ /* 0x002fe20000010803 */
[----:B------:R-:W-:-:S06]  /*e8b0*/  MOV R248, R167 ;  /* 0x000000a700f87202 */ /* 0x000fcc0000000f00 */
[C---:B------:R-:W-:Y:S01]  /*e8c0*/  HMMA.16816.F32 R164, R4.reuse, R16, R120 ;  /* 0x0000001004a4723c */ /* 0x040fe20000001878 */
[----:B------:R1:W-:Y:S07]  /*e8d0*/  MUFU.EX2 R177, R9 ;  /* 0x0000000900b17308 */ /* 0x0003ee0000000800 */
[----:B------:R-:W-:Y:S01]  /*e8e0*/  HMMA.16816.F32 R96, R4, R22, R76 ;  /* 0x000000160460723c */ /* 0x000fe2000000184c */
[----:B-1----:R-:W-:Y:S02]  /*e8f0*/  FFMA.FTZ R9, R249, c[0x0][0x23c], -R3 ;  /* 0x00008f00f9097a23 */ /* 0x002fe40000010803 */
[----:B------:R-:W-:-:S02]  /*e900*/  IMAD.MOV.U32 R249, RZ, RZ, R169 ;  /* 0x000000fffff97224 */ /* 0x000fc400078e00a9 */
[----:B------:R1:W5:Y:S03]  /*e910*/  MUFU.EX2 R176, R9 ;  /* 0x0000000900b07308 */ /* 0x0003660000000800 */
[----:B------:R-:W-:Y:S07]  /*e920*/  HMMA.16816.F32 R168, R4, R18, R116 ;  /* 0x0000001204a8723c */ /* 0x000fee0000001874 */
[----:B--2---:R-:W-:-:S02]  /*e930*/  F2FP.PACK_AB R4, R179, R181 ;  /* 0x000000b5b304723e */ /* 0x004fc400000000ff */
[----:B----4-:R-:W-:Y:S01]  /*e940*/  F2FP.PACK_AB R6, R178, R180 ;  /* 0x000000b4b206723e */ /* 0x010fe200000000ff */
[----:B-1----:R-:W-:Y:S01]  /*e950*/  FFMA.FTZ R9, R241, c[0x0][0x23c], -R3 ;  /* 0x00008f00f1097a23 */ /* 0x002fe20000010803 */
[----:B-----5:R-:W-:-:S03]  /*e960*/  F2FP.PACK_AB R5, R176, R177 ;  /* 0x000000b1b005723e */ /* 0x020fc600000000ff */
[----:B------:R1:W-:Y:S02]  /*e970*/  MUFU.EX2 R107, R9 ;  /* 0x00000009006b7308 */ /* 0x0003e40000000800 */
[----:B-1----:R-:W-:-:S06]  /*e980*/  FFMA.FTZ R9, R240, c[0x0][0x23c], -R3 ;  /* 0x00008f00f0097a23 */ /* 0x002fcc0000010803 */
[----:B------:R-:W1:Y:S02]  /*e990*/  MUFU.EX2 R106, R9 ;  /* 0x00000009006a7308 */ /* 0x000e640000000800 */
[----:B-1----:R-:W-:Y:S01]  /*e9a0*/  F2FP.PACK_AB R7, R106, R107 ;  /* 0x0000006b6a07723e */ /* 0x002fe200000000ff */
[----:B------:R-:W-:Y:S02]  /*e9b0*/  FFMA.FTZ R9, R133, c[0x0][0x23c], -R2 ;  /* 0x00008f0085097a23 */ /* 0x000fe40000010802 */
[----:B------:R-:W-:-:S04]  /*e9c0*/  IMAD.MOV.U32 R133, RZ, RZ, R159 ;  /* 0x000000ffff857224 */ /* 0x000fc800078e009f */
[C---:B------:R-:W-:Y:S01]  /*e9d0*/  HMMA.16816.F32 R68, R4.reuse, R30, R68 ;  /* 0x0000001e0444723c */ /* 0x040fe20000001844 */
[----:B------:R1:W-:Y:S07]  /*e9e0*/  MUFU.EX2 R31, R9 ;  /* 0x00000009001f7308 */ /* 0x0003ee0000000800 */
[C---:B------:R-:W-:Y:S08]  /*e9f0*/  HMMA.16816.F32 R128, R4.reuse, R28, R72 ;  /* 0x0000001c0480723c */ /* 0x040ff00000001848 */
[----:B------:R-:W-:Y:S01]  /*ea00*/  HMMA.16816.F32 R60, R4, R26, R60 ;  /* 0x0000001a043c723c */ /* 0x000fe2000000183c */
[----:B-1----:R-:W-:-:S02]  /*ea10*/  FFMA.FTZ R9, R134, c[0x0][0x23c], -R2 ;  /* 0x00008f0086097a23 */ /* 0x002fc40000010802 */
[----:B------:R-:W-:Y:S02]  /*ea20*/  IMAD.MOV.U32 R134, RZ, RZ, R141 ;  /* 0x000000ffff867224 */ /* 0x000fe400078e008d */
[----:B------:R1:W2:Y:S03]  /*ea30*/  MUFU.EX2 R30, R9 ;  /* 0x00000009001e7308 */ /* 0x0002a60000000800 */
[C---:B------:R-:W-:Y:S08]  /*ea40*/  HMMA.16816.F32 R64, R4.reuse, R24, R64 ;  /* 0x000000180440723c */ /* 0x040ff00000001840 */
[----:B------:R-:W-:Y:S01]  /*ea50*/  HMMA.16816.F32 R44, R4, R18, R44 ;  /* 0x00000012042c723c */ /* 0x000fe2000000182c */
[--C-:B-1----:R-:W-:Y:S01]  /*ea60*/  FFMA.FTZ R9, R135, c[0x0][0x23c], -R2.reuse ;  /* 0x00008f0087097a23 */ /* 0x102fe20000010802 */
[----:B------:R-:W-:Y:S01]  /*ea70*/  MOV R135, R140 ;  /* 0x0000008c00877202 */ /* 0x000fe20000000f00 */
[----:B------:R-:W-:-:S05]  /*ea80*/  FFMA.FTZ R2, R249, c[0x0][0x23c], -R2 ;  /* 0x00008f00f9027a23 */ /* 0x000fca0000010802 */
[----:B------:R-:W-:Y:S01]  /*ea90*/  HMMA.16816.F32 R112, R4, R36, R88 ;  /* 0x000000240470723c */ /* 0x000fe20000001858 */
[----:B------:R-:W-:Y:S01]  /*eaa0*/  IMAD.MOV.U32 R249, RZ, RZ, R143 ;  /* 0x000000fffff97224 */ /* 0x000fe200078e008f */
[----:B------:R-:W-:Y:S01]  /*eab0*/  MUFU.EX2 R29, R9 ;  /* 0x00000009001d7308 */ /* 0x000fe20000000800 */
[----:B--2---:R-:W-:-:S05]  /*eac0*/  F2FP.PACK_AB R92, R30, R31 ;  /* 0x0000001f1e5c723e */ /* 0x004fca00000000ff */
[C---:B------:R-:W-:Y:S01]  /*ead0*/  HMMA.16816.F32 R36, R4.reuse, R38, R80 ;  /* 0x000000260424723c */ /* 0x040fe20000001850 */
[----:B------:R-:W1:Y:S01]  /*eae0*/  LDSM.16.MT88.4 R80, [R220+0xbc00] ;  /* 0x00bc0000dc50783b */ /* 0x000e620000004200 */
[----:B------:R2:W4:Y:S06]  /*eaf0*/  MUFU.EX2 R28, R2 ;  /* 0x00000002001c7308 */ /* 0x00052c0000000800 */
[C---:B------:R-:W-:Y:S08]  /*eb00*/  HMMA.16816.F32 R56, R4.reuse, R16, R56 ;  /* 0x000000100438723c */ /* 0x040ff00000001838 */
[----:B------:R-:W-:Y:S01]  /*eb10*/  HMMA.16816.F32 R40, R4, R12, R40 ;  /* 0x0000000c0428723c */ /* 0x000fe20000001828 */
[----:B--2---:R-:W-:Y:S01]  /*eb20*/  FFMA.FTZ R2, R248, c[0x0][0x23c], -R0 ;  /* 0x00008f00f8027a23 */ /* 0x004fe20000010800 */
[----:B----4-:R-:W-:Y:S01]  /*eb30*/  F2FP.PACK_AB R94, R28, R29 ;  /* 0x0000001d1c5e723e */ /* 0x010fe200000000ff */
[----:B------:R-:W-:-:S02]  /*eb40*/  IMAD.MOV.U32 R248, RZ, RZ, R218 ;  /* 0x000000fffff87224 */ /* 0x000fc400078e00da */
[----:B------:R2:W-:Y:S01]  /*eb50*/  MUFU.EX2 R27, R2 ;  /* 0x00000002001b7308 */ /* 0x0005e20000000800 */
[----:B------:R-:W-:Y:S02]  /*eb60*/  IMAD.MOV.U32 R218, RZ, RZ, R244 ;  /* 0x000000ffffda7224 */ /* 0x000fe400078e00f4 */
[C---:B------:R-:W-:Y:S01]  /*eb70*/  HMMA.16816.F32 R48, R4.reuse, R14, R48 ;  /* 0x0000000e0430723c */ /* 0x040fe20000001830 */
[----:B------:R-:W-:Y:S01]  /*eb80*/  IMAD.MOV.U32 R244, RZ, RZ, R243 ;  /* 0x000000fffff47224 */ /* 0x000fe200078e00f3 */
[----:B------:R-:W-:Y:S01]  /*eb90*/  MOV R243, R242 ;  /* 0x000000f200f37202 */ /* 0x000fe20000000f00 */
[----:B------:R-:W-:Y:S02]  /*eba0*/  IMAD.MOV.U32 R242, RZ, RZ, R214 ;  /* 0x000000fffff27224 */ /* 0x000fe400078e00d6 */
[----:B------:R-:W-:Y:S02]  /*ebb0*/  IMAD.MOV.U32 R214, RZ, RZ, R172 ;  /* 0x000000ffffd67224 */ /* 0x000fe400078e00ac */
[----:B------:R-:W-:Y:S01]  /*ebc0*/  IMAD.MOV.U32 R172, RZ, RZ, R173 ;  /* 0x000000ffffac7224 */ /* 0x000fe200078e00ad */
[----:B------:R-:W-:Y:S01]  /*ebd0*/  HMMA.16816.F32 R52, R4, R20, R52 ;  /* 0x000000140434723c */ /* 0x000fe20000001834 */
[----:B------:R-:W-:-:S02]  /*ebe0*/  IMAD.MOV.U32 R173, RZ, RZ, R174 ;  /* 0x000000ffffad7224 */ /* 0x000fc400078e00ae */
[----:B------:R-:W-:Y:S01]  /*ebf0*/  IMAD.MOV.U32 R174, RZ, RZ, R175 ;  /* 0x000000ffffae7224 */ /* 0x000fe200078e00af */
[----:B------:R-:W-:Y:S01]  /*ec00*/  MOV R175, R156 ;  /* 0x0000009c00af7202 */ /* 0x000fe20000000f00 */
[----:B------:R-:W-:Y:S02]  /*ec10*/  IMAD.MOV.U32 R240, RZ, RZ, R218 ;  /* 0x000000fffff07224 */ /* 0x000fe400078e00da */
[----:B--2---:R-:W-:Y:S01]  /*ec20*/  FFMA.FTZ R2, R142, c[0x0][0x23c], -R0 ;  /* 0x00008f008e027a23 */ /* 0x004fe20000010800 */
[----:B------:R-:W-:Y:S01]  /*ec30*/  HMMA.16816.F32 R32, R4, R22, R32 ;  /* 0x000000160420723c */ /* 0x000fe20000001820 */
[----:B------:R-:W-:Y:S01]  /*ec40*/  LDSM.16.MT88.4 R140, [R222+0x9c00] ;  /* 0x009c0000de8c783b */ /* 0x000fe20000004200 */
[----:B------:R-:W-:Y:S01]  /*ec50*/  IMAD.MOV.U32 R241, RZ, RZ, R244 ;  /* 0x000000fffff17224 */ /* 0x000fe200078e00f4 */
[----:B------:R2:W4:Y:S01]  /*ec60*/  MUFU.EX2 R26, R2 ;  /* 0x00000002001a7308 */ /* 0x0005220000000800 */
[----:B------:R-:W-:Y:S01]  /*ec70*/  IMAD.MOV.U32 R218, RZ, RZ, R172 ;  /* 0x000000ffffda7224 */ /* 0x000fe200078e00ac */
[----:B------:R-:W5:Y:S01]  /*ec80*/  LDSM.16.MT88.4 R4, [R222+0xbc00] ;  /* 0x00bc0000de04783b */ /* 0x000f620000004200 */
[----:B------:R-:W-:-:S04]  /*ec90*/  IMAD.MOV.U32 R244, RZ, RZ, R174 ;  /* 0x000000fffff47224 */ /* 0x000fc800078e00ae */
[----:B------:R-:W-:-:S04]  /*eca0*/  FFMA.FTZ R10, R244, R10, R247 ;  /* 0x0000000af40a7223 */ /* 0x000fc800000100f7 */
[----:B------:R-:W-:Y:S02]  /*ecb0*/  FADD.FTZ R10, R246, R10 ;  /* 0x0000000af60a7221 */ /* 0x000fe40000010000 */
[--C-:B--2---:R-:W-:Y:S01]  /*ecc0*/  FFMA.FTZ R2, R157, c[0x0][0x23c], -R0.reuse ;  /* 0x00008f009d027a23 */ /* 0x104fe20000010800 */
[----:B----4-:R-:W-:Y:S01]  /*ecd0*/  F2FP.PACK_AB R93, R26, R27 ;  /* 0x0000001b1a5d723e */ /* 0x010fe200000000ff */
[----:B------:R-:W-:Y:S02]  /*ece0*/  FFMA.FTZ R0, R158, c[0x0][0x23c], -R0 ;  /* 0x00008f009e007a23 */ /* 0x000fe40000010800 */
[----:B------:R-:W-:Y:S01]  /*ecf0*/  LDSM.16.MT88.4 R156, [R220+0xac00] ;  /* 0x00ac0000dc9c783b */ /* 0x000fe20000004200 */
[----:B------:R-:W-:Y:S08]  /*ed00*/  MUFU.EX2 R25, R2 ;  /* 0x0000000200197308 */ /* 0x000ff00000000800 */
[----:B------:R2:W4:Y:S02]  /*ed10*/  MUFU.EX2 R24, R0 ;  /* 0x0000000000187308 */ /* 0x0005240000000800 */
[----:B--2---:R-:W-:Y:S01]  /*ed20*/  FFMA.FTZ R0, R134, c[0x0][0x23c], -R8 ;  /* 0x00008f0086007a23 */ /* 0x004fe20000010808 */
[----:B----4-:R-:W-:Y:S01]  /*ed30*/  F2FP.PACK_AB R95, R24, R25 ;  /* 0x00000019185f723e */ /* 0x010fe200000000ff */
[----:B------:R-:W-:-:S04]  /*ed40*/  IMAD.MOV.U32 R134, RZ, RZ, R135 ;  /* 0x000000ffff867224 */ /* 0x000fc800078e0087 */
[----:B------:R2:W-:Y:S01]  /*ed50*/  MUFU.EX2 R19, R0 ;  /* 0x0000000000137308 */ /* 0x0005e20000000800 */
[----:B------:R-:W-:Y:S02]  /*ed60*/  IMAD.MOV.U32 R135, RZ, RZ, R248 ;  /* 0x000000ffff877224 */ /* 0x000fe400078e00f8 */
[----:B------:R-:W-:Y:S01]  /*ed70*/  IMAD.MOV.U32 R248, RZ, RZ, R173 ;  /* 0x000000fffff87224 */ /* 0x000fe200078e00ad */
[C---:B---3--:R-:W-:Y:S08]  /*ed80*/  HMMA.16816.F32 R116, R92.reuse, R124, R84 ;  /* 0x0000007c5c74723c */ /* 0x048ff00000001854 */
[----:B------:R-:W-:Y:S01]  /*ed90*/  HMMA.16816.F32 R120, R92, R126, R144 ;  /* 0x0000007e5c78723c */ /* 0x000fe20000001890 */
[----:B--2---:R-:W-:Y:S01]  /*eda0*/  FFMA.FTZ R0, R249, c[0x0][0x23c], -R8 ;  /* 0x00008f00f9007a23 */ /* 0x004fe20000010808 */
[----:B------:R-:W-:Y:S01]  /*edb0*/  MOV R249, R242 ;  /* 0x000000f200f97202 */ /* 0x000fe20000000f00 */
[----:B------:R-:W-:-:S02]  /*edc0*/  IMAD.MOV.U32 R242, RZ, RZ, R175 ;  /* 0x000000fffff27224 */ /* 0x000fc400078e00af */
[----:B------:R-:W2:Y:S01]  /*edd0*/  LDSM.16.MT88.4 R172, [R222+0xac00] ;  /* 0x00ac0000deac783b */ /* 0x000ea20000004200 */
[----:B------:R3:W4:Y:S01]  /*ede0*/  MUFU.EX2 R16, R0 ;  /* 0x0000000000107308 */ /* 0x0007220000000800 */
[----:B------:R-:W-:Y:S01]  /*edf0*/  FFMA.FTZ R2, R242, R101, R243 ;  /* 0x00000065f2027223 */ /* 0x000fe200000100f3 */
[----:B-1----:R-:W-:Y:S03]  /*ee00*/  HMMA.16816.F32 R72, R92, R80, R184 ;  /* 0x000000505c48723c */ /* 0x002fe600000018b8 */
[----:B------:R-:W-:-:S04]  /*ee10*/  FADD.FTZ R2, R217, R2 ;  /* 0x00000002d9027221 */ /* 0x000fc80000010000 */
[----:B------:R-:W-:Y:S01]  /*ee20*/  FADD.FTZ R2, R210, R2 ;  /* 0x00000002d2027221 */ /* 0x000fe20000010000 */
[----:B------:R-:W-:Y:S01]  /*ee30*/  HMMA.16816.F32 R76, R92, R82, R160 ;  /* 0x000000525c4c723c */ /* 0x000fe200000018a0 */
[----:B---3--:R-:W-:-:S07]  /*ee40*/  FFMA.FTZ R0, R133, c[0x0][0x23c], -R8 ;  /* 0x00008f0085007a23 */ /* 0x008fce0000010808 */
[----:B-----5:R-:W-:Y:S01]  /*ee50*/  HMMA.16816.F32 R88, R92, R4, R108 ;  /* 0x000000045c58723c */ /* 0x020fe2000000186c */
[----:B------:R1:W-:Y:S02]  /*ee60*/  MUFU.EX2 R17, R0 ;  /* 0x0000000000117308 */ /* 0x0003e40000000800 */
[----:B-1----:R-:W-:-:S05]  /*ee70*/  FFMA.FTZ R0, R134, c[0x0][0x23c], -R8 ;  /* 0x00008f0086007a23 */ /* 0x002fca0000010808 */
[C---:B--2---:R-:W-:Y:S01]  /*ee80*/  HMMA.16816.F32 R164, R92.reuse, R172, R164 ;  /* 0x000000ac5ca4723c */ /* 0x044fe200000018a4 */
[----:B------:R1:W-:Y:S07]  /*ee90*/  MUFU.EX2 R18, R0 ;  /* 0x0000000000127308 */ /* 0x0003ee0000000800 */
[----:B------:R-:W-:Y:S01]  /*eea0*/  HMMA.16816.F32 R168, R92, R174, R168 ;  /* 0x000000ae5ca8723c */ /* 0x000fe200000018a8 */
[----:B-1----:R-:W-:-:S07]  /*eeb0*/  FFMA.FTZ R0, R135, c[0x0][0x23c], -R3 ;  /* 0x00008f0087007a23 */ /* 0x002fce0000010803 */
        /* <DEDUP_REMOVED lines=8> */
[----:B-1----:R-:W-:-:S06]  /*ef40*/  FFMA.FTZ R0, R241, c[0x0][0x23c], -R3 ;  /* 0x00008f00f1007a23 */ /* 0x002fcc0000010803 */
[----:B----4-:R-:W-:Y:S01]  /*ef50*/  F2FP.PACK_AB R96, R16, R19 ;  /* 0x000000131060723e */ /* 0x010fe200000000ff */
[----:B------:R-:W-:Y:S01]  /*ef60*/  FFMA.FTZ R3, R249, c[0x0][0x23c], -R3 ;  /* 0x00008f00f9037a23 */ /* 0x000fe20000010803 */
[----:B--2---:R-:W-:Y:S01]  /*ef70*/  F2FP.PACK_AB R97, R13, R12 ;  /* 0x0000000c0d61723e */ /* 0x004fe200000000ff */
[----:B------:R1:W-:Y:S01]  /*ef80*/  MUFU.EX2 R14, R0 ;  /* 0x00000000000e7308 */ /* 0x0003e20000000800 */
[----:B------:R-:W-:-:S07]  /*ef90*/  F2FP.PACK_AB R98, R18, R17 ;  /* 0x000000111262723e */ /* 0x000fce00000000ff */
[----:B------:R2:W3:Y:S01]  /*efa0*/  MUFU.EX2 R15, R3 ;  /* 0x00000003000f7308 */ /* 0x0004e20000000800 */
[----:B-1----:R-:W-:-:S04]  /*efb0*/  FFMA.FTZ R0, R214, R100, R213 ;  /* 0x00000064d6007223 */ /* 0x002fc800000100d5 */
[----:B------:R-:W-:Y:S02]  /*efc0*/  FADD.FTZ R0, R215, R0 ;  /* 0x00000000d7007221 */ /* 0x000fe40000010000 */
[----:B--2---:R-:W-:Y:S01]  /*efd0*/  FFMA.FTZ R3, R218, R11, R248 ;  /* 0x0000000bda037223 */ /* 0x004fe200000100f8 */
[----:B---3--:R-:W-:Y:S01]  /*efe0*/  F2FP.PACK_AB R99, R15, R14 ;  /* 0x0000000e0f63723e */ /* 0x008fe200000000ff */
[----:B------:R-:W-:Y:S02]  /*eff0*/  FADD.FTZ R0, R205, R0 ;  /* 0x00000000cd007221 */ /* 0x000fe40000010000 */
        /* <DEDUP_REMOVED lines=70> */
[----:B------:R1:W-:Y:S02]  /*f460*/  STL [R1+0xc], R2 ;  /* 0x00000c0201007387 */ /* 0x0003e40000100800 */
.L_x_695:
[----:B------:R-:W-:-:S13]  /*f470*/  ISETP.GT.AND P0, PT, R236, UR8, PT ;  /* 0x00000008ec007c0c */ /* 0x000fda000bf04270 */
[----:B------:R-:W-:Y:S05]  /*f480*/  @!P0 BRA `(.L_x_698) ;  /* 0x000048d000008947 */ /* 0x000fea0003800000 */
[----:B------:R-:W2:Y:S01]  /*f490*/  LDL.LU.64 R6, [R1+0x18] ;  /* 0x0000180001067983 */ /* 0x000ea20000300a00 */
[----:B------:R-:W-:Y:S01]  /*f4a0*/  UMOV UR6, 0x5 ;  /* 0x0000000500067882 */ /* 0x000fe20000000000 */
[----:B------:R-:W-:Y:S01]  /*f4b0*/  MOV R100, R105 ;  /* 0x0000006900647202 */ /* 0x000fe20000000f00 */
[----:B------:R-:W-:Y:S01]  /*f4c0*/  ULDC.64 UR4, c[0x0][0x1a0] ;  /* 0x0000680000047ab9 */ /* 0x000fe20000000a00 */
[----:B-1----:R-:W2:Y:S01]  /*f4d0*/  LDL.LU.64 R4, [R1+0x48] ;  /* 0x0000480001047983 */ /* 0x002ea20000300a00 */
        /* <DEDUP_REMOVED lines=10> */
.L_x_701:
        /* <DEDUP_REMOVED lines=25> */
.L_x_699:
[----:B------:R-:W2:Y:S01]  /*f710*/  LDL.64 R6, [R1+0x18] ;  /* 0x0000180001067983 */ /* 0x000ea20000100a00 */
[----:B------:R-:W-:Y:S04]  /*f720*/  DEPBAR.LE SB0, 0x0 ;  /* 0x000080000000791a */ /* 0x000fe80000000000 */
[----:B------:R-:W-:Y:S01]  /*f730*/  IADD3 R235, R236, -0x1, RZ ;  /* 0xffffffffeceb7810 */ /* 0x000fe20007ffe0ff */
[----:B------:R-:W-:Y:S03]  /*f740*/  BAR.SYNC.DEFER_BLOCKING 0x0 ;  /* 0x0000000000007b1d */ /* 0x000fe60000010000 */
[----:B------:R-:W-:Y:S01]  /*f750*/  SHF.R.S32.HI R2, RZ, 0x1f, R235 ;  /* 0x0000001fff027819 */ /* 0x000fe200000114eb */
[C---:B------:R-:W-:Y:S04]  /*f760*/  IMAD R0, R235.reuse, UR11, RZ ;  /* 0x0000000beb007c24 */ /* 0x040fe8000f8e02ff */
[----:B------:R-:W-:Y:S02]  /*f770*/  IMAD R0, R2, UR12, R0 ;  /* 0x0000000c02007c24 */ /* 0x000fe4000f8e0200 */
[----:B--2---:R-:W-:Y:S05]  /*f780*/  IMAD.WIDE.U32 R8, R235, UR12, R6 ;  /* 0x0000000ceb087c25 */ /* 0x004fea000f8e0006 */
[----:B-1----:R-:W-:Y:S02]  /*f790*/  LEA R4, P1, R8, c[0x0][0x170], 0x1 ;  /* 0x00005c0008047a11 */ /* 0x002fe400078208ff */
[----:B------:R-:W-:Y:S02]  /*f7a0*/  IADD3 R0, R9, R0, RZ ;  /* 0x0000000009007210 */ /* 0x000fe40007ffe0ff */
[----:B------:R-:W-:Y:S02]  /*f7b0*/  IADD3 R6, P0, R4, UR7, RZ ;  /* 0x0000000704067c10 */ /* 0x000fe4000ff1e0ff */
[----:B------:R-:W-:Y:S04]  /*f7c0*/  LEA.HI.X R5, R8, c[0x0][0x174], R0, 0x1, P1 ;  /* 0x00005d0008057a11 */ /* 0x000fe800008f0c00 */
[----:B------:R-:W-:Y:S01]  /*f7d0*/  IADD3.X R7, R5, UR5, RZ, P0, !PT ;  /* 0x0000000505077c10 */ /* 0x000fe200087fe4ff */
[----:B------:R-:W-:Y:S01]  /*f7e0*/  @!PT LDS RZ, [RZ] ;  /* 0x00000000fffff984 */ /* 0x000fe20000000800 */
[----:B------:R-:W-:Y:S01]  /*f7f0*/  @!PT LDS RZ, [RZ] ;  /* 0x00000000fffff984 */ /* 0x000fe20000000800 */
[----:B------:R-:W-:Y:S01]  /*f800*/  @!PT LDS RZ, [RZ] ;  /* 0x00000000fffff984 */ /* 0x000fe20000000800 */
[----:B------:R1:W-:Y:S01]  /*f810*/  LDGSTS.E.BYPASS.LTC128B.128 [R234+0x9000], [R4.64] ;  /* 0x0900000004ea7fae */ /* 0x0003e2000b901d4e */
[----:B------:R-:W-:Y:S07]  /*f820*/  ISETP.GT.AND P0, PT, R235, UR8, PT ;  /* 0x00000008eb007c0c */ /* 0x000fee000bf04270 */
[----:B------:R1:W-:Y:S08]  /*f830*/  LDGSTS.E.BYPASS.LTC128B.128 [R234+0xa000], [R4.64+0x40] ;  /* 0x0a00004004ea7fae */ /* 0x0003f0000b901d4e */
[----:B------:R1:W-:Y:S08]  /*f840*/  LDGSTS.E.BYPASS.LTC128B.128 [R234+0xb000], [R4.64+0x80] ;  /* 0x0b00008004ea7fae */ /* 0x0003f0000b901d4e */
[----:B------:R1:W-:Y:S08]  /*f850*/  LDGSTS.E.BYPASS.LTC128B.128 [R234+0x9800], [R6.64] ;  /* 0x0980000006ea7fae */ /* 0x0003f0000b901d4e */
[----:B------:R1:W-:Y:S08]  /*f860*/  LDGSTS.E.BYPASS.LTC128B.128 [R234+0xa800], [R6.64+0x40] ;  /* 0x0a80004006ea7fae */ /* 0x0003f0000b901d4e */
[----:B------:R1:W-:Y:S08]  /*f870*/  LDGSTS.E.BYPASS.LTC128B.128 [R234+0xb800], [R6.64+0x80] ;  /* 0x0b80008006ea7fae */ /* 0x0003f0000b901d4e */
[----:B------:R-:W-:Y:S08]  /*f880*/  LDSM.16.M88.4 R64, [R224] ;  /* 0x00000000e040783b */ /* 0x000ff00000000200 */
[----:B------:R-:W1:Y:S08]  /*f890*/  LDSM.16.M88.4 R16, [R221+0x6000] ;  /* 0x00600000dd10783b */ /* 0x000e700000000200 */
[----:B------:R-:W2:Y:S08]  /*f8a0*/  LDSM.16.M88.4 R60, [R224+0x1000] ;  /* 0x00100000e03c783b */ /* 0x000eb00000000200 */
[----:B------:R-:W3:Y:S08]  /*f8b0*/  LDSM.16.M88.4 R32, [R221+0x6400] ;  /* 0x00640000dd20783b */ /* 0x000ef00000000200 */
[----:B------:R-:W0:Y:S08]  /*f8c0*/  LDGDEPBAR ;  /* 0x00000000000079af */ /* 0x000e300000000000 */
[----:B------:R-:W4:Y:S01]  /*f8d0*/  LDSM.16.M88.4 R48, [R221+0x6800] ;  /* 0x00680000dd30783b */ /* 0x000f220000000200 */
[-C--:B-1----:R-:W-:Y:S07]  /*f8e0*/  HMMA.16816.F32 R4, R64, R16.reuse, RZ ;  /* 0x000000104004723c */ /* 0x082fee00000018ff */
[----:B------:R-:W1:Y:S01]  /*f8f0*/  LDSM.16.M88.4 R108, [R221+0x6c00] ;  /* 0x006c0000dd6c783b */ /* 0x000e620000000200 */
[C---:B--2---:R-:W-:Y:S07]  /*f900*/  HMMA.16816.F32 R8, R60.reuse, R16, RZ ;  /* 0x000000103c08723c */ /* 0x044fee00000018ff */
[----:B------:R-:W-:Y:S01]  /*f910*/  LDSM.16.M88.4 R176, [R225] ;  /* 0x00000000e1b0783b */ /* 0x000fe20000000200 */
[-C--:B------:R-:W-:Y:S07]  /*f920*/  HMMA.16816.F32 R12, R60, R18.reuse, RZ ;  /* 0x000000123c0c723c */ /* 0x080fee00000018ff */
[----:B------:R-:W2:Y:S01]  /*f930*/  LDSM.16.M88.4 R180, [R223+0x6000] ;  /* 0x00600000dfb4783b */ /* 0x000ea20000000200 */
[C---:B------:R-:W-:Y:S07]  /*f940*/  HMMA.16816.F32 R16, R64.reuse, R18, RZ ;  /* 0x000000124010723c */ /* 0x040fee00000018ff */
[----:B------:R-:W5:Y:S01]  /*f950*/  LDSM.16.M88.4 R184, [R225+0x1000] ;  /* 0x00100000e1b8783b */ /* 0x000f620000000200 */
[-C--:B---3--:R-:W-:Y:S07]  /*f960*/  HMMA.16816.F32 R20, R64, R32.reuse, RZ ;  /* 0x000000204014723c */ /* 0x088fee00000018ff */
[----:B------:R-:W3:Y:S01]  /*f970*/  LDSM.16.M88.4 R188, [R223+0x6400] ;  /* 0x00640000dfbc783b */ /* 0x000ee20000000200 */
[C---:B------:R-:W-:Y:S07]  /*f980*/  HMMA.16816.F32 R24, R60.reuse, R32, RZ ;  /* 0x000000203c18723c */ /* 0x040fee00000018ff */
[----:B------:R-:W1:Y:S01]  /*f990*/  LDSM.16.M88.4 R192, [R223+0x6800] ;  /* 0x00680000dfc0783b */ /* 0x000e620000000200 */
[-C--:B------:R-:W-:Y:S07]  /*f9a0*/  HMMA.16816.F32 R28, R60, R34.reuse, RZ ;  /* 0x000000223c1c723c */ /* 0x080fee00000018ff */
[----:B------:R-:W1:Y:S01]  /*f9b0*/  LDSM.16.M88.4 R196, [R223+0x6c00] ;  /* 0x006c0000dfc4783b */ /* 0x000e620000000200 */
[C---:B------:R-:W-:Y:S07]  /*f9c0*/  HMMA.16816.F32 R32, R64.reuse, R34, RZ ;  /* 0x000000224020723c */ /* 0x040fee00000018ff */
[----:B------:R-:W-:Y:S01]  /*f9d0*/  LDSM.16.M88.4 R200, [R221+0x7800] ;  /* 0x00780000ddc8783b */ /* 0x000fe20000000200 */
[-C--:B----4-:R-:W-:Y:S07]  /*f9e0*/  HMMA.16816.F32 R36, R64, R48.reuse, RZ ;  /* 0x000000304024723c */ /* 0x090fee00000018ff */
[----:B------:R-:W-:Y:S01]  /*f9f0*/  LDSM.16.M88.4 R204, [R221+0x7c00] ;  /* 0x007c0000ddcc783b */ /* 0x000fe20000000200 */
[C---:B------:R-:W-:Y:S07]  /*fa00*/  HMMA.16816.F32 R40, R60.reuse, R48, RZ ;  /* 0x000000303c28723c */ /* 0x040fee00000018ff */
[----:B------:R-:W-:Y:S01]  /*fa10*/  LDSM.16.M88.4 R208, [R225+0x2000] ;  /* 0x00200000e1d0783b */ /* 0x000fe20000000200 */
[-C--:B------:R-:W-:Y:S07]  /*fa20*/  HMMA.16816.F32 R44, R60, R50.reuse, RZ ;  /* 0x000000323c2c723c */ /* 0x080fee00000018ff */
[----:B------:R-:W-:Y:S01]  /*fa30*/  LDSM.16.M88.4 R212, [R223+0x7000] ;  /* 0x00700000dfd4783b */ /* 0x000fe20000000200 */
[C---:B------:R-:W-:Y:S07]  /*fa40*/  HMMA.16816.F32 R48, R64.reuse, R50, RZ ;  /* 0x000000324030723c */ /* 0x040fee00000018ff */
[----:B------:R-:W-:Y:S01]  /*fa50*/  LDSM.16.M88.4 R216, [R223+0x8000] ;  /* 0x00800000dfd8783b */ /* 0x000fe20000000200 */
[-C--:B-1----:R-:W-:Y:S08]  /*fa60*/  HMMA.16816.F32 R52, R64, R108.reuse, RZ ;  /* 0x0000006c4034723c */ /* 0x082ff000000018ff */
[C---:B------:R-:W-:Y:S08]  /*fa70*/  HMMA.16816.F32 R56, R60.reuse, R108, RZ ;  /* 0x0000006c3c38723c */ /* 0x040ff000000018ff */
[-C--:B------:R-:W-:Y:S08]  /*fa80*/  HMMA.16816.F32 R60, R60, R110.reuse, RZ ;  /* 0x0000006e3c3c723c */ /* 0x080ff000000018ff */
[----:B------:R-:W-:Y:S01]  /*fa90*/  HMMA.16816.F32 R64, R64, R110, RZ ;  /* 0x0000006e4040723c */ /* 0x000fe200000018ff */
[----:B------:R-:W-:Y:S07]  /*faa0*/  LDSM.16.M88.4 R108, [R224+0x2000] ;  /* 0x00200000e06c783b */ /* 0x000fee0000000200 */
[-C--:B--2---:R-:W-:Y:S08]  /*fab0*/  HMMA.16816.F32 R4, R176, R180.reuse, R4 ;  /* 0x000000b4b004723c */ /* 0x084ff00000001804 */
[C---:B-----5:R-:W-:Y:S08]  /*fac0*/  HMMA.16816.F32 R8, R184.reuse, R180, R8 ;  /* 0x000000b4b808723c */ /* 0x060ff00000001808 */
        /* <DEDUP_REMOVED lines=106> */
[----:B------:R-:W1:Y:S10]  /*10170*/  MUFU.TANH R209, R15 ;  /* 0x0000000f00d17308 */ /* 0x000e740000002400 */
[----:B------:R1:W1:Y:S01]  /*10180*/  MUFU.TANH R188, R19 ;  /* 0x0000001300bc7308 */ /* 0x0002620000002400 */
[----:B-----5:R-:W5:Y:S01]  /*10190*/  LDSM.16.M88.4 R8, [R223+0x8800] ;  /* 0x00880000df08783b */ /* 0x020f620000000200 */
[-C--:B----4-:R-:W-:Y:S08]  /*101a0*/  HMMA.16816.F32 R20, R176, R4.reuse, R20 ;  /* 0x00000004b014723c */ /* 0x090ff00000001814 */
[----:B------:R-:W4:Y:S01]  /*101b0*/  MUFU.TANH R204, R12 ;  /* 0x0000000c00cc7308 */ /* 0x000f220000002400 */
[C---:B------:R-:W-:Y:S09]  /*101c0*/  HMMA.16816.F32 R24, R108.reuse, R4, R24 ;  /* 0x000000046c18723c */ /* 0x040ff20000001818 */
[----:B------:R-:W1:Y:S01]  /*101d0*/  MUFU.TANH R203, R13 ;  /* 0x0000000d00cb7308 */ /* 0x000e620000002400 */
[-C--:B------:R-:W-:Y:S08]  /*101e0*/  HMMA.16816.F32 R28, R108, R6.reuse, R28 ;  /* 0x000000066c1c723c */ /* 0x080ff0000000181c */
[C---:B------:R-:W-:Y:S01]  /*101f0*/  HMMA.16816.F32 R32, R176.reuse, R6, R32 ;  /* 0x00000006b020723c */ /* 0x040fe20000001820 */
[----:B------:R-:W1:Y:S01]  /*10200*/  MUFU.TANH R208, R14 ;  /* 0x0000000e00d07308 */ /* 0x000e620000002400 */
        /* <DEDUP_REMOVED lines=22> */
[----:B-1----:R-:W-:Y:S02]  /*10370*/  FMUL.FTZ R19, R33, c[0x0][0x2ec] ;  /* 0x0000bb0021137a20 */ /* 0x002fe40000410000 */
[-C--:B------:R-:W-:Y:S03]  /*10380*/  HMMA.16816.F32 R52, R176, R4.reuse, R52 ;  /* 0x00000004b034723c */ /* 0x080fe60000001834 */
[----:B------:R-:W1:Y:S01]  /*10390*/  MUFU.TANH R201, R27 ;  /* 0x0000001b00c97308 */ /* 0x000e620000002400 */
        /* <DEDUP_REMOVED lines=9> */
[----:B------:R2:W2:Y:S01]  /*10430*/  MUFU.TANH R196, R30 ;  /* 0x0000001e00c47308 */ /* 0x0004a20000002400 */
[----:B------:R-:W-:Y:S04]  /*10440*/  HMMA.16816.F32 R64, R176, R6, R64 ;  /* 0x00000006b040723c */ /* 0x000fe80000001840 */
[----:B------:R-:W-:Y:S02]  /*10450*/  FMUL.FTZ R46, R46, c[0x0][0x2ec] ;  /* 0x0000bb002e2e7a20 */ /* 0x000fe40000410000 */
[----:B------:R-:W-:Y:S02]  /*10460*/  FMUL.FTZ R47, R47, c[0x0][0x2ec] ;  /* 0x0000bb002f2f7a20 */ /* 0x000fe40000410000 */
[----:B-----5:R-:W-:Y:S01]  /*10470*/  FMUL.FTZ R26, R48, c[0x0][0x2ec] ;  /* 0x0000bb00301a7a20 */ /* 0x020fe20000410000 */
[----:B------:R5:W3:Y:S03]  /*10480*/  MUFU.TANH R200, R31 ;  /* 0x0000001f00c87308 */ /* 0x000ae60000002400 */
[----:B------:R-:W-:Y:S02]  /*10490*/  FMUL.FTZ R33, R51, c[0x0][0x2ec] ;  /* 0x0000bb0033217a20 */ /* 0x000fe40000410000 */
[----:B-1----:R-:W-:Y:S02]  /*104a0*/  FMUL.FTZ R29, R55, c[0x0][0x2ec] ;  /* 0x0000bb00371d7a20 */ /* 0x002fe40000410000 */
[----:B------:R-:W-:Y:S02]  /*104b0*/  FMUL.FTZ R38, R56, c[0x0][0x2ec] ;  /* 0x0000bb0038267a20 */ /* 0x000fe40000410000 */
[----:B------:R-:W-:Y:S01]  /*104c0*/  FMUL.FTZ R57, R57, c[0x0][0x2ec] ;  /* 0x0000bb0039397a20 */ /* 0x000fe20000410000 */
[----:B------:R1:W1:Y:S01]  /*104d0*/  MUFU.TANH R101, R32 ;  /* 0x0000002000657308 */ /* 0x0002620000002400 */
[----:B------:R-:W-:Y:S02]  /*104e0*/  FMUL.FTZ R59, R59, c[0x0][0x2ec] ;  /* 0x0000bb003b3b7a20 */ /* 0x000fe40000410000 */
[----:B------:R-:W-:Y:S02]  /*104f0*/  FMUL.FTZ R60, R60, c[0x0][0x2ec] ;  /* 0x0000bb003c3c7a20 */ /* 0x000fe40000410000 */
[----:B--2---:R-:W-:Y:S02]  /*10500*/  FMUL.FTZ R30, R54, c[0x0][0x2ec] ;  /* 0x0000bb00361e7a20 */ /* 0x004fe40000410000 */
[----:B------:R-:W-:Y:S02]  /*10510*/  FMUL.FTZ R61, R61, c[0x0][0x2ec] ;  /* 0x0000bb003d3d7a20 */ /* 0x000fe40000410000 */
[----:B------:R-:W-:Y:S01]  /*10520*/  FMUL.FTZ R62, R62, c[0x0][0x2ec] ;  /* 0x0000bb003e3e7a20 */ /* 0x000fe20000410000 */
[----:B------:R2:W2:Y:S01]  /*10530*/  MUFU.TANH R103, R34 ;  /* 0x0000002200677308 */ /* 0x0004a20000002400 */
[----:B------:R-:W-:Y:S02]  /*10540*/  FMUL.FTZ R63, R63, c[0x0][0x2ec] ;  /* 0x0000bb003f3f7a20 */ /* 0x000fe40000410000 */
[----:B------:R-:W-:Y:S02]  /*10550*/  FMUL.FTZ R23, R64, c[0x0][0x2ec] ;  /* 0x0000bb0040177a20 */ /* 0x000fe40000410000 */
[----:B-----5:R-:W-:Y:S02]  /*10560*/  FMUL.FTZ R31, R53, c[0x0][0x2ec] ;  /* 0x0000bb00351f7a20 */ /* 0x020fe40000410000 */
[----:B------:R-:W-:Y:S02]  /*10570*/  FMUL.FTZ R15, R65, c[0x0][0x2ec] ;  /* 0x0000bb00410f7a20 */ /* 0x000fe40000410000 */
[----:B------:R-:W-:Y:S01]  /*10580*/  FMUL.FTZ R24, R66, c[0x0][0x2ec] ;  /* 0x0000bb0042187a20 */ /* 0x000fe20000410000 */
[----:B------:R5:W3:Y:S01]  /*10590*/  MUFU.TANH R102, R35 ;  /* 0x0000002300667308 */ /* 0x000ae20000002400 */
[----:B------:R-:W-:Y:S02]  /*105a0*/  FMUL.FTZ R27, R67, c[0x0][0x2ec] ;  /* 0x0000bb00431b7a20 */ /* 0x000fe40000410000 */
        /* <DEDUP_REMOVED lines=10> */
[----:B------:R2:W1:Y:S01]  /*10650*/  MUFU.TANH R184, R17 ;  /* 0x0000001100b87308 */ /* 0x0004620000002400 */
[----:B------:R-:W-:Y:S02]  /*10660*/  FMUL.FTZ R45, R45, c[0x0][0x2ec] ;  /* 0x0000bb002d2d7a20 */ /* 0x000fe40000410000 */
[----:B------:R-:W-:Y:S02]  /*10670*/  FMUL.FTZ R58, R58, c[0x0][0x2ec] ;  /* 0x0000bb003a3a7a20 */ /* 0x000fe40000410000 */
[----:B-----5:R-:W-:Y:S05]  /*10680*/  FMUL.FTZ R35, R49, c[0x0][0x2ec] ;  /* 0x0000bb0031237a20 */ /* 0x020fea0000410000 */
[----:B------:R2:W1:Y:S10]  /*10690*/  MUFU.TANH R191, R18 ;  /* 0x0000001200bf7308 */ /* 0x0004740000002400 */
[----:B------:R2:W1:Y:S10]  /*106a0*/  MUFU.TANH R181, R20 ;  /* 0x0000001400b57308 */ /* 0x0004740000002400 */
[----:B------:R2:W1:Y:S10]  /*106b0*/  MUFU.TANH R183, R22 ;  /* 0x0000001600b77308 */ /* 0x0004740000002400 */
[----:B------:R2:W1:Y:S10]  /*106c0*/  MUFU.TANH R190, R25 ;  /* 0x0000001900be7308 */ /* 0x0004740000002400 */
[----:B------:R2:W1:Y:S10]  /*106d0*/  MUFU.TANH R189, R28 ;  /* 0x0000001c00bd7308 */ /* 0x0004740000002400 */
[----:B------:R-:W1:Y:S10]  /*106e0*/  MUFU.TANH R19, R19 ;  /* 0x0000001300137308 */ /* 0x000e740000002400 */
[----:B------:R-:W1:Y:S10]  /*106f0*/  MUFU.TANH R8, R8 ;  /* 0x0000000800087308 */ /* 0x000e740000002400 */
[----:B------:R-:W1:Y:S10]  /*10700*/  MUFU.TANH R21, R21 ;  /* 0x0000001500157308 */ /* 0x000e740000002400 */
[----:B------:R-:W1:Y:S10]  /*10710*/  MUFU.TANH R37, R37 ;  /* 0x0000002500257308 */ /* 0x000e740000002400 */
[----:B------:R-:W1:Y:S10]  /*10720*/  MUFU.TANH R36, R36 ;  /* 0x0000002400247308 */ /* 0x000e740000002400 */
[----:B------:R2:W1:Y:S10]  /*10730*/  MUFU.TANH R180, R40 ;  /* 0x0000002800b47308 */ /* 0x0004740000002400 */
        /* <DEDUP_REMOVED lines=26> */
[----:B------:R-:W1:Y:S02]  /*108e0*/  MUFU.TANH R27, R27 ;  /* 0x0000001b001b7308 */ /* 0x000e640000002400 */
[----:B-1234-:R-:W-:-:S05]  /*108f0*/  @P0 BRA `(.L_x_701) ;  /* 0xffffec8000000947 */ /* 0x01efca000383ffff */
.L_x_700:
[----:B------:R-:W2:Y:S08]  /*10900*/  S2R R0, SR_TID.X ;  /* 0x0000000000007919 */ /* 0x000eb00000002100 */
[----:B------:R-:W-:Y:S01]  /*10910*/  LDSM.16.MT88.4 R52, [R220+0xa000] ;  /* 0x00a00000dc34783b */ /* 0x000fe20000004200 */
[----:B--2---:R-:W-:Y:S05]  /*10920*/  IMAD.SHL.U32 R0, R0, 0x2, RZ ;  /* 0x0000000200007824 */ /* 0x004fea00078e00ff */
[----:B------:R-:W-:Y:S05]  /*10930*/  LOP3.LUT R0, R0, 0x6, RZ, 0xc0, !PT ;  /* 0x0000000600007812 */ /* 0x000fea00078ec0ff */
[----:B------:R-:W-:Y:S05]  /*10940*/  IMAD R0, R235, 0x40, R0 ;  /* 0x00000040eb007824 */ /* 0x000fea00078e0200 */
[C---:B------:R-:W-:Y:S02]  /*10950*/  ISETP.GE.AND P1, PT, R0.reuse, R227, PT ;  /* 0x000000e30000720c */ /* 0x040fe40003f26270 */
[C---:B------:R-:W-:Y:S02]  /*10960*/  IADD3 R14, R0.reuse, 0x9, RZ ;  /* 0x00000009000e7810 */ /* 0x040fe40007ffe0ff */
[C---:B------:R-:W-:Y:S02]  /*10970*/  ISETP.GE.OR P1, PT, R0.reuse, R231, !P1 ;  /* 0x000000e70000720c */ /* 0x040fe40004f26670 */
[----:B------:R-:W-:Y:S02]  /*10980*/  IADD3 R10, R0, 0x19, RZ ;  /* 0x00000019000a7810 */ /* 0x000fe40007ffe0ff */
[----:B------:R-:W-:Y:S02]  /*10990*/  FSEL R25, R197, -INF , !P1 ;  /* 0xff800000c5197808 */ /* 0x000fe40004800000 */
[-C--:B------:R-:W-:Y:S02]  /*109a0*/  ISETP.GE.AND P1, PT, R14, R229.reuse, PT ;  /* 0x000000e50e00720c */ /* 0x080fe40003f26270 */
[----:B------:R-:W-:Y:S02]  /*109b0*/  ISETP.GE.AND P5, PT, R0, R229, PT ;  /* 0x000000e50000720c */ /* 0x000fe40003fa6270 */
[-C--:B------:R-:W-:Y:S02]  /*109c0*/  ISETP.GE.OR P1, PT, R14, R233.reuse, !P1 ;  /* 0x000000e90e00720c */ /* 0x080fe40004f26670 */
[----:B------:R-:W-:Y:S02]  /*109d0*/  ISETP.GE.OR P5, PT, R0, R233, !P5 ;  /* 0x000000e90000720c */ /* 0x000fe40006fa6670 */
[----:B------:R-:W-:Y:S02]  /*109e0*/  FSEL R22, R184, -INF , !P1 ;  /* 0xff800000b8167808 */ /* 0x000fe40004800000 */
[----:B------:R-:W-:Y:S02]  /*109f0*/  ISETP.GE.AND P1, PT, R10, R229, PT ;  /* 0x000000e50a00720c */ /* 0x000fe40003f26270 */
[C---:B------:R-:W-:Y:S02]  /*10a00*/  IADD3 R2, R0.reuse, 0x1, RZ ;  /* 0x0000000100027810 */ /* 0x040fe40007ffe0ff */
[----:B------:R-:W-:Y:S02]  /*10a10*/  FSEL R16, R195, -INF , !P5 ;  /* 0xff800000c3107808 */ /* 0x000fe40006800000 */
[----:B------:R-:W-:Y:S02]  /*10a20*/  IADD3 R9, R0, 0x20, RZ ;  /* 0x0000002000097810 */ /* 0x000fe40007ffe0ff */
[----:B------:R-:W-:Y:S02]  /*10a30*/  ISETP.GE.OR P1, PT, R10, R233, !P1 ;  /* 0x000000e90a00720c */ /* 0x000fe40004f26670 */
[C---:B------:R-:W-:Y:S02]  /*10a40*/  ISETP.GE.AND P4, PT, R2.reuse, R229, PT ;  /* 0x000000e50200720c */ /* 0x040fe40003f86270 */
[C---:B------:R-:W-:Y:S02]  /*10a50*/  ISETP.GE.AND P3, PT, R2.reuse, R228, PT ;  /* 0x000000e40200720c */ /* 0x040fe40003f66270 */
[C---:B------:R-:W-:Y:S02]  /*10a60*/  ISETP.GE.AND P2, PT, R2.reuse, R227, PT ;  /* 0x000000e30200720c */ /* 0x040fe40003f46270 */
[----:B------:R-:W-:Y:S02]  /*10a70*/  ISETP.GE.AND P6, PT, R2, R226, PT ;  /* 0x000000e20200720c */ /* 0x000fe40003fc6270 */
[C---:B------:R-:W-:Y:S02]  /*10a80*/  ISETP.GE.AND P0, PT, R0.reuse, R228, PT ;  /* 0x000000e40000720c */ /* 0x040fe40003f06270 */
[----:B------:R-:W-:Y:S02]  /*10a90*/  ISETP.GE.AND P5, PT, R0, R226, PT ;  /* 0x000000e20000720c */ /* 0x000fe40003fa6270 */
[C---:B------:R-:W-:Y:S02]  /*10aa0*/  ISETP.GE.OR P4, PT, R2.reuse, R233, !P4 ;  /* 0x000000e90200720c */ /* 0x040fe40006786670 */
[-C--:B------:R-:W-:Y:S02]  /*10ab0*/  ISETP.GE.OR P3, PT, R2, R232.reuse, !P3 ;  /* 0x000000e80200720c */ /* 0x080fe40005f66670 */
[----:B------:R-:W-:Y:S02]  /*10ac0*/  ISETP.GE.OR P0, PT, R0, R232, !P0 ;  /* 0x000000e80000720c */ /* 0x000fe40004706670 */
[----:B------:R-:W-:Y:S02]  /*10ad0*/  FSEL R58, R19, -INF , !P1 ;  /* 0xff800000133a7808 */ /* 0x000fe40004800000 */
[----:B------:R-:W-:Y:S02]  /*10ae0*/  ISETP.GE.AND P1, PT, R9, R229, PT ;  /* 0x000000e50900720c */ /* 0x000fe40003f26270 */
[C---:B------:R-:W-:Y:S02]  /*10af0*/  ISETP.GE.OR P2, PT, R2.reuse, R231, !P2 ;  /* 0x000000e70200720c */ /* 0x040fe40005746670 */
[-C--:B------:R-:W-:Y:S02]  /*10b00*/  ISETP.GE.OR P6, PT, R2, R230.reuse, !P6 ;  /* 0x000000e60200720c */ /* 0x080fe400077c6670 */
[C---:B------:R-:W-:Y:S02]  /*10b10*/  IADD3 R2, R0.reuse, 0x8, RZ ;  /* 0x0000000800027810 */ /* 0x040fe40007ffe0ff */
[C---:B------:R-:W-:Y:S02]  /*10b20*/  IADD3 R13, R0.reuse, 0x10, RZ ;  /* 0x00000010000d7810 */ /* 0x040fe40007ffe0ff */
[----:B------:R-:W-:Y:S02]  /*10b30*/  ISETP.GE.OR P5, PT, R0, R230, !P5 ;  /* 0x000000e60000720c */ /* 0x000fe40006fa6670 */
[----:B------:R-:W-:Y:S02]  /*10b40*/  FSEL R18, R199, -INF , !P0 ;  /* 0xff800000c7127808 */ /* 0x000fe40004000000 */
[----:B------:R-:W-:Y:S02]  /*10b50*/  ISETP.GE.AND P0, PT, R2, R229, PT ;  /* 0x000000e50200720c */ /* 0x000fe40003f06270 */
[----:B------:R-:W-:Y:S02]  /*10b60*/  FSEL R28, R192, -INF , !P5 ;  /* 0xff800000c01c7808 */ /* 0x000fe40006800000 */
[----:B------:R-:W-:Y:S02]  /*10b70*/  ISETP.GE.OR P1, PT, R9, R233, !P1 ;  /* 0x000000e90900720c */ /* 0x000fe40004f26670 */
[C---:B-1----:R-:W-:Y:S02]  /*10b80*/  IADD3 R7, R0.reuse, 0x21, RZ ;  /* 0x0000002100077810 */ /* 0x042fe40007ffe0ff */
[C---:B------:R-:W-:Y:S02]  /*10b90*/  ISETP.GE.AND P5, PT, R13.reuse, R229, PT ;  /* 0x000000e50d00720c */ /* 0x040fe40003fa6270 */
[----:B------:R-:W-:Y:S02]  /*10ba0*/  IADD3 R12, R0, 0x11, RZ ;  /* 0x00000011000c7810 */ /* 0x000fe40007ffe0ff */
[-C--:B------:R-:W-:Y:S02]  /*10bb0*/  ISETP.GE.OR P0, PT, R2, R233.reuse, !P0 ;  /* 0x000000e90200720c */ /* 0x080fe40004706670 */
[----:B------:R-:W-:Y:S02]  /*10bc0*/  FSEL R17, R202, -INF , !P4 ;  /* 0xff800000ca117808 */ /* 0x000fe40006000000 */
[----:B------:R-:W-:Y:S02]  /*10bd0*/  ISETP.GE.OR P5, PT, R13, R233, !P5 ;  /* 0x000000e90d00720c */ /* 0x000fe40006fa6670 */
[----:B------:R-:W-:Y:S02]  /*10be0*/  FSEL R202, R8, -INF , !P1 ;  /* 0xff80000008ca7808 */ /* 0x000fe40004800000 */
[-C--:B------:R-:W-:Y:S02]  /*10bf0*/  ISETP.GE.AND P1, PT, R7, R229.reuse, PT ;  /* 0x000000e50700720c */ /* 0x080fe40003f26270 */
[C---:B------:R-:W-:Y:S02]  /*10c00*/  IADD3 R11, R0.reuse, 0x18, RZ ;  /* 0x00000018000b7810 */ /* 0x040fe40007ffe0ff */
[----:B------:R-:W-:Y:S02]  /*10c10*/  IADD3 R6, R0, 0x28, RZ ;  /* 0x0000002800067810 */ /* 0x000fe40007ffe0ff */
[----:B------:R-:W-:Y:S02]  /*10c20*/  FSEL R20, R185, -INF , !P0 ;  /* 0xff800000b9147808 */ /* 0x000fe40004000000 */
[----:B------:R-:W-:Y:S02]  /*10c30*/  ISETP.GE.AND P4, PT, R12, R229, PT ;  /* 0x000000e50c00720c */ /* 0x000fe40003f86270 */
[----:B------:R-:W-:Y:S02]  /*10c40*/  FSEL R40, R181, -INF , !P5 ;  /* 0xff800000b5287808 */ /* 0x000fe40006800000 */
[----:B------:R-:W-:Y:S02]  /*10c50*/  FSEL R19, R205, -INF , !P3 ;  /* 0xff800000cd137808 */ /* 0x000fe40005800000 */
[----:B------:R-:W-:Y:S02]  /*10c60*/  ISETP.GE.AND P5, PT, R2, R228, PT ;  /* 0x000000e40200720c */ /* 0x000fe40003fa6270 */
[----:B------:R-:W-:Y:S02]  /*10c70*/  ISETP.GE.OR P1, PT, R7, R233, !P1 ;  /* 0x000000e90700720c */ /* 0x000fe40004f26670 */
[-C--:B------:R-:W-:Y:S02]  /*10c80*/  ISETP.GE.AND P0, PT, R11, R229.reuse, PT ;  /* 0x000000e50b00720c */ /* 0x080fe40003f06270 */
[----:B------:R-:W-:Y:S02]  /*10c90*/  ISETP.GE.AND P3, PT, R6, R229, PT ;  /* 0x000000e50600720c */ /* 0x000fe40003f66270 */
[-C--:B------:R-:W-:Y:S02]  /*10ca0*/  ISETP.GE.OR P4, PT, R12, R233.reuse, !P4 ;  /* 0x000000e90c00720c */ /* 0x080fe40006786670 */
[----:B------:R-:W-:Y:S02]  /*10cb0*/  ISETP.GE.OR P5, PT, R2, R232, !P5 ;  /* 0x000000e80200720c */ /* 0x000fe40006fa6670 */
[----:B------:R-:W-:Y:S02]  /*10cc0*/  FSEL R207, R21, -INF , !P1 ;  /* 0xff80000015cf7808 */ /* 0x000fe40004800000 */
[----:B------:R-:W-:Y:S02]  /*10cd0*/  IADD3 R5, R0, 0x29, RZ ;  /* 0x0000002900057810 */ /* 0x000fe40007ffe0ff */
[-C--:B------:R-:W-:Y:S02]  /*10ce0*/  ISETP.GE.OR P0, PT, R11, R233.reuse, !P0 ;  /* 0x000000e90b00720c */ /* 0x080fe40004706670 */
[----:B------:R-:W-:Y:S02]  /*10cf0*/  ISETP.GE.AND P1, PT, R14, R228, PT ;  /* 0x000000e40e00720c */ /* 0x000fe40003f26270 */
[----:B------:R-:W-:Y:S02]  /*10d00*/  ISETP.GE.OR P3, PT, R6, R233, !P3 ;  /* 0x000000e90600720c */ /* 0x000fe40005f66670 */
[----:B------:R-:W-:Y:S02]  /*10d10*/  FSEL R21, R191, -INF , !P5 ;  /* 0xff800000bf157808 */ /* 0x000fe40006800000 */
[----:B------:R-:W-:Y:S02]  /*10d20*/  FSEL R41, R104, -INF , !P4 ;  /* 0xff80000068297808 */ /* 0x000fe40006000000 */
[----:B------:R-:W-:Y:S02]  /*10d30*/  FSEL R56, R101, -INF , !P0 ;  /* 0xff80000065387808 */ /* 0x000fe40004000000 */
[----:B------:R-:W-:Y:S02]  /*10d40*/  IADD3 R4, R0, 0x30, RZ ;  /* 0x0000003000047810 */ /* 0x000fe40007ffe0ff */
[----:B------:R-:W-:Y:S02]  /*10d50*/  ISETP.GE.AND P5, PT, R5, R229, PT ;  /* 0x000000e50500720c */ /* 0x000fe40003fa6270 */
[----:B------:R-:W-:Y:S02]  /*10d60*/  ISETP.GE.AND P4, PT, R2, R227, PT ;  /* 0x000000e30200720c */ /* 0x000fe40003f86270 */
[----:B------:R-:W-:Y:S02]  /*10d70*/  ISETP.GE.OR P1, PT, R14, R232, !P1 ;  /* 0x000000e80e00720c */ /* 0x000fe40004f26670 */
[----:B------:R-:W-:Y:S02]  /*10d80*/  FSEL R210, R26, -INF , !P3 ;  /* 0xff8000001ad27808 */ /* 0x000fe40005800000 */
[----:B------:R-:W-:Y:S02]  /*10d90*/  ISETP.GE.AND P3, PT, R13, R228, PT ;  /* 0x000000e40d00720c */ /* 0x000fe40003f66270 */
[C---:B------:R-:W-:Y:S02]  /*10da0*/  ISETP.GE.AND P0, PT, R2.reuse, R226, PT ;  /* 0x000000e20200720c */ /* 0x040fe40003f06270 */
[----:B------:R-:W-:Y:S02]  /*10db0*/  ISETP.GE.OR P4, PT, R2, R231, !P4 ;  /* 0x000000e70200720c */ /* 0x000fe40006786670 */
[----:B------:R-:W-:Y:S02]  /*10dc0*/  ISETP.GE.OR P5, PT, R5, R233, !P5 ;  /* 0x000000e90500720c */ /* 0x000fe40006fa6670 */
[----:B------:R-:W-:Y:S02]  /*10dd0*/  FSEL R26, R188, -INF , !P1 ;  /* 0xff800000bc1a7808 */ /* 0x000fe40004800000 */
[----:B------:R-:W-:Y:S02]  /*10de0*/  ISETP.GE.OR P3, PT, R13, R232, !P3 ;  /* 0x000000e80d00720c */ /* 0x000fe40005f66670 */
[----:B------:R-:W-:Y:S02]  /*10df0*/  ISETP.GE.OR P0, PT, R2, R230, !P0 ;  /* 0x000000e60200720c */ /* 0x000fe40004706670 */
[----:B------:R-:W-:Y:S02]  /*10e00*/  IADD3 R2, R0, 0x31, RZ ;  /* 0x0000003100027810 */ /* 0x000fe40007ffe0ff */
[----:B------:R-:W-:Y:S02]  /*10e10*/  ISETP.GE.AND P1, PT, R4, R229, PT ;  /* 0x000000e50400720c */ /* 0x000fe40003f26270 */
[----:B------:R-:W-:Y:S02]  /*10e20*/  FSEL R44, R183, -INF , !P3 ;  /* 0xff800000b72c7808 */ /* 0x000fe40005800000 */
[----:B------:R-:W-:Y:S02]  /*10e30*/  FSEL R237, R35, -INF , !P5 ;  /* 0xff80000023ed7808 */ /* 0x000fe40006800000 */
[----:B------:R-:W-:Y:S02]  /*10e40*/  ISETP.GE.AND P5, PT, R12, R228, PT ;  /* 0x000000e40c00720c */ /* 0x000fe40003fa6270 */
[----:B------:R-:W-:Y:S02]  /*10e50*/  ISETP.GE.OR P1, PT, R4, R233, !P1 ;  /* 0x000000e90400720c */ /* 0x000fe40004f26670 */
[----:B------:R-:W-:Y:S02]  /*10e60*/  ISETP.GE.AND P3, PT, R2, R229, PT ;  /* 0x000000e50200720c */ /* 0x000fe40003f66270 */
[----:B------:R-:W-:Y:S02]  /*10e70*/  IADD3 R8, R0, 0x38, RZ ;  /* 0x0000003800087810 */ /* 0x000fe40007ffe0ff */
[----:B------:R-:W-:Y:S02]  /*10e80*/  ISETP.GE.OR P5, PT, R12, R232, !P5 ;  /* 0x000000e80c00720c */ /* 0x000fe40006fa6670 */
[----:B------:R-:W-:Y:S02]  /*10e90*/  FSEL R50, R32, -INF , !P1 ;  /* 0xff80000020327808 */ /* 0x000fe40004800000 */
[----:B------:R-:W-:Y:S02]  /*10ea0*/  ISETP.GE.OR P3, PT, R2, R233, !P3 ;  /* 0x000000e90200720c */ /* 0x000fe40005f66670 */
[----:B------:R-:W-:Y:S02]  /*10eb0*/  ISETP.GE.AND P1, PT, R11, R228, PT ;  /* 0x000000e40b00720c */ /* 0x000fe40003f26270 */
[----:B------:R-:W-:Y:S02]  /*10ec0*/  FSEL R45, R182, -INF , !P5 ;  /* 0xff800000b62d7808 */ /* 0x000fe40006800000 */
[----:B------:R-:W-:Y:S02]  /*10ed0*/  ISETP.GE.AND P5, PT, R8, R229, PT ;  /* 0x000000e50800720c */ /* 0x000fe40003fa6270 */
[----:B------:R-:W-:Y:S02]  /*10ee0*/  FSEL R66, R31, -INF , !P3 ;  /* 0xff8000001f427808 */ /* 0x000fe40005800000 */
        /* <DEDUP_REMOVED lines=8> */
[----:B------:R-:W-:Y:S02]  /*10f70*/  FSEL R65, R102, -INF , !P3 ;  /* 0xff80000066417808 */ /* 0x000fe40005800000 */
[-C--:B------:R-:W-:Y:S02]  /*10f80*/  ISETP.GE.AND P5, PT, R9, R228.reuse, PT ;  /* 0x000000e40900720c */ /* 0x080fe40003fa6270 */
[----:B------:R-:W-:Y:S02]  /*10f90*/  ISETP.GE.AND P3, PT, R7, R228, PT ;  /* 0x000000e40700720c */ /* 0x000fe40003f66270 */
[----:B------:R-:W-:Y:S02]  /*10fa0*/  ISETP.GE.OR P1, PT, R0, R233, !P1 ;  /* 0x000000e90000720c */ /* 0x000fe40004f26670 */
[-C--:B------:R-:W-:Y:S02]  /*10fb0*/  ISETP.GE.OR P5, PT, R9, R232.reuse, !P5 ;  /* 0x000000e80900720c */ /* 0x080fe40006fa6670 */
[----:B------:R-:W-:Y:S02]  /*10fc0*/  ISETP.GE.OR P3, PT, R7, R232, !P3 ;  /* 0x000000e80700720c */ /* 0x000fe40005f66670 */
[----:B------:R-:W-:Y:S02]  /*10fd0*/  FSEL R214, R15, -INF , !P1 ;  /* 0xff8000000fd67808 */ /* 0x000fe40004800000 */
[----:B------:R-:W-:Y:S02]  /*10fe0*/  FMNMX.FTZ R15, R16, R3, !PT ;  /* 0x00000003100f7209 */ /* 0x000fe40007810000 */
[----:B------:R-:W-:Y:S02]  /*10ff0*/  FSEL R199, R37, -INF , !P5 ;  /* 0xff80000025c77808 */ /* 0x000fe40006800000 */
[----:B------:R-:W-:Y:S02]  /*11000*/  FSEL R205, R36, -INF , !P3 ;  /* 0xff80000024cd7808 */ /* 0x000fe40005800000 */
[----:B------:R-:W-:Y:S02]  /*11010*/  FMNMX.FTZ R15, R17, R15, !PT ;  /* 0x0000000f110f7209 */ /* 0x000fe40007810000 */
[CC--:B------:R-:W-:Y:S02]  /*11020*/  ISETP.GE.AND P5, PT, R5.reuse, R228.reuse, PT ;  /* 0x000000e40500720c */ /* 0x0c0fe40003fa6270 */
[----:B------:R-:W-:Y:S02]  /*11030*/  ISETP.GE.AND P3, PT, R4, R228, PT ;  /* 0x000000e40400720c */ /* 0x000fe40003f66270 */
[----:B------:R-:W-:Y:S02]  /*11040*/  FMNMX.FTZ R15, R20, R15, !PT ;  /* 0x0000000f140f7209 */ /* 0x000fe40007810000 */
[----:B------:R-:W-:Y:S02]  /*11050*/  ISETP.GE.OR P5, PT, R5, R232, !P5 ;  /* 0x000000e80500720c */ /* 0x000fe40006fa6670 */
[----:B------:R-:W-:Y:S02]  /*11060*/  ISETP.GE.AND P1, PT, R6, R228, PT ;  /* 0x000000e40600720c */ /* 0x000fe40003f26270 */
[----:B------:R-:W-:Y:S02]  /*11070*/  ISETP.GE.OR P3, PT, R4, R232, !P3 ;  /* 0x000000e80400720c */ /* 0x000fe40005f66670 */
[----:B------:R-:W-:Y:S02]  /*11080*/  FMNMX.FTZ R15, R22, R15, !PT ;  /* 0x0000000f160f7209 */ /* 0x000fe40007810000 */
[----:B------:R-:W-:Y:S02]  /*11090*/  FSEL R236, R33, -INF , !P5 ;  /* 0xff80000021ec7808 */ /* 0x000fe40006800000 */
[----:B------:R-:W-:Y:S02]  /*110a0*/  ISETP.GE.AND P5, PT, R8, R228, PT ;  /* 0x000000e40800720c */ /* 0x000fe40003fa6270 */
[----:B------:R-:W-:Y:S02]  /*110b0*/  FSEL R30, R30, -INF , !P3 ;  /* 0xff8000001e1e7808 */ /* 0x000fe40005800000 */
[----:B------:R-:W-:Y:S02]  /*110c0*/  ISETP.GE.OR P1, PT, R6, R232, !P1 ;  /* 0x000000e80600720c */ /* 0x000fe40004f26670 */
[----:B------:R-:W-:Y:S02]  /*110d0*/  ISETP.GE.AND P3, PT, R0, R228, PT ;  /* 0x000000e40000720c */ /* 0x000fe40003f66270 */
[----:B------:R-:W-:Y:S02]  /*110e0*/  ISETP.GE.OR P5, PT, R8, R232, !P5 ;  /* 0x000000e80800720c */ /* 0x000fe40006fa6670 */
[----:B------:R-:W-:Y:S02]  /*110f0*/  FSEL R218, R34, -INF , !P1 ;  /* 0xff80000022da7808 */ /* 0x000fe40004800000 */
[----:B------:R-:W-:Y:S02]  /*11100*/  FMNMX.FTZ R15, R40, R15, !PT ;  /* 0x0000000f280f7209 */ /* 0x000fe40007810000 */
[----:B------:R-:W-:Y:S02]  /*11110*/  ISETP.GE.AND P1, PT, R2, R228, PT ;  /* 0x000000e40200720c */ /* 0x000fe40003f26270 */
[-C--:B------:R-:W-:Y:S02]  /*11120*/  ISETP.GE.OR P3, PT, R0, R232.reuse, !P3 ;  /* 0x000000e80000720c */ /* 0x080fe40005f66670 */
[----:B------:R-:W-:Y:S02]  /*11130*/  ISETP.GE.OR P1, PT, R2, R232, !P1 ;  /* 0x000000e80200720c */ /* 0x000fe40004f26670 */
[----:B------:R-:W-:Y:S02]  /*11140*/  FSEL R49, R27, -INF , !P3 ;  /* 0xff8000001b317808 */ /* 0x000fe40005800000 */
[----:B------:R-:W-:Y:S02]  /*11150*/  FMNMX.FTZ R15, R41, R15, !PT ;  /* 0x0000000f290f7209 */ /* 0x000fe40007810000 */
[----:B------:R-:W-:Y:S02]  /*11160*/  FSEL R246, R24, -INF , !P5 ;  /* 0xff80000018f67808 */ /* 0x000fe40006800000 */
[----:B------:R-:W-:Y:S02]  /*11170*/  FSEL R24, R206, -INF , !P2 ;  /* 0xff800000ce187808 */ /* 0x000fe40005000000 */
[CC--:B------:R-:W-:Y:S02]  /*11180*/  ISETP.GE.AND P2, PT, R13.reuse, R227.reuse, PT ;  /* 0x000000e30d00720c */ /* 0x0c0fe40003f46270 */
[-C--:B------:R-:W-:Y:S02]  /*11190*/  ISETP.GE.AND P3, PT, R13, R226.reuse, PT ;  /* 0x000000e20d00720c */ /* 0x080fe40003f66270 */
[----:B------:R-:W-:Y:S02]  /*111a0*/  FSEL R51, R29, -INF , !P1 ;  /* 0xff8000001d337808 */ /* 0x000fe40004800000 */
[C---:B------:R-:W-:Y:S02]  /*111b0*/  ISETP.GE.AND P1, PT, R14.reuse, R227, PT ;  /* 0x000000e30e00720c */ /* 0x040fe40003f26270 */
[----:B------:R-:W-:Y:S02]  /*111c0*/  ISETP.GE.AND P5, PT, R14, R226, PT ;  /* 0x000000e20e00720c */ /* 0x000fe40003fa6270 */
[C---:B------:R-:W-:Y:S02]  /*111d0*/  ISETP.GE.OR P2, PT, R13.reuse, R231, !P2 ;  /* 0x000000e70d00720c */ /* 0x040fe40005746670 */
[-C--:B------:R-:W-:Y:S02]  /*111e0*/  ISETP.GE.OR P3, PT, R13, R230.reuse, !P3 ;  /* 0x000000e60d00720c */ /* 0x080fe40005f66670 */
[----:B------:R-:W-:Y:S02]  /*111f0*/  FMNMX.FTZ R13, R56, R15, !PT ;  /* 0x0000000f380d7209 */ /* 0x000fe40007810000 */
[C---:B------:R-:W-:Y:S02]  /*11200*/  ISETP.GE.OR P1, PT, R14.reuse, R231, !P1 ;  /* 0x000000e70e00720c */ /* 0x040fe40004f26670 */
        /* <DEDUP_REMOVED lines=9> */
[----:B------:R-:W-:Y:S02]  /*112a0*/  FSEL R15, R204, -INF , !P4 ;  /* 0xff800000cc0f7808 */ /* 0x000fe40006000000 */
        /* <DEDUP_REMOVED lines=8> */
[----:B------:R-:W-:Y:S02]  /*11330*/  FSEL R186, R186, -INF , !P2 ;  /* 0xff800000baba7808 */ /* 0x000fe40005000000 */
[----:B------:R-:W-:Y:S02]  /*11340*/  FSEL R185, R190, -INF , !P4 ;  /* 0xff800000beb97808 */ /* 0x000fe40006000000 */
[----:B------:R-:W-:Y:S02]  /*11350*/  FMNMX.FTZ R12, R44, R12, !PT ;  /* 0x0000000c2c0c7209 */ /* 0x000fe40007810000 */
[----:B------:R-:W-:Y:S02]  /*11360*/  FMNMX.FTZ R104, R48, R104, !PT ;  /* 0x0000006830687209 */ /* 0x000fe40007810000 */
[C---:B------:R-:W-:Y:S02]  /*11370*/  ISETP.GE.AND P2, PT, R11.reuse, R227, PT ;  /* 0x000000e30b00720c */ /* 0x040fe40003f46270 */
[C---:B------:R-:W-:Y:S02]  /*11380*/  ISETP.GE.AND P4, PT, R11.reuse, R226, PT ;  /* 0x000000e20b00720c */ /* 0x040fe40003f86270 */
[C---:B------:R-:W-:Y:S02]  /*11390*/  ISETP.GE.OR P2, PT, R11.reuse, R231, !P2 ;  /* 0x000000e70b00720c */ /* 0x040fe40005746670 */
[----:B------:R-:W-:Y:S02]  /*113a0*/  ISETP.GE.OR P4, PT, R11, R230, !P4 ;  /* 0x000000e60b00720c */ /* 0x000fe40006786670 */
[----:B------:R-:W-:Y:S02]  /*113b0*/  FMNMX.FTZ R11, R45, R12, !PT ;  /* 0x0000000c2d0b7209 */ /* 0x000fe40007810000 */
[----:B------:R-:W-:Y:S02]  /*113c0*/  FMNMX.FTZ R104, R214, R104, !PT ;  /* 0x00000068d6687209 */ /* 0x000fe40007810000 */
[----:B------:R-:W-:Y:S02]  /*113d0*/  FMNMX.FTZ R11, R64, R11, !PT ;  /* 0x0000000b400b7209 */ /* 0x000fe40007810000 */
[----:B------:R-:W-:Y:S01]  /*113e0*/  FSEL R14, R211, -INF , !P6 ;  /* 0xff800000d30e7808 */ /* 0x000fe20007000000 */
[----:B------:R-:W1:Y:S01]  /*113f0*/  SHFL.BFLY PT, R12, R104, 0x2, 0x1f ;  /* 0x0c401f00680c7f89 */ /* 0x000e6200000e0000 */
[----:B------:R-:W-:Y:S01]  /*11400*/  FMNMX.FTZ R11, R65, R11, !PT ;  /* 0x0000000b410b7209 */ /* 0x000fe20007810000 */
[----:B------:R-:W-:Y:S01]  /*11410*/  IMAD.MOV.U32 R211, RZ, RZ, R30 ;  /* 0x000000ffffd37224 */ /* 0x000fe200078e001e */
[----:B------:R-:W-:Y:S02]  /*11420*/  ISETP.GE.AND P6, PT, R9, R227, PT ;  /* 0x000000e30900720c */ /* 0x000fe40003fc6270 */
[----:B------:R-:W-:Y:S02]  /*11430*/  FMNMX.FTZ R11, R199, R11, !PT ;  /* 0x0000000bc70b7209 */ /* 0x000fe40007810000 */
[----:B------:R-:W-:Y:S02]  /*11440*/  ISETP.GE.OR P6, PT, R9, R231, !P6 ;  /* 0x000000e70900720c */ /* 0x000fe400077c6670 */
[----:B------:R-:W-:Y:S02]  /*11450*/  FMNMX.FTZ R11, R205, R11, !PT ;  /* 0x0000000bcd0b7209 */ /* 0x000fe40007810000 */
[----:B------:R-:W-:Y:S02]  /*11460*/  FSEL R13, R208, -INF , !P0 ;  /* 0xff800000d00d7808 */ /* 0x000fe40004000000 */
[----:B------:R-:W-:Y:S02]  /*11470*/  ISETP.GE.AND P0, PT, R9, R226, PT ;  /* 0x000000e20900720c */ /* 0x000fe40003f06270 */
[----:B------:R-:W-:Y:S02]  /*11480*/  FSEL R189, R189, -INF , !P2 ;  /* 0xff800000bdbd7808 */ /* 0x000fe40005000000 */
[-C--:B------:R-:W-:Y:S02]  /*11490*/  ISETP.GE.AND P2, PT, R10, R227.reuse, PT ;  /* 0x000000e30a00720c */ /* 0x080fe40003f46270 */
[----:B------:R-:W-:Y:S02]  /*114a0*/  FSEL R197, R180, -INF , !P6 ;  /* 0xff800000b4c57808 */ /* 0x000fe40007000000 */
[----:B------:R-:W-:Y:S02]  /*114b0*/  ISETP.GE.AND P6, PT, R7, R227, PT ;  /* 0x000000e30700720c */ /* 0x000fe40003fc6270 */
[----:B------:R-:W-:Y:S02]  /*114c0*/  ISETP.GE.OR P0, PT, R9, R230, !P0 ;  /* 0x000000e60900720c */ /* 0x000fe40004706670 */
[----:B------:R-:W-:Y:S02]  /*114d0*/  FMNMX.FTZ R9, R218, R11, !PT ;  /* 0x0000000bda097209 */ /* 0x000fe40007810000 */
[-C--:B------:R-:W-:Y:S02]  /*114e0*/  ISETP.GE.OR P2, PT, R10, R231.reuse, !P2 ;  /* 0x000000e70a00720c */ /* 0x080fe40005746670 */
[----:B------:R-:W-:Y:S02]  /*114f0*/  ISETP.GE.OR P6, PT, R7, R231, !P6 ;  /* 0x000000e70700720c */ /* 0x000fe400077c6670 */
[----:B------:R-:W-:Y:S02]  /*11500*/  FMNMX.FTZ R9, R236, R9, !PT ;  /* 0x00000009ec097209 */ /* 0x000fe40007810000 */
[----:B------:R-:W-:Y:S02]  /*11510*/  FSEL R187, R187, -INF , !P2 ;  /* 0xff800000bbbb7808 */ /* 0x000fe40005000000 */
[-C--:B------:R-:W-:Y:S02]  /*11520*/  ISETP.GE.AND P2, PT, R10, R226.reuse, PT ;  /* 0x000000e20a00720c */ /* 0x080fe40003f46270 */
[----:B------:R-:W-:Y:S02]  /*11530*/  FSEL R188, R201, -INF , !P1 ;  /* 0xff800000c9bc7808 */ /* 0x000fe40004800000 */
[----:B------:R-:W-:Y:S02]  /*11540*/  ISETP.GE.AND P1, PT, R4, R227, PT ;  /* 0x000000e30400720c */ /* 0x000fe40003f26270 */
[----:B------:R-:W-:Y:S02]  /*11550*/  FSEL R191, R196, -INF , !P4 ;  /* 0xff800000c4bf7808 */ /* 0x000fe40006000000 */
[CC--:B------:R-:W-:Y:S02]  /*11560*/  ISETP.GE.AND P4, PT, R4.reuse, R226.reuse, PT ;  /* 0x000000e20400720c */ /* 0x0c0fe40003f86270 */
[----:B------:R-:W-:Y:S02]  /*11570*/  FSEL R203, R105, -INF , !P6 ;  /* 0xff80000069cb7808 */ /* 0x000fe40007000000 */
[----:B------:R-:W-:Y:S02]  /*11580*/  ISETP.GE.AND P6, PT, R7, R226, PT ;  /* 0x000000e20700720c */ /* 0x000fe40003fc6270 */
[----:B------:R-:W-:Y:S02]  /*11590*/  FMNMX.FTZ R9, R211, R9, !PT ;  /* 0x00000009d3097209 */ /* 0x000fe40007810000 */
[C---:B------:R-:W-:Y:S02]  /*115a0*/  ISETP.GE.OR P1, PT, R4.reuse, R231, !P1 ;  /* 0x000000e70400720c */ /* 0x040fe40004f26670 */
[-C--:B------:R-:W-:Y:S02]  /*115b0*/  ISETP.GE.OR P4, PT, R4, R230.reuse, !P4 ;  /* 0x000000e60400720c */ /* 0x080fe40006786670 */
[----:B------:R-:W-:Y:S02]  /*115c0*/  ISETP.GE.OR P2, PT, R10, R230, !P2 ;  /* 0x000000e60a00720c */ /* 0x000fe40005746670 */
[----:B-1----:R-:W-:Y:S02]  /*115d0*/  FMNMX.FTZ R104, R104, R12, !PT ;  /* 0x0000000c68687209 */ /* 0x002fe40007810000 */
[----:B------:R-:W-:Y:S02]  /*115e0*/  FMNMX.FTZ R4, R28, R107, !PT ;  /* 0x0000006b1c047209 */ /* 0x000fe40007810000 */
[----:B------:R-:W-:Y:S02]  /*115f0*/  ISETP.GE.OR P6, PT, R7, R230, !P6 ;  /* 0x000000e60700720c */ /* 0x000fe400077c6670 */
[----:B------:R-:W-:Y:S02]  /*11600*/  FMNMX.FTZ R7, R51, R9, !PT ;  /* 0x0000000933077209 */ /* 0x000fe40007810000 */
[----:B------:R-:W-:Y:S01]  /*11610*/  FSEL R67, R38, -INF , !P1 ;  /* 0xff80000026437808 */ /* 0x000fe20004800000 */
[----:B------:R-:W1:Y:S01]  /*11620*/  SHFL.BFLY PT, R9, R104, 0x1, 0x1f ;  /* 0x0c201f0068097f89 */ /* 0x000e6200000e0000 */
[----:B------:R-:W-:Y:S02]  /*11630*/  FSEL R192, R200, -INF , !P2 ;  /* 0xff800000c8c07808 */ /* 0x000fe40005000000 */
[----:B------:R-:W-:Y:S02]  /*11640*/  FMNMX.FTZ R4, R14, R4, !PT ;  /* 0x000000040e047209 */ /* 0x000fe40007810000 */
[C---:B------:R-:W-:Y:S02]  /*11650*/  ISETP.GE.AND P1, PT, R2.reuse, R227, PT ;  /* 0x000000e30200720c */ /* 0x040fe40003f26270 */
[C---:B------:R-:W-:Y:S02]  /*11660*/  ISETP.GE.AND P2, PT, R2.reuse, R226, PT ;  /* 0x000000e20200720c */ /* 0x040fe40003f46270 */
[----:B------:R-:W-:Y:S02]  /*11670*/  FSEL R10, R209, -INF , !P5 ;  /* 0xff800000d10a7808 */ /* 0x000fe40006800000 */
[C---:B------:R-:W-:Y:S02]  /*11680*/  ISETP.GE.OR P1, PT, R2.reuse, R231, !P1 ;  /* 0x000000e70200720c */ /* 0x040fe40004f26670 */
[----:B------:R-:W-:Y:S02]  /*11690*/  ISETP.GE.OR P2, PT, R2, R230, !P2 ;  /* 0x000000e60200720c */ /* 0x000fe40005746670 */
[----:B------:R-:W-:Y:S02]  /*116a0*/  FMNMX.FTZ R2, R13, R4, !PT ;  /* 0x000000040d027209 */ /* 0x000fe40007810000 */
[----:B------:R-:W-:Y:S02]  /*116b0*/  FSEL R190, R198, -INF , !P3 ;  /* 0xff800000c6be7808 */ /* 0x000fe40005800000 */
[----:B------:R-:W-:Y:S02]  /*116c0*/  FMNMX.FTZ R2, R10, R2, !PT ;  /* 0x000000020a027209 */ /* 0x000fe40007810000 */
[----:B------:R-:W-:Y:S02]  /*116d0*/  ISETP.GE.AND P5, PT, R6, R227, PT ;  /* 0x000000e30600720c */ /* 0x000fe40003fa6270 */
[----:B------:R-:W-:Y:S02]  /*116e0*/  FMNMX.FTZ R2, R190, R2, !PT ;  /* 0x00000002be027209 */ /* 0x000fe40007810000 */
[----:B------:R-:W-:Y:S02]  /*116f0*/  ISETP.GE.OR P5, PT, R6, R231, !P5 ;  /* 0x000000e70600720c */ /* 0x000fe40006fa6670 */
[----:B------:R-:W-:Y:S02]  /*11700*/  FMNMX.FTZ R2, R188, R2, !PT ;  /* 0x00000002bc027209 */ /* 0x000fe40007810000 */
[----:B------:R-:W-:Y:S02]  /*11710*/  FSEL R204, R43, -INF , !P5 ;  /* 0xff8000002bcc7808 */ /* 0x000fe40006800000 */
[----:B------:R-:W-:Y:S02]  /*11720*/  ISETP.GE.AND P5, PT, R5, R227, PT ;  /* 0x000000e30500720c */ /* 0x000fe40003fa6270 */
[----:B------:R-:W-:Y:S02]  /*11730*/  FMNMX.FTZ R2, R191, R2, !PT ;  /* 0x00000002bf027209 */ /* 0x000fe40007810000 */
[----:B------:R-:W-:Y:S02]  /*11740*/  ISETP.GE.AND P3, PT, R6, R226, PT ;  /* 0x000000e20600720c */ /* 0x000fe40003f66270 */
[----:B------:R-:W-:Y:S02]  /*11750*/  ISETP.GE.OR P5, PT, R5, R231, !P5 ;  /* 0x000000e70500720c */ /* 0x000fe40006fa6670 */
[----:B------:R-:W-:Y:S02]  /*11760*/  FMNMX.FTZ R2, R192, R2, !PT ;  /* 0x00000002c0027209 */ /* 0x000fe40007810000 */
[----:B------:R-:W-:Y:S02]  /*11770*/  FSEL R193, R193, -INF , !P0 ;  /* 0xff800000c1c17808 */ /* 0x000fe40004000000 */
[----:B-1----:R-:W-:Y:S02]  /*11780*/  FMNMX.FTZ R104, R104, R9, !PT ;  /* 0x0000000968687209 */ /* 0x002fe40007810000 */
[----:B------:R-:W-:Y:S02]  /*11790*/  ISETP.GE.OR P3, PT, R6, R230, !P3 ;  /* 0x000000e60600720c */ /* 0x000fe40005f66670 */
[----:B------:R-:W-:Y:S01]  /*117a0*/  FSEL R198, R42, -INF , !P5 ;  /* 0xff8000002ac67808 */ /* 0x000fe20006800000 */
[----:B------:R-:W-:Y:S01]  /*117b0*/  FMUL.FTZ R109, R104, c[0x0][0x23c] ;  /* 0x00008f00686d7a20 */ /* 0x000fe20000410000 */
[----:B------:R-:W-:Y:S02]  /*117c0*/  ISETP.GE.AND P5, PT, R5, R226, PT ;  /* 0x000000e20500720c */ /* 0x000fe40003fa6270 */
[----:B------:R-:W-:Y:S02]  /*117d0*/  ISETP.GE.AND P0, PT, R0, R227, PT ;  /* 0x000000e30000720c */ /* 0x000fe40003f06270 */
[----:B------:R-:W-:Y:S02]  /*117e0*/  FSEL R194, R194, -INF , !P6 ;  /* 0xff800000c2c27808 */ /* 0x000fe40007000000 */
[----:B------:R-:W-:Y:S02]  /*117f0*/  FMNMX.FTZ R2, R193, R2, !PT ;  /* 0x00000002c1027209 */ /* 0x000fe40007810000 */
[----:B------:R-:W-:Y:S02]  /*11800*/  FSEL R195, R46, -INF , !P3 ;  /* 0xff8000002ec37808 */ /* 0x000fe40005800000 */
[----:B------:R-:W-:Y:S02]  /*11810*/  FSETP.NEU.FTZ.AND P3, PT, R104, -INF , PT ;  /* 0xff8000006800780b */ /* 0x000fe40003f7d000 */
[----:B------:R-:W-:Y:S02]  /*11820*/  ISETP.GE.OR P5, PT, R5, R230, !P5 ;  /* 0x000000e60500720c */ /* 0x000fe40006fa6670 */
[----:B------:R-:W-:Y:S02]  /*11830*/  ISETP.GE.OR P0, PT, R0, R231, !P0 ;  /* 0x000000e70000720c */ /* 0x000fe40004706670 */
[----:B------:R-:W-:Y:S02]  /*11840*/  FMNMX.FTZ R2, R194, R2, !PT ;  /* 0x00000002c2027209 */ /* 0x000fe40007810000 */
[----:B------:R-:W-:Y:S02]  /*11850*/  FSEL R109, R109, RZ, P3 ;  /* 0x000000ff6d6d7208 */ /* 0x000fe40001800000 */
[----:B------:R-:W-:Y:S02]  /*11860*/  FSEL R251, R61, -INF , !P0 ;  /* 0xff8000003dfb7808 */ /* 0x000fe40004000000 */
[----:B------:R-:W-:Y:S02]  /*11870*/  FSEL R196, R47, -INF , !P5 ;  /* 0xff8000002fc47808 */ /* 0x000fe40006800000 */
[----:B------:R-:W-:Y:S02]  /*11880*/  FMNMX.FTZ R2, R195, R2, !PT ;  /* 0x00000002c3027209 */ /* 0x000fe40007810000 */
[C---:B------:R-:W-:Y:S02]  /*11890*/  ISETP.GE.AND P0, PT, R0.reuse, R226, PT ;  /* 0x000000e20000720c */ /* 0x040fe40003f06270 */
[----:B------:R-:W-:Y:S02]  /*118a0*/  FMNMX.FTZ R6, R25, R106, !PT ;  /* 0x0000006a19067209 */ /* 0x000fe40007810000 */
        /* <DEDUP_REMOVED lines=8> */
[----:B------:R-:W-:Y:S01]  /*11930*/  FSEL R57, R57, -INF , !P1 ;  /* 0xff80000039397808 */ /* 0x000fe20004800000 */
[----:B------:R-:W2:Y:S01]  /*11940*/  SHFL.BFLY PT, R7, R105, 0x2, 0x1f ;  /* 0x0c401f0069077f89 */ /* 0x000ea200000e0000 */
[----:B------:R-:W-:Y:S02]  /*11950*/  FMNMX.FTZ R6, R23, R6, !PT ;  /* 0x0000000617067209 */ /* 0x000fe40007810000 */
[----:B------:R-:W-:Y:S02]  /*11960*/  ISETP.GE.AND P1, PT, R8, R227, PT ;  /* 0x000000e30800720c */ /* 0x000fe40003f26270 */
[----:B------:R-:W-:Y:S02]  /*11970*/  FMNMX.FTZ R6, R186, R6, !PT ;  /* 0x00000006ba067209 */ /* 0x000fe40007810000 */
[----:B------:R-:W-:Y:S02]  /*11980*/  ISETP.GE.OR P1, PT, R8, R231, !P1 ;  /* 0x000000e70800720c */ /* 0x000fe40004f26670 */
[----:B------:R-:W-:Y:S02]  /*11990*/  FMNMX.FTZ R5, R185, R6, !PT ;  /* 0x00000006b9057209 */ /* 0x000fe40007810000 */
[----:B------:R-:W-:Y:S02]  /*119a0*/  FSEL R249, R39, -INF , !P4 ;  /* 0xff80000027f97808 */ /* 0x000fe40006000000 */
[----:B------:R-:W-:Y:S01]  /*119b0*/  FMNMX.FTZ R5, R189, R5, !PT ;  /* 0x00000005bd057209 */ /* 0x000fe20007810000 */
[----:B------:R-:W-:Y:S01]  /*119c0*/  LDSM.16.MT88.4 R36, [R222+0x9000] ;  /* 0x00900000de24783b */ /* 0x000fe20000004200 */
[----:B------:R-:W-:Y:S02]  /*119d0*/  FSEL R252, R60, -INF , !P1 ;  /* 0xff8000003cfc7808 */ /* 0x000fe40004800000 */
[----:B------:R-:W-:Y:S01]  /*119e0*/  FMNMX.FTZ R103, R187, R5, !PT ;  /* 0x00000005bb677209 */ /* 0x000fe20007810000 */
[--C-:B-1----:R-:W-:Y:S01]  /*119f0*/  FFMA.FTZ R2, R17, c[0x0][0x23c], -R109.reuse ;  /* 0x00008f0011027a23 */ /* 0x102fe2000001086d */
[C---:B------:R-:W-:Y:S02]  /*11a00*/  ISETP.GE.AND P1, PT, R8.reuse, R226, PT ;  /* 0x000000e20800720c */ /* 0x040fe40003f26270 */
[----:B------:R-:W-:Y:S01]  /*11a10*/  FMNMX.FTZ R103, R197, R103, !PT ;  /* 0x00000067c5677209 */ /* 0x000fe20007810000 */
[----:B------:R-:W1:Y:S01]  /*11a20*/  MUFU.EX2 R242, R2 ;  /* 0x0000000200f27308 */ /* 0x000e620000000800 */
[----:B------:R-:W-:Y:S02]  /*11a30*/  ISETP.GE.OR P1, PT, R8, R230, !P1 ;  /* 0x000000e60800720c */ /* 0x000fe40004f26670 */
[----:B------:R-:W-:Y:S02]  /*11a40*/  FMNMX.FTZ R103, R203, R103, !PT ;  /* 0x00000067cb677209 */ /* 0x000fe40007810000 */
[----:B--2---:R-:W-:Y:S02]  /*11a50*/  FMNMX.FTZ R105, R105, R7, !PT ;  /* 0x0000000769697209 */ /* 0x004fe40007810000 */
[----:B------:R-:W-:Y:S02]  /*11a60*/  FSEL R250, R59, -INF , !P2 ;  /* 0xff8000003bfa7808 */ /* 0x000fe40005000000 */
[----:B------:R-:W-:Y:S01]  /*11a70*/  FMNMX.FTZ R0, R249, R0, !PT ;  /* 0x00000000f9007209 */ /* 0x000fe20007810000 */
[----:B------:R-:W2:Y:S01]  /*11a80*/  SHFL.BFLY PT, R4, R105, 0x1, 0x1f ;  /* 0x0c201f0069047f89 */ /* 0x000ea200000e0000 */
[----:B------:R-:W-:Y:S02]  /*11a90*/  FMNMX.FTZ R103, R204, R103, !PT ;  /* 0x00000067cc677209 */ /* 0x000fe40007810000 */
[----:B------:R-:W-:Y:S02]  /*11aa0*/  FMNMX.FTZ R0, R250, R0, !PT ;  /* 0x00000000fa007209 */ /* 0x000fe40007810000 */
[----:B------:R-:W-:Y:S02]  /*11ab0*/  FMNMX.FTZ R103, R198, R103, !PT ;  /* 0x00000067c6677209 */ /* 0x000fe40007810000 */
[----:B------:R-:W-:Y:S02]  /*11ac0*/  FSEL R62, R62, -INF , !P1 ;  /* 0xff8000003e3e7808 */ /* 0x000fe40004800000 */
[----:B------:R-:W-:Y:S02]  /*11ad0*/  FMNMX.FTZ R103, R67, R103, !PT ;  /* 0x0000006743677209 */ /* 0x000fe40007810000 */
[----:B------:R-:W-:Y:S02]  /*11ae0*/  FSEL R108, R63, -INF , !P0 ;  /* 0xff8000003f6c7808 */ /* 0x000fe40004000000 */
[----:B------:R-:W-:Y:S02]  /*11af0*/  FMNMX.FTZ R0, R62, R0, !PT ;  /* 0x000000003e007209 */ /* 0x000fe40007810000 */
[----:B------:R-:W-:Y:S02]  /*11b00*/  FMNMX.FTZ R103, R57, R103, !PT ;  /* 0x0000006739677209 */ /* 0x000fe40007810000 */
[----:B------:R-:W-:Y:S02]  /*11b10*/  FMNMX.FTZ R0, R108, R0, !PT ;  /* 0x000000006c007209 */ /* 0x000fe40007810000 */
[----:B------:R-:W-:Y:S02]  /*11b20*/  FMNMX.FTZ R103, R252, R103, !PT ;  /* 0x00000067fc677209 */ /* 0x000fe40007810000 */
[----:B-1----:R-:W-:Y:S01]  /*11b30*/  F2FP.PACK_AB R176, R242, R215 ;  /* 0x000000d7f2b0723e */ /* 0x002fe200000000ff */
[----:B------:R-:W1:Y:S01]  /*11b40*/  SHFL.BFLY PT, R2, R0, 0x2, 0x1f ;  /* 0x0c401f0000027f89 */ /* 0x000e6200000e0000 */
[----:B------:R-:W-:Y:S02]  /*11b50*/  FMNMX.FTZ R103, R251, R103, !PT ;  /* 0x00000067fb677209 */ /* 0x000fe40007810000 */
[----:B--2---:R-:W-:Y:S04]  /*11b60*/  FMNMX.FTZ R105, R105, R4, !PT ;  /* 0x0000000469697209 */ /* 0x004fe80007810000 */
[C---:B------:R-:W-:Y:S01]  /*11b70*/  FSETP.NEU.FTZ.AND P2, PT, R105.reuse, -INF , PT ;  /* 0xff8000006900780b */ /* 0x040fe20003f5d000 */
[----:B------:R-:W2:Y:S01]  /*11b80*/  SHFL.BFLY PT, R5, R103, 0x2, 0x1f ;  /* 0x0c401f0067057f89 */ /* 0x000ea200000e0000 */
[----:B------:R-:W-:Y:S05]  /*11b90*/  FMUL.FTZ R110, R105, c[0x0][0x23c] ;  /* 0x00008f00696e7a20 */ /* 0x000fea0000410000 */
[----:B------:R-:W-:Y:S05]  /*11ba0*/  FSEL R110, R110, RZ, P2 ;  /* 0x000000ff6e6e7208 */ /* 0x000fea0001000000 */
[--C-:B------:R-:W-:Y:S04]  /*11bb0*/  FFMA.FTZ R4, R18, c[0x0][0x23c], -R110.reuse ;  /* 0x00008f0012047a23 */ /* 0x100fe8000001086e */
[----:B------:R3:W-:Y:S01]  /*11bc0*/  MUFU.EX2 R216, R4 ;  /* 0x0000000400d87308 */ /* 0x0007e20000000800 */
[----:B-1----:R-:W-:Y:S01]  /*11bd0*/  FMNMX.FTZ R0, R0, R2, !PT ;  /* 0x0000000200007209 */ /* 0x002fe20007810000 */
[--C-:B------:R-:W-:Y:S01]  /*11be0*/  FFMA.FTZ R2, R21, c[0x0][0x23c], -R110.reuse ;  /* 0x00008f0015027a23 */ /* 0x100fe2000001086e */
[----:B--2---:R-:W-:Y:S07]  /*11bf0*/  FMNMX.FTZ R103, R103, R5, !PT ;  /* 0x0000000567677209 */ /* 0x004fee0007810000 */
[----:B------:R1:W-:Y:S01]  /*11c00*/  MUFU.EX2 R206, R2 ;  /* 0x0000000200ce7308 */ /* 0x0003e20000000800 */
[----:B------:R-:W2:Y:S01]  /*11c10*/  SHFL.BFLY PT, R5, R103, 0x1, 0x1f ;  /* 0x0c201f0067057f89 */ /* 0x000ea200000e0000 */
[----:B---3--:R-:W-:Y:S08]  /*11c20*/  FFMA.FTZ R4, R19, c[0x0][0x23c], -R110 ;  /* 0x00008f0013047a23 */ /* 0x008ff0000001086e */
[----:B------:R3:W-:Y:S01]  /*11c30*/  MUFU.EX2 R27, R4 ;  /* 0x00000004001b7308 */ /* 0x0007e20000000800 */
[----:B-1----:R-:W1:Y:S01]  /*11c40*/  SHFL.BFLY PT, R2, R0, 0x1, 0x1f ;  /* 0x0c201f0000027f89 */ /* 0x002e6200000e0000 */
[----:B--2---:R-:W-:Y:S04]  /*11c50*/  FMNMX.FTZ R103, R103, R5, !PT ;  /* 0x0000000567677209 */ /* 0x004fe80007810000 */
[C---:B------:R-:W-:Y:S01]  /*11c60*/  FSETP.NEU.FTZ.AND P1, PT, R103.reuse, -INF , PT ;  /* 0xff8000006700780b */ /* 0x040fe20003f3d000 */
[----:B------:R-:W-:Y:S05]  /*11c70*/  FMUL.FTZ R111, R103, c[0x0][0x23c] ;  /* 0x00008f00676f7a20 */ /* 0x000fea0000410000 */
[----:B------:R-:W-:Y:S01]  /*11c80*/  FSEL R111, R111, RZ, P1 ;  /* 0x000000ff6f6f7208 */ /* 0x000fe20000800000 */
[----:B---3--:R-:W-:Y:S04]  /*11c90*/  FFMA.FTZ R4, R20, c[0x0][0x23c], -R109 ;  /* 0x00008f0014047a23 */ /* 0x008fe8000001086d */
        /* <DEDUP_REMOVED lines=11> */
[--C-:B-1----:R-:W-:Y:S02]  /*11d50*/  FFMA.FTZ R0, R23, c[0x0][0x23c], -R111.reuse ;  /* 0x00008f0017007a23 */ /* 0x102fe4000001086f */
[----:B------:R-:W1:Y:S07]  /*11d60*/  LDSM.16.MT88.4 R20, [R220+0x9000] ;  /* 0x00900000dc14783b */ /* 0x000e6e0000004200 */
[----:B------:R5:W5:Y:S01]  /*11d70*/  MUFU.EX2 R219, R0 ;  /* 0x0000000000db7308 */ /* 0x000b620000000800 */
[----:B---3--:R-:W-:Y:S01]  /*11d80*/  FSEL R2, R105, RZ, P2 ;  /* 0x000000ff69027208 */ /* 0x008fe20001000000 */
[----:B--2---:R-:W-:Y:S01]  /*11d90*/  FFMA.FTZ R4, R26, c[0x0][0x23c], -R110 ;  /* 0x00008f001a047a23 */ /* 0x004fe2000001086e */
[----:B----4-:R-:W-:Y:S07]  /*11da0*/  F2FP.PACK_AB R178, R239, R245 ;  /* 0x000000f5efb2723e */ /* 0x010fee00000000ff */
[----:B------:R2:W3:Y:S01]  /*11db0*/  MUFU.EX2 R238, R4 ;  /* 0x0000000400ee7308 */ /* 0x0004e20000000800 */
[--C-:B-----5:R-:W-:Y:S01]  /*11dc0*/  FFMA.FTZ R0, R28, c[0x0][0x23c], -R184.reuse ;  /* 0x00008f001c007a23 */ /* 0x120fe200000108b8 */
[----:B------:R-:W-:Y:S08]  /*11dd0*/  F2FP.PACK_AB R182, R219, R241 ;  /* 0x000000f1dbb6723e */ /* 0x000ff000000000ff */
[----:B------:R4:W-:Y:S01]  /*11de0*/  MUFU.EX2 R212, R0 ;  /* 0x0000000000d47308 */ /* 0x0009e20000000800 */
[--C-:B--2---:R-:W-:Y:S01]  /*11df0*/  FFMA.FTZ R4, R25, c[0x0][0x23c], -R111.reuse ;  /* 0x00008f0019047a23 */ /* 0x104fe2000001086f */
[----:B---3--:R-:W-:Y:S08]  /*11e00*/  F2FP.PACK_AB R179, R238, R206 ;  /* 0x000000ceeeb3723e */ /* 0x008ff000000000ff */
[----:B------:R2:W-:Y:S01]  /*11e10*/  MUFU.EX2 R213, R4 ;  /* 0x0000000400d57308 */ /* 0x0005e20000000800 */
[--C-:B----4-:R-:W-:Y:S09]  /*11e20*/  FFMA.FTZ R0, R14, c[0x0][0x23c], -R184.reuse ;  /* 0x00008f000e007a23 */ /* 0x110ff200000108b8 */
[----:B------:R3:W4:Y:S01]  /*11e30*/  MUFU.EX2 R244, R0 ;  /* 0x0000000000f47308 */ /* 0x0007220000000800 */
[----:B--2---:R-:W-:Y:S09]  /*11e40*/  FFMA.FTZ R4, R24, c[0x0][0x23c], -R111 ;  /* 0x00008f0018047a23 */ /* 0x004ff2000001086f */
[----:B------:R-:W2:Y:S01]  /*11e50*/  MUFU.EX2 R243, R4 ;  /* 0x0000000400f37308 */ /* 0x000ea20000000800 */
[----:B---3--:R-:W-:Y:S01]  /*11e60*/  FFMA.FTZ R0, R13, c[0x0][0x23c], -R184 ;  /* 0x00008f000d007a23 */ /* 0x008fe200000108b8 */
[----:B----4-:R-:W-:Y:S08]  /*11e70*/  F2FP.PACK_AB R181, R244, R212 ;  /* 0x000000d4f4b5723e */ /* 0x010ff000000000ff */
[----:B------:R3:W4:Y:S01]  /*11e80*/  MUFU.EX2 R240, R0 ;  /* 0x0000000000f07308 */ /* 0x0007220000000800 */
[----:B--2---:R-:W-:Y:S02]  /*11e90*/  F2FP.PACK_AB R180, R243, R213 ;  /* 0x000000d5f3b4723e */ /* 0x004fe400000000ff */
[----:B---3--:R-:W-:Y:S02]  /*11ea0*/  FSEL R0, R104, RZ, P3 ;  /* 0x000000ff68007208 */ /* 0x008fe40001800000 */
[----:B----4-:R-:W-:Y:S03]  /*11eb0*/  F2FP.PACK_AB R183, R217, R240 ;  /* 0x000000f0d9b7723e */ /* 0x010fe600000000ff */
[----:B------:R-:W-:Y:S04]  /*11ec0*/  FADD.FTZ R0, -R0, R3 ;  /* 0x0000000300007221 */ /* 0x000fe80000010100 */
[----:B------:R-:W-:Y:S04]  /*11ed0*/  FMUL.FTZ R0, R0, c[0x0][0x23c] ;  /* 0x00008f0000007a20 */ /* 0x000fe80000410000 */
[----:B------:R2:W3:Y:S02]  /*11ee0*/  MUFU.EX2 R101, R0 ;  /* 0x0000000000657308 */ /* 0x0004e40000000800 */
[----:B--2---:R-:W-:Y:S01]  /*11ef0*/  FADD.FTZ R0, -R2, R100 ;  /* 0x0000006402007221 */ /* 0x004fe20000010100 */
        /* <DEDUP_REMOVED lines=17> */
[----:B--2---:R-:W-:Y:S01]  /*12010*/  FADD.FTZ R0, -R2, R106 ;  /* 0x0000006a02007221 */ /* 0x004fe20000010100 */
[----:B------:R-:W-:Y:S01]  /*12020*/  FSEL R2, R102, RZ, P0 ;  /* 0x000000ff66027208 */ /* 0x000fe20000000000 */
[----:B---3--:R-:W-:Y:S01]  /*12030*/  FMUL.FTZ R6, R100, R114 ;  /* 0x0000007264067220 */ /* 0x008fe20000410000 */
[----:B------:R-:W-:Y:S01]  /*12040*/  ISETP.GT.AND P0, PT, R235, UR8, PT ;  /* 0x00000008eb007c0c */ /* 0x000fe2000bf04270 */
[----:B------:R-:W-:Y:S02]  /*12050*/  FMUL.FTZ R0, R0, c[0x0][0x23c] ;  /* 0x00008f0000007a20 */ /* 0x000fe40000410000 */
[C---:B------:R-:W-:Y:S02]  /*12060*/  FMUL.FTZ R7, R100.reuse, R115 ;  /* 0x0000007364077220 */ /* 0x040fe40000410000 */
[----:B------:R2:W3:Y:S01]  /*12070*/  MUFU.EX2 R3, R0 ;  /* 0x0000000000037308 */ /* 0x0004e20000000800 */
[C---:B------:R-:W-:Y:S01]  /*12080*/  FMUL.FTZ R34, R100.reuse, R142 ;  /* 0x0000008e64227220 */ /* 0x040fe20000410000 */
[----:B------:R-:W4:Y:S01]  /*12090*/  LDSM.16.MT88.4 R112, [R222+0xa000] ;  /* 0x00a00000de70783b */ /* 0x000f220000004200 */
[----:B------:R-:W-:Y:S02]  /*120a0*/  IMAD.MOV.U32 R142, RZ, RZ, R240 ;  /* 0x000000ffff8e7224 */ /* 0x000fe400078e00f0 */
[C---:B------:R-:W-:Y:S02]  /*120b0*/  FMUL.FTZ R18, R100.reuse, R126 ;  /* 0x0000007e64127220 */ /* 0x040fe40000410000 */
[C---:B------:R-:W-:Y:S02]  /*120c0*/  FMUL.FTZ R19, R100.reuse, R127 ;  /* 0x0000007f64137220 */ /* 0x040fe40000410000 */
[C---:B------:R-:W-:Y:S01]  /*120d0*/  FMUL.FTZ R35, R100.reuse, R143 ;  /* 0x0000008f64237220 */ /* 0x040fe20000410000 */
[----:B------:R-:W-:Y:S01]  /*120e0*/  LDSM.16.MT88.4 R124, [R222+0x9400] ;  /* 0x00940000de7c783b */ /* 0x000fe20000004200 */
[----:B------:R-:W-:Y:S02]  /*120f0*/  IMAD.MOV.U32 R143, RZ, RZ, R239 ;  /* 0x000000ffff8f7224 */ /* 0x000fe400078e00ef */
[C---:B------:R-:W-:Y:S02]  /*12100*/  FMUL.FTZ R70, R100.reuse, R70 ;  /* 0x0000004664467220 */ /* 0x040fe40000410000 */
[C---:B------:R-:W-:Y:S02]  /*12110*/  FMUL.FTZ R71, R100.reuse, R71 ;  /* 0x0000004764477220 */ /* 0x040fe40000410000 */
[C---:B------:R-:W-:Y:S02]  /*12120*/  FMUL.FTZ R82, R100.reuse, R82 ;  /* 0x0000005264527220 */ /* 0x040fe40000410000 */
[C---:B------:R-:W-:Y:S02]  /*12130*/  FMUL.FTZ R83, R100.reuse, R83 ;  /* 0x0000005364537220 */ /* 0x040fe40000410000 */
[C---:B------:R-:W-:Y:S02]  /*12140*/  FMUL.FTZ R86, R100.reuse, R86 ;  /* 0x0000005664567220 */ /* 0x040fe40000410000 */
[----:B------:R-:W-:Y:S02]  /*12150*/  FMUL.FTZ R87, R100, R87 ;  /* 0x0000005764577220 */ /* 0x000fe40000410000 */
[----:B--2---:R-:W-:Y:S02]  /*12160*/  FADD.FTZ R0, -R2, R107 ;  /* 0x0000006b02007221 */ /* 0x004fe40000010100 */
[----:B------:R-:W-:Y:S02]  /*12170*/  FFMA.FTZ R2, R40, c[0x0][0x23c], -R109 ;  /* 0x00008f0028027a23 */ /* 0x000fe4000001086d */
[----:B------:R-:W-:Y:S02]  /*12180*/  FMUL.FTZ R0, R0, c[0x0][0x23c] ;  /* 0x00008f0000007a20 */ /* 0x000fe40000410000 */
[----:B------:R2:W-:Y:S01]  /*12190*/  MUFU.EX2 R248, R2 ;  /* 0x0000000200f87308 */ /* 0x0005e20000000800 */
[----:B------:R-:W-:Y:S02]  /*121a0*/  IMAD.MOV.U32 R107, RZ, RZ, R27 ;  /* 0x000000ffff6b7224 */ /* 0x000fe400078e001b */
[C---:B---3--:R-:W-:Y:S02]  /*121b0*/  FMUL.FTZ R8, R3.reuse, R116 ;  /* 0x0000007403087220 */ /* 0x048fe40000410000 */
[----:B------:R-:W-:Y:S01]  /*121c0*/  FMUL.FTZ R9, R3, R117 ;  /* 0x0000007503097220 */ /* 0x000fe20000410000 */
[----:B------:R-:W-:Y:S01]  /*121d0*/  F2FP.PACK_AB R177, R107, R216 ;  /* 0x000000d86bb1723e */ /* 0x000fe200000000ff */
[C---:B------:R-:W-:Y:S02]  /*121e0*/  FMUL.FTZ R12, R3.reuse, R120 ;  /* 0x00000078030c7220 */ /* 0x040fe40000410000 */
[C---:B------:R-:W-:Y:S01]  /*121f0*/  FMUL.FTZ R13, R3.reuse, R121 ;  /* 0x00000079030d7220 */ /* 0x040fe20000410000 */
[----:B------:R-:W3:Y:S01]  /*12200*/  MUFU.EX2 R0, R0 ;  /* 0x0000000000007308 */ /* 0x000ee20000000800 */
[C---:B------:R-:W-:Y:S02]  /*12210*/  FMUL.FTZ R24, R3.reuse, R132 ;  /* 0x0000008403187220 */ /* 0x040fe40000410000 */
[-C--:B-1----:R-:W-:Y:S01]  /*12220*/  HMMA.16816.F32 R4, R176, R20.reuse, R4 ;  /* 0x00000014b004723c */ /* 0x082fe20000001804 */
[C---:B------:R-:W-:Y:S02]  /*12230*/  FMUL.FTZ R25, R3.reuse, R133 ;  /* 0x0000008503197220 */ /* 0x040fe40000410000 */
[C---:B------:R-:W-:Y:S02]  /*12240*/  FMUL.FTZ R28, R3.reuse, R136 ;  /* 0x00000088031c7220 */ /* 0x040fe40000410000 */
[----:B------:R-:W-:Y:S02]  /*12250*/  FMUL.FTZ R29, R3, R137 ;  /* 0x00000089031d7220 */ /* 0x000fe40000410000 */
[----:B------:R-:W-:Y:S02]  /*12260*/  IMAD.MOV.U32 R136, RZ, RZ, R216 ;  /* 0x000000ffff887224 */ /* 0x000fe400078e00d8 */
[----:B------:R-:W-:Y:S03]  /*12270*/  IMAD.MOV.U32 R137, RZ, RZ, R215 ;  /* 0x000000ffff897224 */ /* 0x000fe600078e00d7 */
[----:B--2---:R-:W-:Y:S02]  /*12280*/  FFMA.FTZ R2, R41, c[0x0][0x23c], -R109 ;  /* 0x00008f0029027a23 */ /* 0x004fe4000001086d */
[----:B------:R-:W-:Y:S02]  /*12290*/  IMAD.MOV.U32 R132, RZ, RZ, R212 ;  /* 0x000000ffff847224 */ /* 0x000fe400078e00d4 */
[----:B------:R1:W2:Y:S01]  /*122a0*/  MUFU.EX2 R247, R2 ;  /* 0x0000000200f77308 */ /* 0x0002a20000000800 */
[----:B------:R-:W-:Y:S02]  /*122b0*/  IMAD.MOV.U32 R133, RZ, RZ, R213 ;  /* 0x000000ffff857224 */ /* 0x000fe400078e00d5 */
[----:B------:R-:W-:Y:S02]  /*122c0*/  FMUL.FTZ R40, R3, R148 ;  /* 0x0000009403287220 */ /* 0x000fe40000410000 */
[C---:B---3--:R-:W-:Y:S02]  /*122d0*/  FMUL.FTZ R43, R0.reuse, R151 ;  /* 0x00000097002b7220 */ /* 0x048fe40000410000 */
[----:B------:R-:W-:Y:S02]  /*122e0*/  IMAD.MOV.U32 R151, RZ, RZ, R246 ;  /* 0x000000ffff977224 */ /* 0x000fe400078e00f6 */
[C---:B------:R-:W-:Y:S02]  /*122f0*/  FMUL.FTZ R27, R0.reuse, R135 ;  /* 0x00000087001b7220 */ /* 0x040fe40000410000 */
[----:B------:R-:W-:Y:S02]  /*12300*/  IMAD.MOV.U32 R135, RZ, RZ, R245 ;  /* 0x000000ffff877224 */ /* 0x000fe400078e00f5 */
[C---:B------:R-:W-:Y:S02]  /*12310*/  FMUL.FTZ R30, R0.reuse, R138 ;  /* 0x0000008a001e7220 */ /* 0x040fe40000410000 */
[----:B------:R-:W-:Y:S02]  /*12320*/  IMAD.MOV.U32 R138, RZ, RZ, R244 ;  /* 0x000000ffff8a7224 */ /* 0x000fe400078e00f4 */
[C---:B------:R-:W-:Y:S02]  /*12330*/  FMUL.FTZ R31, R0.reuse, R139 ;  /* 0x0000008b001f7220 */ /* 0x040fe40000410000 */
[----:B------:R-:W-:Y:S02]  /*12340*/  IMAD.MOV.U32 R139, RZ, RZ, R243 ;  /* 0x000000ffff8b7224 */ /* 0x000fe400078e00f3 */
[C---:B------:R-:W-:Y:S02]  /*12350*/  FMUL.FTZ R10, R0.reuse, R118 ;  /* 0x00000076000a7220 */ /* 0x040fe40000410000 */
[----:B------:R-:W-:Y:S02]  /*12360*/  FMUL.FTZ R11, R0, R119 ;  /* 0x00000077000b7220 */ /* 0x000fe40000410000 */
[----:B-1----:R-:W-:Y:S01]  /*12370*/  FFMA.FTZ R2, R44, c[0x0][0x23c], -R110 ;  /* 0x00008f002c027a23 */ /* 0x002fe2000001086e */
[----:B------:R-:W1:Y:S01]  /*12380*/  LDSM.16.MT88.4 R116, [R220+0xb000] ;  /* 0x00b00000dc74783b */ /* 0x000e620000004200 */
[C---:B------:R-:W-:Y:S02]  /*12390*/  FMUL.FTZ R14, R0.reuse, R122 ;  /* 0x0000007a000e7220 */ /* 0x040fe40000410000 */
[----:B------:R3:W-:Y:S01]  /*123a0*/  MUFU.EX2 R246, R2 ;  /* 0x0000000200f67308 */ /* 0x0007e20000000800 */
[C---:B------:R-:W-:Y:S01]  /*123b0*/  HMMA.16816.F32 R8, R180.reuse, R20, R8 ;  /* 0x00000014b408723c */ /* 0x040fe20000001808 */
[C---:B------:R-:W-:Y:S02]  /*123c0*/  FMUL.FTZ R15, R0.reuse, R123 ;  /* 0x0000007b000f7220 */ /* 0x040fe40000410000 */
[C---:B------:R-:W-:Y:S02]  /*123d0*/  FMUL.FTZ R26, R0.reuse, R134 ;  /* 0x00000086001a7220 */ /* 0x040fe40000410000 */
[----:B------:R-:W-:Y:S02]  /*123e0*/  IMAD.MOV.U32 R134, RZ, RZ, R206 ;  /* 0x000000ffff867224 */ /* 0x000fe400078e00ce */
[C---:B------:R-:W-:Y:S01]  /*123f0*/  FMUL.FTZ R20, R101.reuse, R128 ;  /* 0x0000008065147220 */ /* 0x040fe20000410000 */
[-C--:B------:R-:W-:Y:S01]  /*12400*/  HMMA.16816.F32 R12, R180, R22.reuse, R12 ;  /* 0x00000016b40c723c */ /* 0x080fe2000000180c */
[----:B------:R-:W-:Y:S03]  /*12410*/  FMUL.FTZ R21, R101, R129 ;  /* 0x0000008165157220 */ /* 0x000fe60000410000 */
[C---:B------:R-:W-:Y:S02]  /*12420*/  FMUL.FTZ R44, R3.reuse, R152 ;  /* 0x00000098032c7220 */ /* 0x040fe40000410000 */
[----:B------:R-:W-:Y:S02]  /*12430*/  FMUL.FTZ R47, R0, R155 ;  /* 0x0000009b002f7220 */ /* 0x000fe40000410000 */
[C---:B------:R-:W-:Y:S01]  /*12440*/  HMMA.16816.F32 R16, R176.reuse, R22, R16 ;  /* 0x00000016b010723c */ /* 0x040fe20000001810 */
[----:B------:R-:W-:Y:S03]  /*12450*/  IMAD.MOV.U32 R152, RZ, RZ, R214 ;  /* 0x000000ffff987224 */ /* 0x000fe600078e00d6 */
[----:B------:R-:W-:Y:S02]  /*12460*/  IMAD.MOV.U32 R155, RZ, RZ, R211 ;  /* 0x000000ffff9b7224 */ /* 0x000fe400078e00d3 */
[----:B------:R-:W-:Y:S02]  /*12470*/  FMUL.FTZ R41, R3, R149 ;  /* 0x0000009503297220 */ /* 0x000fe40000410000 */
[----:B---3--:R-:W-:Y:S04]  /*12480*/  FFMA.FTZ R2, R45, c[0x0][0x23c], -R110 ;  /* 0x00008f002d027a23 */ /* 0x008fe8000001086e */
[----:B------:R3:W5:Y:S01]  /*12490*/  MUFU.EX2 R245, R2 ;  /* 0x0000000200f57308 */ /* 0x0007620000000800 */
[C---:B------:R-:W-:Y:S02]  /*124a0*/  FMUL.FTZ R22, R100.reuse, R130 ;  /* 0x0000008264167220 */ /* 0x040fe40000410000 */
[----:B------:R-:W-:Y:S02]  /*124b0*/  FMUL.FTZ R23, R100, R131 ;  /* 0x0000008364177220 */ /* 0x000fe40000410000 */
[----:B------:R-:W-:Y:S01]  /*124c0*/  LDSM.16.MT88.4 R128, [R220+0xa400] ;  /* 0x00a40000dc80783b */ /* 0x000fe20000004200 */
[C---:B------:R-:W-:Y:S02]  /*124d0*/  FMUL.FTZ R42, R0.reuse, R150 ;  /* 0x00000096002a7220 */ /* 0x040fe40000410000 */
[C---:B------:R-:W-:Y:S02]  /*124e0*/  FMUL.FTZ R45, R3.reuse, R153 ;  /* 0x00000099032d7220 */ /* 0x040fe40000410000 */
[-C--:B------:R-:W-:Y:S01]  /*124f0*/  HMMA.16816.F32 R20, R176, R36.reuse, R20 ;  /* 0x00000024b014723c */ /* 0x080fe20000001814 */
[----:B------:R-:W-:Y:S02]  /*12500*/  FMUL.FTZ R46, R0, R154 ;  /* 0x0000009a002e7220 */ /* 0x000fe40000410000 */
[----:B------:R-:W-:Y:S02]  /*12510*/  IMAD.MOV.U32 R154, RZ, RZ, R51 ;  /* 0x000000ffff9a7224 */ /* 0x000fe400078e0033 */
[----:B------:R-:W-:Y:S02]  /*12520*/  FMUL.FTZ R51, R100, R159 ;  /* 0x0000009f64337220 */ /* 0x000fe40000410000 */
[----:B------:R-:W-:Y:S01]  /*12530*/  FMUL.FTZ R59, R0, R167 ;  /* 0x000000a7003b7220 */ /* 0x000fe20000410000 */
[C---:B------:R-:W-:Y:S01]  /*12540*/  HMMA.16816.F32 R24, R180.reuse, R36, R24 ;  /* 0x00000024b418723c */ /* 0x040fe20000001818 */
[C---:B------:R-:W-:Y:S03]  /*12550*/  FMUL.FTZ R60, R3.reuse, R168 ;  /* 0x000000a8033c7220 */ /* 0x040fe60000410000 */
[----:B------:R-:W-:Y:S02]  /*12560*/  FMUL.FTZ R61, R3, R169 ;  /* 0x000000a9033d7220 */ /* 0x000fe40000410000 */
[----:B---3--:R-:W-:Y:S02]  /*12570*/  FFMA.FTZ R2, R56, c[0x0][0x23c], -R109 ;  /* 0x00008f0038027a23 */ /* 0x008fe4000001086d */
[-C--:B------:R-:W-:Y:S01]  /*12580*/  HMMA.16816.F32 R28, R180, R38.reuse, R28 ;  /* 0x00000026b41c723c */ /* 0x080fe2000000181c */
[C---:B------:R-:W-:Y:S01]  /*12590*/  FMUL.FTZ R36, R101.reuse, R144 ;  /* 0x0000009065247220 */ /* 0x040fe20000410000 */
[----:B------:R3:W-:Y:S02]  /*125a0*/  MUFU.EX2 R244, R2 ;  /* 0x0000000200f47308 */ /* 0x0007e40000000800 */
[----:B------:R-:W-:Y:S02]  /*125b0*/  IMAD.MOV.U32 R144, RZ, RZ, R238 ;  /* 0x000000ffff907224 */ /* 0x000fe400078e00ee */
[C---:B------:R-:W-:Y:S02]  /*125c0*/  FMUL.FTZ R37, R101.reuse, R145 ;  /* 0x0000009165257220 */ /* 0x040fe40000410000 */
[C---:B------:R-:W-:Y:S01]  /*125d0*/  HMMA.16816.F32 R32, R176.reuse, R38, R32 ;  /* 0x00000026b020723c */ /* 0x040fe20000001820 */
[----:B------:R-:W-:Y:S03]  /*125e0*/  IMAD.MOV.U32 R145, RZ, RZ, R219 ;  /* 0x000000ffff917224 */ /* 0x000fe600078e00db */
[----:B------:R-:W-:Y:S02]  /*125f0*/  IMAD.MOV.U32 R153, RZ, RZ, R48 ;  /* 0x000000ffff997224 */ /* 0x000fe400078e0030 */
[----:B------:R-:W-:Y:S02]  /*12600*/  FMUL.FTZ R48, R101, R156 ;  /* 0x0000009c65307220 */ /* 0x000fe40000410000 */
[C---:B------:R-:W-:Y:S04]  /*12610*/  FMUL.FTZ R38, R100.reuse, R146 ;  /* 0x0000009264267220 */ /* 0x040fe80000410000 */
[----:B------:R-:W-:Y:S02]  /*12620*/  IMAD.MOV.U32 R146, RZ, RZ, R217 ;  /* 0x000000ffff927224 */ /* 0x000fe400078e00d9 */
[----:B------:R-:W-:Y:S02]  /*12630*/  FMUL.FTZ R39, R100, R147 ;  /* 0x0000009364277220 */ /* 0x000fe40000410000 */
[----:B------:R-:W-:Y:S02]  /*12640*/  IMAD.MOV.U32 R156, RZ, RZ, R66 ;  /* 0x000000ffff9c7224 */ /* 0x000fe400078e0042 */
[----:B---3--:R-:W-:Y:S02]  /*12650*/  FFMA.FTZ R2, R58, c[0x0][0x23c], -R109 ;  /* 0x00008f003a027a23 */ /* 0x008fe4000001086d */
[----:B------:R-:W-:Y:S01]  /*12660*/  FMUL.FTZ R66, R100, R174 ;  /* 0x000000ae64427220 */ /* 0x000fe20000410000 */
[-C--:B------:R-:W-:Y:S01]  /*12670*/  HMMA.16816.F32 R36, R176, R52.reuse, R36 ;  /* 0x00000034b024723c */ /* 0x080fe20000001824 */
[----:B------:R3:W-:Y:S01]  /*12680*/  MUFU.EX2 R243, R2 ;  /* 0x0000000200f37308 */ /* 0x0007e20000000800 */
[C---:B------:R-:W-:Y:S02]  /*12690*/  FMUL.FTZ R56, R3.reuse, R164 ;  /* 0x000000a403387220 */ /* 0x040fe40000410000 */
[C---:B------:R-:W-:Y:S02]  /*126a0*/  FMUL.FTZ R58, R0.reuse, R166 ;  /* 0x000000a6003a7220 */ /* 0x040fe40000410000 */
[----:B------:R-:W-:Y:S02]  /*126b0*/  FMUL.FTZ R63, R0, R171 ;  /* 0x000000ab003f7220 */ /* 0x000fe40000410000 */
[C---:B------:R-:W-:Y:S01]  /*126c0*/  HMMA.16816.F32 R40, R180.reuse, R52, R40 ;  /* 0x00000034b428723c */ /* 0x040fe20000001828 */
[----:B------:R-:W-:Y:S03]  /*126d0*/  IMAD.MOV.U32 R149, RZ, RZ, R67 ;  /* 0x000000ffff957224 */ /* 0x000fe600078e0043 */
[C---:B------:R-:W-:Y:S02]  /*126e0*/  FMUL.FTZ R67, R100.reuse, R175 ;  /* 0x000000af64437220 */ /* 0x040fe40000410000 */
[----:B------:R-:W-:Y:S02]  /*126f0*/  FMUL.FTZ R72, R3, R72 ;  /* 0x0000004803487220 */ /* 0x000fe40000410000 */
[-C--:B------:R-:W-:Y:S01]  /*12700*/  HMMA.16816.F32 R44, R180, R54.reuse, R44 ;  /* 0x00000036b42c723c */ /* 0x080fe2000000182c */
[----:B------:R-:W-:Y:S03]  /*12710*/  IMAD.MOV.U32 R150, RZ, RZ, R49 ;  /* 0x000000ffff967224 */ /* 0x000fe600078e0031 */
[C---:B------:R-:W-:Y:S02]  /*12720*/  FMUL.FTZ R49, R101.reuse, R157 ;  /* 0x0000009d65317220 */ /* 0x040fe40000410000 */
[----:B------:R-:W-:Y:S02]  /*12730*/  IMAD.MOV.U32 R157, RZ, RZ, R50 ;  /* 0x000000ffff9d7224 */ /* 0x000fe400078e0032 */
[----:B------:R-:W-:Y:S04]  /*12740*/  FMUL.FTZ R50, R100, R158 ;  /* 0x0000009e64327220 */ /* 0x000fe80000410000 */
[--C-:B---3--:R-:W-:Y:S02]  /*12750*/  FFMA.FTZ R2, R64, c[0x0][0x23c], -R110.reuse ;  /* 0x00008f0040027a23 */ /* 0x108fe4000001086e */
[C---:B------:R-:W-:Y:S01]  /*12760*/  FMUL.FTZ R64, R101.reuse, R172 ;  /* 0x000000ac65407220 */ /* 0x040fe20000410000 */
[C---:B------:R-:W-:Y:S01]  /*12770*/  HMMA.16816.F32 R48, R176.reuse, R54, R48 ;  /* 0x00000036b030723c */ /* 0x040fe20000001830 */
[----:B------:R3:W-:Y:S01]  /*12780*/  MUFU.EX2 R242, R2 ;  /* 0x0000000200f27308 */ /* 0x0007e20000000800 */
[C---:B------:R-:W-:Y:S02]  /*12790*/  FMUL.FTZ R52, R101.reuse, R160 ;  /* 0x000000a065347220 */ /* 0x040fe40000410000 */
[----:B------:R-:W-:Y:S02]  /*127a0*/  FMUL.FTZ R53, R101, R161 ;  /* 0x000000a165357220 */ /* 0x000fe40000410000 */
[----:B------:R-:W-:Y:S02]  /*127b0*/  IMAD.MOV.U32 R148, RZ, RZ, R57 ;  /* 0x000000ffff947224 */ /* 0x000fe400078e0039 */
[C---:B------:R-:W-:Y:S04]  /*127c0*/  FMUL.FTZ R54, R100.reuse, R162 ;  /* 0x000000a264367220 */ /* 0x040fe80000410000 */
[----:B------:R-:W-:Y:S02]  /*127d0*/  FMUL.FTZ R55, R100, R163 ;  /* 0x000000a364377220 */ /* 0x000fe40000410000 */
[C---:B------:R-:W-:Y:S02]  /*127e0*/  FMUL.FTZ R57, R3.reuse, R165 ;  /* 0x000000a503397220 */ /* 0x040fe40000410000 */
[C---:B------:R-:W-:Y:S02]  /*127f0*/  FMUL.FTZ R73, R3.reuse, R73 ;  /* 0x0000004903497220 */ /* 0x040fe40000410000 */
[C---:B------:R-:W-:Y:S01]  /*12800*/  FMUL.FTZ R74, R0.reuse, R74 ;  /* 0x0000004a004a7220 */ /* 0x040fe20000410000 */
[-C--:B----4-:R-:W-:Y:S01]  /*12810*/  HMMA.16816.F32 R52, R176, R112.reuse, R52 ;  /* 0x00000070b034723c */ /* 0x090fe20000001834 */
[C---:B------:R-:W-:Y:S02]  /*12820*/  FMUL.FTZ R75, R0.reuse, R75 ;  /* 0x0000004b004b7220 */ /* 0x040fe40000410000 */
[C---:B------:R-:W-:Y:S02]  /*12830*/  FMUL.FTZ R76, R3.reuse, R76 ;  /* 0x0000004c034c7220 */ /* 0x040fe40000410000 */
[----:B------:R-:W-:Y:S02]  /*12840*/  FMUL.FTZ R77, R3, R77 ;  /* 0x0000004d034d7220 */ /* 0x000fe40000410000 */
[----:B---3--:R-:W-:Y:S01]  /*12850*/  FFMA.FTZ R2, R65, c[0x0][0x23c], -R110 ;  /* 0x00008f0041027a23 */ /* 0x008fe2000001086e */
[C---:B------:R-:W-:Y:S01]  /*12860*/  HMMA.16816.F32 R56, R180.reuse, R112, R56 ;  /* 0x00000070b438723c */ /* 0x040fe20000001838 */
[----:B------:R-:W-:Y:S02]  /*12870*/  IMAD.MOV.U32 R147, RZ, RZ, R62 ;  /* 0x000000ffff937224 */ /* 0x000fe400078e003e */
[----:B------:R3:W-:Y:S01]  /*12880*/  MUFU.EX2 R241, R2 ;  /* 0x0000000200f17308 */ /* 0x0007e20000000800 */
[C---:B------:R-:W-:Y:S02]  /*12890*/  FMUL.FTZ R62, R0.reuse, R170 ;  /* 0x000000aa003e7220 */ /* 0x040fe40000410000 */
[----:B------:R-:W-:Y:S02]  /*128a0*/  FMUL.FTZ R65, R101, R173 ;  /* 0x000000ad65417220 */ /* 0x000fe40000410000 */
[----:B------:R-:W-:Y:S01]  /*128b0*/  LDSM.16.MT88.4 R172, [R222+0xac00] ;  /* 0x00ac0000deac783b */ /* 0x000fe20000004200 */
[C---:B------:R-:W-:Y:S02]  /*128c0*/  FMUL.FTZ R78, R0.reuse, R78 ;  /* 0x0000004e004e7220 */ /* 0x040fe40000410000 */
[-C--:B------:R-:W-:Y:S01]  /*128d0*/  HMMA.16816.F32 R60, R180, R114.reuse, R60 ;  /* 0x00000072b43c723c */ /* 0x080fe2000000183c */
[C---:B------:R-:W-:Y:S02]  /*128e0*/  FMUL.FTZ R79, R0.reuse, R79 ;  /* 0x0000004f004f7220 */ /* 0x040fe40000410000 */
[C---:B------:R-:W-:Y:S02]  /*128f0*/  FMUL.FTZ R88, R3.reuse, R88 ;  /* 0x0000005803587220 */ /* 0x040fe40000410000 */
[C---:B------:R-:W-:Y:S02]  /*12900*/  FMUL.FTZ R89, R3.reuse, R89 ;  /* 0x0000005903597220 */ /* 0x040fe40000410000 */
[C---:B------:R-:W-:Y:S01]  /*12910*/  FMUL.FTZ R90, R0.reuse, R90 ;  /* 0x0000005a005a7220 */ /* 0x040fe20000410000 */
[C---:B------:R-:W-:Y:S01]  /*12920*/  HMMA.16816.F32 R64, R176.reuse, R114, R64 ;  /* 0x00000072b040723c */ /* 0x040fe20000001840 */
[----:B------:R-:W4:Y:S03]  /*12930*/  LDSM.16.MT88.4 R112, [R222+0xb000] ;  /* 0x00b00000de70783b */ /* 0x000f260000004200 */
[----:B------:R-:W-:Y:S02]  /*12940*/  FMUL.FTZ R91, R0, R91 ;  /* 0x0000005b005b7220 */ /* 0x000fe40000410000 */
[C---:B------:R-:W-:Y:S02]  /*12950*/  FMUL.FTZ R92, R3.reuse, R92 ;  /* 0x0000005c035c7220 */ /* 0x040fe40000410000 */
[-C--:B-1----:R-:W-:Y:S01]  /*12960*/  HMMA.16816.F32 R68, R176, R116.reuse, R68 ;  /* 0x00000074b044723c */ /* 0x082fe20000001844 */
[----:B---3--:R-:W-:Y:S03]  /*12970*/  FFMA.FTZ R2, R186, c[0x0][0x23c], -R111 ;  /* 0x00008f00ba027a23 */ /* 0x008fe6000001086f */
[----:B------:R-:W-:Y:S01]  /*12980*/  FMUL.FTZ R93, R3, R93 ;  /* 0x0000005d035d7220 */ /* 0x000fe20000410000 */
[----:B------:R1:W-:Y:S01]  /*12990*/  MUFU.EX2 R240, R2 ;  /* 0x0000000200f07308 */ /* 0x0003e20000000800 */
[C---:B------:R-:W-:Y:S02]  /*129a0*/  FMUL.FTZ R94, R0.reuse, R94 ;  /* 0x0000005e005e7220 */ /* 0x040fe40000410000 */
[C---:B------:R-:W-:Y:S01]  /*129b0*/  HMMA.16816.F32 R72, R180.reuse, R116, R72 ;  /* 0x00000074b448723c */ /* 0x040fe20000001848 */
[----:B------:R-:W-:Y:S03]  /*129c0*/  FMUL.FTZ R95, R0, R95 ;  /* 0x0000005f005f7220 */ /* 0x000fe60000410000 */
[C---:B------:R-:W-:Y:S02]  /*129d0*/  FMUL.FTZ R96, R101.reuse, R96 ;  /* 0x0000006065607220 */ /* 0x040fe40000410000 */
[----:B------:R-:W-:Y:S02]  /*129e0*/  FMUL.FTZ R97, R101, R97 ;  /* 0x0000006165617220 */ /* 0x000fe40000410000 */
[-C--:B------:R-:W-:Y:S01]  /*129f0*/  HMMA.16816.F32 R76, R180, R118.reuse, R76 ;  /* 0x00000076b44c723c */ /* 0x080fe2000000184c */
[C---:B------:R-:W-:Y:S03]  /*12a00*/  FMUL.FTZ R98, R100.reuse, R98 ;  /* 0x0000006264627220 */ /* 0x040fe60000410000 */
[----:B------:R-:W-:Y:S02]  /*12a10*/  FMUL.FTZ R99, R100, R99 ;  /* 0x0000006364637220 */ /* 0x000fe40000410000 */
[----:B------:R-:W-:Y:S02]  /*12a20*/  FFMA.FTZ R106, R237, c[0x0][0x23c], -R109 ;  /* 0x00008f00ed6a7a23 */ /* 0x000fe4000001086d */
[C---:B------:R-:W-:Y:S01]  /*12a30*/  HMMA.16816.F32 R80, R176.reuse, R118, R80 ;  /* 0x00000076b050723c */ /* 0x040fe20000001850 */
[----:B------:R-:W3:Y:S01]  /*12a40*/  LDSM.16.MT88.4 R116, [R220+0x9400] ;  /* 0x00940000dc74783b */ /* 0x000ee20000004200 */
[----:B------:R5:W-:Y:S02]  /*12a50*/  MUFU.EX2 R208, R106 ;  /* 0x0000006a00d07308 */ /* 0x000be40000000800 */
[--C-:B-1----:R-:W-:Y:S04]  /*12a60*/  FFMA.FTZ R2, R185, c[0x0][0x23c], -R111.reuse ;  /* 0x00008f00b9027a23 */ /* 0x102fe8000001086f */
[-C--:B----4-:R-:W-:Y:S04]  /*12a70*/  HMMA.16816.F32 R84, R176, R112.reuse, R84 ;  /* 0x00000070b054723c */ /* 0x090fe80000001854 */
[----:B------:R1:W4:Y:S04]  /*12a80*/  MUFU.EX2 R239, R2 ;  /* 0x0000000200ef7308 */ /* 0x0003280000000800 */
[C---:B------:R-:W-:Y:S07]  /*12a90*/  HMMA.16816.F32 R88, R180.reuse, R112, R88 ;  /* 0x00000070b458723c */ /* 0x040fee0000001858 */
[----:B--2---:R-:W-:Y:S01]  /*12aa0*/  F2FP.PACK_AB R112, R247, R248 ;  /* 0x000000f8f770723e */ /* 0x004fe200000000ff */
[-C--:B------:R-:W-:Y:S01]  /*12ab0*/  HMMA.16816.F32 R92, R180, R114.reuse, R92 ;  /* 0x00000072b45c723c */ /* 0x080fe2000000185c */
[----:B------:R-:W-:Y:S03]  /*12ac0*/  LDSM.16.MT88.4 R180, [R220+0xbc00] ;  /* 0x00bc0000dcb4783b */ /* 0x000fe60000004200 */
[----:B-----5:R-:W-:Y:S01]  /*12ad0*/  F2FP.PACK_AB R113, R245, R246 ;  /* 0x000000f6f571723e */ /* 0x020fe200000000ff */
[--C-:B------:R-:W-:Y:S03]  /*12ae0*/  FFMA.FTZ R106, R203, c[0x0][0x23c], -R111.reuse ;  /* 0x00008f00cb6a7a23 */ /* 0x100fe6000001086f */
[----:B------:R-:W-:Y:S01]  /*12af0*/  HMMA.16816.F32 R96, R176, R114, R96 ;  /* 0x00000072b060723c */ /* 0x000fe20000001860 */
[----:B------:R-:W-:Y:S03]  /*12b00*/  MUFU.EX2 R203, R106 ;  /* 0x0000006a00cb7308 */ /* 0x000fe60000000800 */
[--C-:B-1----:R-:W-:Y:S01]  /*12b10*/  FFMA.FTZ R2, R189, c[0x0][0x23c], -R111.reuse ;  /* 0x00008f00bd027a23 */ /* 0x102fe2000001086f */
[----:B----4-:R-:W-:Y:S02]  /*12b20*/  F2FP.PACK_AB R120, R239, R240 ;  /* 0x000000f0ef78723e */ /* 0x010fe400000000ff */
[----:B------:R-:W-:Y:S02]  /*12b30*/  F2FP.PACK_AB R114, R243, R244 ;  /* 0x000000f4f372723e */ /* 0x000fe400000000ff */
[----:B------:R-:W-:Y:S02]  /*12b40*/  F2FP.PACK_AB R115, R241, R242 ;  /* 0x000000f2f173723e */ /* 0x000fe400000000ff */
[----:B------:R1:W-:Y:S05]  /*12b50*/  MUFU.EX2 R238, R2 ;  /* 0x0000000200ee7308 */ /* 0x0003ea0000000800 */
[-C--:B---3--:R-:W-:Y:S01]  /*12b60*/  HMMA.16816.F32 R4, R112, R116.reuse, R4 ;  /* 0x000000747004723c */ /* 0x088fe20000001804 */
        /* <DEDUP_REMOVED lines=33> */
[----:B------:R4:W5:Y:S01]  /*12d80*/  MUFU.EX2 R209, R2 ;  /* 0x0000000200d17308 */ /* 0x0009620000000800 */
[----:B------:R-:W3:Y:S06]  /*12d90*/  LDSM.16.MT88.4 R128, [R222+0xb400] ;  /* 0x00b40000de80783b */ /* 0x000eec0000004200 */
[-C--:B--2---:R-:W-:Y:S08]  /*12da0*/  HMMA.16816.F32 R52, R112, R116.reuse, R52 ;  /* 0x000000747034723c */ /* 0x084ff00000001834 */
[C---:B------:R-:W-:Y:S08]  /*12db0*/  HMMA.16816.F32 R56, R120.reuse, R116, R56 ;  /* 0x000000747838723c */ /* 0x040ff00000001838 */
[-C--:B------:R-:W-:Y:S01]  /*12dc0*/  HMMA.16816.F32 R60, R120, R118.reuse, R60 ;  /* 0x00000076783c723c */ /* 0x080fe2000000183c */
[----:B----4-:R-:W-:Y:S04]  /*12dd0*/  FFMA.FTZ R2, R210, c[0x0][0x23c], -R109 ;  /* 0x00008f00d2027a23 */ /* 0x010fe8000001086d */
[----:B------:R2:W4:Y:S03]  /*12de0*/  MUFU.EX2 R210, R2 ;  /* 0x0000000200d27308 */ /* 0x0005260000000800 */
[C---:B------:R-:W-:Y:S01]  /*12df0*/  HMMA.16816.F32 R64, R112.reuse, R118, R64 ;  /* 0x000000767040723c */ /* 0x040fe20000001840 */
[----:B------:R-:W4:Y:S07]  /*12e00*/  LDSM.16.MT88.4 R116, [R220+0x9800] ;  /* 0x00980000dc74783b */ /* 0x000f2e0000004200 */
[-C--:B-1----:R-:W-:Y:S08]  /*12e10*/  HMMA.16816.F32 R68, R112, R124.reuse, R68 ;  /* 0x0000007c7044723c */ /* 0x082ff00000001844 */
[C---:B------:R-:W-:Y:S01]  /*12e20*/  HMMA.16816.F32 R72, R120.reuse, R124, R72 ;  /* 0x0000007c7848723c */ /* 0x040fe20000001848 */
[--C-:B--2---:R-:W-:Y:S07]  /*12e30*/  FFMA.FTZ R2, R218, c[0x0][0x23c], -R110.reuse ;  /* 0x00008f00da027a23 */ /* 0x104fee000001086e */
[-C--:B------:R-:W-:Y:S01]  /*12e40*/  HMMA.16816.F32 R76, R120, R126.reuse, R76 ;  /* 0x0000007e784c723c */ /* 0x080fe2000000184c */
[----:B------:R1:W-:Y:S07]  /*12e50*/  MUFU.EX2 R207, R2 ;  /* 0x0000000200cf7308 */ /* 0x0003ee0000000800 */
[C---:B------:R-:W-:Y:S01]  /*12e60*/  HMMA.16816.F32 R80, R112.reuse, R126, R80 ;  /* 0x0000007e7050723c */ /* 0x040fe20000001850 */
[----:B------:R-:W2:Y:S07]  /*12e70*/  LDSM.16.MT88.4 R124, [R222+0x9800] ;  /* 0x00980000de7c783b */ /* 0x000eae0000004200 */
[-C--:B---3--:R-:W-:Y:S08]  /*12e80*/  HMMA.16816.F32 R84, R112, R128.reuse, R84 ;  /* 0x000000807054723c */ /* 0x088ff00000001854 */
[C---:B------:R-:W-:Y:S01]  /*12e90*/  HMMA.16816.F32 R88, R120.reuse, R128, R88 ;  /* 0x000000807858723c */ /* 0x040fe20000001858 */
[----:B-1----:R-:W-:Y:S04]  /*12ea0*/  FFMA.FTZ R2, R236, c[0x0][0x23c], -R110 ;  /* 0x00008f00ec027a23 */ /* 0x002fe8000001086e */
[----:B------:R1:W3:Y:S03]  /*12eb0*/  MUFU.EX2 R206, R2 ;  /* 0x0000000200ce7308 */ /* 0x0002e60000000800 */
[-C--:B------:R-:W-:Y:S08]  /*12ec0*/  HMMA.16816.F32 R92, R120, R130.reuse, R92 ;  /* 0x00000082785c723c */ /* 0x080ff0000000185c */
[----:B------:R-:W-:Y:S01]  /*12ed0*/  HMMA.16816.F32 R96, R112, R130, R96 ;  /* 0x000000827060723c */ /* 0x000fe20000001860 */
[----:B------:R-:W2:Y:S06]  /*12ee0*/  LDSM.16.MT88.4 R128, [R220+0xa800] ;  /* 0x00a80000dc80783b */ /* 0x000eac0000004200 */
[----:B------:R-:W-:Y:S02]  /*12ef0*/  F2FP.PACK_AB R112, R213, R212 ;  /* 0x000000d4d570723e */ /* 0x000fe400000000ff */
[----:B-----5:R-:W-:Y:S03]  /*12f00*/  F2FP.PACK_AB R113, R209, R211 ;  /* 0x000000d3d171723e */ /* 0x020fe600000000ff */
[----:B----4-:R-:W-:Y:S01]  /*12f10*/  F2FP.PACK_AB R114, R208, R210 ;  /* 0x000000d2d072723e */ /* 0x010fe200000000ff */
[--C-:B-1----:R-:W-:Y:S01]  /*12f20*/  FFMA.FTZ R2, R197, c[0x0][0x23c], -R111.reuse ;  /* 0x00008f00c5027a23 */ /* 0x102fe2000001086f */
[----:B---3--:R-:W-:Y:S03]  /*12f30*/  F2FP.PACK_AB R115, R206, R207 ;  /* 0x000000cfce73723e */ /* 0x008fe600000000ff */
[----:B------:R1:W3:Y:S04]  /*12f40*/  MUFU.EX2 R205, R2 ;  /* 0x0000000200cd7308 */ /* 0x0002e80000000800 */
[-C--:B------:R-:W-:Y:S01]  /*12f50*/  HMMA.16816.F32 R4, R112, R116.reuse, R4 ;  /* 0x000000747004723c */ /* 0x080fe20000001804 */
[--C-:B-1----:R-:W-:Y:S01]  /*12f60*/  FFMA.FTZ R2, R204, c[0x0][0x23c], -R111.reuse ;  /* 0x00008f00cc027a23 */ /* 0x102fe2000001086f */
[----:B---3--:R-:W-:Y:S04]  /*12f70*/  F2FP.PACK_AB R120, R203, R205 ;  /* 0x000000cdcb78723e */ /* 0x008fe800000000ff */
[----:B------:R1:W-:Y:S02]  /*12f80*/  MUFU.EX2 R204, R2 ;  /* 0x0000000200cc7308 */ /* 0x0003e40000000800 */
[----:B-1----:R-:W-:Y:S08]  /*12f90*/  FFMA.FTZ R2, R198, c[0x0][0x23c], -R111 ;  /* 0x00008f00c6027a23 */ /* 0x002ff0000001086f */
[----:B------:R1:W3:Y:S02]  /*12fa0*/  MUFU.EX2 R202, R2 ;  /* 0x0000000200ca7308 */ /* 0x0002e40000000800 */
[--C-:B-1----:R-:W-:Y:S01]  /*12fb0*/  FFMA.FTZ R2, R193, c[0x0][0x23c], -R184.reuse ;  /* 0x00008f00c1027a23 */ /* 0x102fe200000108b8 */
[----:B---3--:R-:W-:Y:S07]  /*12fc0*/  F2FP.PACK_AB R122, R202, R204 ;  /* 0x000000ccca7a723e */ /* 0x008fee00000000ff */
[----:B------:R1:W-:Y:S02]  /*12fd0*/  MUFU.EX2 R201, R2 ;  /* 0x0000000200c97308 */ /* 0x0003e40000000800 */
[--C-:B-1----:R-:W-:Y:S08]  /*12fe0*/  FFMA.FTZ R2, R194, c[0x0][0x23c], -R184.reuse ;  /* 0x00008f00c2027a23 */ /* 0x102ff000000108b8 */
[----:B------:R1:W3:Y:S02]  /*12ff0*/  MUFU.EX2 R199, R2 ;  /* 0x0000000200c77308 */ /* 0x0002e40000000800 */
[--C-:B-1----:R-:W-:Y:S01]  /*13000*/  FFMA.FTZ R2, R195, c[0x0][0x23c], -R184.reuse ;  /* 0x00008f00c3027a23 */ /* 0x102fe200000108b8 */
[----:B---3--:R-:W-:Y:S07]  /*13010*/  F2FP.PACK_AB R121, R199, R201 ;  /* 0x000000c9c779723e */ /* 0x008fee00000000ff */
[----:B------:R1:W-:Y:S02]  /*13020*/  MUFU.EX2 R200, R2 ;  /* 0x0000000200c87308 */ /* 0x0003e40000000800 */
[----:B-1----:R-:W-:Y:S08]  /*13030*/  FFMA.FTZ R2, R196, c[0x0][0x23c], -R184 ;  /* 0x00008f00c4027a23 */ /* 0x002ff000000108b8 */
[----:B------:R1:W3:Y:S02]  /*13040*/  MUFU.EX2 R198, R2 ;  /* 0x0000000200c67308 */ /* 0x0002e40000000800 */
[--C-:B-1----:R-:W-:Y:S01]  /*13050*/  FFMA.FTZ R2, R157, c[0x0][0x23c], -R109.reuse ;  /* 0x00008f009d027a23 */ /* 0x102fe2000001086d */
[----:B---3--:R-:W-:Y:S07]  /*13060*/  F2FP.PACK_AB R123, R198, R200 ;  /* 0x000000c8c67b723e */ /* 0x008fee00000000ff */
[----:B------:R1:W-:Y:S01]  /*13070*/  MUFU.EX2 R197, R2 ;  /* 0x0000000200c57308 */ /* 0x0003e20000000800 */
[C---:B------:R-:W-:Y:S08]  /*13080*/  HMMA.16816.F32 R8, R120.reuse, R116, R8 ;  /* 0x000000747808723c */ /* 0x040ff00000001808 */
[-C--:B------:R-:W-:Y:S08]  /*13090*/  HMMA.16816.F32 R12, R120, R118.reuse, R12 ;  /* 0x00000076780c723c */ /* 0x080ff0000000180c */
[C---:B------:R-:W-:Y:S01]  /*130a0*/  HMMA.16816.F32 R16, R112.reuse, R118, R16 ;  /* 0x000000767010723c */ /* 0x040fe20000001810 */
[----:B------:R-:W3:Y:S03]  /*130b0*/  LDSM.16.MT88.4 R116, [R222+0xa800] ;  /* 0x00a80000de74783b */ /* 0x000ee60000004200 */
[--C-:B-1----:R-:W-:Y:S04]  /*130c0*/  FFMA.FTZ R2, R156, c[0x0][0x23c], -R109.reuse ;  /* 0x00008f009c027a23 */ /* 0x102fe8000001086d */
[-C--:B--2---:R-:W-:Y:S01]  /*130d0*/  HMMA.16816.F32 R20, R112, R124.reuse, R20 ;  /* 0x0000007c7014723c */ /* 0x084fe20000001814 */
        /* <DEDUP_REMOVED lines=11> */
[----:B--2---:R-:W-:Y:S07]  /*13190*/  FFMA.FTZ R2, R154, c[0x0][0x23c], -R110 ;  /* 0x00008f009a027a23 */ /* 0x004fee000001086e */
[C---:B------:R-:W-:Y:S01]  /*131a0*/  HMMA.16816.F32 R48, R112.reuse, R130, R48 ;  /* 0x000000827030723c */ /* 0x040fe20000001830 */
[----:B------:R2:W4:Y:S01]  /*131b0*/  MUFU.EX2 R193, R2 ;  /* 0x0000000200c17308 */ /* 0x0005220000000800 */
[----:B------:R-:W5:Y:S06]  /*131c0*/  LDSM.16.MT88.4 R128, [R222+0xb800] ;  /* 0x00b80000de80783b */ /* 0x000f6c0000004200 */
        /* <DEDUP_REMOVED lines=9> */
[----:B------:R-:W-:Y:S03]  /*13260*/  IMAD.MOV.U32 R142, RZ, RZ, R135 ;  /* 0x000000ffff8e7224 */ /* 0x000fe600078e0087 */
[----:B------:R4:W3:Y:S01]  /*13270*/  MUFU.EX2 R192, R109 ;  /* 0x0000006d00c07308 */ /* 0x0008e20000000800 */
[-C--:B-1----:R-:W-:Y:S08]  /*13280*/  HMMA.16816.F32 R68, R112, R124.reuse, R68 ;  /* 0x0000007c7044723c */ /* 0x082ff00000001844 */
[C---:B------:R-:W-:Y:S01]  /*13290*/  HMMA.16816.F32 R72, R120.reuse, R124, R72 ;  /* 0x0000007c7848723c */ /* 0x040fe20000001848 */
[--C-:B--2---:R-:W-:Y:S03]  /*132a0*/  FFMA.FTZ R2, R151, c[0x0][0x23c], -R110.reuse ;  /* 0x00008f0097027a23 */ /* 0x104fe6000001086e */
[----:B------:R-:W-:Y:S04]  /*132b0*/  FFMA.FTZ R110, R150, c[0x0][0x23c], -R110 ;  /* 0x00008f00966e7a23 */ /* 0x000fe8000001086e */
[-C--:B------:R-:W-:Y:S01]  /*132c0*/  HMMA.16816.F32 R76, R120, R126.reuse, R76 ;  /* 0x0000007e784c723c */ /* 0x080fe2000000184c */
[----:B------:R1:W-:Y:S03]  /*132d0*/  MUFU.EX2 R191, R2 ;  /* 0x0000000200bf7308 */ /* 0x0003e60000000800 */
[----:B------:R-:W-:Y:S02]  /*132e0*/  IMAD.MOV.U32 R151, RZ, RZ, R146 ;  /* 0x000000ffff977224 */ /* 0x000fe400078e0092 */
[----:B------:R-:W-:Y:S01]  /*132f0*/  IMAD.MOV.U32 R146, RZ, RZ, R141 ;  /* 0x000000ffff927224 */ /* 0x000fe200078e008d */
[----:B----4-:R-:W-:Y:S01]  /*13300*/  F2FP.PACK_AB R109, R193, R195 ;  /* 0x000000c3c16d723e */ /* 0x010fe200000000ff */
[C---:B------:R-:W-:Y:S01]  /*13310*/  HMMA.16816.F32 R80, R112.reuse, R126, R80 ;  /* 0x0000007e7050723c */ /* 0x040fe20000001850 */
[----:B------:R-:W-:Y:S02]  /*13320*/  IMAD.MOV.U32 R141, RZ, RZ, R134 ;  /* 0x000000ffff8d7224 */ /* 0x000fe400078e0086 */
[----:B------:R3:W-:Y:S01]  /*13330*/  MUFU.EX2 R190, R110 ;  /* 0x0000006e00be7308 */ /* 0x0007e20000000800 */
[----:B------:R-:W-:Y:S02]  /*13340*/  IMAD.MOV.U32 R150, RZ, RZ, R145 ;  /* 0x000000ffff967224 */ /* 0x000fe400078e0091 */
[----:B------:R-:W-:Y:S02]  /*13350*/  IMAD.MOV.U32 R145, RZ, RZ, R140 ;  /* 0x000000ffff917224 */ /* 0x000fe400078e008c */
[-C--:B-----5:R-:W-:Y:S01]  /*13360*/  HMMA.16816.F32 R84, R112, R128.reuse, R84 ;  /* 0x000000807054723c */ /* 0x0a0fe20000001854 */
[----:B------:R-:W-:Y:S03]  /*13370*/  IMAD.MOV.U32 R140, RZ, RZ, R133 ;  /* 0x000000ffff8c7224 */ /* 0x000fe600078e0085 */
[----:B------:R-:W-:Y:S02]  /*13380*/  IMAD.MOV.U32 R237, RZ, RZ, R151 ;  /* 0x000000ffffed7224 */ /* 0x000fe400078e0097 */
[----:B------:R-:W-:Y:S02]  /*13390*/  IMAD.MOV.U32 R218, RZ, RZ, R150 ;  /* 0x000000ffffda7224 */ /* 0x000fe400078e0096 */
[C---:B------:R-:W-:Y:S01]  /*133a0*/  HMMA.16816.F32 R88, R120.reuse, R128, R88 ;  /* 0x000000807858723c */ /* 0x040fe20000001858 */
[----:B-1----:R-:W-:Y:S03]  /*133b0*/  FFMA.FTZ R2, R149, c[0x0][0x23c], -R111 ;  /* 0x00008f0095027a23 */ /* 0x002fe6000001086f */
[----:B------:R-:W-:Y:S01]  /*133c0*/  IMAD.MOV.U32 R149, RZ, RZ, R144 ;  /* 0x000000ffff957224 */ /* 0x000fe200078e0090 */
[----:B------:R1:W-:Y:S01]  /*133d0*/  MUFU.EX2 R188, R2 ;  /* 0x0000000200bc7308 */ /* 0x0003e20000000800 */
[----:B------:R-:W-:Y:S02]  /*133e0*/  IMAD.MOV.U32 R144, RZ, RZ, R139 ;  /* 0x000000ffff907224 */ /* 0x000fe400078e008b */
[-C--:B------:R-:W-:Y:S01]  /*133f0*/  HMMA.16816.F32 R92, R120, R130.reuse, R92 ;  /* 0x00000082785c723c */ /* 0x080fe2000000185c */
[----:B------:R-:W-:Y:S02]  /*13400*/  IMAD.MOV.U32 R139, RZ, RZ, R132 ;  /* 0x000000ffff8b7224 */ /* 0x000fe400078e0084 */
[----:B------:R-:W2:Y:S01]  /*13410*/  LDSM.16.MT88.4 R132, [R220+0x9c00] ;  /* 0x009c0000dc84783b */ /* 0x000ea20000004200 */
[----:B---3--:R-:W-:Y:S01]  /*13420*/  F2FP.PACK_AB R110, R192, R194 ;  /* 0x000000c2c06e723e */ /* 0x008fe200000000ff */
[----:B------:R-:W-:Y:S03]  /*13430*/  IMAD.MOV.U32 R236, RZ, RZ, R149 ;  /* 0x000000ffffec7224 */ /* 0x000fe600078e0095 */
[----:B------:R-:W-:Y:S01]  /*13440*/  HMMA.16816.F32 R96, R112, R130, R96 ;  /* 0x000000827060723c */ /* 0x000fe20000001860 */
[----:B-1----:R-:W-:Y:S03]  /*13450*/  FFMA.FTZ R2, R148, c[0x0][0x23c], -R111 ;  /* 0x00008f0094027a23 */ /* 0x002fe6000001086f */
[----:B------:R-:W-:Y:S01]  /*13460*/  IMAD.MOV.U32 R148, RZ, RZ, R143 ;  /* 0x000000ffff947224 */ /* 0x000fe200078e008f */
[----:B------:R1:W3:Y:S01]  /*13470*/  MUFU.EX2 R189, R2 ;  /* 0x0000000200bd7308 */ /* 0x0002e20000000800 */
[----:B------:R-:W-:Y:S02]  /*13480*/  IMAD.MOV.U32 R143, RZ, RZ, R138 ;  /* 0x000000ffff8f7224 */ /* 0x000fe400078e008a */
[----:B------:R-:W-:Y:S04]  /*13490*/  IMAD.MOV.U32 R138, RZ, RZ, R107 ;  /* 0x000000ffff8a7224 */ /* 0x000fe800078e006b */
[--C-:B-1----:R-:W-:Y:S01]  /*134a0*/  FFMA.FTZ R2, R252, c[0x0][0x23c], -R111.reuse ;  /* 0x00008f00fc027a23 */ /* 0x102fe2000001086f */
[----:B---3--:R-:W-:Y:S01]  /*134b0*/  F2FP.PACK_AB R176, R189, R188 ;  /* 0x000000bcbdb0723e */ /* 0x008fe200000000ff */
[----:B------:R-:W-:Y:S02]  /*134c0*/  FFMA.FTZ R111, R251, c[0x0][0x23c], -R111 ;  /* 0x00008f00fb6f7a23 */ /* 0x000fe4000001086f */
[----:B------:R1:W-:Y:S01]  /*134d0*/  MUFU.EX2 R187, R2 ;  /* 0x0000000200bb7308 */ /* 0x0003e20000000800 */
[----:B------:R-:W-:Y:S02]  /*134e0*/  IMAD.MOV.U32 R252, RZ, RZ, R148 ;  /* 0x000000fffffc7224 */ /* 0x000fe400078e0094 */
[----:B------:R-:W-:Y:S02]  /*134f0*/  IMAD.MOV.U32 R148, RZ, RZ, R145 ;  /* 0x000000ffff947224 */ /* 0x000fe400078e0091 */
[----:B------:R-:W-:Y:S02]  /*13500*/  IMAD.MOV.U32 R145, RZ, RZ, R142 ;  /* 0x000000ffff917224 */ /* 0x000fe400078e008e */
[----:B------:R-:W-:Y:S02]  /*13510*/  IMAD.MOV.U32 R251, RZ, RZ, R147 ;  /* 0x000000fffffb7224 */ /* 0x000fe400078e0093 */
[----:B------:R-:W-:Y:S01]  /*13520*/  IMAD.MOV.U32 R147, RZ, RZ, R144 ;  /* 0x000000ffff937224 */ /* 0x000fe200078e0090 */
[----:B------:R3:W4:Y:S01]  /*13530*/  MUFU.EX2 R186, R111 ;  /* 0x0000006f00ba7308 */ /* 0x0007220000000800 */
[----:B------:R-:W-:Y:S02]  /*13540*/  IMAD.MOV.U32 R144, RZ, RZ, R140 ;  /* 0x000000ffff907224 */ /* 0x000fe400078e008c */
[----:B-1----:R-:W-:Y:S02]  /*13550*/  FFMA.FTZ R2, R249, c[0x0][0x23c], -R184 ;  /* 0x00008f00f9027a23 */ /* 0x002fe400000108b8 */
[----:B------:R-:W-:Y:S05]  /*13560*/  IMAD.MOV.U32 R249, RZ, RZ, R146 ;  /* 0x000000fffff97224 */ /* 0x000fea00078e0092 */
[----:B------:R1:W-:Y:S01]  /*13570*/  MUFU.EX2 R185, R2 ;  /* 0x0000000200b97308 */ /* 0x0003e20000000800 */
[----:B------:R-:W-:Y:S01]  /*13580*/  IMAD.MOV.U32 R146, RZ, RZ, R143 ;  /* 0x000000ffff927224 */ /* 0x000fe200078e008f */
[----:B---3--:R-:W-:Y:S02]  /*13590*/  F2FP.PACK_AB R111, R190, R191 ;  /* 0x000000bfbe6f723e */ /* 0x008fe400000000ff */
[----:B----4-:R-:W-:Y:S01]  /*135a0*/  F2FP.PACK_AB R178, R186, R187 ;  /* 0x000000bbbab2723e */ /* 0x010fe200000000ff */
[--C-:B-1----:R-:W-:Y:S02]  /*135b0*/  FFMA.FTZ R2, R250, c[0x0][0x23c], -R184.reuse ;  /* 0x00008f00fa027a23 */ /* 0x102fe400000108b8 */
[----:B------:R-:W-:Y:S03]  /*135c0*/  IMAD.MOV.U32 R250, RZ, RZ, R141 ;  /* 0x000000fffffa7224 */ /* 0x000fe600078e008d */
[----:B------:R1:W3:Y:S01]  /*135d0*/  MUFU.EX2 R107, R2 ;  /* 0x00000002006b7308 */ /* 0x0002e20000000800 */
[----:B------:R-:W4:Y:S01]  /*135e0*/  LDSM.16.MT88.4 R140, [R222+0x9c00] ;  /* 0x009c0000de8c783b */ /* 0x000f220000004200 */
[--C-:B-1----:R-:W-:Y:S01]  /*135f0*/  FFMA.FTZ R2, R152, c[0x0][0x23c], -R184.reuse ;  /* 0x00008f0098027a23 */ /* 0x102fe200000108b8 */
[----:B---3--:R-:W-:Y:S01]  /*13600*/  F2FP.PACK_AB R177, R107, R185 ;  /* 0x000000b96bb1723e */ /* 0x008fe200000000ff */
[----:B------:R-:W-:Y:S01]  /*13610*/  FFMA.FTZ R184, R108, c[0x0][0x23c], -R184 ;  /* 0x00008f006cb87a23 */ /* 0x000fe200000108b8 */
[----:B------:R-:W-:Y:S05]  /*13620*/  F2FP.PACK_AB R108, R196, R197 ;  /* 0x000000c5c46c723e */ /* 0x000fea00000000ff */
[----:B------:R1:W-:Y:S02]  /*13630*/  MUFU.EX2 R106, R2 ;  /* 0x00000002006a7308 */ /* 0x0003e40000000800 */
[-C--:B--2---:R-:W-:Y:S01]  /*13640*/  HMMA.16816.F32 R112, R108, R132.reuse, R4 ;  /* 0x000000846c70723c */ /* 0x084fe20000001804 */
[----:B------:R-:W2:Y:S07]  /*13650*/  LDSM.16.MT88.4 R4, [R222+0xbc00] ;  /* 0x00bc0000de04783b */ /* 0x000eae0000004200 */
[----:B------:R-:W3:Y:S01]  /*13660*/  MUFU.EX2 R184, R184 ;  /* 0x000000b800b87308 */ /* 0x000ee20000000800 */
[----:B-1----:R-:W5:Y:S03]  /*13670*/  LDL.LU R2, [R1+0xc] ;  /* 0x00000c0001027983 */ /* 0x002f660000300800 */
        /* <DEDUP_REMOVED lines=8> */
[----:B------:R-:W3:Y:S03]  /*13700*/  LDL.LU R17, [R1+0x4] ;  /* 0x0000040001117983 */ /* 0x000ee60000300800 */
[----:B------:R-:W-:Y:S01]  /*13710*/  IMAD.MOV.U32 R15, RZ, RZ, R138 ;  /* 0x000000ffff0f7224 */ /* 0x000fe200078e008a */
[----:B------:R-:W3:Y:S01]  /*13720*/  LDL.LU R19, [R1+0x8] ;  /* 0x0000080001137983 */ /* 0x000ee20000300800 */
[----:B------:R-:W-:Y:S02]  /*13730*/  IMAD.MOV.U32 R11, RZ, RZ, R148 ;  /* 0x000000ffff0b7224 */ /* 0x000fe400078e0094 */
[-C--:B----4-:R-:W-:Y:S01]  /*13740*/  HMMA.16816.F32 R128, R108, R140.reuse, R20 ;  /* 0x0000008c6c80723c */ /* 0x090fe20000001814 */
        /* <DEDUP_REMOVED lines=23> */
[----:B-----5:R-:W-:Y:S04]  /*138c0*/  FFMA.FTZ R2, R3, R2, R13 ;  /* 0x0000000203027223 */ /* 0x020fe8000001000d */
[----:B------:R-:W-:Y:S02]  /*138d0*/  FADD.FTZ R2, R8, R2 ;  /* 0x0000000208027221 */ /* 0x000fe40000010000 */
[----:B---3--:R-:W-:Y:S05]  /*138e0*/  FFMA.FTZ R0, R0, R12, R14 ;  /* 0x0000000c00007223 */ /* 0x008fea000001000e */
[----:B------:R-:W-:Y:S02]  /*138f0*/  FADD.FTZ R0, R9, R0 ;  /* 0x0000000009007221 */ /* 0x000fe40000010000 */
[----:B------:R-:W-:Y:S02]  /*13900*/  FADD.FTZ R9, R249, R2 ;  /* 0x00000002f9097221 */ /* 0x000fe40000010000 */
[----:B------:R-:W-:Y:S02]  /*13910*/  FFMA.FTZ R101, R101, R17, R16 ;  /* 0x0000001165657223 */ /* 0x000fe40000010010 */
        /* <DEDUP_REMOVED lines=68> */
.L_x_698:
        /* <DEDUP_REMOVED lines=370> */
.L_x_703:
[----:B--2---:R-:W-:Y:S05]  /*15480*/  BSYNC B0 ;  /* 0x0000000000007941 */ /* 0x004fea0003800000 */
.L_x_702:
        /* <DEDUP_REMOVED lines=26> */
.L_x_705:
[----:B-1----:R-:W-:Y:S05]  /*15630*/  BSYNC B0 ;  /* 0x0000000000007941 */ /* 0x002fea0003800000 */
.L_x_704:
        /* <DEDUP_REMOVED lines=17> */
.L_x_707:
[----:B------:R-:W-:Y:S05]  /*15750*/  BSYNC B0 ;  /* 0x0000000000007941 */ /* 0x000fea0003800000 */
.L_x_706:
        /* <DEDUP_REMOVED lines=17> */
.L_x_709:
[----:B------:R-:W-:Y:S05]  /*15870*/  BSYNC B0 ;  /* 0x0000000000007941 */ /* 0x000fea0003800000 */
.L_x_708:
        /* <DEDUP_REMOVED lines=17> */
.L_x_710:
        /* <DEDUP_REMOVED lines=15> */
.L_x_1044:


//--------------------- .text._ZN5flash16flash_fwd_kernelI23Flash_fwd_kernel_traitsILi96ELi128ELi64ELi4ELb0ELb0EN7cutlass6half_tE19Flash_kernel_traitsILi96ELi128ELi64ELi4ES3_EELb1ELb0ELb1ELb1ELb0ELb0ELb0ELb0EEEvNS_16Flash_fwd_paramsE --------------------------
	.section	.text._ZN5flash16flash_fwd_kernelI23Flash_fwd_kernel_traitsILi96ELi128ELi64ELi4ELb0ELb0EN7cutlass6half_tE19Flash_kernel_traitsILi96ELi128ELi64ELi4ES3_EELb1ELb0ELb1ELb1ELb0ELb0ELb0ELb0EEEvNS_16Flash_fwd_paramsE,"ax",@progbits
	.sectioninfo	@"SHI_REGISTERS=255"
	.align	128
        .global         _ZN5flash16flash_fwd_kernelI23Flash_fwd_kernel_traitsILi96ELi128ELi64ELi4ELb0ELb0EN7cutlass6half_tE19Flash_kernel_traitsILi96ELi128ELi64ELi4ES3_EELb1ELb0ELb1ELb1ELb0ELb0ELb0ELb0EEEvNS_16Flash_fwd_paramsE
        .type           _ZN5flash16flash_fwd_kernelI23Flash_fwd_kernel_traitsILi96ELi128ELi64ELi4ELb0ELb0EN7cutlass6half_tE19Flash_kernel_traitsILi96ELi128ELi64ELi4ES3_EELb1ELb0ELb1ELb1ELb0ELb0ELb0ELb0EEEvNS_16Flash_fwd_paramsE,@function
        .size           _ZN5flash16flash_fwd_kernelI23Flash_fwd_kernel_traitsILi96ELi128ELi64ELi4ELb0ELb0EN7cutlass6half_tE19Flash_kernel_traitsILi96ELi128ELi64ELi4ES3_EELb1ELb0ELb1ELb1ELb0ELb0ELb0ELb0EEEvNS_16Flash_fwd_paramsE,(.L_x_1045 - _ZN5flash16flash_fwd_kernelI23Flash_fwd_kernel_traitsILi96ELi128ELi64ELi4ELb0ELb0EN7cutlass6half_tE19Flash_kernel_traitsILi96ELi128ELi64ELi4ES3_EELb1ELb0ELb1ELb1ELb0ELb0ELb0ELb0EEEvNS_16Flash_fwd_paramsE)
        .other          _ZN5flash16flash_fwd_kernelI23Flash_fwd_kernel_traitsILi96ELi128ELi64ELi4ELb0ELb0EN7cutlass6half_tE19Flash_kernel_traitsILi96ELi128ELi64ELi4ES3_EELb1ELb0ELb1ELb1ELb0ELb0ELb0ELb0EEEvNS_16Flash_fwd_paramsE,@"STO_CUDA_ENTRY STV_DEFAULT"
_ZN5flash16flash_fwd_kernelI23Flash_fwd_kernel_traitsILi96ELi128ELi64ELi4ELb0ELb0EN7cutlass6half_tE19Flash_kernel_traitsILi96ELi128ELi64ELi4ES3_EELb1ELb0ELb1ELb1ELb0ELb0ELb0ELb0EEEvNS_16Flash_fwd_paramsE:
.text._ZN5flash16flash_fwd_kernelI23Flash_fwd_kernel_traitsILi96ELi128ELi64ELi4ELb0ELb0EN7cutlass6half_tE19Flash_kernel_traitsILi96ELi128ELi64ELi4ES3_EELb1ELb0ELb1ELb1ELb0ELb0ELb0ELb0EEEvNS_16Flash_fwd_paramsE:
        /* <DEDUP_REMOVED lines=94> */
.L_x_711:
[----:B------:R-:W-:Y:S02]  /*05e0*/  ULDC UR6, c[0x0][0x218] ;  /* 0x0000860000067ab9 */ /* 0x000fe40000000800 */
.L_x_712:
        /* <DEDUP_REMOVED lines=121> */
.L_x_715:
[----:B------:R-:W-:Y:S05]  /*0d80*/  BSYNC B0 ;  /* 0x0000000000007941 */ /* 0x000fea0003800000 */
.L_x_714:
        /* <DEDUP_REMOVED lines=20> */
.L_x_717:
[----:B------:R-:W-:Y:S05]  /*0ed0*/  BSYNC B0 ;  /* 0x0000000000007941 */ /* 0x000fea0003800000 */
.L_x_716:
        /* <DEDUP_REMOVED lines=20> */
.L_x_719:
[----:B------:R-:W-:Y:S05]  /*1020*/  BSYNC B0 ;  /* 0x0000000000007941 */ /* 0x000fea0003800000 */
.L_x_718:
        /* <DEDUP_REMOVED lines=19> */
.L_x_721:
[----:B------:R-:W-:Y:S05]  /*1160*/  BSYNC B0 ;  /* 0x0000000000007941 */ /* 0x000fea0003800000 */
.L_x_720:
        /* <DEDUP_REMOVED lines=35> */
.L_x_713:
        /* <DEDUP_REMOVED lines=8> */
[----:B------:R-:W-:Y:S02]  /*1420*/  @UP0 UIMAD UR6, UR26, UR5, UR17 ;  /* 0x000000051a0602a4 */ /* 0x000fe4000f8e0211 */
[----:B------:R-:W-:Y:S02]  /*1430*/  @UP1 UIADD3 UR17, UR9, UR12, URZ ;  /* 0x0000000c09111290 */ /* 0x000fe4000fffe03f */
[----:B------:R-:W-:Y:S02]  /*1440*/  ULDC.64 UR4, c[0x0][0x198] ;  /* 0x0000660000047ab9 */ /* 0x000fe40000000a00 */
[----:B------:R-:W-:-:S02]  /*1450*/  @!UP0 UIMAD UR15, UR15, UR10, URZ ;  /* 0x0000000a0f0f82a4 */ /* 0x000fc4000f8e023f */
[----:B------:R-:W-:Y:S02]  /*1460*/  @UP1 UIMAD.WIDE.U32 UR20, UR17, UR4, URZ ;  /* 0x00000004111412a5 */ /* 0x000fe4000f8e003f */
[----:B------:R-:W-:Y:S02]  /*1470*/  @!UP0 UIMAD.WIDE.U32 UR22, UR13, UR10, URZ ;  /* 0x0000000a0d1682a5 */ /* 0x000fe4000f8e003f */
[----:B------:R-:W-:Y:S02]  /*1480*/  @!UP0 UIMAD UR15, UR13, UR11, UR15 ;  /* 0x0000000b0d0f82a4 */ /* 0x000fe4000f8e020f */
[----:B------:R-:W-:Y:S02]  /*1490*/  @UP1 UIMAD UR11, UR17, UR5, UR21 ;  /* 0x00000005110b12a4 */ /* 0x000fe4000f8e0215 */
[----:B------:R-:W-:Y:S02]  /*14a0*/  @UP0 UMOV UR10, UR16 ;  /* 0x00000010000a0c82 */ /* 0x000fe40008000000 */
[----:B------:R-:W-:-:S02]  /*14b0*/  USHF.R.S32.HI UR17, URZ, 0x1f, UR14 ;  /* 0x0000001f3f117899 */ /* 0x000fc4000801140e */
[----:B------:R-:W-:Y:S02]  /*14c0*/  @!UP0 UIADD3 UR6, UR23, UR15, URZ ;  /* 0x0000000f17068290 */ /* 0x000fe4000fffe03f */
[----:B------:R-:W-:Y:S02]  /*14d0*/  @!UP0 UMOV UR10, UR22 ;  /* 0x00000016000a8c82 */ /* 0x000fe40008000000 */
[----:B------:R-:W-:Y:S01]  /*14e0*/  @UP1 UMOV UR16, UR20 ;  /* 0x0000001400101c82 */ /* 0x000fe20008000000 */
[----:B------:R-:W-:Y:S05]  /*14f0*/  @P0 BRA `(.L_x_722) ;  /* 0x000000d000000947 */ /* 0x000fea0003800000 */
[----:B-1----:R-:W-:Y:S02]  /*1500*/  USHF.R.S32.HI UR15, URZ, 0x1f, UR9 ;  /* 0x0000001f3f0f7899 */ /* 0x002fe40008011409 */
[----:B------:R-:W-:Y:S02]  /*1510*/  ULDC.64 UR4, c[0x0][0x198] ;  /* 0x0000660000047ab9 */ /* 0x000fe40000000a00 */
[----:B------:R-:W-:Y:S02]  /*1520*/  UIMAD UR15, UR15, UR4, URZ ;  /* 0x000000040f0f72a4 */ /* 0x000fe4000f8e023f */
[----:B------:R-:W-:-:S02]  /*1530*/  USHF.R.S32.HI UR11, URZ, 0x1f, UR13 ;  /* 0x0000001f3f0b7899 */ /* 0x000fc4000801140d */
[----:B------:R-:W-:Y:S02]  /*1540*/  UIMAD.WIDE.U32 UR20, UR9, UR4, URZ ;  /* 0x00000004091472a5 */ /* 0x000fe4000f8e003f */
[----:B------:R-:W-:-:S03]  /*1550*/  UIMAD UR15, UR9, UR5, UR15 ;  /* 0x00000005090f72a4 */ /* 0x000fc6000f8e020f */
[----:B------:R-:W-:Y:S02]  /*1560*/  ULDC.64 UR4, c[0x0][0x180] ;  /* 0x0000600000047ab9 */ /* 0x000fe40000000a00 */
[----:B------:R-:W-:Y:S02]  /*1570*/  UIMAD UR11, UR11, UR4, URZ ;  /* 0x000000040b0b72a4 */ /* 0x000fe4000f8e023f */
[----:B------:R-:W-:Y:S02]  /*1580*/  UIADD3 UR21, UR21, UR15, URZ ;  /* 0x0000000f15157290 */ /* 0x000fe4000fffe03f */
[----:B------:R-:W-:Y:S02]  /*1590*/  UIMAD UR11, UR13, UR5, UR11 ;  /* 0x000000050d0b72a4 */ /* 0x000fe4000f8e020b */
[----:B------:R-:W-:-:S04]  /*15a0*/  UIMAD.WIDE.U32 UR4, UR13, UR4, UR20 ;  /* 0x000000040d0472a5 */ /* 0x000fc8000f8e0014 */
[----:B------:R-:W-:-:S03]  /*15b0*/  UIADD3 UR11, UR5, UR11, URZ ;  /* 0x0000000b050b7290 */ /* 0x000fc6000fffe03f */
[----:B------:R-:W-:Y:S02]  /*15c0*/  UMOV UR16, UR4 ;  /* 0x0000000400107c82 */ /* 0x000fe40008000000 */
.L_x_722:
[----:B-1----:R-:W-:Y:S01]  /*15d0*/  IABS R4, c[0x0][0x1c8] ;  /* 0x0000720000047a13 */ /* 0x002fe20000000000 */
        /* <DEDUP_REMOVED lines=44> */
.L_x_723:
        /* <DEDUP_REMOVED lines=107> */
.L_x_725:
[----:B------:R-:W-:Y:S05]  /*1f50*/  BSYNC B0 ;  /* 0x0000000000007941 */ /* 0x000fea0003800000 */
.L_x_724:
        /* <DEDUP_REMOVED lines=37> */
.L_x_727:
[----:B------:R-:W-:Y:S05]  /*21b0*/  BSYNC B0 ;  /* 0x0000000000007941 */ /* 0x000fea0003800000 */
.L_x_726:
        /* <DEDUP_REMOVED lines=37> */
.L_x_729:
[----:B------:R-:W-:Y:S05]  /*2410*/  BSYNC B0 ;  /* 0x0000000000007941 */ /* 0x000fea0003800000 */
.L_x_728:
        /* <DEDUP_REMOVED lines=40> */
.L_x_731:
[----:B------:R-:W-:Y:S05]  /*26a0*/  BSYNC B0 ;  /* 0x0000000000007941 */ /* 0x000fea0003800000 */
.L_x_730:
        /* <DEDUP_REMOVED lines=42> */
.L_x_733:
[----:B------:R-:W-:Y:S05]  /*2950*/  BSYNC B0 ;  /* 0x0000000000007941 */ /* 0x000fea0003800000 */
.L_x_732:
        /* <DEDUP_REMOVED lines=34> */
.L_x_735:
[----:B------:R-:W-:Y:S05]  /*2b80*/  BSYNC B0 ;  /* 0x0000000000007941 */ /* 0x000fea0003800000 */
.L_x_734:
[----:B------:R-:W-:Y:S01]  /*2b90*/  ULDC.64 UR4, c[0x0][0x318] ;  /* 0x0000c60000047ab9 */ /* 0x000fe20000000a00 */
[----:B------:R-:W0:Y:S01]  /*2ba0*/  LDGDEPBAR ;  /* 0x00000000000079af */ /* 0x000e220000000000 */
[----:B------:R-:W-:Y:S01]  /*2bb0*/  UISETP.NE.U32.AND UP1, UPT, URZ, UR4, UPT ;  /* 0x000000043f00728c */ /* 0x000fe2000bf25070 */
[----:B-1----:R-:W-:Y:S02]  /*2bc0*/  IMAD.MOV.U32 R10, RZ, RZ, R30 ;  /* 0x000000ffff0a7224 */ /* 0x002fe400078e001e */
[----:B------:R-:W-:Y:S01]  /*2bd0*/  IMAD.MOV.U32 R11, RZ, RZ, R31 ;  /* 0x000000ffff0b7224 */ /* 0x000fe200078e001f */
[----:B------:R-:W-:-:S03]  /*2be0*/  UISETP.NE.AND.EX UP1, UPT, URZ, UR5, UPT, UP1 ;  /* 0x000000053f00728c */ /* 0x000fc6000bf25310 */
[----:B------:R-:W-:-:S03]  /*2bf0*/  ULDC.64 UR4, c[0x0][0x320] ;  /* 0x0000c80000047ab9 */ /* 0x000fc60000000a00 */
        /* <DEDUP_REMOVED lines=8> */
[----:B------:R-:W-:Y:S02]  /*2c80*/  ULDC UR4, c[0x0][0x318] ;  /* 0x0000c60000047ab9 */ /* 0x000fe40000000800 */
[----:B------:R-:W-:Y:S02]  /*2c90*/  @UP1 ULEA UR16, UP0, UR24, UR4, 0x2 ;  /* 0x0000000418101291 */ /* 0x000fe4000f80103f */
[----:B------:R-:W-:Y:S02]  /*2ca0*/  @UP1 UIADD3 UR5, UR25, UR5, URZ ;  /* 0x0000000519051290 */ /* 0x000fe4000fffe03f */
[----:B------:R-:W-:Y:S02]  /*2cb0*/  ULDC UR4, c[0x0][0x31c] ;  /* 0x0000c70000047ab9 */ /* 0x000fe40000000800 */
[----:B------:R-:W-:Y:S01]  /*2cc0*/  @UP1 ULEA.HI.X UR17, UR24, UR4, UR5, 0x2, UP0 ;  /* 0x0000000418111291 */ /* 0x000fe200080f1405 */
[----:B------:R-:W-:Y:S01]  /*2cd0*/  IMAD.U32 R6, RZ, RZ, UR16 ;  /* 0x00000010ff067e24 */ /* 0x000fe2000f8e00ff */
[----:B------:R-:W1:Y:S01]  /*2ce0*/  @P0 MUFU.RCP R2, c[0x0][0x238] ;  /* 0x00008e0000020b08 */ /* 0x000e620000001000 */
[----:B------:R-:W-:Y:S01]  /*2cf0*/  ISETP.GE.AND P1, PT, R4, UR12, PT ;  /* 0x0000000c04007c0c */ /* 0x000fe2000bf26270 */
[----:B------:R-:W-:Y:S01]  /*2d00*/  IMAD.MOV.U32 R10, RZ, RZ, R28 ;  /* 0x000000ffff0a7224 */ /* 0x000fe200078e001c */
[----:B------:R-:W-:Y:S01]  /*2d10*/  ULDC.64 UR24, c[0x0][0x1a0] ;  /* 0x0000680000187ab9 */ /* 0x000fe20000000a00 */
[----:B------:R-:W-:-:S05]  /*2d20*/  MOV R7, UR17 ;  /* 0x0000001100077c02 */ /* 0x000fca0008000f00 */
[----:B------:R3:W1:Y:S01]  /*2d30*/  @P0 LDG.E R0, [R6.64] ;  /* 0x0000001e06000981 */ /* 0x000662000c1e1900 */
[----:B------:R-:W-:Y:S01]  /*2d40*/  USHF.L.U32 UR23, UR24, 0x6, URZ ;  /* 0x0000000618177899 */ /* 0x000fe2000800063f */
[----:B------:R-:W-:Y:S01]  /*2d50*/  BSSY B0, `(.L_x_736) ;  /* 0x0000036000007945 */ /* 0x000fe20003800000 */
[----:B------:R-:W-:Y:S01]  /*2d60*/  USHF.L.U64.HI UR22, UR24, UR22, UR25 ;  /* 0x0000001618167299 */ /* 0x000fe20008010219 */
[----:B------:R-:W-:Y:S03]  /*2d70*/  BAR.SYNC.DEFER_BLOCKING 0x0 ;  /* 0x0000000000007b1d */ /* 0x000fe60000010000 */
[----:B------:R-:W-:Y:S01]  /*2d80*/  UIMAD UR5, UR22, UR34, URZ ;  /* 0x00000022160572a4 */ /* 0x000fe2000f8e023f */
[----:B------:R-:W-:Y:S02]  /*2d90*/  IMAD.U32 R8, RZ, RZ, UR23 ;  /* 0x00000017ff087e24 */ /* 0x000fe4000f8e00ff */
[----:B------:R2:W-:Y:S01]  /*2da0*/  STL.64 [R1+0x8], R10 ;  /* 0x0000080a01007387 */ /* 0x0005e20000100a00 */
[----:B------:R-:W-:Y:S01]  /*2db0*/  UIMAD UR15, UR15, UR23, UR5 ;  /* 0x000000170f0f72a4 */ /* 0x000fe2000f8e0205 */
[----:B------:R-:W-:Y:S01]  /*2dc0*/  IMAD.WIDE.U32 R4, R8, UR34, R10 ;  /* 0x0000002208047c25 */ /* 0x000fe2000f8e000a */
[----:B------:R-:W-:-:S03]  /*2dd0*/  UMOV UR28, URZ ;  /* 0x0000003f001c7c82 */ /* 0x000fc60008000000 */
[----:B---3--:R-:W-:Y:S01]  /*2de0*/  IMAD.SHL.U32 R6, R25, 0x2, RZ ;  /* 0x0000000219067824 */ /* 0x008fe200078e00ff */
[----:B------:R2:W-:Y:S04]  /*2df0*/  @P1 STS [R218+0x9000], RZ ;  /* 0x009000ffda001388 */ /* 0x0005e80000000800 */
[----:B------:R-:W-:Y:S01]  /*2e00*/  LOP3.LUT R161, R6, 0x6, RZ, 0xc0, !PT ;  /* 0x0000000606a17812 */ /* 0x000fe200078ec0ff */
[----:B------:R2:W-:Y:S04]  /*2e10*/  @P1 STS [R218+0x9004], RZ ;  /* 0x009004ffda001388 */ /* 0x0005e80000000800 */
[----:B------:R2:W-:Y:S04]  /*2e20*/  @P1 STS.64 [R218+0x9008], RZ ;  /* 0x009008ffda001388 */ /* 0x0005e80000000a00 */
[----:B------:R2:W-:Y:S04]  /*2e30*/  @P1 STS.128 [R218+0xa000], RZ ;  /* 0x00a000ffda001388 */ /* 0x0005e80000000c00 */
[----:B------:R2:W-:Y:S01]  /*2e40*/  @P1 STS.128 [R218+0xb000], RZ ;  /* 0x00b000ffda001388 */ /* 0x0005e20000000c00 */
[----:B-1----:R-:W-:Y:S01]  /*2e50*/  @P0 FMUL.FTZ R0, R0, R2 ;  /* 0x0000000200000220 */ /* 0x002fe20000410000 */
[----:B------:R-:W-:-:S03]  /*2e60*/  MOV R2, UR27 ;  /* 0x0000001b00027c02 */ /* 0x000fc60008000f00 */
[----:B------:R1:W3:Y:S01]  /*2e70*/  @P0 R2UR UR4, R0 ;  /* 0x00000000000403c2 */ /* 0x0002e200000e0000 */
[----:B------:R-:W-:-:S05]  /*2e80*/  LEA R165, R2, R108, 0x3 ;  /* 0x0000006c02a57211 */ /* 0x000fca00078e18ff */
[----:B------:R2:W-:Y:S01]  /*2e90*/  STL [R1], R165 ;  /* 0x000000a501007387 */ /* 0x0005e20000100800 */
[----:B-1----:R-:W-:Y:S01]  /*2ea0*/  SHF.R.S32.HI R0, RZ, 0x1f, R20 ;  /* 0x0000001fff007819 */ /* 0x002fe20000011414 */
[----:B---3--:R-:W-:-:S03]  /*2eb0*/  @UP1 UMOV UR28, UR4 ;  /* 0x00000004001c1c82 */ /* 0x008fc60008000000 */
[----:B------:R-:W-:-:S04]  /*2ec0*/  LEA.HI R0, R0, R20, RZ, 0x2 ;  /* 0x0000001400007211 */ /* 0x000fc800078f10ff */
[----:B------:R-:W-:Y:S02]  /*2ed0*/  SHF.R.S32.HI R160, RZ, 0x2, R0 ;  /* 0x00000002ffa07819 */ /* 0x000fe40000011400 */
[----:B------:R-:W-:Y:S01]  /*2ee0*/  IADD3 R0, R5, UR15, RZ ;  /* 0x0000000f05007c10 */ /* 0x000fe2000fffe0ff */
[----:B------:R-:W-:Y:S05]  /*2ef0*/  @P1 BRA `(.L_x_737) ;  /* 0x000001b000001947 */ /* 0x000fea0003800000 */
[----:B--2---:R-:W-:Y:S02]  /*2f00*/  ISETP.GE.AND P3, PT, R172, c[0x0][0x220], PT ;  /* 0x00008800ac007a0c */ /* 0x004fe40003f66270 */
        /* <DEDUP_REMOVED lines=26> */
.L_x_737:
[----:B--2---:R-:W-:Y:S05]  /*30b0*/  BSYNC B0 ;  /* 0x0000000000007941 */ /* 0x004fea0003800000 */
.L_x_736:
        /* <DEDUP_REMOVED lines=36> */
.L_x_739:
[----:B------:R-:W-:Y:S05]  /*3300*/  BSYNC B0 ;  /* 0x0000000000007941 */ /* 0x000fea0003800000 */
.L_x_738:
[----:B------:R-:W-:Y:S01]  /*3310*/  LOP3.LUT R2, R26, 0xfffffff8, RZ, 0xc0, !PT ;  /* 0xfffffff81a027812 */ /* 0x000fe200078ec0ff */
[----:B------:R-:W-:Y:S01]  /*3320*/  IMAD.SHL.U32 R5, R22, 0x40, RZ ;  /* 0x0000004016057824 */ /* 0x000fe200078e00ff */
[----:B-1----:R-:W-:Y:S01]  /*3330*/  SHF.R.S32.HI R8, RZ, 0x4, R24 ;  /* 0x00000004ff087819 */ /* 0x002fe20000011418 */
[----:B------:R-:W-:Y:S01]  /*3340*/  UIADD3 UR4, UR8, -UR29, URZ ;  /* 0x8000001d08047290 */ /* 0x000fe2000fffe03f */
[----:B------:R-:W-:Y:S01]  /*3350*/  LOP3.LUT R4, R21, 0x7fffffe, RZ, 0xc0, !PT ;  /* 0x07fffffe15047812 */ /* 0x000fe200078ec0ff */
[----:B------:R-:W-:Y:S01]  /*3360*/  IMAD.IADD R2, R25, 0x1, -R2 ;  /* 0x0000000119027824 */ /* 0x000fe200078e0a02 */
[----:B------:R-:W-:Y:S01]  /*3370*/  LEA.HI R6, R24, R8, RZ, 0x1 ;  /* 0x0000000818067211 */ /* 0x000fe200078f08ff */
[----:B------:R-:W-:Y:S01]  /*3380*/  UIADD3 UR5, UR8, 0x1, -UR29 ;  /* 0x0000000108057890 */ /* 0x000fe2000fffe81d */
[----:B------:R-:W-:Y:S01]  /*3390*/  SHF.R.S32.HI R7, RZ, 0x1f, R19 ;  /* 0x0000001fff077819 */ /* 0x000fe20000011413 */
[----:B------:R-:W-:Y:S01]  /*33a0*/  IMAD.IADD R110, R19, 0x1, -R4 ;  /* 0x00000001136e7824 */ /* 0x000fe200078e0a04 */
[----:B------:R-:W-:Y:S01]  /*33b0*/  LEA.HI R0, R2, R2, RZ, 0x1 ;  /* 0x0000000202007211 */ /* 0x000fe200078f08ff */
[----:B------:R-:W0:Y:S01]  /*33c0*/  LDGDEPBAR ;  /* 0x00000000000079af */ /* 0x000e220000000000 */
[----:B------:R-:W-:Y:S01]  /*33d0*/  LOP3.LUT R6, R6, 0xfffffffe, RZ, 0xc0, !PT ;  /* 0xfffffffe06067812 */ /* 0x000fe200078ec0ff */
[----:B------:R-:W-:Y:S01]  /*33e0*/  UISETP.GT.AND UP0, UPT, UR34, UR19, UPT ;  /* 0x000000132200728c */ /* 0x000fe2000bf04270 */
[----:B------:R-:W-:-:S02]  /*33f0*/  LOP3.LUT R4, R0, 0x3fffffe, RZ, 0xc0, !PT ;  /* 0x03fffffe00047812 */ /* 0x000fc400078ec0ff */
[----:B------:R-:W-:Y:S01]  /*3400*/  SHF.R.S32.HI R12, RZ, 0x1, R0 ;  /* 0x00000001ff0c7819 */ /* 0x000fe20000011400 */
[----:B------:R-:W-:Y:S01]  /*3410*/  IMAD.IADD R8, R8, 0x1, -R6 ;  /* 0x0000000108087824 */ /* 0x000fe200078e0a06 */
[----:B------:R-:W-:Y:S01]  /*3420*/  LEA.HI R7, R7, R19, RZ, 0x3 ;  /* 0x0000001307077211 */ /* 0x000fe200078f18ff */
        /* <DEDUP_REMOVED lines=8> */
[----:B------:R-:W-:-:S02]  /*34b0*/  LOP3.LUT R109, R4, 0xffffff00, RZ, 0xc0, !PT ;  /* 0xffffff00046d7812 */ /* 0x000fc400078ec0ff */
[----:B------:R-:W-:Y:S02]  /*34c0*/  LOP3.LUT R6, R2, 0x8, R5, 0xf8, !PT ;  /* 0x0000000802067812 */ /* 0x000fe400078ef805 */
        /* <DEDUP_REMOVED lines=14> */
[----:B------:R-:W-:-:S02]  /*35b0*/  IMAD R217, R3, 0x2, R216 ;  /* 0x0000000203d97824 */ /* 0x000fc400078e02d8 */
[----:B------:R-:W-:Y:S01]  /*35c0*/  IMAD.U32 R2, RZ, RZ, UR34 ;  /* 0x00000022ff027e24 */ /* 0x000fe2000f8e00ff */
[----:B------:R-:W1:Y:S01]  /*35d0*/  LDSM.16.M88.4 R8, [R213+0x6000] ;  /* 0x00600000d508783b */ /* 0x000e620000000200 */
[----:B------:R-:W-:-:S03]  /*35e0*/  SEL R0, R0, 0xffffffe0, !P0 ;  /* 0xffffffe000007807 */ /* 0x000fc60004000000 */
[----:B------:R-:W3:Y:S02]  /*35f0*/  LDSM.16.M88.4 R4, [R216+0x1000] ;  /* 0x00100000d804783b */ /* 0x000ee40000000200 */
[----:B------:R-:W-:Y:S01]  /*3600*/  IMAD.IADD R215, R213, 0x1, R0 ;  /* 0x00000001d5d77824 */ /* 0x000fe200078e0200 */
[----:B------:R-:W-:Y:S01]  /*3610*/  LEA R0, R108, UR7, 0x4 ;  /* 0x000000076c007c11 */ /* 0x000fe2000f8e20ff */
[----:B------:R-:W5:Y:S04]  /*3620*/  LDSM.16.M88.4 R40, [R213+0x6c00] ;  /* 0x006c0000d528783b */ /* 0x000f680000000200 */
[----:B------:R-:W2:Y:S01]  /*3630*/  LDSM.16.M88.4 R20, [R213+0x6400] ;  /* 0x00640000d514783b */ /* 0x000ea20000000200 */
[----:B------:R-:W-:-:S03]  /*3640*/  IMAD.IADD R0, R160, 0x1, R0 ;  /* 0x00000001a0007824 */ /* 0x000fc600078e0200 */
[----:B------:R-:W4:Y:S02]  /*3650*/  LDSM.16.M88.4 R44, [R213+0x6800] ;  /* 0x00680000d52c783b */ /* 0x000f240000000200 */
[----:B------:R-:W-:Y:S02]  /*3660*/  IADD3 R221, R0, UR4, RZ ;  /* 0x0000000400dd7c10 */ /* 0x000fe4000fffe0ff */
[----:B------:R-:W-:Y:S04]  /*3670*/  LDSM.16.M88.4 R12, [R217+0x1000] ;  /* 0x00100000d90c783b */ /* 0x000fe80000000200 */
[----:B------:R-:W2:Y:S04]  /*3680*/  LDSM.16.M88.4 R24, [R215+0x6c00] ;  /* 0x006c0000d718783b */ /* 0x000ea80000000200 */
[----:B------:R-:W2:Y:S04]  /*3690*/  LDSM.16.M88.4 R36, [R215+0x6000] ;  /* 0x00600000d724783b */ /* 0x000ea80000000200 */
[----:B------:R-:W2:Y:S04]  /*36a0*/  LDSM.16.M88.4 R32, [R215+0x6400] ;  /* 0x00640000d720783b */ /* 0x000ea80000000200 */
[----:B------:R-:W2:Y:S01]  /*36b0*/  LDSM.16.M88.4 R28, [R215+0x6800] ;  /* 0x00680000d71c783b */ /* 0x000ea20000000200 */
[-C--:B-1----:R-:W-:Y:S03]  /*36c0*/  HMMA.16816.F32 R92, R16, R8.reuse, RZ ;  /* 0x00000008105c723c */ /* 0x082fe600000018ff */
[----:B------:R-:W-:Y:S04]  /*36d0*/  LDSM.16.M88.4 R96, [R213+0x7c00] ;  /* 0x007c0000d560783b */ /* 0x000fe80000000200 */
[----:B------:R-:W-:Y:S01]  /*36e0*/  LDSM.16.M88.4 R56, [R213+0x7000] ;  /* 0x00700000d538783b */ /* 0x000fe20000000200 */
[C---:B---3--:R-:W-:Y:S03]  /*36f0*/  HMMA.16816.F32 R76, R4.reuse, R8, RZ ;  /* 0x00000008044c723c */ /* 0x048fe600000018ff */
[----:B------:R-:W-:Y:S04]  /*3700*/  LDSM.16.M88.4 R52, [R213+0x7400] ;  /* 0x00740000d534783b */ /* 0x000fe80000000200 */
[----:B------:R-:W-:Y:S01]  /*3710*/  LDSM.16.M88.4 R48, [R213+0x7800] ;  /* 0x00780000d530783b */ /* 0x000fe20000000200 */
[-C--:B------:R-:W-:Y:S03]  /*3720*/  HMMA.16816.F32 R72, R4, R10.reuse, RZ ;  /* 0x0000000a0448723c */ /* 0x080fe600000018ff */
[----:B------:R-:W-:Y:S05]  /*3730*/  LDSM.16.M88.4 R156, [R213+0x8c00] ;  /* 0x008c0000d59c783b */ /* 0x000fea0000000200 */
[----:B------:R-:W-:Y:S01]  /*3740*/  HMMA.16816.F32 R128, R16, R10, RZ ;  /* 0x0000000a1080723c */ /* 0x000fe200000018ff */
[----:B------:R-:W1:Y:S07]  /*3750*/  LDSM.16.M88.4 R8, [R217] ;  /* 0x00000000d908783b */ /* 0x000e6e0000000200 */
[C---:B-----5:R-:W-:Y:S08]  /*3760*/  HMMA.16816.F32 R84, R4.reuse, R42, RZ ;  /* 0x0000002a0454723c */ /* 0x060ff000000018ff */
[C---:B------:R-:W-:Y:S08]  /*3770*/  HMMA.16816.F32 R80, R4.reuse, R40, RZ ;  /* 0x000000280450723c */ /* 0x040ff000000018ff */
[C---:B--2---:R-:W-:Y:S08]  /*3780*/  HMMA.16816.F32 R64, R4.reuse, R20, RZ ;  /* 0x000000140440723c */ /* 0x044ff000000018ff */
[----:B----4-:R-:W-:Y:S08]  /*3790*/  HMMA.16816.F32 R68, R4, R44, RZ ;  /* 0x0000002c0444723c */ /* 0x010ff000000018ff */
[-C--:B------:R-:W-:Y:S08]  /*37a0*/  HMMA.16816.F32 R116, R16, R22.reuse, RZ ;  /* 0x000000161074723c */ /* 0x080ff000000018ff */
[C---:B------:R-:W-:Y:S08]  /*37b0*/  HMMA.16816.F32 R60, R4.reuse, R22, RZ ;  /* 0x00000016043c723c */ /* 0x040ff000000018ff */
[----:B------:R-:W-:Y:S01]  /*37c0*/  HMMA.16816.F32 R88, R4, R46, RZ ;  /* 0x0000002e0458723c */ /* 0x000fe200000018ff */
[----:B------:R-:W2:Y:S07]  /*37d0*/  LDSM.16.M88.4 R4, [R216+0x3000] ;  /* 0x00300000d804783b */ /* 0x000eae0000000200 */
[C---:B------:R-:W-:Y:S08]  /*37e0*/  HMMA.16816.F32 R120, R16.reuse, R40, RZ ;  /* 0x000000281078723c */ /* 0x040ff000000018ff */
[C---:B------:R-:W-:Y:S08]  /*37f0*/  HMMA.16816.F32 R136, R16.reuse, R42, RZ ;  /* 0x0000002a1088723c */ /* 0x040ff000000018ff */
[C---:B------:R-:W-:Y:S08]  /*3800*/  HMMA.16816.F32 R112, R16.reuse, R20, RZ ;  /* 0x000000141070723c */ /* 0x040ff000000018ff */
[C---:B------:R-:W-:Y:S08]  /*3810*/  HMMA.16816.F32 R124, R16.reuse, R44, RZ ;  /* 0x0000002c107c723c */ /* 0x040ff000000018ff */
[----:B------:R-:W-:Y:S01]  /*3820*/  HMMA.16816.F32 R140, R16, R46, RZ ;  /* 0x0000002e108c723c */ /* 0x000fe200000018ff */
[----:B------:R-:W3:Y:S07]  /*3830*/  LDSM.16.M88.4 R16, [R216+0x2000] ;  /* 0x00200000d810783b */ /* 0x000eee0000000200 */
[C---:B------:R-:W-:Y:S08]  /*3840*/  HMMA.16816.F32 R84, R12.reuse, R26, R84 ;  /* 0x0000001a0c54723c */ /* 0x040ff00000001854 */
[C---:B------:R-:W-:Y:S08]  /*3850*/  HMMA.16816.F32 R20, R12.reuse, R24, R80 ;  /* 0x000000180c14723c */ /* 0x040ff00000001850 */
[C---:B------:R-:W-:Y:S08]  /*3860*/  HMMA.16816.F32 R132, R12.reuse, R36, R76 ;  /* 0x000000240c84723c */ /* 0x040ff0000000184c */
[C---:B------:R-:W-:Y:S08]  /*3870*/  HMMA.16816.F32 R100, R12.reuse, R32, R64 ;  /* 0x000000200c64723c */ /* 0x040ff00000001840 */
[----:B------:R-:W-:Y:S08]  /*3880*/  HMMA.16816.F32 R40, R12, R28, R68 ;  /* 0x0000001c0c28723c */ /* 0x000ff00000001844 */
[----:B-1----:R-:W-:Y:S08]  /*3890*/  HMMA.16816.F32 R76, R8, R34, R116 ;  /* 0x00000022084c723c */ /* 0x002ff00000001874 */
[C---:B------:R-:W-:Y:S08]  /*38a0*/  HMMA.16816.F32 R104, R12.reuse, R38, R72 ;  /* 0x000000260c68723c */ /* 0x040ff00000001848 */
[C---:B------:R-:W-:Y:S08]  /*38b0*/  HMMA.16816.F32 R44, R12.reuse, R34, R60 ;  /* 0x000000220c2c723c */ /* 0x040ff0000000183c */
[----:B------:R-:W-:Y:S01]  /*38c0*/  HMMA.16816.F32 R68, R12, R30, R88 ;  /* 0x0000001e0c44723c */ /* 0x000fe20000001858 */
[----:B------:R-:W-:Y:S07]  /*38d0*/  LDSM.16.M88.4 R12, [R217+0x3000] ;  /* 0x00300000d90c783b */ /* 0x000fee0000000200 */
[C---:B------:R-:W-:Y:S08]  /*38e0*/  HMMA.16816.F32 R64, R8.reuse, R24, R120 ;  /* 0x000000180840723c */ /* 0x040ff00000001878 */
[C---:B------:R-:W-:Y:S01]  /*38f0*/  HMMA.16816.F32 R116, R8.reuse, R26, R136 ;  /* 0x0000001a0874723c */ /* 0x040fe20000001888 */
[----:B------:R-:W1:Y:S07]  /*3900*/  LDSM.16.M88.4 R24, [R215+0x7c00] ;  /* 0x007c0000d718783b */ /* 0x000e6e0000000200 */
[C---:B------:R-:W-:Y:S08]  /*3910*/  HMMA.16816.F32 R92, R8.reuse, R36, R92 ;  /* 0x00000024085c723c */ /* 0x040ff0000000185c */
[C---:B------:R-:W-:Y:S01]  /*3920*/  HMMA.16816.F32 R88, R8.reuse, R38, R128 ;  /* 0x000000260858723c */ /* 0x040fe20000001880 */
[----:B------:R-:W4:Y:S07]  /*3930*/  LDSM.16.M88.4 R36, [R215+0x7000] ;  /* 0x00700000d724783b */ /* 0x000f2e0000000200 */
[C---:B------:R-:W-:Y:S01]  /*3940*/  HMMA.16816.F32 R80, R8.reuse, R32, R112 ;  /* 0x000000200850723c */ /* 0x040fe20000001870 */
[----:B------:R-:W5:Y:S07]  /*3950*/  LDSM.16.M88.4 R32, [R215+0x7400] ;  /* 0x00740000d720783b */ /* 0x000f6e0000000200 */
[C---:B------:R-:W-:Y:S08]  /*3960*/  HMMA.16816.F32 R72, R8.reuse, R28, R124 ;  /* 0x0000001c0848723c */ /* 0x040ff0000000187c */
[----:B------:R-:W-:Y:S01]  /*3970*/  HMMA.16816.F32 R60, R8, R30, R140 ;  /* 0x0000001e083c723c */ /* 0x000fe2000000188c */
[----:B------:R-:W1:Y:S04]  /*3980*/  LDSM.16.M88.4 R28, [R215+0x7800] ;  /* 0x00780000d71c783b */ /* 0x000e680000000200 */
[----:B------:R-:W1:Y:S03]  /*3990*/  LDSM.16.M88.4 R8, [R217+0x2000] ;  /* 0x00200000d908783b */ /* 0x000e660000000200 */
[C---:B--2---:R-:W-:Y:S08]  /*39a0*/  HMMA.16816.F32 R124, R4.reuse, R98, R84 ;  /* 0x00000062047c723c */ /* 0x044ff00000001854 */
[C---:B------:R-:W-:Y:S01]  /*39b0*/  HMMA.16816.F32 R128, R4.reuse, R96, R20 ;  /* 0x000000600480723c */ /* 0x040fe20000001814 */
[----:B------:R-:W-:Y:S07]  /*39c0*/  LDSM.16.M88.4 R20, [R213+0x8000] ;  /* 0x00800000d514783b */ /* 0x000fee0000000200 */
        /* <DEDUP_REMOVED lines=17> */
[----:B------:R-:W3:Y:S07]  /*3ae0*/  LDSM.16.M88.4 R16, [R216+0x4000] ;  /* 0x00400000d810783b */ /* 0x000eee0000000200 */
[C---:B-1----:R-:W-:Y:S08]  /*3af0*/  HMMA.16816.F32 R48, R12.reuse, R26, R124 ;  /* 0x0000001a0c30723c */ /* 0x042ff0000000187c */
[C---:B------:R-:W-:Y:S08]  /*3b00*/  HMMA.16816.F32 R52, R12.reuse, R24, R128 ;  /* 0x000000180c34723c */ /* 0x040ff00000001880 */
[C---:B----4-:R-:W-:Y:S08]  /*3b10*/  HMMA.16816.F32 R76, R12.reuse, R36, R152 ;  /* 0x000000240c4c723c */ /* 0x050ff00000001898 */
        /* <DEDUP_REMOVED lines=8> */
[C---:B------:R-:W-:Y:S01]  /*3ba0*/  HMMA.16816.F32 R100, R8.reuse, R34, R100 ;  /* 0x000000220864723c */ /* 0x040fe20000001864 */
[----:B------:R-:W-:Y:S07]  /*3bb0*/  LDSM.16.M88.4 R32, [R215+0x8400] ;  /* 0x00840000d720783b */ /* 0x000fee0000000200 */
[C---:B------:R-:W-:Y:S07]  /*3bc0*/  HMMA.16816.F32 R92, R8.reuse, R28, R92 ;  /* 0x0000001c085c723c */ /* 0x040fee000000185c */
[----:B------:R-:W-:Y:S01]  /*3bd0*/  IMAD R28, R2, 0x40, R161 ;  /* 0x00000040021c7824 */ /* 0x000fe200078e02a1 */
[----:B------:R-:W-:Y:S03]  /*3be0*/  HMMA.16816.F32 R84, R8, R30, R84 ;  /* 0x0000001e0854723c */ /* 0x000fe60000001854 */
[----:B------:R-:W-:-:S05]  /*3bf0*/  IMAD.IADD R2, R221, 0x1, -R28 ;  /* 0x00000001dd027824 */ /* 0x000fca00078e0a1c */
[----:B------:R-:W-:Y:S01]  /*3c00*/  HMMA.16816.F32 R88, R8, R24, R88 ;  /* 0x000000180858723c */ /* 0x000fe20000001858 */
[----:B------:R-:W-:-:S07]  /*3c10*/  IABS R2, R2 ;  /* 0x0000000200027213 */ /* 0x000fce0000000000 */
[----:B------:R-:W-:Y:S01]  /*3c20*/  HMMA.16816.F32 R80, R8, R26, R80 ;  /* 0x0000001a0850723c */ /* 0x000fe20000001850 */
[----:B------:R-:W-:Y:S07]  /*3c30*/  LDSM.16.M88.4 R8, [R215+0x8000] ;  /* 0x00800000d708783b */ /* 0x000fee0000000200 */
[C---:B--2---:R-:W-:Y:S01]  /*3c40*/  HMMA.16816.F32 R120, R4.reuse, R158, R48 ;  /* 0x0000009e0478723c */ /* 0x044fe20000001830 */
[----:B------:R-:W1:Y:S07]  /*3c50*/  LDSM.16.M88.4 R48, [R217+0x4000] ;  /* 0x00400000d930783b */ /* 0x000e6e0000000200 */
[----:B------:R-:W-:Y:S01]  /*3c60*/  HMMA.16816.F32 R116, R4, R156, R52 ;  /* 0x0000009c0474723c */ /* 0x000fe20000001834 */
[----:B------:R-:W2:Y:S07]  /*3c70*/  LDSM.16.M88.4 R52, [R217+0x5000] ;  /* 0x00500000d934783b */ /* 0x000eae0000000200 */
[-C--:B---3--:R-:W-:Y:S07]  /*3c80*/  HMMA.16816.F32 R24, R16, R20.reuse, R12 ;  /* 0x000000141018723c */ /* 0x088fee000000180c */
[C---:B------:R-:W-:Y:S01]  /*3c90*/  IADD3 R15, R0.reuse, 0x8, RZ ;  /* 0x00000008000f7810 */ /* 0x040fe20007ffe0ff */
[----:B------:R-:W-:Y:S01]  /*3ca0*/  HMMA.16816.F32 R76, R4, R20, R76 ;  /* 0x00000014044c723c */ /* 0x000fe2000000184c */
[----:B------:R-:W-:-:S02]  /*3cb0*/  IADD3 R14, R0, 0x40, RZ ;  /* 0x00000040000e7810 */ /* 0x000fc40007ffe0ff */
[----:B------:R-:W-:Y:S02]  /*3cc0*/  IADD3 R220, R15, UR4, RZ ;  /* 0x000000040fdc7c10 */ /* 0x000fe4000fffe0ff */
[----:B------:R-:W-:Y:S02]  /*3cd0*/  IADD3 R219, R14, UR4, RZ ;  /* 0x000000040edb7c10 */ /* 0x000fe4000fffe0ff */
[----:B------:R-:W-:Y:S01]  /*3ce0*/  IADD3 R13, R0, 0x48, RZ ;  /* 0x00000048000d7810 */ /* 0x000fe20007ffe0ff */
[----:B------:R-:W-:Y:S03]  /*3cf0*/  HMMA.16816.F32 R72, R4, R22, R72 ;  /* 0x000000160448723c */ /* 0x000fe60000001848 */
[----:B------:R-:W-:Y:S01]  /*3d00*/  IADD3 R226, R13, UR4, RZ ;  /* 0x000000040de27c10 */ /* 0x000fe2000fffe0ff */
[----:B------:R-:W-:Y:S02]  /*3d10*/  ULDC UR4, c[0x0][0x2e8] ;  /* 0x0000ba0000047ab9 */ /* 0x000fe40000000800 */
[----:B------:R-:W-:-:S02]  /*3d20*/  UIADD3 UR4, UR5, UR4, URZ ;  /* 0x0000000405047290 */ /* 0x000fc4000fffe03f */
[C---:B------:R-:W-:Y:S08]  /*3d30*/  HMMA.16816.F32 R68, R4.reuse, R40, R68 ;  /* 0x000000280444723c */ /* 0x040ff00000001844 */
[C---:B------:R-:W-:Y:S08]  /*3d40*/  HMMA.16816.F32 R64, R4.reuse, R42, R64 ;  /* 0x0000002a0440723c */ /* 0x040ff00000001840 */
[C---:B------:R-:W-:Y:S08]  /*3d50*/  HMMA.16816.F32 R96, R4.reuse, R44, R60 ;  /* 0x0000002c0460723c */ /* 0x040ff0000000183c */
[----:B------:R-:W-:Y:S07]  /*3d60*/  HMMA.16816.F32 R112, R4, R46, R56 ;  /* 0x0000002e0470723c */ /* 0x000fee0000001838 */
[----:B------:R-:W-:Y:S01]  /*3d70*/  IMAD.IADD R5, R220, 0x1, -R28 ;  /* 0x00000001dc057824 */ /* 0x000fe200078e0a1c */
[----:B-1----:R-:W-:Y:S01]  /*3d80*/  HMMA.16816.F32 R24, R48, R8, R24 ;  /* 0x000000083018723c */ /* 0x002fe20000001818 */
[----:B------:R-:W-:-:S03]  /*3d90*/  IMAD.MOV.U32 R4, RZ, RZ, R2 ;  /* 0x000000ffff047224 */ /* 0x000fc600078e0002 */
[----:B------:R-:W-:Y:S01]  /*3da0*/  IABS R2, R5 ;  /* 0x0000000500027213 */ /* 0x000fe20000000000 */
[----:B------:R-:W-:Y:S01]  /*3db0*/  IMAD.IADD R5, R219, 0x1, -R28 ;  /* 0x00000001db057824 */ /* 0x000fe200078e0a1c */
[----:B------:R1:W3:Y:S02]  /*3dc0*/  I2F R21, R4 ;  /* 0x0000000400157306 */ /* 0x0002e40000201400 */
[C---:B------:R-:W-:Y:S08]  /*3dd0*/  HMMA.16816.F32 R104, R16.reuse, R40, R104 ;  /* 0x000000281068723c */ /* 0x040ff00000001868 */
[----:B------:R-:W-:Y:S01]  /*3de0*/  HMMA.16816.F32 R100, R16, R42, R100 ;  /* 0x0000002a1064723c */ /* 0x000fe20000001864 */
[----:B-1----:R-:W-:Y:S01]  /*3df0*/  IMAD.MOV.U32 R4, RZ, RZ, R2 ;  /* 0x000000ffff047224 */ /* 0x002fe200078e0002 */
[----:B------:R-:W-:-:S06]  /*3e00*/  IABS R2, R5 ;  /* 0x0000000500027213 */ /* 0x000fcc0000000000 */
[----:B------:R-:W-:Y:S01]  /*3e10*/  HMMA.16816.F32 R36, R16, R22, R36 ;  /* 0x000000161024723c */ /* 0x000fe20000001824 */
[----:B---3--:R-:W-:Y:S01]  /*3e20*/  FFMA.FTZ R21, R21, -UR28, R24 ;  /* 0x8000001c15157c23 */ /* 0x008fe20008010018 */
[----:B------:R1:W3:Y:S01]  /*3e30*/  I2F R20, R4 ;  /* 0x0000000400147306 */ /* 0x0002e20000201400 */
[----:B------:R-:W-:Y:S01]  /*3e40*/  IMAD.MOV.U32 R5, RZ, RZ, R2 ;  /* 0x000000ffff057224 */ /* 0x000fe200078e0002 */
[----:B------:R-:W-:-:S04]  /*3e50*/  IADD3 R2, R28, 0x1, RZ ;  /* 0x000000011c027810 */ /* 0x000fc80007ffe0ff */
[C---:B--2---:R-:W-:Y:S01]  /*3e60*/  HMMA.16816.F32 R40, R52.reuse, R8, R76 ;  /* 0x000000083428723c */ /* 0x044fe2000000184c */
[----:B------:R-:W-:Y:S01]  /*3e70*/  IMAD.IADD R6, R221, 0x1, -R2 ;  /* 0x00000001dd067824 */ /* 0x000fe200078e0a02 */
[----:B------:R2:W4:Y:S05]  /*3e80*/  I2F R12, R5 ;  /* 0x00000005000c7306 */ /* 0x00052a0000201400 */
[----:B------:R-:W-:Y:S01]  /*3e90*/  IADD3 R8, R14, UR4, RZ ;  /* 0x000000040e087c10 */ /* 0x000fe2000fffe0ff */
[-C--:B------:R-:W-:Y:S01]  /*3ea0*/  HMMA.16816.F32 R72, R52, R10.reuse, R72 ;  /* 0x0000000a3448723c */ /* 0x080fe20000001848 */
[----:B------:R-:W-:Y:S01]  /*3eb0*/  IADD3 R9, R13, UR4, RZ ;  /* 0x000000040d097c10 */ /* 0x000fe2000fffe0ff */
[----:B-1----:R-:W-:Y:S01]  /*3ec0*/  IMAD.IADD R4, R226, 0x1, -R28 ;  /* 0x00000001e2047824 */ /* 0x002fe200078e0a1c */
[----:B------:R-:W-:Y:S01]  /*3ed0*/  IMNMX R228, R8, UR8, PT ;  /* 0x0000000808e47c17 */ /* 0x000fe2000b800200 */
[----:B---3--:R-:W-:Y:S01]  /*3ee0*/  FFMA.FTZ R20, R20, -UR28, R26 ;  /* 0x8000001c14147c23 */ /* 0x008fe2000801001a */
[----:B------:R-:W-:Y:S01]  /*3ef0*/  IMNMX R227, R9, UR8, PT ;  /* 0x0000000809e37c17 */ /* 0x000fe2000b800200 */
[----:B------:R-:W-:Y:S01]  /*3f00*/  IMAD R78, R110, 0x20, R109 ;  /* 0x000000206e4e7824 */ /* 0x000fe200078e026d */
[----:B------:R-:W-:Y:S01]  /*3f10*/  IABS R4, R4 ;  /* 0x0000000400047213 */ /* 0x000fe20000000000 */
[----:B------:R-:W-:Y:S01]  /*3f20*/  HMMA.16816.F32 R36, R48, R10, R36 ;  /* 0x0000000a3024723c */ /* 0x000fe20000001824 */
[----:B------:R-:W-:-:S02]  /*3f30*/  IADD3 R8, R219, -c[0x0][0x2e4], RZ ;  /* 0x8000b900db087a10 */ /* 0x000fc40007ffe0ff */
[----:B------:R-:W-:Y:S01]  /*3f40*/  IADD3 R9, R226, -c[0x0][0x2e4], RZ ;  /* 0x8000b900e2097a10 */ /* 0x000fe20007ffe0ff */
[----:B--2---:R-:W-:Y:S01]  /*3f50*/  IMAD.MOV.U32 R5, RZ, RZ, R4 ;  /* 0x000000ffff057224 */ /* 0x004fe200078e0004 */
[----:B------:R-:W-:Y:S02]  /*3f60*/  IABS R4, R6 ;  /* 0x0000000600047213 */ /* 0x000fe40000000000 */
[----:B------:R-:W-:Y:S01]  /*3f70*/  IMNMX R223, RZ, R8, !PT ;  /* 0x00000008ffdf7217 */ /* 0x000fe20007800200 */
[----:B------:R1:W2:Y:S01]  /*3f80*/  I2F R7, R5 ;  /* 0x0000000500077306 */ /* 0x0002a20000201400 */
[----:B----4-:R-:W-:Y:S01]  /*3f90*/  FFMA.FTZ R22, R12, -UR28, R40 ;  /* 0x8000001c0c167c23 */ /* 0x010fe20008010028 */
[----:B------:R-:W-:Y:S01]  /*3fa0*/  IMNMX R222, RZ, R9, !PT ;  /* 0x00000009ffde7217 */ /* 0x000fe20007800200 */
[----:B------:R-:W-:Y:S01]  /*3fb0*/  IMAD.IADD R12, R219, 0x1, -R2 ;  /* 0x00000001db0c7824 */ /* 0x000fe200078e0a02 */
[C---:B------:R-:W-:Y:S01]  /*3fc0*/  ISETP.GE.AND P3, PT, R2.reuse, R228, PT ;  /* 0x000000e40200720c */ /* 0x040fe20003f66270 */
[----:B------:R-:W-:Y:S01]  /*3fd0*/  HMMA.16816.F32 R92, R16, R44, R92 ;  /* 0x0000002c105c723c */ /* 0x000fe2000000185c */
[----:B------:R-:W-:-:S02]  /*3fe0*/  ISETP.GE.AND P1, PT, R2, R227, PT ;  /* 0x000000e30200720c */ /* 0x000fc40003f26270 */
[----:B------:R3:W4:Y:S01]  /*3ff0*/  I2F R6, R4 ;  /* 0x0000000400067306 */ /* 0x0007220000201400 */
[C---:B------:R-:W-:Y:S02]  /*4000*/  ISETP.LT.OR P3, PT, R2.reuse, R223, P3 ;  /* 0x000000df0200720c */ /* 0x040fe40001f61670 */
[----:B------:R-:W-:Y:S02]  /*4010*/  ISETP.LT.OR P1, PT, R2, R222, P1 ;  /* 0x000000de0200720c */ /* 0x000fe40000f21670 */
[----:B------:R-:W-:Y:S01]  /*4020*/  HMMA.16816.F32 R84, R16, R46, R84 ;  /* 0x0000002e1054723c */ /* 0x000fe20000001854 */
[----:B-1----:R-:W-:Y:S01]  /*4030*/  SHF.R.S32.HI R5, RZ, 0x1f, R108 ;  /* 0x0000001fff057819 */ /* 0x002fe2000001146c */
[----:B--2---:R-:W-:Y:S01]  /*4040*/  FFMA.FTZ R23, R7, -UR28, R42 ;  /* 0x8000001c07177c23 */ /* 0x004fe2000801002a */
[----:B------:R-:W-:Y:S02]  /*4050*/  IADD3 R7, R15, UR4, RZ ;  /* 0x000000040f077c10 */ /* 0x000fe4000fffe0ff */
[----:B------:R-:W-:-:S03]  /*4060*/  LEA.HI R5, R5, R108, RZ, 0x2 ;  /* 0x0000006c05057211 */ /* 0x000fc600078f10ff */
[-C--:B------:R-:W-:Y:S01]  /*4070*/  HMMA.16816.F32 R44, R48, R32.reuse, R104 ;  /* 0x00000020302c723c */ /* 0x080fe20000001868 */
[----:B------:R-:W-:Y:S02]  /*4080*/  IMNMX R229, R7, UR8, PT ;  /* 0x0000000807e57c17 */ /* 0x000fe4000b800200 */
[----:B---3--:R-:W-:Y:S01]  /*4090*/  LOP3.LUT R4, R5, 0xfffffffc, RZ, 0xc0, !PT ;  /* 0xfffffffc05047812 */ /* 0x008fe200078ec0ff */
[----:B----4-:R-:W-:Y:S01]  /*40a0*/  FFMA.FTZ R25, R6, -UR28, R25 ;  /* 0x8000001c06197c23 */ /* 0x010fe20008010019 */
[----:B------:R-:W-:Y:S02]  /*40b0*/  IADD3 R5, R28, 0x9, RZ ;  /* 0x000000091c057810 */ /* 0x000fe40007ffe0ff */
[----:B------:R-:W-:Y:S01]  /*40c0*/  IADD3 R6, R0, UR4, RZ ;  /* 0x0000000400067c10 */ /* 0x000fe2000fffe0ff */
[----:B------:R-:W-:Y:S01]  /*40d0*/  IMAD.IADD R4, R108, 0x1, -R4 ;  /* 0x000000016c047824 */ /* 0x000fe200078e0a04 */
[----:B------:R-:W-:Y:S01]  /*40e0*/  IADD3 R0, R28, 0x8, RZ ;  /* 0x000000081c007810 */ /* 0x000fe20007ffe0ff */
[C---:B------:R-:W-:Y:S01]  /*40f0*/  IMAD.IADD R11, R221.reuse, 0x1, -R5 ;  /* 0x00000001dd0b7824 */ /* 0x040fe200078e0a05 */
[----:B------:R-:W-:Y:S01]  /*4100*/  IMNMX R230, R6, UR8, PT ;  /* 0x0000000806e67c17 */ /* 0x000fe2000b800200 */
[----:B------:R-:W-:Y:S01]  /*4110*/  HMMA.16816.F32 R56, R52, R32, R68 ;  /* 0x000000203438723c */ /* 0x000fe20000001844 */
[C---:B------:R-:W-:Y:S01]  /*4120*/  IADD3 R6, R221.reuse, -c[0x0][0x2e4], RZ ;  /* 0x8000b900dd067a10 */ /* 0x040fe20007ffe0ff */
[--C-:B------:R-:W-:Y:S01]  /*4130*/  IMAD.IADD R10, R221, 0x1, -R0.reuse ;  /* 0x00000001dd0a7824 */ /* 0x100fe200078e0a00 */
[----:B------:R-:W-:Y:S01]  /*4140*/  IABS R11, R11 ;  /* 0x0000000b000b7213 */ /* 0x000fe20000000000 */
[--C-:B------:R-:W-:Y:S01]  /*4150*/  IMAD.IADD R8, R219, 0x1, -R0.reuse ;  /* 0x00000001db087824 */ /* 0x100fe200078e0a00 */
[----:B------:R-:W-:Y:S01]  /*4160*/  IADD3 R7, R220, -c[0x0][0x2e4], RZ ;  /* 0x8000b900dc077a10 */ /* 0x000fe20007ffe0ff */
[----:B------:R1:W-:Y:S01]  /*4170*/  STL [R1+0x9c], R4 ;  /* 0x00009c0401007387 */ /* 0x0003e20000100800 */
[----:B------:R-:W-:Y:S01]  /*4180*/  IMNMX R225, RZ, R6, !PT ;  /* 0x00000006ffe17217 */ /* 0x000fe20007800200 */
[----:B------:R-:W-:Y:S01]  /*4190*/  IMAD.IADD R9, R226, 0x1, -R0 ;  /* 0x00000001e2097824 */ /* 0x000fe200078e0a00 */
[----:B------:R-:W-:Y:S01]  /*41a0*/  IABS R6, R10 ;  /* 0x0000000a00067213 */ /* 0x000fe20000000000 */
[----:B------:R-:W-:Y:S01]  /*41b0*/  IMAD.IADD R10, R220, 0x1, -R2 ;  /* 0x00000001dc0a7824 */ /* 0x000fe200078e0a02 */
[----:B------:R-:W-:Y:S01]  /*41c0*/  IMNMX R224, RZ, R7, !PT ;  /* 0x00000007ffe07217 */ /* 0x000fe20007800200 */
[----:B------:R-:W-:Y:S01]  /*41d0*/  IMAD.MOV.U32 R7, RZ, RZ, R11 ;  /* 0x000000ffff077224 */ /* 0x000fe200078e000b */
[CC--:B------:R-:W-:Y:S01]  /*41e0*/  ISETP.GE.AND P4, PT, R28.reuse, R230.reuse, PT ;  /* 0x000000e61c00720c */ /* 0x0c0fe20003f86270 */
[----:B------:R2:W3:Y:S01]  /*41f0*/  I2F R15, R6 ;  /* 0x00000006000f7306 */ /* 0x0004e20000201400 */
[----:B------:R-:W-:Y:S01]  /*4200*/  ISETP.GE.AND P2, PT, R28, R229, PT ;  /* 0x000000e51c00720c */ /* 0x000fe20003f46270 */
[----:B------:R-:W-:Y:S01]  /*4210*/  HMMA.16816.F32 R88, R16, R156, R88 ;  /* 0x0000009c1058723c */ /* 0x000fe20000001858 */
[----:B------:R-:W-:-:S02]  /*4220*/  ISETP.GE.AND P6, PT, R2, R230, PT ;  /* 0x000000e60200720c */ /* 0x000fc40003fc6270 */
[----:B------:R-:W-:Y:S02]  /*4230*/  ISETP.GE.AND P5, PT, R2, R229, PT ;  /* 0x000000e50200720c */ /* 0x000fe40003fa6270 */
[CC--:B------:R-:W-:Y:S01]  /*4240*/  ISETP.LT.OR P4, PT, R28.reuse, R225.reuse, P4 ;  /* 0x000000e11c00720c */ /* 0x0c0fe20002781670 */
[----:B------:R4:W-:Y:S01]  /*4250*/  I2F R24, R7 ;  /* 0x0000000700187306 */ /* 0x0009e20000201400 */
[-C--:B------:R-:W-:Y:S01]  /*4260*/  ISETP.LT.OR P2, PT, R28, R224.reuse, P2 ;  /* 0x000000e01c00720c */ /* 0x080fe20001741670 */
[----:B------:R-:W-:Y:S01]  /*4270*/  HMMA.16816.F32 R156, R16, R158, R80 ;  /* 0x0000009e109c723c */ /* 0x000fe20000001850 */
[C---:B------:R-:W-:Y:S01]  /*4280*/  ISETP.LT.OR P6, PT, R2.reuse, R225, P6 ;  /* 0x000000e10200720c */ /* 0x040fe200037c1670 */
[----:B------:R-:W5:Y:S01]  /*4290*/  LDSM.16.M88.4 R16, [R215+0x8800] ;  /* 0x00880000d710783b */ /* 0x000f620000000200 */
[----:B------:R-:W-:Y:S02]  /*42a0*/  ISETP.LT.OR P5, PT, R2, R224, P5 ;  /* 0x000000e00200720c */ /* 0x000fe40002fa1670 */
[----:B------:R-:W-:-:S02]  /*42b0*/  FSEL R136, R21, -INF , !P4 ;  /* 0xff80000015887808 */ /* 0x000fc40006000000 */
[----:B--2---:R-:W-:Y:S02]  /*42c0*/  IABS R6, R10 ;  /* 0x0000000a00067213 */ /* 0x004fe40000000000 */
[----:B------:R-:W-:Y:S01]  /*42d0*/  IABS R10, R12 ;  /* 0x0000000c000a7213 */ /* 0x000fe20000000000 */
[----:B---3--:R-:W-:Y:S01]  /*42e0*/  FFMA.FTZ R12, R15, -UR28, R36 ;  /* 0x8000001c0f0c7c23 */ /* 0x008fe20008010024 */
[----:B------:R2:W3:Y:S01]  /*42f0*/  I2F R11, R6 ;  /* 0x00000006000b7306 */ /* 0x0004e20000201400 */
[----:B------:R-:W-:Y:S01]  /*4300*/  FSEL R160, R20, -INF , !P2 ;  /* 0xff80000014a07808 */ /* 0x000fe20005000000 */
[----:B----4-:R-:W-:Y:S01]  /*4310*/  IMAD.IADD R7, R226, 0x1, -R2 ;  /* 0x00000001e2077824 */ /* 0x010fe200078e0a02 */
[----:B------:R-:W-:Y:S01]  /*4320*/  ISETP.GE.AND P4, PT, R28, R228, PT ;  /* 0x000000e41c00720c */ /* 0x000fe20003f86270 */
[----:B------:R-:W-:Y:S01]  /*4330*/  IMAD.IADD R2, R220, 0x1, -R0 ;  /* 0x00000001dc027824 */ /* 0x000fe200078e0a00 */
[----:B------:R-:W-:Y:S02]  /*4340*/  ISETP.GE.AND P2, PT, R28, R227, PT ;  /* 0x000000e31c00720c */ /* 0x000fe40003f46270 */
[----:B------:R-:W-:-:S02]  /*4350*/  IABS R7, R7 ;  /* 0x0000000700077213 */ /* 0x000fc40000000000 */
[----:B------:R-:W-:Y:S02]  /*4360*/  IABS R2, R2 ;  /* 0x0000000200027213 */ /* 0x000fe40000000000 */
[C---:B------:R-:W-:Y:S02]  /*4370*/  ISETP.LT.OR P4, PT, R28.reuse, R223, P4 ;  /* 0x000000df1c00720c */ /* 0x040fe40002781670 */
[----:B------:R-:W-:Y:S01]  /*4380*/  ISETP.LT.OR P2, PT, R28, R222, P2 ;  /* 0x000000de1c00720c */ /* 0x000fe20001741670 */
[----:B--2---:R-:W-:Y:S01]  /*4390*/  IMAD.MOV.U32 R6, RZ, RZ, R10 ;  /* 0x000000ffff067224 */ /* 0x004fe200078e000a */
[----:B------:R-:W-:Y:S01]  /*43a0*/  FSEL R76, R22, -INF , !P4 ;  /* 0xff800000164c7808 */ /* 0x000fe20006000000 */
[----:B---3--:R-:W-:Y:S01]  /*43b0*/  FFMA.FTZ R11, R11, -UR28, R27 ;  /* 0x8000001c0b0b7c23 */ /* 0x008fe2000801001b */
[----:B------:R-:W-:Y:S01]  /*43c0*/  FSEL R77, R23, -INF , !P2 ;  /* 0xff800000174d7808 */ /* 0x000fe20005000000 */
[----:B------:R2:W3:Y:S01]  /*43d0*/  I2F R14, R6 ;  /* 0x00000006000e7306 */ /* 0x0004e20000201400 */
[----:B------:R-:W-:Y:S01]  /*43e0*/  FSEL R134, R25, -INF , !P6 ;  /* 0xff80000019867808 */ /* 0x000fe20007000000 */
[----:B------:R-:W-:Y:S01]  /*43f0*/  FFMA.FTZ R22, R24, -UR28, R37 ;  /* 0x8000001c18167c23 */ /* 0x000fe20008010025 */
[----:B-1----:R-:W-:-:S02]  /*4400*/  IADD3 R4, R28, 0x10, RZ ;  /* 0x000000101c047810 */ /* 0x002fc40007ffe0ff */
[C---:B------:R-:W-:Y:S02]  /*4410*/  ISETP.GE.AND P0, PT, R0.reuse, R230, PT ;  /* 0x000000e60000720c */ /* 0x040fe40003f06270 */
[C---:B------:R-:W-:Y:S02]  /*4420*/  ISETP.GE.AND P4, PT, R0.reuse, R229, PT ;  /* 0x000000e50000720c */ /* 0x040fe40003f86270 */
[C---:B------:R-:W-:Y:S02]  /*4430*/  ISETP.GE.AND P2, PT, R0.reuse, R228, PT ;  /* 0x000000e40000720c */ /* 0x040fe40003f46270 */
[C---:B------:R-:W-:Y:S02]  /*4440*/  ISETP.GE.AND P6, PT, R0.reuse, R227, PT ;  /* 0x000000e30000720c */ /* 0x040fe40003fc6270 */
[C---:B------:R-:W-:Y:S02]  /*4450*/  ISETP.LT.OR P0, PT, R0.reuse, R225, P0 ;  /* 0x000000e10000720c */ /* 0x040fe40000701670 */
[C---:B------:R-:W-:Y:S01]  /*4460*/  ISETP.LT.OR P4, PT, R0.reuse, R224, P4 ;  /* 0x000000e00000720c */ /* 0x040fe20002781670 */
[----:B--2---:R-:W-:Y:S01]  /*4470*/  IMAD.MOV.U32 R6, RZ, RZ, R7 ;  /* 0x000000ffff067224 */ /* 0x004fe200078e0007 */
[----:B------:R-:W-:Y:S01]  /*4480*/  ISETP.LT.OR P2, PT, R0, R223, P2 ;  /* 0x000000df0000720c */ /* 0x000fe20001741670 */
[----:B---3--:R-:W-:Y:S01]  /*4490*/  FFMA.FTZ R14, R14, -UR28, R41 ;  /* 0x8000001c0e0e7c23 */ /* 0x008fe20008010029 */
[----:B------:R-:W-:Y:S01]  /*44a0*/  ISETP.LT.OR P6, PT, R0, R222, P6 ;  /* 0x000000de0000720c */ /* 0x000fe200037c1670 */
[----:B------:R1:W2:Y:S01]  /*44b0*/  I2F R13, R6 ;  /* 0x00000006000d7306 */ /* 0x0002a20000201400 */
[----:B------:R-:W-:Y:S01]  /*44c0*/  IMAD.IADD R0, R221, 0x1, -R4 ;  /* 0x00000001dd007824 */ /* 0x000fe200078e0a04 */
[----:B------:R-:W-:-:S02]  /*44d0*/  FSEL R149, R11, -INF , !P5 ;  /* 0xff8000000b957808 */ /* 0x000fc40006800000 */
[----:B------:R-:W-:Y:S02]  /*44e0*/  FSEL R62, R14, -INF , !P3 ;  /* 0xff8000000e3e7808 */ /* 0x000fe40005800000 */
[----:B------:R-:W-:Y:S02]  /*44f0*/  IABS R0, R0 ;  /* 0x0000000000007213 */ /* 0x000fe40000000000 */
[----:B------:R-:W-:Y:S02]  /*4500*/  FSEL R133, R12, -INF , !P0 ;  /* 0xff8000000c857808 */ /* 0x000fe40004000000 */
[C---:B------:R-:W-:Y:S01]  /*4510*/  ISETP.GE.AND P5, PT, R5.reuse, R230, PT ;  /* 0x000000e60500720c */ /* 0x040fe20003fa6270 */
[----:B------:R-:W-:Y:S01]  /*4520*/  IMAD.MOV.U32 R7, RZ, RZ, R0 ;  /* 0x000000ffff077224 */ /* 0x000fe200078e0000 */
[----:B------:R-:W-:Y:S02]  /*4530*/  IADD3 R0, R28, 0x18, RZ ;  /* 0x000000181c007810 */ /* 0x000fe40007ffe0ff */
[----:B------:R-:W-:Y:S01]  /*4540*/  ISETP.GE.AND P3, PT, R5, R229, PT ;  /* 0x000000e50500720c */ /* 0x000fe20003f66270 */
[----:B------:R-:W3:Y:S01]  /*4550*/  I2F R23, R7 ;  /* 0x0000000700177306 */ /* 0x000ee20000201400 */
[----:B-1----:R-:W-:Y:S01]  /*4560*/  IMAD.MOV.U32 R6, RZ, RZ, R2 ;  /* 0x000000ffff067224 */ /* 0x002fe200078e0002 */
[----:B------:R-:W-:Y:S01]  /*4570*/  IABS R2, R8 ;  /* 0x0000000800027213 */ /* 0x000fe20000000000 */
[----:B--2---:R-:W-:Y:S01]  /*4580*/  FFMA.FTZ R13, R13, -UR28, R43 ;  /* 0x8000001c0d0d7c23 */ /* 0x004fe2000801002b */
[C---:B------:R-:W-:Y:S01]  /*4590*/  ISETP.GE.AND P0, PT, R5.reuse, R227, PT ;  /* 0x000000e30500720c */ /* 0x040fe20003f06270 */
[----:B-----5:R-:W-:Y:S01]  /*45a0*/  HMMA.16816.F32 R40, R52, R16, R96 ;  /* 0x000000103428723c */ /* 0x020fe20000001860 */
[----:B------:R-:W-:-:S02]  /*45b0*/  ISETP.LT.OR P5, PT, R5, R225, P5 ;  /* 0x000000e10500720c */ /* 0x000fc40002fa1670 */
[----:B------:R1:W2:Y:S01]  /*45c0*/  I2F R8, R6 ;  /* 0x0000000600087306 */ /* 0x0002a20000201400 */
[----:B------:R-:W-:Y:S02]  /*45d0*/  FSEL R69, R13, -INF , !P1 ;  /* 0xff8000000d457808 */ /* 0x000fe40004800000 */
[C---:B------:R-:W-:Y:S02]  /*45e0*/  ISETP.GE.AND P1, PT, R5.reuse, R228, PT ;  /* 0x000000e40500720c */ /* 0x040fe40003f26270 */
[C---:B------:R-:W-:Y:S02]  /*45f0*/  ISETP.LT.OR P3, PT, R5.reuse, R224, P3 ;  /* 0x000000e00500720c */ /* 0x040fe40001f61670 */
[----:B------:R-:W-:Y:S01]  /*4600*/  ISETP.LT.OR P1, PT, R5, R223, P1 ;  /* 0x000000df0500720c */ /* 0x000fe20000f21670 */
[----:B---3--:R-:W-:Y:S01]  /*4610*/  FFMA.FTZ R11, R23, -UR28, R44 ;  /* 0x8000001c170b7c23 */ /* 0x008fe2000801002c */
[----:B------:R-:W-:Y:S02]  /*4620*/  ISETP.LT.OR P0, PT, R5, R222, P0 ;  /* 0x000000de0500720c */ /* 0x000fe40000701670 */
[----:B------:R-:W-:-:S02]  /*4630*/  FSEL R132, R22, -INF , !P5 ;  /* 0xff80000016847808 */ /* 0x000fc40006800000 */
[----:B------:R-:W-:Y:S02]  /*4640*/  ISETP.GE.AND P5, PT, R4, R227, PT ;  /* 0x000000e30400720c */ /* 0x000fe40003fa6270 */
[----:B-1----:R-:W-:Y:S01]  /*4650*/  IABS R6, R9 ;  /* 0x0000000900067213 */ /* 0x002fe20000000000 */
[----:B--2---:R-:W-:Y:S01]  /*4660*/  FFMA.FTZ R15, R8, -UR28, R38 ;  /* 0x8000001c080f7c23 */ /* 0x004fe20008010026 */
[----:B------:R1:W2:Y:S01]  /*4670*/  I2F R9, R2 ;  /* 0x0000000200097306 */ /* 0x0002a20000201400 */
[----:B------:R-:W-:Y:S01]  /*4680*/  IMAD.IADD R8, R221, 0x1, -R0 ;  /* 0x00000001dd087824 */ /* 0x000fe200078e0a00 */
[C---:B------:R-:W-:Y:S02]  /*4690*/  ISETP.LT.OR P5, PT, R4.reuse, R222, P5 ;  /* 0x000000de0400720c */ /* 0x040fe40002fa1670 */
[----:B------:R-:W-:Y:S02]  /*46a0*/  FSEL R135, R15, -INF , !P4 ;  /* 0xff8000000f877808 */ /* 0x000fe40006000000 */
[----:B------:R-:W-:-:S02]  /*46b0*/  ISETP.GE.AND P4, PT, R4, R230, PT ;  /* 0x000000e60400720c */ /* 0x000fc40003f86270 */
[----:B------:R3:W4:Y:S02]  /*46c0*/  I2F R10, R6 ;  /* 0x00000006000a7306 */ /* 0x0007240000201400 */
[----:B------:R-:W-:-:S04]  /*46d0*/  ISETP.LT.OR P4, PT, R4, R225, P4 ;  /* 0x000000e10400720c */ /* 0x000fc80002781670 */
[----:B------:R-:W-:Y:S02]  /*46e0*/  FSEL R162, R11, -INF , !P4 ;  /* 0xff8000000ba27808 */ /* 0x000fe40006000000 */
[C---:B-1----:R-:W-:Y:S01]  /*46f0*/  IADD3 R2, R28.reuse, 0x11, RZ ;  /* 0x000000111c027810 */ /* 0x042fe20007ffe0ff */
[----:B--2---:R-:W-:Y:S01]  /*4700*/  FFMA.FTZ R21, R9, -UR28, R72 ;  /* 0x8000001c09157c23 */ /* 0x004fe20008010048 */
[----:B------:R-:W-:Y:S02]  /*4710*/  IADD3 R9, R28, 0x19, RZ ;  /* 0x000000191c097810 */ /* 0x000fe40007ffe0ff */
[----:B------:R-:W-:Y:S02]  /*4720*/  ISETP.GE.AND P4, PT, R2, R227, PT ;  /* 0x000000e30200720c */ /* 0x000fe40003f86270 */
[----:B------:R-:W-:Y:S01]  /*4730*/  FSEL R63, R21, -INF , !P2 ;  /* 0xff800000153f7808 */ /* 0x000fe20005000000 */
[----:B---3--:R-:W-:Y:S01]  /*4740*/  IMAD.IADD R6, R221, 0x1, -R2 ;  /* 0x00000001dd067824 */ /* 0x008fe200078e0a02 */
[----:B------:R-:W-:Y:S01]  /*4750*/  ISETP.GE.AND P2, PT, R4, R229, PT ;  /* 0x000000e50400720c */ /* 0x000fe20003f46270 */
[----:B----4-:R-:W-:Y:S01]  /*4760*/  FFMA.FTZ R20, R10, -UR28, R74 ;  /* 0x8000001c0a147c23 */ /* 0x010fe2000801004a */
[----:B------:R-:W-:Y:S01]  /*4770*/  ISETP.LT.OR P4, PT, R2, R222, P4 ;  /* 0x000000de0200720c */ /* 0x000fe20002781670 */
[----:B------:R-:W-:Y:S01]  /*4780*/  IMAD.IADD R10, R219, 0x1, -R5 ;  /* 0x00000001db0a7824 */ /* 0x000fe200078e0a05 */
[----:B------:R-:W-:-:S02]  /*4790*/  IABS R6, R6 ;  /* 0x0000000600067213 */ /* 0x000fc40000000000 */
[----:B------:R-:W-:Y:S02]  /*47a0*/  FSEL R68, R20, -INF , !P6 ;  /* 0xff80000014447808 */ /* 0x000fe40007000000 */
[C---:B------:R-:W-:Y:S01]  /*47b0*/  ISETP.GE.AND P6, PT, R4.reuse, R228, PT ;  /* 0x000000e40400720c */ /* 0x040fe20003fc6270 */
[----:B------:R-:W-:Y:S01]  /*47c0*/  IMAD.MOV.U32 R7, RZ, RZ, R6 ;  /* 0x000000ffff077224 */ /* 0x000fe200078e0006 */
[----:B------:R-:W-:Y:S01]  /*47d0*/  IABS R6, R8 ;  /* 0x0000000800067213 */ /* 0x000fe20000000000 */
[----:B------:R-:W-:Y:S01]  /*47e0*/  IMAD.IADD R8, R221, 0x1, -R9 ;  /* 0x00000001dd087824 */ /* 0x000fe200078e0a09 */
[C---:B------:R-:W-:Y:S01]  /*47f0*/  ISETP.LT.OR P2, PT, R4.reuse, R224, P2 ;  /* 0x000000e00400720c */ /* 0x040fe20001741670 */
[----:B------:R1:W2:Y:S01]  /*4800*/  I2F R25, R7 ;  /* 0x0000000700197306 */ /* 0x0002a20000201400 */
[----:B------:R-:W-:Y:S01]  /*4810*/  ISETP.LT.OR P6, PT, R4, R223, P6 ;  /* 0x000000df0400720c */ /* 0x000fe200037c1670 */
[----:B------:R-:W-:Y:S01]  /*4820*/  HMMA.16816.F32 R20, R52, R34, R64 ;  /* 0x000000223414723c */ /* 0x000fe20000001840 */
[----:B-1----:R-:W-:Y:S01]  /*4830*/  IMAD.MOV.U32 R7, RZ, RZ, R6 ;  /* 0x000000ffff077224 */ /* 0x002fe200078e0006 */
[----:B------:R-:W-:Y:S01]  /*4840*/  IABS R6, R8 ;  /* 0x0000000800067213 */ /* 0x000fe20000000000 */
[----:B------:R-:W-:-:S03]  /*4850*/  IMAD.IADD R8, R220, 0x1, -R5 ;  /* 0x00000001dc087824 */ /* 0x000fc600078e0a05 */
[----:B------:R1:W-:Y:S01]  /*4860*/  I2F R32, R7 ;  /* 0x0000000700207306 */ /* 0x0003e20000201400 */
[----:B--2---:R-:W-:Y:S02]  /*4870*/  FFMA.FTZ R11, R25, -UR28, R45 ;  /* 0x8000001c190b7c23 */ /* 0x004fe4000801002d */
[----:B------:R-:W-:Y:S01]  /*4880*/  HMMA.16816.F32 R24, R48, R34, R100 ;  /* 0x000000223018723c */ /* 0x000fe20000001864 */
[----:B-1----:R-:W-:Y:S01]  /*4890*/  IMAD.MOV.U32 R7, RZ, RZ, R6 ;  /* 0x000000ffff077224 */ /* 0x002fe200078e0006 */
[----:B------:R-:W-:-:S03]  /*48a0*/  IABS R6, R8 ;  /* 0x0000000800067213 */ /* 0x000fc60000000000 */
[----:B------:R1:W-:Y:S02]  /*48b0*/  I2F R36, R7 ;  /* 0x0000000700247306 */ /* 0x0003e40000201400 */
[----:B-1----:R-:W-:-:S06]  /*48c0*/  IABS R7, R10 ;  /* 0x0000000a00077213 */ /* 0x002fcc0000000000 */
[----:B------:R1:W-:Y:S02]  /*48d0*/  I2F R10, R6 ;  /* 0x00000006000a7306 */ /* 0x0003e40000201400 */
[----:B-1----:R-:W-:Y:S02]  /*48e0*/  IMAD.IADD R6, R226, 0x1, -R5 ;  /* 0x00000001e2067824 */ /* 0x002fe400078e0a05 */
[----:B------:R-:W-:-:S03]  /*48f0*/  IMAD.MOV.U32 R5, RZ, RZ, R7 ;  /* 0x000000ffff057224 */ /* 0x000fc600078e0007 */
[----:B------:R-:W-:Y:S01]  /*4900*/  IABS R8, R6 ;  /* 0x0000000600087213 */ /* 0x000fe20000000000 */
[----:B------:R1:W-:Y:S01]  /*4910*/  I2F R7, R5 ;  /* 0x0000000500077306 */ /* 0x0003e20000201400 */
[----:B------:R-:W-:-:S05]  /*4920*/  IMAD.IADD R6, R219, 0x1, -R4 ;  /* 0x00000001db067824 */ /* 0x000fca00078e0a04 */
[----:B------:R-:W-:Y:S02]  /*4930*/  IABS R6, R6 ;  /* 0x0000000600067213 */ /* 0x000fe40000000000 */
[----:B------:R-:W2:Y:S01]  /*4940*/  I2F R8, R8 ;  /* 0x0000000800087306 */ /* 0x000ea20000201400 */
[----:B-1----:R-:W-:-:S05]  /*4950*/  IMAD.IADD R5, R220, 0x1, -R4 ;  /* 0x00000001dc057824 */ /* 0x002fca00078e0a04 */
[----:B------:R-:W-:Y:S01]  /*4960*/  IABS R5, R5 ;  /* 0x0000000500057213 */ /* 0x000fe20000000000 */
[----:B--2---:R-:W-:-:S03]  /*4970*/  FFMA.FTZ R8, R8, -UR28, R75 ;  /* 0x8000001c08087c23 */ /* 0x004fc6000801004b */
[----:B------:R1:W-:Y:S02]  /*4980*/  I2F R13, R5 ;  /* 0x00000005000d7306 */ /* 0x0003e40000201400 */
[----:B------:R-:W-:Y:S02]  /*4990*/  FSEL R61, R8, -INF , !P0 ;  /* 0xff800000083d7808 */ /* 0x000fe40004000000 */
[----:B------:R-:W-:-:S04]  /*49a0*/  ISETP.GE.AND P0, PT, R2, R228, PT ;  /* 0x000000e40200720c */ /* 0x000fc80003f06270 */
[----:B------:R-:W-:Y:S01]  /*49b0*/  ISETP.LT.OR P0, PT, R2, R223, P0 ;  /* 0x000000df0200720c */ /* 0x000fe20000701670 */
[----:B-1----:R-:W-:Y:S02]  /*49c0*/  IMAD.IADD R5, R226, 0x1, -R4 ;  /* 0x00000001e2057824 */ /* 0x002fe400078e0a04 */
[----:B------:R-:W-:Y:S02]  /*49d0*/  IMAD.MOV.U32 R4, RZ, RZ, R6 ;  /* 0x000000ffff047224 */ /* 0x000fe400078e0006 */
[----:B------:R-:W-:Y:S01]  /*49e0*/  FFMA.FTZ R6, R10, -UR28, R39 ;  /* 0x8000001c0a067c23 */ /* 0x000fe20008010027 */
[----:B------:R-:W-:Y:S01]  /*49f0*/  IABS R5, R5 ;  /* 0x0000000500057213 */ /* 0x000fe20000000000 */
[----:B------:R1:W2:Y:S01]  /*4a00*/  I2F R12, R4 ;  /* 0x00000004000c7306 */ /* 0x0002a20000201400 */
[----:B------:R-:W-:Y:S02]  /*4a10*/  FFMA.FTZ R10, R7, -UR28, R73 ;  /* 0x8000001c070a7c23 */ /* 0x000fe40008010049 */
[----:B------:R-:W-:Y:S01]  /*4a20*/  FSEL R147, R6, -INF , !P3 ;  /* 0xff80000006937808 */ /* 0x000fe20005800000 */
[--C-:B------:R-:W-:Y:S01]  /*4a30*/  IMAD.IADD R6, R219, 0x1, -R2.reuse ;  /* 0x00000001db067824 */ /* 0x100fe200078e0a02 */
[----:B------:R-:W-:Y:S01]  /*4a40*/  ISETP.GE.AND P3, PT, R2, R230, PT ;  /* 0x000000e60200720c */ /* 0x000fe20003f66270 */
[----:B------:R-:W-:Y:S01]  /*4a50*/  IMAD.IADD R7, R226, 0x1, -R2 ;  /* 0x00000001e2077824 */ /* 0x000fe200078e0a02 */
[----:B------:R-:W-:Y:S01]  /*4a60*/  FSEL R60, R10, -INF , !P1 ;  /* 0xff8000000a3c7808 */ /* 0x000fe20004800000 */
[----:B------:R-:W3:Y:S01]  /*4a70*/  I2F R14, R5 ;  /* 0x00000005000e7306 */ /* 0x000ee20000201400 */
[----:B------:R-:W-:-:S02]  /*4a80*/  ISETP.GE.AND P1, PT, R2, R229, PT ;  /* 0x000000e50200720c */ /* 0x000fc40003f26270 */
[C---:B------:R-:W-:Y:S02]  /*4a90*/  ISETP.LT.OR P3, PT, R2.reuse, R225, P3 ;  /* 0x000000e10200720c */ /* 0x040fe40001f61670 */
[----:B------:R-:W-:Y:S02]  /*4aa0*/  ISETP.LT.OR P1, PT, R2, R224, P1 ;  /* 0x000000e00200720c */ /* 0x000fe40000f21670 */
[----:B------:R-:W-:Y:S01]  /*4ab0*/  FSEL R151, R11, -INF , !P3 ;  /* 0xff8000000b977808 */ /* 0x000fe20005800000 */
[----:B-1----:R-:W-:Y:S01]  /*4ac0*/  IMAD.IADD R4, R220, 0x1, -R2 ;  /* 0x00000001dc047824 */ /* 0x002fe200078e0a02 */
[----:B------:R-:W-:Y:S01]  /*4ad0*/  ISETP.GE.AND P3, PT, R0, R227, PT ;  /* 0x000000e30000720c */ /* 0x000fe20003f66270 */
[----:B------:R-:W-:Y:S02]  /*4ae0*/  IMAD.IADD R2, R220, 0x1, -R0 ;  /* 0x00000001dc027824 */ /* 0x000fe400078e0a00 */
[----:B--2---:R-:W-:Y:S01]  /*4af0*/  FFMA.FTZ R10, R12, -UR28, R56 ;  /* 0x8000001c0c0a7c23 */ /* 0x004fe20008010038 */
[----:B------:R-:W-:-:S02]  /*4b00*/  IABS R4, R4 ;  /* 0x0000000400047213 */ /* 0x000fc40000000000 */
[----:B------:R-:W-:Y:S01]  /*4b10*/  IABS R2, R2 ;  /* 0x0000000200027213 */ /* 0x000fe20000000000 */
[----:B---3--:R-:W-:Y:S01]  /*4b20*/  FFMA.FTZ R8, R14, -UR28, R58 ;  /* 0x8000001c0e087c23 */ /* 0x008fe2000801003a */
[----:B------:R-:W-:Y:S01]  /*4b30*/  FSEL R104, R10, -INF , !P6 ;  /* 0xff8000000a687808 */ /* 0x000fe20007000000 */
[----:B------:R-:W-:Y:S01]  /*4b40*/  IMAD.MOV.U32 R5, RZ, RZ, R4 ;  /* 0x000000ffff057224 */ /* 0x000fe200078e0004 */
[----:B------:R-:W-:Y:S01]  /*4b50*/  IABS R4, R6 ;  /* 0x0000000600047213 */ /* 0x000fe20000000000 */
[----:B------:R-:W-:Y:S01]  /*4b60*/  FFMA.FTZ R6, R13, -UR28, R46 ;  /* 0x8000001c0d067c23 */ /* 0x000fe2000801002e */
[----:B------:R-:W-:Y:S01]  /*4b70*/  FSEL R108, R8, -INF , !P5 ;  /* 0xff800000086c7808 */ /* 0x000fe20006800000 */
[----:B------:R1:W-:Y:S01]  /*4b80*/  I2F R31, R5 ;  /* 0x00000005001f7306 */ /* 0x0003e20000201400 */
[----:B------:R-:W-:Y:S02]  /*4b90*/  ISETP.GE.AND P6, PT, R0, R229, PT ;  /* 0x000000e50000720c */ /* 0x000fe40003fc6270 */
[----:B------:R-:W-:Y:S01]  /*4ba0*/  FSEL R161, R6, -INF , !P2 ;  /* 0xff80000006a17808 */ /* 0x000fe20005000000 */
[----:B------:R-:W-:Y:S01]  /*4bb0*/  IMAD.IADD R6, R220, 0x1, -R9 ;  /* 0x00000001dc067824 */ /* 0x000fe200078e0a09 */
[----:B------:R-:W-:-:S02]  /*4bc0*/  ISETP.GE.AND P2, PT, R0, R230, PT ;  /* 0x000000e60000720c */ /* 0x000fc40003f46270 */
[C---:B------:R-:W-:Y:S01]  /*4bd0*/  ISETP.GE.AND P5, PT, R0.reuse, R228, PT ;  /* 0x000000e40000720c */ /* 0x040fe20003fa6270 */
[----:B------:R2:W3:Y:S01]  /*4be0*/  I2F R30, R4 ;  /* 0x00000004001e7306 */ /* 0x0004e20000201400 */
[C---:B------:R-:W-:Y:S02]  /*4bf0*/  ISETP.LT.OR P2, PT, R0.reuse, R225, P2 ;  /* 0x000000e10000720c */ /* 0x040fe40001741670 */
[C---:B------:R-:W-:Y:S02]  /*4c00*/  ISETP.LT.OR P6, PT, R0.reuse, R224, P6 ;  /* 0x000000e00000720c */ /* 0x040fe400037c1670 */
[C---:B------:R-:W-:Y:S02]  /*4c10*/  ISETP.LT.OR P5, PT, R0.reuse, R223, P5 ;  /* 0x000000df0000720c */ /* 0x040fe40002fa1670 */
[----:B------:R-:W-:Y:S02]  /*4c20*/  ISETP.LT.OR P3, PT, R0, R222, P3 ;  /* 0x000000de0000720c */ /* 0x000fe40001f61670 */
[----:B-1----:R-:W-:Y:S01]  /*4c30*/  IABS R5, R7 ;  /* 0x0000000700057213 */ /* 0x002fe20000000000 */
[----:B------:R-:W-:-:S04]  /*4c40*/  IMAD.IADD R7, R219, 0x1, -R9 ;  /* 0x00000001db077824 */ /* 0x000fc800078e0a09 */
[----:B--2---:R-:W-:Y:S02]  /*4c50*/  IMAD.MOV.U32 R4, RZ, RZ, R5 ;  /* 0x000000ffff047224 */ /* 0x004fe400078e0005 */
[----:B------:R-:W-:Y:S02]  /*4c60*/  IMAD.IADD R5, R219, 0x1, -R0 ;  /* 0x00000001db057824 */ /* 0x000fe400078e0a00 */
[----:B------:R1:W2:Y:S01]  /*4c70*/  I2F R15, R4 ;  /* 0x00000004000f7306 */ /* 0x0002a20000201400 */
[----:B---3--:R-:W-:-:S05]  /*4c80*/  FFMA.FTZ R10, R30, -UR28, R57 ;  /* 0x8000001c1e0a7c23 */ /* 0x008fca0008010039 */
[----:B------:R-:W-:Y:S02]  /*4c90*/  FSEL R103, R10, -INF , !P0 ;  /* 0xff8000000a677808 */ /* 0x000fe40004000000 */
[----:B------:R-:W-:-:S04]  /*4ca0*/  ISETP.GE.AND P0, PT, R9, R229, PT ;  /* 0x000000e50900720c */ /* 0x000fc80003f06270 */
[----:B------:R-:W-:Y:S01]  /*4cb0*/  ISETP.LT.OR P0, PT, R9, R224, P0 ;  /* 0x000000e00900720c */ /* 0x000fe20000701670 */
[----:B-1----:R-:W-:Y:S01]  /*4cc0*/  IMAD.MOV.U32 R4, RZ, RZ, R2 ;  /* 0x000000ffff047224 */ /* 0x002fe200078e0002 */
[----:B------:R-:W-:Y:S01]  /*4cd0*/  IABS R2, R5 ;  /* 0x0000000500027213 */ /* 0x000fe20000000000 */
[----:B------:R-:W-:Y:S01]  /*4ce0*/  IMAD.IADD R5, R226, 0x1, -R0 ;  /* 0x00000001e2057824 */ /* 0x000fe200078e0a00 */
[----:B------:R-:W-:Y:S01]  /*4cf0*/  IABS R0, R7 ;  /* 0x0000000700007213 */ /* 0x000fe20000000000 */
[----:B------:R1:W3:Y:S01]  /*4d00*/  I2F R29, R4 ;  /* 0x00000004001d7306 */ /* 0x0002e20000201400 */
[----:B--2---:R-:W-:-:S05]  /*4d10*/  FFMA.FTZ R8, R15, -UR28, R59 ;  /* 0x8000001c0f087c23 */ /* 0x004fca000801003b */
[----:B------:R-:W-:Y:S02]  /*4d20*/  FSEL R105, R8, -INF , !P4 ;  /* 0xff80000008697808 */ /* 0x000fe40006000000 */
[----:B------:R-:W-:-:S04]  /*4d30*/  ISETP.GE.AND P4, PT, R9, R228, PT ;  /* 0x000000e40900720c */ /* 0x000fc80003f86270 */
[----:B------:R-:W-:Y:S01]  /*4d40*/  ISETP.LT.OR P4, PT, R9, R223, P4 ;  /* 0x000000df0900720c */ /* 0x000fe20002781670 */
[----:B-1----:R-:W-:Y:S01]  /*4d50*/  IMAD.MOV.U32 R4, RZ, RZ, R2 ;  /* 0x000000ffff047224 */ /* 0x002fe200078e0002 */
[----:B------:R-:W-:Y:S01]  /*4d60*/  IABS R2, R5 ;  /* 0x0000000500027213 */ /* 0x000fe20000000000 */
[----:B------:R-:W-:Y:S02]  /*4d70*/  IMAD.IADD R5, R226, 0x1, -R9 ;  /* 0x00000001e2057824 */ /* 0x000fe400078e0a09 */
[----:B------:R1:W2:Y:S01]  /*4d80*/  I2F R14, R4 ;  /* 0x00000004000e7306 */ /* 0x0002a20000201400 */
[----:B---3--:R-:W-:-:S05]  /*4d90*/  FFMA.FTZ R8, R29, -UR28, R26 ;  /* 0x8000001c1d087c23 */ /* 0x008fca000801001a */
[----:B------:R-:W-:Y:S01]  /*4da0*/  FSEL R146, R8, -INF , !P6 ;  /* 0xff80000008927808 */ /* 0x000fe20007000000 */
[----:B-1----:R-:W-:Y:S01]  /*4db0*/  IMAD.MOV.U32 R4, RZ, RZ, R2 ;  /* 0x000000ffff047224 */ /* 0x002fe200078e0002 */
[----:B------:R-:W-:Y:S01]  /*4dc0*/  IABS R2, R6 ;  /* 0x0000000600027213 */ /* 0x000fe20000000000 */
[----:B------:R-:W-:Y:S02]  /*4dd0*/  FFMA.FTZ R6, R31, -UR28, R47 ;  /* 0x8000001c1f067c23 */ /* 0x000fe4000801002f */
[----:B------:R1:W3:Y:S03]  /*4de0*/  I2F R12, R4 ;  /* 0x00000004000c7306 */ /* 0x0002e60000201400 */
[----:B------:R-:W-:Y:S01]  /*4df0*/  FSEL R150, R6, -INF , !P1 ;  /* 0xff80000006967808 */ /* 0x000fe20004800000 */
[----:B------:R-:W-:Y:S01]  /*4e00*/  FFMA.FTZ R6, R32, -UR28, R24 ;  /* 0x8000001c20067c23 */ /* 0x000fe20008010018 */
[----:B------:R-:W-:Y:S01]  /*4e10*/  ISETP.GE.AND P1, PT, R9, R230, PT ;  /* 0x000000e60900720c */ /* 0x000fe20003f26270 */
[----:B------:R-:W-:Y:S02]  /*4e20*/  HMMA.16816.F32 R32, R48, R16, R92 ;  /* 0x000000103020723c */ /* 0x000fe4000000185c */
[----:B------:R4:W5:Y:S01]  /*4e30*/  I2F R13, R2 ;  /* 0x00000002000d7306 */ /* 0x0009620000201400 */
[----:B------:R-:W-:-:S02]  /*4e40*/  FSEL R148, R6, -INF , !P2 ;  /* 0xff80000006947808 */ /* 0x000fc40005000000 */
[C---:B------:R-:W-:Y:S02]  /*4e50*/  ISETP.GE.AND P2, PT, R9.reuse, R227, PT ;  /* 0x000000e30900720c */ /* 0x040fe40003f46270 */
[C---:B------:R-:W-:Y:S02]  /*4e60*/  ISETP.LT.OR P1, PT, R9.reuse, R225, P1 ;  /* 0x000000e10900720c */ /* 0x040fe40000f21670 */
[----:B------:R-:W-:Y:S01]  /*4e70*/  ISETP.LT.OR P2, PT, R9, R222, P2 ;  /* 0x000000de0900720c */ /* 0x000fe20001741670 */
[----:B-1----:R-:W-:Y:S01]  /*4e80*/  IMAD.MOV.U32 R4, RZ, RZ, R0 ;  /* 0x000000ffff047224 */ /* 0x002fe200078e0000 */
[----:B------:R-:W-:Y:S01]  /*4e90*/  IABS R0, R5 ;  /* 0x0000000500007213 */ /* 0x000fe20000000000 */
[----:B--2---:R-:W-:Y:S02]  /*4ea0*/  FFMA.FTZ R9, R14, -UR28, R20 ;  /* 0x8000001c0e097c23 */ /* 0x004fe40008010014 */
[----:B------:R1:W2:Y:S01]  /*4eb0*/  I2F R11, R4 ;  /* 0x00000004000b7306 */ /* 0x0002a20000201400 */
[----:B---3--:R-:W-:-:S02]  /*4ec0*/  FFMA.FTZ R10, R12, -UR28, R22 ;  /* 0x8000001c0c0a7c23 */ /* 0x008fc40008010016 */
[----:B------:R-:W-:Y:S01]  /*4ed0*/  FFMA.FTZ R12, R36, -UR28, R25 ;  /* 0x8000001c240c7c23 */ /* 0x000fe20008010019 */
[----:B----4-:R-:W-:Y:S01]  /*4ee0*/  IADD3 R2, R28, 0x20, RZ ;  /* 0x000000201c027810 */ /* 0x010fe20007ffe0ff */
[----:B-----5:R-:W-:Y:S01]  /*4ef0*/  FFMA.FTZ R13, R13, -UR28, R27 ;  /* 0x8000001c0d0d7c23 */ /* 0x020fe2000801001b */
[----:B------:R-:W-:Y:S01]  /*4f00*/  FSEL R31, R9, -INF , !P5 ;  /* 0xff800000091f7808 */ /* 0x000fe20006800000 */
[-C--:B------:R-:W-:Y:S01]  /*4f10*/  HMMA.16816.F32 R36, R52, R18.reuse, R112 ;  /* 0x000000123424723c */ /* 0x080fe20000001870 */
[----:B------:R-:W-:Y:S01]  /*4f20*/  FSEL R144, R12, -INF , !P1 ;  /* 0xff8000000c907808 */ /* 0x000fe20004800000 */
[----:B------:R-:W-:Y:S01]  /*4f30*/  IMAD.IADD R5, R221, 0x1, -R2 ;  /* 0x00000001dd057824 */ /* 0x000fe200078e0a02 */
[C---:B------:R-:W-:Y:S02]  /*4f40*/  ISETP.GE.AND P6, PT, R2.reuse, R230, PT ;  /* 0x000000e60200720c */ /* 0x040fe40003fc6270 */
[C---:B------:R-:W-:Y:S02]  /*4f50*/  ISETP.GE.AND P5, PT, R2.reuse, R229, PT ;  /* 0x000000e50200720c */ /* 0x040fe40003fa6270 */
[C---:B------:R-:W-:Y:S01]  /*4f60*/  ISETP.GE.AND P1, PT, R2.reuse, R227, PT ;  /* 0x000000e30200720c */ /* 0x040fe20003f26270 */
[----:B------:R-:W-:Y:S01]  /*4f70*/  HMMA.16816.F32 R24, R48, R18, R84 ;  /* 0x000000123018723c */ /* 0x000fe20000001854 */
[----:B-1----:R-:W-:Y:S01]  /*4f80*/  IMAD.MOV.U32 R4, RZ, RZ, R0 ;  /* 0x000000ffff047224 */ /* 0x002fe200078e0000 */
[----:B------:R-:W-:Y:S01]  /*4f90*/  IABS R0, R5 ;  /* 0x0000000500007213 */ /* 0x000fe20000000000 */
[----:B--2---:R-:W-:Y:S01]  /*4fa0*/  FFMA.FTZ R15, R11, -UR28, R21 ;  /* 0x8000001c0b0f7c23 */ /* 0x004fe20008010015 */
[C---:B------:R-:W-:Y:S01]  /*4fb0*/  ISETP.LT.OR P6, PT, R2.reuse, R225, P6 ;  /* 0x000000e10200720c */ /* 0x040fe200037c1670 */
[----:B------:R-:W1:Y:S01]  /*4fc0*/  I2F R7, R4 ;  /* 0x0000000400077306 */ /* 0x000e620000201400 */
[----:B------:R-:W-:-:S02]  /*4fd0*/  ISETP.LT.OR P5, PT, R2, R224, P5 ;  /* 0x000000e00200720c */ /* 0x000fc40002fa1670 */
[----:B------:R-:W-:Y:S02]  /*4fe0*/  ISETP.LT.OR P1, PT, R2, R222, P1 ;  /* 0x000000de0200720c */ /* 0x000fe40000f21670 */
[----:B------:R-:W-:Y:S02]  /*4ff0*/  FSEL R145, R13, -INF , !P0 ;  /* 0xff8000000d917808 */ /* 0x000fe40004000000 */
[----:B------:R-:W-:Y:S01]  /*5000*/  FSEL R30, R15, -INF , !P4 ;  /* 0xff8000000f1e7808 */ /* 0x000fe20006000000 */
[----:B------:R-:W2:Y:S01]  /*5010*/  I2F R6, R0 ;  /* 0x0000000000067306 */ /* 0x000ea20000201400 */
[----:B-1----:R-:W-:Y:S01]  /*5020*/  FFMA.FTZ R11, R7, -UR28, R23 ;  /* 0x8000001c070b7c23 */ /* 0x002fe20008010017 */
[----:B------:R-:W-:Y:S01]  /*5030*/  IADD3 R4, R28, 0x28, RZ ;  /* 0x000000281c047810 */ /* 0x000fe20007ffe0ff */
[----:B------:R-:W1:Y:S01]  /*5040*/  LDSM.16.M88.4 R20, [R215+0x8c00] ;  /* 0x008c0000d714783b */ /* 0x000e620000000200 */
[----:B------:R-:W-:-:S04]  /*5050*/  DEPBAR.LE SB0, 0x0 ;  /* 0x000080000000791a */ /* 0x000fc80000000000 */
[----:B------:R-:W-:Y:S01]  /*5060*/  FSEL R100, R11, -INF , !P2 ;  /* 0xff8000000b647808 */ /* 0x000fe20005000000 */
[----:B--2---:R-:W-:Y:S01]  /*5070*/  FFMA.FTZ R14, R6, -UR28, R32 ;  /* 0x8000001c060e7c23 */ /* 0x004fe20008010020 */
[----:B------:R-:W-:Y:S01]  /*5080*/  IADD3 R0, R28, 0x21, RZ ;  /* 0x000000211c007810 */ /* 0x000fe20007ffe0ff */
[C---:B------:R-:W-:Y:S01]  /*5090*/  IMAD.IADD R6, R221.reuse, 0x1, -R4 ;  /* 0x00000001dd067824 */ /* 0x040fe200078e0a04 */
[----:B------:R-:W-:Y:S02]  /*50a0*/  FSEL R32, R10, -INF , !P3 ;  /* 0xff8000000a207808 */ /* 0x000fe40005800000 */
[C---:B------:R-:W-:Y:S01]  /*50b0*/  ISETP.GE.AND P3, PT, R2.reuse, R228, PT ;  /* 0x000000e40200720c */ /* 0x040fe20003f66270 */
[----:B------:R-:W-:Y:S01]  /*50c0*/  IMAD.IADD R5, R221, 0x1, -R0 ;  /* 0x00000001dd057824 */ /* 0x000fe200078e0a00 */
[----:B------:R-:W-:Y:S02]  /*50d0*/  IABS R6, R6 ;  /* 0x0000000600067213 */ /* 0x000fe40000000000 */
[----:B------:R-:W-:-:S02]  /*50e0*/  ISETP.LT.OR P3, PT, R2, R223, P3 ;  /* 0x000000df0200720c */ /* 0x000fc40001f61670 */
[----:B------:R-:W-:Y:S01]  /*50f0*/  IABS R5, R5 ;  /* 0x0000000500057213 */ /* 0x000fe20000000000 */
[----:B------:R2:W-:Y:S01]  /*5100*/  I2F R29, R6 ;  /* 0x00000006001d7306 */ /* 0x0005e20000201400 */
[----:B------:R-:W-:Y:S02]  /*5110*/  FSEL R235, R14, -INF , !P6 ;  /* 0xff8000000eeb7808 */ /* 0x000fe40007000000 */
[C---:B------:R-:W-:Y:S01]  /*5120*/  ISETP.GE.AND P0, PT, R0.reuse, R230, PT ;  /* 0x000000e60000720c */ /* 0x040fe20003f06270 */
[----:B------:R-:W-:Y:S01]  /*5130*/  IMAD.MOV.U32 R7, RZ, RZ, R5 ;  /* 0x000000ffff077224 */ /* 0x000fe200078e0005 */
[----:B------:R-:W-:Y:S01]  /*5140*/  ISETP.GE.AND P4, PT, R0, R229, PT ;  /* 0x000000e50000720c */ /* 0x000fe20003f86270 */
[----:B------:R-:W-:Y:S01]  /*5150*/  IMAD.IADD R5, R220, 0x1, -R2 ;  /* 0x00000001dc057824 */ /* 0x000fe200078e0a02 */
[C---:B------:R-:W-:Y:S01]  /*5160*/  ISETP.GE.AND P2, PT, R0.reuse, R228, PT ;  /* 0x000000e40000720c */ /* 0x040fe20003f46270 */
[----:B------:R3:W4:Y:S01]  /*5170*/  I2F R16, R7 ;  /* 0x0000000700107306 */ /* 0x0007220000201400 */
[----:B------:R-:W-:-:S02]  /*5180*/  ISETP.GE.AND P6, PT, R0, R227, PT ;  /* 0x000000e30000720c */ /* 0x000fc40003fc6270 */
[----:B------:R-:W-:Y:S02]  /*5190*/  IABS R5, R5 ;  /* 0x0000000500057213 */ /* 0x000fe40000000000 */
[C---:B------:R-:W-:Y:S02]  /*51a0*/  ISETP.LT.OR P0, PT, R0.reuse, R225, P0 ;  /* 0x000000e10000720c */ /* 0x040fe40000701670 */
[----:B------:R-:W-:Y:S01]  /*51b0*/  ISETP.LT.OR P4, PT, R0, R224, P4 ;  /* 0x000000e00000720c */ /* 0x000fe20002781670 */
[----:B------:R5:W5:Y:S01]  /*51c0*/  I2F R9, R5 ;  /* 0x0000000500097306 */ /* 0x000b620000201400 */
[----:B--2---:R-:W-:Y:S01]  /*51d0*/  IMAD.IADD R6, R220, 0x1, -R0 ;  /* 0x00000001dc067824 */ /* 0x004fe200078e0a00 */
[C---:B------:R-:W-:Y:S01]  /*51e0*/  ISETP.LT.OR P2, PT, R0.reuse, R223, P2 ;  /* 0x000000df0000720c */ /* 0x040fe20001741670 */
[----:B------:R-:W-:Y:S01]  /*51f0*/  BAR.SYNC.DEFER_BLOCKING 0x0 ;  /* 0x0000000000007b1d */ /* 0x000fe20000010000 */
[----:B------:R-:W-:Y:S01]  /*5200*/  ISETP.LT.OR P6, PT, R0, R222, P6 ;  /* 0x000000de0000720c */ /* 0x000fe200037c1670 */
[----:B-1----:R-:W-:Y:S01]  /*5210*/  HMMA.16816.F32 R44, R48, R20, R88 ;  /* 0x00000014302c723c */ /* 0x002fe20000001858 */
[----:B---3--:R-:W-:-:S02]  /*5220*/  IMAD.IADD R7, R219, 0x1, -R2 ;  /* 0x00000001db077824 */ /* 0x008fc400078e0a02 */
[----:B----4-:R-:W-:-:S03]  /*5230*/  FFMA.FTZ R12, R16, -UR28, R33 ;  /* 0x8000001c100c7c23 */ /* 0x010fc60008010021 */
[----:B------:R-:W-:Y:S02]  /*5240*/  IABS R7, R7 ;  /* 0x0000000700077213 */ /* 0x000fe40000000000 */
[----:B------:R-:W-:Y:S01]  /*5250*/  HMMA.16816.F32 R56, R52, R20, R116 ;  /* 0x000000143438723c */ /* 0x000fe20000001874 */
[----:B------:R-:W-:Y:S01]  /*5260*/  FSEL R232, R12, -INF , !P0 ;  /* 0xff8000000ce87808 */ /* 0x000fe20004000000 */
[----:B-----5:R-:W-:Y:S01]  /*5270*/  IMAD.IADD R5, R226, 0x1, -R2 ;  /* 0x00000001e2057824 */ /* 0x020fe200078e0a02 */
[C---:B------:R-:W-:Y:S01]  /*5280*/  ISETP.GE.AND P0, PT, R4.reuse, R227, PT ;  /* 0x000000e30400720c */ /* 0x040fe20003f06270 */
[----:B------:R-:W-:Y:S02]  /*5290*/  IMAD.MOV.U32 R2, RZ, RZ, R7 ;  /* 0x000000ffff027224 */ /* 0x000fe400078e0007 */
[----:B------:R-:W-:Y:S01]  /*52a0*/  FFMA.FTZ R9, R9, -UR28, R34 ;  /* 0x8000001c09097c23 */ /* 0x000fe20008010022 */
[----:B------:R-:W-:Y:S01]  /*52b0*/  IABS R8, R5 ;  /* 0x0000000500087213 */ /* 0x000fe20000000000 */
[----:B------:R1:W2:Y:S01]  /*52c0*/  I2F R7, R2 ;  /* 0x0000000200077306 */ /* 0x0002a20000201400 */
[----:B------:R-:W-:Y:S01]  /*52d0*/  IMAD.IADD R5, R219, 0x1, -R0 ;  /* 0x00000001db057824 */ /* 0x000fe200078e0a00 */
[----:B------:R-:W-:-:S02]  /*52e0*/  ISETP.LT.OR P0, PT, R4, R222, P0 ;  /* 0x000000de0400720c */ /* 0x000fc40000701670 */
[----:B------:R-:W-:Y:S02]  /*52f0*/  FSEL R236, R9, -INF , !P5 ;  /* 0xff80000009ec7808 */ /* 0x000fe40006800000 */
[----:B------:R-:W-:Y:S02]  /*5300*/  IABS R5, R5 ;  /* 0x0000000500057213 */ /* 0x000fe40000000000 */
[----:B------:R-:W-:-:S04]  /*5310*/  ISETP.GE.AND P5, PT, R4, R230, PT ;  /* 0x000000e60400720c */ /* 0x000fc80003fa6270 */
[----:B------:R-:W-:Y:S02]  /*5320*/  ISETP.LT.OR P5, PT, R4, R225, P5 ;  /* 0x000000e10400720c */ /* 0x000fe40002fa1670 */
[----:B-1----:R-:W-:Y:S01]  /*5330*/  IABS R2, R6 ;  /* 0x0000000600027213 */ /* 0x002fe20000000000 */
[----:B------:R-:W-:Y:S02]  /*5340*/  IMAD.MOV.U32 R6, RZ, RZ, R8 ;  /* 0x000000ffff067224 */ /* 0x000fe400078e0008 */
[----:B--2---:R-:W-:Y:S01]  /*5350*/  FFMA.FTZ R10, R7, -UR28, R40 ;  /* 0x8000001c070a7c23 */ /* 0x004fe20008010028 */
        /* <DEDUP_REMOVED lines=11> */
[----:B--2---:R-:W-:-:S03]  /*5410*/  FFMA.FTZ R11, R6, -UR28, R42 ;  /* 0x8000001c060b7c23 */ /* 0x004fc6000801002a */
[----:B------:R-:W-:Y:S02]  /*5420*/  IABS R2, R2 ;  /* 0x0000000200027213 */ /* 0x000fe40000000000 */
[----:B------:R-:W-:Y:S01]  /*5430*/  FSEL R199, R11, -INF , !P1 ;  /* 0xff8000000bc77808 */ /* 0x000fe20004800000 */
[----:B------:R-:W-:Y:S01]  /*5440*/  FFMA.FTZ R11, R14, -UR28, R35 ;  /* 0x8000001c0e0b7c23 */ /* 0x000fe20008010023 */
[----:B------:R2:W4:Y:S01]  /*5450*/  I2F R17, R5 ;  /* 0x0000000500117306 */ /* 0x0005220000201400 */
[----:B------:R-:W-:Y:S01]  /*5460*/  IMAD.MOV.U32 R6, RZ, RZ, R2 ;  /* 0x000000ffff067224 */ /* 0x000fe200078e0002 */
[----:B------:R-:W-:Y:S01]  /*5470*/  IABS R2, R7 ;  /* 0x0000000700027213 */ /* 0x000fe20000000000 */
[----:B------:R-:W-:Y:S01]  /*5480*/  IMAD.IADD R7, R226, 0x1, -R4 ;  /* 0x00000001e2077824 */ /* 0x000fe200078e0a04 */
[----:B------:R-:W-:Y:S01]  /*5490*/  ISETP.GE.AND P1, PT, R4, R228, PT ;  /* 0x000000e40400720c */ /* 0x000fe20003f26270 */
[----:B------:R-:W-:Y:S01]  /*54a0*/  FFMA.FTZ R14, R29, -UR28, R24 ;  /* 0x8000001c1d0e7c23 */ /* 0x000fe20008010018 */
[----:B------:R-:W-:-:S02]  /*54b0*/  FSEL R231, R11, -INF , !P4 ;  /* 0xff8000000be77808 */ /* 0x000fc40006000000 */
[----:B-1----:R-:W-:Y:S01]  /*54c0*/  IADD3 R0, R28, 0x29, RZ ;  /* 0x000000291c007810 */ /* 0x002fe20007ffe0ff */
[----:B------:R1:W5:Y:S01]  /*54d0*/  I2F R13, R6 ;  /* 0x00000006000d7306 */ /* 0x0003620000201400 */
[----:B------:R-:W-:Y:S01]  /*54e0*/  ISETP.LT.OR P1, PT, R4, R223, P1 ;  /* 0x000000df0400720c */ /* 0x000fe20000f21670 */
[----:B---3--:R-:W-:Y:S01]  /*54f0*/  FFMA.FTZ R15, R15, -UR28, R41 ;  /* 0x8000001c0f0f7c23 */ /* 0x008fe20008010029 */
[----:B------:R-:W-:Y:S01]  /*5500*/  FSEL R211, R14, -INF , !P5 ;  /* 0xff8000000ed37808 */ /* 0x000fe20006800000 */
[----:B------:R-:W-:Y:S01]  /*5510*/  IMAD.IADD R8, R221, 0x1, -R0 ;  /* 0x00000001dd087824 */ /* 0x000fe200078e0a00 */
[----:B------:R-:W-:Y:S02]  /*5520*/  ISETP.GE.AND P4, PT, R0, R230, PT ;  /* 0x000000e60000720c */ /* 0x000fe40003f86270 */
[----:B--2---:R-:W-:Y:S01]  /*5530*/  IADD3 R5, R28, 0x30, RZ ;  /* 0x000000301c057810 */ /* 0x004fe20007ffe0ff */
[----:B----4-:R-:W-:Y:S01]  /*5540*/  FFMA.FTZ R12, R17, -UR28, R43 ;  /* 0x8000001c110c7c23 */ /* 0x010fe2000801002b */
[----:B------:R-:W-:-:S02]  /*5550*/  IABS R8, R8 ;  /* 0x0000000800087213 */ /* 0x000fc40000000000 */
[----:B------:R-:W-:Y:S02]  /*5560*/  FSEL R142, R15, -INF , !P2 ;  /* 0xff8000000f8e7808 */ /* 0x000fe40005000000 */
[----:B------:R-:W-:Y:S01]  /*5570*/  FSEL R197, R12, -INF , !P6 ;  /* 0xff8000000cc57808 */ /* 0x000fe20007000000 */
[----:B------:R-:W-:Y:S01]  /*5580*/  IMAD.MOV.U32 R4, RZ, RZ, R8 ;  /* 0x000000ffff047224 */ /* 0x000fe200078e0008 */
[C---:B------:R-:W-:Y:S01]  /*5590*/  ISETP.GE.AND P2, PT, R0.reuse, R229, PT ;  /* 0x000000e50000720c */ /* 0x040fe20003f46270 */
[----:B-1----:R-:W-:Y:S01]  /*55a0*/  IMAD.MOV.U32 R6, RZ, RZ, R2 ;  /* 0x000000ffff067224 */ /* 0x002fe200078e0002 */
[----:B------:R-:W-:Y:S01]  /*55b0*/  IABS R2, R7 ;  /* 0x0000000700027213 */ /* 0x000fe20000000000 */
[----:B------:R1:W2:Y:S01]  /*55c0*/  I2F R16, R4 ;  /* 0x0000000400107306 */ /* 0x0002a20000201400 */
[----:B------:R-:W-:Y:S01]  /*55d0*/  IMAD.IADD R8, R219, 0x1, -R0 ;  /* 0x00000001db087824 */ /* 0x000fe200078e0a00 */
[C---:B------:R-:W-:Y:S01]  /*55e0*/  ISETP.GE.AND P6, PT, R0.reuse, R228, PT ;  /* 0x000000e40000720c */ /* 0x040fe20003fc6270 */
[----:B-----5:R-:W-:Y:S01]  /*55f0*/  FFMA.FTZ R17, R13, -UR28, R26 ;  /* 0x8000001c0d117c23 */ /* 0x020fe2000801001a */
        /* <DEDUP_REMOVED lines=9> */
[----:B--2---:R-:W-:Y:S01]  /*5690*/  FFMA.FTZ R11, R16, -UR28, R25 ;  /* 0x8000001c100b7c23 */ /* 0x004fe20008010019 */
[----:B------:R-:W-:-:S04]  /*56a0*/  ISETP.GE.AND P3, PT, R5, R230, PT ;  /* 0x000000e60500720c */ /* 0x000fc80003f66270 */
[----:B------:R-:W-:Y:S01]  /*56b0*/  FSEL R207, R11, -INF , !P4 ;  /* 0xff8000000bcf7808 */ /* 0x000fe20006000000 */
[----:B---3--:R-:W-:Y:S01]  /*56c0*/  IMAD.IADD R2, R221, 0x1, -R5 ;  /* 0x00000001dd027824 */ /* 0x008fe200078e0a05 */
[----:B------:R-:W-:Y:S01]  /*56d0*/  ISETP.GE.AND P4, PT, R5, R227, PT ;  /* 0x000000e30500720c */ /* 0x000fe20003f86270 */
[----:B----4-:R-:W-:Y:S01]  /*56e0*/  FFMA.FTZ R18, R7, -UR28, R38 ;  /* 0x8000001c07127c23 */ /* 0x010fe20008010026 */
[----:B------:R-:W-:Y:S02]  /*56f0*/  ISETP.LT.OR P3, PT, R5, R225, P3 ;  /* 0x000000e10500720c */ /* 0x000fe40001f61670 */
[----:B------:R-:W-:Y:S02]  /*5700*/  IABS R2, R2 ;  /* 0x0000000200027213 */ /* 0x000fe40000000000 */
[----:B------:R-:W-:Y:S01]  /*5710*/  FSEL R196, R18, -INF , !P0 ;  /* 0xff80000012c47808 */ /* 0x000fe20004000000 */
[----:B-----5:R-:W-:Y:S01]  /*5720*/  IMAD.IADD R6, R220, 0x1, -R0 ;  /* 0x00000001dc067824 */ /* 0x020fe200078e0a00 */
[----:B------:R1:W2:Y:S01]  /*5730*/  I2F R20, R2 ;  /* 0x0000000200147306 */ /* 0x0002a20000201400 */
[----:B------:R-:W-:Y:S01]  /*5740*/  FFMA.FTZ R19, R9, -UR28, R36 ;  /* 0x8000001c09137c23 */ /* 0x000fe20008010024 */
        /* <DEDUP_REMOVED lines=9> */
[C---:B------:R-:W-:Y:S02]  /*57e0*/  ISETP.LT.OR P0, PT, R5.reuse, R223, P0 ;  /* 0x000000df0500720c */ /* 0x040fe40000701670 */
[----:B-1----:R-:W-:Y:S01]  /*57f0*/  IADD3 R2, R28, 0x38, RZ ;  /* 0x000000381c027810 */ /* 0x002fe20007ffe0ff */
[----:B--2---:R-:W-:Y:S01]  /*5800*/  FFMA.FTZ R11, R20, -UR28, R44 ;  /* 0x8000001c140b7c23 */ /* 0x004fe2000801002c */
        /* <DEDUP_REMOVED lines=8> */
[----:B----4-:R-:W-:-:S02]  /*5890*/  FFMA.FTZ R13, R10, -UR28, R27 ;  /* 0x8000001c0a0d7c23 */ /* 0x010fc4000801001b */
[----:B------:R1:W2:Y:S01]  /*58a0*/  I2F R9, R7 ;  /* 0x0000000700097306 */ /* 0x0002a20000201400 */
[----:B------:R-:W-:Y:S02]  /*58b0*/  HMMA.16816.F32 R24, R48, R22, R156 ;  /* 0x000000163018723c */ /* 0x000fe4000000189c */
[----:B------:R-:W-:Y:S02]  /*58c0*/  FSEL R206, R13, -INF , !P2 ;  /* 0xff8000000dce7808 */ /* 0x000fe40005000000 */
[----:B------:R-:W-:-:S03]  /*58d0*/  ISETP.GE.AND P2, PT, R4, R230, PT ;  /* 0x000000e60400720c */ /* 0x000fc60003f46270 */
[----:B------:R3:W4:Y:S01]  /*58e0*/  I2F R15, R6 ;  /* 0x00000006000f7306 */ /* 0x0007220000201400 */
[----:B------:R-:W-:Y:S01]  /*58f0*/  ISETP.LT.OR P2, PT, R4, R225, P2 ;  /* 0x000000e10400720c */ /* 0x000fe20001741670 */
[----:B-1----:R-:W-:Y:S01]  /*5900*/  IMAD.IADD R7, R226, 0x1, -R0 ;  /* 0x00000001e2077824 */ /* 0x002fe200078e0a00 */
[----:B------:R-:W-:Y:S01]  /*5910*/  IADD3 R0, R28, 0x39, RZ ;  /* 0x000000391c007810 */ /* 0x000fe20007ffe0ff */
[----:B--2---:R-:W-:Y:S02]  /*5920*/  FFMA.FTZ R14, R9, -UR28, R37 ;  /* 0x8000001c090e7c23 */ /* 0x004fe40008010025 */
[--C-:B------:R-:W-:Y:S01]  /*5930*/  IMAD.IADD R9, R219, 0x1, -R5.reuse ;  /* 0x00000001db097824 */ /* 0x100fe200078e0a05 */
[----:B------:R-:W-:Y:S02]  /*5940*/  IABS R7, R7 ;  /* 0x0000000700077213 */ /* 0x000fe40000000000 */
[----:B------:R-:W-:Y:S01]  /*5950*/  FSEL R140, R14, -INF , !P6 ;  /* 0xff8000000e8c7808 */ /* 0x000fe20007000000 */
[----:B---3--:R-:W-:Y:S01]  /*5960*/  IMAD.MOV.U32 R6, RZ, RZ, R8 ;  /* 0x000000ffff067224 */ /* 0x008fe200078e0008 */
[----:B------:R-:W1:Y:S01]  /*5970*/  I2F R10, R7 ;  /* 0x00000007000a7306 */ /* 0x000e620000201400 */
[----:B------:R-:W-:Y:S01]  /*5980*/  IMAD.IADD R8, R220, 0x1, -R5 ;  /* 0x00000001dc087824 */ /* 0x000fe200078e0a05 */
[----:B------:R-:W-:Y:S01]  /*5990*/  ISETP.GE.AND P6, PT, R4, R229, PT ;  /* 0x000000e50400720c */ /* 0x000fe20003fc6270 */
[----:B----4-:R-:W-:-:S03]  /*59a0*/  FFMA.FTZ R11, R15, -UR28, R45 ;  /* 0x8000001c0f0b7c23 */ /* 0x010fc6000801002d */
        /* <DEDUP_REMOVED lines=13> */
[----:B-1----:R-:W-:-:S05]  /*5a80*/  FFMA.FTZ R9, R10, -UR28, R39 ;  /* 0x8000001c0a097c23 */ /* 0x002fca0008010027 */
[----:B------:R-:W-:Y:S01]  /*5a90*/  FSEL R143, R9, -INF , !P5 ;  /* 0xff800000098f7808 */ /* 0x000fe20006800000 */
[----:B------:R-:W-:Y:S01]  /*5aa0*/  IMAD.IADD R9, R220, 0x1, -R0 ;  /* 0x00000001dc097824 */ /* 0x000fe200078e0a00 */
[----:B------:R-:W-:Y:S01]  /*5ab0*/  ISETP.GE.AND P5, PT, R4, R228, PT ;  /* 0x000000e40400720c */ /* 0x000fe20003fa6270 */
        /* <DEDUP_REMOVED lines=17> */
[----:B--2---:R-:W-:-:S02]  /*5bd0*/  FFMA.FTZ R8, R10, -UR28, R56 ;  /* 0x8000001c0a087c23 */ /* 0x004fc40008010038 */
[----:B----4-:R-:W-:-:S04]  /*5be0*/  FFMA.FTZ R10, R13, -UR28, R58 ;  /* 0x8000001c0d0a7c23 */ /* 0x010fc8000801003a */
[----:B------:R1:W-:Y:S01]  /*5bf0*/  I2F R20, R6 ;  /* 0x0000000600147306 */ /* 0x0003e20000201400 */
[----:B------:R-:W-:Y:S01]  /*5c00*/  FSEL R208, R8, -INF , !P0 ;  /* 0xff80000008d07808 */ /* 0x000fe20004000000 */
[----:B---3--:R-:W-:Y:S01]  /*5c10*/  FFMA.FTZ R5, R12, -UR28, R46 ;  /* 0x8000001c0c057c23 */ /* 0x008fe2000801002e */
[----:B------:R-:W-:Y:S01]  /*5c20*/  FSEL R210, R10, -INF , !P4 ;  /* 0xff8000000ad27808 */ /* 0x000fe20006000000 */
[----:B------:R-:W-:Y:S01]  /*5c30*/  HMMA.16816.F32 R12, R52, R22, R120 ;  /* 0x00000016340c723c */ /* 0x000fe20000001878 */
[C---:B------:R-:W-:Y:S01]  /*5c40*/  ISETP.GE.AND P0, PT, R2.reuse, R229, PT ;  /* 0x000000e50200720c */ /* 0x040fe20003f06270 */
[----:B-----5:R-:W-:Y:S01]  /*5c50*/  FFMA.FTZ R8, R17, -UR28, R57 ;  /* 0x8000001c11087c23 */ /* 0x020fe20008010039 */
[----:B------:R-:W-:Y:S01]  /*5c60*/  FSEL R242, R5, -INF , !P1 ;  /* 0xff80000005f27808 */ /* 0x000fe20004800000 */
[----:B------:R-:W-:Y:S01]  /*5c70*/  IMAD.MOV.U32 R5, RZ, RZ, R4 ;  /* 0x000000ffff057224 */ /* 0x000fe200078e0004 */
[C---:B------:R-:W-:Y:S02]  /*5c80*/  ISETP.GE.AND P1, PT, R2.reuse, R230, PT ;  /* 0x000000e60200720c */ /* 0x040fe40003f26270 */
[C---:B------:R-:W-:Y:S01]  /*5c90*/  ISETP.GE.AND P4, PT, R2.reuse, R228, PT ;  /* 0x000000e40200720c */ /* 0x040fe20003f86270 */
[----:B------:R2:W3:Y:S01]  /*5ca0*/  I2F R18, R5 ;  /* 0x0000000500127306 */ /* 0x0004e20000201400 */
[C---:B------:R-:W-:Y:S01]  /*5cb0*/  ISETP.LT.OR P1, PT, R2.reuse, R225, P1 ;  /* 0x000000e10200720c */ /* 0x040fe20000f21670 */
[----:B-1----:R-:W-:Y:S01]  /*5cc0*/  IMAD.IADD R6, R219, 0x1, -R2 ;  /* 0x00000001db067824 */ /* 0x002fe200078e0a02 */
[----:B------:R-:W-:-:S02]  /*5cd0*/  ISETP.LT.OR P0, PT, R2, R224, P0 ;  /* 0x000000e00200720c */ /* 0x000fc40000701670 */
[----:B------:R-:W-:Y:S02]  /*5ce0*/  ISETP.LT.OR P4, PT, R2, R223, P4 ;  /* 0x000000df0200720c */ /* 0x000fe40002781670 */
[----:B------:R-:W-:Y:S01]  /*5cf0*/  IABS R4, R6 ;  /* 0x0000000600047213 */ /* 0x000fe20000000000 */
[----:B------:R-:W-:Y:S01]  /*5d00*/  FFMA.FTZ R6, R19, -UR28, R47 ;  /* 0x8000001c13067c23 */ /* 0x000fe2000801002f */
[----:B------:R-:W-:Y:S02]  /*5d10*/  IABS R2, R9 ;  /* 0x0000000900027213 */ /* 0x000fe40000000000 */
[----:B------:R-:W-:Y:S02]  /*5d20*/  FSEL R202, R8, -INF , !P5 ;  /* 0xff80000008ca7808 */ /* 0x000fe40006800000 */
[----:B------:R-:W-:Y:S01]  /*5d30*/  FSEL R240, R6, -INF , !P6 ;  /* 0xff80000006f07808 */ /* 0x000fe20007000000 */
[----:B------:R-:W-:Y:S01]  /*5d40*/  FFMA.FTZ R6, R28, -UR28, R24 ;  /* 0x8000001c1c067c23 */ /* 0x000fe20008010018 */
[----:B------:R-:W-:Y:S01]  /*5d50*/  ISETP.GE.AND P6, PT, R0, R230, PT ;  /* 0x000000e60000720c */ /* 0x000fe20003fc6270 */
[----:B--2---:R-:W-:Y:S01]  /*5d60*/  IMAD.MOV.U32 R5, RZ, RZ, R4 ;  /* 0x000000ffff057224 */ /* 0x004fe200078e0004 */
[----:B------:R-:W-:Y:S01]  /*5d70*/  IABS R4, R7 ;  /* 0x0000000700047213 */ /* 0x000fe20000000000 */
[----:B---3--:R-:W-:Y:S01]  /*5d80*/  FFMA.FTZ R8, R18, -UR28, R26 ;  /* 0x8000001c12087c23 */ /* 0x008fe2000801001a */
[----:B------:R-:W-:Y:S01]  /*5d90*/  FSEL R234, R6, -INF , !P1 ;  /* 0xff80000006ea7808 */ /* 0x000fe20004800000 */
[----:B------:R1:W2:Y:S01]  /*5da0*/  I2F R16, R5 ;  /* 0x0000000500107306 */ /* 0x0002a20000201400 */
[----:B------:R-:W-:Y:S01]  /*5db0*/  FFMA.FTZ R7, R20, -UR28, R59 ;  /* 0x8000001c14077c23 */ /* 0x000fe2000801003b */
[----:B------:R-:W-:-:S02]  /*5dc0*/  ISETP.GE.AND P5, PT, R0, R229, PT ;  /* 0x000000e50000720c */ /* 0x000fc40003fa6270 */
[----:B------:R-:W-:Y:S02]  /*5dd0*/  FSEL R238, R8, -INF , !P0 ;  /* 0xff80000008ee7808 */ /* 0x000fe40004000000 */
[----:B------:R-:W-:Y:S02]  /*5de0*/  PLOP3.LUT P0, PT, PT, PT, UP0, 0x80, 0x0 ;  /* 0x000000000000781c */ /* 0x000fe40003f0f008 */
[----:B------:R3:W-:Y:S01]  /*5df0*/  I2F R9, R4 ;  /* 0x0000000400097306 */ /* 0x0007e20000201400 */
[----:B------:R-:W-:Y:S02]  /*5e00*/  FSEL R205, R7, -INF , !P3 ;  /* 0xff80000007cd7808 */ /* 0x000fe40005800000 */
[C---:B------:R-:W-:Y:S02]  /*5e10*/  ISETP.GE.AND P3, PT, R0.reuse, R228, PT ;  /* 0x000000e40000720c */ /* 0x040fe40003f66270 */
[C---:B------:R-:W-:Y:S02]  /*5e20*/  ISETP.GE.AND P1, PT, R0.reuse, R227, PT ;  /* 0x000000e30000720c */ /* 0x040fe40003f26270 */
[C---:B------:R-:W-:Y:S01]  /*5e30*/  ISETP.LT.OR P6, PT, R0.reuse, R225, P6 ;  /* 0x000000e10000720c */ /* 0x040fe200037c1670 */
[----:B-1----:R-:W-:Y:S01]  /*5e40*/  IMAD.IADD R5, R219, 0x1, -R0 ;  /* 0x00000001db057824 */ /* 0x002fe200078e0a00 */
[----:B------:R-:W-:Y:S01]  /*5e50*/  ISETP.LT.OR P5, PT, R0, R224, P5 ;  /* 0x000000e00000720c */ /* 0x000fe20002fa1670 */
[----:B--2---:R-:W-:Y:S01]  /*5e60*/  FFMA.FTZ R6, R16, -UR28, R12 ;  /* 0x8000001c10067c23 */ /* 0x004fe2000801000c */
        /* <DEDUP_REMOVED lines=10> */
[----:B--2---:R-:W-:-:S03]  /*5f10*/  FFMA.FTZ R7, R10, -UR28, R27 ;  /* 0x8000001c0a077c23 */ /* 0x004fc6000801001b */
[----:B------:R1:W2:Y:S02]  /*5f20*/  I2F R5, R4 ;  /* 0x0000000400057306 */ /* 0x0002a40000201400 */
[----:B------:R-:W-:-:S06]  /*5f30*/  FSEL R237, R7, -INF , !P5 ;  /* 0xff80000007ed7808 */ /* 0x000fcc0006800000 */
[----:B------:R-:W3:Y:S01]  /*5f40*/  I2F R2, R2 ;  /* 0x0000000200027306 */ /* 0x000ee20000201400 */
[----:B-1----:R-:W-:Y:S02]  /*5f50*/  FFMA.FTZ R4, R9, -UR28, R14 ;  /* 0x8000001c09047c23 */ /* 0x002fe4000801000e */
[----:B------:R-:W-:Y:S02]  /*5f60*/  FFMA.FTZ R9, R21, -UR28, R25 ;  /* 0x8000001c15097c23 */ /* 0x000fe40008010019 */
[----:B--2---:R-:W-:Y:S01]  /*5f70*/  FFMA.FTZ R5, R5, -UR28, R13 ;  /* 0x8000001c05057c23 */ /* 0x004fe2000801000d */
[----:B------:R-:W-:Y:S02]  /*5f80*/  FSEL R204, R4, -INF , !P2 ;  /* 0xff80000004cc7808 */ /* 0x000fe40005000000 */
[----:B------:R-:W-:Y:S01]  /*5f90*/  FSEL R233, R9, -INF , !P6 ;  /* 0xff80000009e97808 */ /* 0x000fe20007000000 */
[----:B---3--:R-:W-:Y:S01]  /*5fa0*/  FFMA.FTZ R2, R2, -UR28, R15 ;  /* 0x8000001c02027c23 */ /* 0x008fe2000801000f */
[----:B------:R-:W-:-:S04]  /*5fb0*/  FSEL R200, R5, -INF , !P3 ;  /* 0xff80000005c87808 */ /* 0x000fc80005800000 */
        /* <DEDUP_REMOVED lines=59> */
.L_x_742:
[----:B------:R-:W-:Y:S05]  /*6370*/  BSYNC B0 ;  /* 0x0000000000007941 */ /* 0x000fea0003800000 */
.L_x_741:
[----:B------:R-:W0:Y:S02]  /*6380*/  LDGDEPBAR ;  /* 0x00000000000079af */ /* 0x000e240000000000 */
.L_x_740:
[----:B------:R-:W-:Y:S01]  /*6390*/  FMNMX.FTZ R2, R76, R62, !PT ;  /* 0x0000003e4c027209 */ /* 0x000fe20007810000 */
[----:B------:R-:W-:Y:S01]  /*63a0*/  USHF.L.U32 UR4, UR34, 0x1, URZ ;  /* 0x0000000122047899 */ /* 0x000fe2000800063f */
[----:B-1----:R-:W-:Y:S01]  /*63b0*/  IADD3 R6, R165, 0x4, RZ ;  /* 0x00000004a5067810 */ /* 0x002fe20007ffe0ff */
[----:B------:R-:W-:Y:S01]  /*63c0*/  UIADD3 UR15, UR33, -0x4498517b, URZ ;  /* 0xbb67ae85210f7890 */ /* 0x000fe2000fffe03f */
[----:B------:R-:W-:Y:S01]  /*63d0*/  FMNMX.FTZ R2, R63, R2, !PT ;  /* 0x000000023f027209 */ /* 0x000fe20007810000 */
[----:B------:R-:W-:Y:S01]  /*63e0*/  IMAD.WIDE.U32 R106, R166, -0x2daee0ad, RZ ;  /* 0xd2511f53a66a7825 */ /* 0x000fe200078e00ff */
[----:B------:R-:W-:Y:S01]  /*63f0*/  LOP3.LUT R252, R252, UR32, RZ, 0x3c, !PT ;  /* 0x00000020fcfc7c12 */ /* 0x000fe2000f8e3cff */
[----:B------:R1:W-:Y:S01]  /*6400*/  STL [R1+0x14], R6 ;  /* 0x0000140601007387 */ /* 0x0003e20000100800 */
[----:B------:R-:W-:Y:S01]  /*6410*/  FMNMX.FTZ R2, R60, R2, !PT ;  /* 0x000000023c027209 */ /* 0x000fe20007810000 */
[----:B------:R-:W-:Y:S01]  /*6420*/  IMAD.WIDE.U32 R94, R6, -0x326172a9, RZ ;  /* 0xcd9e8d57065e7825 */ /* 0x000fe200078e00ff */
[----:B------:R-:W-:Y:S01]  /*6430*/  UIADD3 UR16, UR32, -0x61c88647, URZ ;  /* 0x9e3779b920107890 */ /* 0x000fe2000fffe03f */
[----:B------:R-:W-:Y:S01]  /*6440*/  FMNMX.FTZ R11, R136, R134, !PT ;  /* 0x00000086880b7209 */ /* 0x000fe20007810000 */
[----:B------:R-:W-:Y:S01]  /*6450*/  UIADD3 UR14, UR32, 0x3c6ef372, URZ ;  /* 0x3c6ef372200e7890 */ /* 0x000fe2000fffe03f */
[----:B------:R-:W-:Y:S01]  /*6460*/  FMNMX.FTZ R2, R104, R2, !PT ;  /* 0x0000000268027209 */ /* 0x000fe20007810000 */
[----:B------:R-:W-:Y:S01]  /*6470*/  UIADD3 UR13, UR33, 0x76cf5d0a, URZ ;  /* 0x76cf5d0a210d7890 */ /* 0x000fe2000fffe03f */
[----:B------:R-:W-:Y:S01]  /*6480*/  IMAD.SHL.U32 R212, R0, 0x2, RZ ;  /* 0x0000000200d47824 */ /* 0x000fe200078e00ff */
[----:B------:R-:W-:Y:S01]  /*6490*/  UIADD3 UR11, UR33, 0x32370b8f, URZ ;  /* 0x32370b8f210b7890 */ /* 0x000fe2000fffe03f */
[----:B------:R-:W-:Y:S01]  /*64a0*/  FMNMX.FTZ R2, R103, R2, !PT ;  /* 0x0000000267027209 */ /* 0x000fe20007810000 */
[----:B------:R-:W-:Y:S01]  /*64b0*/  UIADD3 UR12, UR32, -0x255992d5, URZ ;  /* 0xdaa66d2b200c7890 */ /* 0x000fe2000fffe03f */
[----:B------:R-:W-:Y:S01]  /*64c0*/  IMAD R243, R111, 0x10000, R111 ;  /* 0x000100006ff37824 */ /* 0x000fe200078e026f */
[----:B------:R-:W-:Y:S01]  /*64d0*/  UIADD3 UR10, UR32, 0x78dde6e4, URZ ;  /* 0x78dde6e4200a7890 */ /* 0x000fe2000fffe03f */
[----:B------:R-:W-:Y:S01]  /*64e0*/  FMNMX.FTZ R2, R31, R2, !PT ;  /* 0x000000021f027209 */ /* 0x000fe20007810000 */
[----:B------:R-:W-:Y:S01]  /*64f0*/  UIADD3 UR7, UR33, -0x56f99767, URZ ;  /* 0xa906689921077890 */ /* 0x000fe2000fffe03f */
[----:B------:R-:W-:Y:S01]  /*6500*/  IMAD R214, R3, 0x2, R212 ;  /* 0x0000000203d67824 */ /* 0x000fe200078e02d4 */
        /* <DEDUP_REMOVED lines=30> */
[----:B------:R-:W-:Y:S03]  /*66f0*/  LDSM.16.MT88.4 R120, [R214+0x9400] ;  /* 0x00940000d678783b */ /* 0x000fe60000004200 */
[----:B------:R-:W-:Y:S01]  /*6700*/  FMNMX.FTZ R4, R197, R4, !PT ;  /* 0x00000004c5047209 */ /* 0x000fe20007810000 */
[----:B------:R-:W2:Y:S03]  /*6710*/  SHFL.BFLY PT, R5, R2, 0x2, 0x1f ;  /* 0x0c401f0002057f89 */ /* 0x000ea600000e0000 */
[----:B------:R-:W-:Y:S01]  /*6720*/  FMNMX.FTZ R4, R196, R4, !PT ;  /* 0x00000004c4047209 */ /* 0x000fe20007810000 */
[----:B------:R-:W-:Y:S03]  /*6730*/  LDSM.16.MT88.4 R116, [R214+0xa400] ;  /* 0x00a40000d674783b */ /* 0x000fe60000004200 */
[----:B------:R-:W-:-:S04]  /*6740*/  FMNMX.FTZ R4, R143, R4, !PT ;  /* 0x000000048f047209 */ /* 0x000fc80007810000 */
[----:B------:R-:W-:-:S04]  /*6750*/  FMNMX.FTZ R4, R210, R4, !PT ;  /* 0x00000004d2047209 */ /* 0x000fc80007810000 */
[----:B------:R-:W-:-:S04]  /*6760*/  FMNMX.FTZ R4, R205, R4, !PT ;  /* 0x00000004cd047209 */ /* 0x000fc80007810000 */
[----:B------:R-:W-:-:S04]  /*6770*/  FMNMX.FTZ R4, R204, R4, !PT ;  /* 0x00000004cc047209 */ /* 0x000fc80007810000 */
[----:B-1----:R-:W-:Y:S01]  /*6780*/  FMNMX.FTZ R6, R203, R4, !PT ;  /* 0x00000004cb067209 */ /* 0x002fe20007810000 */
[----:B------:R-:W-:Y:S01]  /*6790*/  IMAD.U32 R4, RZ, RZ, UR4 ;  /* 0x00000004ff047e24 */ /* 0x000fe2000f8e00ff */
[----:B--2---:R-:W-:Y:S01]  /*67a0*/  FMNMX.FTZ R2, R2, R5, !PT ;  /* 0x0000000502027209 */ /* 0x004fe20007810000 */
[----:B------:R-:W-:Y:S01]  /*67b0*/  UIADD3 UR4, UR4, 0x1, URZ ;  /* 0x0000000104047890 */ /* 0x000fe2000fffe03f */
[----:B------:R-:W-:Y:S01]  /*67c0*/  LOP3.LUT R5, R95, R252, RZ, 0x3c, !PT ;  /* 0x000000fc5f057212 */ /* 0x000fe200078e3cff */
[----:B------:R-:W1:Y:S04]  /*67d0*/  SHFL.BFLY PT, R7, R6, 0x2, 0x1f ;  /* 0x0c401f0006077f89 */ /* 0x000e6800000e0000 */
[----:B------:R-:W2:Y:S01]  /*67e0*/  SHFL.BFLY PT, R102, R2, 0x1, 0x1f ;  /* 0x0c201f0002667f89 */ /* 0x000ea200000e0000 */
[----:B------:R-:W-:Y:S01]  /*67f0*/  IMAD.WIDE.U32 R92, R5, -0x2daee0ad, RZ ;  /* 0xd2511f53055c7825 */ /* 0x000fe200078e00ff */
[----:B------:R-:W-:-:S04]  /*6800*/  LOP3.LUT R5, R107, UR33, R4, 0x96, !PT ;  /* 0x000000216b057c12 */ /* 0x000fc8000f8e9604 */
[----:B------:R-:W-:Y:S01]  /*6810*/  LOP3.LUT R4, R93, UR15, R106, 0x96, !PT ;  /* 0x0000000f5d047c12 */ /* 0x000fe2000f8e966a */
[----:B------:R-:W-:-:S04]  /*6820*/  IMAD.WIDE.U32 R64, R5, -0x326172a9, RZ ;  /* 0xcd9e8d5705407825 */ /* 0x000fc800078e00ff */
[----:B------:R-:W-:Y:S01]  /*6830*/  IMAD.WIDE.U32 R66, R4, -0x326172a9, RZ ;  /* 0xcd9e8d5704427825 */ /* 0x000fe200078e00ff */
[----:B------:R-:W-:-:S04]  /*6840*/  LOP3.LUT R4, R65, UR16, R94, 0x96, !PT ;  /* 0x0000001041047c12 */ /* 0x000fc8000f8e965e */
[----:B------:R-:W-:Y:S01]  /*6850*/  LOP3.LUT R8, R67, UR14, R64, 0x96, !PT ;  /* 0x0000000e43087c12 */ /* 0x000fe2000f8e9640 */
[----:B------:R-:W-:Y:S01]  /*6860*/  IMAD.WIDE.U32 R4, R4, -0x2daee0ad, RZ ;  /* 0xd2511f5304047825 */ /* 0x000fe200078e00ff */
[----:B-1----:R-:W-:-:S03]  /*6870*/  FMNMX.FTZ R6, R6, R7, !PT ;  /* 0x0000000706067209 */ /* 0x002fc60007810000 */
[----:B------:R-:W-:Y:S01]  /*6880*/  IMAD.WIDE.U32 R8, R8, -0x2daee0ad, RZ ;  /* 0xd2511f5308087825 */ /* 0x000fe200078e00ff */
[----:B------:R-:W-:Y:S02]  /*6890*/  LOP3.LUT R5, R5, UR13, R92, 0x96, !PT ;  /* 0x0000000d05057c12 */ /* 0x000fe4000f8e965c */
[----:B--2---:R-:W-:Y:S01]  /*68a0*/  FMNMX.FTZ R102, R2, R102, !PT ;  /* 0x0000006602667209 */ /* 0x004fe20007810000 */
[----:B------:R-:W1:Y:S01]  /*68b0*/  SHFL.BFLY PT, R101, R6, 0x1, 0x1f ;  /* 0x0c201f0006657f89 */ /* 0x000e6200000e0000 */
[----:B------:R-:W-:Y:S01]  /*68c0*/  LOP3.LUT R2, R9, UR11, R4, 0x96, !PT ;  /* 0x0000000b09027c12 */ /* 0x000fe2000f8e9604 */
[----:B------:R-:W-:Y:S01]  /*68d0*/  IMAD.WIDE.U32 R4, R5, -0x326172a9, RZ ;  /* 0xcd9e8d5705047825 */ /* 0x000fe200078e00ff */
[----:B------:R-:W-:-:S03]  /*68e0*/  FSETP.NEU.FTZ.AND P1, PT, R102, -INF , PT ;  /* 0xff8000006600780b */ /* 0x000fc60003f3d000 */
[----:B------:R-:W-:Y:S01]  /*68f0*/  IMAD.WIDE.U32 R16, R2, -0x326172a9, RZ ;  /* 0xcd9e8d5702107825 */ /* 0x000fe200078e00ff */
[----:B------:R-:W-:-:S03]  /*6900*/  LOP3.LUT R5, R5, UR12, R66, 0x96, !PT ;  /* 0x0000000c05057c12 */ /* 0x000fc6000f8e9642 */
[----:B------:R-:W-:Y:S01]  /*6910*/  FMUL.FTZ R7, R102, c[0x0][0x23c] ;  /* 0x00008f0066077a20 */ /* 0x000fe20000410000 */
[----:B------:R-:W-:Y:S01]  /*6920*/  LOP3.LUT R2, R17, UR10, R4, 0x96, !PT ;  /* 0x0000000a11027c12 */ /* 0x000fe2000f8e9604 */
[----:B------:R-:W-:-:S03]  /*6930*/  IMAD.WIDE.U32 R4, R5, -0x2daee0ad, RZ ;  /* 0xd2511f5305047825 */ /* 0x000fc600078e00ff */
[----:B------:R-:W-:Y:S01]  /*6940*/  FSEL R15, R7, RZ, P1 ;  /* 0x000000ff070f7208 */ /* 0x000fe20000800000 */
[----:B------:R-:W-:Y:S01]  /*6950*/  IMAD.WIDE.U32 R18, R2, -0x2daee0ad, RZ ;  /* 0xd2511f5302127825 */ /* 0x000fe200078e00ff */
[----:B------:R-:W-:-:S03]  /*6960*/  LOP3.LUT R8, R5, UR9, R8, 0x96, !PT ;  /* 0x0000000905087c12 */ /* 0x000fc6000f8e9608 */
[--C-:B------:R-:W-:Y:S01]  /*6970*/  FFMA.FTZ R2, R62, c[0x0][0x23c], -R15.reuse ;  /* 0x00008f003e027a23 */ /* 0x100fe2000001080f */
[----:B------:R-:W-:Y:S01]  /*6980*/  LOP3.LUT R4, R19, UR7, R4, 0x96, !PT ;  /* 0x0000000713047c12 */ /* 0x000fe2000f8e9604 */
[----:B------:R-:W-:Y:S01]  /*6990*/  FFMA.FTZ R7, R76, c[0x0][0x23c], -R15 ;  /* 0x00008f004c077a23 */ /* 0x000fe2000001080f */
[----:B-1----:R-:W-:Y:S01]  /*69a0*/  FMNMX.FTZ R101, R6, R101, !PT ;  /* 0x0000006506657209 */ /* 0x002fe20007810000 */
[----:B------:R1:W-:Y:S02]  /*69b0*/  MUFU.EX2 R154, R2 ;  /* 0x00000002009a7308 */ /* 0x0003e40000000800 */
[----:B------:R-:W-:Y:S01]  /*69c0*/  IMAD.WIDE.U32 R4, R4, -0x326172a9, RZ ;  /* 0xcd9e8d5704047825 */ /* 0x000fe200078e00ff */
[----:B------:R-:W-:-:S03]  /*69d0*/  FSETP.NEU.FTZ.AND P1, PT, R101, -INF , PT ;  /* 0xff8000006500780b */ /* 0x000fc60003f3d000 */
[----:B------:R-:W-:Y:S01]  /*69e0*/  IMAD.WIDE.U32 R12, R8, -0x326172a9, RZ ;  /* 0xcd9e8d57080c7825 */ /* 0x000fe200078e00ff */
[----:B------:R-:W-:Y:S01]  /*69f0*/  LOP3.LUT R10, R4, 0xff, RZ, 0xc0, !PT ;  /* 0x000000ff040a7812 */ /* 0x000fe200078ec0ff */
[----:B------:R2:W-:Y:S02]  /*6a00*/  MUFU.EX2 R155, R7 ;  /* 0x00000007009b7308 */ /* 0x0005e40000000800 */
[--C-:B------:R-:W-:Y:S01]  /*6a10*/  FFMA.FTZ R8, R60, c[0x0][0x23c], -R15.reuse ;  /* 0x00008f003c087a23 */ /* 0x100fe2000001080f */
[--C-:B------:R-:W-:Y:S02]  /*6a20*/  SHF.R.U32.HI R6, RZ, 0x10, R4.reuse ;  /* 0x00000010ff067819 */ /* 0x100fe40000011604 */
[----:B------:R-:W-:Y:S02]  /*6a30*/  SHF.R.U32.HI R9, RZ, 0x18, R4 ;  /* 0x00000018ff097819 */ /* 0x000fe40000011604 */
[----:B------:R-:W-:Y:S01]  /*6a40*/  LOP3.LUT R6, R6, 0xff, RZ, 0xc0, !PT ;  /* 0x000000ff06067812 */ /* 0x000fe200078ec0ff */
[----:B-1----:R-:W-:Y:S01]  /*6a50*/  FFMA.FTZ R2, R63, c[0x0][0x23c], -R15 ;  /* 0x00008f003f027a23 */ /* 0x002fe2000001080f */
[----:B------:R-:W-:Y:S01]  /*6a60*/  MUFU.EX2 R138, R8 ;  /* 0x00000008008a7308 */ /* 0x000fe20000000800 */
[----:B--2---:R-:W-:-:S07]  /*6a70*/  FMUL.FTZ R7, R101, c[0x0][0x23c] ;  /* 0x00008f0065077a20 */ /* 0x004fce0000410000 */
[----:B------:R1:W-:Y:S01]  /*6a80*/  MUFU.EX2 R158, R2 ;  /* 0x00000002009e7308 */ /* 0x0003e20000000800 */
[----:B------:R-:W-:-:S05]  /*6a90*/  FSEL R14, R7, RZ, P1 ;  /* 0x000000ff070e7208 */ /* 0x000fca0000800000 */
[--C-:B------:R-:W-:Y:S02]  /*6aa0*/  FFMA.FTZ R7, R68, c[0x0][0x23c], -R14.reuse ;  /* 0x00008f0044077a23 */ /* 0x100fe4000001080e */
[----:B------:R-:W-:Y:S02]  /*6ab0*/  FFMA.FTZ R3, R69, c[0x0][0x23c], -R14 ;  /* 0x00008f0045037a23 */ /* 0x000fe4000001080e */
[----:B------:R2:W-:Y:S01]  /*6ac0*/  MUFU.EX2 R152, R7 ;  /* 0x0000000700987308 */ /* 0x0005e20000000800 */
[----:B-1----:R-:W-:Y:S02]  /*6ad0*/  LOP3.LUT R2, R4, 0xffff, RZ, 0xc0, !PT ;  /* 0x0000ffff04027812 */ /* 0x002fe400078ec0ff */
[----:B------:R-:W-:Y:S02]  /*6ae0*/  FMNMX.FTZ R4, R133, R11, !PT ;  /* 0x0000000b85047209 */ /* 0x000fe40007810000 */
[----:B------:R-:W-:-:S03]  /*6af0*/  SHF.R.U32.HI R8, RZ, 0x8, R2 ;  /* 0x00000008ff087819 */ /* 0x000fc60000011602 */
[----:B------:R1:W-:Y:S01]  /*6b00*/  MUFU.EX2 R153, R3 ;  /* 0x0000000300997308 */ /* 0x0003e20000000800 */
[----:B------:R-:W-:Y:S02]  /*6b10*/  LOP3.LUT R2, R5, UR17, R12, 0x96, !PT ;  /* 0x0000001105027c12 */ /* 0x000fe4000f8e960c */
[----:B------:R-:W-:Y:S01]  /*6b20*/  FMNMX.FTZ R5, R132, R4, !PT ;  /* 0x0000000484057209 */ /* 0x000fe20007810000 */
[----:B------:R-:W-:Y:S01]  /*6b30*/  FFMA.FTZ R4, R61, c[0x0][0x23c], -R14 ;  /* 0x00008f003d047a23 */ /* 0x000fe2000001080e */
[----:B------:R-:W-:Y:S02]  /*6b40*/  LOP3.LUT R0, R2, 0xffff, RZ, 0xc0, !PT ;  /* 0x0000ffff02007812 */ /* 0x000fe400078ec0ff */
[----:B------:R-:W-:Y:S01]  /*6b50*/  FMNMX.FTZ R5, R162, R5, !PT ;  /* 0x00000005a2057209 */ /* 0x000fe20007810000 */
[----:B------:R3:W4:Y:S01]  /*6b60*/  MUFU.EX2 R137, R4 ;  /* 0x0000000400897308 */ /* 0x0007220000000800 */
[----:B--2---:R-:W-:Y:S02]  /*6b70*/  PRMT R7, R6, 0x5410, R9 ;  /* 0x0000541006077816 */ /* 0x004fe40000000009 */
[----:B------:R-:W-:-:S02]  /*6b80*/  LOP3.LUT R6, R2, 0xff, RZ, 0xc0, !PT ;  /* 0x000000ff02067812 */ /* 0x000fc400078ec0ff */
[----:B------:R-:W-:Y:S02]  /*6b90*/  SHF.R.U32.HI R0, RZ, 0x8, R0 ;  /* 0x00000008ff007819 */ /* 0x000fe40000011600 */
[----:B------:R-:W-:Y:S01]  /*6ba0*/  PRMT R10, R10, 0x5410, R8 ;  /* 0x000054100a0a7816 */ /* 0x000fe20000000008 */
[----:B-1----:R-:W-:Y:S01]  /*6bb0*/  HSET2.LE.AND R3, R7, R243, PT ;  /* 0x000000f307037233 */ /* 0x002fe20003803000 */
[----:B------:R-:W-:Y:S02]  /*6bc0*/  PRMT R8, R6, 0x5410, R0 ;  /* 0x0000541006087816 */ /* 0x000fe40000000000 */
[----:B---3--:R-:W-:Y:S01]  /*6bd0*/  FMNMX.FTZ R4, R151, R5, !PT ;  /* 0x0000000597047209 */ /* 0x008fe20007810000 */
[----:B------:R-:W-:Y:S01]  /*6be0*/  FFMA.FTZ R5, R77, c[0x0][0x23c], -R14 ;  /* 0x00008f004d057a23 */ /* 0x000fe2000001080e */
[----:B----4-:R-:W-:Y:S01]  /*6bf0*/  F2FP.PACK_AB R7, R137, R152 ;  /* 0x000000988907723e */ /* 0x010fe200000000ff */
[----:B------:R-:W1:Y:S01]  /*6c00*/  LDSM.16.MT88.4 R76, [R214+0x9000] ;  /* 0x00900000d64c783b */ /* 0x000e620000004200 */
[----:B------:R-:W-:Y:S01]  /*6c10*/  FMNMX.FTZ R0, R148, R4, !PT ;  /* 0x0000000494007209 */ /* 0x000fe20007810000 */
[----:B------:R2:W3:Y:S01]  /*6c20*/  MUFU.EX2 R156, R5 ;  /* 0x00000005009c7308 */ /* 0x0004e20000000800 */
[----:B------:R-:W-:-:S02]  /*6c30*/  LOP3.LUT R7, R3, R7, RZ, 0xc0, !PT ;  /* 0x0000000703077212 */ /* 0x000fc400078ec0ff */
[----:B------:R-:W-:Y:S02]  /*6c40*/  FMNMX.FTZ R4, R144, R0, !PT ;  /* 0x0000000090047209 */ /* 0x000fe40007810000 */
[----:B------:R-:W-:Y:S02]  /*6c50*/  SHF.R.U32.HI R0, RZ, 0x10, R2 ;  /* 0x00000010ff007819 */ /* 0x000fe40000011602 */
[----:B------:R-:W-:Y:S02]  /*6c60*/  FMNMX.FTZ R6, R235, R4, !PT ;  /* 0x00000004eb067209 */ /* 0x000fe40007810000 */
[----:B------:R-:W-:Y:S01]  /*6c70*/  LOP3.LUT R4, R0, 0xff, RZ, 0xc0, !PT ;  /* 0x000000ff00047812 */ /* 0x000fe200078ec0ff */
[----:B------:R-:W-:Y:S01]  /*6c80*/  HSET2.LE.AND R0, R10, R243, PT ;  /* 0x000000f30a007233 */ /* 0x000fe20003803000 */
[----:B------:R-:W-:-:S04]  /*6c90*/  FFMA.FTZ R10, R103, c[0x0][0x23c], -R15 ;  /* 0x00008f00670a7a23 */ /* 0x000fc8000001080f */
[----:B------:R-:W-:Y:S01]  /*6ca0*/  MUFU.EX2 R251, R10 ;  /* 0x0000000a00fb7308 */ /* 0x000fe20000000800 */
[----:B--2---:R-:W-:Y:S02]  /*6cb0*/  SHF.R.U32.HI R5, RZ, 0x18, R2 ;  /* 0x00000018ff057819 */ /* 0x004fe40000011602 */
[----:B------:R-:W-:Y:S02]  /*6cc0*/  F2FP.PACK_AB R2, R138, R158 ;  /* 0x0000009e8a02723e */ /* 0x000fe400000000ff */
[----:B------:R-:W-:Y:S02]  /*6cd0*/  PRMT R5, R4, 0x5410, R5 ;  /* 0x0000541004057816 */ /* 0x000fe40000000005 */
[----:B------:R-:W-:Y:S02]  /*6ce0*/  FMNMX.FTZ R4, R232, R6, !PT ;  /* 0x00000006e8047209 */ /* 0x000fe40007810000 */
[----:B------:R-:W-:Y:S01]  /*6cf0*/  LOP3.LUT R6, R0, R2, RZ, 0xc0, !PT ;  /* 0x0000000200067212 */ /* 0x000fe200078ec0ff */
[--C-:B------:R-:W-:Y:S01]  /*6d00*/  HSET2.LE.AND R0, R8, R243.reuse, PT ;  /* 0x000000f308007233 */ /* 0x100fe20003803000 */
[----:B------:R-:W-:Y:S01]  /*6d10*/  FMNMX.FTZ R4, R211, R4, !PT ;  /* 0x00000004d3047209 */ /* 0x000fe20007810000 */
[----:B------:R-:W-:Y:S01]  /*6d20*/  HSET2.LE.AND R3, R5, R243, PT ;  /* 0x000000f305037233 */ /* 0x000fe20003803000 */
[----:B------:R-:W-:-:S02]  /*6d30*/  F2FP.PACK_AB R2, R154, R155 ;  /* 0x0000009b9a02723e */ /* 0x000fc400000000ff */
[----:B------:R-:W-:Y:S02]  /*6d40*/  FMNMX.FTZ R8, R207, R4, !PT ;  /* 0x00000004cf087209 */ /* 0x000fe40007810000 */
[----:B------:R-:W-:Y:S02]  /*6d50*/  LOP3.LUT R4, R0, R2, RZ, 0xc0, !PT ;  /* 0x0000000200047212 */ /* 0x000fe400078ec0ff */
[----:B------:R-:W-:Y:S02]  /*6d60*/  FMNMX.FTZ R0, R241, R8, !PT ;  /* 0x00000008f1007209 */ /* 0x000fe40007810000 */
[----:B------:R-:W-:Y:S02]  /*6d70*/  FMNMX.FTZ R2, R160, R149, !PT ;  /* 0x00000095a0027209 */ /* 0x000fe40007810000 */
[----:B------:R-:W-:Y:S02]  /*6d80*/  FMNMX.FTZ R0, R239, R0, !PT ;  /* 0x00000000ef007209 */ /* 0x000fe40007810000 */
[----:B---3--:R-:W-:-:S02]  /*6d90*/  F2FP.PACK_AB R5, R153, R156 ;  /* 0x0000009c9905723e */ /* 0x008fc400000000ff */
[----:B------:R-:W-:Y:S02]  /*6da0*/  FMNMX.FTZ R0, R234, R0, !PT ;  /* 0x00000000ea007209 */ /* 0x000fe40007810000 */
[----:B------:R-:W-:Y:S02]  /*6db0*/  FMNMX.FTZ R2, R135, R2, !PT ;  /* 0x0000000287027209 */ /* 0x000fe40007810000 */
[----:B------:R-:W-:Y:S01]  /*6dc0*/  FMNMX.FTZ R8, R233, R0, !PT ;  /* 0x00000000e9087209 */ /* 0x000fe20007810000 */
[----:B------:R-:W-:Y:S01]  /*6dd0*/  FFMA.FTZ R0, R104, c[0x0][0x23c], -R15 ;  /* 0x00008f0068007a23 */ /* 0x000fe2000001080f */
[----:B------:R-:W-:Y:S02]  /*6de0*/  LOP3.LUT R5, R3, R5, RZ, 0xc0, !PT ;  /* 0x0000000503057212 */ /* 0x000fe400078ec0ff */
[----:B------:R-:W-:Y:S01]  /*6df0*/  FMNMX.FTZ R2, R147, R2, !PT ;  /* 0x0000000293027209 */ /* 0x000fe20007810000 */
[----:B------:R2:W-:Y:S01]  /*6e00*/  MUFU.EX2 R139, R0 ;  /* 0x00000000008b7308 */ /* 0x0005e20000000800 */
[----:B------:R-:W-:-:S02]  /*6e10*/  LOP3.LUT R3, R13, UR8, R16, 0x96, !PT ;  /* 0x000000080d037c12 */ /* 0x000fc4000f8e9610 */
[----:B------:R-:W3:Y:S01]  /*6e20*/  SHFL.BFLY PT, R16, R8, 0x2, 0x1f ;  /* 0x0c401f0008107f89 */ /* 0x000ee200000e0000 */
[C---:B------:R-:W-:Y:S08]  /*6e30*/  HMMA.16816.F32 R56, R4.reuse, R84, RZ ;  /* 0x000000540438723c */ /* 0x040ff000000018ff */
[----:B------:R-:W-:Y:S01]  /*6e40*/  HMMA.16816.F32 R40, R4, R88, RZ ;  /* 0x000000580428723c */ /* 0x000fe200000018ff */
[----:B--2---:R-:W-:Y:S01]  /*6e50*/  FMNMX.FTZ R0, R161, R2, !PT ;  /* 0x00000002a1007209 */ /* 0x004fe20007810000 */
[----:B------:R-:W-:-:S03]  /*6e60*/  IMAD.WIDE.U32 R2, R3, -0x2daee0ad, RZ ;  /* 0xd2511f5303027825 */ /* 0x000fc600078e00ff */
[----:B------:R-:W-:-:S03]  /*6e70*/  FMNMX.FTZ R9, R150, R0, !PT ;  /* 0x0000000096097209 */ /* 0x000fc60007810000 */
[C---:B------:R-:W-:Y:S01]  /*6e80*/  HMMA.16816.F32 R20, R4.reuse, R96, RZ ;  /* 0x000000600414723c */ /* 0x040fe200000018ff */
[----:B------:R-:W-:Y:S02]  /*6e90*/  LOP3.LUT R10, R2, 0xffff, RZ, 0xc0, !PT ;  /* 0x0000ffff020a7812 */ /* 0x000fe400078ec0ff */
[----:B------:R-:W-:Y:S02]  /*6ea0*/  FMNMX.FTZ R9, R146, R9, !PT ;  /* 0x0000000992097209 */ /* 0x000fe40007810000 */
[----:B------:R-:W-:Y:S02]  /*6eb0*/  LOP3.LUT R13, R2, 0xff, RZ, 0xc0, !PT ;  /* 0x000000ff020d7812 */ /* 0x000fe400078ec0ff */
[--C-:B------:R-:W-:Y:S01]  /*6ec0*/  SHF.R.U32.HI R12, RZ, 0x10, R2.reuse ;  /* 0x00000010ff0c7819 */ /* 0x100fe20000011602 */
[----:B------:R-:W-:Y:S01]  /*6ed0*/  HMMA.16816.F32 R68, R4, R72, RZ ;  /* 0x000000480444723c */ /* 0x000fe200000018ff */
[----:B------:R-:W-:Y:S02]  /*6ee0*/  SHF.R.U32.HI R11, RZ, 0x18, R2 ;  /* 0x00000018ff0b7819 */ /* 0x000fe40000011602 */
[----:B------:R-:W-:-:S02]  /*6ef0*/  SHF.R.U32.HI R2, RZ, 0x8, R10 ;  /* 0x00000008ff027819 */ /* 0x000fc4000001160a */
[----:B------:R-:W-:Y:S02]  /*6f00*/  FMNMX.FTZ R9, R145, R9, !PT ;  /* 0x0000000991097209 */ /* 0x000fe40007810000 */
[----:B------:R-:W-:Y:S01]  /*6f10*/  LOP3.LUT R0, R3, UR18, R18, 0x96, !PT ;  /* 0x0000001203007c12 */ /* 0x000fe2000f8e9612 */
[----:B------:R-:W-:Y:S01]  /*6f20*/  FFMA.FTZ R3, R31, c[0x0][0x23c], -R15 ;  /* 0x00008f001f037a23 */ /* 0x000fe2000001080f */
[----:B------:R-:W-:Y:S01]  /*6f30*/  PRMT R17, R13, 0x5410, R2 ;  /* 0x000054100d117816 */ /* 0x000fe20000000002 */
[----:B-1----:R-:W-:Y:S01]  /*6f40*/  HMMA.16816.F32 R60, R4, R76, RZ ;  /* 0x0000004c043c723c */ /* 0x002fe200000018ff */
[----:B------:R-:W-:Y:S01]  /*6f50*/  FMNMX.FTZ R2, R236, R9, !PT ;  /* 0x00000009ec027209 */ /* 0x000fe20007810000 */
[----:B------:R1:W-:Y:S01]  /*6f60*/  MUFU.EX2 R249, R3 ;  /* 0x0000000300f97308 */ /* 0x0003e20000000800 */
[----:B------:R-:W-:Y:S02]  /*6f70*/  LOP3.LUT R10, R12, 0xff, RZ, 0xc0, !PT ;  /* 0x000000ff0c0a7812 */ /* 0x000fe400078ec0ff */
[----:B------:R-:W-:-:S02]  /*6f80*/  FMNMX.FTZ R2, R231, R2, !PT ;  /* 0x00000002e7027209 */ /* 0x000fc40007810000 */
[----:B------:R-:W-:Y:S01]  /*6f90*/  PRMT R12, R10, 0x5410, R11 ;  /* 0x000054100a0c7816 */ /* 0x000fe2000000000b */
[C---:B------:R-:W-:Y:S01]  /*6fa0*/  HMMA.16816.F32 R48, R4.reuse, R80, RZ ;  /* 0x000000500430723c */ /* 0x040fe200000018ff */
[----:B------:R-:W-:Y:S02]  /*6fb0*/  FMNMX.FTZ R11, R209, R2, !PT ;  /* 0x00000002d10b7209 */ /* 0x000fe40007810000 */
[----:B------:R-:W-:Y:S02]  /*6fc0*/  LOP3.LUT R2, R0, 0xffff, RZ, 0xc0, !PT ;  /* 0x0000ffff00027812 */ /* 0x000fe400078ec0ff */
[----:B---3--:R-:W-:Y:S02]  /*6fd0*/  FMNMX.FTZ R16, R8, R16, !PT ;  /* 0x0000001008107209 */ /* 0x008fe40007810000 */
[----:B------:R-:W-:Y:S01]  /*6fe0*/  SHF.R.U32.HI R8, RZ, 0x10, R0 ;  /* 0x00000010ff087819 */ /* 0x000fe20000011600 */
[----:B------:R-:W-:Y:S01]  /*6ff0*/  HMMA.16816.F32 R44, R4, R78, RZ ;  /* 0x0000004e042c723c */ /* 0x000fe200000018ff */
[----:B------:R-:W-:Y:S01]  /*7000*/  SHF.R.U32.HI R9, RZ, 0x8, R2 ;  /* 0x00000008ff097819 */ /* 0x000fe20000011602 */
[----:B-1----:R-:W-:Y:S01]  /*7010*/  FFMA.FTZ R3, R30, c[0x0][0x23c], -R15 ;  /* 0x00008f001e037a23 */ /* 0x002fe2000001080f */
[----:B------:R-:W-:-:S02]  /*7020*/  LOP3.LUT R10, R0, 0xff, RZ, 0xc0, !PT ;  /* 0x000000ff000a7812 */ /* 0x000fc400078ec0ff */
[----:B------:R-:W-:Y:S01]  /*7030*/  SHF.R.U32.HI R2, RZ, 0x18, R0 ;  /* 0x00000018ff027819 */ /* 0x000fe20000011600 */
[----:B------:R1:W2:Y:S01]  /*7040*/  MUFU.EX2 R247, R3 ;  /* 0x0000000300f77308 */ /* 0x0002a20000000800 */
[----:B------:R-:W-:Y:S01]  /*7050*/  LOP3.LUT R0, R8, 0xff, RZ, 0xc0, !PT ;  /* 0x000000ff08007812 */ /* 0x000fe200078ec0ff */
[C---:B------:R-:W-:Y:S01]  /*7060*/  HMMA.16816.F32 R28, R4.reuse, R74, RZ ;  /* 0x0000004a041c723c */ /* 0x040fe200000018ff */
[----:B------:R-:W-:Y:S02]  /*7070*/  FMNMX.FTZ R8, R206, R11, !PT ;  /* 0x0000000bce087209 */ /* 0x000fe40007810000 */
[----:B------:R-:W-:Y:S02]  /*7080*/  PRMT R13, R10, 0x5410, R9 ;  /* 0x000054100a0d7816 */ /* 0x000fe40000000009 */
[----:B------:R-:W-:Y:S01]  /*7090*/  PRMT R9, R0, 0x5410, R2 ;  /* 0x0000541000097816 */ /* 0x000fe20000000002 */
[--C-:B------:R-:W-:Y:S01]  /*70a0*/  FFMA.FTZ R2, R105, c[0x0][0x23c], -R14.reuse ;  /* 0x00008f0069027a23 */ /* 0x100fe2000001080e */
[----:B------:R-:W-:Y:S01]  /*70b0*/  FMNMX.FTZ R0, R242, R8, !PT ;  /* 0x00000008f2007209 */ /* 0x000fe20007810000 */
[----:B------:R-:W-:Y:S01]  /*70c0*/  HMMA.16816.F32 R36, R4, R86, RZ ;  /* 0x000000560424723c */ /* 0x000fe200000018ff */
[----:B------:R-:W-:Y:S01]  /*70d0*/  IMAD.MOV.U32 R105, RZ, RZ, R155 ;  /* 0x000000ffff697224 */ /* 0x000fe200078e009b */
[----:B------:R2:W-:Y:S01]  /*70e0*/  MUFU.EX2 R250, R2 ;  /* 0x0000000200fa7308 */ /* 0x0005e20000000800 */
[----:B------:R-:W-:Y:S01]  /*70f0*/  FMNMX.FTZ R8, R240, R0, !PT ;  /* 0x00000000f0087209 */ /* 0x000fe20007810000 */
[----:B------:R-:W-:Y:S01]  /*7100*/  HSET2.LE.AND R0, R17, R243, PT ;  /* 0x000000f311007233 */ /* 0x000fe20003803000 */
[----:B-1----:R-:W-:-:S02]  /*7110*/  FFMA.FTZ R3, R32, c[0x0][0x23c], -R14 ;  /* 0x00008f0020037a23 */ /* 0x002fc4000001080e */
[----:B------:R-:W-:Y:S01]  /*7120*/  FMNMX.FTZ R8, R238, R8, !PT ;  /* 0x00000008ee087209 */ /* 0x000fe20007810000 */
[C---:B------:R-:W-:Y:S02]  /*7130*/  HMMA.16816.F32 R52, R4.reuse, R82, RZ ;  /* 0x000000520434723c */ /* 0x040fe400000018ff */
[----:B------:R1:W-:Y:S06]  /*7140*/  MUFU.EX2 R248, R3 ;  /* 0x0000000300f87308 */ /* 0x0003ec0000000800 */
[----:B------:R-:W-:Y:S01]  /*7150*/  HMMA.16816.F32 R32, R4, R90, RZ ;  /* 0x0000005a0420723c */ /* 0x000fe200000018ff */
[----:B--2---:R-:W-:-:S04]  /*7160*/  F2FP.PACK_AB R2, R247, R249 ;  /* 0x000000f9f702723e */ /* 0x004fc800000000ff */
[----:B------:R-:W-:Y:S01]  /*7170*/  LOP3.LUT R10, R0, R2, RZ, 0xc0, !PT ;  /* 0x00000002000a7212 */ /* 0x000fe200078ec0ff */
[--C-:B------:R-:W-:Y:S01]  /*7180*/  HSET2.LE.AND R0, R13, R243.reuse, PT ;  /* 0x000000f30d007233 */ /* 0x100fe20003803000 */
[----:B------:R-:W-:Y:S01]  /*7190*/  F2FP.PACK_AB R2, R251, R139 ;  /* 0x0000008bfb02723e */ /* 0x000fe200000000ff */
[----:B------:R-:W2:Y:S01]  /*71a0*/  SHFL.BFLY PT, R13, R16, 0x1, 0x1f ;  /* 0x0c201f00100d7f89 */ /* 0x000ea200000e0000 */
[----:B-1----:R-:W-:Y:S01]  /*71b0*/  FFMA.FTZ R3, R100, c[0x0][0x23c], -R14 ;  /* 0x00008f0064037a23 */ /* 0x002fe2000001080e */
[----:B------:R-:W-:Y:S03]  /*71c0*/  HMMA.16816.F32 R24, R4, R98, RZ ;  /* 0x000000620418723c */ /* 0x000fe600000018ff */
[----:B------:R1:W3:Y:S04]  /*71d0*/  MUFU.EX2 R246, R3 ;  /* 0x0000000300f67308 */ /* 0x0002e80000000800 */
[----:B------:R-:W-:Y:S01]  /*71e0*/  LOP3.LUT R4, R65, UR16, R244, 0x96, !PT ;  /* 0x0000001041047c12 */ /* 0x000fe2000f8e96f4 */
[----:B-1----:R-:W-:Y:S01]  /*71f0*/  FFMA.FTZ R3, R108, c[0x0][0x23c], -R14 ;  /* 0x00008f006c037a23 */ /* 0x002fe2000001080e */
[----:B---3--:R-:W-:Y:S01]  /*7200*/  F2FP.PACK_AB R11, R246, R248 ;  /* 0x000000f8f60b723e */ /* 0x008fe200000000ff */
[----:B------:R-:W1:Y:S01]  /*7210*/  LDSM.16.MT88.4 R108, [R212+0xa400] ;  /* 0x00a40000d46c783b */ /* 0x000e620000004200 */
[----:B--2---:R-:W-:Y:S01]  /*7220*/  FMNMX.FTZ R104, R16, R13, !PT ;  /* 0x0000000d10687209 */ /* 0x004fe20007810000 */
[----:B------:R2:W3:Y:S03]  /*7230*/  MUFU.EX2 R157, R3 ;  /* 0x00000003009d7308 */ /* 0x0004e60000000800 */
[----:B------:R-:W-:Y:S01]  /*7240*/  FSETP.NEU.FTZ.AND P1, PT, R104, -INF , PT ;  /* 0xff8000006800780b */ /* 0x000fe20003f3d000 */
[----:B--2---:R-:W-:Y:S01]  /*7250*/  HSET2.LE.AND R3, R12, R243, PT ;  /* 0x000000f30c037233 */ /* 0x004fe20003803000 */
[----:B------:R-:W-:-:S02]  /*7260*/  FMNMX.FTZ R12, R237, R8, !PT ;  /* 0x00000008ed0c7209 */ /* 0x000fc40007810000 */
[----:B------:R-:W-:Y:S02]  /*7270*/  LOP3.LUT R8, R0, R2, RZ, 0xc0, !PT ;  /* 0x0000000200087212 */ /* 0x000fe400078ec0ff */
[----:B------:R-:W-:Y:S01]  /*7280*/  LOP3.LUT R11, R3, R11, RZ, 0xc0, !PT ;  /* 0x0000000b030b7212 */ /* 0x000fe200078ec0ff */
[----:B------:R-:W2:Y:S01]  /*7290*/  SHFL.BFLY PT, R2, R12, 0x2, 0x1f ;  /* 0x0c401f000c027f89 */ /* 0x000ea200000e0000 */
[----:B------:R-:W-:Y:S01]  /*72a0*/  HSET2.LE.AND R3, R9, R243, PT ;  /* 0x000000f309037233 */ /* 0x000fe20003803000 */
[----:B---3--:R-:W-:Y:S02]  /*72b0*/  F2FP.PACK_AB R9, R250, R157 ;  /* 0x0000009dfa09723e */ /* 0x008fe400000000ff */
[----:B------:R-:W-:Y:S02]  /*72c0*/  LOP3.LUT R0, R245, R252, RZ, 0x3c, !PT ;  /* 0x000000fcf5007212 */ /* 0x000fe400078e3cff */
[----:B------:R-:W-:-:S07]  /*72d0*/  LOP3.LUT R9, R3, R9, RZ, 0xc0, !PT ;  /* 0x0000000903097212 */ /* 0x000fce00078ec0ff */
[C---:B------:R-:W-:Y:S08]  /*72e0*/  HMMA.16816.F32 R176, R8.reuse, R124, R40 ;  /* 0x0000007c08b0723c */ /* 0x040ff00000001828 */
[C---:B-1----:R-:W-:Y:S07]  /*72f0*/  HMMA.16816.F32 R184, R8.reuse, R108, R56 ;  /* 0x0000006c08b8723c */ /* 0x042fee0000001838 */
[----:B------:R-:W-:Y:S01]  /*7300*/  IMAD.WIDE.U32 R56, R0, -0x2daee0ad, RZ ;  /* 0xd2511f5300387825 */ /* 0x000fe200078e00ff */
[----:B--2---:R-:W-:Y:S01]  /*7310*/  FMNMX.FTZ R0, R12, R2, !PT ;  /* 0x000000020c007209 */ /* 0x004fe20007810000 */
[----:B------:R-:W-:Y:S02]  /*7320*/  HMMA.16816.F32 R180, R8, R128, R20 ;  /* 0x0000008008b4723c */ /* 0x000fe40000001814 */
[----:B------:R-:W-:Y:S01]  /*7330*/  FMUL.FTZ R2, R104, c[0x0][0x23c] ;  /* 0x00008f0068027a20 */ /* 0x000fe20000410000 */
[----:B------:R-:W-:Y:S01]  /*7340*/  LOP3.LUT R3, R57, UR15, R106, 0x96, !PT ;  /* 0x0000000f39037c12 */ /* 0x000fe2000f8e966a */
[----:B------:R-:W1:Y:S01]  /*7350*/  SHFL.BFLY PT, R13, R0, 0x1, 0x1f ;  /* 0x0c201f00000d7f89 */ /* 0x000e6200000e0000 */
[----:B------:R-:W-:-:S02]  /*7360*/  IMAD.MOV.U32 R59, RZ, RZ, R137 ;  /* 0x000000ffff3b7224 */ /* 0x000fc400078e0089 */
[----:B------:R-:W-:Y:S01]  /*7370*/  FSEL R12, R2, RZ, P1 ;  /* 0x000000ff020c7208 */ /* 0x000fe20000800000 */
[----:B------:R-:W-:Y:S01]  /*7380*/  IMAD.WIDE.U32 R42, R3, -0x326172a9, RZ ;  /* 0xcd9e8d57032a7825 */ /* 0x000fe200078e00ff */
[----:B------:R-:W-:Y:S03]  /*7390*/  HMMA.16816.F32 R192, R8, R112, R68 ;  /* 0x0000007008c0723c */ /* 0x000fe60000001844 */
[----:B------:R-:W-:Y:S01]  /*73a0*/  IMAD.WIDE.U32 R2, R4, -0x2daee0ad, RZ ;  /* 0xd2511f5304027825 */ /* 0x000fe200078e00ff */
[----:B------:R-:W-:-:S03]  /*73b0*/  LOP3.LUT R6, R43, UR14, R64, 0x96, !PT ;  /* 0x0000000e2b067c12 */ /* 0x000fc6000f8e9640 */
[----:B------:R-:W-:Y:S01]  /*73c0*/  FFMA.FTZ R4, R136, c[0x0][0x23c], -R12 ;  /* 0x00008f0088047a23 */ /* 0x000fe2000001080c */
[----:B------:R-:W-:Y:S01]  /*73d0*/  LOP3.LUT R3, R3, UR13, R56, 0x96, !PT ;  /* 0x0000000d03037c12 */ /* 0x000fe2000f8e9638 */
[----:B------:R-:W-:Y:S01]  /*73e0*/  IMAD.WIDE.U32 R6, R6, -0x2daee0ad, RZ ;  /* 0xd2511f5306067825 */ /* 0x000fe200078e00ff */
[C---:B------:R-:W-:Y:S01]  /*73f0*/  HMMA.16816.F32 R188, R8.reuse, R120, R60 ;  /* 0x0000007808bc723c */ /* 0x040fe2000000183c */
[----:B------:R2:W-:Y:S02]  /*7400*/  MUFU.EX2 R58, R4 ;  /* 0x00000004003a7308 */ /* 0x0005e40000000800 */
[----:B------:R-:W-:Y:S01]  /*7410*/  IMAD.MOV.U32 R71, RZ, RZ, R158 ;  /* 0x000000ffff477224 */ /* 0x000fe200078e009e */
[----:B------:R-:W-:Y:S01]  /*7420*/  LOP3.LUT R2, R7, UR11, R2, 0x96, !PT ;  /* 0x0000000b07027c12 */ /* 0x000fe2000f8e9602 */
[----:B------:R-:W-:Y:S02]  /*7430*/  IMAD.MOV.U32 R70, RZ, RZ, R157 ;  /* 0x000000ffff467224 */ /* 0x000fe400078e009d */
[----:B------:R-:W-:Y:S01]  /*7440*/  IMAD.MOV.U32 R68, RZ, RZ, R156 ;  /* 0x000000ffff447224 */ /* 0x000fe200078e009c */
[----:B------:R-:W-:Y:S01]  /*7450*/  HMMA.16816.F32 R164, R8, R114, R28 ;  /* 0x0000007208a4723c */ /* 0x000fe2000000181c */
[----:B-1----:R-:W-:Y:S01]  /*7460*/  FMNMX.FTZ R103, R0, R13, !PT ;  /* 0x0000000d00677209 */ /* 0x002fe20007810000 */
[----:B------:R-:W-:-:S03]  /*7470*/  IMAD.WIDE.U32 R20, R2, -0x326172a9, RZ ;  /* 0xcd9e8d5702147825 */ /* 0x000fc600078e00ff */
[C---:B------:R-:W-:Y:S01]  /*7480*/  FSETP.NEU.FTZ.AND P1, PT, R103.reuse, -INF , PT ;  /* 0xff8000006700780b */ /* 0x040fe20003f3d000 */
[----:B------:R-:W-:Y:S02]  /*7490*/  FMUL.FTZ R0, R103, c[0x0][0x23c] ;  /* 0x00008f0067007a20 */ /* 0x000fe40000410000 */
[--C-:B------:R-:W-:Y:S01]  /*74a0*/  FFMA.FTZ R2, R132, c[0x0][0x23c], -R12.reuse ;  /* 0x00008f0084027a23 */ /* 0x100fe2000001080c */
[----:B------:R-:W-:Y:S01]  /*74b0*/  HMMA.16816.F32 R156, R8, R116, R48 ;  /* 0x00000074089c723c */ /* 0x000fe20000001830 */
[----:B--2---:R-:W-:Y:S01]  /*74c0*/  FFMA.FTZ R4, R134, c[0x0][0x23c], -R12 ;  /* 0x00008f0086047a23 */ /* 0x004fe2000001080c */
[----:B------:R-:W-:Y:S01]  /*74d0*/  FSEL R13, R0, RZ, P1 ;  /* 0x000000ff000d7208 */ /* 0x000fe20000800000 */
[----:B------:R-:W-:Y:S01]  /*74e0*/  MUFU.EX2 R100, R2 ;  /* 0x0000000200647308 */ /* 0x000fe20000000800 */
[----:B------:R-:W-:Y:S02]  /*74f0*/  IMAD.MOV.U32 R69, RZ, RZ, R154 ;  /* 0x000000ffff457224 */ /* 0x000fe400078e009a */
[----:B------:R-:W-:-:S02]  /*7500*/  IMAD.MOV.U32 R63, RZ, RZ, R153 ;  /* 0x000000ffff3f7224 */ /* 0x000fc400078e0099 */
[----:B------:R-:W-:Y:S01]  /*7510*/  IMAD.MOV.U32 R62, RZ, RZ, R152 ;  /* 0x000000ffff3e7224 */ /* 0x000fe200078e0098 */
[C---:B------:R-:W-:Y:S01]  /*7520*/  HMMA.16816.F32 R168, R8.reuse, R118, R52 ;  /* 0x0000007608a8723c */ /* 0x040fe20000001834 */
[----:B------:R-:W-:Y:S01]  /*7530*/  IMAD.MOV.U32 R61, RZ, RZ, R139 ;  /* 0x000000ffff3d7224 */ /* 0x000fe200078e008b */
[----:B------:R1:W2:Y:S01]  /*7540*/  MUFU.EX2 R17, R4 ;  /* 0x0000000400117308 */ /* 0x0002a20000000800 */
        /* <DEDUP_REMOVED lines=9> */
[----:B-1----:R-:W-:-:S04]  /*75e0*/  IMAD.WIDE.U32 R4, R3, -0x326172a9, RZ ;  /* 0xcd9e8d5703047825 */ /* 0x002fc800078e00ff */
[----:B------:R-:W-:Y:S01]  /*75f0*/  FFMA.FTZ R3, R133, c[0x0][0x23c], -R12 ;  /* 0x00008f0085037a23 */ /* 0x000fe2000001080c */
[----:B------:R-:W-:Y:S02]  /*7600*/  LOP3.LUT R4, R21, UR10, R4, 0x96, !PT ;  /* 0x0000000a15047c12 */ /* 0x000fe4000f8e9604 */
[----:B------:R-:W-:Y:S01]  /*7610*/  HMMA.16816.F32 R172, R8, R126, R32 ;  /* 0x0000007e08ac723c */ /* 0x000fe20000001820 */
[----:B------:R-:W-:Y:S01]  /*7620*/  LOP3.LUT R5, R5, UR12, R42, 0x96, !PT ;  /* 0x0000000c05057c12 */ /* 0x000fe2000f8e962a */
[----:B------:R1:W-:Y:S01]  /*7630*/  MUFU.EX2 R163, R3 ;  /* 0x0000000300a37308 */ /* 0x0003e20000000800 */
[----:B------:R-:W-:-:S04]  /*7640*/  IMAD.WIDE.U32 R18, R4, -0x2daee0ad, RZ ;  /* 0xd2511f5304127825 */ /* 0x000fc800078e00ff */
[----:B------:R-:W-:Y:S02]  /*7650*/  FFMA.FTZ R4, R160, c[0x0][0x23c], -R13 ;  /* 0x00008f00a0047a23 */ /* 0x000fe4000001080d */
[----:B--2---:R-:W-:Y:S02]  /*7660*/  IMAD.MOV.U32 R160, RZ, RZ, R17 ;  /* 0x000000ffffa07224 */ /* 0x004fe400078e0011 */
[----:B------:R2:W-:Y:S01]  /*7670*/  MUFU.EX2 R40, R4 ;  /* 0x0000000400287308 */ /* 0x0005e20000000800 */
[----:B-1----:R-:W-:-:S05]  /*7680*/  IMAD.WIDE.U32 R2, R5, -0x2daee0ad, RZ ;  /* 0xd2511f5305027825 */ /* 0x002fca00078e00ff */
[----:B------:R-:W-:Y:S02]  /*7690*/  LOP3.LUT R0, R3, UR9, R6, 0x96, !PT ;  /* 0x0000000903007c12 */ /* 0x000fe4000f8e9606 */
[----:B------:R-:W-:Y:S01]  /*76a0*/  LOP3.LUT R2, R19, UR7, R2, 0x96, !PT ;  /* 0x0000000713027c12 */ /* 0x000fe2000f8e9602 */
[----:B--2---:R-:W-:Y:S02]  /*76b0*/  FFMA.FTZ R4, R135, c[0x0][0x23c], -R13 ;  /* 0x00008f0087047a23 */ /* 0x004fe4000001080d */
[----:B------:R-:W-:Y:S01]  /*76c0*/  IMAD.WIDE.U32 R16, R0, -0x326172a9, RZ ;  /* 0xcd9e8d5700107825 */ /* 0x000fe200078e00ff */
[----:B------:R-:W-:Y:S01]  /*76d0*/  HMMA.16816.F32 R132, R8, R130, R24 ;  /* 0x000000820884723c */ /* 0x000fe20000001818 */
[----:B------:R1:W2:Y:S02]  /*76e0*/  MUFU.EX2 R5, R4 ;  /* 0x0000000400057308 */ /* 0x0002a40000000800 */
[----:B------:R-:W-:-:S05]  /*76f0*/  IMAD.WIDE.U32 R2, R2, -0x326172a9, RZ ;  /* 0xcd9e8d5702027825 */ /* 0x000fca00078e00ff */
[----:B------:R-:W-:Y:S02]  /*7700*/  LOP3.LUT R0, R3, UR17, R16, 0x96, !PT ;  /* 0x0000001103007c12 */ /* 0x000fe4000f8e9610 */
[C---:B------:R-:W-:Y:S02]  /*7710*/  LOP3.LUT R3, R2.reuse, 0xffff, RZ, 0xc0, !PT ;  /* 0x0000ffff02037812 */ /* 0x040fe400078ec0ff */
[----:B------:R-:W-:Y:S02]  /*7720*/  LOP3.LUT R10, R2, 0xff, RZ, 0xc0, !PT ;  /* 0x000000ff020a7812 */ /* 0x000fe400078ec0ff */
[----:B------:R-:W-:Y:S02]  /*7730*/  SHF.R.U32.HI R9, RZ, 0x18, R2 ;  /* 0x00000018ff097819 */ /* 0x000fe40000011602 */
[----:B------:R-:W-:Y:S01]  /*7740*/  SHF.R.U32.HI R6, RZ, 0x8, R3 ;  /* 0x00000008ff067819 */ /* 0x000fe20000011603 */
[----:B-1----:R-:W-:Y:S01]  /*7750*/  FFMA.FTZ R4, R147, c[0x0][0x23c], -R13 ;  /* 0x00008f0093047a23 */ /* 0x002fe2000001080d */
[----:B------:R-:W-:Y:S01]  /*7760*/  SHF.R.U32.HI R3, RZ, 0x10, R0 ;  /* 0x00000010ff037819 */ /* 0x000fe20000011600 */
[----:B--2---:R-:W-:Y:S01]  /*7770*/  IMAD.MOV.U32 R11, RZ, RZ, R5 ;  /* 0x000000ffff0b7224 */ /* 0x004fe200078e0005 */
[----:B------:R-:W-:Y:S01]  /*7780*/  SHF.R.U32.HI R5, RZ, 0x10, R2 ;  /* 0x00000010ff057819 */ /* 0x000fe20000011602 */
[----:B------:R1:W2:Y:S01]  /*7790*/  MUFU.EX2 R22, R4 ;  /* 0x0000000400167308 */ /* 0x0002a20000000800 */
[----:B------:R-:W-:-:S02]  /*77a0*/  LOP3.LUT R2, R0, 0xffff, RZ, 0xc0, !PT ;  /* 0x0000ffff00027812 */ /* 0x000fc400078ec0ff */
[----:B------:R-:W-:Y:S02]  /*77b0*/  SHF.R.U32.HI R7, RZ, 0x18, R0 ;  /* 0x00000018ff077819 */ /* 0x000fe40000011600 */
[----:B------:R-:W-:Y:S02]  /*77c0*/  LOP3.LUT R8, R0, 0xff, RZ, 0xc0, !PT ;  /* 0x000000ff00087812 */ /* 0x000fe400078ec0ff */
[----:B------:R-:W-:Y:S02]  /*77d0*/  PRMT R0, R10, 0x5410, R6 ;  /* 0x000054100a007816 */ /* 0x000fe40000000006 */
[----:B------:R-:W-:-:S03]  /*77e0*/  LOP3.LUT R5, R5, 0xff, RZ, 0xc0, !PT ;  /* 0x000000ff05057812 */ /* 0x000fc600078ec0ff */
[----:B------:R-:W-:Y:S01]  /*77f0*/  HSET2.LE.AND R0, R0, R243, PT ;  /* 0x000000f300007233 */ /* 0x000fe20003803000 */
[----:B-1----:R-:W-:Y:S02]  /*7800*/  FFMA.FTZ R4, R149, c[0x0][0x23c], -R13 ;  /* 0x00008f0095047a23 */ /* 0x002fe4000001080d */
[----:B------:R-:W-:Y:S02]  /*7810*/  IMAD.MOV.U32 R149, RZ, RZ, R58 ;  /* 0x000000ffff957224 */ /* 0x000fe400078e003a */
[----:B------:R1:W3:Y:S01]  /*7820*/  MUFU.EX2 R147, R4 ;  /* 0x0000000400937308 */ /* 0x0002e20000000800 */
[----:B------:R-:W-:Y:S01]  /*7830*/  IMAD.MOV.U32 R58, RZ, RZ, R68 ;  /* 0x000000ffff3a7224 */ /* 0x000fe200078e0044 */
[----:B-1----:R-:W-:Y:S02]  /*7840*/  SHF.R.U32.HI R4, RZ, 0x8, R2 ;  /* 0x00000008ff047819 */ /* 0x002fe40000011602 */
[----:B------:R-:W-:Y:S02]  /*7850*/  LOP3.LUT R2, R3, 0xff, RZ, 0xc0, !PT ;  /* 0x000000ff03027812 */ /* 0x000fe400078ec0ff */
[----:B------:R-:W-:-:S02]  /*7860*/  PRMT R4, R8, 0x5410, R4 ;  /* 0x0000541008047816 */ /* 0x000fc40000000004 */
[----:B------:R-:W-:Y:S02]  /*7870*/  PRMT R2, R2, 0x5410, R7 ;  /* 0x0000541002027816 */ /* 0x000fe40000000007 */
[----:B------:R-:W-:Y:S01]  /*7880*/  PRMT R3, R5, 0x5410, R9 ;  /* 0x0000541005037816 */ /* 0x000fe20000000009 */
[--C-:B------:R-:W-:Y:S01]  /*7890*/  HSET2.LE.AND R4, R4, R243.reuse, PT ;  /* 0x000000f304047233 */ /* 0x100fe20003803000 */
[----:B--2---:R-:W-:Y:S01]  /*78a0*/  F2FP.PACK_AB R7, R22, R11 ;  /* 0x0000000b1607723e */ /* 0x004fe200000000ff */
[--C-:B------:R-:W-:Y:S01]  /*78b0*/  HSET2.LE.AND R8, R2, R243.reuse, PT ;  /* 0x000000f302087233 */ /* 0x100fe20003803000 */
[----:B------:R-:W-:Y:S01]  /*78c0*/  F2FP.PACK_AB R2, R100, R163 ;  /* 0x000000a36402723e */ /* 0x000fe200000000ff */
[----:B------:R-:W-:Y:S01]  /*78d0*/  HSET2.LE.AND R3, R3, R243, PT ;  /* 0x000000f303037233 */ /* 0x000fe20003803000 */
[----:B------:R-:W-:Y:S02]  /*78e0*/  F2FP.PACK_AB R5, R160, R149 ;  /* 0x00000095a005723e */ /* 0x000fe400000000ff */
[----:B------:R-:W-:-:S02]  /*78f0*/  LOP3.LUT R6, R0, R2, RZ, 0xc0, !PT ;  /* 0x0000000200067212 */ /* 0x000fc400078ec0ff */
[----:B------:R-:W-:Y:S02]  /*7900*/  LOP3.LUT R2, R17, UR8, R20, 0x96, !PT ;  /* 0x0000000811027c12 */ /* 0x000fe4000f8e9614 */
[----:B---3--:R-:W-:Y:S02]  /*7910*/  F2FP.PACK_AB R9, R147, R40 ;  /* 0x000000289309723e */ /* 0x008fe400000000ff */
[----:B------:R-:W-:Y:S01]  /*7920*/  LOP3.LUT R7, R3, R7, RZ, 0xc0, !PT ;  /* 0x0000000703077212 */ /* 0x000fe200078ec0ff */
[----:B------:R-:W-:Y:S01]  /*7930*/  IMAD.WIDE.U32 R2, R2, -0x2daee0ad, RZ ;  /* 0xd2511f5302027825 */ /* 0x000fe200078e00ff */
[----:B------:R-:W-:Y:S02]  /*7940*/  LOP3.LUT R4, R4, R5, RZ, 0xc0, !PT ;  /* 0x0000000504047212 */ /* 0x000fe400078ec0ff */
[----:B------:R-:W-:Y:S02]  /*7950*/  LOP3.LUT R5, R8, R9, RZ, 0xc0, !PT ;  /* 0x0000000908057212 */ /* 0x000fe400078ec0ff */
[----:B------:R-:W-:-:S02]  /*7960*/  LOP3.LUT R0, R3, UR18, R18, 0x96, !PT ;  /* 0x0000001203007c12 */ /* 0x000fc4000f8e9612 */
[C---:B------:R-:W-:Y:S02]  /*7970*/  LOP3.LUT R3, R2.reuse, 0xffff, RZ, 0xc0, !PT ;  /* 0x0000ffff02037812 */ /* 0x040fe400078ec0ff */
[----:B------:R-:W-:Y:S01]  /*7980*/  LOP3.LUT R10, R2, 0xff, RZ, 0xc0, !PT ;  /* 0x000000ff020a7812 */ /* 0x000fe200078ec0ff */
[C---:B------:R-:W-:Y:S01]  /*7990*/  HMMA.16816.F32 R36, R4.reuse, R72, RZ ;  /* 0x000000480424723c */ /* 0x040fe200000018ff */
[--C-:B------:R-:W-:Y:S02]  /*79a0*/  SHF.R.U32.HI R9, RZ, 0x10, R2.reuse ;  /* 0x00000010ff097819 */ /* 0x100fe40000011602 */
[----:B------:R-:W-:Y:S01]  /*79b0*/  SHF.R.U32.HI R8, RZ, 0x18, R2 ;  /* 0x00000018ff087819 */ /* 0x000fe20000011602 */
[----:B------:R-:W-:Y:S01]  /*79c0*/  FFMA.FTZ R2, R162, c[0x0][0x23c], -R12 ;  /* 0x00008f00a2027a23 */ /* 0x000fe2000001080c */
[----:B------:R-:W-:Y:S02]  /*79d0*/  SHF.R.U32.HI R3, RZ, 0x8, R3 ;  /* 0x00000008ff037819 */ /* 0x000fe40000011603 */
[----:B------:R-:W-:Y:S01]  /*79e0*/  IMAD.MOV.U32 R72, RZ, RZ, R22 ;  /* 0x000000ffff487224 */ /* 0x000fe200078e0016 */
[----:B------:R-:W-:Y:S01]  /*79f0*/  HMMA.16816.F32 R32, R4, R76, RZ ;  /* 0x0000004c0420723c */ /* 0x000fe200000018ff */
[----:B------:R-:W-:-:S06]  /*7a00*/  IMAD.MOV.U32 R73, RZ, RZ, R69 ;  /* 0x000000ffff497224 */ /* 0x000fcc00078e0045 */
[----:B------:R-:W-:Y:S01]  /*7a10*/  IMAD.MOV.U32 R76, RZ, RZ, R70 ;  /* 0x000000ffff4c7224 */ /* 0x000fe200078e0046 */
[----:B------:R-:W-:Y:S01]  /*7a20*/  HMMA.16816.F32 R28, R4, R84, RZ ;  /* 0x00000054041c723c */ /* 0x000fe200000018ff */
[----:B------:R-:W-:-:S06]  /*7a30*/  IMAD.MOV.U32 R77, RZ, RZ, R71 ;  /* 0x000000ffff4d7224 */ /* 0x000fcc00078e0047 */
[----:B------:R-:W-:Y:S01]  /*7a40*/  IMAD.MOV.U32 R84, RZ, RZ, R251 ;  /* 0x000000ffff547224 */ /* 0x000fe200078e00fb */
[----:B------:R-:W-:Y:S01]  /*7a50*/  HMMA.16816.F32 R16, R4, R96, RZ ;  /* 0x000000600410723c */ /* 0x000fe200000018ff */
[----:B------:R1:W-:Y:S01]  /*7a60*/  MUFU.EX2 R251, R2 ;  /* 0x0000000200fb7308 */ /* 0x0003e20000000800 */
[----:B------:R-:W-:-:S05]  /*7a70*/  IMAD.MOV.U32 R85, RZ, RZ, R40 ;  /* 0x000000ffff557224 */ /* 0x000fca00078e0028 */
[----:B------:R-:W-:Y:S01]  /*7a80*/  IMAD.MOV.U32 R97, RZ, RZ, R72 ;  /* 0x000000ffff617224 */ /* 0x000fe200078e0048 */
[----:B------:R-:W-:Y:S01]  /*7a90*/  HMMA.16816.F32 R44, R4, R74, RZ ;  /* 0x0000004a042c723c */ /* 0x000fe200000018ff */
[----:B------:R-:W-:-:S07]  /*7aa0*/  IMAD.MOV.U32 R96, RZ, RZ, R73 ;  /* 0x000000ffff607224 */ /* 0x000fce00078e0049 */
[----:B------:R-:W-:Y:S01]  /*7ab0*/  HMMA.16816.F32 R72, R4, R98, RZ ;  /* 0x000000620448723c */ /* 0x000fe200000018ff */
[----:B-1----:R-:W-:-:S06]  /*7ac0*/  FFMA.FTZ R2, R151, c[0x0][0x23c], -R12 ;  /* 0x00008f0097027a23 */ /* 0x002fcc000001080c */
[----:B------:R-:W-:Y:S01]  /*7ad0*/  IMAD.MOV.U32 R99, RZ, RZ, R76 ;  /* 0x000000ffff637224 */ /* 0x000fe200078e004c */
[----:B------:R-:W-:Y:S01]  /*7ae0*/  HMMA.16816.F32 R48, R4, R78, RZ ;  /* 0x0000004e0430723c */ /* 0x000fe200000018ff */
[----:B------:R1:W2:Y:S01]  /*7af0*/  MUFU.EX2 R76, R2 ;  /* 0x00000002004c7308 */ /* 0x0002a20000000800 */
[----:B------:R-:W-:Y:S02]  /*7b00*/  IMAD.MOV.U32 R98, RZ, RZ, R77 ;  /* 0x000000ffff627224 */ /* 0x000fe400078e004d */
[----:B------:R-:W-:-:S03]  /*7b10*/  IMAD.MOV.U32 R77, RZ, RZ, R11 ;  /* 0x000000ffff4d7224 */ /* 0x000fc600078e000b */
[----:B------:R-:W-:Y:S01]  /*7b20*/  IMAD.MOV.U32 R78, RZ, RZ, R65 ;  /* 0x000000ffff4e7224 */ /* 0x000fe200078e0041 */
[----:B------:R-:W-:Y:S01]  /*7b30*/  HMMA.16816.F32 R52, R4, R86, RZ ;  /* 0x000000560434723c */ /* 0x000fe200000018ff */
[----:B------:R-:W-:-:S07]  /*7b40*/  IMAD.MOV.U32 R79, RZ, RZ, R64 ;  /* 0x000000ffff4f7224 */ /* 0x000fce00078e0040 */
[C---:B------:R-:W-:Y:S01]  /*7b50*/  HMMA.16816.F32 R24, R4.reuse, R80, RZ ;  /* 0x000000500418723c */ /* 0x040fe200000018ff */
[----:B-1----:R-:W-:Y:S02]  /*7b60*/  FFMA.FTZ R2, R148, c[0x0][0x23c], -R12 ;  /* 0x00008f0094027a23 */ /* 0x002fe4000001080c */
[----:B--2---:R-:W-:Y:S02]  /*7b70*/  IMAD.MOV.U32 R93, RZ, RZ, R76 ;  /* 0x000000ffff5d7224 */ /* 0x004fe400078e004c */
[----:B------:R1:W-:Y:S03]  /*7b80*/  MUFU.EX2 R65, R2 ;  /* 0x0000000200417308 */ /* 0x0003e60000000800 */
[C---:B------:R-:W-:Y:S08]  /*7b90*/  HMMA.16816.F32 R60, R4.reuse, R82, RZ ;  /* 0x00000052043c723c */ /* 0x040ff000000018ff */
[----:B------:R-:W-:Y:S01]  /*7ba0*/  HMMA.16816.F32 R20, R4, R88, RZ ;  /* 0x000000580414723c */ /* 0x000fe200000018ff */
[----:B-1----:R-:W-:Y:S01]  /*7bb0*/  LOP3.LUT R2, R9, 0xff, RZ, 0xc0, !PT ;  /* 0x000000ff09027812 */ /* 0x002fe200078ec0ff */
[----:B------:R-:W-:-:S06]  /*7bc0*/  IMAD.MOV.U32 R9, RZ, RZ, R41 ;  /* 0x000000ffff097224 */ /* 0x000fcc00078e0029 */
[----:B------:R-:W-:Y:S01]  /*7bd0*/  HMMA.16816.F32 R68, R4, R90, RZ ;  /* 0x0000005a0444723c */ /* 0x000fe200000018ff */
[----:B------:R-:W-:-:S06]  /*7be0*/  IMAD.MOV.U32 R41, RZ, RZ, R249 ;  /* 0x000000ffff297224 */ /* 0x000fcc00078e00f9 */
[----:B------:R-:W-:Y:S01]  /*7bf0*/  PRMT R6, R10, 0x5410, R3 ;  /* 0x000054100a067816 */ /* 0x000fe20000000003 */
[----:B------:R-:W-:Y:S01]  /*7c00*/  FFMA.FTZ R3, R146, c[0x0][0x23c], -R13 ;  /* 0x00008f0092037a23 */ /* 0x000fe2000001080d */
[----:B------:R-:W-:Y:S01]  /*7c10*/  PRMT R7, R2, 0x5410, R8 ;  /* 0x0000541002077816 */ /* 0x000fe20000000008 */
[----:B------:R-:W-:Y:S01]  /*7c20*/  FFMA.FTZ R4, R144, c[0x0][0x23c], -R12 ;  /* 0x00008f0090047a23 */ /* 0x000fe2000001080c */
[----:B------:R-:W-:Y:S01]  /*7c30*/  LOP3.LUT R2, R0, 0xffff, RZ, 0xc0, !PT ;  /* 0x0000ffff00027812 */ /* 0x000fe200078ec0ff */
[----:B------:R1:W-:Y:S01]  /*7c40*/  MUFU.EX2 R64, R3 ;  /* 0x0000000300407308 */ /* 0x0003e20000000800 */
[----:B------:R-:W-:-:S04]  /*7c50*/  IMAD.MOV.U32 R10, RZ, RZ, R250 ;  /* 0x000000ffff0a7224 */ /* 0x000fc800078e00fa */
[----:B------:R-:W-:Y:S02]  /*7c60*/  IMAD.MOV.U32 R95, RZ, RZ, R10 ;  /* 0x000000ffff5f7224 */ /* 0x000fe400078e000a */
[----:B------:R-:W-:Y:S01]  /*7c70*/  FFMA.FTZ R10, R198, c[0x0][0x23c], -R15 ;  /* 0x00008f00c60a7a23 */ /* 0x000fe2000001080f */
[----:B------:R2:W3:Y:S01]  /*7c80*/  MUFU.EX2 R40, R4 ;  /* 0x0000000400287308 */ /* 0x0004e20000000800 */
[----:B-1----:R-:W-:Y:S02]  /*7c90*/  SHF.R.U32.HI R3, RZ, 0x8, R2 ;  /* 0x00000008ff037819 */ /* 0x002fe40000011602 */
[----:B------:R-:W-:-:S04]  /*7ca0*/  LOP3.LUT R2, R0, 0xff, RZ, 0xc0, !PT ;  /* 0x000000ff00027812 */ /* 0x000fc800078ec0ff */
[----:B------:R-:W-:Y:S01]  /*7cb0*/  PRMT R8, R2, 0x5410, R3 ;  /* 0x0000541002087816 */ /* 0x000fe20000000003 */
[--C-:B--2---:R-:W-:Y:S01]  /*7cc0*/  FFMA.FTZ R4, R145, c[0x0][0x23c], -R13.reuse ;  /* 0x00008f0091047a23 */ /* 0x104fe2000001080d */
[--C-:B------:R-:W-:Y:S02]  /*7cd0*/  SHF.R.U32.HI R2, RZ, 0x10, R0.reuse ;  /* 0x00000010ff027819 */ /* 0x100fe40000011600 */
[----:B------:R-:W-:Y:S01]  /*7ce0*/  SHF.R.U32.HI R3, RZ, 0x18, R0 ;  /* 0x00000018ff037819 */ /* 0x000fe20000011600 */
[----:B------:R-:W1:Y:S01]  /*7cf0*/  MUFU.EX2 R11, R4 ;  /* 0x00000004000b7308 */ /* 0x000e620000000800 */
[----:B------:R-:W-:Y:S01]  /*7d00*/  LOP3.LUT R0, R2, 0xff, RZ, 0xc0, !PT ;  /* 0x000000ff02007812 */ /* 0x000fe200078ec0ff */
[----:B------:R-:W-:-:S03]  /*7d10*/  FFMA.FTZ R2, R161, c[0x0][0x23c], -R13 ;  /* 0x00008f00a1027a23 */ /* 0x000fc6000001080d */
[----:B------:R-:W-:Y:S01]  /*7d20*/  PRMT R5, R0, 0x5410, R3 ;  /* 0x0000541000057816 */ /* 0x000fe20000000003 */
[----:B------:R-:W-:Y:S01]  /*7d30*/  FFMA.FTZ R3, R150, c[0x0][0x23c], -R13 ;  /* 0x00008f0096037a23 */ /* 0x000fe2000001080d */
[----:B------:R-:W-:Y:S01]  /*7d40*/  HSET2.LE.AND R0, R6, R243, PT ;  /* 0x000000f306007233 */ /* 0x000fe20003803000 */
[----:B------:R3:W-:Y:S08]  /*7d50*/  MUFU.EX2 R250, R2 ;  /* 0x0000000200fa7308 */ /* 0x0007f00000000800 */
[----:B------:R2:W4:Y:S01]  /*7d60*/  MUFU.EX2 R249, R3 ;  /* 0x0000000300f97308 */ /* 0x0005220000000800 */
[----:B---3--:R-:W-:-:S04]  /*7d70*/  F2FP.PACK_AB R2, R40, R65 ;  /* 0x000000412802723e */ /* 0x008fc800000000ff */
[----:B------:R-:W-:Y:S01]  /*7d80*/  LOP3.LUT R6, R0, R2, RZ, 0xc0, !PT ;  /* 0x0000000200067212 */ /* 0x000fe200078ec0ff */
[----:B------:R-:W-:Y:S01]  /*7d90*/  HSET2.LE.AND R0, R7, R243, PT ;  /* 0x000000f307007233 */ /* 0x000fe20003803000 */
[----:B-1----:R-:W-:Y:S01]  /*7da0*/  F2FP.PACK_AB R2, R11, R64 ;  /* 0x000000400b02723e */ /* 0x002fe200000000ff */
[----:B--2---:R-:W-:-:S03]  /*7db0*/  IMAD.MOV.U32 R3, RZ, RZ, R84 ;  /* 0x000000ffff037224 */ /* 0x004fc600078e0054 */
[----:B------:R-:W-:Y:S01]  /*7dc0*/  LOP3.LUT R7, R0, R2, RZ, 0xc0, !PT ;  /* 0x0000000200077212 */ /* 0x000fe200078ec0ff */
[----:B------:R-:W-:Y:S01]  /*7dd0*/  HSET2.LE.AND R0, R8, R243, PT ;  /* 0x000000f308007233 */ /* 0x000fe20003803000 */
[----:B------:R-:W-:Y:S01]  /*7de0*/  F2FP.PACK_AB R2, R76, R251 ;  /* 0x000000fb4c02723e */ /* 0x000fe200000000ff */
[----:B------:R-:W-:-:S03]  /*7df0*/  IMAD.MOV.U32 R8, RZ, RZ, R85 ;  /* 0x000000ffff087224 */ /* 0x000fc600078e0055 */
[----:B------:R-:W-:Y:S01]  /*7e00*/  LOP3.LUT R4, R0, R2, RZ, 0xc0, !PT ;  /* 0x0000000200047212 */ /* 0x000fe200078ec0ff */
[----:B------:R-:W-:Y:S01]  /*7e10*/  HSET2.LE.AND R0, R5, R243, PT ;  /* 0x000000f305007233 */ /* 0x000fe20003803000 */
[----:B----4-:R-:W-:-:S04]  /*7e20*/  F2FP.PACK_AB R2, R249, R250 ;  /* 0x000000faf902723e */ /* 0x010fc800000000ff */
[----:B------:R-:W-:Y:S01]  /*7e30*/  LOP3.LUT R5, R0, R2, RZ, 0xc0, !PT ;  /* 0x0000000200057212 */ /* 0x000fe200078ec0ff */
[----:B------:R-:W-:Y:S02]  /*7e40*/  IMAD.U32 R0, RZ, RZ, UR4 ;  /* 0x00000004ff007e24 */ /* 0x000fe4000f8e00ff */
[----:B------:R-:W-:-:S03]  /*7e50*/  IMAD.MOV.U32 R2, RZ, RZ, R160 ;  /* 0x000000ffff027224 */ /* 0x000fc600078e00a0 */
[----:B------:R-:W-:Y:S01]  /*7e60*/  LOP3.LUT R0, R107, UR33, R0, 0x96, !PT ;  /* 0x000000216b007c12 */ /* 0x000fe2000f8e9600 */
[C---:B------:R-:W-:Y:S01]  /*7e70*/  HMMA.16816.F32 R80, R4.reuse, R120, R32 ;  /* 0x000000780450723c */ /* 0x040fe20000001820 */
[----:B------:R-:W-:Y:S01]  /*7e80*/  IMAD.MOV.U32 R107, RZ, RZ, R79 ;  /* 0x000000ffff6b7224 */ /* 0x000fe200078e004f */
[----:B------:R-:W-:Y:S05]  /*7e90*/  LDSM.16.MT88.4 R32, [R214+0xa800] ;  /* 0x00a80000d620783b */ /* 0x000fea0000004200 */
[----:B------:R-:W-:Y:S01]  /*7ea0*/  IMAD.MOV.U32 R120, RZ, RZ, R163 ;  /* 0x000000ffff787224 */ /* 0x000fe200078e00a3 */
[C---:B------:R-:W-:Y:S01]  /*7eb0*/  HMMA.16816.F32 R84, R4.reuse, R112, R36 ;  /* 0x000000700454723c */ /* 0x040fe20000001824 */
[----:B------:R-:W-:Y:S01]  /*7ec0*/  IMAD.MOV.U32 R121, RZ, RZ, R147 ;  /* 0x000000ffff797224 */ /* 0x000fe200078e0093 */
[----:B------:R-:W-:Y:S06]  /*7ed0*/  LDSM.16.MT88.4 R36, [R212+0xb800] ;  /* 0x00b80000d424783b */ /* 0x000fec0000004200 */
[C---:B------:R-:W-:Y:S01]  /*7ee0*/  HMMA.16816.F32 R160, R4.reuse, R116, R24 ;  /* 0x0000007404a0723c */ /* 0x040fe20000001818 */
[----:B------:R-:W-:Y:S06]  /*7ef0*/  LDSM.16.MT88.4 R24, [R214+0x9800] ;  /* 0x00980000d618783b */ /* 0x000fec0000004200 */
[----:B------:R-:W-:Y:S01]  /*7f00*/  IMAD.MOV.U32 R117, RZ, RZ, R149 ;  /* 0x000000ffff757224 */ /* 0x000fe200078e0095 */
[----:B------:R-:W-:Y:S01]  /*7f10*/  HMMA.16816.F32 R112, R4, R114, R44 ;  /* 0x000000720470723c */ /* 0x000fe2000000182c */
[----:B------:R-:W-:-:S06]  /*7f20*/  IMAD.MOV.U32 R116, RZ, RZ, R8 ;  /* 0x000000ffff747224 */ /* 0x000fcc00078e0008 */
[----:B------:R-:W-:Y:S01]  /*7f30*/  IMAD.MOV.U32 R45, RZ, RZ, R9 ;  /* 0x000000ffff2d7224 */ /* 0x000fe200078e0009 */
[----:B------:R-:W-:Y:S01]  /*7f40*/  HMMA.16816.F32 R148, R4, R128, R16 ;  /* 0x000000800494723c */ /* 0x000fe20000001810 */
[----:B------:R-:W-:-:S06]  /*7f50*/  IMAD.MOV.U32 R44, RZ, RZ, R78 ;  /* 0x000000ffff2c7224 */ /* 0x000fcc00078e004e */
[----:B------:R-:W-:Y:S01]  /*7f60*/  IMAD.WIDE.U32 R18, R0, -0x326172a9, RZ ;  /* 0xcd9e8d5700127825 */ /* 0x000fe200078e00ff */
[C---:B------:R-:W-:Y:S01]  /*7f70*/  HMMA.16816.F32 R88, R4.reuse, R124, R20 ;  /* 0x0000007c0458723c */ /* 0x040fe20000001814 */
[----:B------:R-:W-:Y:S02]  /*7f80*/  LDSM.16.MT88.4 R20, [R212+0xa800] ;  /* 0x00a80000d414783b */ /* 0x000fe40000004200 */
[----:B------:R-:W-:Y:S01]  /*7f90*/  IMAD.MOV.U32 R129, RZ, RZ, R2 ;  /* 0x000000ffff817224 */ /* 0x000fe200078e0002 */
[----:B------:R-:W-:Y:S01]  /*7fa0*/  LOP3.LUT R0, R19, UR16, R94, 0x96, !PT ;  /* 0x0000001013007c12 */ /* 0x000fe2000f8e965e */
[----:B------:R-:W-:Y:S01]  /*7fb0*/  IMAD.MOV.U32 R128, RZ, RZ, R3 ;  /* 0x000000ffff807224 */ /* 0x000fe200078e0003 */
[----:B------:R-:W-:Y:S01]  /*7fc0*/  LOP3.LUT R2, R67, UR14, R18, 0x96, !PT ;  /* 0x0000000e43027c12 */ /* 0x000fe2000f8e9612 */
[----:B------:R-:W-:Y:S01]  /*7fd0*/  IMAD.MOV.U32 R94, RZ, RZ, R77 ;  /* 0x000000ffff5e7224 */ /* 0x000fe200078e004d */
[----:B------:R-:W-:Y:S01]  /*7fe0*/  HMMA.16816.F32 R144, R4, R108, R28 ;  /* 0x0000006c0490723c */ /* 0x000fe2000000181c */
[----:B------:R-:W-:Y:S01]  /*7ff0*/  IMAD.WIDE.U32 R8, R0, -0x2daee0ad, RZ ;  /* 0xd2511f5300087825 */ /* 0x000fe200078e00ff */
[----:B------:R-:W1:Y:S03]  /*8000*/  LDSM.16.MT88.4 R28, [R212+0x9800] ;  /* 0x00980000d41c783b */ /* 0x000e660000004200 */
[----:B------:R-:W-:Y:S01]  /*8010*/  IMAD.WIDE.U32 R2, R2, -0x2daee0ad, RZ ;  /* 0xd2511f5302027825 */ /* 0x000fe200078e00ff */
[----:B------:R-:W-:-:S02]  /*8020*/  LOP3.LUT R9, R9, UR13, R92, 0x96, !PT ;  /* 0x0000000d09097c12 */ /* 0x000fc4000f8e965c */
[----:B------:R-:W-:Y:S01]  /*8030*/  HMMA.16816.F32 R76, R4, R122, R48 ;  /* 0x0000007a044c723c */ /* 0x000fe20000001830 */
        /* <DEDUP_REMOVED lines=10> */
[C---:B------:R-:W-:Y:S03]  /*80e0*/  HMMA.16816.F32 R68, R4.reuse, R126, R68 ;  /* 0x0000007e0444723c */ /* 0x040fe60000001844 */
[----:B------:R-:W-:Y:S01]  /*80f0*/  FFMA.FTZ R0, R142, c[0x0][0x23c], -R15 ;  /* 0x00008f008e007a23 */ /* 0x000fe2000001080f */
[----:B------:R-:W-:Y:S01]  /*8100*/  LOP3.LUT R3, R49, UR7, R8, 0x96, !PT ;  /* 0x0000000731037c12 */ /* 0x000fe2000f8e9608 */
[----:B------:R-:W-:Y:S01]  /*8110*/  IMAD.MOV.U32 R122, RZ, RZ, R247 ;  /* 0x000000ffff7a7224 */ /* 0x000fe200078e00f7 */
[----:B------:R-:W-:Y:S01]  /*8120*/  LOP3.LUT R8, R9, UR9, R2, 0x96, !PT ;  /* 0x0000000909087c12 */ /* 0x000fe2000f8e9602 */
[----:B------:R-:W-:Y:S01]  /*8130*/  FFMA.FTZ R9, R141, c[0x0][0x23c], -R15 ;  /* 0x00008f008d097a23 */ /* 0x000fe2000001080f */
[----:B------:R2:W-:Y:S01]  /*8140*/  MUFU.EX2 R247, R0 ;  /* 0x0000000000f77308 */ /* 0x0005e20000000800 */
[----:B------:R-:W-:Y:S01]  /*8150*/  IMAD.WIDE.U32 R2, R3, -0x326172a9, RZ ;  /* 0xcd9e8d5703027825 */ /* 0x000fe200078e00ff */
[----:B------:R-:W-:Y:S03]  /*8160*/  HMMA.16816.F32 R72, R4, R130, R72 ;  /* 0x000000820448723c */ /* 0x000fe60000001848 */
[----:B------:R-:W-:Y:S01]  /*8170*/  IMAD.WIDE.U32 R40, R8, -0x326172a9, RZ ;  /* 0xcd9e8d5708287825 */ /* 0x000fe200078e00ff */
[----:B------:R-:W-:-:S03]  /*8180*/  SHF.R.U32.HI R16, RZ, 0x18, R2 ;  /* 0x00000018ff107819 */ /* 0x000fc60000011602 */
[----:B------:R-:W-:Y:S02]  /*8190*/  IMAD.MOV.U32 R47, RZ, RZ, R246 ;  /* 0x000000ffff2f7224 */ /* 0x000fe400078e00f6 */
[----:B------:R-:W-:Y:S01]  /*81a0*/  IMAD.MOV.U32 R124, RZ, RZ, R11 ;  /* 0x000000ffff7c7224 */ /* 0x000fe200078e000b */
[----:B------:R3:W-:Y:S01]  /*81b0*/  MUFU.EX2 R246, R9 ;  /* 0x0000000900f67308 */ /* 0x0007e20000000800 */
[----:B------:R-:W-:Y:S01]  /*81c0*/  SHF.R.U32.HI R11, RZ, 0x10, R2 ;  /* 0x00000010ff0b7819 */ /* 0x000fe20000011602 */
[----:B------:R-:W-:Y:S01]  /*81d0*/  FFMA.FTZ R8, R140, c[0x0][0x23c], -R15 ;  /* 0x00008f008c087a23 */ /* 0x000fe2000001080f */
[----:B--2---:R-:W-:Y:S01]  /*81e0*/  LOP3.LUT R0, R2, 0xffff, RZ, 0xc0, !PT ;  /* 0x0000ffff02007812 */ /* 0x004fe200078ec0ff */
[----:B------:R-:W-:Y:S02]  /*81f0*/  IMAD.MOV.U32 R123, RZ, RZ, R248 ;  /* 0x000000ffff7b7224 */ /* 0x000fe400078e00f8 */
[----:B------:R-:W-:Y:S01]  /*8200*/  IMAD.MOV.U32 R92, RZ, RZ, R65 ;  /* 0x000000ffff5c7224 */ /* 0x000fe200078e0041 */
[----:B------:R-:W-:Y:S01]  /*8210*/  SHF.R.U32.HI R0, RZ, 0x8, R0 ;  /* 0x00000008ff007819 */ /* 0x000fe20000011600 */
[----:B------:R2:W-:Y:S01]  /*8220*/  MUFU.EX2 R245, R8 ;  /* 0x0000000800f57308 */ /* 0x0005e20000000800 */
[----:B------:R-:W-:-:S02]  /*8230*/  IMAD.MOV.U32 R51, RZ, RZ, R64 ;  /* 0x000000ffff337224 */ /* 0x000fc400078e0040 */
[----:B------:R-:W-:Y:S01]  /*8240*/  HMMA.16816.F32 R64, R4, R110, R52 ;  /* 0x0000006e0440723c */ /* 0x000fe20000001834 */
[----:B------:R-:W4:Y:S01]  /*8250*/  LDSM.16.MT88.4 R52, [R214+0xb800] ;  /* 0x00b80000d634783b */ /* 0x000f220000004200 */
[----:B------:R-:W-:Y:S01]  /*8260*/  IMAD.MOV.U32 R49, RZ, RZ, R99 ;  /* 0x000000ffff317224 */ /* 0x000fe200078e0063 */
[----:B---3--:R-:W-:Y:S02]  /*8270*/  LOP3.LUT R9, R2, 0xff, RZ, 0xc0, !PT ;  /* 0x000000ff02097812 */ /* 0x008fe400078ec0ff */
[----:B------:R3:W5:Y:S01]  /*8280*/  MUFU.EX2 R248, R10 ;  /* 0x0000000a00f87308 */ /* 0x0007620000000800 */
[----:B------:R-:W-:Y:S01]  /*8290*/  LOP3.LUT R2, R3, UR17, R40, 0x96, !PT ;  /* 0x0000001103027c12 */ /* 0x000fe2000f8e9628 */
[----:B------:R-:W-:Y:S01]  /*82a0*/  IMAD.MOV.U32 R119, RZ, RZ, R59 ;  /* 0x000000ffff777224 */ /* 0x000fe200078e003b */
[----:B------:R-:W-:Y:S01]  /*82b0*/  PRMT R17, R9, 0x5410, R0 ;  /* 0x0000541009117816 */ /* 0x000fe20000000000 */
[----:B------:R-:W-:Y:S01]  /*82c0*/  FFMA.FTZ R0, R199, c[0x0][0x23c], -R14 ;  /* 0x00008f00c7007a23 */ /* 0x000fe2000001080e */
[----:B------:R-:W-:-:S02]  /*82d0*/  LOP3.LUT R3, R2, 0xffff, RZ, 0xc0, !PT ;  /* 0x0000ffff02037812 */ /* 0x000fc400078ec0ff */
[--C-:B------:R-:W-:Y:S01]  /*82e0*/  SHF.R.U32.HI R9, RZ, 0x18, R2.reuse ;  /* 0x00000018ff097819 */ /* 0x100fe20000011602 */
[----:B------:R1:W-:Y:S01]  /*82f0*/  MUFU.EX2 R199, R0 ;  /* 0x0000000000c77308 */ /* 0x0003e20000000800 */
[----:B--2---:R-:W-:Y:S02]  /*8300*/  SHF.R.U32.HI R8, RZ, 0x10, R2 ;  /* 0x00000010ff087819 */ /* 0x004fe40000011602 */
[----:B---3--:R-:W-:Y:S02]  /*8310*/  LOP3.LUT R10, R2, 0xff, RZ, 0xc0, !PT ;  /* 0x000000ff020a7812 */ /* 0x008fe400078ec0ff */
[----:B------:R-:W-:Y:S02]  /*8320*/  SHF.R.U32.HI R2, RZ, 0x8, R3 ;  /* 0x00000008ff027819 */ /* 0x000fe40000011603 */
[----:B------:R-:W-:Y:S01]  /*8330*/  LOP3.LUT R3, R8, 0xff, RZ, 0xc0, !PT ;  /* 0x000000ff08037812 */ /* 0x000fe200078ec0ff */
[----:B------:R-:W-:Y:S01]  /*8340*/  FFMA.FTZ R8, R197, c[0x0][0x23c], -R14 ;  /* 0x00008f00c5087a23 */ /* 0x000fe2000001080e */
[----:B-1----:R-:W-:-:S03]  /*8350*/  LOP3.LUT R0, R11, 0xff, RZ, 0xc0, !PT ;  /* 0x000000ff0b007812 */ /* 0x002fc600078ec0ff */
[----:B------:R1:W2:Y:S01]  /*8360*/  MUFU.EX2 R198, R8 ;  /* 0x0000000800c67308 */ /* 0x0002a20000000800 */
[----:B------:R-:W-:Y:S02]  /*8370*/  PRMT R11, R0, 0x5410, R16 ;  /* 0x00005410000b7816 */ /* 0x000fe40000000010 */
[----:B------:R-:W-:Y:S01]  /*8380*/  PRMT R0, R10, 0x5410, R2 ;  /* 0x000054100a007816 */ /* 0x000fe20000000002 */
[--C-:B------:R-:W-:Y:S02]  /*8390*/  FFMA.FTZ R2, R196, c[0x0][0x23c], -R14.reuse ;  /* 0x00008f00c4027a23 */ /* 0x100fe4000001080e */
[--C-:B------:R-:W-:Y:S02]  /*83a0*/  FFMA.FTZ R10, R205, c[0x0][0x23c], -R14.reuse ;  /* 0x00008f00cd0a7a23 */ /* 0x100fe4000001080e */
[----:B------:R-:W-:Y:S01]  /*83b0*/  HSET2.LE.AND R0, R0, R243, PT ;  /* 0x000000f300007233 */ /* 0x000fe20003803000 */
[----:B------:R5:W-:Y:S01]  /*83c0*/  MUFU.EX2 R196, R2 ;  /* 0x0000000200c47308 */ /* 0x000be20000000800 */
[----:B-1----:R-:W-:Y:S01]  /*83d0*/  PRMT R8, R3, 0x5410, R9 ;  /* 0x0000541003087816 */ /* 0x002fe20000000009 */
[----:B------:R-:W-:-:S06]  /*83e0*/  FFMA.FTZ R3, R143, c[0x0][0x23c], -R14 ;  /* 0x00008f008f037a23 */ /* 0x000fcc000001080e */
[----:B------:R-:W-:Y:S01]  /*83f0*/  MUFU.EX2 R40, R10 ;  /* 0x0000000a00287308 */ /* 0x000fe20000000800 */
[----:B-----5:R-:W-:-:S07]  /*8400*/  F2FP.PACK_AB R2, R247, R248 ;  /* 0x000000f8f702723e */ /* 0x020fce00000000ff */
[----:B------:R-:W1:Y:S01]  /*8410*/  MUFU.EX2 R197, R3 ;  /* 0x0000000300c57308 */ /* 0x000e620000000800 */
        /* <DEDUP_REMOVED lines=8> */
[----:B-1----:R-:W-:Y:S01]  /*84a0*/  F2FP.PACK_AB R2, R197, R196 ;  /* 0x000000c4c502723e */ /* 0x002fe200000000ff */
[----:B------:R-:W-:-:S03]  /*84b0*/  FFMA.FTZ R11, R203, c[0x0][0x23c], -R14 ;  /* 0x00008f00cb0b7a23 */ /* 0x000fc6000001080e */
[----:B------:R-:W-:Y:S02]  /*84c0*/  LOP3.LUT R7, R0, R2, RZ, 0xc0, !PT ;  /* 0x0000000200077212 */ /* 0x000fe400078ec0ff */
[----:B------:R-:W-:Y:S02]  /*84d0*/  LOP3.LUT R0, R19, UR16, R244, 0x96, !PT ;  /* 0x0000001013007c12 */ /* 0x000fe4000f8e96f4 */
[----:B------:R-:W-:-:S03]  /*84e0*/  LOP3.LUT R2, R43, UR14, R18, 0x96, !PT ;  /* 0x0000000e2b027c12 */ /* 0x000fc6000f8e9612 */
[----:B------:R-:W-:Y:S02]  /*84f0*/  HMMA.16816.F32 R108, R4, R28, R192 ;  /* 0x0000001c046c723c */ /* 0x000fe400000018c0 */
[----:B------:R-:W-:-:S05]  /*8500*/  IMAD.WIDE.U32 R2, R2, -0x2daee0ad, RZ ;  /* 0xd2511f5302027825 */ /* 0x000fca00078e00ff */
        /* <DEDUP_REMOVED lines=16> */
[C---:B----4-:R-:W-:Y:S01]  /*8610*/  HMMA.16816.F32 R180, R4.reuse, R52, R180 ;  /* 0x0000003404b4723c */ /* 0x050fe200000018b4 */
        /* <DEDUP_REMOVED lines=10> */
[----:B------:R-:W-:Y:S01]  /*86c0*/  IMAD.MOV.U32 R47, RZ, RZ, R45 ;  /* 0x000000ffff2f7224 */ /* 0x000fe200078e002d */
[----:B------:R-:W-:Y:S01]  /*86d0*/  LDSM.16.MT88.4 R164, [R214+0xac00] ;  /* 0x00ac0000d6a4783b */ /* 0x000fe20000004200 */
[----:B------:R-:W-:Y:S02]  /*86e0*/  IMAD.MOV.U32 R118, RZ, RZ, R51 ;  /* 0x000000ffff767224 */ /* 0x000fe400078e0033 */
[----:B------:R-:W-:-:S03]  /*86f0*/  IMAD.MOV.U32 R205, RZ, RZ, R117 ;  /* 0x000000ffffcd7224 */ /* 0x000fc600078e0075 */
[C---:B------:R-:W-:Y:S08]  /*8700*/  HMMA.16816.F32 R136, R4.reuse, R26, R136 ;  /* 0x0000001a0488723c */ /* 0x040ff00000001888 */
[C---:B------:R-:W-:Y:S08]  /*8710*/  HMMA.16816.F32 R152, R4.reuse, R22, R152 ;  /* 0x000000160498723c */ /* 0x040ff00000001898 */
[C---:B------:R-:W-:Y:S08]  /*8720*/  HMMA.16816.F32 R168, R4.reuse, R34, R168 ;  /* 0x0000002204a8723c */ /* 0x040ff000000018a8 */
[C---:B------:R-:W-:Y:S08]  /*8730*/  HMMA.16816.F32 R172, R4.reuse, R38, R172 ;  /* 0x0000002604ac723c */ /* 0x040ff000000018ac */
[----:B------:R-:W-:Y:S01]  /*8740*/  HMMA.16816.F32 R176, R4, R54, R132 ;  /* 0x0000003604b0723c */ /* 0x000fe20000001884 */
[----:B------:R-:W-:Y:S06]  /*8750*/  LDSM.16.MT88.4 R132, [R214+0x9c00] ;  /* 0x009c0000d684783b */ /* 0x000fec0000004200 */
[----:B------:R-:W-:-:S04]  /*8760*/  IMAD.WIDE.U32 R4, R0, -0x2daee0ad, RZ ;  /* 0xd2511f5300047825 */ /* 0x000fc800078e00ff */
[----:B------:R-:W-:Y:S01]  /*8770*/  FFMA.FTZ R6, R235, c[0x0][0x23c], -R12 ;  /* 0x00008f00eb067a23 */ /* 0x000fe2000001080c */
[----:B------:R-:W-:Y:S01]  /*8780*/  LOP3.LUT R5, R5, UR13, R56, 0x96, !PT ;  /* 0x0000000d05057c12 */ /* 0x000fe2000f8e9638 */
[----:B------:R-:W-:Y:S01]  /*8790*/  IMAD.MOV.U32 R235, RZ, RZ, R49 ;  /* 0x000000ffffeb7224 */ /* 0x000fe200078e0031 */
[----:B------:R-:W-:Y:S01]  /*87a0*/  LOP3.LUT R0, R3, UR11, R4, 0x96, !PT ;  /* 0x0000000b03007c12 */ /* 0x000fe2000f8e9604 */
[----:B------:R1:W-:Y:S02]  /*87b0*/  MUFU.EX2 R185, R6 ;  /* 0x0000000600b97308 */ /* 0x0003e40000000800 */
[----:B------:R-:W-:-:S04]  /*87c0*/  IMAD.WIDE.U32 R4, R5, -0x326172a9, RZ ;  /* 0xcd9e8d5705047825 */ /* 0x000fc800078e00ff */
[----:B------:R-:W-:Y:S01]  /*87d0*/  IMAD.WIDE.U32 R44, R0, -0x326172a9, RZ ;  /* 0xcd9e8d57002c7825 */ /* 0x000fe200078e00ff */
[----:B------:R-:W-:-:S04]  /*87e0*/  LOP3.LUT R3, R5, UR12, R42, 0x96, !PT ;  /* 0x0000000c05037c12 */ /* 0x000fc8000f8e962a */
[----:B------:R-:W-:Y:S01]  /*87f0*/  LOP3.LUT R0, R45, UR10, R4, 0x96, !PT ;  /* 0x0000000a2d007c12 */ /* 0x000fe2000f8e9604 */
[----:B------:R-:W-:-:S04]  /*8800*/  IMAD.WIDE.U32 R4, R3, -0x2daee0ad, RZ ;  /* 0xd2511f5303047825 */ /* 0x000fc800078e00ff */
[----:B------:R-:W-:Y:S01]  /*8810*/  IMAD.WIDE.U32 R42, R0, -0x2daee0ad, RZ ;  /* 0xd2511f53002a7825 */ /* 0x000fe200078e00ff */
[----:B-1----:R-:W-:-:S03]  /*8820*/  LOP3.LUT R6, R5, UR9, R2, 0x96, !PT ;  /* 0x0000000905067c12 */ /* 0x002fc6000f8e9602 */
[----:B------:R-:W-:Y:S01]  /*8830*/  FFMA.FTZ R0, R232, c[0x0][0x23c], -R12 ;  /* 0x00008f00e8007a23 */ /* 0x000fe2000001080c */
[----:B------:R-:W-:Y:S01]  /*8840*/  LOP3.LUT R2, R43, UR7, R4, 0x96, !PT ;  /* 0x000000072b027c12 */ /* 0x000fe2000f8e9604 */
[----:B------:R-:W-:Y:S02]  /*8850*/  IMAD.MOV.U32 R232, RZ, RZ, R107 ;  /* 0x000000ffffe87224 */ /* 0x000fe400078e006b */
[----:B------:R1:W-:Y:S01]  /*8860*/  MUFU.EX2 R107, R0 ;  /* 0x00000000006b7308 */ /* 0x0003e20000000800 */
[----:B------:R-:W-:Y:S02]  /*8870*/  FFMA.FTZ R4, R211, c[0x0][0x23c], -R12 ;  /* 0x00008f00d3047a23 */ /* 0x000fe4000001080c */
[----:B------:R-:W-:-:S04]  /*8880*/  IMAD.WIDE.U32 R2, R2, -0x326172a9, RZ ;  /* 0xcd9e8d5702027825 */ /* 0x000fc800078e00ff */
[----:B------:R-:W-:Y:S01]  /*8890*/  FFMA.FTZ R5, R207, c[0x0][0x23c], -R12 ;  /* 0x00008f00cf057a23 */ /* 0x000fe2000001080c */
[----:B------:R2:W-:Y:S01]  /*88a0*/  MUFU.EX2 R184, R4 ;  /* 0x0000000400b87308 */ /* 0x0005e20000000800 */
[----:B------:R-:W-:-:S04]  /*88b0*/  IMAD.WIDE.U32 R18, R6, -0x326172a9, RZ ;  /* 0xcd9e8d5706127825 */ /* 0x000fc800078e00ff */
[----:B------:R-:W-:Y:S02]  /*88c0*/  IMAD.MOV.U32 R207, RZ, RZ, R50 ;  /* 0x000000ffffcf7224 */ /* 0x000fe400078e0032 */
[----:B------:R-:W-:Y:S01]  /*88d0*/  IMAD.MOV.U32 R50, RZ, RZ, R106 ;  /* 0x000000ffff327224 */ /* 0x000fe200078e006a */
[C---:B-1----:R-:W-:Y:S01]  /*88e0*/  LOP3.LUT R0, R2.reuse, 0xffff, RZ, 0xc0, !PT ;  /* 0x0000ffff02007812 */ /* 0x042fe200078ec0ff */
[----:B------:R1:W3:Y:S01]  /*88f0*/  MUFU.EX2 R106, R5 ;  /* 0x00000005006a7308 */ /* 0x0002e20000000800 */
[----:B------:R-:W-:Y:S02]  /*8900*/  IMAD.MOV.U32 R211, RZ, RZ, R47 ;  /* 0x000000ffffd37224 */ /* 0x000fe400078e002f */
[----:B--2---:R-:W-:Y:S02]  /*8910*/  SHF.R.U32.HI R4, RZ, 0x8, R0 ;  /* 0x00000008ff047819 */ /* 0x004fe40000011600 */
[----:B------:R-:W-:-:S04]  /*8920*/  LOP3.LUT R0, R2, 0xff, RZ, 0xc0, !PT ;  /* 0x000000ff02007812 */ /* 0x000fc800078ec0ff */
[----:B------:R-:W-:Y:S01]  /*8930*/  PRMT R8, R0, 0x5410, R4 ;  /* 0x0000541000087816 */ /* 0x000fe20000000004 */
[----:B------:R-:W-:Y:S01]  /*8940*/  FFMA.FTZ R4, R209, c[0x0][0x23c], -R13 ;  /* 0x00008f00d1047a23 */ /* 0x000fe2000001080d */
[----:B------:R-:W-:Y:S01]  /*8950*/  SHF.R.U32.HI R0, RZ, 0x10, R2 ;  /* 0x00000010ff007819 */ /* 0x000fe20000011602 */
[----:B------:R-:W-:Y:S01]  /*8960*/  IMAD.MOV.U32 R209, RZ, RZ, R92 ;  /* 0x000000ffffd17224 */ /* 0x000fe200078e005c */
[----:B-1----:R-:W-:Y:S01]  /*8970*/  SHF.R.U32.HI R5, RZ, 0x18, R2 ;  /* 0x00000018ff057819 */ /* 0x002fe20000011602 */
[----:B------:R-:W-:Y:S01]  /*8980*/  IMAD.MOV.U32 R92, RZ, RZ, R93 ;  /* 0x000000ffff5c7224 */ /* 0x000fe200078e005d */
[----:B------:R-:W-:Y:S01]  /*8990*/  LOP3.LUT R2, R3, UR17, R18, 0x96, !PT ;  /* 0x0000001103027c12 */ /* 0x000fe2000f8e9612 */
[----:B------:R-:W-:Y:S01]  /*89a0*/  IMAD.MOV.U32 R93, RZ, RZ, R94 ;  /* 0x000000ffff5d7224 */ /* 0x000fe200078e005e */
[----:B------:R-:W-:Y:S01]  /*89b0*/  LOP3.LUT R0, R0, 0xff, RZ, 0xc0, !PT ;  /* 0x000000ff00007812 */ /* 0x000fe200078ec0ff */
[----:B------:R-:W-:Y:S01]  /*89c0*/  IMAD.MOV.U32 R94, RZ, RZ, R95 ;  /* 0x000000ffff5e7224 */ /* 0x000fe200078e005f */
[----:B------:R-:W-:Y:S01]  /*89d0*/  LOP3.LUT R6, R2, 0xff, RZ, 0xc0, !PT ;  /* 0x000000ff02067812 */ /* 0x000fe200078ec0ff */
[----:B------:R-:W-:Y:S01]  /*89e0*/  FFMA.FTZ R3, R206, c[0x0][0x23c], -R13 ;  /* 0x00008f00ce037a23 */ /* 0x000fe2000001080d */
[----:B------:R-:W-:Y:S01]  /*89f0*/  PRMT R7, R0, 0x5410, R5 ;  /* 0x0000541000077816 */ /* 0x000fe20000000005 */
[----:B------:R-:W-:Y:S01]  /*8a00*/  IMAD.MOV.U32 R95, RZ, RZ, R128 ;  /* 0x000000ffff5f7224 */ /* 0x000fe200078e0080 */
[----:B------:R-:W-:Y:S01]  /*8a10*/  LOP3.LUT R0, R2, 0xffff, RZ, 0xc0, !PT ;  /* 0x0000ffff02007812 */ /* 0x000fe200078ec0ff */
[----:B------:R-:W-:Y:S01]  /*8a20*/  IMAD.MOV.U32 R128, RZ, RZ, R129 ;  /* 0x000000ffff807224 */ /* 0x000fe200078e0081 */
[----:B------:R-:W-:Y:S01]  /*8a30*/  SHF.R.U32.HI R5, RZ, 0x18, R2 ;  /* 0x00000018ff057819 */ /* 0x000fe20000011602 */
[----:B------:R-:W-:-:S02]  /*8a40*/  IMAD.MOV.U32 R129, RZ, RZ, R58 ;  /* 0x000000ffff817224 */ /* 0x000fc400078e003a */
[----:B------:R-:W-:Y:S02]  /*8a50*/  IMAD.MOV.U32 R206, RZ, RZ, R100 ;  /* 0x000000ffffce7224 */ /* 0x000fe400078e0064 */
[----:B------:R-:W-:Y:S01]  /*8a60*/  IMAD.MOV.U32 R58, RZ, RZ, R105 ;  /* 0x000000ffff3a7224 */ /* 0x000fe200078e0069 */
[----:B------:R1:W-:Y:S01]  /*8a70*/  MUFU.EX2 R100, R3 ;  /* 0x0000000300647308 */ /* 0x0003e20000000800 */
[----:B------:R-:W-:Y:S02]  /*8a80*/  IMAD.MOV.U32 R47, RZ, RZ, R93 ;  /* 0x000000ffff2f7224 */ /* 0x000fe400078e005d */
[----:B------:R-:W-:Y:S02]  /*8a90*/  IMAD.MOV.U32 R49, RZ, RZ, R129 ;  /* 0x000000ffff317224 */ /* 0x000fe400078e0081 */
[----:B------:R-:W-:Y:S02]  /*8aa0*/  IMAD.MOV.U32 R93, RZ, RZ, R128 ;  /* 0x000000ffff5d7224 */ /* 0x000fe400078e0080 */
[----:B------:R-:W-:Y:S01]  /*8ab0*/  IMAD.MOV.U32 R203, RZ, RZ, R95 ;  /* 0x000000ffffcb7224 */ /* 0x000fe200078e005f */
[----:B------:R2:W4:Y:S01]  /*8ac0*/  MUFU.EX2 R105, R4 ;  /* 0x0000000400697308 */ /* 0x0005220000000800 */
[----:B-1----:R-:W-:Y:S01]  /*8ad0*/  SHF.R.U32.HI R3, RZ, 0x10, R2 ;  /* 0x00000010ff037819 */ /* 0x002fe20000011602 */
[----:B------:R-:W-:-:S02]  /*8ae0*/  FFMA.FTZ R2, R236, c[0x0][0x23c], -R13 ;  /* 0x00008f00ec027a23 */ /* 0x000fc4000001080d */
[----:B------:R-:W-:-:S04]  /*8af0*/  IMAD.MOV.U32 R236, RZ, RZ, R50 ;  /* 0x000000ffffec7224 */ /* 0x000fc800078e0032 */
[----:B------:R3:W-:Y:S01]  /*8b00*/  MUFU.EX2 R51, R2 ;  /* 0x0000000200337308 */ /* 0x0007e20000000800 */
[----:B--2---:R-:W-:Y:S02]  /*8b10*/  SHF.R.U32.HI R4, RZ, 0x8, R0 ;  /* 0x00000008ff047819 */ /* 0x004fe40000011600 */
[----:B------:R-:W-:Y:S01]  /*8b20*/  LOP3.LUT R0, R3, 0xff, RZ, 0xc0, !PT ;  /* 0x000000ff03007812 */ /* 0x000fe200078ec0ff */
[----:B------:R-:W-:Y:S01]  /*8b30*/  FFMA.FTZ R3, R231, c[0x0][0x23c], -R13 ;  /* 0x00008f00e7037a23 */ /* 0x000fe2000001080d */
[----:B------:R-:W-:Y:S01]  /*8b40*/  PRMT R4, R6, 0x5410, R4 ;  /* 0x0000541006047816 */ /* 0x000fe20000000004 */
[----:B------:R-:W-:Y:S01]  /*8b50*/  IMAD.MOV.U32 R231, RZ, RZ, R92 ;  /* 0x000000ffffe77224 */ /* 0x000fe200078e005c */
[----:B------:R-:W-:Y:S01]  /*8b60*/  PRMT R5, R0, 0x5410, R5 ;  /* 0x0000541000057816 */ /* 0x000fe20000000005 */
[----:B------:R-:W-:Y:S01]  /*8b70*/  HSET2.LE.AND R0, R8, R243, PT ;  /* 0x000000f308007233 */ /* 0x000fe20003803000 */
[----:B------:R-:W1:Y:S01]  /*8b80*/  MUFU.EX2 R50, R3 ;  /* 0x0000000300327308 */ /* 0x000e620000000800 */
[----:B------:R-:W-:Y:S01]  /*8b90*/  IMAD.MOV.U32 R92, RZ, RZ, R58 ;  /* 0x000000ffff5c7224 */ /* 0x000fe200078e003a */
[----:B---3--:R-:W-:-:S04]  /*8ba0*/  F2FP.PACK_AB R2, R106, R184 ;  /* 0x000000b86a02723e */ /* 0x008fc800000000ff */
        /* <DEDUP_REMOVED lines=13> */
[----:B------:R1:W-:Y:S01]  /*8c80*/  MUFU.EX2 R45, R0 ;  /* 0x00000000002d7308 */ /* 0x0003e20000000800 */
[----:B------:R-:W-:Y:S01]  /*8c90*/  IMAD.MOV.U32 R208, RZ, RZ, R118 ;  /* 0x000000ffffd07224 */ /* 0x000fe200078e0076 */
[----:B------:R-:W-:Y:S01]  /*8ca0*/  HMMA.16816.F32 R60, R4, R34, R60 ;  /* 0x00000022043c723c */ /* 0x000fe2000000183c */
[----:B------:R-:W-:-:S05]  /*8cb0*/  IMAD.WIDE.U32 R2, R2, -0x2daee0ad, RZ ;  /* 0xd2511f5302027825 */ /* 0x000fca00078e00ff */
[C---:B------:R-:W-:Y:S01]  /*8cc0*/  LOP3.LUT R8, R2.reuse, 0xffff, RZ, 0xc0, !PT ;  /* 0x0000ffff02087812 */ /* 0x040fe200078ec0ff */
[----:B------:R-:W-:Y:S01]  /*8cd0*/  MUFU.EX2 R34, R11 ;  /* 0x0000000b00227308 */ /* 0x000fe20000000800 */
[----:B------:R-:W-:Y:S01]  /*8ce0*/  LOP3.LUT R9, R2, 0xff, RZ, 0xc0, !PT ;  /* 0x000000ff02097812 */ /* 0x000fe200078ec0ff */
[----:B------:R-:W-:Y:S01]  /*8cf0*/  HMMA.16816.F32 R160, R4, R32, R160 ;  /* 0x0000002004a0723c */ /* 0x000fe200000018a0 */
[----:B------:R-:W-:Y:S01]  /*8d00*/  SHF.R.U32.HI R16, RZ, 0x10, R2 ;  /* 0x00000010ff107819 */ /* 0x000fe20000011602 */
[----:B-1----:R-:W-:Y:S02]  /*8d10*/  FFMA.FTZ R0, R202, c[0x0][0x23c], -R15 ;  /* 0x00008f00ca007a23 */ /* 0x002fe4000001080f */
[----:B------:R-:W-:-:S04]  /*8d20*/  IMAD.MOV.U32 R202, RZ, RZ, R47 ;  /* 0x000000ffffca7224 */ /* 0x000fc800078e002f */
[C---:B------:R-:W-:Y:S01]  /*8d30*/  HMMA.16816.F32 R56, R4.reuse, R28, R84 ;  /* 0x0000001c0438723c */ /* 0x040fe20000001854 */
[----:B------:R1:W2:Y:S07]  /*8d40*/  MUFU.EX2 R47, R0 ;  /* 0x00000000002f7308 */ /* 0x0002ae0000000800 */
[C---:B------:R-:W-:Y:S01]  /*8d50*/  HMMA.16816.F32 R128, R4.reuse, R24, R80 ;  /* 0x000000180480723c */ /* 0x040fe20000001850 */
[----:B------:R-:W3:Y:S07]  /*8d60*/  LDSM.16.MT88.4 R80, [R212+0xbc00] ;  /* 0x00bc0000d450783b */ /* 0x000eee0000004200 */
[----:B------:R-:W-:Y:S01]  /*8d70*/  HMMA.16816.F32 R144, R4, R20, R144 ;  /* 0x000000140490723c */ /* 0x000fe20000001890 */
[----:B-1----:R-:W-:-:S02]  /*8d80*/  FFMA.FTZ R0, R201, c[0x0][0x23c], -R15 ;  /* 0x00008f00c9007a23 */ /* 0x002fc4000001080f */
[----:B------:R-:W-:Y:S02]  /*8d90*/  IMAD.MOV.U32 R201, RZ, RZ, R49 ;  /* 0x000000ffffc97224 */ /* 0x000fe400078e0031 */
[----:B------:R1:W-:Y:S03]  /*8da0*/  MUFU.EX2 R49, R0 ;  /* 0x0000000000317308 */ /* 0x0003e60000000800 */
[C---:B------:R-:W-:Y:S08]  /*8db0*/  HMMA.16816.F32 R64, R4.reuse, R22, R64 ;  /* 0x000000160440723c */ /* 0x040ff00000001840 */
[----:B------:R-:W-:Y:S01]  /*8dc0*/  HMMA.16816.F32 R20, R4, R36, R88 ;  /* 0x000000240414723c */ /* 0x000fe20000001858 */
[----:B-1----:R-:W-:Y:S01]  /*8dd0*/  FFMA.FTZ R0, R200, c[0x0][0x23c], -R15 ;  /* 0x00008f00c8007a23 */ /* 0x002fe2000001080f */
[----:B------:R-:W-:Y:S01]  /*8de0*/  SHF.R.U32.HI R15, RZ, 0x18, R2 ;  /* 0x00000018ff0f7819 */ /* 0x000fe20000011602 */
[----:B------:R-:W-:-:S05]  /*8df0*/  FFMA.FTZ R2, R204, c[0x0][0x23c], -R14 ;  /* 0x00008f00cc027a23 */ /* 0x000fca000001080e */
[----:B------:R-:W-:Y:S01]  /*8e00*/  HMMA.16816.F32 R84, R4, R52, R148 ;  /* 0x000000340454723c */ /* 0x000fe20000001894 */
[----:B------:R1:W-:Y:S01]  /*8e10*/  MUFU.EX2 R43, R0 ;  /* 0x00000000002b7308 */ /* 0x0003e20000000800 */
[----:B------:R-:W-:Y:S01]  /*8e20*/  IMAD.MOV.U32 R200, RZ, RZ, R92 ;  /* 0x000000ffffc87224 */ /* 0x000fe200078e005c */
[----:B------:R-:W-:Y:S01]  /*8e30*/  LDSM.16.MT88.4 R148, [R212+0xac00] ;  /* 0x00ac0000d494783b */ /* 0x000fe20000004200 */
[----:B------:R-:W-:-:S04]  /*8e40*/  IMAD.MOV.U32 R204, RZ, RZ, R94 ;  /* 0x000000ffffcc7224 */ /* 0x000fc800078e005e */
[C---:B------:R-:W-:Y:S01]  /*8e50*/  HMMA.16816.F32 R28, R4.reuse, R30, R112 ;  /* 0x0000001e041c723c */ /* 0x040fe20000001870 */
[----:B------:R-:W-:Y:S07]  /*8e60*/  MUFU.EX2 R35, R2 ;  /* 0x0000000200237308 */ /* 0x000fee0000000800 */
[----:B------:R-:W-:Y:S01]  /*8e70*/  HMMA.16816.F32 R24, R4, R26, R76 ;  /* 0x0000001a0418723c */ /* 0x000fe2000000184c */
[----:B-1----:R-:W-:Y:S02]  /*8e80*/  FFMA.FTZ R0, R210, c[0x0][0x23c], -R14 ;  /* 0x00008f00d2007a23 */ /* 0x002fe4000001080e */
[----:B------:R-:W-:-:S02]  /*8e90*/  IMAD.MOV.U32 R210, RZ, RZ, R93 ;  /* 0x000000ffffd27224 */ /* 0x000fc400078e005d */
[----:B------:R1:W4:Y:S03]  /*8ea0*/  MUFU.EX2 R41, R0 ;  /* 0x0000000000297308 */ /* 0x0003260000000800 */
[C---:B------:R-:W-:Y:S08]  /*8eb0*/  HMMA.16816.F32 R36, R4.reuse, R38, R68 ;  /* 0x000000260424723c */ /* 0x040ff00000001844 */
[----:B------:R-:W-:Y:S01]  /*8ec0*/  HMMA.16816.F32 R52, R4, R54, R72 ;  /* 0x000000360434723c */ /* 0x000fe20000001848 */
[----:B-1----:R-:W-:Y:S01]  /*8ed0*/  LOP3.LUT R0, R3, UR18, R48, 0x96, !PT ;  /* 0x0000001203007c12 */ /* 0x002fe2000f8e9630 */
[----:B------:R-:W-:Y:S01]  /*8ee0*/  IMAD.MOV.U32 R48, RZ, RZ, R116 ;  /* 0x000000ffff307224 */ /* 0x000fe200078e0074 */
[----:B------:R-:W-:-:S04]  /*8ef0*/  SHF.R.U32.HI R3, RZ, 0x8, R8 ;  /* 0x00000008ff037819 */ /* 0x000fc80000011608 */
[----:B------:R-:W-:Y:S01]  /*8f00*/  FFMA.FTZ R4, R234, c[0x0][0x23c], -R12 ;  /* 0x00008f00ea047a23 */ /* 0x000fe2000001080c */
[C---:B------:R-:W-:Y:S01]  /*8f10*/  LOP3.LUT R2, R0.reuse, 0xffff, RZ, 0xc0, !PT ;  /* 0x0000ffff00027812 */ /* 0x040fe200078ec0ff */
[----:B------:R-:W1:Y:S01]  /*8f20*/  LDSM.16.MT88.4 R116, [R212+0x9c00] ;  /* 0x009c0000d474783b */ /* 0x000e620000004200 */
[----:B------:R-:W-:Y:S02]  /*8f30*/  PRMT R17, R9, 0x5410, R3 ;  /* 0x0000541009117816 */ /* 0x000fe40000000003 */
[----:B------:R-:W-:Y:S02]  /*8f40*/  LOP3.LUT R10, R0, 0xff, RZ, 0xc0, !PT ;  /* 0x000000ff000a7812 */ /* 0x000fe400078ec0ff */
[--C-:B------:R-:W-:Y:S02]  /*8f50*/  SHF.R.U32.HI R8, RZ, 0x10, R0.reuse ;  /* 0x00000010ff087819 */ /* 0x100fe40000011600 */
[----:B------:R-:W-:Y:S02]  /*8f60*/  SHF.R.U32.HI R9, RZ, 0x18, R0 ;  /* 0x00000018ff097819 */ /* 0x000fe40000011600 */
[----:B------:R-:W-:-:S02]  /*8f70*/  SHF.R.U32.HI R0, RZ, 0x8, R2 ;  /* 0x00000008ff007819 */ /* 0x000fc40000011602 */
[----:B------:R-:W-:Y:S02]  /*8f80*/  LOP3.LUT R3, R16, 0xff, RZ, 0xc0, !PT ;  /* 0x000000ff10037812 */ /* 0x000fe400078ec0ff */
[----:B------:R-:W-:Y:S02]  /*8f90*/  PRMT R0, R10, 0x5410, R0 ;  /* 0x000054100a007816 */ /* 0x000fe40000000000 */
[----:B------:R-:W-:Y:S02]  /*8fa0*/  LOP3.LUT R2, R8, 0xff, RZ, 0xc0, !PT ;  /* 0x000000ff08027812 */ /* 0x000fe400078ec0ff */
[----:B------:R-:W-:Y:S01]  /*8fb0*/  PRMT R11, R3, 0x5410, R15 ;  /* 0x00005410030b7816 */ /* 0x000fe2000000000f */
[----:B------:R-:W-:Y:S01]  /*8fc0*/  HSET2.LE.AND R0, R0, R243, PT ;  /* 0x000000f300007233 */ /* 0x000fe20003803000 */
[----:B------:R-:W-:Y:S01]  /*8fd0*/  PRMT R3, R2, 0x5410, R9 ;  /* 0x0000541002037816 */ /* 0x000fe20000000009 */
[----:B------:R5:W-:Y:S01]  /*8fe0*/  MUFU.EX2 R15, R4 ;  /* 0x00000004000f7308 */ /* 0x000be20000000800 */
[----:B--2---:R-:W-:-:S02]  /*8ff0*/  F2FP.PACK_AB R2, R47, R45 ;  /* 0x0000002d2f02723e */ /* 0x004fc400000000ff */
[----:B----4-:R-:W-:Y:S01]  /*9000*/  F2FP.PACK_AB R8, R40, R41 ;  /* 0x000000292808723e */ /* 0x010fe200000000ff */
[--C-:B------:R-:W-:Y:S01]  /*9010*/  HSET2.LE.AND R3, R3, R243.reuse, PT ;  /* 0x000000f303037233 */ /* 0x100fe20003803000 */
[----:B------:R-:W-:Y:S01]  /*9020*/  LOP3.LUT R92, R0, R2, RZ, 0xc0, !PT ;  /* 0x00000002005c7212 */ /* 0x000fe200078ec0ff */
[--C-:B------:R-:W-:Y:S01]  /*9030*/  HSET2.LE.AND R0, R17, R243.reuse, PT ;  /* 0x000000f311007233 */ /* 0x100fe20003803000 */
[----:B------:R-:W-:Y:S02]  /*9040*/  F2FP.PACK_AB R2, R43, R49 ;  /* 0x000000312b02723e */ /* 0x000fe400000000ff */
[----:B------:R-:W-:Y:S01]  /*9050*/  LOP3.LUT R93, R3, R8, RZ, 0xc0, !PT ;  /* 0x00000008035d7212 */ /* 0x000fe200078ec0ff */
[----:B------:R-:W-:Y:S01]  /*9060*/  HSET2.LE.AND R3, R11, R243, PT ;  /* 0x000000f30b037233 */ /* 0x000fe20003803000 */
[----:B------:R-:W-:Y:S01]  /*9070*/  LOP3.LUT R94, R0, R2, RZ, 0xc0, !PT ;  /* 0x00000002005e7212 */ /* 0x000fe200078ec0ff */
[----:B------:R-:W-:Y:S01]  /*9080*/  FFMA.FTZ R0, R241, c[0x0][0x23c], -R12 ;  /* 0x00008f00f1007a23 */ /* 0x000fe2000001080c */
[----:B------:R-:W-:-:S02]  /*9090*/  F2FP.PACK_AB R8, R34, R35 ;  /* 0x000000232208723e */ /* 0x000fc400000000ff */
[----:B------:R-:W-:Y:S01]  /*90a0*/  LOP3.LUT R2, R19, UR8, R44, 0x96, !PT ;  /* 0x0000000813027c12 */ /* 0x000fe2000f8e962c */
[----:B------:R2:W-:Y:S01]  /*90b0*/  MUFU.EX2 R33, R0 ;  /* 0x0000000000217308 */ /* 0x0005e20000000800 */
[----:B------:R-:W-:Y:S01]  /*90c0*/  LOP3.LUT R95, R3, R8, RZ, 0xc0, !PT ;  /* 0x00000008035f7212 */ /* 0x000fe200078ec0ff */
[----:B-----5:R-:W-:Y:S01]  /*90d0*/  FFMA.FTZ R4, R233, c[0x0][0x23c], -R12 ;  /* 0x00008f00e9047a23 */ /* 0x020fe2000001080c */
[----:B------:R-:W4:Y:S01]  /*90e0*/  LDSM.16.MT88.4 R16, [R214+0xbc00] ;  /* 0x00bc0000d610783b */ /* 0x000f220000004200 */
[----:B------:R-:W-:-:S04]  /*90f0*/  IMAD.WIDE.U32 R2, R2, -0x2daee0ad, RZ ;  /* 0xd2511f5302027825 */ /* 0x000fc800078e00ff */
[----:B------:R-:W5:Y:S01]  /*9100*/  MUFU.EX2 R14, R4 ;  /* 0x00000004000e7308 */ /* 0x000f620000000800 */
[----:B------:R-:W-:Y:S01]  /*9110*/  LOP3.LUT R5, R2, 0xff, RZ, 0xc0, !PT ;  /* 0x000000ff02057812 */ /* 0x000fe200078ec0ff */
[----:B---3--:R-:W-:Y:S01]  /*9120*/  HMMA.16816.F32 R72, R92, R80, R96 ;  /* 0x000000505c48723c */ /* 0x008fe20000001860 */
[--C-:B------:R-:W-:Y:S02]  /*9130*/  SHF.R.U32.HI R7, RZ, 0x10, R2.reuse ;  /* 0x00000010ff077819 */ /* 0x100fe40000011602 */
[----:B------:R-:W-:Y:S01]  /*9140*/  SHF.R.U32.HI R6, RZ, 0x18, R2 ;  /* 0x00000018ff067819 */ /* 0x000fe20000011602 */
[----:B--2---:R-:W-:-:S04]  /*9150*/  FFMA.FTZ R0, R239, c[0x0][0x23c], -R12 ;  /* 0x00008f00ef007a23 */ /* 0x004fc8000001080c */
[C---:B-1----:R-:W-:Y:S01]  /*9160*/  HMMA.16816.F32 R108, R92.reuse, R116, R108 ;  /* 0x000000745c6c723c */ /* 0x042fe2000000186c */
[----:B------:R1:W2:Y:S07]  /*9170*/  MUFU.EX2 R32, R0 ;  /* 0x0000000000207308 */ /* 0x0002ae0000000800 */
[C---:B------:R-:W-:Y:S08]  /*9180*/  HMMA.16816.F32 R120, R92.reuse, R118, R120 ;  /* 0x000000765c78723c */ /* 0x040ff00000001878 */
[----:B------:R-:W-:Y:S01]  /*9190*/  HMMA.16816.F32 R124, R92, R132, R124 ;  /* 0x000000845c7c723c */ /* 0x000fe2000000187c */
[----:B-1----:R-:W-:-:S02]  /*91a0*/  LOP3.LUT R0, R3, UR18, R42, 0x96, !PT ;  /* 0x0000001203007c12 */ /* 0x002fc4000f8e962a */
[----:B------:R-:W-:Y:S01]  /*91b0*/  LOP3.LUT R3, R2, 0xffff, RZ, 0xc0, !PT ;  /* 0x0000ffff02037812 */ /* 0x000fe200078ec0ff */
[----:B------:R-:W-:-:S03]  /*91c0*/  FFMA.FTZ R2, R242, c[0x0][0x23c], -R13 ;  /* 0x00008f00f2027a23 */ /* 0x000fc6000001080d */
[----:B------:R-:W-:Y:S01]  /*91d0*/  SHF.R.U32.HI R3, RZ, 0x8, R3 ;  /* 0x00000008ff037819 */ /* 0x000fe20000011603 */
[----:B------:R1:W-:Y:S01]  /*91e0*/  MUFU.EX2 R12, R2 ;  /* 0x00000002000c7308 */ /* 0x0003e20000000800 */
[----:B------:R-:W-:Y:S02]  /*91f0*/  HMMA.16816.F32 R136, R92, R134, R136 ;  /* 0x000000865c88723c */ /* 0x000fe40000001888 */
[----:B------:R-:W-:Y:S01]  /*9200*/  PRMT R5, R5, 0x5410, R3 ;  /* 0x0000541005057816 */ /* 0x000fe20000000003 */
[----:B------:R-:W-:-:S04]  /*9210*/  FFMA.FTZ R3, R240, c[0x0][0x23c], -R13 ;  /* 0x00008f00f0037a23 */ /* 0x000fc8000001080d */
[----:B------:R3:W-:Y:S01]  /*9220*/  MUFU.EX2 R11, R3 ;  /* 0x00000003000b7308 */ /* 0x0007e20000000800 */
[----:B------:R-:W-:Y:S01]  /*9230*/  HSET2.LE.AND R5, R5, R243, PT ;  /* 0x000000f305057233 */ /* 0x000fe20003803000 */
[----:B------:R-:W-:Y:S01]  /*9240*/  HMMA.16816.F32 R140, R92, R148, R140 ;  /* 0x000000945c8c723c */ /* 0x000fe2000000188c */
[----:B-1----:R-:W-:-:S07]  /*9250*/  LOP3.LUT R2, R7, 0xff, RZ, 0xc0, !PT ;  /* 0x000000ff07027812 */ /* 0x002fce00078ec0ff */
[C---:B------:R-:W-:Y:S01]  /*9260*/  HMMA.16816.F32 R152, R92.reuse, R150, R152 ;  /* 0x000000965c98723c */ /* 0x040fe20000001898 */
[----:B------:R-:W-:Y:S01]  /*9270*/  PRMT R6, R2, 0x5410, R6 ;  /* 0x0000541002067816 */ /* 0x000fe20000000006 */
[--C-:B------:R-:W-:Y:S02]  /*9280*/  FFMA.FTZ R2, R238, c[0x0][0x23c], -R13.reuse ;  /* 0x00008f00ee027a23 */ /* 0x100fe4000001080d */
[----:B---3--:R-:W-:Y:S02]  /*9290*/  FFMA.FTZ R3, R237, c[0x0][0x23c], -R13 ;  /* 0x00008f00ed037a23 */ /* 0x008fe4000001080d */
[----:B------:R1:W-:Y:S01]  /*92a0*/  MUFU.EX2 R10, R2 ;  /* 0x00000002000a7308 */ /* 0x0003e20000000800 */
[----:B------:R-:W-:Y:S01]  /*92b0*/  HSET2.LE.AND R6, R6, R243, PT ;  /* 0x000000f306067233 */ /* 0x000fe20003803000 */
[C---:B------:R-:W-:Y:S06]  /*92c0*/  HMMA.16816.F32 R156, R92.reuse, R164, R156 ;  /* 0x000000a45c9c723c */ /* 0x040fec000000189c */
[----:B------:R3:W2:Y:S02]  /*92d0*/  MUFU.EX2 R9, R3 ;  /* 0x0000000300097308 */ /* 0x0006a40000000800 */
[----:B------:R-:W-:Y:S01]  /*92e0*/  HMMA.16816.F32 R168, R92, R166, R168 ;  /* 0x000000a65ca8723c */ /* 0x000fe200000018a8 */
[----:B-1----:R-:W-:-:S07]  /*92f0*/  LOP3.LUT R2, R0, 0xffff, RZ, 0xc0, !PT ;  /* 0x0000ffff00027812 */ /* 0x002fce00078ec0ff */
[C---:B------:R-:W-:Y:S01]  /*9300*/  HMMA.16816.F32 R76, R92.reuse, R82, R172 ;  /* 0x000000525c4c723c */ /* 0x040fe200000018ac */
[----:B------:R-:W-:Y:S02]  /*9310*/  SHF.R.U32.HI R4, RZ, 0x8, R2 ;  /* 0x00000008ff047819 */ /* 0x000fe40000011602 */
[--C-:B------:R-:W-:Y:S02]  /*9320*/  SHF.R.U32.HI R2, RZ, 0x10, R0.reuse ;  /* 0x00000010ff027819 */ /* 0x100fe40000011600 */
[----:B---3--:R-:W-:Y:S02]  /*9330*/  LOP3.LUT R3, R0, 0xff, RZ, 0xc0, !PT ;  /* 0x000000ff00037812 */ /* 0x008fe400078ec0ff */
[----:B------:R-:W-:Y:S01]  /*9340*/  SHF.R.U32.HI R0, RZ, 0x18, R0 ;  /* 0x00000018ff007819 */ /* 0x000fe20000011600 */
[----:B----4-:R-:W-:Y:S01]  /*9350*/  HMMA.16816.F32 R88, R92, R16, R180 ;  /* 0x000000105c58723c */ /* 0x010fe200000018b4 */
[----:B------:R-:W-:Y:S02]  /*9360*/  LOP3.LUT R2, R2, 0xff, RZ, 0xc0, !PT ;  /* 0x000000ff02027812 */ /* 0x000fe400078ec0ff */
[----:B------:R-:W-:-:S02]  /*9370*/  PRMT R3, R3, 0x5410, R4 ;  /* 0x0000541003037816 */ /* 0x000fc40000000004 */
[----:B------:R-:W-:Y:S02]  /*9380*/  PRMT R2, R2, 0x5410, R0 ;  /* 0x0000541002027816 */ /* 0x000fe40000000000 */
[----:B-----5:R-:W-:Y:S01]  /*9390*/  F2FP.PACK_AB R0, R14, R15 ;  /* 0x0000000f0e00723e */ /* 0x020fe200000000ff */
[--C-:B------:R-:W-:Y:S01]  /*93a0*/  HSET2.LE.AND R7, R3, R243.reuse, PT ;  /* 0x000000f303077233 */ /* 0x100fe20003803000 */
[----:B--2---:R-:W-:Y:S01]  /*93b0*/  F2FP.PACK_AB R3, R32, R33 ;  /* 0x000000212003723e */ /* 0x004fe200000000ff */
[----:B------:R-:W-:Y:S01]  /*93c0*/  HSET2.LE.AND R8, R2, R243, PT ;  /* 0x000000f302087233 */ /* 0x000fe20003803000 */
[----:B------:R-:W-:Y:S01]  /*93d0*/  F2FP.PACK_AB R2, R9, R10 ;  /* 0x0000000a0902723e */ /* 0x000fe200000000ff */
[----:B------:R-:W-:Y:S01]  /*93e0*/  HMMA.16816.F32 R92, R92, R18, R176 ;  /* 0x000000125c5c723c */ /* 0x000fe200000018b0 */
[----:B------:R-:W-:Y:S02]  /*93f0*/  F2FP.PACK_AB R4, R11, R12 ;  /* 0x0000000c0b04723e */ /* 0x000fe400000000ff */
        /* <DEDUP_REMOVED lines=85> */
[----:B------:R-:W5:Y:S01]  /*9950*/  LDL.64 R192, [R1+0x8] ;  /* 0x0000080001c07983 */ /* 0x000f620000100a00 */
        /* <DEDUP_REMOVED lines=13> */
[----:B-----5:R-:W-:-:S06]  /*9a30*/  IMAD.WIDE.U32 R2, R195, UR34, R192 ;  /* 0x00000022c3027c25 */ /* 0x020fcc000f8e00c0 */
        /* <DEDUP_REMOVED lines=41> */
[C---:B------:R-:W-:Y:S01]  /*9cd0*/  ISETP.GE.AND P5, PT, R0.reuse, R228, PT ;  /* 0x000000e40000720c */ /* 0x040fe20003fa6270 */
[----:B------:R-:W-:Y:S01]  /*9ce0*/  @P3 STS.128 [R218+0xa800], RZ ;  /* 0x00a800ffda003388 */ /* 0x000fe20000000c00 */
[C---:B------:R-:W-:Y:S02]  /*9cf0*/  ISETP.GE.AND P1, PT, R0.reuse, R227, PT ;  /* 0x000000e30000720c */ /* 0x040fe40003f26270 */
[C---:B------:R-:W-:Y:S01]  /*9d00*/  ISETP.LT.OR P0, PT, R0.reuse, R225, P0 ;  /* 0x000000e10000720c */ /* 0x040fe20000701670 */
[----:B------:R-:W-:Y:S01]  /*9d10*/  @!PT LDS RZ, [RZ] ;  /* 0x00000000fffff984 */ /* 0x000fe20000000800 */
[----:B------:R-:W-:Y:S01]  /*9d20*/  @!PT LDS RZ, [RZ] ;  /* 0x00000000fffff984 */ /* 0x000fe20000000800 */
[----:B------:R-:W-:Y:S01]  /*9d30*/  @!PT LDS RZ, [RZ] ;  /* 0x00000000fffff984 */ /* 0x000fe20000000800 */
[----:B------:R3:W-:Y:S01]  /*9d40*/  @!P3 LDGSTS.E.BYPASS.LTC128B.128 [R218+0xa800], [R4.64+0x40] ;  /* 0x0a80004004dabfae */ /* 0x0007e2000b901d5e */
[C---:B------:R-:W-:Y:S02]  /*9d50*/  ISETP.LT.OR P6, PT, R0.reuse, R224, P6 ;  /* 0x000000e00000720c */ /* 0x040fe400037c1670 */
[C---:B------:R-:W-:Y:S01]  /*9d60*/  ISETP.LT.OR P5, PT, R0.reuse, R223, P5 ;  /* 0x000000df0000720c */ /* 0x040fe20002fa1670 */
[----:B------:R-:W-:Y:S01]  /*9d70*/  @P2 STS.128 [R218+0xb800], RZ ;  /* 0x00b800ffda002388 */ /* 0x000fe20000000c00 */
[----:B------:R-:W-:-:S03]  /*9d80*/  ISETP.LT.OR P1, PT, R0, R222, P1 ;  /* 0x000000de0000720c */ /* 0x000fc60000f21670 */
        /* <DEDUP_REMOVED lines=9> */
[----:B------:R-:W5:Y:S01]  /*9e20*/  LDSM.16.M88.4 R16, [R213+0x6c00] ;  /* 0x006c0000d510783b */ /* 0x000f620000000200 */
[----:B----4-:R-:W-:-:S03]  /*9e30*/  IMAD.IADD R2, R221, 0x1, -R0 ;  /* 0x00000001dd027824 */ /* 0x010fc600078e0a00 */
[----:B-1----:R-:W-:Y:S01]  /*9e40*/  LDSM.16.M88.4 R12, [R217+0x1000] ;  /* 0x00100000d90c783b */ /* 0x002fe20000000200 */
[----:B------:R-:W-:-:S03]  /*9e50*/  IMAD.IADD R3, R220, 0x1, -R0 ;  /* 0x00000001dc037824 */ /* 0x000fc600078e0a00 */
[----:B------:R-:W1:Y:S01]  /*9e60*/  LDSM.16.M88.4 R44, [R215+0x6400] ;  /* 0x00640000d72c783b */ /* 0x000e620000000200 */
[----:B------:R-:W-:Y:S02]  /*9e70*/  IABS R2, R2 ;  /* 0x0000000200027213 */ /* 0x000fe40000000000 */
[----:B------:R-:W-:Y:S01]  /*9e80*/  IABS R3, R3 ;  /* 0x0000000300037213 */ /* 0x000fe20000000000 */
[----:B------:R-:W4:Y:S04]  /*9e90*/  LDSM.16.M88.4 R48, [R215+0x6000] ;  /* 0x00600000d730783b */ /* 0x000f280000000200 */
[----:B------:R-:W1:Y:S04]  /*9ea0*/  LDSM.16.M88.4 R36, [R215+0x6c00] ;  /* 0x006c0000d724783b */ /* 0x000e680000000200 */
[----:B------:R-:W1:Y:S01]  /*9eb0*/  LDSM.16.M88.4 R40, [R215+0x6800] ;  /* 0x00680000d728783b */ /* 0x000e620000000200 */
[C---:B--2---:R-:W-:Y:S03]  /*9ec0*/  HMMA.16816.F32 R236, R8.reuse, R28, RZ ;  /* 0x0000001c08ec723c */ /* 0x044fe600000018ff */
[----:B------:R-:W0:Y:S05]  /*9ed0*/  LDGDEPBAR ;  /* 0x00000000000079af */ /* 0x000e2a0000000000 */
        /* <DEDUP_REMOVED lines=18> */
[----:B------:R-:W1:Y:S07]  /*a000*/  LDSM.16.M88.4 R8, [R217] ;  /* 0x00000000d908783b */ /* 0x000e6e0000000200 */
[C---:B----4-:R-:W-:Y:S08]  /*a010*/  HMMA.16816.F32 R56, R12.reuse, R50, R60 ;  /* 0x000000320c38723c */ /* 0x050ff0000000183c */
[C---:B------:R-:W-:Y:S01]  /*a020*/  HMMA.16816.F32 R176, R12.reuse, R48, R32 ;  /* 0x000000300cb0723c */ /* 0x040fe20000001820 */
[----:B------:R-:W-:Y:S07]  /*a030*/  LDSM.16.M88.4 R32, [R213+0x7000] ;  /* 0x00700000d520783b */ /* 0x000fee0000000200 */
[C---:B------:R-:W-:Y:S01]  /*a040*/  HMMA.16816.F32 R60, R12.reuse, R38, R4 ;  /* 0x000000260c3c723c */ /* 0x040fe20000001804 */
[----:B------:R-:W2:Y:S07]  /*a050*/  LDSM.16.M88.4 R4, [R216+0x3000] ;  /* 0x00300000d804783b */ /* 0x000eae0000000200 */
[C---:B------:R-:W-:Y:S01]  /*a060*/  HMMA.16816.F32 R16, R12.reuse, R36, R28 ;  /* 0x000000240c10723c */ /* 0x040fe2000000181c */
[----:B------:R-:W3:Y:S07]  /*a070*/  LDSM.16.M88.4 R28, [R213+0x7400] ;  /* 0x00740000d51c783b */ /* 0x000eee0000000200 */
        /* <DEDUP_REMOVED lines=8> */
[----:B------:R-:W-:Y:S08]  /*a100*/  HMMA.16816.F32 R192, R8, R42, R196 ;  /* 0x0000002a08c0723c */ /* 0x000ff000000018c4 */
[----:B--2---:R-:W-:Y:S08]  /*a110*/  HMMA.16816.F32 R172, R4, R34, R56 ;  /* 0x0000002204ac723c */ /* 0x004ff00000001838 */
[C---:B------:R-:W-:Y:S01]  /*a120*/  HMMA.16816.F32 R240, R8.reuse, R40, R200 ;  /* 0x0000002808f0723c */ /* 0x040fe200000018c8 */
[----:B------:R-:W-:Y:S07]  /*a130*/  LDSM.16.M88.4 R40, [R215+0x7400] ;  /* 0x00740000d728783b */ /* 0x000fee0000000200 */
[----:B------:R-:W-:Y:S01]  /*a140*/  HMMA.16816.F32 R180, R8, R38, R180 ;  /* 0x0000002608b4723c */ /* 0x000fe200000018b4 */
[----:B------:R-:W-:Y:S07]  /*a150*/  LDSM.16.M88.4 R36, [R215+0x7800] ;  /* 0x00780000d724783b */ /* 0x000fee0000000200 */
[C---:B------:R-:W-:Y:S08]  /*a160*/  HMMA.16816.F32 R176, R4.reuse, R32, R176 ;  /* 0x0000002004b0723c */ /* 0x040ff000000018b0 */
[C---:B---3--:R-:W-:Y:S08]  /*a170*/  HMMA.16816.F32 R188, R4.reuse, R28, R188 ;  /* 0x0000001c04bc723c */ /* 0x048ff000000018bc */
[C---:B------:R-:W-:Y:S08]  /*a180*/  HMMA.16816.F32 R196, R4.reuse, R24, R184 ;  /* 0x0000001804c4723c */ /* 0x040ff000000018b8 */
[C---:B------:R-:W-:Y:S01]  /*a190*/  HMMA.16816.F32 R232, R4.reuse, R20, R16 ;  /* 0x0000001404e8723c */ /* 0x040fe20000001810 */
[----:B------:R-:W-:Y:S07]  /*a1a0*/  LDSM.16.M88.4 R16, [R215+0x7000] ;  /* 0x00700000d710783b */ /* 0x000fee0000000200 */
[C---:B------:R-:W-:Y:S08]  /*a1b0*/  HMMA.16816.F32 R52, R4.reuse, R30, R52 ;  /* 0x0000001e0434723c */ /* 0x040ff00000001834 */
[C---:B------:R-:W-:Y:S08]  /*a1c0*/  HMMA.16816.F32 R48, R4.reuse, R26, R64 ;  /* 0x0000001a0430723c */ /* 0x040ff00000001840 */
[----:B------:R-:W-:Y:S01]  /*a1d0*/  HMMA.16816.F32 R56, R4, R22, R60 ;  /* 0x000000160438723c */ /* 0x000fe2000000183c */
[----:B------:R-:W1:Y:S07]  /*a1e0*/  LDSM.16.M88.4 R4, [R217+0x3000] ;  /* 0x00300000d904783b */ /* 0x000e6e0000000200 */
[----:B------:R-:W-:Y:S01]  /*a1f0*/  HMMA.16816.F32 R200, R8, R46, R204 ;  /* 0x0000002e08c8723c */ /* 0x000fe200000018cc */
[----:B------:R-:W2:Y:S04]  /*a200*/  LDSM.16.M88.4 R44, [R215+0x7c00] ;  /* 0x007c0000d72c783b */ /* 0x000ea80000000200 */
[----:B------:R-:W3:Y:S03]  /*a210*/  LDSM.16.M88.4 R8, [R217+0x2000] ;  /* 0x00200000d908783b */ /* 0x000ee60000000200 */
[C---:B----4-:R-:W-:Y:S08]  /*a220*/  HMMA.16816.F32 R60, R12.reuse, R32, R236 ;  /* 0x000000200c3c723c */ /* 0x050ff000000018ec */
        /* <DEDUP_REMOVED lines=8> */
[C---:B------:R-:W-:Y:S01]  /*a2b0*/  HMMA.16816.F32 R244, R12.reuse, R28, R244 ;  /* 0x0000001c0cf4723c */ /* 0x040fe200000018f4 */
[----:B------:R-:W-:Y:S07]  /*a2c0*/  LDSM.16.M88.4 R28, [R213+0x8400] ;  /* 0x00840000d51c783b */ /* 0x000fee0000000200 */
[----:B------:R-:W-:Y:S01]  /*a2d0*/  HMMA.16816.F32 R240, R12, R24, R240 ;  /* 0x000000180cf0723c */ /* 0x000fe200000018f0 */
[----:B------:R-:W-:Y:S04]  /*a2e0*/  LDSM.16.M88.4 R24, [R213+0x8000] ;  /* 0x00800000d518783b */ /* 0x000fe80000000200 */
[----:B------:R-:W-:Y:S03]  /*a2f0*/  LDSM.16.M88.4 R12, [R216+0x4000] ;  /* 0x00400000d80c783b */ /* 0x000fe60000000200 */
[C---:B------:R-:W-:Y:S01]  /*a300*/  HMMA.16816.F32 R176, R4.reuse, R40, R188 ;  /* 0x0000002804b0723c */ /* 0x040fe200000018bc */
[----:B------:R-:W-:Y:S07]  /*a310*/  LDSM.16.M88.4 R188, [R213+0x8800] ;  /* 0x00880000d5bc783b */ /* 0x000fee0000000200 */
[C---:B------:R-:W-:Y:S08]  /*a320*/  HMMA.16816.F32 R172, R4.reuse, R42, R52 ;  /* 0x0000002a04ac723c */ /* 0x040ff00000001834 */
[C---:B------:R-:W-:Y:S01]  /*a330*/  HMMA.16816.F32 R64, R4.reuse, R36, R196 ;  /* 0x000000240440723c */ /* 0x040fe200000018c4 */
        /* <DEDUP_REMOVED lines=19> */
[C---:B------:R-:W-:Y:S01]  /*a470*/  HMMA.16816.F32 R208, R4.reuse, R196, R20 ;  /* 0x000000c404d0723c */ /* 0x040fe20000001814 */
[----:B------:R-:W1:Y:S07]  /*a480*/  LDSM.16.M88.4 R20, [R215+0x8000] ;  /* 0x00800000d714783b */ /* 0x000e6e0000000200 */
[----:B------:R-:W-:Y:S01]  /*a490*/  HMMA.16816.F32 R236, R4, R198, R48 ;  /* 0x000000c604ec723c */ /* 0x000fe20000001830 */
[----:B------:R-:W2:Y:S07]  /*a4a0*/  LDSM.16.M88.4 R4, [R217+0x4000] ;  /* 0x00400000d904783b */ /* 0x000eae0000000200 */
[C---:B------:R-:W-:Y:S01]  /*a4b0*/  HMMA.16816.F32 R32, R12.reuse, R24, R52 ;  /* 0x000000180c20723c */ /* 0x040fe20000001834 */
[----:B------:R-:W-:Y:S07]  /*a4c0*/  I2F R24, R3 ;  /* 0x0000000300187306 */ /* 0x000fee0000201400 */
[C---:B------:R-:W-:Y:S01]  /*a4d0*/  HMMA.16816.F32 R40, R12.reuse, R26, R16 ;  /* 0x0000001a0c28723c */ /* 0x040fe20000001810 */
[----:B------:R-:W3:Y:S01]  /*a4e0*/  LDSM.16.M88.4 R16, [R215+0x8400] ;  /* 0x00840000d710783b */ /* 0x000ee20000000200 */
[----:B------:R4:W5:Y:S06]  /*a4f0*/  I2F R26, R2 ;  /* 0x00000002001a7306 */ /* 0x00096c0000201400 */
[C---:B------:R-:W-:Y:S08]  /*a500*/  HMMA.16816.F32 R36, R12.reuse, R28, R56 ;  /* 0x0000001c0c24723c */ /* 0x040ff00000001838 */
[----:B------:R-:W-:Y:S01]  /*a510*/  HMMA.16816.F32 R60, R12, R30, R60 ;  /* 0x0000001e0c3c723c */ /* 0x000fe2000000183c */
[----:B----4-:R-:W-:-:S05]  /*a520*/  IMAD.IADD R2, R219, 0x1, -R0 ;  /* 0x00000001db027824 */ /* 0x010fca00078e0a00 */
[----:B------:R-:W-:Y:S02]  /*a530*/  IABS R2, R2 ;  /* 0x0000000200027213 */ /* 0x000fe40000000000 */
[----:B-1----:R-:W-:Y:S03]  /*a540*/  HMMA.16816.F32 R44, R8, R20, R44 ;  /* 0x00000014082c723c */ /* 0x002fe6000000182c */
[----:B------:R-:W-:-:S05]  /*a550*/  IMAD.MOV.U32 R3, RZ, RZ, R2 ;  /* 0x000000ffff037224 */ /* 0x000fca00078e0002 */
[----:B--2---:R-:W-:Y:S01]  /*a560*/  HMMA.16816.F32 R32, R4, R20, R32 ;  /* 0x000000140420723c */ /* 0x004fe20000001820 */
[----:B------:R-:W-:Y:S06]  /*a570*/  I2F R21, R3 ;  /* 0x0000000300157306 */ /* 0x000fec0000201400 */
[----:B------:R-:W-:Y:S01]  /*a580*/  IMAD.IADD R20, R226, 0x1, -R0 ;  /* 0x00000001e2147824 */ /* 0x000fe200078e0a00 */
[----:B------:R-:W-:Y:S04]  /*a590*/  HMMA.16816.F32 R180, R8, R22, R180 ;  /* 0x0000001608b4723c */ /* 0x000fe800000018b4 */
[----:B------:R-:W-:-:S04]  /*a5a0*/  IABS R2, R20 ;  /* 0x0000001400027213 */ /* 0x000fc80000000000 */
[----:B------:R1:W2:Y:S01]  /*a5b0*/  I2F R20, R2 ;  /* 0x0000000200147306 */ /* 0x0002a20000201400 */
[-C--:B---3--:R-:W-:Y:S07]  /*a5c0*/  HMMA.16816.F32 R36, R4, R16.reuse, R36 ;  /* 0x000000100424723c */ /* 0x088fee0000001824 */
[----:B-----5:R-:W-:Y:S01]  /*a5d0*/  FFMA.FTZ R26, R26, -UR28, R32 ;  /* 0x8000001c1a1a7c23 */ /* 0x020fe20008010020 */
[----:B------:R-:W-:Y:S01]  /*a5e0*/  HMMA.16816.F32 R176, R8, R16, R176 ;  /* 0x0000001008b0723c */ /* 0x000fe200000018b0 */
[----:B------:R-:W-:-:S03]  /*a5f0*/  FFMA.FTZ R24, R24, -UR28, R34 ;  /* 0x8000001c18187c23 */ /* 0x000fc60008010022 */
[----:B------:R-:W-:Y:S02]  /*a600*/  FSEL R100, R26, -INF , !P0 ;  /* 0xff8000001a647808 */ /* 0x000fe40004000000 */
[----:B------:R-:W-:Y:S02]  /*a610*/  FSEL R107, R24, -INF , !P6 ;  /* 0xff800000186b7808 */ /* 0x000fe40007000000 */
[----:B-1----:R-:W-:Y:S01]  /*a620*/  IADD3 R2, R0, 0x1, RZ ;  /* 0x0000000100027810 */ /* 0x002fe20007ffe0ff */
[----:B------:R-:W-:Y:S03]  /*a630*/  HMMA.16816.F32 R40, R4, R22, R40 ;  /* 0x000000160428723c */ /* 0x000fe60000001828 */
[----:B------:R-:W-:Y:S01]  /*a640*/  ISETP.GE.AND P0, PT, R2, R230, PT ;  /* 0x000000e60200720c */ /* 0x000fe20003f06270 */
[--C-:B------:R-:W-:Y:S01]  /*a650*/  IMAD.IADD R16, R220, 0x1, -R2.reuse ;  /* 0x00000001dc107824 */ /* 0x100fe200078e0a02 */
[C---:B------:R-:W-:Y:S01]  /*a660*/  ISETP.GE.AND P6, PT, R2.reuse, R229, PT ;  /* 0x000000e50200720c */ /* 0x040fe20003fc6270 */
[----:B------:R-:W-:Y:S01]  /*a670*/  IMAD.IADD R3, R221, 0x1, -R2 ;  /* 0x00000001dd037824 */ /* 0x000fe200078e0a02 */
[----:B------:R-:W-:Y:S01]  /*a680*/  ISETP.LT.OR P0, PT, R2, R225, P0 ;  /* 0x000000e10200720c */ /* 0x000fe20000701670 */
[----:B--2---:R-:W-:Y:S01]  /*a690*/  FFMA.FTZ R22, R20, -UR28, R46 ;  /* 0x8000001c14167c23 */ /* 0x004fe2000801002e */
[----:B------:R-:W-:Y:S01]  /*a6a0*/  IABS R16, R16 ;  /* 0x0000001000107213 */ /* 0x000fe20000000000 */
[----:B------:R-:W-:Y:S01]  /*a6b0*/  IMAD.IADD R20, R219, 0x1, -R2 ;  /* 0x00000001db147824 */ /* 0x000fe200078e0a02 */
[----:B------:R-:W-:Y:S01]  /*a6c0*/  IABS R3, R3 ;  /* 0x0000000300037213 */ /* 0x000fe20000000000 */
[----:B------:R-:W-:Y:S01]  /*a6d0*/  FFMA.FTZ R23, R21, -UR28, R44 ;  /* 0x8000001c15177c23 */ /* 0x000fe2000801002c */
[----:B------:R-:W-:Y:S01]  /*a6e0*/  FSEL R187, R22, -INF , !P1 ;  /* 0xff80000016bb7808 */ /* 0x000fe20004800000 */
[----:B------:R-:W-:Y:S01]  /*a6f0*/  IMAD.MOV.U32 R17, RZ, RZ, R16 ;  /* 0x000000ffff117224 */ /* 0x000fe200078e0010 */
[----:B------:R-:W-:Y:S01]  /*a700*/  IABS R16, R20 ;  /* 0x0000001400107213 */ /* 0x000fe20000000000 */
[----:B------:R-:W-:Y:S01]  /*a710*/  IMAD.IADD R20, R226, 0x1, -R2 ;  /* 0x00000001e2147824 */ /* 0x000fe200078e0a02 */
[----:B------:R1:W2:Y:S01]  /*a720*/  I2F R27, R3 ;  /* 0x00000003001b7306 */ /* 0x0002a20000201400 */
[----:B------:R-:W-:Y:S01]  /*a730*/  FSEL R185, R23, -INF , !P5 ;  /* 0xff80000017b97808 */ /* 0x000fe20006800000 */
[----:B------:R-:W-:Y:S01]  /*a740*/  HMMA.16816.F32 R48, R12, R190, R204 ;  /* 0x000000be0c30723c */ /* 0x000fe200000018cc */
[----:B------:R-:W-:-:S02]  /*a750*/  ISETP.GE.AND P5, PT, R2, R228, PT ;  /* 0x000000e40200720c */ /* 0x000fc40003fa6270 */
[C---:B------:R-:W-:Y:S02]  /*a760*/  ISETP.GE.AND P1, PT, R2.reuse, R227, PT ;  /* 0x000000e30200720c */ /* 0x040fe40003f26270 */
[C---:B------:R-:W-:Y:S01]  /*a770*/  ISETP.LT.OR P6, PT, R2.reuse, R224, P6 ;  /* 0x000000e00200720c */ /* 0x040fe200037c1670 */
[----:B------:R3:W4:Y:S01]  /*a780*/  I2F R25, R17 ;  /* 0x0000001100197306 */ /* 0x0007220000201400 */
[C---:B------:R-:W-:Y:S02]  /*a790*/  ISETP.LT.OR P5, PT, R2.reuse, R223, P5 ;  /* 0x000000df0200720c */ /* 0x040fe40002fa1670 */
[----:B------:R-:W-:Y:S02]  /*a7a0*/  ISETP.LT.OR P1, PT, R2, R222, P1 ;  /* 0x000000de0200720c */ /* 0x000fe40000f21670 */
[----:B-1----:R-:W-:Y:S01]  /*a7b0*/  IADD3 R3, R0, 0x8, RZ ;  /* 0x0000000800037810 */ /* 0x002fe20007ffe0ff */
[----:B--2---:R-:W-:-:S04]  /*a7c0*/  FFMA.FTZ R24, R27, -UR28, R33 ;  /* 0x8000001c1b187c23 */ /* 0x004fc80008010021 */
[----:B------:R-:W-:Y:S01]  /*a7d0*/  IMAD.IADD R2, R220, 0x1, -R3 ;  /* 0x00000001dc027824 */ /* 0x000fe200078e0a03 */
[----:B------:R-:W-:Y:S01]  /*a7e0*/  FSEL R59, R24, -INF , !P0 ;  /* 0xff800000183b7808 */ /* 0x000fe20004000000 */
[----:B---3--:R-:W-:Y:S01]  /*a7f0*/  IMAD.MOV.U32 R17, RZ, RZ, R16 ;  /* 0x000000ffff117224 */ /* 0x008fe200078e0010 */
[----:B------:R-:W-:Y:S01]  /*a800*/  IABS R16, R20 ;  /* 0x0000001400107213 */ /* 0x000fe20000000000 */
[----:B----4-:R-:W-:Y:S01]  /*a810*/  FFMA.FTZ R23, R25, -UR28, R35 ;  /* 0x8000001c19177c23 */ /* 0x010fe20008010023 */
[----:B------:R-:W-:Y:S01]  /*a820*/  IABS R2, R2 ;  /* 0x0000000200027213 */ /* 0x000fe20000000000 */
[----:B------:R1:W2:Y:S01]  /*a830*/  I2F R21, R17 ;  /* 0x0000001100157306 */ /* 0x0002a20000201400 */
[----:B------:R-:W-:Y:S01]  /*a840*/  ISETP.GE.AND P0, PT, R3, R230, PT ;  /* 0x000000e60300720c */ /* 0x000fe20003f06270 */
[----:B------:R-:W-:Y:S01]  /*a850*/  HMMA.16816.F32 R32, R4, R18, R60 ;  /* 0x000000120420723c */ /* 0x000fe2000000183c */
[----:B------:R-:W-:Y:S02]  /*a860*/  FSEL R106, R23, -INF , !P6 ;  /* 0xff800000176a7808 */ /* 0x000fe40007000000 */
[----:B------:R-:W-:-:S02]  /*a870*/  ISETP.GE.AND P6, PT, R3, R229, PT ;  /* 0x000000e50300720c */ /* 0x000fc40003fc6270 */
[C---:B------:R-:W-:Y:S01]  /*a880*/  ISETP.LT.OR P0, PT, R3.reuse, R225, P0 ;  /* 0x000000e10300720c */ /* 0x040fe20000701670 */
[----:B------:R-:W3:Y:S01]  /*a890*/  I2F R20, R16 ;  /* 0x0000001000147306 */ /* 0x000ee20000201400 */
[----:B------:R-:W-:Y:S01]  /*a8a0*/  ISETP.LT.OR P6, PT, R3, R224, P6 ;  /* 0x000000e00300720c */ /* 0x000fe200037c1670 */
[----:B-1----:R-:W-:Y:S02]  /*a8b0*/  IMAD.IADD R17, R221, 0x1, -R3 ;  /* 0x00000001dd117824 */ /* 0x002fe400078e0a03 */
[----:B--2---:R-:W-:-:S05]  /*a8c0*/  FFMA.FTZ R22, R21, -UR28, R45 ;  /* 0x8000001c15167c23 */ /* 0x004fca000801002d */
[----:B------:R-:W-:Y:S01]  /*a8d0*/  FSEL R184, R22, -INF , !P5 ;  /* 0xff80000016b87808 */ /* 0x000fe20006800000 */
[----:B---3--:R-:W-:Y:S01]  /*a8e0*/  FFMA.FTZ R21, R20, -UR28, R47 ;  /* 0x8000001c14157c23 */ /* 0x008fe2000801002f */
[----:B------:R-:W-:Y:S01]  /*a8f0*/  IABS R16, R17 ;  /* 0x0000001100107213 */ /* 0x000fe20000000000 */
[----:B------:R-:W-:Y:S01]  /*a900*/  IMAD.MOV.U32 R17, RZ, RZ, R2 ;  /* 0x000000ffff117224 */ /* 0x000fe200078e0002 */
[----:B------:R-:W-:Y:S01]  /*a910*/  IADD3 R2, R0, 0x9, RZ ;  /* 0x0000000900027810 */ /* 0x000fe20007ffe0ff */
[----:B------:R-:W-:Y:S01]  /*a920*/  IMAD.IADD R20, R226, 0x1, -R3 ;  /* 0x00000001e2147824 */ /* 0x000fe200078e0a03 */
[----:B------:R1:W2:Y:S01]  /*a930*/  I2F R28, R16 ;  /* 0x00000010001c7306 */ /* 0x0002a20000201400 */
[----:B------:R-:W-:Y:S01]  /*a940*/  FSEL R186, R21, -INF , !P1 ;  /* 0xff80000015ba7808 */ /* 0x000fe20004800000 */
[----:B------:R-:W-:Y:S01]  /*a950*/  HMMA.16816.F32 R44, R8, R18, R172 ;  /* 0x00000012082c723c */ /* 0x000fe200000018ac */
[C---:B------:R-:W-:Y:S02]  /*a960*/  ISETP.GE.AND P5, PT, R3.reuse, R228, PT ;  /* 0x000000e40300720c */ /* 0x040fe40003fa6270 */
[----:B------:R-:W-:-:S02]  /*a970*/  ISETP.GE.AND P1, PT, R3, R227, PT ;  /* 0x000000e30300720c */ /* 0x000fc40003f26270 */
[C---:B------:R-:W-:Y:S01]  /*a980*/  ISETP.LT.OR P5, PT, R3.reuse, R223, P5 ;  /* 0x000000df0300720c */ /* 0x040fe20002fa1670 */
[----:B------:R-:W3:Y:S01]  /*a990*/  I2F R26, R17 ;  /* 0x00000011001a7306 */ /* 0x000ee20000201400 */
[----:B------:R-:W-:Y:S01]  /*a9a0*/  ISETP.LT.OR P1, PT, R3, R222, P1 ;  /* 0x000000de0300720c */ /* 0x000fe20000f21670 */
[----:B-1----:R-:W-:Y:S02]  /*a9b0*/  IMAD.IADD R16, R219, 0x1, -R3 ;  /* 0x00000001db107824 */ /* 0x002fe400078e0a03 */
[----:B--2---:R-:W-:-:S03]  /*a9c0*/  FFMA.FTZ R24, R28, -UR28, R40 ;  /* 0x8000001c1c187c23 */ /* 0x004fc60008010028 */
[----:B------:R-:W-:Y:S02]  /*a9d0*/  IABS R16, R16 ;  /* 0x0000001000107213 */ /* 0x000fe40000000000 */
[----:B------:R-:W-:Y:S01]  /*a9e0*/  FSEL R55, R24, -INF , !P0 ;  /* 0xff80000018377808 */ /* 0x000fe20004000000 */
[----:B---3--:R-:W-:Y:S01]  /*a9f0*/  FFMA.FTZ R23, R26, -UR28, R42 ;  /* 0x8000001c1a177c23 */ /* 0x008fe2000801002a */
[C---:B------:R-:W-:Y:S01]  /*aa00*/  ISETP.GE.AND P0, PT, R2.reuse, R230, PT ;  /* 0x000000e60200720c */ /* 0x040fe20003f06270 */
[----:B------:R-:W-:Y:S01]  /*aa10*/  IMAD.MOV.U32 R17, RZ, RZ, R16 ;  /* 0x000000ffff117224 */ /* 0x000fe200078e0010 */
[----:B------:R-:W-:Y:S01]  /*aa20*/  IABS R16, R20 ;  /* 0x0000001400107213 */ /* 0x000fe20000000000 */
[----:B------:R-:W-:Y:S01]  /*aa30*/  IMAD.IADD R20, R221, 0x1, -R2 ;  /* 0x00000001dd147824 */ /* 0x000fe200078e0a02 */
[----:B------:R-:W-:Y:S01]  /*aa40*/  FSEL R57, R23, -INF , !P6 ;  /* 0xff80000017397808 */ /* 0x000fe20007000000 */
[----:B------:R1:W2:Y:S01]  /*aa50*/  I2F R25, R17 ;  /* 0x0000001100197306 */ /* 0x0002a20000201400 */
[----:B------:R-:W-:-:S02]  /*aa60*/  ISETP.GE.AND P6, PT, R2, R229, PT ;  /* 0x000000e50200720c */ /* 0x000fc40003fc6270 */
[C---:B------:R-:W-:Y:S02]  /*aa70*/  ISETP.LT.OR P0, PT, R2.reuse, R225, P0 ;  /* 0x000000e10200720c */ /* 0x040fe40000701670 */
[----:B------:R-:W-:Y:S01]  /*aa80*/  ISETP.LT.OR P6, PT, R2, R224, P6 ;  /* 0x000000e00200720c */ /* 0x000fe200037c1670 */
[----:B-1----:R-:W-:Y:S01]  /*aa90*/  IMAD.MOV.U32 R17, RZ, RZ, R16 ;  /* 0x000000ffff117224 */ /* 0x002fe200078e0010 */
[----:B------:R-:W-:Y:S01]  /*aaa0*/  IABS R16, R20 ;  /* 0x0000001400107213 */ /* 0x000fe20000000000 */
[----:B--2---:R-:W-:Y:S02]  /*aab0*/  FFMA.FTZ R22, R25, -UR28, R180 ;  /* 0x8000001c19167c23 */ /* 0x004fe400080100b4 */
[----:B------:R1:W2:Y:S01]  /*aac0*/  I2F R21, R17 ;  /* 0x0000001100157306 */ /* 0x0002a20000201400 */
[----:B------:R-:W-:Y:S02]  /*aad0*/  IMAD.IADD R20, R226, 0x1, -R2 ;  /* 0x00000001e2147824 */ /* 0x000fe400078e0a02 */
[----:B------:R-:W-:-:S02]  /*aae0*/  FSEL R58, R22, -INF , !P5 ;  /* 0xff800000163a7808 */ /* 0x000fc40006800000 */
[----:B------:R-:W-:-:S03]  /*aaf0*/  ISETP.GE.AND P5, PT, R2, R228, PT ;  /* 0x000000e40200720c */ /* 0x000fc60003fa6270 */
[----:B------:R3:W4:Y:S01]  /*ab00*/  I2F R27, R16 ;  /* 0x00000010001b7306 */ /* 0x0007220000201400 */
[----:B------:R-:W-:Y:S01]  /*ab10*/  ISETP.LT.OR P5, PT, R2, R223, P5 ;  /* 0x000000df0200720c */ /* 0x000fe20002fa1670 */
[----:B-1----:R-:W-:Y:S02]  /*ab20*/  IMAD.IADD R17, R220, 0x1, -R2 ;  /* 0x00000001dc117824 */ /* 0x002fe400078e0a02 */
[----:B--2---:R-:W-:-:S03]  /*ab30*/  FFMA.FTZ R21, R21, -UR28, R182 ;  /* 0x8000001c15157c23 */ /* 0x004fc600080100b6 */
[----:B------:R-:W-:Y:S02]  /*ab40*/  IABS R3, R17 ;  /* 0x0000001100037213 */ /* 0x000fe40000000000 */
[----:B------:R-:W-:Y:S01]  /*ab50*/  FSEL R105, R21, -INF , !P1 ;  /* 0xff80000015697808 */ /* 0x000fe20004800000 */
[----:B---3--:R-:W-:Y:S01]  /*ab60*/  IMAD.IADD R16, R219, 0x1, -R2 ;  /* 0x00000001db107824 */ /* 0x008fe200078e0a02 */
[----:B------:R1:W2:Y:S01]  /*ab70*/  I2F R25, R3 ;  /* 0x0000000300197306 */ /* 0x0002a20000201400 */
[----:B------:R-:W-:-:S03]  /*ab80*/  ISETP.GE.AND P1, PT, R2, R227, PT ;  /* 0x000000e30200720c */ /* 0x000fc60003f26270 */
[----:B------:R-:W-:Y:S02]  /*ab90*/  IABS R16, R16 ;  /* 0x0000001000107213 */ /* 0x000fe40000000000 */
[----:B------:R-:W-:-:S03]  /*aba0*/  ISETP.LT.OR P1, PT, R2, R222, P1 ;  /* 0x000000de0200720c */ /* 0x000fc60000f21670 */
[----:B------:R-:W-:Y:S01]  /*abb0*/  IMAD.MOV.U32 R17, RZ, RZ, R16 ;  /* 0x000000ffff117224 */ /* 0x000fe200078e0010 */
[----:B------:R-:W-:Y:S01]  /*abc0*/  IABS R16, R20 ;  /* 0x0000001400107213 */ /* 0x000fe20000000000 */
[----:B----4-:R-:W-:Y:S02]  /*abd0*/  FFMA.FTZ R20, R27, -UR28, R41 ;  /* 0x8000001c1b147c23 */ /* 0x010fe40008010029 */
[----:B------:R3:W4:Y:S01]  /*abe0*/  I2F R24, R17 ;  /* 0x0000001100187306 */ /* 0x0007220000201400 */
[----:B-1----:R-:W-:Y:S01]  /*abf0*/  IADD3 R3, R0, 0x10, RZ ;  /* 0x0000001000037810 */ /* 0x002fe20007ffe0ff */
[----:B--2---:R-:W-:Y:S01]  /*ac00*/  FFMA.FTZ R21, R25, -UR28, R43 ;  /* 0x8000001c19157c23 */ /* 0x004fe2000801002b */
[----:B------:R-:W-:Y:S01]  /*ac10*/  FSEL R52, R20, -INF , !P0 ;  /* 0xff80000014347808 */ /* 0x000fe20004000000 */
[----:B------:R-:W-:Y:S01]  /*ac20*/  HMMA.16816.F32 R40, R12, R188, R240 ;  /* 0x000000bc0c28723c */ /* 0x000fe200000018f0 */
[----:B------:R-:W-:-:S03]  /*ac30*/  ISETP.GE.AND P0, PT, R3, R230, PT ;  /* 0x000000e60300720c */ /* 0x000fc60003f06270 */
[----:B------:R-:W1:Y:S01]  /*ac40*/  I2F R22, R16 ;  /* 0x0000001000167306 */ /* 0x000e620000201400 */
[--C-:B------:R-:W-:Y:S01]  /*ac50*/  IMAD.IADD R2, R220, 0x1, -R3.reuse ;  /* 0x00000001dc027824 */ /* 0x100fe200078e0a03 */
[----:B------:R-:W-:Y:S01]  /*ac60*/  FSEL R53, R21, -INF , !P6 ;  /* 0xff80000015357808 */ /* 0x000fe20007000000 */
[--C-:B------:R-:W-:Y:S01]  /*ac70*/  IMAD.IADD R20, R226, 0x1, -R3.reuse ;  /* 0x00000001e2147824 */ /* 0x100fe200078e0a03 */
[----:B------:R-:W-:Y:S02]  /*ac80*/  ISETP.GE.AND P6, PT, R3, R229, PT ;  /* 0x000000e50300720c */ /* 0x000fe40003fc6270 */
[----:B------:R-:W-:Y:S01]  /*ac90*/  IABS R2, R2 ;  /* 0x0000000200027213 */ /* 0x000fe20000000000 */
[----:B---3--:R-:W-:Y:S01]  /*aca0*/  IMAD.IADD R17, R221, 0x1, -R3 ;  /* 0x00000001dd117824 */ /* 0x008fe200078e0a03 */
[C---:B------:R-:W-:Y:S01]  /*acb0*/  ISETP.LT.OR P0, PT, R3.reuse, R225, P0 ;  /* 0x000000e10300720c */ /* 0x040fe20000701670 */
[----:B----4-:R-:W-:Y:S01]  /*acc0*/  FFMA.FTZ R23, R24, -UR28, R181 ;  /* 0x8000001c18177c23 */ /* 0x010fe200080100b5 */
[----:B------:R-:W-:-:S04]  /*acd0*/  ISETP.LT.OR P6, PT, R3, R224, P6 ;  /* 0x000000e00300720c */ /* 0x000fc800037c1670 */
[----:B------:R-:W-:Y:S01]  /*ace0*/  FSEL R54, R23, -INF , !P5 ;  /* 0xff80000017367808 */ /* 0x000fe20006800000 */
[----:B-1----:R-:W-:Y:S01]  /*acf0*/  FFMA.FTZ R22, R22, -UR28, R183 ;  /* 0x8000001c16167c23 */ /* 0x002fe200080100b7 */
[----:B------:R-:W-:Y:S01]  /*ad00*/  IABS R16, R17 ;  /* 0x0000001100107213 */ /* 0x000fe20000000000 */
[----:B------:R-:W-:Y:S01]  /*ad10*/  IMAD.MOV.U32 R17, RZ, RZ, R2 ;  /* 0x000000ffff117224 */ /* 0x000fe200078e0002 */
[----:B------:R-:W-:Y:S02]  /*ad20*/  IADD3 R2, R0, 0x11, RZ ;  /* 0x0000001100027810 */ /* 0x000fe40007ffe0ff */
[----:B------:R1:W2:Y:S01]  /*ad30*/  I2F R28, R16 ;  /* 0x00000010001c7306 */ /* 0x0002a20000201400 */
[----:B------:R-:W-:Y:S02]  /*ad40*/  FSEL R56, R22, -INF , !P1 ;  /* 0xff80000016387808 */ /* 0x000fe40004800000 */
        /* <DEDUP_REMOVED lines=34> */
[C---:B------:R-:W-:Y:S01]  /*af70*/  ISETP.GE.AND P1, PT, R2.reuse, R227, PT ;  /* 0x000000e30200720c */ /* 0x040fe20003f26270 */
[----:B----4-:R-:W-:Y:S02]  /*af80*/  FFMA.FTZ R19, R27, -UR28, R37 ;  /* 0x8000001c1b137c23 */ /* 0x010fe40008010025 */
[----:B------:R-:W-:Y:S02]  /*af90*/  IABS R16, R16 ;  /* 0x0000001000107213 */ /* 0x000fe40000000000 */
[----:B------:R-:W-:-:S02]  /*afa0*/  ISETP.LT.OR P1, PT, R2, R222, P1 ;  /* 0x000000de0200720c */ /* 0x000fc40000f21670 */
[----:B------:R-:W-:Y:S01]  /*afb0*/  FSEL R178, R19, -INF , !P0 ;  /* 0xff80000013b27808 */ /* 0x000fe20004000000 */
[----:B------:R-:W-:Y:S01]  /*afc0*/  IMAD.MOV.U32 R17, RZ, RZ, R16 ;  /* 0x000000ffff117224 */ /* 0x000fe200078e0010 */
[----:B------:R-:W-:-:S03]  /*afd0*/  IABS R16, R20 ;  /* 0x0000001400107213 */ /* 0x000fc60000000000 */
[----:B------:R3:W4:Y:S01]  /*afe0*/  I2F R24, R17 ;  /* 0x0000001100187306 */ /* 0x0007220000201400 */
[----:B-1----:R-:W-:Y:S01]  /*aff0*/  IADD3 R3, R0, 0x18, RZ ;  /* 0x0000001800037810 */ /* 0x002fe20007ffe0ff */
[----:B--2---:R-:W-:-:S03]  /*b000*/  FFMA.FTZ R18, R25, -UR28, R39 ;  /* 0x8000001c19127c23 */ /* 0x004fc60008010027 */
[C---:B------:R-:W-:Y:S01]  /*b010*/  ISETP.GE.AND P0, PT, R3.reuse, R230, PT ;  /* 0x000000e60300720c */ /* 0x040fe20003f06270 */
[--C-:B------:R-:W-:Y:S02]  /*b020*/  IMAD.IADD R2, R220, 0x1, -R3.reuse ;  /* 0x00000001dc027824 */ /* 0x100fe400078e0a03 */
[----:B------:R1:W2:Y:S01]  /*b030*/  I2F R20, R16 ;  /* 0x0000001000147306 */ /* 0x0002a20000201400 */
[----:B------:R-:W-:Y:S02]  /*b040*/  FSEL R182, R18, -INF , !P6 ;  /* 0xff80000012b67808 */ /* 0x000fe40007000000 */
[----:B------:R-:W-:Y:S02]  /*b050*/  ISETP.GE.AND P6, PT, R3, R229, PT ;  /* 0x000000e50300720c */ /* 0x000fe40003fc6270 */
[----:B------:R-:W-:Y:S01]  /*b060*/  IABS R2, R2 ;  /* 0x0000000200027213 */ /* 0x000fe20000000000 */
[----:B---3--:R-:W-:Y:S01]  /*b070*/  IMAD.IADD R17, R221, 0x1, -R3 ;  /* 0x00000001dd117824 */ /* 0x008fe200078e0a03 */
[C---:B------:R-:W-:Y:S01]  /*b080*/  ISETP.LT.OR P0, PT, R3.reuse, R225, P0 ;  /* 0x000000e10300720c */ /* 0x040fe20000701670 */
[----:B----4-:R-:W-:Y:S01]  /*b090*/  FFMA.FTZ R21, R24, -UR28, R177 ;  /* 0x8000001c18157c23 */ /* 0x010fe200080100b1 */
[----:B------:R-:W-:-:S04]  /*b0a0*/  ISETP.LT.OR P6, PT, R3, R224, P6 ;  /* 0x000000e00300720c */ /* 0x000fc800037c1670 */
[----:B------:R-:W-:Y:S02]  /*b0b0*/  FSEL R183, R21, -INF , !P5 ;  /* 0xff80000015b77808 */ /* 0x000fe40006800000 */
[----:B-1----:R-:W-:Y:S01]  /*b0c0*/  IABS R16, R17 ;  /* 0x0000001100107213 */ /* 0x002fe20000000000 */
[----:B------:R-:W-:Y:S01]  /*b0d0*/  IMAD.MOV.U32 R17, RZ, RZ, R2 ;  /* 0x000000ffff117224 */ /* 0x000fe200078e0002 */
[----:B------:R-:W-:Y:S01]  /*b0e0*/  IADD3 R2, R0, 0x19, RZ ;  /* 0x0000001900027810 */ /* 0x000fe20007ffe0ff */
[----:B--2---:R-:W-:Y:S01]  /*b0f0*/  FFMA.FTZ R23, R20, -UR28, R179 ;  /* 0x8000001c14177c23 */ /* 0x004fe200080100b3 */
[----:B------:R1:W2:Y:S01]  /*b100*/  I2F R26, R16 ;  /* 0x00000010001a7306 */ /* 0x0002a20000201400 */
[----:B------:R-:W-:Y:S02]  /*b110*/  ISETP.GE.AND P5, PT, R3, R228, PT ;  /* 0x000000e40300720c */ /* 0x000fe40003fa6270 */
[----:B------:R-:W-:Y:S01]  /*b120*/  IMAD.IADD R22, R221, 0x1, -R2 ;  /* 0x00000001dd167824 */ /* 0x000fe200078e0a02 */
[----:B------:R-:W-:-:S02]  /*b130*/  FSEL R241, R23, -INF , !P1 ;  /* 0xff80000017f17808 */ /* 0x000fc40004800000 */
[C---:B------:R-:W-:Y:S02]  /*b140*/  ISETP.GE.AND P1, PT, R3.reuse, R227, PT ;  /* 0x000000e30300720c */ /* 0x040fe40003f26270 */
[----:B------:R3:W4:Y:S01]  /*b150*/  I2F R25, R17 ;  /* 0x0000001100197306 */ /* 0x0007220000201400 */
[C---:B------:R-:W-:Y:S02]  /*b160*/  ISETP.LT.OR P5, PT, R3.reuse, R223, P5 ;  /* 0x000000df0300720c */ /* 0x040fe40002fa1670 */
[----:B------:R-:W-:Y:S01]  /*b170*/  ISETP.LT.OR P1, PT, R3, R222, P1 ;  /* 0x000000de0300720c */ /* 0x000fe20000f21670 */
[----:B-1----:R-:W-:Y:S02]  /*b180*/  IMAD.IADD R16, R219, 0x1, -R3 ;  /* 0x00000001db107824 */ /* 0x002fe400078e0a03 */
[----:B--2---:R-:W-:-:S03]  /*b190*/  FFMA.FTZ R26, R26, -UR28, R32 ;  /* 0x8000001c1a1a7c23 */ /* 0x004fc60008010020 */
[----:B------:R-:W-:Y:S02]  /*b1a0*/  IABS R16, R16 ;  /* 0x0000001000107213 */ /* 0x000fe40000000000 */
[----:B------:R-:W-:Y:S01]  /*b1b0*/  FSEL R175, R26, -INF , !P0 ;  /* 0xff8000001aaf7808 */ /* 0x000fe20004000000 */
[----:B---3--:R-:W-:Y:S01]  /*b1c0*/  IMAD.IADD R17, R226, 0x1, -R3 ;  /* 0x00000001e2117824 */ /* 0x008fe200078e0a03 */
[----:B------:R1:W2:Y:S01]  /*b1d0*/  I2F R24, R16 ;  /* 0x0000001000187306 */ /* 0x0002a20000201400 */
[----:B----4-:R-:W-:Y:S01]  /*b1e0*/  FFMA.FTZ R25, R25, -UR28, R34 ;  /* 0x8000001c19197c23 */ /* 0x010fe20008010022 */
[----:B------:R-:W-:Y:S02]  /*b1f0*/  ISETP.GE.AND P0, PT, R2, R230, PT ;  /* 0x000000e60200720c */ /* 0x000fe40003f06270 */
[----:B------:R-:W-:Y:S02]  /*b200*/  IABS R20, R17 ;  /* 0x0000001100147213 */ /* 0x000fe40000000000 */
[----:B------:R-:W-:-:S02]  /*b210*/  FSEL R177, R25, -INF , !P6 ;  /* 0xff80000019b17808 */ /* 0x000fc40007000000 */
[----:B------:R-:W-:Y:S01]  /*b220*/  ISETP.GE.AND P6, PT, R2, R229, PT ;  /* 0x000000e50200720c */ /* 0x000fe20003fc6270 */
[----:B------:R-:W-:Y:S01]  /*b230*/  IMAD.MOV.U32 R21, RZ, RZ, R20 ;  /* 0x000000ffff157224 */ /* 0x000fe200078e0014 */
[----:B------:R-:W-:Y:S01]  /*b240*/  IABS R20, R22 ;  /* 0x0000001600147213 */ /* 0x000fe20000000000 */
[----:B------:R-:W-:Y:S01]  /*b250*/  IMAD.IADD R22, R226, 0x1, -R2 ;  /* 0x00000001e2167824 */ /* 0x000fe200078e0a02 */
[C---:B------:R-:W-:Y:S01]  /*b260*/  ISETP.LT.OR P0, PT, R2.reuse, R225, P0 ;  /* 0x000000e10200720c */ /* 0x040fe20000701670 */
[----:B------:R3:W4:Y:S01]  /*b270*/  I2F R23, R21 ;  /* 0x0000001500177306 */ /* 0x0007220000201400 */
[----:B------:R-:W-:Y:S01]  /*b280*/  ISETP.LT.OR P6, PT, R2, R224, P6 ;  /* 0x000000e00200720c */ /* 0x000fe200037c1670 */
[----:B-1----:R-:W1:Y:S01]  /*b290*/  LDSM.16.M88.4 R16, [R215+0x8800] ;  /* 0x00880000d710783b */ /* 0x002e620000000200 */
[----:B--2---:R-:W-:-:S05]  /*b2a0*/  FFMA.FTZ R24, R24, -UR28, R44 ;  /* 0x8000001c18187c23 */ /* 0x004fca000801002c */
[----:B------:R2:W5:Y:S01]  /*b2b0*/  I2F R28, R20 ;  /* 0x00000014001c7306 */ /* 0x0005620000201400 */
[----:B------:R-:W-:Y:S02]  /*b2c0*/  FSEL R179, R24, -INF , !P5 ;  /* 0xff80000018b37808 */ /* 0x000fe40006800000 */
[----:B------:R-:W-:-:S04]  /*b2d0*/  ISETP.GE.AND P5, PT, R2, R228, PT ;  /* 0x000000e40200720c */ /* 0x000fc80003fa6270 */
[----:B------:R-:W-:Y:S01]  /*b2e0*/  ISETP.LT.OR P5, PT, R2, R223, P5 ;  /* 0x000000df0200720c */ /* 0x000fe20002fa1670 */
[----:B---3--:R-:W-:Y:S02]  /*b2f0*/  IMAD.IADD R21, R220, 0x1, -R2 ;  /* 0x00000001dc157824 */ /* 0x008fe400078e0a02 */
[----:B----4-:R-:W-:-:S03]  /*b300*/  FFMA.FTZ R23, R23, -UR28, R46 ;  /* 0x8000001c17177c23 */ /* 0x010fc6000801002e */
[----:B------:R-:W-:Y:S02]  /*b310*/  IABS R3, R21 ;  /* 0x0000001500037213 */ /* 0x000fe40000000000 */
[----:B------:R-:W-:Y:S01]  /*b320*/  FSEL R181, R23, -INF , !P1 ;  /* 0xff80000017b57808 */ /* 0x000fe20004800000 */
[----:B--2---:R-:W-:Y:S01]  /*b330*/  IMAD.IADD R20, R219, 0x1, -R2 ;  /* 0x00000001db147824 */ /* 0x004fe200078e0a02 */
[----:B------:R2:W-:Y:S01]  /*b340*/  I2F R27, R3 ;  /* 0x00000003001b7306 */ /* 0x0005e20000201400 */
[----:B------:R-:W-:-:S03]  /*b350*/  ISETP.GE.AND P1, PT, R2, R227, PT ;  /* 0x000000e30200720c */ /* 0x000fc60003f26270 */
[----:B------:R-:W-:Y:S02]  /*b360*/  IABS R20, R20 ;  /* 0x0000001400147213 */ /* 0x000fe40000000000 */
[----:B------:R-:W-:-:S03]  /*b370*/  ISETP.LT.OR P1, PT, R2, R222, P1 ;  /* 0x000000de0200720c */ /* 0x000fc60000f21670 */
[----:B------:R-:W-:Y:S01]  /*b380*/  IMAD.MOV.U32 R21, RZ, RZ, R20 ;  /* 0x000000ffff157224 */ /* 0x000fe200078e0014 */
[----:B------:R-:W-:Y:S01]  /*b390*/  IABS R20, R22 ;  /* 0x0000001600147213 */ /* 0x000fe20000000000 */
[----:B-----5:R-:W-:Y:S02]  /*b3a0*/  FFMA.FTZ R22, R28, -UR28, R33 ;  /* 0x8000001c1c167c23 */ /* 0x020fe40008010021 */
[----:B------:R3:W4:Y:S01]  /*b3b0*/  I2F R26, R21 ;  /* 0x00000015001a7306 */ /* 0x0007220000201400 */
[----:B--2---:R-:W-:Y:S01]  /*b3c0*/  IADD3 R3, R0, 0x20, RZ ;  /* 0x0000002000037810 */ /* 0x004fe20007ffe0ff */
[----:B-1----:R-:W-:Y:S01]  /*b3d0*/  HMMA.16816.F32 R40, R4, R16, R40 ;  /* 0x000000100428723c */ /* 0x002fe20000001828 */
[----:B------:R-:W-:-:S03]  /*b3e0*/  FSEL R172, R22, -INF , !P0 ;  /* 0xff80000016ac7808 */ /* 0x000fc60004000000 */
[--C-:B------:R-:W-:Y:S02]  /*b3f0*/  IMAD.IADD R2, R220, 0x1, -R3.reuse ;  /* 0x00000001dc027824 */ /* 0x100fe400078e0a03 */
[----:B------:R1:W2:Y:S01]  /*b400*/  I2F R24, R20 ;  /* 0x0000001400187306 */ /* 0x0002a20000201400 */
[----:B------:R-:W-:Y:S01]  /*b410*/  ISETP.GE.AND P0, PT, R3, R230, PT ;  /* 0x000000e60300720c */ /* 0x000fe20003f06270 */
[----:B------:R-:W-:Y:S01]  /*b420*/  HMMA.16816.F32 R36, R8, R16, R64 ;  /* 0x000000100824723c */ /* 0x000fe20000001840 */
[----:B------:R-:W-:Y:S01]  /*b430*/  IABS R2, R2 ;  /* 0x0000000200027213 */ /* 0x000fe20000000000 */
[----:B---3--:R-:W-:Y:S01]  /*b440*/  IMAD.IADD R21, R221, 0x1, -R3 ;  /* 0x00000001dd157824 */ /* 0x008fe200078e0a03 */
[----:B------:R-:W-:Y:S01]  /*b450*/  ISETP.LT.OR P0, PT, R3, R225, P0 ;  /* 0x000000e10300720c */ /* 0x000fe20000701670 */
[----:B----4-:R-:W-:-:S03]  /*b460*/  FFMA.FTZ R23, R26, -UR28, R45 ;  /* 0x8000001c1a177c23 */ /* 0x010fc6000801002d */
[----:B------:R-:W-:Y:S02]  /*b470*/  IMAD.IADD R16, R219, 0x1, -R3 ;  /* 0x00000001db107824 */ /* 0x000fe400078e0a03 */
[----:B------:R-:W-:Y:S01]  /*b480*/  IMAD.MOV.U32 R17, RZ, RZ, R2 ;  /* 0x000000ffff117224 */ /* 0x000fe200078e0002 */
[----:B------:R-:W-:Y:S02]  /*b490*/  IADD3 R2, R0, 0x21, RZ ;  /* 0x0000002100027810 */ /* 0x000fe40007ffe0ff */
[----:B-1----:R-:W-:Y:S01]  /*b4a0*/  IABS R20, R21 ;  /* 0x0000001500147213 */ /* 0x002fe20000000000 */
[----:B------:R1:W3:Y:S01]  /*b4b0*/  I2F R25, R17 ;  /* 0x0000001100197306 */ /* 0x0002e20000201400 */
[----:B------:R-:W-:Y:S01]  /*b4c0*/  IABS R16, R16 ;  /* 0x0000001000107213 */ /* 0x000fe20000000000 */
[----:B------:R-:W-:Y:S01]  /*b4d0*/  FFMA.FTZ R21, R27, -UR28, R35 ;  /* 0x8000001c1b157c23 */ /* 0x000fe20008010023 */
[----:B------:R-:W-:Y:S01]  /*b4e0*/  FSEL R174, R23, -INF , !P5 ;  /* 0xff80000017ae7808 */ /* 0x000fe20006800000 */
[----:B--2---:R-:W-:Y:S01]  /*b4f0*/  FFMA.FTZ R24, R24, -UR28, R47 ;  /* 0x8000001c18187c23 */ /* 0x004fe2000801002f */
[----:B------:R-:W-:Y:S01]  /*b500*/  ISETP.GE.AND P5, PT, R3, R228, PT ;  /* 0x000000e40300720c */ /* 0x000fe20003fa6270 */
[----:B------:R-:W-:Y:S01]  /*b510*/  HMMA.16816.F32 R32, R12, R196, R200 ;  /* 0x000000c40c20723c */ /* 0x000fe200000018c8 */
[----:B------:R-:W-:Y:S01]  /*b520*/  FSEL R173, R21, -INF , !P6 ;  /* 0xff80000015ad7808 */ /* 0x000fe20007000000 */
[----:B------:R2:W4:Y:S01]  /*b530*/  I2F R28, R20 ;  /* 0x00000014001c7306 */ /* 0x0005220000201400 */
[----:B------:R-:W-:-:S02]  /*b540*/  FSEL R176, R24, -INF , !P1 ;  /* 0xff80000018b07808 */ /* 0x000fc40004800000 */
[C---:B------:R-:W-:Y:S02]  /*b550*/  ISETP.GE.AND P6, PT, R3.reuse, R229, PT ;  /* 0x000000e50300720c */ /* 0x040fe40003fc6270 */
[C---:B------:R-:W-:Y:S01]  /*b560*/  ISETP.GE.AND P1, PT, R3.reuse, R227, PT ;  /* 0x000000e30300720c */ /* 0x040fe20003f26270 */
[----:B------:R-:W-:Y:S01]  /*b570*/  HMMA.16816.F32 R44, R8, R18, R192 ;  /* 0x00000012082c723c */ /* 0x000fe200000018c0 */
[C---:B------:R-:W-:Y:S01]  /*b580*/  ISETP.LT.OR P6, PT, R3.reuse, R224, P6 ;  /* 0x000000e00300720c */ /* 0x040fe200037c1670 */
[----:B-1----:R-:W-:Y:S01]  /*b590*/  IMAD.MOV.U32 R17, RZ, RZ, R16 ;  /* 0x000000ffff117224 */ /* 0x002fe200078e0010 */
[----:B------:R-:W-:Y:S01]  /*b5a0*/  ISETP.LT.OR P5, PT, R3, R223, P5 ;  /* 0x000000df0300720c */ /* 0x000fe20002fa1670 */
[----:B---3--:R-:W-:Y:S01]  /*b5b0*/  FFMA.FTZ R23, R25, -UR28, R42 ;  /* 0x8000001c19177c23 */ /* 0x008fe2000801002a */
[----:B------:R-:W-:Y:S01]  /*b5c0*/  ISETP.LT.OR P1, PT, R3, R222, P1 ;  /* 0x000000de0300720c */ /* 0x000fe20000f21670 */
[----:B------:R1:W3:Y:S03]  /*b5d0*/  I2F R22, R17 ;  /* 0x0000001100167306 */ /* 0x0002e60000201400 */
[----:B------:R-:W-:Y:S01]  /*b5e0*/  FSEL R200, R23, -INF , !P6 ;  /* 0xff80000017c87808 */ /* 0x000fe20007000000 */
[----:B--2---:R-:W-:Y:S01]  /*b5f0*/  IMAD.IADD R20, R226, 0x1, -R3 ;  /* 0x00000001e2147824 */ /* 0x004fe200078e0a03 */
[----:B------:R-:W-:Y:S01]  /*b600*/  ISETP.GE.AND P6, PT, R2, R229, PT ;  /* 0x000000e50200720c */ /* 0x000fe20003fc6270 */
[----:B----4-:R-:W-:-:S02]  /*b610*/  FFMA.FTZ R24, R28, -UR28, R40 ;  /* 0x8000001c1c187c23 */ /* 0x010fc40008010028 */
[----:B------:R-:W-:Y:S01]  /*b620*/  HMMA.16816.F32 R28, R4, R18, R48 ;  /* 0x00000012041c723c */ /* 0x000fe20000001830 */
[----:B------:R-:W-:Y:S01]  /*b630*/  IABS R16, R20 ;  /* 0x0000001400107213 */ /* 0x000fe20000000000 */
[----:B------:R-:W-:Y:S01]  /*b640*/  IMAD.IADD R20, R221, 0x1, -R2 ;  /* 0x00000001dd147824 */ /* 0x000fe200078e0a02 */
[----:B------:R-:W-:Y:S02]  /*b650*/  FSEL R196, R24, -INF , !P0 ;  /* 0xff80000018c47808 */ /* 0x000fe40004000000 */
[C---:B------:R-:W-:Y:S02]  /*b660*/  ISETP.GE.AND P0, PT, R2.reuse, R230, PT ;  /* 0x000000e60200720c */ /* 0x040fe40003f06270 */
[----:B------:R-:W-:Y:S01]  /*b670*/  ISETP.LT.OR P6, PT, R2, R224, P6 ;  /* 0x000000e00200720c */ /* 0x000fe200037c1670 */
[----:B-1----:R-:W-:Y:S01]  /*b680*/  IMAD.MOV.U32 R17, RZ, RZ, R16 ;  /* 0x000000ffff117224 */ /* 0x002fe200078e0010 */
[----:B------:R-:W-:Y:S01]  /*b690*/  IABS R16, R20 ;  /* 0x0000001400107213 */ /* 0x000fe20000000000 */
[----:B---3--:R-:W-:Y:S01]  /*b6a0*/  FFMA.FTZ R22, R22, -UR28, R36 ;  /* 0x8000001c16167c23 */ /* 0x008fe20008010024 */
[----:B------:R-:W-:Y:S01]  /*b6b0*/  ISETP.LT.OR P0, PT, R2, R225, P0 ;  /* 0x000000e10200720c */ /* 0x000fe20000701670 */
[----:B------:R1:W2:Y:S01]  /*b6c0*/  I2F R21, R17 ;  /* 0x0000001100157306 */ /* 0x0002a20000201400 */
[----:B------:R-:W-:-:S02]  /*b6d0*/  IMAD.IADD R20, R226, 0x1, -R2 ;  /* 0x00000001e2147824 */ /* 0x000fc400078e0a02 */
[----:B------:R-:W-:Y:S02]  /*b6e0*/  FSEL R207, R22, -INF , !P5 ;  /* 0xff80000016cf7808 */ /* 0x000fe40006800000 */
        /* <DEDUP_REMOVED lines=9> */
[----:B------:R-:W-:Y:S01]  /*b780*/  ISETP.GE.AND P1, PT, R2, R227, PT ;  /* 0x000000e30200720c */ /* 0x000fe20003f26270 */
        /* <DEDUP_REMOVED lines=8> */
[----:B--2---:R-:W-:Y:S02]  /*b810*/  FFMA.FTZ R18, R25, -UR28, R43 ;  /* 0x8000001c19127c23 */ /* 0x004fe4000801002b */
[----:B------:R-:W-:Y:S01]  /*b820*/  HMMA.16816.F32 R40, R12, R198, R232 ;  /* 0x000000c60c28723c */ /* 0x000fe200000018e8 */
[C---:B------:R-:W-:Y:S01]  /*b830*/  ISETP.GE.AND P0, PT, R3.reuse, R230, PT ;  /* 0x000000e60300720c */ /* 0x040fe20003f06270 */
[----:B------:R-:W-:Y:S02]  /*b840*/  IMAD.IADD R2, R220, 0x1, -R3 ;  /* 0x00000001dc027824 */ /* 0x000fe400078e0a03 */
[----:B------:R1:W2:Y:S01]  /*b850*/  I2F R20, R16 ;  /* 0x0000001000147306 */ /* 0x0002a20000201400 */
[----:B------:R-:W-:Y:S02]  /*b860*/  FSEL R195, R18, -INF , !P6 ;  /* 0xff80000012c37808 */ /* 0x000fe40007000000 */
[----:B------:R-:W-:-:S02]  /*b870*/  ISETP.GE.AND P6, PT, R3, R229, PT ;  /* 0x000000e50300720c */ /* 0x000fc40003fc6270 */
        /* <DEDUP_REMOVED lines=12> */
[--C-:B------:R-:W-:Y:S01]  /*b940*/  IMAD.IADD R22, R221, 0x1, -R2.reuse ;  /* 0x00000001dd167824 */ /* 0x100fe200078e0a02 */
[----:B------:R-:W-:Y:S01]  /*b950*/  FSEL R206, R23, -INF , !P1 ;  /* 0xff80000017ce7808 */ /* 0x000fe20004800000 */
[----:B------:R-:W-:Y:S01]  /*b960*/  IMAD.IADD R14, R226, 0x1, -R2 ;  /* 0x00000001e20e7824 */ /* 0x000fe200078e0a02 */
[----:B------:R-:W-:-:S02]  /*b970*/  ISETP.GE.AND P1, PT, R3, R227, PT ;  /* 0x000000e30300720c */ /* 0x000fc40003f26270 */
[----:B------:R3:W-:Y:S01]  /*b980*/  I2F R25, R17 ;  /* 0x0000001100197306 */ /* 0x0007e20000201400 */
[C---:B------:R-:W-:Y:S02]  /*b990*/  ISETP.LT.OR P5, PT, R3.reuse, R223, P5 ;  /* 0x000000df0300720c */ /* 0x040fe40002fa1670 */
[----:B------:R-:W-:Y:S01]  /*b9a0*/  ISETP.LT.OR P1, PT, R3, R222, P1 ;  /* 0x000000de0300720c */ /* 0x000fe20000f21670 */
[----:B-1----:R-:W-:-:S05]  /*b9b0*/  IMAD.IADD R16, R219, 0x1, -R3 ;  /* 0x00000001db107824 */ /* 0x002fca00078e0a03 */
[----:B------:R-:W-:Y:S01]  /*b9c0*/  IABS R16, R16 ;  /* 0x0000001000107213 */ /* 0x000fe20000000000 */
[----:B---3--:R-:W-:-:S03]  /*b9d0*/  IMAD.IADD R17, R226, 0x1, -R3 ;  /* 0x00000001e2117824 */ /* 0x008fc600078e0a03 */
[----:B------:R1:W-:Y:S01]  /*b9e0*/  I2F R24, R16 ;  /* 0x0000001000187306 */ /* 0x0003e20000201400 */
[----:B------:R-:W-:Y:S01]  /*b9f0*/  IMAD.IADD R3, R219, 0x1, -R2 ;  /* 0x00000001db037824 */ /* 0x000fe200078e0a02 */
[----:B------:R-:W-:-:S04]  /*ba00*/  IABS R20, R17 ;  /* 0x0000001100147213 */ /* 0x000fc80000000000 */
[----:B------:R-:W-:Y:S02]  /*ba10*/  IABS R12, R3 ;  /* 0x00000003000c7213 */ /* 0x000fe40000000000 */
[----:B------:R-:W-:Y:S01]  /*ba20*/  IADD3 R3, R0, 0x30, RZ ;  /* 0x0000003000037810 */ /* 0x000fe20007ffe0ff */
[----:B------:R-:W-:Y:S01]  /*ba30*/  IMAD.MOV.U32 R21, RZ, RZ, R20 ;  /* 0x000000ffff157224 */ /* 0x000fe200078e0014 */
[----:B------:R-:W-:Y:S01]  /*ba40*/  IABS R20, R22 ;  /* 0x0000001600147213 */ /* 0x000fe20000000000 */
[----:B------:R-:W-:Y:S02]  /*ba50*/  IMAD.IADD R22, R220, 0x1, -R2 ;  /* 0x00000001dc167824 */ /* 0x000fe400078e0a02 */
[----:B------:R3:W4:Y:S01]  /*ba60*/  I2F R23, R21 ;  /* 0x0000001500177306 */ /* 0x0007220000201400 */
[----:B-1----:R-:W1:Y:S01]  /*ba70*/  LDSM.16.M88.4 R16, [R215+0x8c00] ;  /* 0x008c0000d710783b */ /* 0x002e620000000200 */
[----:B------:R-:W-:-:S04]  /*ba80*/  DEPBAR.LE SB0, 0x0 ;  /* 0x000080000000791a */ /* 0x000fc80000000000 */
[----:B---3--:R-:W-:Y:S01]  /*ba90*/  IMAD.MOV.U32 R21, RZ, RZ, R20 ;  /* 0x000000ffff157224 */ /* 0x008fe200078e0014 */
[----:B------:R-:W-:Y:S01]  /*baa0*/  IABS R20, R22 ;  /* 0x0000001600147213 */ /* 0x000fe20000000000 */
[----:B--2---:R-:W-:Y:S02]  /*bab0*/  FFMA.FTZ R22, R27, -UR28, R28 ;  /* 0x8000001c1b167c23 */ /* 0x004fe4000801001c */
[----:B------:R2:W3:Y:S01]  /*bac0*/  I2F R26, R21 ;  /* 0x00000015001a7306 */ /* 0x0004e20000201400 */
[----:B----4-:R-:W-:Y:S02]  /*bad0*/  FFMA.FTZ R15, R23, -UR28, R46 ;  /* 0x8000001c170f7c23 */ /* 0x010fe4000801002e */
[----:B------:R-:W-:Y:S01]  /*bae0*/  IMAD.MOV.U32 R13, RZ, RZ, R20 ;  /* 0x000000ffff0d7224 */ /* 0x000fe200078e0014 */
[----:B------:R-:W-:Y:S01]  /*baf0*/  FSEL R189, R22, -INF , !P0 ;  /* 0xff80000016bd7808 */ /* 0x000fe20004000000 */
[----:B------:R-:W-:Y:S01]  /*bb00*/  FFMA.FTZ R20, R24, -UR28, R44 ;  /* 0x8000001c18147c23 */ /* 0x000fe2000801002c */
[----:B------:R-:W-:-:S02]  /*bb10*/  FSEL R201, R15, -INF , !P1 ;  /* 0xff8000000fc97808 */ /* 0x000fc40004800000 */
[----:B------:R4:W5:Y:S01]  /*bb20*/  I2F R24, R13 ;  /* 0x0000000d00187306 */ /* 0x0009620000201400 */
[----:B------:R-:W-:Y:S01]  /*bb30*/  BAR.SYNC.DEFER_BLOCKING 0x0 ;  /* 0x0000000000007b1d */ /* 0x000fe20000010000 */
[----:B------:R-:W-:Y:S02]  /*bb40*/  FSEL R197, R20, -INF , !P5 ;  /* 0xff80000014c57808 */ /* 0x000fe40006800000 */
[C---:B------:R-:W-:Y:S02]  /*bb50*/  ISETP.GE.AND P0, PT, R2.reuse, R230, PT ;  /* 0x000000e60200720c */ /* 0x040fe40003f06270 */
[C---:B------:R-:W-:Y:S01]  /*bb60*/  ISETP.GE.AND P5, PT, R2.reuse, R228, PT ;  /* 0x000000e40200720c */ /* 0x040fe20003fa6270 */
[----:B--2---:R-:W-:Y:S01]  /*bb70*/  FFMA.FTZ R21, R25, -UR28, R30 ;  /* 0x8000001c19157c23 */ /* 0x004fe2000801001e */
[C---:B------:R-:W-:Y:S02]  /*bb80*/  ISETP.GE.AND P1, PT, R2.reuse, R227, PT ;  /* 0x000000e30200720c */ /* 0x040fe40003f26270 */
[----:B------:R-:W-:-:S02]  /*bb90*/  ISETP.LT.OR P0, PT, R2, R225, P0 ;  /* 0x000000e10200720c */ /* 0x000fc40000701670 */
[----:B------:R-:W-:Y:S02]  /*bba0*/  FSEL R192, R21, -INF , !P6 ;  /* 0xff80000015c07808 */ /* 0x000fe40007000000 */
[----:B------:R-:W-:Y:S01]  /*bbb0*/  ISETP.GE.AND P6, PT, R2, R229, PT ;  /* 0x000000e50200720c */ /* 0x000fe20003fc6270 */
[----:B----4-:R-:W-:Y:S01]  /*bbc0*/  IMAD.MOV.U32 R13, RZ, RZ, R12 ;  /* 0x000000ffff0d7224 */ /* 0x010fe200078e000c */
[----:B------:R-:W-:Y:S01]  /*bbd0*/  IABS R12, R14 ;  /* 0x0000000e000c7213 */ /* 0x000fe20000000000 */
[----:B---3--:R-:W-:Y:S01]  /*bbe0*/  FFMA.FTZ R14, R26, -UR28, R29 ;  /* 0x8000001c1a0e7c23 */ /* 0x008fe2000801001d */
[C---:B------:R-:W-:Y:S01]  /*bbf0*/  ISETP.LT.OR P6, PT, R2.reuse, R224, P6 ;  /* 0x000000e00200720c */ /* 0x040fe200037c1670 */
[----:B------:R2:W3:Y:S01]  /*bc00*/  I2F R22, R13 ;  /* 0x0000000d00167306 */ /* 0x0004e20000201400 */
[C---:B------:R-:W-:Y:S01]  /*bc10*/  ISETP.LT.OR P5, PT, R2.reuse, R223, P5 ;  /* 0x000000df0200720c */ /* 0x040fe20002fa1670 */
[-C--:B-1----:R-:W-:Y:S01]  /*bc20*/  HMMA.16816.F32 R36, R4, R16.reuse, R32 ;  /* 0x000000100424723c */ /* 0x082fe20000001820 */
[----:B------:R-:W-:Y:S01]  /*bc30*/  ISETP.LT.OR P1, PT, R2, R222, P1 ;  /* 0x000000de0200720c */ /* 0x000fe20000f21670 */
[--C-:B------:R-:W-:Y:S01]  /*bc40*/  IMAD.IADD R2, R220, 0x1, -R3.reuse ;  /* 0x00000001dc027824 */ /* 0x100fe200078e0a03 */
[----:B------:R-:W-:Y:S01]  /*bc50*/  FSEL R180, R14, -INF , !P0 ;  /* 0xff8000000eb47808 */ /* 0x000fe20004000000 */
[----:B------:R-:W-:Y:S01]  /*bc60*/  IMAD.IADD R14, R226, 0x1, -R3 ;  /* 0x00000001e20e7824 */ /* 0x000fe200078e0a03 */
[C---:B------:R-:W-:Y:S01]  /*bc70*/  ISETP.GE.AND P0, PT, R3.reuse, R230, PT ;  /* 0x000000e60300720c */ /* 0x040fe20003f06270 */
[----:B------:R-:W1:Y:S01]  /*bc80*/  I2F R20, R12 ;  /* 0x0000000c00147306 */ /* 0x000e620000201400 */
[----:B------:R-:W-:Y:S01]  /*bc90*/  IABS R2, R2 ;  /* 0x0000000200027213 */ /* 0x000fe20000000000 */
[----:B------:R-:W-:Y:S01]  /*bca0*/  HMMA.16816.F32 R32, R8, R16, R208 ;  /* 0x000000100820723c */ /* 0x000fe200000018d0 */
[----:B-----5:R-:W-:Y:S01]  /*bcb0*/  FFMA.FTZ R15, R24, -UR28, R31 ;  /* 0x8000001c180f7c23 */ /* 0x020fe2000801001f */
[----:B------:R-:W-:Y:S01]  /*bcc0*/  ISETP.LT.OR P0, PT, R3, R225, P0 ;  /* 0x000000e10300720c */ /* 0x000fe20000701670 */
[----:B--2---:R-:W-:-:S03]  /*bcd0*/  IMAD.IADD R13, R221, 0x1, -R3 ;  /* 0x00000001dd0d7824 */ /* 0x004fc600078e0a03 */
[----:B------:R-:W-:Y:S01]  /*bce0*/  FSEL R190, R15, -INF , !P6 ;  /* 0xff8000000fbe7808 */ /* 0x000fe20007000000 */
[----:B---3--:R-:W-:Y:S01]  /*bcf0*/  FFMA.FTZ R16, R22, -UR28, R45 ;  /* 0x8000001c16107c23 */ /* 0x008fe2000801002d */
[----:B------:R-:W-:Y:S01]  /*bd00*/  ISETP.GE.AND P6, PT, R3, R229, PT ;  /* 0x000000e50300720c */ /* 0x000fe20003fc6270 */
[----:B------:R-:W-:Y:S03]  /*bd10*/  HMMA.16816.F32 R24, R8, R18, R236 ;  /* 0x000000120818723c */ /* 0x000fe600000018ec */
[----:B------:R-:W-:Y:S01]  /*bd20*/  FSEL R193, R16, -INF , !P5 ;  /* 0xff80000010c17808 */ /* 0x000fe20006800000 */
[----:B-1----:R-:W-:Y:S01]  /*bd30*/  FFMA.FTZ R17, R20, -UR28, R47 ;  /* 0x8000001c14117c23 */ /* 0x002fe2000801002f */
[----:B------:R-:W-:Y:S01]  /*bd40*/  IABS R12, R13 ;  /* 0x0000000d000c7213 */ /* 0x000fe20000000000 */
[----:B------:R-:W-:Y:S01]  /*bd50*/  IMAD.MOV.U32 R13, RZ, RZ, R2 ;  /* 0x000000ffff0d7224 */ /* 0x000fe200078e0002 */
[----:B------:R-:W-:-:S02]  /*bd60*/  IADD3 R2, R0, 0x31, RZ ;  /* 0x0000003100027810 */ /* 0x000fc40007ffe0ff */
[----:B------:R1:W-:Y:S01]  /*bd70*/  I2F R23, R12 ;  /* 0x0000000c00177306 */ /* 0x0003e20000201400 */
[----:B------:R-:W-:Y:S02]  /*bd80*/  FSEL R194, R17, -INF , !P1 ;  /* 0xff80000011c27808 */ /* 0x000fe40004800000 */
[C---:B------:R-:W-:Y:S01]  /*bd90*/  ISETP.GE.AND P5, PT, R3.reuse, R228, PT ;  /* 0x000000e40300720c */ /* 0x040fe20003fa6270 */
[----:B------:R-:W-:Y:S01]  /*bda0*/  IMAD.IADD R10, R226, 0x1, -R2 ;  /* 0x00000001e20a7824 */ /* 0x000fe200078e0a02 */
[C---:B------:R-:W-:Y:S02]  /*bdb0*/  ISETP.GE.AND P1, PT, R3.reuse, R227, PT ;  /* 0x000000e30300720c */ /* 0x040fe40003f26270 */
[C---:B------:R-:W-:Y:S01]  /*bdc0*/  ISETP.LT.OR P6, PT, R3.reuse, R224, P6 ;  /* 0x000000e00300720c */ /* 0x040fe200037c1670 */
[----:B------:R-:W2:Y:S01]  /*bdd0*/  I2F R21, R13 ;  /* 0x0000000d00157306 */ /* 0x000ea20000201400 */
[C---:B------:R-:W-:Y:S02]  /*bde0*/  ISETP.LT.OR P5, PT, R3.reuse, R223, P5 ;  /* 0x000000df0300720c */ /* 0x040fe40002fa1670 */
[----:B------:R-:W-:Y:S01]  /*bdf0*/  ISETP.LT.OR P1, PT, R3, R222, P1 ;  /* 0x000000de0300720c */ /* 0x000fe20000f21670 */
[----:B-1----:R-:W-:-:S02]  /*be00*/  IMAD.IADD R12, R219, 0x1, -R3 ;  /* 0x00000001db0c7824 */ /* 0x002fc400078e0a03 */
[----:B------:R-:W-:-:S03]  /*be10*/  IMAD.IADD R3, R219, 0x1, -R2 ;  /* 0x00000001db037824 */ /* 0x000fc600078e0a02 */
[----:B------:R-:W-:Y:S02]  /*be20*/  IABS R12, R12 ;  /* 0x0000000c000c7213 */ /* 0x000fe40000000000 */
[----:B------:R-:W-:Y:S01]  /*be30*/  IABS R8, R3 ;  /* 0x0000000300087213 */ /* 0x000fe20000000000 */
[----:B--2---:R-:W-:Y:S01]  /*be40*/  FFMA.FTZ R11, R21, -UR28, R38 ;  /* 0x8000001c150b7c23 */ /* 0x004fe20008010026 */
[----:B------:R-:W-:Y:S01]  /*be50*/  IADD3 R3, R0, 0x38, RZ ;  /* 0x0000003800037810 */ /* 0x000fe20007ffe0ff */
[----:B------:R-:W-:Y:S01]  /*be60*/  IMAD.MOV.U32 R13, RZ, RZ, R12 ;  /* 0x000000ffff0d7224 */ /* 0x000fe200078e000c */
[----:B------:R-:W-:Y:S01]  /*be70*/  IABS R12, R14 ;  /* 0x0000000e000c7213 */ /* 0x000fe20000000000 */
[----:B------:R-:W-:Y:S01]  /*be80*/  IMAD.IADD R14, R221, 0x1, -R2 ;  /* 0x00000001dd0e7824 */ /* 0x000fe200078e0a02 */
[----:B------:R-:W-:Y:S01]  /*be90*/  FSEL R238, R11, -INF , !P6 ;  /* 0xff8000000bee7808 */ /* 0x000fe20007000000 */
[----:B------:R1:W2:Y:S01]  /*bea0*/  I2F R20, R13 ;  /* 0x0000000d00147306 */ /* 0x0002a20000201400 */
[----:B------:R-:W-:-:S02]  /*beb0*/  ISETP.GE.AND P6, PT, R2, R229, PT ;  /* 0x000000e50200720c */ /* 0x000fc40003fc6270 */
[----:B------:R-:W-:Y:S02]  /*bec0*/  IADD3 R0, R0, 0x39, RZ ;  /* 0x0000003900007810 */ /* 0x000fe40007ffe0ff */
[----:B------:R-:W-:Y:S01]  /*bed0*/  ISETP.LT.OR P6, PT, R2, R224, P6 ;  /* 0x000000e00200720c */ /* 0x000fe200037c1670 */
[----:B-1----:R-:W-:Y:S01]  /*bee0*/  IMAD.MOV.U32 R13, RZ, RZ, R12 ;  /* 0x000000ffff0d7224 */ /* 0x002fe200078e000c */
[----:B------:R-:W-:Y:S01]  /*bef0*/  IABS R12, R14 ;  /* 0x0000000e000c7213 */ /* 0x000fe20000000000 */
[----:B------:R-:W-:Y:S02]  /*bf00*/  IMAD.IADD R14, R220, 0x1, -R2 ;  /* 0x00000001dc0e7824 */ /* 0x000fe400078e0a02 */
[----:B------:R1:W3:Y:S02]  /*bf10*/  I2F R15, R13 ;  /* 0x0000000d000f7306 */ /* 0x0002e40000201400 */
[----:B-1----:R-:W-:Y:S01]  /*bf20*/  IMAD.MOV.U32 R13, RZ, RZ, R12 ;  /* 0x000000ffff0d7224 */ /* 0x002fe200078e000c */
[----:B------:R-:W-:Y:S01]  /*bf30*/  IABS R12, R14 ;  /* 0x0000000e000c7213 */ /* 0x000fe20000000000 */
[----:B--2---:R-:W-:-:S04]  /*bf40*/  FFMA.FTZ R14, R20, -UR28, R32 ;  /* 0x8000001c140e7c23 */ /* 0x004fc80008010020 */
[----:B------:R1:W2:Y:S01]  /*bf50*/  I2F R17, R13 ;  /* 0x0000000d00117306 */ /* 0x0002a20000201400 */
[----:B------:R-:W-:Y:S01]  /*bf60*/  IMAD.MOV.U32 R9, RZ, RZ, R12 ;  /* 0x000000ffff097224 */ /* 0x000fe200078e000c */
[----:B------:R-:W-:Y:S01]  /*bf70*/  FSEL R209, R14, -INF , !P5 ;  /* 0xff8000000ed17808 */ /* 0x000fe20006800000 */
[----:B---3--:R-:W-:Y:S01]  /*bf80*/  FFMA.FTZ R12, R15, -UR28, R34 ;  /* 0x8000001c0f0c7c23 */ /* 0x008fe20008010022 */
[----:B------:R-:W-:-:S04]  /*bf90*/  ISETP.GE.AND P5, PT, R2, R228, PT ;  /* 0x000000e40200720c */ /* 0x000fc80003fa6270 */
[----:B------:R3:W4:Y:S01]  /*bfa0*/  I2F R16, R9 ;  /* 0x0000000900107306 */ /* 0x0007220000201400 */
[----:B------:R-:W-:Y:S02]  /*bfb0*/  FSEL R210, R12, -INF , !P1 ;  /* 0xff8000000cd27808 */ /* 0x000fe40004800000 */
[C---:B------:R-:W-:Y:S02]  /*bfc0*/  ISETP.GE.AND P1, PT, R2.reuse, R227, PT ;  /* 0x000000e30200720c */ /* 0x040fe40003f26270 */
[C---:B------:R-:W-:Y:S02]  /*bfd0*/  ISETP.LT.OR P5, PT, R2.reuse, R223, P5 ;  /* 0x000000df0200720c */ /* 0x040fe40002fa1670 */
[----:B------:R-:W-:Y:S01]  /*bfe0*/  ISETP.LT.OR P1, PT, R2, R222, P1 ;  /* 0x000000de0200720c */ /* 0x000fe20000f21670 */
[----:B-1----:R-:W-:Y:S02]  /*bff0*/  FFMA.FTZ R13, R23, -UR28, R36 ;  /* 0x8000001c170d7c23 */ /* 0x002fe40008010024 */
[----:B------:R-:W-:Y:S03]  /*c000*/  HMMA.16816.F32 R20, R4, R18, R40 ;  /* 0x000000120414723c */ /* 0x000fe60000001828 */
[----:B------:R-:W-:-:S02]  /*c010*/  FSEL R237, R13, -INF , !P0 ;  /* 0xff8000000ded7808 */ /* 0x000fc40004000000 */
[C---:B------:R-:W-:Y:S01]  /*c020*/  ISETP.GE.AND P0, PT, R2.reuse, R230, PT ;  /* 0x000000e60200720c */ /* 0x040fe20003f06270 */
[----:B---3--:R-:W-:Y:S01]  /*c030*/  IMAD.MOV.U32 R9, RZ, RZ, R8 ;  /* 0x000000ffff097224 */ /* 0x008fe200078e0008 */
[----:B------:R-:W-:Y:S01]  /*c040*/  IABS R8, R10 ;  /* 0x0000000a00087213 */ /* 0x000fe20000000000 */
[--C-:B------:R-:W-:Y:S01]  /*c050*/  IMAD.IADD R10, R221, 0x1, -R3.reuse ;  /* 0x00000001dd0a7824 */ /* 0x100fe200078e0a03 */
[----:B------:R-:W-:Y:S01]  /*c060*/  ISETP.LT.OR P0, PT, R2, R225, P0 ;  /* 0x000000e10200720c */ /* 0x000fe20000701670 */
[----:B------:R1:W-:Y:S01]  /*c070*/  I2F R13, R9 ;  /* 0x00000009000d7306 */ /* 0x0003e20000201400 */
[--C-:B------:R-:W-:Y:S02]  /*c080*/  IMAD.IADD R2, R219, 0x1, -R3.reuse ;  /* 0x00000001db027824 */ /* 0x100fe400078e0a03 */
[----:B------:R-:W-:Y:S02]  /*c090*/  IMAD.IADD R5, R226, 0x1, -R3 ;  /* 0x00000001e2057824 */ /* 0x000fe400078e0a03 */
[----:B--2---:R-:W-:Y:S01]  /*c0a0*/  FFMA.FTZ R6, R17, -UR28, R37 ;  /* 0x8000001c11067c23 */ /* 0x004fe20008010025 */
[----:B------:R-:W-:Y:S01]  /*c0b0*/  IABS R2, R2 ;  /* 0x0000000200027213 */ /* 0x000fe20000000000 */
[----:B----4-:R-:W-:-:S03]  /*c0c0*/  FFMA.FTZ R7, R16, -UR28, R39 ;  /* 0x8000001c10077c23 */ /* 0x010fc60008010027 */
[----:B------:R-:W-:Y:S01]  /*c0d0*/  FSEL R235, R6, -INF , !P0 ;  /* 0xff80000006eb7808 */ /* 0x000fe20004000000 */
[----:B------:R-:W-:Y:S01]  /*c0e0*/  IMAD.MOV.U32 R4, RZ, RZ, R2 ;  /* 0x000000ffff047224 */ /* 0x000fe200078e0002 */
[----:B------:R-:W-:Y:S01]  /*c0f0*/  IABS R2, R5 ;  /* 0x0000000500027213 */ /* 0x000fe20000000000 */
[----:B------:R-:W-:Y:S01]  /*c100*/  IMAD.IADD R5, R221, 0x1, -R0 ;  /* 0x00000001dd057824 */ /* 0x000fe200078e0a00 */
[----:B------:R-:W-:Y:S01]  /*c110*/  FSEL R236, R7, -INF , !P6 ;  /* 0xff80000007ec7808 */ /* 0x000fe20007000000 */
[----:B------:R2:W-:Y:S01]  /*c120*/  I2F R12, R4 ;  /* 0x00000004000c7306 */ /* 0x0005e20000201400 */
[----:B-1----:R-:W-:Y:S01]  /*c130*/  IMAD.MOV.U32 R9, RZ, RZ, R8 ;  /* 0x000000ffff097224 */ /* 0x002fe200078e0008 */
[----:B------:R-:W-:Y:S01]  /*c140*/  IABS R8, R10 ;  /* 0x0000000a00087213 */ /* 0x000fe20000000000 */
[----:B------:R-:W-:Y:S01]  /*c150*/  IMAD.IADD R10, R220, 0x1, -R3 ;  /* 0x00000001dc0a7824 */ /* 0x000fe200078e0a03 */
[----:B------:R-:W-:Y:S01]  /*c160*/  ISETP.GE.AND P0, PT, R3, R230, PT ;  /* 0x000000e60300720c */ /* 0x000fe20003f06270 */
[----:B------:R-:W-:Y:S01]  /*c170*/  IMAD.IADD R6, R219, 0x1, -R0 ;  /* 0x00000001db067824 */ /* 0x000fe200078e0a00 */
[----:B------:R-:W-:-:S02]  /*c180*/  ISETP.GE.AND P6, PT, R3, R229, PT ;  /* 0x000000e50300720c */ /* 0x000fc40003fc6270 */
[----:B------:R1:W3:Y:S01]  /*c190*/  I2F R11, R9 ;  /* 0x00000009000b7306 */ /* 0x0002e20000201400 */
[C---:B------:R-:W-:Y:S02]  /*c1a0*/  ISETP.LT.OR P0, PT, R3.reuse, R225, P0 ;  /* 0x000000e10300720c */ /* 0x040fe40000701670 */
[----:B------:R-:W-:Y:S01]  /*c1b0*/  ISETP.LT.OR P6, PT, R3, R224, P6 ;  /* 0x000000e00300720c */ /* 0x000fe200037c1670 */
[----:B--2---:R-:W-:Y:S01]  /*c1c0*/  IMAD.MOV.U32 R4, RZ, RZ, R2 ;  /* 0x000000ffff047224 */ /* 0x004fe200078e0002 */
[----:B------:R-:W-:Y:S01]  /*c1d0*/  IABS R2, R5 ;  /* 0x0000000500027213 */ /* 0x000fe20000000000 */
[----:B------:R-:W-:Y:S02]  /*c1e0*/  IMAD.IADD R5, R220, 0x1, -R0 ;  /* 0x00000001dc057824 */ /* 0x000fe400078e0a00 */
[----:B-1----:R-:W-:Y:S01]  /*c1f0*/  IMAD.MOV.U32 R9, RZ, RZ, R8 ;  /* 0x000000ffff097224 */ /* 0x002fe200078e0008 */
[----:B------:R-:W-:-:S03]  /*c200*/  IABS R8, R10 ;  /* 0x0000000a00087213 */ /* 0x000fc60000000000 */
[----:B------:R3:W1:Y:S08]  /*c210*/  I2F R15, R9 ;  /* 0x00000009000f7306 */ /* 0x0006700000201400 */
[----:B------:R2:W4:Y:S01]  /*c220*/  I2F R14, R8 ;  /* 0x00000008000e7306 */ /* 0x0005220000201400 */
[----:B---3--:R-:W-:-:S07]  /*c230*/  FFMA.FTZ R9, R11, -UR28, R35 ;  /* 0x8000001c0b097c23 */ /* 0x008fce0008010023 */
[----:B------:R3:W5:Y:S01]  /*c240*/  I2F R11, R4 ;  /* 0x00000004000b7306 */ /* 0x0007620000201400 */
[----:B------:R-:W-:Y:S01]  /*c250*/  FSEL R208, R9, -INF , !P1 ;  /* 0xff80000009d07808 */ /* 0x000fe20004800000 */
[----:B-1----:R-:W-:Y:S01]  /*c260*/  FFMA.FTZ R9, R15, -UR28, R20 ;  /* 0x8000001c0f097c23 */ /* 0x002fe20008010014 */
[----:B------:R-:W-:Y:S01]  /*c270*/  ISETP.GE.AND P1, PT, R3, R227, PT ;  /* 0x000000e30300720c */ /* 0x000fe20003f26270 */
[----:B--2---:R-:W-:Y:S02]  /*c280*/  FFMA.FTZ R8, R13, -UR28, R33 ;  /* 0x8000001c0d087c23 */ /* 0x004fe40008010021 */
[----:B----4-:R-:W-:Y:S01]  /*c290*/  FFMA.FTZ R7, R14, -UR28, R22 ;  /* 0x8000001c0e077c23 */ /* 0x010fe20008010016 */
[C---:B------:R-:W-:Y:S02]  /*c2a0*/  ISETP.LT.OR P1, PT, R3.reuse, R222, P1 ;  /* 0x000000de0300720c */ /* 0x040fe40000f21670 */
[----:B------:R-:W-:Y:S02]  /*c2b0*/  FSEL R204, R8, -INF , !P5 ;  /* 0xff80000008cc7808 */ /* 0x000fe40006800000 */
[----:B------:R-:W-:-:S02]  /*c2c0*/  ISETP.GE.AND P5, PT, R3, R228, PT ;  /* 0x000000e40300720c */ /* 0x000fc40003fa6270 */
[----:B------:R-:W-:Y:S01]  /*c2d0*/  FSEL R232, R9, -INF , !P0 ;  /* 0xff80000009e87808 */ /* 0x000fe20004000000 */
[----:B---3--:R-:W-:Y:S01]  /*c2e0*/  IMAD.MOV.U32 R4, RZ, RZ, R2 ;  /* 0x000000ffff047224 */ /* 0x008fe200078e0002 */
[----:B------:R-:W-:Y:S01]  /*c2f0*/  IABS R2, R5 ;  /* 0x0000000500027213 */ /* 0x000fe20000000000 */
[----:B-----5:R-:W-:Y:S01]  /*c300*/  FFMA.FTZ R5, R11, -UR28, R26 ;  /* 0x8000001c0b057c23 */ /* 0x020fe2000801001a */
[----:B------:R-:W-:Y:S01]  /*c310*/  ISETP.LT.OR P5, PT, R3, R223, P5 ;  /* 0x000000df0300720c */ /* 0x000fe20002fa1670 */
[----:B------:R1:W2:Y:S01]  /*c320*/  I2F R8, R4 ;  /* 0x0000000400087306 */ /* 0x0002a20000201400 */
[C---:B------:R-:W-:Y:S02]  /*c330*/  ISETP.GE.AND P0, PT, R0.reuse, R230, PT ;  /* 0x000000e60000720c */ /* 0x040fe40003f06270 */
[----:B------:R-:W-:Y:S02]  /*c340*/  FSEL R234, R7, -INF , !P6 ;  /* 0xff80000007ea7808 */ /* 0x000fe40007000000 */
[----:B------:R-:W-:-:S02]  /*c350*/  ISETP.LT.OR P0, PT, R0, R225, P0 ;  /* 0x000000e10000720c */ /* 0x000fc40000701670 */
[----:B------:R-:W-:Y:S02]  /*c360*/  FSEL R205, R5, -INF , !P1 ;  /* 0xff80000005cd7808 */ /* 0x000fe40004800000 */
[C---:B------:R-:W-:Y:S02]  /*c370*/  ISETP.GE.AND P6, PT, R0.reuse, R229, PT ;  /* 0x000000e50000720c */ /* 0x040fe40003fc6270 */
[C---:B------:R-:W-:Y:S02]  /*c380*/  ISETP.GE.AND P1, PT, R0.reuse, R227, PT ;  /* 0x000000e30000720c */ /* 0x040fe40003f26270 */
[C---:B------:R-:W-:Y:S02]  /*c390*/  ISETP.LT.OR P6, PT, R0.reuse, R224, P6 ;  /* 0x000000e00000720c */ /* 0x040fe400037c1670 */
[----:B------:R-:W-:Y:S01]  /*c3a0*/  ISETP.LT.OR P1, PT, R0, R222, P1 ;  /* 0x000000de0000720c */ /* 0x000fe20000f21670 */
[----:B-1----:R-:W-:Y:S01]  /*c3b0*/  IMAD.MOV.U32 R4, RZ, RZ, R2 ;  /* 0x000000ffff047224 */ /* 0x002fe200078e0002 */
[----:B------:R-:W-:Y:S01]  /*c3c0*/  IABS R2, R6 ;  /* 0x0000000600027213 */ /* 0x000fe20000000000 */
[----:B--2---:R-:W-:-:S02]  /*c3d0*/  FFMA.FTZ R8, R8, -UR28, R21 ;  /* 0x8000001c08087c23 */ /* 0x004fc40008010015 */
[----:B------:R1:W2:Y:S01]  /*c3e0*/  I2F R10, R4 ;  /* 0x00000004000a7306 */ /* 0x0002a20000201400 */
[----:B------:R-:W-:Y:S02]  /*c3f0*/  FFMA.FTZ R6, R12, -UR28, R24 ;  /* 0x8000001c0c067c23 */ /* 0x000fe40008010018 */
[----:B------:R-:W-:Y:S01]  /*c400*/  IMAD.MOV.U32 R3, RZ, RZ, R2 ;  /* 0x000000ffff037224 */ /* 0x000fe200078e0002 */
[----:B------:R-:W-:Y:S02]  /*c410*/  FSEL R211, R8, -INF , !P0 ;  /* 0xff80000008d37808 */ /* 0x000fe40004000000 */
[----:B------:R-:W-:Y:S02]  /*c420*/  PLOP3.LUT P0, PT, PT, PT, UP0, 0x40, 0x0 ;  /* 0x000000000000781c */ /* 0x000fe40003f0e808 */
[----:B------:R-:W-:Y:S01]  /*c430*/  FSEL R199, R6, -INF , !P5 ;  /* 0xff80000006c77808 */ /* 0x000fe20006800000 */
[----:B------:R-:W3:Y:S01]  /*c440*/  I2F R3, R3 ;  /* 0x0000000300037306 */ /* 0x000ee20000201400 */
[----:B------:R-:W-:-:S04]  /*c450*/  ISETP.GE.AND P5, PT, R0, R228, PT ;  /* 0x000000e40000720c */ /* 0x000fc80003fa6270 */
[----:B------:R-:W-:Y:S01]  /*c460*/  ISETP.LT.OR P5, PT, R0, R223, P5 ;  /* 0x000000df0000720c */ /* 0x000fe20002fa1670 */
[----:B-1----:R-:W-:-:S05]  /*c470*/  IMAD.IADD R4, R226, 0x1, -R0 ;  /* 0x00000001e2047824 */ /* 0x002fca00078e0a00 */
[----:B------:R-:W-:Y:S01]  /*c480*/  IABS R2, R4 ;  /* 0x0000000400027213 */ /* 0x000fe20000000000 */
[----:B--2---:R-:W-:Y:S02]  /*c490*/  FFMA.FTZ R4, R10, -UR28, R23 ;  /* 0x8000001c0a047c23 */ /* 0x004fe40008010017 */
[----:B---3--:R-:W-:-:S03]  /*c4a0*/  FFMA.FTZ R3, R3, -UR28, R25 ;  /* 0x8000001c03037c23 */ /* 0x008fc60008010019 */
[----:B------:R-:W1:Y:S01]  /*c4b0*/  I2F R2, R2 ;  /* 0x0000000200027306 */ /* 0x000e620000201400 */
[----:B------:R-:W-:Y:S02]  /*c4c0*/  FSEL R233, R4, -INF , !P6 ;  /* 0xff80000004e97808 */ /* 0x000fe40007000000 */
[----:B------:R-:W-:Y:S01]  /*c4d0*/  FSEL R198, R3, -INF , !P5 ;  /* 0xff80000003c67808 */ /* 0x000fe20006800000 */
[----:B-1----:R-:W-:-:S05]  /*c4e0*/  FFMA.FTZ R0, R2, -UR28, R27 ;  /* 0x8000001c02007c23 */ /* 0x002fca000801001b */
        /* <DEDUP_REMOVED lines=64> */
.L_x_746:
[----:B------:R-:W-:Y:S05]  /*c8f0*/  BSYNC B0 ;  /* 0x0000000000007941 */ /* 0x000fea0003800000 */
.L_x_745:
[----:B------:R-:W0:Y:S02]  /*c900*/  LDGDEPBAR ;  /* 0x00000000000079af */ /* 0x000e240000000000 */
.L_x_744:
[----:B------:R-:W2:Y:S04]  /*c910*/  LDL R3, [R1+0x10] ;  /* 0x0000100001037983 */ /* 0x000ea80000100800 */
[----:B-1----:R-:W3:Y:S04]  /*c920*/  LDL R6, [R1+0x14] ;  /* 0x0000140001067983 */ /* 0x002ee80000100800 */
[----:B------:R-:W4:Y:S04]  /*c930*/  LDL.LU R5, [R1+0x78] ;  /* 0x0000780001057983 */ /* 0x000f280000300800 */
[----:B------:R-:W5:Y:S04]  /*c940*/  LDL.LU R4, [R1+0x70] ;  /* 0x0000700001047983 */ /* 0x000f680000300800 */
[----:B------:R-:W5:Y:S04]  /*c950*/  LDL.LU R2, [R1+0x74] ;  /* 0x0000740001027983 */ /* 0x000f680000300800 */
[----:B------:R-:W5:Y:S01]  /*c960*/  LDL R0, [R1] ;  /* 0x0000000001007983 */ /* 0x000f620000100800 */
[----:B------:R-:W-:Y:S01]  /*c970*/  USHF.L.U32 UR4, UR34, 0x1, URZ ;  /* 0x0000000122047899 */ /* 0x000fe2000800063f */
[----:B------:R-:W-:-:S04]  /*c980*/  IMAD.MOV.U32 R50, RZ, RZ, R231 ;  /* 0x000000ffff327224 */ /* 0x000fc800078e00e7 */
[----:B------:R-:W-:Y:S02]  /*c990*/  IMAD.MOV.U32 R51, RZ, RZ, R50 ;  /* 0x000000ffff337224 */ /* 0x000fe400078e0032 */
[----:B--2---:R-:W-:-:S04]  /*c9a0*/  IMAD.WIDE.U32 R46, R3, -0x2daee0ad, RZ ;  /* 0xd2511f53032e7825 */ /* 0x004fc800078e00ff */
[----:B---3--:R-:W-:Y:S02]  /*c9b0*/  IMAD.MOV.U32 R9, RZ, RZ, R6 ;  /* 0x000000ffff097224 */ /* 0x008fe400078e0006 */
[----:B----4-:R-:W-:Y:S02]  /*c9c0*/  IMAD.MOV.U32 R8, RZ, RZ, R5 ;  /* 0x000000ffff087224 */ /* 0x010fe400078e0005 */
[----:B------:R-:W-:-:S04]  /*c9d0*/  IMAD.WIDE.U32 R248, R9, -0x326172a9, RZ ;  /* 0xcd9e8d5709f87825 */ /* 0x000fc800078e00ff */
[----:B-----5:R-:W-:Y:S01]  /*c9e0*/  IMAD.MOV.U32 R7, RZ, RZ, R4 ;  /* 0x000000ffff077224 */ /* 0x020fe200078e0004 */
[----:B------:R-:W-:Y:S01]  /*c9f0*/  MOV R6, R2 ;  /* 0x0000000200067202 */ /* 0x000fe20000000f00 */
[----:B------:R-:W-:Y:S02]  /*ca00*/  IMAD.MOV.U32 R17, RZ, RZ, R8 ;  /* 0x000000ffff117224 */ /* 0x000fe400078e0008 */
[----:B------:R-:W-:Y:S01]  /*ca10*/  IMAD.MOV.U32 R23, RZ, RZ, R7 ;  /* 0x000000ffff177224 */ /* 0x000fe200078e0007 */
[----:B------:R-:W-:Y:S01]  /*ca20*/  MOV R28, R6 ;  /* 0x00000006001c7202 */ /* 0x000fe20000000f00 */
[----:B------:R-:W-:Y:S01]  /*ca30*/  IMAD.WIDE.U32 R250, R0, -0x326172a9, RZ ;  /* 0xcd9e8d5700fa7825 */ /* 0x000fe200078e00ff */
[----:B------:R-:W-:-:S03]  /*ca40*/  MOV R49, R17 ;  /* 0x0000001100317202 */ /* 0x000fc60000000f00 */
[----:B------:R-:W-:Y:S01]  /*ca50*/  IMAD.U32 R0, RZ, RZ, UR33 ;  /* 0x00000021ff007e24 */ /* 0x000fe2000f8e00ff */
[----:B------:R-:W-:Y:S01]  /*ca60*/  LOP3.LUT R2, R251, R252, RZ, 0x3c, !PT ;  /* 0x000000fcfb027212 */ /* 0x000fe200078e3cff */
[----:B------:R-:W-:Y:S02]  /*ca70*/  IMAD.MOV.U32 R61, RZ, RZ, R28 ;  /* 0x000000ffff3d7224 */ /* 0x000fe400078e001c */
[----:B------:R-:W-:Y:S01]  /*ca80*/  IMAD.MOV.U32 R50, RZ, RZ, R49 ;  /* 0x000000ffff327224 */ /* 0x000fe200078e0031 */
[----:B------:R-:W-:Y:S01]  /*ca90*/  LOP3.LUT R0, R47, UR4, R0, 0x96, !PT ;  /* 0x000000042f007c12 */ /* 0x000fe2000f8e9600 */
[----:B------:R-:W-:Y:S01]  /*caa0*/  IMAD.WIDE.U32 R42, R2, -0x2daee0ad, RZ ;  /* 0xd2511f53022a7825 */ /* 0x000fe200078e00ff */
[----:B------:R-:W-:-:S03]  /*cab0*/  UIADD3 UR4, UR4, 0x1, URZ ;  /* 0x0000000104047890 */ /* 0x000fc6000fffe03f */
[----:B------:R-:W-:Y:S01]  /*cac0*/  IMAD.WIDE.U32 R4, R0, -0x326172a9, RZ ;  /* 0xcd9e8d5700047825 */ /* 0x000fe200078e00ff */
[----:B------:R-:W-:-:S03]  /*cad0*/  LOP3.LUT R2, R43, UR15, R46, 0x96, !PT ;  /* 0x0000000f2b027c12 */ /* 0x000fc6000f8e962e */
[----:B------:R-:W-:Y:S01]  /*cae0*/  IMAD.MOV.U32 R239, RZ, RZ, R61 ;  /* 0x000000ffffef7224 */ /* 0x000fe200078e003d */
[C---:B------:R-:W-:Y:S01]  /*caf0*/  LOP3.LUT R8, R5.reuse, UR16, R248, 0x96, !PT ;  /* 0x0000001005087c12 */ /* 0x040fe2000f8e96f8 */
[----:B------:R-:W-:Y:S01]  /*cb00*/  IMAD.WIDE.U32 R38, R2, -0x326172a9, RZ ;  /* 0xcd9e8d5702267825 */ /* 0x000fe200078e00ff */
[----:B------:R-:W-:-:S03]  /*cb10*/  LOP3.LUT R2, R5, UR16, R250, 0x96, !PT ;  /* 0x0000001005027c12 */ /* 0x000fc6000f8e96fa */
[----:B------:R-:W-:Y:S01]  /*cb20*/  IMAD.WIDE.U32 R8, R8, -0x2daee0ad, RZ ;  /* 0xd2511f5308087825 */ /* 0x000fe200078e00ff */
[----:B------:R-:W-:-:S03]  /*cb30*/  LOP3.LUT R10, R39, UR14, R4, 0x96, !PT ;  /* 0x0000000e270a7c12 */ /* 0x000fc6000f8e9604 */
[----:B------:R-:W-:-:S04]  /*cb40*/  IMAD.WIDE.U32 R2, R2, -0x2daee0ad, RZ ;  /* 0xd2511f5302027825 */ /* 0x000fc800078e00ff */
[----:B------:R-:W-:Y:S01]  /*cb50*/  IMAD.WIDE.U32 R10, R10, -0x2daee0ad, RZ ;  /* 0xd2511f530a0a7825 */ /* 0x000fe200078e00ff */
[----:B------:R-:W-:-:S04]  /*cb60*/  LOP3.LUT R3, R3, UR13, R42, 0x96, !PT ;  /* 0x0000000d03037c12 */ /* 0x000fc8000f8e962a */
[----:B------:R-:W-:Y:S01]  /*cb70*/  LOP3.LUT R0, R11, UR11, R2, 0x96, !PT ;  /* 0x0000000b0b007c12 */ /* 0x000fe2000f8e9602 */
[----:B------:R-:W-:-:S04]  /*cb80*/  IMAD.WIDE.U32 R2, R3, -0x326172a9, RZ ;  /* 0xcd9e8d5703027825 */ /* 0x000fc800078e00ff */
[----:B------:R-:W-:Y:S01]  /*cb90*/  IMAD.WIDE.U32 R44, R0, -0x326172a9, RZ ;  /* 0xcd9e8d57002c7825 */ /* 0x000fe200078e00ff */
[----:B------:R-:W-:Y:S02]  /*cba0*/  LOP3.LUT R0, R249, R252, RZ, 0x3c, !PT ;  /* 0x000000fcf9007212 */ /* 0x000fe400078e3cff */
[----:B------:R-:W-:Y:S02]  /*cbb0*/  LOP3.LUT R6, R3, UR12, R38, 0x96, !PT ;  /* 0x0000000c03067c12 */ /* 0x000fe4000f8e9626 */
[----:B------:R-:W-:Y:S01]  /*cbc0*/  LOP3.LUT R2, R45, UR10, R2, 0x96, !PT ;  /* 0x0000000a2d027c12 */ /* 0x000fe2000f8e9602 */
[----:B------:R-:W-:-:S04]  /*cbd0*/  IMAD.WIDE.U32 R40, R0, -0x2daee0ad, RZ ;  /* 0xd2511f5300287825 */ /* 0x000fc800078e00ff */
[----:B------:R-:W-:Y:S01]  /*cbe0*/  IMAD.WIDE.U32 R6, R6, -0x2daee0ad, RZ ;  /* 0xd2511f5306067825 */ /* 0x000fe200078e00ff */
[----:B------:R-:W-:Y:S02]  /*cbf0*/  LOP3.LUT R0, R41, UR15, R46, 0x96, !PT ;  /* 0x0000000f29007c12 */ /* 0x000fe4000f8e962e */
[----:B------:R-:W-:Y:S01]  /*cc00*/  LOP3.LUT R12, R9, UR13, R40, 0x96, !PT ;  /* 0x0000000d090c7c12 */ /* 0x000fe2000f8e9628 */
[----:B------:R-:W-:Y:S01]  /*cc10*/  IMAD.WIDE.U32 R34, R2, -0x2daee0ad, RZ ;  /* 0xd2511f5302227825 */ /* 0x000fe200078e00ff */
[----:B------:R-:W-:-:S03]  /*cc20*/  LOP3.LUT R11, R7, UR9, R10, 0x96, !PT ;  /* 0x00000009070b7c12 */ /* 0x000fc6000f8e960a */
[----:B------:R-:W-:Y:S01]  /*cc30*/  IMAD.WIDE.U32 R36, R0, -0x326172a9, RZ ;  /* 0xcd9e8d5700247825 */ /* 0x000fe200078e00ff */
[----:B------:R-:W-:-:S03]  /*cc40*/  LOP3.LUT R2, R35, UR7, R6, 0x96, !PT ;  /* 0x0000000723027c12 */ /* 0x000fc6000f8e9606 */
[----:B------:R-:W-:Y:S01]  /*cc50*/  IMAD.WIDE.U32 R12, R12, -0x326172a9, RZ ;  /* 0xcd9e8d570c0c7825 */ /* 0x000fe200078e00ff */
[----:B------:R-:W-:-:S03]  /*cc60*/  LOP3.LUT R4, R37, UR14, R4, 0x96, !PT ;  /* 0x0000000e25047c12 */ /* 0x000fc6000f8e9604 */
[----:B------:R-:W-:Y:S01]  /*cc70*/  IMAD.WIDE.U32 R2, R2, -0x326172a9, RZ ;  /* 0xcd9e8d5702027825 */ /* 0x000fe200078e00ff */
[----:B------:R-:W-:-:S03]  /*cc80*/  LOP3.LUT R6, R13, UR12, R36, 0x96, !PT ;  /* 0x0000000c0d067c12 */ /* 0x000fc6000f8e9624 */
[----:B------:R-:W-:Y:S01]  /*cc90*/  IMAD.WIDE.U32 R4, R4, -0x2daee0ad, RZ ;  /* 0xd2511f5304047825 */ /* 0x000fe200078e00ff */
[C---:B------:R-:W-:Y:S02]  /*cca0*/  LOP3.LUT R0, R2.reuse, 0xffff, RZ, 0xc0, !PT ;  /* 0x0000ffff02007812 */ /* 0x040fe400078ec0ff */
[----:B------:R-:W-:Y:S01]  /*ccb0*/  LOP3.LUT R9, R2, 0xff, RZ, 0xc0, !PT ;  /* 0x000000ff02097812 */ /* 0x000fe200078ec0ff */
[----:B------:R-:W-:Y:S01]  /*ccc0*/  IMAD.WIDE.U32 R6, R6, -0x2daee0ad, RZ ;  /* 0xd2511f5306067825 */ /* 0x000fe200078e00ff */
[----:B------:R-:W-:Y:S02]  /*ccd0*/  SHF.R.U32.HI R10, RZ, 0x8, R0 ;  /* 0x00000008ff0a7819 */ /* 0x000fe40000011600 */
[----:B------:R-:W-:Y:S01]  /*cce0*/  SHF.R.U32.HI R0, RZ, 0x10, R2 ;  /* 0x00000010ff007819 */ /* 0x000fe20000011602 */
[----:B------:R-:W-:Y:S01]  /*ccf0*/  IMAD.WIDE.U32 R26, R11, -0x326172a9, RZ ;  /* 0xcd9e8d570b1a7825 */ /* 0x000fe200078e00ff */
[----:B------:R-:W-:Y:S02]  /*cd00*/  LOP3.LUT R13, R7, UR9, R4, 0x96, !PT ;  /* 0x00000009070d7c12 */ /* 0x000fe4000f8e9604 */
[----:B------:R-:W-:-:S02]  /*cd10*/  LOP3.LUT R4, R0, 0xff, RZ, 0xc0, !PT ;  /* 0x000000ff00047812 */ /* 0x000fc400078ec0ff */
[----:B------:R-:W-:Y:S01]  /*cd20*/  SHF.R.U32.HI R0, RZ, 0x18, R2 ;  /* 0x00000018ff007819 */ /* 0x000fe20000011602 */
[----:B------:R-:W-:Y:S01]  /*cd30*/  IMAD.WIDE.U32 R20, R13, -0x326172a9, RZ ;  /* 0xcd9e8d570d147825 */ /* 0x000fe200078e00ff */
[----:B------:R-:W-:Y:S02]  /*cd40*/  LOP3.LUT R2, R3, UR17, R26, 0x96, !PT ;  /* 0x0000001103027c12 */ /* 0x000fe4000f8e961a */
[----:B------:R-:W-:Y:S02]  /*cd50*/  FMNMX.FTZ R3, R104, R100, !PT ;  /* 0x0000006468037209 */ /* 0x000fe40007810000 */
[----:B------:R-:W-:Y:S02]  /*cd60*/  PRMT R11, R4, 0x5410, R0 ;  /* 0x00005410040b7816 */ /* 0x000fe40000000000 */
[----:B------:R-:W-:Y:S02]  /*cd70*/  LOP3.LUT R0, R2, 0xffff, RZ, 0xc0, !PT ;  /* 0x0000ffff02007812 */ /* 0x000fe400078ec0ff */
[----:B------:R-:W-:-:S02]  /*cd80*/  FMNMX.FTZ R3, R59, R3, !PT ;  /* 0x000000033b037209 */ /* 0x000fc40007810000 */
[----:B------:R-:W-:Y:S02]  /*cd90*/  LOP3.LUT R8, R5, UR11, R8, 0x96, !PT ;  /* 0x0000000b05087c12 */ /* 0x000fe4000f8e9608 */
[----:B------:R-:W-:Y:S02]  /*cda0*/  SHF.R.U32.HI R4, RZ, 0x8, R0 ;  /* 0x00000008ff047819 */ /* 0x000fe40000011600 */
[----:B------:R-:W-:Y:S01]  /*cdb0*/  LOP3.LUT R0, R2, 0xff, RZ, 0xc0, !PT ;  /* 0x000000ff02007812 */ /* 0x000fe200078ec0ff */
[----:B------:R-:W-:Y:S01]  /*cdc0*/  IMAD.WIDE.U32 R24, R8, -0x326172a9, RZ ;  /* 0xcd9e8d5708187825 */ /* 0x000fe200078e00ff */
[----:B------:R-:W-:Y:S02]  /*cdd0*/  FMNMX.FTZ R3, R55, R3, !PT ;  /* 0x0000000337037209 */ /* 0x000fe40007810000 */
[----:B------:R-:W-:Y:S02]  /*cde0*/  PRMT R19, R0, 0x5410, R4 ;  /* 0x0000541000137816 */ /* 0x000fe40000000004 */
[----:B------:R-:W-:-:S02]  /*cdf0*/  FMNMX.FTZ R0, R52, R3, !PT ;  /* 0x0000000334007209 */ /* 0x000fc40007810000 */
[----:B------:R-:W-:Y:S02]  /*ce00*/  SHF.R.U32.HI R3, RZ, 0x10, R2 ;  /* 0x00000010ff037819 */ /* 0x000fe40000011602 */
[----:B------:R-:W-:Y:S02]  /*ce10*/  LOP3.LUT R12, R25, UR10, R12, 0x96, !PT ;  /* 0x0000000a190c7c12 */ /* 0x000fe4000f8e960c */
[----:B------:R-:W-:Y:S02]  /*ce20*/  FMNMX.FTZ R4, R188, R0, !PT ;  /* 0x00000000bc047209 */ /* 0x000fe40007810000 */
[----:B------:R-:W-:Y:S01]  /*ce30*/  SHF.R.U32.HI R2, RZ, 0x18, R2 ;  /* 0x00000018ff027819 */ /* 0x000fe20000011602 */
[----:B------:R-:W-:Y:S01]  /*ce40*/  IMAD.WIDE.U32 R32, R12, -0x2daee0ad, RZ ;  /* 0xd2511f530c207825 */ /* 0x000fe200078e00ff */
[----:B------:R-:W-:Y:S02]  /*ce50*/  LOP3.LUT R0, R3, 0xff, RZ, 0xc0, !PT ;  /* 0x000000ff03007812 */ /* 0x000fe400078ec0ff */
[----:B------:R-:W-:-:S02]  /*ce60*/  FMNMX.FTZ R3, R178, R4, !PT ;  /* 0x00000004b2037209 */ /* 0x000fc40007810000 */
[----:B------:R-:W-:Y:S02]  /*ce70*/  PRMT R18, R0, 0x5410, R2 ;  /* 0x0000541000127816 */ /* 0x000fe40000000002 */
[----:B------:R-:W-:Y:S02]  /*ce80*/  FMNMX.FTZ R0, R103, R107, !PT ;  /* 0x0000006b67007209 */ /* 0x000fe40007810000 */
[----:B------:R-:W-:Y:S02]  /*ce90*/  FMNMX.FTZ R4, R175, R3, !PT ;  /* 0x00000003af047209 */ /* 0x000fe40007810000 */
[----:B------:R-:W-:Y:S02]  /*cea0*/  LOP3.LUT R6, R33, UR7, R6, 0x96, !PT ;  /* 0x0000000721067c12 */ /* 0x000fe4000f8e9606 */
[----:B------:R-:W-:Y:S02]  /*ceb0*/  FMNMX.FTZ R5, R106, R0, !PT ;  /* 0x000000006a057209 */ /* 0x000fe40007810000 */
[----:B------:R-:W-:Y:S01]  /*cec0*/  FMNMX.FTZ R4, R172, R4, !PT ;  /* 0x00000004ac047209 */ /* 0x000fe20007810000 */
[----:B------:R-:W-:Y:S01]  /*ced0*/  IMAD.WIDE.U32 R2, R6, -0x326172a9, RZ ;  /* 0xcd9e8d5706027825 */ /* 0x000fe200078e00ff */
[----:B------:R-:W-:-:S02]  /*cee0*/  FMNMX.FTZ R6, R57, R5, !PT ;  /* 0x0000000539067209 */ /* 0x000fc40007810000 */
[----:B------:R-:W-:Y:S02]  /*cef0*/  FMNMX.FTZ R5, R196, R4, !PT ;  /* 0x00000004c4057209 */ /* 0x000fe40007810000 */
[C---:B------:R-:W-:Y:S02]  /*cf00*/  LOP3.LUT R0, R2.reuse, 0xffff, RZ, 0xc0, !PT ;  /* 0x0000ffff02007812 */ /* 0x040fe400078ec0ff */
[----:B------:R-:W-:Y:S02]  /*cf10*/  FMNMX.FTZ R5, R191, R5, !PT ;  /* 0x00000005bf057209 */ /* 0x000fe40007810000 */
[----:B------:R-:W-:Y:S02]  /*cf20*/  SHF.R.U32.HI R4, RZ, 0x8, R0 ;  /* 0x00000008ff047819 */ /* 0x000fe40000011600 */
[----:B------:R-:W-:Y:S02]  /*cf30*/  FMNMX.FTZ R5, R189, R5, !PT ;  /* 0x00000005bd057209 */ /* 0x000fe40007810000 */
[----:B------:R-:W-:-:S02]  /*cf40*/  LOP3.LUT R0, R2, 0xff, RZ, 0xc0, !PT ;  /* 0x000000ff02007812 */ /* 0x000fc400078ec0ff */
        /* <DEDUP_REMOVED lines=40> */
[----:B------:R-:W-:Y:S02]  /*d1d0*/  PRMT R22, R9, 0x5410, R10 ;  /* 0x0000541009167816 */ /* 0x000fe4000000000a */
[----:B------:R-:W-:Y:S01]  /*d1e0*/  SHF.R.U32.HI R5, RZ, 0x10, R2 ;  /* 0x00000010ff057819 */ /* 0x000fe20000011602 */
[----:B------:R-:W1:Y:S01]  /*d1f0*/  SHFL.BFLY PT, R9, R0, 0x1, 0x1f ;  /* 0x0c201f0000097f89 */ /* 0x000e6200000e0000 */
[----:B------:R-:W-:Y:S02]  /*d200*/  FMNMX.FTZ R6, R206, R6, !PT ;  /* 0x00000006ce067209 */ /* 0x000fe40007810000 */
[----:B------:R-:W-:Y:S01]  /*d210*/  FMNMX.FTZ R7, R197, R7, !PT ;  /* 0x00000007c5077209 */ /* 0x000fe20007810000 */
[----:B------:R-:W2:Y:S01]  /*d220*/  SHFL.BFLY PT, R8, R4, 0x2, 0x1f ;  /* 0x0c401f0004087f89 */ /* 0x000ea200000e0000 */
[----:B------:R-:W-:-:S02]  /*d230*/  LOP3.LUT R5, R5, 0xff, RZ, 0xc0, !PT ;  /* 0x000000ff05057812 */ /* 0x000fc400078ec0ff */
[----:B------:R-:W-:Y:S02]  /*d240*/  SHF.R.U32.HI R2, RZ, 0x18, R2 ;  /* 0x00000018ff027819 */ /* 0x000fe40000011602 */
[----:B------:R-:W-:Y:S02]  /*d250*/  FMNMX.FTZ R6, R201, R6, !PT ;  /* 0x00000006c9067209 */ /* 0x000fe40007810000 */
[----:B------:R-:W-:Y:S02]  /*d260*/  FMNMX.FTZ R7, R193, R7, !PT ;  /* 0x00000007c1077209 */ /* 0x000fe40007810000 */
[----:B------:R-:W-:Y:S02]  /*d270*/  PRMT R14, R5, 0x5410, R2 ;  /* 0x00005410050e7816 */ /* 0x000fe40000000002 */
[----:B------:R-:W-:Y:S02]  /*d280*/  FMNMX.FTZ R2, R194, R6, !PT ;  /* 0x00000006c2027209 */ /* 0x000fe40007810000 */
[----:B------:R-:W-:-:S02]  /*d290*/  FMNMX.FTZ R6, R209, R7, !PT ;  /* 0x00000007d1067209 */ /* 0x000fc40007810000 */
[----:B------:R-:W-:Y:S02]  /*d2a0*/  FMNMX.FTZ R5, R210, R2, !PT ;  /* 0x00000002d2057209 */ /* 0x000fe40007810000 */
[----:B------:R-:W-:Y:S02]  /*d2b0*/  FMNMX.FTZ R6, R204, R6, !PT ;  /* 0x00000006cc067209 */ /* 0x000fe40007810000 */
[----:B------:R-:W-:Y:S02]  /*d2c0*/  LOP3.LUT R2, R3, UR17, R20, 0x96, !PT ;  /* 0x0000001103027c12 */ /* 0x000fe4000f8e9614 */
[----:B------:R-:W-:Y:S02]  /*d2d0*/  FMNMX.FTZ R5, R208, R5, !PT ;  /* 0x00000005d0057209 */ /* 0x000fe40007810000 */
[----:B------:R-:W-:Y:S02]  /*d2e0*/  FMNMX.FTZ R3, R199, R6, !PT ;  /* 0x00000006c7037209 */ /* 0x000fe40007810000 */
[----:B------:R-:W-:-:S02]  /*d2f0*/  FMNMX.FTZ R5, R205, R5, !PT ;  /* 0x00000005cd057209 */ /* 0x000fc40007810000 */
[----:B------:R-:W-:Y:S02]  /*d300*/  FMNMX.FTZ R3, R198, R3, !PT ;  /* 0x00000003c6037209 */ /* 0x000fe40007810000 */
[----:B-1----:R-:W-:Y:S02]  /*d310*/  FMNMX.FTZ R246, R0, R9, !PT ;  /* 0x0000000900f67209 */ /* 0x002fe40007810000 */
[----:B--2---:R-:W-:Y:S02]  /*d320*/  FMNMX.FTZ R4, R4, R8, !PT ;  /* 0x0000000804047209 */ /* 0x004fe40007810000 */
[----:B------:R-:W-:Y:S01]  /*d330*/  FMNMX.FTZ R0, R203, R5, !PT ;  /* 0x00000005cb007209 */ /* 0x000fe20007810000 */
[----:B------:R-:W1:Y:S01]  /*d340*/  SHFL.BFLY PT, R8, R3, 0x2, 0x1f ;  /* 0x0c401f0003087f89 */ /* 0x000e6200000e0000 */
[C---:B------:R-:W-:Y:S01]  /*d350*/  FMUL.FTZ R30, R246.reuse, c[0x0][0x23c] ;  /* 0x00008f00f61e7a20 */ /* 0x040fe20000410000 */
[----:B------:R-:W-:Y:S02]  /*d360*/  FSETP.NEU.FTZ.AND P5, PT, R246, -INF , PT ;  /* 0xff800000f600780b */ /* 0x000fe40003fbd000 */
[----:B------:R-:W2:Y:S01]  /*d370*/  SHFL.BFLY PT, R9, R0, 0x2, 0x1f ;  /* 0x0c401f0000097f89 */ /* 0x000ea200000e0000 */
[----:B------:R-:W-:-:S02]  /*d380*/  LOP3.LUT R5, R2, 0xffff, RZ, 0xc0, !PT ;  /* 0x0000ffff02057812 */ /* 0x000fc400078ec0ff */
[----:B------:R-:W-:Y:S01]  /*d390*/  FSEL R30, R30, RZ, P5 ;  /* 0x000000ff1e1e7208 */ /* 0x000fe20002800000 */
[----:B------:R-:W3:Y:S01]  /*d3a0*/  SHFL.BFLY PT, R10, R4, 0x1, 0x1f ;  /* 0x0c201f00040a7f89 */ /* 0x000ee200000e0000 */
[----:B------:R-:W-:Y:S02]  /*d3b0*/  SHF.R.U32.HI R6, RZ, 0x8, R5 ;  /* 0x00000008ff067819 */ /* 0x000fe40000011605 */
[----:B------:R-:W-:Y:S01]  /*d3c0*/  LOP3.LUT R5, R2, 0xff, RZ, 0xc0, !PT ;  /* 0x000000ff02057812 */ /* 0x000fe200078ec0ff */
[----:B------:R-:W-:-:S03]  /*d3d0*/  FFMA.FTZ R7, R100, c[0x0][0x23c], -R30 ;  /* 0x00008f0064077a23 */ /* 0x000fc6000001081e */
[----:B------:R-:W-:Y:S01]  /*d3e0*/  PRMT R13, R5, 0x5410, R6 ;  /* 0x00005410050d7816 */ /* 0x000fe20000000006 */
[----:B------:R4:W-:Y:S01]  /*d3f0*/  MUFU.EX2 R48, R7 ;  /* 0x0000000700307308 */ /* 0x0009e20000000800 */
[----:B------:R-:W-:Y:S01]  /*d400*/  FFMA.FTZ R5, R59, c[0x0][0x23c], -R30 ;  /* 0x00008f003b057a23 */ /* 0x000fe2000001081e */
[----:B-1----:R-:W-:-:S06]  /*d410*/  FMNMX.FTZ R3, R3, R8, !PT ;  /* 0x0000000803037209 */ /* 0x002fcc0007810000 */
[----:B------:R1:W-:Y:S01]  /*d420*/  MUFU.EX2 R16, R5 ;  /* 0x0000000500107308 */ /* 0x0003e20000000800 */
[----:B--2---:R-:W-:Y:S01]  /*d430*/  FMNMX.FTZ R0, R0, R9, !PT ;  /* 0x0000000900007209 */ /* 0x004fe20007810000 */
[----:B------:R-:W2:Y:S01]  /*d440*/  SHFL.BFLY PT, R6, R3, 0x1, 0x1f ;  /* 0x0c201f0003067f89 */ /* 0x000ea200000e0000 */
[----:B---3--:R-:W-:-:S03]  /*d450*/  FMNMX.FTZ R245, R4, R10, !PT ;  /* 0x0000000a04f57209 */ /* 0x008fc60007810000 */
[----:B----4-:R-:W3:Y:S01]  /*d460*/  SHFL.BFLY PT, R7, R0, 0x1, 0x1f ;  /* 0x0c201f0000077f89 */ /* 0x010ee200000e0000 */
[--C-:B------:R-:W-:Y:S01]  /*d470*/  FFMA.FTZ R4, R55, c[0x0][0x23c], -R30.reuse ;  /* 0x00008f0037047a23 */ /* 0x100fe2000001081e */
[C---:B------:R-:W-:Y:S01]  /*d480*/  FSETP.NEU.FTZ.AND P1, PT, R245.reuse, -INF , PT ;  /* 0xff800000f500780b */ /* 0x040fe20003f3d000 */
[----:B------:R-:W-:Y:S02]  /*d490*/  FMUL.FTZ R31, R245, c[0x0][0x23c] ;  /* 0x00008f00f51f7a20 */ /* 0x000fe40000410000 */
[----:B------:R4:W5:Y:S01]  /*d4a0*/  MUFU.EX2 R29, R4 ;  /* 0x00000004001d7308 */ /* 0x0009620000000800 */
[----:B-1----:R-:W-:Y:S02]  /*d4b0*/  FFMA.FTZ R5, R52, c[0x0][0x23c], -R30 ;  /* 0x00008f0034057a23 */ /* 0x002fe4000001081e */
[----:B------:R-:W-:-:S05]  /*d4c0*/  FSEL R31, R31, RZ, P1 ;  /* 0x000000ff1f1f7208 */ /* 0x000fca0000800000 */
[----:B------:R1:W-:Y:S01]  /*d4d0*/  MUFU.EX2 R60, R5 ;  /* 0x00000005003c7308 */ /* 0x0003e20000000800 */
[----:B--2---:R-:W-:Y:S02]  /*d4e0*/  FMNMX.FTZ R244, R3, R6, !PT ;  /* 0x0000000603f47209 */ /* 0x004fe40007810000 */
[--C-:B----4-:R-:W-:Y:S01]  /*d4f0*/  SHF.R.U32.HI R4, RZ, 0x10, R2.reuse ;  /* 0x00000010ff047819 */ /* 0x110fe20000011602 */
[----:B------:R-:W2:Y:S01]  /*d500*/  LDC.U8 R6, c[0x0][0x2d8] ;  /* 0x0000b600ff067b82 */ /* 0x000ea20000000000 */
[----:B---3--:R-:W-:Y:S01]  /*d510*/  FMNMX.FTZ R231, R0, R7, !PT ;  /* 0x0000000700e77209 */ /* 0x008fe20007810000 */
[----:B------:R-:W-:Y:S01]  /*d520*/  FFMA.FTZ R0, R57, c[0x0][0x23c], -R31 ;  /* 0x00008f0039007a23 */ /* 0x000fe2000001081f */
[C---:B------:R-:W-:Y:S01]  /*d530*/  FSETP.NEU.FTZ.AND P0, PT, R244.reuse, -INF , PT ;  /* 0xff800000f400780b */ /* 0x040fe20003f1d000 */
[----:B------:R-:W-:Y:S01]  /*d540*/  FMUL.FTZ R28, R244, c[0x0][0x23c] ;  /* 0x00008f00f41c7a20 */ /* 0x000fe20000410000 */
[----:B------:R-:W-:Y:S01]  /*d550*/  FSEL R3, R245, RZ, P1 ;  /* 0x000000fff5037208 */ /* 0x000fe20000800000 */
[----:B------:R3:W-:Y:S01]  /*d560*/  MUFU.EX2 R59, R0 ;  /* 0x00000000003b7308 */ /* 0x0007e20000000800 */
[----:B-1----:R-:W-:-:S02]  /*d570*/  SHF.R.U32.HI R5, RZ, 0x18, R2 ;  /* 0x00000018ff057819 */ /* 0x002fc40000011602 */
[----:B------:R-:W-:Y:S01]  /*d580*/  LOP3.LUT R2, R4, 0xff, RZ, 0xc0, !PT ;  /* 0x000000ff04027812 */ /* 0x000fe200078ec0ff */
[----:B------:R-:W-:Y:S01]  /*d590*/  FFMA.FTZ R4, R107, c[0x0][0x23c], -R31 ;  /* 0x00008f006b047a23 */ /* 0x000fe2000001081f */
[----:B------:R-:W-:Y:S01]  /*d5a0*/  FSEL R28, R28, RZ, P0 ;  /* 0x000000ff1c1c7208 */ /* 0x000fe20000000000 */
[----:B-----5:R-:W-:Y:S01]  /*d5b0*/  IMAD.MOV.U32 R107, RZ, RZ, R29 ;  /* 0x000000ffff6b7224 */ /* 0x020fe200078e001d */
[----:B------:R-:W-:Y:S01]  /*d5c0*/  PRMT R5, R2, 0x5410, R5 ;  /* 0x0000541002057816 */ /* 0x000fe20000000005 */
[----:B------:R-:W-:Y:S02]  /*d5d0*/  FFMA.FTZ R2, R106, c[0x0][0x23c], -R31 ;  /* 0x00008f006a027a23 */ /* 0x000fe4000001081f */
[----:B------:R-:W-:Y:S01]  /*d5e0*/  IMAD.MOV.U32 R29, RZ, RZ, R23 ;  /* 0x000000ffff1d7224 */ /* 0x000fe200078e0017 */
[----:B------:R-:W-:Y:S01]  /*d5f0*/  MUFU.EX2 R4, R4 ;  /* 0x0000000400047308 */ /* 0x000fe20000000800 */
[----:B------:R-:W-:Y:S02]  /*d600*/  FADD.FTZ R17, R103, -R3 ;  /* 0x8000000367117221 */ /* 0x000fe40000010000 */
[----:B------:R-:W-:-:S02]  /*d610*/  IMAD.MOV.U32 R49, RZ, RZ, R29 ;  /* 0x000000ffff317224 */ /* 0x000fc400078e001d */
[----:B---3--:R-:W-:Y:S02]  /*d620*/  FFMA.FTZ R0, R53, c[0x0][0x23c], -R31 ;  /* 0x00008f0035007a23 */ /* 0x008fe4000001081f */
[----:B------:R-:W-:Y:S01]  /*d630*/  FMUL.FTZ R29, R231, c[0x0][0x23c] ;  /* 0x00008f00e71d7a20 */ /* 0x000fe20000410000 */
[----:B------:R1:W3:Y:S01]  /*d640*/  MUFU.EX2 R9, R2 ;  /* 0x0000000200097308 */ /* 0x0002e20000000800 */
[----:B------:R-:W-:Y:S02]  /*d650*/  FMUL.FTZ R17, R17, c[0x0][0x23c] ;  /* 0x00008f0011117a20 */ /* 0x000fe40000410000 */
[----:B------:R-:W-:-:S05]  /*d660*/  IMAD.MOV.U32 R61, RZ, RZ, R49 ;  /* 0x000000ffff3d7224 */ /* 0x000fca00078e0031 */
[----:B------:R4:W-:Y:S01]  /*d670*/  MUFU.EX2 R8, R0 ;  /* 0x0000000000087308 */ /* 0x0009e20000000800 */
[----:B-1----:R-:W-:Y:S01]  /*d680*/  FSEL R2, R246, RZ, P5 ;  /* 0x000000fff6027208 */ /* 0x002fe20002800000 */
[----:B---3--:R-:W-:-:S06]  /*d690*/  IMAD.MOV.U32 R103, RZ, RZ, R9 ;  /* 0x000000ffff677224 */ /* 0x008fcc00078e0009 */
[----:B------:R-:W1:Y:S01]  /*d6a0*/  MUFU.EX2 R49, R17 ;  /* 0x0000001100317308 */ /* 0x000e620000000800 */
[----:B------:R-:W-:Y:S01]  /*d6b0*/  FADD.FTZ R12, R104, -R2 ;  /* 0x80000002680c7221 */ /* 0x000fe20000010000 */
[----:B------:R-:W-:Y:S01]  /*d6c0*/  FSEL R2, R244, RZ, P0 ;  /* 0x000000fff4027208 */ /* 0x000fe20000000000 */
[----:B----4-:R-:W-:Y:S01]  /*d6d0*/  FFMA.FTZ R0, R185, c[0x0][0x23c], -R28 ;  /* 0x00008f00b9007a23 */ /* 0x010fe2000001081c */
[----:B------:R-:W-:Y:S01]  /*d6e0*/  FSETP.NEU.FTZ.AND P0, PT, R231, -INF , PT ;  /* 0xff800000e700780b */ /* 0x000fe20003f1d000 */
[----:B------:R-:W-:Y:S01]  /*d6f0*/  IMAD.MOV.U32 R185, RZ, RZ, R16 ;  /* 0x000000ffffb97224 */ /* 0x000fe200078e0010 */
[----:B--2---:R-:W-:Y:S01]  /*d700*/  PRMT R104, R6, 0x7054, R6 ;  /* 0x0000705406687816 */ /* 0x004fe20000000006 */
[----:B------:R-:W-:Y:S01]  /*d710*/  FADD.FTZ R16, R102, -R2 ;  /* 0x8000000266107221 */ /* 0x000fe20000010000 */
[----:B------:R2:W-:Y:S01]  /*d720*/  MUFU.EX2 R23, R0 ;  /* 0x0000000000177308 */ /* 0x0005e20000000800 */
[----:B------:R-:W-:Y:S01]  /*d730*/  FFMA.FTZ R2, R58, c[0x0][0x23c], -R28 ;  /* 0x00008f003a027a23 */ /* 0x000fe2000001081c */
[----:B------:R-:W-:Y:S01]  /*d740*/  FSEL R29, R29, RZ, P0 ;  /* 0x000000ff1d1d7208 */ /* 0x000fe20000000000 */
[--C-:B------:R-:W-:Y:S01]  /*d750*/  HSET2.LE.AND R10, R22, R104.reuse, PT ;  /* 0x00000068160a7233 */ /* 0x100fe20003803000 */
[----:B------:R-:W-:Y:S01]  /*d760*/  FMUL.FTZ R12, R12, c[0x0][0x23c] ;  /* 0x00008f000c0c7a20 */ /* 0x000fe20000410000 */
[--C-:B------:R-:W-:Y:S01]  /*d770*/  HSET2.LE.AND R11, R11, R104.reuse, PT ;  /* 0x000000680b0b7233 */ /* 0x100fe20003803000 */
[----:B------:R-:W-:Y:S01]  /*d780*/  FMUL.FTZ R16, R16, c[0x0][0x23c] ;  /* 0x00008f0010107a20 */ /* 0x000fe20000410000 */
[--C-:B------:R-:W-:Y:S01]  /*d790*/  HSET2.LE.AND R9, R18, R104.reuse, PT ;  /* 0x0000006812097233 */ /* 0x100fe20003803000 */
[----:B------:R3:W-:Y:S01]  /*d7a0*/  MUFU.EX2 R57, R2 ;  /* 0x0000000200397308 */ /* 0x0007e20000000800 */
[--C-:B------:R-:W-:Y:S01]  /*d7b0*/  HSET2.LE.AND R6, R15, R104.reuse, PT ;  /* 0x000000680f067233 */ /* 0x100fe20003803000 */
[-C--:B-1----:R-:W-:Y:S01]  /*d7c0*/  FMUL.FTZ R114, R114, R49.reuse ;  /* 0x0000003172727220 */ /* 0x082fe20000410000 */
[--C-:B------:R-:W-:Y:S01]  /*d7d0*/  HSET2.LE.AND R7, R14, R104.reuse, PT ;  /* 0x000000680e077233 */ /* 0x100fe20003803000 */
[-C--:B------:R-:W-:Y:S01]  /*d7e0*/  FMUL.FTZ R115, R115, R49.reuse ;  /* 0x0000003173737220 */ /* 0x080fe20000410000 */
[----:B------:R-:W-:Y:S01]  /*d7f0*/  HSET2.LE.AND R5, R5, R104, PT ;  /* 0x0000006805057233 */ /* 0x000fe20003803000 */
[----:B------:R-:W-:-:S02]  /*d800*/  FMUL.FTZ R118, R118, R49 ;  /* 0x0000003176767220 */ /* 0x000fc40000410000 */
[--C-:B--2---:R-:W-:Y:S02]  /*d810*/  FFMA.FTZ R0, R184, c[0x0][0x23c], -R28.reuse ;  /* 0x00008f00b8007a23 */ /* 0x104fe4000001081c */
[-C--:B------:R-:W-:Y:S02]  /*d820*/  FMUL.FTZ R119, R119, R49.reuse ;  /* 0x0000003177777220 */ /* 0x080fe40000410000 */
[----:B------:R1:W-:Y:S01]  /*d830*/  MUFU.EX2 R184, R0 ;  /* 0x0000000000b87308 */ /* 0x0003e20000000800 */
[-C--:B------:R-:W-:Y:S02]  /*d840*/  FMUL.FTZ R130, R130, R49.reuse ;  /* 0x0000003182827220 */ /* 0x080fe40000410000 */
[-C--:B------:R-:W-:Y:S02]  /*d850*/  FMUL.FTZ R131, R131, R49.reuse ;  /* 0x0000003183837220 */ /* 0x080fe40000410000 */
[----:B---3--:R-:W-:Y:S02]  /*d860*/  FFMA.FTZ R2, R54, c[0x0][0x23c], -R28 ;  /* 0x00008f0036027a23 */ /* 0x008fe4000001081c */
[----:B------:R-:W-:-:S02]  /*d870*/  FMUL.FTZ R134, R134, R49 ;  /* 0x0000003186867220 */ /* 0x000fc40000410000 */
[----:B------:R2:W3:Y:S01]  /*d880*/  MUFU.EX2 R102, R2 ;  /* 0x0000000200667308 */ /* 0x0004e20000000800 */
[-C--:B------:R-:W-:Y:S02]  /*d890*/  FMUL.FTZ R135, R135, R49.reuse ;  /* 0x0000003187877220 */ /* 0x080fe40000410000 */
[-C--:B------:R-:W-:Y:S02]  /*d8a0*/  FMUL.FTZ R146, R146, R49.reuse ;  /* 0x0000003192927220 */ /* 0x080fe40000410000 */
[-C--:B------:R-:W-:Y:S01]  /*d8b0*/  FMUL.FTZ R147, R147, R49.reuse ;  /* 0x0000003193937220 */ /* 0x080fe20000410000 */
[----:B-1----:R-:W-:Y:S01]  /*d8c0*/  FSEL R0, R231, RZ, P0 ;  /* 0x000000ffe7007208 */ /* 0x002fe20000000000 */
[-C--:B------:R-:W-:Y:S01]  /*d8d0*/  FMUL.FTZ R150, R150, R49.reuse ;  /* 0x0000003196967220 */ /* 0x080fe20000410000 */
[----:B------:R-:W-:Y:S01]  /*d8e0*/  PLOP3.LUT P0, PT, PT, PT, UP0, 0x40, 0x0 ;  /* 0x000000000000781c */ /* 0x000fe20003f0e808 */
[----:B------:R-:W-:Y:S02]  /*d8f0*/  FMUL.FTZ R151, R151, R49 ;  /* 0x0000003197977220 */ /* 0x000fe40000410000 */
[----:B------:R-:W-:Y:S01]  /*d900*/  FADD.FTZ R3, R101, -R0 ;  /* 0x8000000065037221 */ /* 0x000fe20000010000 */
[----:B------:R-:W-:Y:S01]  /*d910*/  F2FP.PACK_AB R0, R60, R107 ;  /* 0x0000006b3c00723e */ /* 0x000fe200000000ff */
[----:B------:R-:W-:Y:S01]  /*d920*/  FMUL.FTZ R162, R162, R49 ;  /* 0x00000031a2a27220 */ /* 0x000fe20000410000 */
[----:B------:R-:W-:Y:S01]  /*d930*/  MOV R101, R8 ;  /* 0x0000000800657202 */ /* 0x000fe20000000f00 */
[----:B--2---:R-:W-:Y:S01]  /*d940*/  FFMA.FTZ R2, R105, c[0x0][0x23c], -R29 ;  /* 0x00008f0069027a23 */ /* 0x004fe2000001081d */
[----:B------:R-:W-:Y:S01]  /*d950*/  LOP3.LUT R10, R10, R0, RZ, 0xc0, !PT ;  /* 0x000000000a0a7212 */ /* 0x000fe200078ec0ff */
[--C-:B------:R-:W-:Y:S01]  /*d960*/  HSET2.LE.AND R8, R19, R104.reuse, PT ;  /* 0x0000006813087233 */ /* 0x100fe20003803000 */
[----:B------:R-:W-:Y:S01]  /*d970*/  F2FP.PACK_AB R0, R101, R59 ;  /* 0x0000003b6500723e */ /* 0x000fe200000000ff */
[----:B------:R1:W-:Y:S01]  /*d980*/  MUFU.EX2 R52, R2 ;  /* 0x0000000200347308 */ /* 0x0003e20000000800 */
[----:B------:R-:W-:Y:S01]  /*d990*/  MOV R105, R4 ;  /* 0x0000000400697202 */ /* 0x000fe20000000f00 */
[----:B------:R-:W-:Y:S01]  /*d9a0*/  HSET2.LE.AND R4, R13, R104, PT ;  /* 0x000000680d047233 */ /* 0x000fe20003803000 */
[----:B------:R-:W-:Y:S01]  /*d9b0*/  LOP3.LUT R11, R11, R0, RZ, 0xc0, !PT ;  /* 0x000000000b0b7212 */ /* 0x000fe200078ec0ff */
[----:B------:R-:W-:Y:S01]  /*d9c0*/  FMUL.FTZ R3, R3, c[0x0][0x23c] ;  /* 0x00008f0003037a20 */ /* 0x000fe20000410000 */
        /* <DEDUP_REMOVED lines=9> */
[----:B-1----:R-:W-:Y:S01]  /*da60*/  FFMA.FTZ R2, R56, c[0x0][0x23c], -R29 ;  /* 0x00008f0038027a23 */ /* 0x002fe2000001081d */
[----:B---3--:R-:W-:Y:S01]  /*da70*/  F2FP.PACK_AB R0, R102, R57 ;  /* 0x000000396600723e */ /* 0x008fe200000000ff */
[----:B------:R-:W-:-:S02]  /*da80*/  FMUL.FTZ R82, R82, R49 ;  /* 0x0000003152527220 */ /* 0x000fc40000410000 */
[----:B------:R1:W2:Y:S01]  /*da90*/  MUFU.EX2 R22, R2 ;  /* 0x0000000200167308 */ /* 0x0002a20000000800 */
[----:B------:R-:W-:Y:S01]  /*daa0*/  LOP3.LUT R6, R6, R0, RZ, 0xc0, !PT ;  /* 0x0000000006067212 */ /* 0x000fe200078ec0ff */
[-C--:B------:R-:W-:Y:S02]  /*dab0*/  FMUL.FTZ R83, R83, R49.reuse ;  /* 0x0000003153537220 */ /* 0x080fe40000410000 */
[-C--:B------:R-:W-:Y:S02]  /*dac0*/  FMUL.FTZ R86, R86, R49.reuse ;  /* 0x0000003156567220 */ /* 0x080fe40000410000 */
[-C--:B------:R-:W-:Y:S02]  /*dad0*/  FMUL.FTZ R87, R87, R49.reuse ;  /* 0x0000003157577220 */ /* 0x080fe40000410000 */
[-C--:B------:R-:W-:Y:S02]  /*dae0*/  FMUL.FTZ R98, R98, R49.reuse ;  /* 0x0000003162627220 */ /* 0x080fe40000410000 */
[----:B------:R-:W-:-:S02]  /*daf0*/  FMUL.FTZ R99, R99, R49 ;  /* 0x0000003163637220 */ /* 0x000fc40000410000 */
[----:B-1----:R-:W-:Y:S01]  /*db00*/  FFMA.FTZ R2, R187, c[0x0][0x23c], -R29 ;  /* 0x00008f00bb027a23 */ /* 0x002fe2000001081d */
[----:B--2---:R-:W-:Y:S01]  /*db10*/  F2FP.PACK_AB R0, R22, R52 ;  /* 0x000000341600723e */ /* 0x004fe200000000ff */
[----:B------:R-:W-:Y:S01]  /*db20*/  IMAD.MOV.U32 R187, RZ, RZ, R60 ;  /* 0x000000ffffbb7224 */ /* 0x000fe200078e003c */
[----:B------:R-:W-:Y:S01]  /*db30*/  MOV R60, R50 ;  /* 0x00000032003c7202 */ /* 0x000fe20000000f00 */
[----:B------:R1:W-:Y:S01]  /*db40*/  MUFU.EX2 R106, R2 ;  /* 0x00000002006a7308 */ /* 0x0003e20000000800 */
[----:B------:R-:W-:Y:S02]  /*db50*/  LOP3.LUT R7, R7, R0, RZ, 0xc0, !PT ;  /* 0x0000000007077212 */ /* 0x000fe400078ec0ff */
[----:B------:R-:W-:Y:S01]  /*db60*/  F2FP.PACK_AB R0, R184, R23 ;  /* 0x00000017b800723e */ /* 0x000fe200000000ff */
[----:B------:R-:W-:-:S03]  /*db70*/  IMAD.MOV.U32 R100, RZ, RZ, R60 ;  /* 0x000000ffff647224 */ /* 0x000fc600078e003c */
[----:B------:R-:W-:Y:S01]  /*db80*/  LOP3.LUT R4, R4, R0, RZ, 0xc0, !PT ;  /* 0x0000000004047212 */ /* 0x000fe200078ec0ff */
[----:B------:R-:W2:Y:S01]  /*db90*/  MUFU.EX2 R50, R16 ;  /* 0x0000001000327308 */ /* 0x000ea20000000800 */
[----:B-1----:R-:W-:Y:S02]  /*dba0*/  FFMA.FTZ R2, R186, c[0x0][0x23c], -R29 ;  /* 0x00008f00ba027a23 */ /* 0x002fe4000001081d */
[----:B------:R-:W-:-:S05]  /*dbb0*/  IMAD.MOV.U32 R186, RZ, RZ, R51 ;  /* 0x000000ffffba7224 */ /* 0x000fca00078e0033 */
[----:B------:R-:W1:Y:S01]  /*dbc0*/  MUFU.EX2 R51, R3 ;  /* 0x0000000300337308 */ /* 0x000e620000000800 */
[-C--:B--2---:R-:W-:Y:S01]  /*dbd0*/  FMUL.FTZ R108, R108, R50.reuse ;  /* 0x000000326c6c7220 */ /* 0x084fe20000410000 */
[----:B------:R-:W-:Y:S01]  /*dbe0*/  LDSM.16.MT88.4 R16, [R212+0xb000] ;  /* 0x00b00000d410783b */ /* 0x000fe20000004200 */
[----:B------:R-:W-:-:S05]  /*dbf0*/  FMUL.FTZ R109, R109, R50 ;  /* 0x000000326d6d7220 */ /* 0x000fca0000410000 */
[----:B------:R-:W2:Y:S01]  /*dc00*/  MUFU.EX2 R2, R2 ;  /* 0x0000000200027308 */ /* 0x000ea20000000800 */
[-C--:B------:R-:W-:Y:S02]  /*dc10*/  FMUL.FTZ R120, R120, R50.reuse ;  /* 0x0000003278787220 */ /* 0x080fe40000410000 */
[-C--:B------:R-:W-:Y:S02]  /*dc20*/  FMUL.FTZ R121, R121, R50.reuse ;  /* 0x0000003279797220 */ /* 0x080fe40000410000 */
[-C--:B------:R-:W-:Y:S02]  /*dc30*/  FMUL.FTZ R124, R124, R50.reuse ;  /* 0x000000327c7c7220 */ /* 0x080fe40000410000 */
[----:B------:R-:W-:Y:S02]  /*dc40*/  FMUL.FTZ R125, R125, R50 ;  /* 0x000000327d7d7220 */ /* 0x000fe40000410000 */
[-C--:B-1----:R-:W-:Y:S02]  /*dc50*/  FMUL.FTZ R110, R110, R51.reuse ;  /* 0x000000336e6e7220 */ /* 0x082fe40000410000 */
[----:B------:R-:W-:-:S02]  /*dc60*/  FMUL.FTZ R111, R111, R51 ;  /* 0x000000336f6f7220 */ /* 0x000fc40000410000 */
[-C--:B------:R-:W-:Y:S02]  /*dc70*/  FMUL.FTZ R122, R122, R51.reuse ;  /* 0x000000337a7a7220 */ /* 0x080fe40000410000 */
[-C--:B------:R-:W-:Y:S01]  /*dc80*/  FMUL.FTZ R123, R123, R51.reuse ;  /* 0x000000337b7b7220 */ /* 0x080fe20000410000 */
[----:B--2---:R-:W-:Y:S01]  /*dc90*/  F2FP.PACK_AB R0, R2, R106 ;  /* 0x0000006a0200723e */ /* 0x004fe200000000ff */
[----:B------:R-:W-:Y:S02]  /*dca0*/  IMAD.MOV.U32 R3, RZ, RZ, R52 ;  /* 0x000000ffff037224 */ /* 0x000fe400078e0034 */
[-C--:B------:R-:W-:Y:S01]  /*dcb0*/  FMUL.FTZ R126, R126, R51.reuse ;  /* 0x000000337e7e7220 */ /* 0x080fe20000410000 */
[----:B------:R-:W-:Y:S01]  /*dcc0*/  LOP3.LUT R5, R5, R0, RZ, 0xc0, !PT ;  /* 0x0000000005057212 */ /* 0x000fe200078ec0ff */
[----:B------:R-:W-:Y:S02]  /*dcd0*/  IMAD.MOV.U32 R0, RZ, RZ, R48 ;  /* 0x000000ffff007224 */ /* 0x000fe400078e0030 */
[----:B------:R1:W2:Y:S01]  /*dce0*/  MUFU.EX2 R48, R12 ;  /* 0x0000000c00307308 */ /* 0x0002a20000000800 */
[----:B------:R-:W-:-:S02]  /*dcf0*/  FMUL.FTZ R127, R127, R51 ;  /* 0x000000337f7f7220 */ /* 0x000fc40000410000 */
[-C--:B------:R-:W-:Y:S02]  /*dd00*/  FMUL.FTZ R136, R136, R50.reuse ;  /* 0x0000003288887220 */ /* 0x080fe40000410000 */
[-C--:B------:R-:W-:Y:S02]  /*dd10*/  FMUL.FTZ R137, R137, R50.reuse ;  /* 0x0000003289897220 */ /* 0x080fe40000410000 */
[-C--:B------:R-:W-:Y:S02]  /*dd20*/  FMUL.FTZ R138, R138, R51.reuse ;  /* 0x000000338a8a7220 */ /* 0x080fe40000410000 */
[----:B------:R-:W-:Y:S02]  /*dd30*/  FMUL.FTZ R139, R139, R51 ;  /* 0x000000338b8b7220 */ /* 0x000fe40000410000 */
[-C--:B------:R-:W-:Y:S02]  /*dd40*/  FMUL.FTZ R140, R140, R50.reuse ;  /* 0x000000328c8c7220 */ /* 0x080fe40000410000 */
[----:B------:R-:W-:-:S02]  /*dd50*/  FMUL.FTZ R141, R141, R50 ;  /* 0x000000328d8d7220 */ /* 0x000fc40000410000 */
[----:B------:R-:W-:Y:S01]  /*dd60*/  FMUL.FTZ R142, R142, R51 ;  /* 0x000000338e8e7220 */ /* 0x000fe20000410000 */
[----:B-1----:R-:W1:Y:S01]  /*dd70*/  LDSM.16.MT88.4 R12, [R212+0x9000] ;  /* 0x00900000d40c783b */ /* 0x002e620000004200 */
[-C--:B--2---:R-:W-:Y:S02]  /*dd80*/  FMUL.FTZ R112, R112, R48.reuse ;  /* 0x0000003070707220 */ /* 0x084fe40000410000 */
[-C--:B------:R-:W-:Y:S02]  /*dd90*/  FMUL.FTZ R113, R113, R48.reuse ;  /* 0x0000003071717220 */ /* 0x080fe40000410000 */
        /* <DEDUP_REMOVED lines=17> */
[-C--:B------:R-:W-:Y:S01]  /*deb0*/  FMUL.FTZ R156, R156, R50.reuse ;  /* 0x000000329c9c7220 */ /* 0x080fe20000410000 */
[----:B-1----:R-:W-:Y:S01]  /*dec0*/  HMMA.16816.F32 R52, R8, R12, R112 ;  /* 0x0000000c0834723c */ /* 0x002fe20000001870 */
[----:B------:R-:W-:Y:S02]  /*ded0*/  FMUL.FTZ R157, R157, R50 ;  /* 0x000000329d9d7220 */ /* 0x000fe40000410000 */
[-C--:B------:R-:W-:Y:S02]  /*dee0*/  FMUL.FTZ R158, R158, R51.reuse ;  /* 0x000000339e9e7220 */ /* 0x080fe40000410000 */
[----:B------:R-:W-:-:S02]  /*def0*/  FMUL.FTZ R159, R159, R51 ;  /* 0x000000339f9f7220 */ /* 0x000fc40000410000 */
[----:B------:R-:W-:Y:S01]  /*df00*/  MOV R115, R57 ;  /* 0x0000003900737202 */ /* 0x000fe20000000f00 */
[----:B------:R-:W-:Y:S01]  /*df10*/  IMAD.MOV.U32 R114, RZ, RZ, R59 ;  /* 0x000000ffff727224 */ /* 0x000fe200078e003b */
[C---:B------:R-:W-:Y:S01]  /*df20*/  HMMA.16816.F32 R108, R4.reuse, R12, R108 ;  /* 0x0000000c046c723c */ /* 0x040fe2000000186c */
[----:B------:R-:W-:Y:S01]  /*df30*/  IMAD.MOV.U32 R113, RZ, RZ, R61 ;  /* 0x000000ffff717224 */ /* 0x000fe200078e003d */
[----:B------:R-:W-:Y:S01]  /*df40*/  MOV R112, R2 ;  /* 0x0000000200707202 */ /* 0x000fe20000000f00 */
[-C--:B------:R-:W-:Y:S01]  /*df50*/  FMUL.FTZ R168, R168, R50.reuse ;  /* 0x00000032a8a87220 */ /* 0x080fe20000410000 */
[----:B------:R-:W-:Y:S01]  /*df60*/  LOP3.LUT R2, R27, UR8, R44, 0x96, !PT ;  /* 0x000000081b027c12 */ /* 0x000fe2000f8e962c */
[----:B------:R-:W-:Y:S02]  /*df70*/  FMUL.FTZ R169, R169, R50 ;  /* 0x00000032a9a97220 */ /* 0x000fe40000410000 */
[-C--:B------:R-:W-:Y:S01]  /*df80*/  FMUL.FTZ R170, R170, R51.reuse ;  /* 0x00000033aaaa7220 */ /* 0x080fe20000410000 */
[----:B------:R-:W-:Y:S01]  /*df90*/  HMMA.16816.F32 R120, R4, R14, R120 ;  /* 0x0000000e0478723c */ /* 0x000fe20000001878 */
[----:B------:R-:W-:-:S02]  /*dfa0*/  FMUL.FTZ R171, R171, R51 ;  /* 0x00000033abab7220 */ /* 0x000fc40000410000 */
[-C--:B------:R-:W-:Y:S02]  /*dfb0*/  FMUL.FTZ R164, R164, R48.reuse ;  /* 0x00000030a4a47220 */ /* 0x080fe40000410000 */
[----:B------:R-:W-:Y:S02]  /*dfc0*/  FMUL.FTZ R165, R165, R48 ;  /* 0x00000030a5a57220 */ /* 0x000fe40000410000 */
[-C--:B------:R-:W-:Y:S01]  /*dfd0*/  FMUL.FTZ R72, R72, R50.reuse ;  /* 0x0000003248487220 */ /* 0x080fe20000410000 */
[----:B------:R-:W-:Y:S01]  /*dfe0*/  HMMA.16816.F32 R56, R8, R14, R116 ;  /* 0x0000000e0838723c */ /* 0x000fe20000001874 */
[----:B------:R-:W1:Y:S01]  /*dff0*/  LDSM.16.MT88.4 R12, [R214+0x9000] ;  /* 0x00900000d60c783b */ /* 0x000e620000004200 */
[-C--:B------:R-:W-:Y:S02]  /*e000*/  FMUL.FTZ R73, R73, R50.reuse ;  /* 0x0000003249497220 */ /* 0x080fe40000410000 */
[-C--:B------:R-:W-:Y:S02]  /*e010*/  FMUL.FTZ R74, R74, R51.reuse ;  /* 0x000000334a4a7220 */ /* 0x080fe40000410000 */
[----:B------:R-:W-:Y:S01]  /*e020*/  FMUL.FTZ R75, R75, R51 ;  /* 0x000000334b4b7220 */ /* 0x000fe20000410000 */
[----:B------:R-:W-:Y:S01]  /*e030*/  MOV R116, R115 ;  /* 0x0000007300747202 */ /* 0x000fe20000000f00 */
[----:B------:R-:W-:-:S02]  /*e040*/  FMUL.FTZ R76, R76, R50 ;  /* 0x000000324c4c7220 */ /* 0x000fc40000410000 */
[-C--:B------:R-:W-:Y:S02]  /*e050*/  FMUL.FTZ R77, R77, R50.reuse ;  /* 0x000000324d4d7220 */ /* 0x080fe40000410000 */
[-C--:B------:R-:W-:Y:S01]  /*e060*/  FMUL.FTZ R78, R78, R51.reuse ;  /* 0x000000334e4e7220 */ /* 0x080fe20000410000 */
        /* <DEDUP_REMOVED lines=14> */
[-C--:B------:R-:W-:Y:S02]  /*e150*/  FMUL.FTZ R81, R81, R48.reuse ;  /* 0x0000003051517220 */ /* 0x080fe40000410000 */
[-C--:B------:R-:W-:Y:S01]  /*e160*/  FMUL.FTZ R84, R84, R48.reuse ;  /* 0x0000003054547220 */ /* 0x080fe20000410000 */
[----:B-1----:R-:W-:Y:S01]  /*e170*/  HMMA.16816.F32 R128, R8, R12, R128 ;  /* 0x0000000c0880723c */ /* 0x002fe20000001880 */
[-C--:B------:R-:W-:Y:S02]  /*e180*/  FMUL.FTZ R85, R85, R48.reuse ;  /* 0x0000003055557220 */ /* 0x080fe40000410000 */
[-C--:B------:R-:W-:Y:S02]  /*e190*/  FMUL.FTZ R96, R96, R48.reuse ;  /* 0x0000003060607220 */ /* 0x080fe40000410000 */
[----:B------:R-:W-:-:S02]  /*e1a0*/  FMUL.FTZ R97, R97, R48 ;  /* 0x0000003061617220 */ /* 0x000fc40000410000 */
[----:B------:R-:W-:Y:S01]  /*e1b0*/  IMAD.MOV.U32 R117, RZ, RZ, R3 ;  /* 0x000000ffff757224 */ /* 0x000fe200078e0003 */
[----:B------:R-:W-:Y:S01]  /*e1c0*/  HMMA.16816.F32 R124, R4, R12, R124 ;  /* 0x0000000c047c723c */ /* 0x000fe2000000187c */
[----:B------:R-:W-:-:S04]  /*e1d0*/  IMAD.WIDE.U32 R2, R2, -0x2daee0ad, RZ ;  /* 0xd2511f5302027825 */ /* 0x000fc800078e00ff */
[----:B------:R-:W-:Y:S02]  /*e1e0*/  IMAD.MOV.U32 R119, RZ, RZ, R0 ;  /* 0x000000ffff777224 */ /* 0x000fe400078e0000 */
[----:B------:R-:W-:Y:S01]  /*e1f0*/  FFMA.FTZ R0, R188, c[0x0][0x23c], -R30 ;  /* 0x00008f00bc007a23 */ /* 0x000fe2000001081e */
[-C--:B------:R-:W-:Y:S01]  /*e200*/  HMMA.16816.F32 R136, R4, R14.reuse, R136 ;  /* 0x0000000e0488723c */ /* 0x080fe20000001888 */
[----:B------:R-:W-:Y:S01]  /*e210*/  IMAD.MOV.U32 R45, RZ, RZ, R112 ;  /* 0x000000ffff2d7224 */ /* 0x000fe200078e0070 */
[----:B------:R-:W-:Y:S01]  /*e220*/  MOV R112, R187 ;  /* 0x000000bb00707202 */ /* 0x000fe20000000f00 */
[----:B------:R-:W-:Y:S02]  /*e230*/  IMAD.MOV.U32 R187, RZ, RZ, R249 ;  /* 0x000000ffffbb7224 */ /* 0x000fe400078e00f9 */
[----:B------:R-:W-:Y:S01]  /*e240*/  IMAD.MOV.U32 R115, RZ, RZ, R22 ;  /* 0x000000ffff737224 */ /* 0x000fe200078e0016 */
[----:B------:R-:W-:Y:S01]  /*e250*/  MOV R22, R250 ;  /* 0x000000fa00167202 */ /* 0x000fe20000000f00 */
[----:B------:R-:W-:Y:S01]  /*e260*/  IMAD.MOV.U32 R118, RZ, RZ, R186 ;  /* 0x000000ffff767224 */ /* 0x000fe200078e00ba */
[----:B------:R-:W-:Y:S01]  /*e270*/  HMMA.16816.F32 R60, R8, R14, R132 ;  /* 0x0000000e083c723c */ /* 0x000fe20000001884 */
[----:B------:R-:W1:Y:S01]  /*e280*/  LDSM.16.MT88.4 R12, [R212+0xa000] ;  /* 0x00a00000d40c783b */ /* 0x000e620000004200 */
[----:B------:R2:W-:Y:S01]  /*e290*/  MUFU.EX2 R133, R0 ;  /* 0x0000000000857308 */ /* 0x0005e20000000800 */
[----:B------:R-:W-:-:S04]  /*e2a0*/  IMAD.MOV.U32 R186, RZ, RZ, R248 ;  /* 0x000000ffffba7224 */ /* 0x000fc800078e00f8 */
[----:B------:R-:W-:Y:S01]  /*e2b0*/  IMAD.MOV.U32 R134, RZ, RZ, R113 ;  /* 0x000000ffff867224 */ /* 0x000fe200078e0071 */
[----:B------:R-:W-:Y:S01]  /*e2c0*/  HMMA.16816.F32 R68, R8, R16, R68 ;  /* 0x000000100844723c */ /* 0x000fe20000001844 */
[----:B------:R-:W-:Y:S02]  /*e2d0*/  IMAD.MOV.U32 R113, RZ, RZ, R101 ;  /* 0x000000ffff717224 */ /* 0x000fe400078e0065 */
[----:B------:R-:W-:Y:S02]  /*e2e0*/  IMAD.MOV.U32 R135, RZ, RZ, R114 ;  /* 0x000000ffff877224 */ /* 0x000fe400078e0072 */
[----:B------:R-:W-:-:S03]  /*e2f0*/  IMAD.MOV.U32 R114, RZ, RZ, R102 ;  /* 0x000000ffff727224 */ /* 0x000fc600078e0066 */
[----:B------:R-:W-:Y:S01]  /*e300*/  HMMA.16816.F32 R80, R8, R18, R80 ;  /* 0x000000120850723c */ /* 0x000fe20000001850 */
[----:B--2---:R-:W-:-:S04]  /*e310*/  FFMA.FTZ R0, R178, c[0x0][0x23c], -R30 ;  /* 0x00008f00b2007a23 */ /* 0x004fc8000001081e */
[----:B------:R2:W-:Y:S03]  /*e320*/  MUFU.EX2 R101, R0 ;  /* 0x0000000000657308 */ /* 0x0005e60000000800 */
[-C--:B-1----:R-:W-:Y:S08]  /*e330*/  HMMA.16816.F32 R144, R8, R12.reuse, R144 ;  /* 0x0000000c0890723c */ /* 0x082ff00000001890 */
[C---:B------:R-:W-:Y:S08]  /*e340*/  HMMA.16816.F32 R140, R4.reuse, R12, R140 ;  /* 0x0000000c048c723c */ /* 0x040ff0000000188c */
[-C--:B------:R-:W-:Y:S08]  /*e350*/  HMMA.16816.F32 R152, R4, R14.reuse, R152 ;  /* 0x0000000e0498723c */ /* 0x080ff00000001898 */
[----:B------:R-:W-:Y:S01]  /*e360*/  HMMA.16816.F32 R64, R8, R14, R148 ;  /* 0x0000000e0840723c */ /* 0x000fe20000001894 */
[----:B------:R-:W1:Y:S06]  /*e370*/  LDSM.16.MT88.4 R12, [R214+0xa000] ;  /* 0x00a00000d60c783b */ /* 0x000e6c0000004200 */
[----:B------:R-:W-:Y:S01]  /*e380*/  MOV R148, R103 ;  /* 0x0000006700947202 */ /* 0x000fe20000000f00 */
[----:B------:R-:W-:-:S02]  /*e390*/  IMAD.MOV.U32 R151, RZ, RZ, R23 ;  /* 0x000000ffff977224 */ /* 0x000fc400078e0017 */
[----:B------:R-:W-:Y:S02]  /*e3a0*/  IMAD.MOV.U32 R23, RZ, RZ, R251 ;  /* 0x000000ffff177224 */ /* 0x000fe400078e00fb */
[----:B------:R-:W-:Y:S02]  /*e3b0*/  IMAD.MOV.U32 R150, RZ, RZ, R239 ;  /* 0x000000ffff967224 */ /* 0x000fe400078e00ef */
[----:B------:R-:W-:Y:S01]  /*e3c0*/  IMAD.MOV.U32 R149, RZ, RZ, R185 ;  /* 0x000000ffff957224 */ /* 0x000fe200078e00b9 */
[-C--:B-1----:R-:W-:Y:S08]  /*e3d0*/  HMMA.16816.F32 R160, R8, R12.reuse, R160 ;  /* 0x0000000c08a0723c */ /* 0x082ff000000018a0 */
[C---:B------:R-:W-:Y:S08]  /*e3e0*/  HMMA.16816.F32 R156, R4.reuse, R12, R156 ;  /* 0x0000000c049c723c */ /* 0x040ff0000000189c */
[-C--:B------:R-:W-:Y:S08]  /*e3f0*/  HMMA.16816.F32 R168, R4, R14.reuse, R168 ;  /* 0x0000000e04a8723c */ /* 0x080ff000000018a8 */
[----:B------:R-:W-:Y:S01]  /*e400*/  HMMA.16816.F32 R164, R8, R14, R164 ;  /* 0x0000000e08a4723c */ /* 0x000fe200000018a4 */
[----:B------:R-:W1:Y:S07]  /*e410*/  LDSM.16.MT88.4 R12, [R214+0xb000] ;  /* 0x00b00000d60c783b */ /* 0x000e6e0000004200 */
[C---:B-1----:R-:W-:Y:S08]  /*e420*/  HMMA.16816.F32 R88, R4.reuse, R12, R88 ;  /* 0x0000000c0458723c */ /* 0x042ff00000001858 */
[----:B------:R-:W-:Y:S07]  /*e430*/  HMMA.16816.F32 R92, R4, R14, R92 ;  /* 0x0000000e045c723c */ /* 0x000fee000000185c */
[----:B------:R-:W-:Y:S01]  /*e440*/  LOP3.LUT R5, R21, UR8, R24, 0x96, !PT ;  /* 0x0000000815057c12 */ /* 0x000fe2000f8e9618 */
[----:B------:R-:W-:Y:S01]  /*e450*/  HMMA.16816.F32 R84, R8, R12, R84 ;  /* 0x0000000c0854723c */ /* 0x000fe20000001854 */
[----:B------:R-:W-:Y:S01]  /*e460*/  LOP3.LUT R4, R3, UR18, R34, 0x96, !PT ;  /* 0x0000001203047c12 */ /* 0x000fe2000f8e9622 */
[----:B------:R-:W1:Y:S01]  /*e470*/  LDSM.16.MT88.4 R24, [R214+0x9400] ;  /* 0x00940000d618783b */ /* 0x000e620000004200 */
[----:B------:R-:W-:-:S04]  /*e480*/  LOP3.LUT R7, R2, 0xffff, RZ, 0xc0, !PT ;  /* 0x0000ffff02077812 */ /* 0x000fc800078ec0ff */
[----:B------:R-:W-:Y:S01]  /*e490*/  LOP3.LUT R13, R2, 0xff, RZ, 0xc0, !PT ;  /* 0x000000ff020d7812 */ /* 0x000fe200078ec0ff */
[----:B------:R-:W-:Y:S01]  /*e4a0*/  HMMA.16816.F32 R96, R8, R14, R96 ;  /* 0x0000000e0860723c */ /* 0x000fe20000001860 */
[----:B------:R-:W-:-:S06]  /*e4b0*/  SHF.R.U32.HI R12, RZ, 0x10, R2 ;  /* 0x00000010ff0c7819 */ /* 0x000fcc0000011602 */
[----:B------:R-:W-:Y:S01]  /*e4c0*/  SHF.R.U32.HI R11, RZ, 0x18, R2 ;  /* 0x00000018ff0b7819 */ /* 0x000fe20000011602 */
[----:B------:R-:W-:-:S04]  /*e4d0*/  IMAD.WIDE.U32 R2, R5, -0x2daee0ad, RZ ;  /* 0xd2511f5305027825 */ /* 0x000fc800078e00ff */
[----:B------:R-:W-:Y:S01]  /*e4e0*/  FFMA.FTZ R5, R175, c[0x0][0x23c], -R30 ;  /* 0x00008f00af057a23 */ /* 0x000fe2000001081e */
[C---:B------:R-:W-:Y:S02]  /*e4f0*/  LOP3.LUT R6, R2.reuse, 0xffff, RZ, 0xc0, !PT ;  /* 0x0000ffff02067812 */ /* 0x040fe400078ec0ff */
[----:B------:R-:W-:Y:S01]  /*e500*/  LOP3.LUT R10, R2, 0xff, RZ, 0xc0, !PT ;  /* 0x000000ff020a7812 */ /* 0x000fe200078ec0ff */
[----:B------:R3:W-:Y:S01]  /*e510*/  MUFU.EX2 R102, R5 ;  /* 0x0000000500667308 */ /* 0x0007e20000000800 */
[--C-:B------:R-:W-:Y:S02]  /*e520*/  SHF.R.U32.HI R9, RZ, 0x10, R2.reuse ;  /* 0x00000010ff097819 */ /* 0x100fe40000011602 */
[----:B------:R-:W-:Y:S02]  /*e530*/  SHF.R.U32.HI R8, RZ, 0x18, R2 ;  /* 0x00000018ff087819 */ /* 0x000fe40000011602 */
[----:B--2---:R-:W-:Y:S02]  /*e540*/  LOP3.LUT R0, R3, UR18, R32, 0x96, !PT ;  /* 0x0000001203007c12 */ /* 0x004fe4000f8e9620 */
[----:B------:R-:W-:Y:S01]  /*e550*/  LOP3.LUT R2, R12, 0xff, RZ, 0xc0, !PT ;  /* 0x000000ff0c027812 */ /* 0x000fe200078ec0ff */
[----:B------:R-:W-:Y:S01]  /*e560*/  LDSM.16.MT88.4 R32, [R214+0xb400] ;  /* 0x00b40000d620783b */ /* 0x000fe20000004200 */
[----:B------:R-:W-:-:S02]  /*e570*/  SHF.R.U32.HI R3, RZ, 0x8, R7 ;  /* 0x00000008ff037819 */ /* 0x000fc40000011607 */
[----:B------:R-:W-:Y:S01]  /*e580*/  PRMT R11, R2, 0x5410, R11 ;  /* 0x00005410020b7816 */ /* 0x000fe2000000000b */
[----:B------:R-:W-:Y:S01]  /*e590*/  FFMA.FTZ R2, R240, c[0x0][0x23c], -R31 ;  /* 0x00008f00f0027a23 */ /* 0x000fe2000001081f */
[----:B------:R-:W-:Y:S02]  /*e5a0*/  PRMT R7, R13, 0x5410, R3 ;  /* 0x000054100d077816 */ /* 0x000fe40000000003 */
[----:B------:R-:W-:Y:S01]  /*e5b0*/  SHF.R.U32.HI R3, RZ, 0x8, R6 ;  /* 0x00000008ff037819 */ /* 0x000fe20000011606 */
[----:B------:R2:W-:Y:S01]  /*e5c0*/  MUFU.EX2 R132, R2 ;  /* 0x0000000200847308 */ /* 0x0005e20000000800 */
[----:B---3--:R-:W-:Y:S01]  /*e5d0*/  FFMA.FTZ R5, R172, c[0x0][0x23c], -R30 ;  /* 0x00008f00ac057a23 */ /* 0x008fe2000001081e */
[----:B------:R-:W-:Y:S02]  /*e5e0*/  LOP3.LUT R6, R4, 0xff, RZ, 0xc0, !PT ;  /* 0x000000ff04067812 */ /* 0x000fe400078ec0ff */
[----:B------:R-:W-:Y:S01]  /*e5f0*/  PRMT R12, R10, 0x5410, R3 ;  /* 0x000054100a0c7816 */ /* 0x000fe20000000003 */
[----:B------:R-:W-:Y:S01]  /*e600*/  FFMA.FTZ R3, R182, c[0x0][0x23c], -R31 ;  /* 0x00008f00b6037a23 */ /* 0x000fe2000001081f */
[----:B------:R-:W-:Y:S01]  /*e610*/  MOV R172, R186 ;  /* 0x000000ba00ac7202 */ /* 0x000fe20000000f00 */
[----:B------:R-:W-:Y:S01]  /*e620*/  IMAD.MOV.U32 R182, RZ, RZ, R22 ;  /* 0x000000ffffb67224 */ /* 0x000fe200078e0016 */
[----:B------:R3:W4:Y:S01]  /*e630*/  MUFU.EX2 R103, R5 ;  /* 0x0000000500677308 */ /* 0x0007220000000800 */
[----:B--2---:R-:W-:-:S07]  /*e640*/  LOP3.LUT R2, R9, 0xff, RZ, 0xc0, !PT ;  /* 0x000000ff09027812 */ /* 0x004fce00078ec0ff */
[----:B------:R2:W-:Y:S01]  /*e650*/  MUFU.EX2 R249, R3 ;  /* 0x0000000300f97308 */ /* 0x0005e20000000800 */
[----:B------:R-:W-:Y:S02]  /*e660*/  PRMT R17, R2, 0x5410, R8 ;  /* 0x0000541002117816 */ /* 0x000fe40000000008 */
[----:B------:R-:W-:Y:S02]  /*e670*/  LOP3.LUT R2, R4, 0xffff, RZ, 0xc0, !PT ;  /* 0x0000ffff04027812 */ /* 0x000fe400078ec0ff */
[--C-:B---3--:R-:W-:Y:S02]  /*e680*/  SHF.R.U32.HI R5, RZ, 0x18, R4.reuse ;  /* 0x00000018ff057819 */ /* 0x108fe40000011604 */
[----:B--2---:R-:W-:Y:S02]  /*e690*/  SHF.R.U32.HI R3, RZ, 0x10, R4 ;  /* 0x00000010ff037819 */ /* 0x004fe40000011604 */
[----:B------:R-:W-:Y:S02]  /*e6a0*/  SHF.R.U32.HI R4, RZ, 0x8, R2 ;  /* 0x00000008ff047819 */ /* 0x000fe40000011602 */
[----:B------:R-:W-:Y:S01]  /*e6b0*/  LOP3.LUT R2, R3, 0xff, RZ, 0xc0, !PT ;  /* 0x000000ff03027812 */ /* 0x000fe200078ec0ff */
[----:B------:R-:W-:Y:S01]  /*e6c0*/  FFMA.FTZ R3, R177, c[0x0][0x23c], -R31 ;  /* 0x00008f00b1037a23 */ /* 0x000fe2000001081f */
[----:B------:R-:W-:Y:S01]  /*e6d0*/  PRMT R6, R6, 0x5410, R4 ;  /* 0x0000541006067816 */ /* 0x000fe20000000004 */
[----:B------:R-:W-:Y:S01]  /*e6e0*/  FFMA.FTZ R4, R242, c[0x0][0x23c], -R28 ;  /* 0x00008f00f2047a23 */ /* 0x000fe2000001081c */
[----:B------:R-:W-:Y:S01]  /*e6f0*/  PRMT R5, R2, 0x5410, R5 ;  /* 0x0000541002057816 */ /* 0x000fe20000000005 */
[----:B------:R2:W-:Y:S01]  /*e700*/  MUFU.EX2 R251, R3 ;  /* 0x0000000300fb7308 */ /* 0x0005e20000000800 */
[----:B------:R-:W-:-:S07]  /*e710*/  LOP3.LUT R2, R0, 0xffff, RZ, 0xc0, !PT ;  /* 0x0000ffff00027812 */ /* 0x000fce00078ec0ff */
[----:B------:R-:W-:Y:S01]  /*e720*/  MUFU.EX2 R240, R4 ;  /* 0x0000000400f07308 */ /* 0x000fe20000000800 */
[----:B--2---:R-:W-:Y:S02]  /*e730*/  FFMA.FTZ R3, R173, c[0x0][0x23c], -R31 ;  /* 0x00008f00ad037a23 */ /* 0x004fe4000001081f */
[----:B------:R-:W-:-:S05]  /*e740*/  IMAD.MOV.U32 R173, RZ, RZ, R187 ;  /* 0x000000ffffad7224 */ /* 0x000fca00078e00bb */
[----:B------:R2:W3:Y:S02]  /*e750*/  MUFU.EX2 R250, R3 ;  /* 0x0000000300fa7308 */ /* 0x0004e40000000800 */
[----:B--2---:R-:W-:Y:S02]  /*e760*/  SHF.R.U32.HI R3, RZ, 0x8, R2 ;  /* 0x00000008ff037819 */ /* 0x004fe40000011602 */
[----:B------:R-:W-:-:S04]  /*e770*/  LOP3.LUT R2, R0, 0xff, RZ, 0xc0, !PT ;  /* 0x000000ff00027812 */ /* 0x000fc800078ec0ff */
[----:B------:R-:W-:Y:S01]  /*e780*/  PRMT R4, R2, 0x5410, R3 ;  /* 0x0000541002047816 */ /* 0x000fe20000000003 */
[----:B------:R-:W-:Y:S01]  /*e790*/  FFMA.FTZ R2, R183, c[0x0][0x23c], -R28 ;  /* 0x00008f00b7027a23 */ /* 0x000fe2000001081c */
[--C-:B------:R-:W-:Y:S01]  /*e7a0*/  SHF.R.U32.HI R3, RZ, 0x10, R0.reuse ;  /* 0x00000010ff037819 */ /* 0x100fe20000011600 */
[----:B------:R-:W-:Y:S02]  /*e7b0*/  IMAD.MOV.U32 R183, RZ, RZ, R23 ;  /* 0x000000ffffb77224 */ /* 0x000fe400078e0017 */
[----:B------:R2:W-:Y:S01]  /*e7c0*/  MUFU.EX2 R239, R2 ;  /* 0x0000000200ef7308 */ /* 0x0005e20000000800 */
[----:B------:R-:W5:Y:S01]  /*e7d0*/  LDSM.16.MT88.4 R20, [R212+0xb400] ;  /* 0x00b40000d414783b */ /* 0x000f620000004200 */
[----:B--2---:R-:W-:Y:S02]  /*e7e0*/  SHF.R.U32.HI R2, RZ, 0x18, R0 ;  /* 0x00000018ff027819 */ /* 0x004fe40000011600 */
[----:B------:R-:W-:Y:S01]  /*e7f0*/  LOP3.LUT R0, R3, 0xff, RZ, 0xc0, !PT ;  /* 0x000000ff03007812 */ /* 0x000fe200078ec0ff */
[----:B------:R-:W-:-:S03]  /*e800*/  FFMA.FTZ R3, R179, c[0x0][0x23c], -R28 ;  /* 0x00008f00b3037a23 */ /* 0x000fc6000001081c */
[----:B------:R-:W-:Y:S01]  /*e810*/  PRMT R16, R0, 0x5410, R2 ;  /* 0x0000541000107816 */ /* 0x000fe20000000002 */
[--C-:B------:R-:W-:Y:S01]  /*e820*/  HSET2.LE.AND R0, R7, R104.reuse, PT ;  /* 0x0000006807007233 */ /* 0x100fe20003803000 */
[----:B----4-:R-:W-:Y:S01]  /*e830*/  F2FP.PACK_AB R2, R103, R102 ;  /* 0x000000666702723e */ /* 0x010fe200000000ff */
[----:B------:R2:W-:Y:S03]  /*e840*/  MUFU.EX2 R248, R3 ;  /* 0x0000000300f87308 */ /* 0x0005e60000000800 */
[----:B------:R-:W-:Y:S01]  /*e850*/  LOP3.LUT R10, R0, R2, RZ, 0xc0, !PT ;  /* 0x00000002000a7212 */ /* 0x000fe200078ec0ff */
[----:B------:R-:W-:Y:S01]  /*e860*/  HSET2.LE.AND R0, R11, R104, PT ;  /* 0x000000680b007233 */ /* 0x000fe20003803000 */
[----:B---3--:R-:W-:-:S04]  /*e870*/  F2FP.PACK_AB R2, R250, R251 ;  /* 0x000000fbfa02723e */ /* 0x008fc800000000ff */
[----:B------:R-:W-:Y:S01]  /*e880*/  LOP3.LUT R11, R0, R2, RZ, 0xc0, !PT ;  /* 0x00000002000b7212 */ /* 0x000fe200078ec0ff */
[----:B------:R-:W-:Y:S01]  /*e890*/  HSET2.LE.AND R0, R6, R104, PT ;  /* 0x0000006806007233 */ /* 0x000fe20003803000 */
[----:B------:R-:W-:-:S04]  /*e8a0*/  F2FP.PACK_AB R2, R101, R133 ;  /* 0x000000856502723e */ /* 0x000fc800000000ff */
[----:B------:R-:W-:Y:S01]  /*e8b0*/  LOP3.LUT R8, R0, R2, RZ, 0xc0, !PT ;  /* 0x0000000200087212 */ /* 0x000fe200078ec0ff */
[----:B--2---:R-:W-:Y:S01]  /*e8c0*/  FFMA.FTZ R3, R174, c[0x0][0x23c], -R28 ;  /* 0x00008f00ae037a23 */ /* 0x004fe2000001081c */
[--C-:B------:R-:W-:Y:S01]  /*e8d0*/  HSET2.LE.AND R0, R5, R104.reuse, PT ;  /* 0x0000006805007233 */ /* 0x100fe20003803000 */
[----:B------:R-:W-:Y:S02]  /*e8e0*/  F2FP.PACK_AB R2, R249, R132 ;  /* 0x00000084f902723e */ /* 0x000fe400000000ff */
[----:B------:R2:W3:Y:S02]  /*e8f0*/  MUFU.EX2 R242, R3 ;  /* 0x0000000300f27308 */ /* 0x0004e40000000800 */
[----:B------:R-:W-:Y:S01]  /*e900*/  LOP3.LUT R9, R0, R2, RZ, 0xc0, !PT ;  /* 0x0000000200097212 */ /* 0x000fe200078ec0ff */
[--C-:B------:R-:W-:Y:S01]  /*e910*/  FFMA.FTZ R2, R176, c[0x0][0x23c], -R29.reuse ;  /* 0x00008f00b0027a23 */ /* 0x100fe2000001081d */
[----:B------:R-:W-:Y:S02]  /*e920*/  HSET2.LE.AND R0, R12, R104, PT ;  /* 0x000000680c007233 */ /* 0x000fe40003803000 */
[----:B------:R-:W4:Y:S02]  /*e930*/  LDSM.16.MT88.4 R12, [R212+0x9400] ;  /* 0x00940000d40c783b */ /* 0x000f240000004200 */
[----:B------:R3:W-:Y:S01]  /*e940*/  MUFU.EX2 R188, R2 ;  /* 0x0000000200bc7308 */ /* 0x0007e20000000800 */
[----:B-1----:R-:W-:Y:S01]  /*e950*/  HMMA.16816.F32 R128, R8, R24, R128 ;  /* 0x000000180880723c */ /* 0x002fe20000001880 */
[----:B--2---:R-:W-:-:S07]  /*e960*/  FFMA.FTZ R3, R243, c[0x0][0x23c], -R29 ;  /* 0x00008f00f3037a23 */ /* 0x004fce000001081d */
[----:B------:R-:W-:Y:S01]  /*e970*/  HMMA.16816.F32 R60, R8, R26, R60 ;  /* 0x0000001a083c723c */ /* 0x000fe2000000183c */
[----:B------:R-:W-:Y:S01]  /*e980*/  IMAD.MOV.U32 R243, RZ, RZ, R45 ;  /* 0x000000fffff37224 */ /* 0x000fe200078e002d */
[----:B------:R1:W-:Y:S01]  /*e990*/  MUFU.EX2 R186, R3 ;  /* 0x0000000300ba7308 */ /* 0x0003e20000000800 */
[----:B---3--:R-:W-:-:S05]  /*e9a0*/  F2FP.PACK_AB R2, R242, R248 ;  /* 0x000000f8f202723e */ /* 0x008fca00000000ff */
[----:B-----5:R-:W-:Y:S01]  /*e9b0*/  HMMA.16816.F32 R68, R8, R20, R68 ;  /* 0x000000140844723c */ /* 0x020fe20000001844 */
[----:B------:R-:W-:Y:S01]  /*e9c0*/  LOP3.LUT R6, R0, R2, RZ, 0xc0, !PT ;  /* 0x0000000200067212 */ /* 0x000fe200078ec0ff */
[----:B------:R-:W-:-:S06]  /*e9d0*/  HSET2.LE.AND R0, R17, R104, PT ;  /* 0x0000006811007233 */ /* 0x000fcc0003803000 */
[----:B------:R-:W-:Y:S01]  /*e9e0*/  HMMA.16816.F32 R80, R8, R22, R80 ;  /* 0x000000160850723c */ /* 0x000fe20000001850 */
[----:B-1----:R-:W-:-:S04]  /*e9f0*/  FFMA.FTZ R3, R181, c[0x0][0x23c], -R29 ;  /* 0x00008f00b5037a23 */ /* 0x002fc8000001081d */
[----:B------:R1:W2:Y:S03]  /*ea00*/  MUFU.EX2 R187, R3 ;  /* 0x0000000300bb7308 */ /* 0x0002a60000000800 */
[C---:B------:R-:W-:Y:S08]  /*ea10*/  HMMA.16816.F32 R84, R8.reuse, R32, R84 ;  /* 0x000000200854723c */ /* 0x040ff00000001854 */
[----:B----4-:R-:W-:Y:S01]  /*ea20*/  HMMA.16816.F32 R52, R8, R12, R52 ;  /* 0x0000000c0834723c */ /* 0x010fe20000001834 */
[----:B-1----:R-:W-:Y:S01]  /*ea30*/  FFMA.FTZ R3, R241, c[0x0][0x23c], -R29 ;  /* 0x00008f00f1037a23 */ /* 0x002fe2000001081d */
[----:B--2---:R-:W-:-:S06]  /*ea40*/  F2FP.PACK_AB R2, R188, R187 ;  /* 0x000000bbbc02723e */ /* 0x004fcc00000000ff */
[----:B------:R-:W-:Y:S01]  /*ea50*/  HMMA.16816.F32 R56, R8, R14, R56 ;  /* 0x0000000e0838723c */ /* 0x000fe20000001838 */
[----:B------:R-:W-:Y:S01]  /*ea60*/  IMAD.MOV.U32 R241, RZ, RZ, R184 ;  /* 0x000000fffff17224 */ /* 0x000fe200078e00b8 */
[----:B------:R-:W1:Y:S01]  /*ea70*/  MUFU.EX2 R185, R3 ;  /* 0x0000000300b97308 */ /* 0x000e620000000800 */
[----:B------:R-:W-:Y:S01]  /*ea80*/  LOP3.LUT R7, R0, R2, RZ, 0xc0, !PT ;  /* 0x0000000200077212 */ /* 0x000fe200078ec0ff */
[----:B------:R-:W-:Y:S01]  /*ea90*/  HSET2.LE.AND R0, R4, R104, PT ;  /* 0x0000006804007233 */ /* 0x000fe20003803000 */
[----:B------:R-:W-:-:S03]  /*eaa0*/  F2FP.PACK_AB R2, R239, R240 ;  /* 0x000000f0ef02723e */ /* 0x000fc600000000ff */
[----:B------:R-:W-:Y:S01]  /*eab0*/  HMMA.16816.F32 R96, R8, R34, R96 ;  /* 0x000000220860723c */ /* 0x000fe20000001860 */
[----:B------:R-:W-:Y:S01]  /*eac0*/  LOP3.LUT R4, R0, R2, RZ, 0xc0, !PT ;  /* 0x0000000200047212 */ /* 0x000fe200078ec0ff */
[----:B------:R-:W-:Y:S02]  /*ead0*/  HSET2.LE.AND R0, R16, R104, PT ;  /* 0x0000006810007233 */ /* 0x000fe40003803000 */
[----:B------:R-:W2:Y:S01]  /*eae0*/  LDSM.16.MT88.4 R16, [R212+0xa400] ;  /* 0x00a40000d410783b */ /* 0x000ea20000004200 */
[----:B-1----:R-:W-:-:S04]  /*eaf0*/  F2FP.PACK_AB R2, R185, R186 ;  /* 0x000000bab902723e */ /* 0x002fc800000000ff */
[----:B------:R-:W-:Y:S02]  /*eb00*/  LOP3.LUT R5, R0, R2, RZ, 0xc0, !PT ;  /* 0x0000000200057212 */ /* 0x000fe400078ec0ff */
[----:B------:R-:W-:-:S04]  /*eb10*/  MOV R0, UR33 ;  /* 0x0000002100007c02 */ /* 0x000fc80008000f00 */
[----:B------:R-:W-:Y:S01]  /*eb20*/  LOP3.LUT R0, R47, UR4, R0, 0x96, !PT ;  /* 0x000000042f007c12 */ /* 0x000fe2000f8e9600 */
[----:B------:R-:W-:Y:S04]  /*eb30*/  HMMA.16816.F32 R108, R4, R12, R108 ;  /* 0x0000000c046c723c */ /* 0x000fe8000000186c */
[----:B------:R-:W-:-:S04]  /*eb40*/  IMAD.WIDE.U32 R2, R0, -0x326172a9, RZ ;  /* 0xcd9e8d5700027825 */ /* 0x000fc800078e00ff */
[----:B------:R-:W-:Y:S01]  /*eb50*/  HMMA.16816.F32 R120, R4, R14, R120 ;  /* 0x0000000e0478723c */ /* 0x000fe20000001878 */
[----:B------:R-:W1:Y:S01]  /*eb60*/  LDSM.16.MT88.4 R12, [R214+0xa400] ;  /* 0x00a40000d60c783b */ /* 0x000e620000004200 */
[C---:B------:R-:W-:Y:S02]  /*eb70*/  LOP3.LUT R0, R3.reuse, UR16, R182, 0x96, !PT ;  /* 0x0000001003007c12 */ /* 0x040fe4000f8e96b6 */
[----:B------:R-:W-:-:S04]  /*eb80*/  LOP3.LUT R3, R3, UR16, R172, 0x96, !PT ;  /* 0x0000001003037c12 */ /* 0x000fc8000f8e96ac */
[C---:B------:R-:W-:Y:S08]  /*eb90*/  HMMA.16816.F32 R124, R4.reuse, R24, R124 ;  /* 0x00000018047c723c */ /* 0x040ff0000000187c */
[C---:B------:R-:W-:Y:S01]  /*eba0*/  HMMA.16816.F32 R136, R4.reuse, R26, R136 ;  /* 0x0000001a0488723c */ /* 0x040fe20000001888 */
[----:B------:R-:W-:Y:S07]  /*ebb0*/  LDSM.16.MT88.4 R24, [R212+0xb800] ;  /* 0x00b80000d418783b */ /* 0x000fee0000004200 */
[C---:B--2---:R-:W-:Y:S08]  /*ebc0*/  HMMA.16816.F32 R140, R4.reuse, R16, R140 ;  /* 0x00000010048c723c */ /* 0x044ff0000000188c */
[C---:B------:R-:W-:Y:S08]  /*ebd0*/  HMMA.16816.F32 R152, R4.reuse, R18, R152 ;  /* 0x000000120498723c */ /* 0x040ff00000001898 */
[C---:B------:R-:W-:Y:S08]  /*ebe0*/  HMMA.16816.F32 R72, R4.reuse, R20, R72 ;  /* 0x000000140448723c */ /* 0x040ff00000001848 */
[C---:B-1----:R-:W-:Y:S08]  /*ebf0*/  HMMA.16816.F32 R156, R4.reuse, R12, R156 ;  /* 0x0000000c049c723c */ /* 0x042ff0000000189c */
[C---:B------:R-:W-:Y:S08]  /*ec00*/  HMMA.16816.F32 R168, R4.reuse, R14, R168 ;  /* 0x0000000e04a8723c */ /* 0x040ff000000018a8 */
[C---:B------:R-:W-:Y:S01]  /*ec10*/  HMMA.16816.F32 R76, R4.reuse, R22, R76 ;  /* 0x00000016044c723c */ /* 0x040fe2000000184c */
[----:B------:R-:W1:Y:S07]  /*ec20*/  LDSM.16.MT88.4 R20, [R214+0x9800] ;  /* 0x00980000d614783b */ /* 0x000e6e0000004200 */
[C---:B------:R-:W-:Y:S08]  /*ec30*/  HMMA.16816.F32 R88, R4.reuse, R32, R88 ;  /* 0x000000200458723c */ /* 0x040ff00000001858 */
[----:B------:R-:W-:Y:S01]  /*ec40*/  HMMA.16816.F32 R92, R4, R34, R92 ;  /* 0x00000022045c723c */ /* 0x000fe2000000185c */
[----:B------:R-:W-:Y:S06]  /*ec50*/  LDSM.16.MT88.4 R32, [R214+0xb800] ;  /* 0x00b80000d620783b */ /* 0x000fec0000004200 */
[--C-:B------:R-:W-:Y:S01]  /*ec60*/  LOP3.LUT R6, R39, UR14, R2.reuse, 0x96, !PT ;  /* 0x0000000e27067c12 */ /* 0x100fe2000f8e9602 */
[----:B------:R-:W-:Y:S01]  /*ec70*/  IMAD.WIDE.U32 R4, R0, -0x2daee0ad, RZ ;  /* 0xd2511f5300047825 */ /* 0x000fe200078e00ff */
[----:B------:R-:W-:Y:S01]  /*ec80*/  LOP3.LUT R7, R37, UR14, R2, 0x96, !PT ;  /* 0x0000000e25077c12 */ /* 0x000fe2000f8e9602 */
[----:B------:R-:W-:Y:S02]  /*ec90*/  HMMA.16816.F32 R160, R8, R12, R160 ;  /* 0x0000000c08a0723c */ /* 0x000fe400000018a0 */
[----:B------:R-:W-:Y:S01]  /*eca0*/  FFMA.FTZ R0, R196, c[0x0][0x23c], -R30 ;  /* 0x00008f00c4007a23 */ /* 0x000fe2000001081e */
[----:B------:R-:W-:Y:S01]  /*ecb0*/  LOP3.LUT R5, R5, UR13, R42, 0x96, !PT ;  /* 0x0000000d05057c12 */ /* 0x000fe2000f8e962a */
[----:B------:R-:W-:-:S02]  /*ecc0*/  IMAD.WIDE.U32 R2, R3, -0x2daee0ad, RZ ;  /* 0xd2511f5303027825 */ /* 0x000fc400078e00ff */
[----:B------:R2:W-:Y:S02]  /*ecd0*/  MUFU.EX2 R184, R0 ;  /* 0x0000000000b87308 */ /* 0x0005e40000000800 */
[----:B------:R-:W-:Y:S01]  /*ece0*/  IMAD.WIDE.U32 R12, R6, -0x2daee0ad, RZ ;  /* 0xd2511f53060c7825 */ /* 0x000fe200078e00ff */
[----:B------:R-:W-:Y:S01]  /*ecf0*/  HMMA.16816.F32 R164, R8, R14, R164 ;  /* 0x0000000e08a4723c */ /* 0x000fe200000018a4 */
[----:B------:R-:W-:Y:S02]  /*ed00*/  LOP3.LUT R3, R3, UR13, R40, 0x96, !PT ;  /* 0x0000000d03037c12 */ /* 0x000fe4000f8e9628 */
[----:B------:R-:W-:-:S04]  /*ed10*/  IMAD.WIDE.U32 R6, R7, -0x2daee0ad, RZ ;  /* 0xd2511f5307067825 */ /* 0x000fc800078e00ff */
[----:B------:R-:W-:Y:S01]  /*ed20*/  LOP3.LUT R14, R13, UR11, R4, 0x96, !PT ;  /* 0x0000000b0d0e7c12 */ /* 0x000fe2000f8e9604 */
[----:B------:R-:W-:Y:S01]  /*ed30*/  IMAD.WIDE.U32 R4, R5, -0x326172a9, RZ ;  /* 0xcd9e8d5705047825 */ /* 0x000fe200078e00ff */
[C---:B------:R-:W-:Y:S03]  /*ed40*/  HMMA.16816.F32 R144, R8.reuse, R16, R144 ;  /* 0x000000100890723c */ /* 0x040fe60000001890 */
[----:B------:R-:W-:Y:S01]  /*ed50*/  FFMA.FTZ R13, R189, c[0x0][0x23c], -R30 ;  /* 0x00008f00bd0d7a23 */ /* 0x000fe2000001081e */
[----:B------:R-:W-:Y:S01]  /*ed60*/  LOP3.LUT R5, R5, UR12, R38, 0x96, !PT ;  /* 0x0000000c05057c12 */ /* 0x000fe2000f8e9626 */
[----:B--2---:R-:W-:Y:S01]  /*ed70*/  FFMA.FTZ R0, R191, c[0x0][0x23c], -R30 ;  /* 0x00008f00bf007a23 */ /* 0x004fe2000001081e */
[----:B------:R-:W-:Y:S01]  /*ed80*/  MOV R189, R100 ;  /* 0x0000006400bd7202 */ /* 0x000fe20000000f00 */
[----:B------:R-:W-:Y:S01]  /*ed90*/  IMAD.WIDE.U32 R44, R14, -0x326172a9, RZ ;  /* 0xcd9e8d570e2c7825 */ /* 0x000fe200078e00ff */
[----:B------:R2:W-:Y:S01]  /*eda0*/  MUFU.EX2 R182, R13 ;  /* 0x0000000d00b67308 */ /* 0x0005e20000000800 */
[----:B------:R-:W-:Y:S02]  /*edb0*/  HMMA.16816.F32 R64, R8, R18, R64 ;  /* 0x000000120840723c */ /* 0x000fe40000001840 */
[----:B------:R-:W-:-:S02]  /*edc0*/  IMAD.MOV.U32 R191, RZ, RZ, R106 ;  /* 0x000000ffffbf7224 */ /* 0x000fc400078e006a */
[----:B------:R-:W-:-:S03]  /*edd0*/  IMAD.MOV.U32 R196, RZ, RZ, R101 ;  /* 0x000000ffffc47224 */ /* 0x000fc600078e0065 */
[----:B------:R3:W-:Y:S01]  /*ede0*/  MUFU.EX2 R183, R0 ;  /* 0x0000000000b77308 */ /* 0x0007e20000000800 */
[----:B--2---:R-:W-:Y:S01]  /*edf0*/  LOP3.LUT R13, R45, UR10, R4, 0x96, !PT ;  /* 0x0000000a2d0d7c12 */ /* 0x004fe2000f8e9604 */
[----:B------:R-:W-:-:S04]  /*ee00*/  IMAD.WIDE.U32 R4, R5, -0x2daee0ad, RZ ;  /* 0xd2511f5305047825 */ /* 0x000fc800078e00ff */
[----:B------:R-:W-:Y:S01]  /*ee10*/  IMAD.WIDE.U32 R46, R13, -0x2daee0ad, RZ ;  /* 0xd2511f530d2e7825 */ /* 0x000fe200078e00ff */
[----:B---3--:R-:W-:-:S03]  /*ee20*/  LOP3.LUT R0, R7, UR11, R2, 0x96, !PT ;  /* 0x0000000b07007c12 */ /* 0x008fc6000f8e9602 */
[----:B------:R-:W-:-:S04]  /*ee30*/  IMAD.WIDE.U32 R2, R3, -0x326172a9, RZ ;  /* 0xcd9e8d5703027825 */ /* 0x000fc800078e00ff */
[----:B------:R-:W-:Y:S01]  /*ee40*/  IMAD.WIDE.U32 R42, R0, -0x326172a9, RZ ;  /* 0xcd9e8d57002a7825 */ /* 0x000fe200078e00ff */
[----:B------:R-:W-:-:S03]  /*ee50*/  LOP3.LUT R14, R3, UR12, R36, 0x96, !PT ;  /* 0x0000000c030e7c12 */ /* 0x000fc6000f8e9624 */
[----:B------:R-:W-:Y:S01]  /*ee60*/  FFMA.FTZ R3, R200, c[0x0][0x23c], -R31 ;  /* 0x00008f00c8037a23 */ /* 0x000fe2000001081f */
[----:B------:R-:W-:Y:S01]  /*ee70*/  LOP3.LUT R0, R43, UR10, R2, 0x96, !PT ;  /* 0x0000000a2b007c12 */ /* 0x000fe2000f8e9602 */
[----:B------:R-:W-:Y:S02]  /*ee80*/  FFMA.FTZ R7, R180, c[0x0][0x23c], -R30 ;  /* 0x00008f00b4077a23 */ /* 0x000fe4000001081e */
[----:B------:R2:W-:Y:S02]  /*ee90*/  MUFU.EX2 R180, R3 ;  /* 0x0000000300b47308 */ /* 0x0005e40000000800 */
[----:B------:R-:W-:Y:S01]  /*eea0*/  IMAD.WIDE.U32 R40, R0, -0x2daee0ad, RZ ;  /* 0xd2511f5300287825 */ /* 0x000fe200078e00ff */
[----:B------:R-:W-:-:S05]  /*eeb0*/  LOP3.LUT R0, R47, UR7, R4, 0x96, !PT ;  /* 0x000000072f007c12 */ /* 0x000fca000f8e9604 */
[----:B------:R3:W4:Y:S01]  /*eec0*/  MUFU.EX2 R181, R7 ;  /* 0x0000000700b57308 */ /* 0x0007220000000800 */
[----:B--2---:R-:W-:-:S05]  /*eed0*/  IMAD.WIDE.U32 R2, R14, -0x2daee0ad, RZ ;  /* 0xd2511f530e027825 */ /* 0x004fca00078e00ff */
[----:B------:R-:W-:Y:S02]  /*eee0*/  LOP3.LUT R2, R41, UR7, R2, 0x96, !PT ;  /* 0x0000000729027c12 */ /* 0x000fe4000f8e9602 */
[----:B---3--:R-:W-:Y:S01]  /*eef0*/  LOP3.LUT R7, R5, UR9, R12, 0x96, !PT ;  /* 0x0000000905077c12 */ /* 0x008fe2000f8e960c */
[----:B------:R-:W-:Y:S01]  /*ef00*/  FFMA.FTZ R5, R195, c[0x0][0x23c], -R31 ;  /* 0x00008f00c3057a23 */ /* 0x000fe2000001081f */
[----:B------:R-:W-:Y:S01]  /*ef10*/  LOP3.LUT R12, R3, UR9, R6, 0x96, !PT ;  /* 0x00000009030c7c12 */ /* 0x000fe2000f8e9606 */
[----:B------:R-:W-:Y:S02]  /*ef20*/  IMAD.WIDE.U32 R2, R2, -0x326172a9, RZ ;  /* 0xcd9e8d5702027825 */ /* 0x000fe400078e00ff */
[----:B------:R2:W-:Y:S02]  /*ef30*/  MUFU.EX2 R179, R5 ;  /* 0x0000000500b37308 */ /* 0x0005e40000000800 */
[----:B------:R-:W-:Y:S01]  /*ef40*/  IMAD.WIDE.U32 R38, R7, -0x326172a9, RZ ;  /* 0xcd9e8d5707267825 */ /* 0x000fe200078e00ff */
[----:B------:R-:W-:-:S03]  /*ef50*/  LOP3.LUT R9, R2, 0xff, RZ, 0xc0, !PT ;  /* 0x000000ff02097812 */ /* 0x000fc600078ec0ff */
[----:B------:R-:W-:-:S04]  /*ef60*/  IMAD.WIDE.U32 R36, R12, -0x326172a9, RZ ;  /* 0xcd9e8d570c247825 */ /* 0x000fc800078e00ff */
[----:B--2---:R-:W-:-:S04]  /*ef70*/  IMAD.WIDE.U32 R4, R0, -0x326172a9, RZ ;  /* 0xcd9e8d5700047825 */ /* 0x004fc800078e00ff */
[--C-:B------:R-:W-:Y:S01]  /*ef80*/  FFMA.FTZ R0, R192, c[0x0][0x23c], -R31.reuse ;  /* 0x00008f00c0007a23 */ /* 0x100fe2000001081f */
[C---:B------:R-:W-:Y:S02]  /*ef90*/  LOP3.LUT R7, R4.reuse, 0xffff, RZ, 0xc0, !PT ;  /* 0x0000ffff04077812 */ /* 0x040fe400078ec0ff */
[----:B------:R-:W-:Y:S01]  /*efa0*/  LOP3.LUT R11, R4, 0xff, RZ, 0xc0, !PT ;  /* 0x000000ff040b7812 */ /* 0x000fe200078ec0ff */
[----:B------:R2:W-:Y:S01]  /*efb0*/  MUFU.EX2 R177, R0 ;  /* 0x0000000000b17308 */ /* 0x0005e20000000800 */
[--C-:B------:R-:W-:Y:S02]  /*efc0*/  SHF.R.U32.HI R6, RZ, 0x10, R4.reuse ;  /* 0x00000010ff067819 */ /* 0x100fe40000011604 */
[----:B------:R-:W-:Y:S01]  /*efd0*/  SHF.R.U32.HI R10, RZ, 0x18, R4 ;  /* 0x00000018ff0a7819 */ /* 0x000fe20000011604 */
[----:B------:R-:W-:Y:S01]  /*efe0*/  FFMA.FTZ R4, R190, c[0x0][0x23c], -R31 ;  /* 0x00008f00be047a23 */ /* 0x000fe2000001081f */
[----:B------:R-:W-:Y:S02]  /*eff0*/  SHF.R.U32.HI R8, RZ, 0x8, R7 ;  /* 0x00000008ff087819 */ /* 0x000fe40000011607 */
[----:B------:R-:W-:Y:S01]  /*f000*/  LOP3.LUT R7, R6, 0xff, RZ, 0xc0, !PT ;  /* 0x000000ff06077812 */ /* 0x000fe200078ec0ff */
[----:B------:R3:W5:Y:S01]  /*f010*/  MUFU.EX2 R178, R4 ;  /* 0x0000000400b27308 */ /* 0x0007620000000800 */
[----:B------:R-:W-:-:S02]  /*f020*/  PRMT R11, R11, 0x5410, R8 ;  /* 0x000054100b0b7816 */ /* 0x000fc40000000008 */
[----:B------:R-:W-:Y:S02]  /*f030*/  PRMT R13, R7, 0x5410, R10 ;  /* 0x00005410070d7816 */ /* 0x000fe4000000000a */
[----:B------:R-:W-:Y:S02]  /*f040*/  SHF.R.U32.HI R8, RZ, 0x18, R2 ;  /* 0x00000018ff087819 */ /* 0x000fe40000011602 */
[----:B--2---:R-:W-:-:S04]  /*f050*/  LOP3.LUT R0, R2, 0xffff, RZ, 0xc0, !PT ;  /* 0x0000ffff02007812 */ /* 0x004fc800078ec0ff */
[----:B------:R-:W-:Y:S02]  /*f060*/  SHF.R.U32.HI R6, RZ, 0x8, R0 ;  /* 0x00000008ff067819 */ /* 0x000fe40000011600 */
[----:B------:R-:W-:Y:S01]  /*f070*/  LOP3.LUT R0, R5, UR17, R38, 0x96, !PT ;  /* 0x0000001105007c12 */ /* 0x000fe2000f8e9626 */
[----:B---3--:R-:W-:Y:S01]  /*f080*/  FFMA.FTZ R4, R207, c[0x0][0x23c], -R28 ;  /* 0x00008f00cf047a23 */ /* 0x008fe2000001081c */
[----:B------:R-:W-:Y:S01]  /*f090*/  SHF.R.U32.HI R5, RZ, 0x10, R2 ;  /* 0x00000010ff057819 */ /* 0x000fe20000011602 */
[----:B------:R-:W-:Y:S01]  /*f0a0*/  IMAD.MOV.U32 R207, RZ, RZ, R117 ;  /* 0x000000ffffcf7224 */ /* 0x000fe200078e0075 */
[----:B------:R-:W-:Y:S01]  /*f0b0*/  PRMT R19, R9, 0x5410, R6 ;  /* 0x0000541009137816 */ /* 0x000fe20000000006 */
[----:B------:R2:W-:Y:S01]  /*f0c0*/  MUFU.EX2 R175, R4 ;  /* 0x0000000400af7308 */ /* 0x0005e20000000800 */
[----:B------:R-:W-:Y:S01]  /*f0d0*/  LOP3.LUT R5, R5, 0xff, RZ, 0xc0, !PT ;  /* 0x000000ff05057812 */ /* 0x000fe200078ec0ff */
[----:B------:R-:W-:Y:S01]  /*f0e0*/  FFMA.FTZ R6, R202, c[0x0][0x23c], -R28 ;  /* 0x00008f00ca067a23 */ /* 0x000fe2000001081c */
[----:B------:R-:W-:Y:S01]  /*f0f0*/  LOP3.LUT R2, R3, UR17, R36, 0x96, !PT ;  /* 0x0000001103027c12 */ /* 0x000fe2000f8e9624 */
[----:B------:R-:W-:Y:S01]  /*f100*/  IMAD.MOV.U32 R202, RZ, RZ, R116 ;  /* 0x000000ffffca7224 */ /* 0x000fe200078e0074 */
[----:B------:R-:W-:Y:S01]  /*f110*/  PRMT R18, R5, 0x5410, R8 ;  /* 0x0000541005127816 */ /* 0x000fe20000000008 */
[----:B------:R-:W-:Y:S01]  /*f120*/  FFMA.FTZ R5, R197, c[0x0][0x23c], -R28 ;  /* 0x00008f00c5057a23 */ /* 0x000fe2000001081c */
[----:B------:R-:W-:Y:S01]  /*f130*/  LOP3.LUT R3, R2, 0xffff, RZ, 0xc0, !PT ;  /* 0x0000ffff02037812 */ /* 0x000fe200078ec0ff */
[----:B------:R3:W1:Y:S01]  /*f140*/  MUFU.EX2 R176, R6 ;  /* 0x0000000600b07308 */ /* 0x0006620000000800 */
[----:B------:R-:W-:Y:S01]  /*f150*/  MOV R197, R135 ;  /* 0x0000008700c57202 */ /* 0x000fe20000000f00 */
[----:B------:R-:W-:Y:S01]  /*f160*/  IMAD.MOV.U32 R117, RZ, RZ, R112 ;  /* 0x000000ffff757224 */ /* 0x000fe200078e0070 */
[----:B------:R-:W-:Y:S01]  /*f170*/  MOV R116, R113 ;  /* 0x0000007100747202 */ /* 0x000fe20000000f00 */
[----:B------:R-:W-:-:S02]  /*f180*/  IMAD.MOV.U32 R135, RZ, RZ, R114 ;  /* 0x000000ffff877224 */ /* 0x000fc400078e0072 */
[----:B------:R-:W-:Y:S01]  /*f190*/  IMAD.MOV.U32 R190, RZ, RZ, R117 ;  /* 0x000000ffffbe7224 */ /* 0x000fe200078e0075 */
[C---:B--2---:R-:W-:Y:S01]  /*f1a0*/  LOP3.LUT R4, R0.reuse, 0xffff, RZ, 0xc0, !PT ;  /* 0x0000ffff00047812 */ /* 0x044fe200078ec0ff */
[----:B------:R2:W-:Y:S01]  /*f1b0*/  MUFU.EX2 R173, R5 ;  /* 0x0000000500ad7308 */ /* 0x0005e20000000800 */
[----:B------:R-:W-:Y:S01]  /*f1c0*/  MOV R195, R135 ;  /* 0x0000008700c37202 */ /* 0x000fe20000000f00 */
[----:B------:R-:W-:Y:S01]  /*f1d0*/  IMAD.MOV.U32 R192, RZ, RZ, R116 ;  /* 0x000000ffffc07224 */ /* 0x000fe200078e0074 */
[----:B------:R-:W-:Y:S02]  /*f1e0*/  SHF.R.U32.HI R7, RZ, 0x8, R4 ;  /* 0x00000008ff077819 */ /* 0x000fe40000011604 */
[----:B------:R-:W-:Y:S02]  /*f1f0*/  LOP3.LUT R4, R0, 0xff, RZ, 0xc0, !PT ;  /* 0x000000ff00047812 */ /* 0x000fe400078ec0ff */
[----:B---3--:R-:W-:Y:S02]  /*f200*/  SHF.R.U32.HI R6, RZ, 0x18, R0 ;  /* 0x00000018ff067819 */ /* 0x008fe40000011600 */
[----:B------:R-:W-:-:S02]  /*f210*/  PRMT R7, R4, 0x5410, R7 ;  /* 0x0000541004077816 */ /* 0x000fc40000000007 */
[----:B------:R-:W-:Y:S01]  /*f220*/  SHF.R.U32.HI R4, RZ, 0x10, R0 ;  /* 0x00000010ff047819 */ /* 0x000fe20000011600 */
[----:B------:R-:W-:Y:S02]  /*f230*/  FFMA.FTZ R0, R193, c[0x0][0x23c], -R28 ;  /* 0x00008f00c1007a23 */ /* 0x000fe4000001081c */
[----:B------:R-:W-:Y:S01]  /*f240*/  IMAD.MOV.U32 R193, RZ, RZ, R107 ;  /* 0x000000ffffc17224 */ /* 0x000fe200078e006b */
[----:B--2---:R-:W-:Y:S01]  /*f250*/  LOP3.LUT R5, R4, 0xff, RZ, 0xc0, !PT ;  /* 0x000000ff04057812 */ /* 0x004fe200078ec0ff */
[----:B------:R2:W-:Y:S01]  /*f260*/  MUFU.EX2 R174, R0 ;  /* 0x0000000000ae7308 */ /* 0x0005e20000000800 */
[----:B------:R-:W-:Y:S02]  /*f270*/  SHF.R.U32.HI R4, RZ, 0x8, R3 ;  /* 0x00000008ff047819 */ /* 0x000fe40000011603 */
[----:B------:R-:W-:Y:S02]  /*f280*/  LOP3.LUT R3, R2, 0xff, RZ, 0xc0, !PT ;  /* 0x000000ff02037812 */ /* 0x000fe400078ec0ff */
[----:B------:R-:W-:Y:S01]  /*f290*/  PRMT R6, R5, 0x5410, R6 ;  /* 0x0000541005067816 */ /* 0x000fe20000000006 */
[----:B------:R-:W-:Y:S01]  /*f2a0*/  FFMA.FTZ R5, R247, c[0x0][0x23c], -R29 ;  /* 0x00008f00f7057a23 */ /* 0x000fe2000001081d */
[----:B------:R-:W-:-:S02]  /*f2b0*/  PRMT R17, R3, 0x5410, R4 ;  /* 0x0000541003117816 */ /* 0x000fc40000000004 */
[--C-:B------:R-:W-:Y:S01]  /*f2c0*/  SHF.R.U32.HI R4, RZ, 0x18, R2.reuse ;  /* 0x00000018ff047819 */ /* 0x100fe20000011602 */
[----:B------:R3:W-:Y:S01]  /*f2d0*/  MUFU.EX2 R172, R5 ;  /* 0x0000000500ac7308 */ /* 0x0007e20000000800 */
[----:B------:R-:W-:Y:S01]  /*f2e0*/  MOV R247, R243 ;  /* 0x000000f300f77202 */ /* 0x000fe20000000f00 */
[----:B------:R-:W-:Y:S01]  /*f2f0*/  IMAD.MOV.U32 R243, RZ, RZ, R103 ;  /* 0x000000fffff37224 */ /* 0x000fe200078e0067 */
[----:B--2---:R-:W-:Y:S02]  /*f300*/  SHF.R.U32.HI R0, RZ, 0x10, R2 ;  /* 0x00000010ff007819 */ /* 0x004fe40000011602 */
[----:B----4-:R-:W-:Y:S02]  /*f310*/  F2FP.PACK_AB R2, R181, R182 ;  /* 0x000000b6b502723e */ /* 0x010fe400000000ff */
[----:B------:R-:W-:Y:S01]  /*f320*/  LOP3.LUT R3, R0, 0xff, RZ, 0xc0, !PT ;  /* 0x000000ff00037812 */ /* 0x000fe200078ec0ff */
[----:B------:R-:W-:-:S03]  /*f330*/  HSET2.LE.AND R0, R11, R104, PT ;  /* 0x000000680b007233 */ /* 0x000fc60003803000 */
[----:B------:R-:W-:Y:S01]  /*f340*/  PRMT R16, R3, 0x5410, R4 ;  /* 0x0000541003107816 */ /* 0x000fe20000000004 */
[--C-:B------:R-:W-:Y:S01]  /*f350*/  FFMA.FTZ R4, R206, c[0x0][0x23c], -R29.reuse ;  /* 0x00008f00ce047a23 */ /* 0x100fe2000001081d */
[----:B------:R-:W-:Y:S01]  /*f360*/  LOP3.LUT R10, R0, R2, RZ, 0xc0, !PT ;  /* 0x00000002000a7212 */ /* 0x000fe200078ec0ff */
[--C-:B------:R-:W-:Y:S01]  /*f370*/  HSET2.LE.AND R0, R13, R104.reuse, PT ;  /* 0x000000680d007233 */ /* 0x100fe20003803000 */
[----:B-----5:R-:W-:Y:S01]  /*f380*/  F2FP.PACK_AB R2, R178, R177 ;  /* 0x000000b1b202723e */ /* 0x020fe200000000ff */
[----:B------:R-:W2:Y:S01]  /*f390*/  LDSM.16.MT88.4 R12, [R212+0x9800] ;  /* 0x00980000d40c783b */ /* 0x000ea20000004200 */
[----:B------:R4:W5:Y:S01]  /*f3a0*/  MUFU.EX2 R107, R4 ;  /* 0x00000004006b7308 */ /* 0x0009620000000800 */
[--C-:B------:R-:W-:Y:S01]  /*f3b0*/  HSET2.LE.AND R3, R7, R104.reuse, PT ;  /* 0x0000006807037233 */ /* 0x100fe20003803000 */
[----:B------:R-:W-:Y:S01]  /*f3c0*/  LOP3.LUT R11, R0, R2, RZ, 0xc0, !PT ;  /* 0x00000002000b7212 */ /* 0x000fe200078ec0ff */
[----:B------:R-:W-:Y:S01]  /*f3d0*/  HSET2.LE.AND R0, R6, R104, PT ;  /* 0x0000006806007233 */ /* 0x000fe20003803000 */
[----:B------:R-:W-:Y:S01]  /*f3e0*/  F2FP.PACK_AB R2, R179, R180 ;  /* 0x000000b4b302723e */ /* 0x000fe200000000ff */
[----:B---3--:R-:W-:-:S02]  /*f3f0*/  FFMA.FTZ R5, R201, c[0x0][0x23c], -R29 ;  /* 0x00008f00c9057a23 */ /* 0x008fc4000001081d */
[----:B------:R-:W-:Y:S01]  /*f400*/  IMAD.MOV.U32 R201, RZ, RZ, R105 ;  /* 0x000000ffffc97224 */ /* 0x000fe200078e0069 */
[----:B------:R-:W-:Y:S01]  /*f410*/  LOP3.LUT R9, R0, R2, RZ, 0xc0, !PT ;  /* 0x0000000200097212 */ /* 0x000fe200078ec0ff */
[----:B------:R-:W-:Y:S01]  /*f420*/  HSET2.LE.AND R0, R17, R104, PT ;  /* 0x0000006811007233 */ /* 0x000fe20003803000 */
[----:B-1----:R-:W-:Y:S01]  /*f430*/  F2FP.PACK_AB R2, R176, R175 ;  /* 0x000000afb002723e */ /* 0x002fe200000000ff */
[----:B------:R1:W-:Y:S01]  /*f440*/  MUFU.EX2 R105, R5 ;  /* 0x0000000500697308 */ /* 0x0003e20000000800 */
[----:B------:R-:W-:Y:S01]  /*f450*/  IMAD.MOV.U32 R206, RZ, RZ, R241 ;  /* 0x000000ffffce7224 */ /* 0x000fe200078e00f1 */
[----:B------:R-:W-:Y:S02]  /*f460*/  MOV R241, R102 ;  /* 0x0000006600f17202 */ /* 0x000fe40000000f00 */
[----:B----4-:R-:W-:-:S04]  /*f470*/  F2FP.PACK_AB R4, R183, R184 ;  /* 0x000000b8b704723e */ /* 0x010fc800000000ff */
[----:B------:R-:W-:Y:S01]  /*f480*/  LOP3.LUT R8, R3, R4, RZ, 0xc0, !PT ;  /* 0x0000000403087212 */ /* 0x000fe200078ec0ff */
[----:B------:R-:W-:Y:S01]  /*f490*/  FFMA.FTZ R3, R194, c[0x0][0x23c], -R29 ;  /* 0x00008f00c2037a23 */ /* 0x000fe2000001081d */
[----:B------:R-:W-:Y:S01]  /*f4a0*/  LOP3.LUT R4, R0, R2, RZ, 0xc0, !PT ;  /* 0x0000000200047212 */ /* 0x000fe200078ec0ff */
[--C-:B------:R-:W-:Y:S01]  /*f4b0*/  HSET2.LE.AND R0, R16, R104.reuse, PT ;  /* 0x0000006810007233 */ /* 0x100fe20003803000 */
[----:B-----5:R-:W-:Y:S01]  /*f4c0*/  F2FP.PACK_AB R2, R107, R172 ;  /* 0x000000ac6b02723e */ /* 0x020fe200000000ff */
[----:B------:R-:W3:Y:S01]  /*f4d0*/  MUFU.EX2 R106, R3 ;  /* 0x00000003006a7308 */ /* 0x000ee20000000800 */
[----:B------:R-:W-:Y:S01]  /*f4e0*/  IMAD.MOV.U32 R194, RZ, RZ, R134 ;  /* 0x000000ffffc27224 */ /* 0x000fe200078e0086 */
[----:B------:R-:W-:Y:S01]  /*f4f0*/  HMMA.16816.F32 R128, R8, R20, R128 ;  /* 0x000000140880723c */ /* 0x000fe20000001880 */
[----:B-1----:R-:W-:Y:S01]  /*f500*/  LOP3.LUT R5, R0, R2, RZ, 0xc0, !PT ;  /* 0x0000000200057212 */ /* 0x002fe200078ec0ff */
[----:B------:R-:W-:Y:S01]  /*f510*/  HSET2.LE.AND R0, R19, R104, PT ;  /* 0x0000006813007233 */ /* 0x000fe20003803000 */
[----:B------:R-:W-:Y:S01]  /*f520*/  F2FP.PACK_AB R2, R174, R173 ;  /* 0x000000adae02723e */ /* 0x000fe200000000ff */
[----:B------:R-:W-:-:S03]  /*f530*/  IMAD.MOV.U32 R134, RZ, RZ, R115 ;  /* 0x000000ffff867224 */ /* 0x000fc600078e0073 */
[----:B------:R-:W-:Y:S01]  /*f540*/  LOP3.LUT R6, R0, R2, RZ, 0xc0, !PT ;  /* 0x0000000200067212 */ /* 0x000fe200078ec0ff */
[----:B------:R-:W-:Y:S01]  /*f550*/  HSET2.LE.AND R0, R18, R104, PT ;  /* 0x0000006812007233 */ /* 0x000fe20003803000 */
[----:B------:R-:W-:Y:S01]  /*f560*/  HMMA.16816.F32 R68, R8, R24, R68 ;  /* 0x000000180844723c */ /* 0x000fe20000001844 */
[----:B------:R-:W1:Y:S01]  /*f570*/  LDSM.16.MT88.4 R16, [R212+0xa800] ;  /* 0x00a80000d410783b */ /* 0x000e620000004200 */
[----:B------:R-:W-:Y:S01]  /*f580*/  IMAD.MOV.U32 R200, RZ, RZ, R134 ;  /* 0x000000ffffc87224 */ /* 0x000fe200078e0086 */
[----:B---3--:R-:W-:-:S05]  /*f590*/  F2FP.PACK_AB R2, R106, R105 ;  /* 0x000000696a02723e */ /* 0x008fca00000000ff */
[----:B--2---:R-:W-:Y:S01]  /*f5a0*/  HMMA.16816.F32 R112, R8, R12, R52 ;  /* 0x0000000c0870723c */ /* 0x004fe20000001834 */
[----:B------:R-:W-:Y:S01]  /*f5b0*/  LOP3.LUT R7, R0, R2, RZ, 0xc0, !PT ;  /* 0x0000000200077212 */ /* 0x000fe200078ec0ff */
[----:B------:R-:W-:Y:S01]  /*f5c0*/  FFMA.FTZ R0, R209, c[0x0][0x23c], -R28 ;  /* 0x00008f00d1007a23 */ /* 0x000fe2000001081c */
[----:B------:R-:W-:-:S03]  /*f5d0*/  LOP3.LUT R2, R37, UR8, R42, 0x96, !PT ;  /* 0x0000000825027c12 */ /* 0x000fc6000f8e962a */
[----:B------:R2:W-:Y:S02]  /*f5e0*/  MUFU.EX2 R42, R0 ;  /* 0x00000000002a7308 */ /* 0x0005e40000000800 */
[----:B------:R-:W-:Y:S01]  /*f5f0*/  HMMA.16816.F32 R108, R4, R12, R108 ;  /* 0x0000000c046c723c */ /* 0x000fe2000000186c */
[----:B------:R-:W-:-:S07]  /*f600*/  IMAD.WIDE.U32 R2, R2, -0x2daee0ad, RZ ;  /* 0xd2511f5302027825 */ /* 0x000fce00078e00ff */
[----:B------:R-:W-:Y:S01]  /*f610*/  HMMA.16816.F32 R120, R4, R14, R120 ;  /* 0x0000000e0478723c */ /* 0x000fe20000001878 */
[----:B--2---:R-:W-:-:S07]  /*f620*/  FFMA.FTZ R0, R204, c[0x0][0x23c], -R28 ;  /* 0x00008f00cc007a23 */ /* 0x004fce000001081c */
[----:B------:R-:W-:Y:S01]  /*f630*/  HMMA.16816.F32 R100, R8, R14, R56 ;  /* 0x0000000e0864723c */ /* 0x000fe20000001838 */
[----:B------:R-:W2:Y:S01]  /*f640*/  LDSM.16.MT88.4 R12, [R214+0xa800] ;  /* 0x00a80000d60c783b */ /* 0x000ea20000004200 */
[----:B------:R3:W-:Y:S06]  /*f650*/  MUFU.EX2 R43, R0 ;  /* 0x00000000002b7308 */ /* 0x0007ec0000000800 */
[C---:B------:R-:W-:Y:S08]  /*f660*/  HMMA.16816.F32 R124, R4.reuse, R20, R124 ;  /* 0x00000014047c723c */ /* 0x040ff0000000187c */
[----:B------:R-:W-:Y:S01]  /*f670*/  HMMA.16816.F32 R136, R4, R22, R136 ;  /* 0x000000160488723c */ /* 0x000fe20000001888 */
[----:B---3--:R-:W-:-:S04]  /*f680*/  FFMA.FTZ R0, R199, c[0x0][0x23c], -R28 ;  /* 0x00008f00c7007a23 */ /* 0x008fc8000001081c */
[----:B------:R3:W-:Y:S03]  /*f690*/  MUFU.EX2 R47, R0 ;  /* 0x00000000002f7308 */ /* 0x0007e60000000800 */
[C---:B-1----:R-:W-:Y:S08]  /*f6a0*/  HMMA.16816.F32 R140, R4.reuse, R16, R140 ;  /* 0x00000010048c723c */ /* 0x042ff0000000188c */
[----:B------:R-:W-:Y:S01]  /*f6b0*/  HMMA.16816.F32 R152, R4, R18, R152 ;  /* 0x000000120498723c */ /* 0x000fe20000001898 */
[----:B---3--:R-:W-:-:S07]  /*f6c0*/  FFMA.FTZ R0, R198, c[0x0][0x23c], -R28 ;  /* 0x00008f00c6007a23 */ /* 0x008fce000001081c */
[C---:B------:R-:W-:Y:S01]  /*f6d0*/  HMMA.16816.F32 R72, R4.reuse, R24, R72 ;  /* 0x000000180448723c */ /* 0x040fe20000001848 */
[----:B------:R1:W3:Y:S07]  /*f6e0*/  MUFU.EX2 R45, R0 ;  /* 0x00000000002d7308 */ /* 0x0002ee0000000800 */
[C---:B--2---:R-:W-:Y:S08]  /*f6f0*/  HMMA.16816.F32 R156, R4.reuse, R12, R156 ;  /* 0x0000000c049c723c */ /* 0x044ff0000000189c */
[----:B------:R-:W-:Y:S01]  /*f700*/  HMMA.16816.F32 R168, R4, R14, R168 ;  /* 0x0000000e04a8723c */ /* 0x000fe200000018a8 */
[----:B-1----:R-:W-:-:S04]  /*f710*/  FFMA.FTZ R0, R210, c[0x0][0x23c], -R29 ;  /* 0x00008f00d2007a23 */ /* 0x002fc8000001081d */
[----:B------:R1:W-:Y:S03]  /*f720*/  MUFU.EX2 R41, R0 ;  /* 0x0000000000297308 */ /* 0x0003e60000000800 */
[C---:B------:R-:W-:Y:S08]  /*f730*/  HMMA.16816.F32 R76, R4.reuse, R26, R76 ;  /* 0x0000001a044c723c */ /* 0x040ff0000000184c */
[----:B------:R-:W-:Y:S01]  /*f740*/  HMMA.16816.F32 R88, R4, R32, R88 ;  /* 0x000000200458723c */ /* 0x000fe20000001858 */
[----:B-1----:R-:W-:-:S07]  /*f750*/  LOP3.LUT R0, R3, UR18, R40, 0x96, !PT ;  /* 0x0000001203007c12 */ /* 0x002fce000f8e9628 */
[----:B------:R-:W-:Y:S07]  /*f760*/  HMMA.16816.F32 R52, R4, R34, R92 ;  /* 0x000000220434723c */ /* 0x000fee000000185c */
[C---:B------:R-:W-:Y:S01]  /*f770*/  LOP3.LUT R4, R2.reuse, 0xffff, RZ, 0xc0, !PT ;  /* 0x0000ffff02047812 */ /* 0x040fe200078ec0ff */
[C---:B------:R-:W-:Y:S01]  /*f780*/  HMMA.16816.F32 R160, R8.reuse, R12, R160 ;  /* 0x0000000c08a0723c */ /* 0x040fe200000018a0 */
[----:B------:R-:W-:Y:S01]  /*f790*/  LOP3.LUT R5, R2, 0xff, RZ, 0xc0, !PT ;  /* 0x000000ff02057812 */ /* 0x000fe200078ec0ff */
[----:B------:R-:W-:Y:S01]  /*f7a0*/  FFMA.FTZ R6, R208, c[0x0][0x23c], -R29 ;  /* 0x00008f00d0067a23 */ /* 0x000fe2000001081d */
[----:B------:R-:W-:Y:S01]  /*f7b0*/  SHF.R.U32.HI R3, RZ, 0x8, R4 ;  /* 0x00000008ff037819 */ /* 0x000fe20000011604 */
[----:B------:R-:W-:Y:S01]  /*f7c0*/  IMAD.MOV.U32 R92, RZ, RZ, R119 ;  /* 0x000000ffff5c7224 */ /* 0x000fe200078e0077 */
[--C-:B------:R-:W-:Y:S01]  /*f7d0*/  SHF.R.U32.HI R7, RZ, 0x18, R2.reuse ;  /* 0x00000018ff077819 */ /* 0x100fe20000011602 */
[----:B------:R1:W2:Y:S01]  /*f7e0*/  MUFU.EX2 R40, R6 ;  /* 0x0000000600287308 */ /* 0x0002a20000000800 */
[----:B------:R-:W-:Y:S01]  /*f7f0*/  SHF.R.U32.HI R12, RZ, 0x10, R2 ;  /* 0x00000010ff0c7819 */ /* 0x000fe20000011602 */
[----:B------:R-:W-:Y:S01]  /*f800*/  FFMA.FTZ R2, R205, c[0x0][0x23c], -R29 ;  /* 0x00008f00cd027a23 */ /* 0x000fe2000001081d */
[C---:B------:R-:W-:Y:S01]  /*f810*/  HMMA.16816.F32 R20, R8.reuse, R22, R60 ;  /* 0x000000160814723c */ /* 0x040fe2000000183c */
[----:B------:R-:W-:Y:S01]  /*f820*/  PRMT R13, R5, 0x5410, R3 ;  /* 0x00005410050d7816 */ /* 0x000fe20000000003 */
[----:B------:R-:W-:Y:S01]  /*f830*/  IMAD.MOV.U32 R94, RZ, RZ, R191 ;  /* 0x000000ffff5e7224 */ /* 0x000fe200078e00bf */
[C---:B------:R-:W-:Y:S01]  /*f840*/  LOP3.LUT R3, R0.reuse, 0xffff, RZ, 0xc0, !PT ;  /* 0x0000ffff00037812 */ /* 0x040fe200078ec0ff */
[----:B------:R-:W-:Y:S01]  /*f850*/  IMAD.MOV.U32 R95, RZ, RZ, R189 ;  /* 0x000000ffff5f7224 */ /* 0x000fe200078e00bd */
[----:B------:R-:W-:Y:S01]  /*f860*/  LOP3.LUT R5, R0, 0xff, RZ, 0xc0, !PT ;  /* 0x000000ff00057812 */ /* 0x000fe200078ec0ff */
[----:B------:R-:W-:Y:S01]  /*f870*/  IMAD.MOV.U32 R189, RZ, RZ, R133 ;  /* 0x000000ffffbd7224 */ /* 0x000fe200078e0085 */
[----:B------:R-:W-:Y:S01]  /*f880*/  SHF.R.U32.HI R4, RZ, 0x18, R0 ;  /* 0x00000018ff047819 */ /* 0x000fe20000011600 */
[C---:B------:R-:W-:Y:S01]  /*f890*/  HMMA.16816.F32 R60, R8.reuse, R14, R164 ;  /* 0x0000000e083c723c */ /* 0x040fe200000018a4 */
[----:B------:R-:W-:Y:S01]  /*f8a0*/  SHF.R.U32.HI R3, RZ, 0x8, R3 ;  /* 0x00000008ff037819 */ /* 0x000fe20000011603 */
[----:B------:R-:W-:Y:S01]  /*f8b0*/  LDSM.16.MT88.4 R164, [R214+0xac00] ;  /* 0x00ac0000d6a4783b */ /* 0x000fe20000004200 */
[----:B------:R-:W-:Y:S01]  /*f8c0*/  MOV R93, R118 ;  /* 0x00000076005d7202 */ /* 0x000fe20000000f00 */
[----:B-1----:R-:W-:Y:S01]  /*f8d0*/  FFMA.FTZ R6, R203, c[0x0][0x23c], -R29 ;  /* 0x00008f00cb067a23 */ /* 0x002fe2000001081d */
[----:B------:R-:W-:Y:S01]  /*f8e0*/  PRMT R3, R5, 0x5410, R3 ;  /* 0x0000541005037816 */ /* 0x000fe20000000003 */
[----:B------:R-:W-:Y:S01]  /*f8f0*/  HSET2.LE.AND R5, R13, R104, PT ;  /* 0x000000680d057233 */ /* 0x000fe20003803000 */
[----:B------:R-:W-:Y:S01]  /*f900*/  LOP3.LUT R14, R39, UR8, R44, 0x96, !PT ;  /* 0x00000008270e7c12 */ /* 0x000fe2000f8e962c */
[----:B------:R3:W-:Y:S01]  /*f910*/  MUFU.EX2 R38, R6 ;  /* 0x0000000600267308 */ /* 0x0007e20000000800 */
[C---:B------:R-:W-:Y:S01]  /*f920*/  HMMA.16816.F32 R144, R8.reuse, R16, R144 ;  /* 0x000000100890723c */ /* 0x040fe20000001890 */
[----:B------:R-:W-:Y:S01]  /*f930*/  MOV R191, R132 ;  /* 0x0000008400bf7202 */ /* 0x000fe20000000f00 */
[----:B------:R-:W1:Y:S04]  /*f940*/  LDSM.16.MT88.4 R116, [R212+0x9c00] ;  /* 0x009c0000d474783b */ /* 0x000e680000004200 */
[----:B------:R-:W4:Y:S01]  /*f950*/  LDSM.16.MT88.4 R132, [R214+0x9c00] ;  /* 0x009c0000d684783b */ /* 0x000f220000004200 */
[----:B------:R5:W1:Y:S01]  /*f960*/  MUFU.EX2 R39, R2 ;  /* 0x0000000200277308 */ /* 0x000a620000000800 */
[----:B------:R-:W-:Y:S01]  /*f970*/  FFMA.FTZ R16, R93, R48, R92 ;  /* 0x000000305d107223 */ /* 0x000fe2000001005c */
[----:B------:R-:W-:Y:S01]  /*f980*/  HMMA.16816.F32 R84, R8, R32, R84 ;  /* 0x000000200854723c */ /* 0x000fe20000001854 */
[----:B------:R-:W-:-:S02]  /*f990*/  MOV R17, R95 ;  /* 0x0000005f00117202 */ /* 0x000fc40000000f00 */
[----:B---3--:R-:W-:-:S05]  /*f9a0*/  F2FP.PACK_AB R6, R45, R47 ;  /* 0x0000002f2d06723e */ /* 0x008fca00000000ff */
[----:B------:R-:W-:Y:S01]  /*f9b0*/  HMMA.16816.F32 R56, R8, R18, R64 ;  /* 0x000000120838723c */ /* 0x000fe20000001840 */
[----:B-----5:R-:W-:-:S06]  /*f9c0*/  SHF.R.U32.HI R2, RZ, 0x10, R0 ;  /* 0x00000010ff027819 */ /* 0x020fcc0000011600 */
[----:B------:R-:W-:Y:S01]  /*f9d0*/  IMAD.MOV.U32 R67, RZ, RZ, R94 ;  /* 0x000000ffff437224 */ /* 0x000fe200078e005e */
[----:B------:R-:W-:Y:S01]  /*f9e0*/  LOP3.LUT R0, R12, 0xff, RZ, 0xc0, !PT ;  /* 0x000000ff0c007812 */ /* 0x000fe200078ec0ff */
[C---:B------:R-:W-:Y:S01]  /*f9f0*/  HMMA.16816.F32 R24, R8.reuse, R26, R80 ;  /* 0x0000001a0818723c */ /* 0x040fe20000001850 */
[----:B------:R-:W-:Y:S01]  /*fa00*/  LOP3.LUT R2, R2, 0xff, RZ, 0xc0, !PT ;  /* 0x000000ff02027812 */ /* 0x000fe200078ec0ff */
[----:B------:R-:W-:Y:S01]  /*fa10*/  IMAD.MOV.U32 R19, RZ, RZ, R201 ;  /* 0x000000ffff137224 */ /* 0x000fe200078e00c9 */
[----:B------:R-:W-:Y:S01]  /*fa20*/  PRMT R0, R0, 0x5410, R7 ;  /* 0x0000541000007816 */ /* 0x000fe20000000007 */
[----:B------:R-:W-:Y:S01]  /*fa30*/  IMAD.MOV.U32 R64, RZ, RZ, R194 ;  /* 0x000000ffff407224 */ /* 0x000fe200078e00c2 */
[----:B------:R-:W-:Y:S01]  /*fa40*/  PRMT R2, R2, 0x5410, R4 ;  /* 0x0000541002027816 */ /* 0x000fe20000000004 */
[----:B------:R-:W-:Y:S01]  /*fa50*/  IMAD.MOV.U32 R66, RZ, RZ, R150 ;  /* 0x000000ffff427224 */ /* 0x000fe200078e0096 */
[----:B--2---:R-:W-:Y:S01]  /*fa60*/  F2FP.PACK_AB R4, R40, R41 ;  /* 0x000000292804723e */ /* 0x004fe200000000ff */
[--C-:B------:R-:W-:Y:S01]  /*fa70*/  HSET2.LE.AND R7, R0, R104.reuse, PT ;  /* 0x0000006800077233 */ /* 0x100fe20003803000 */
[----:B------:R-:W-:Y:S01]  /*fa80*/  HMMA.16816.F32 R32, R8, R34, R96 ;  /* 0x000000220820723c */ /* 0x000fe20000001860 */
[--C-:B------:R-:W-:Y:S01]  /*fa90*/  HSET2.LE.AND R0, R3, R104.reuse, PT ;  /* 0x0000006803007233 */ /* 0x100fe20003803000 */
[----:B------:R-:W-:Y:S01]  /*faa0*/  LOP3.LUT R94, R5, R6, RZ, 0xc0, !PT ;  /* 0x00000006055e7212 */ /* 0x000fe200078ec0ff */
[----:B------:R-:W-:Y:S01]  /*fab0*/  HSET2.LE.AND R3, R2, R104, PT ;  /* 0x0000006802037233 */ /* 0x000fe20003803000 */
[----:B------:R-:W-:Y:S01]  /*fac0*/  F2FP.PACK_AB R2, R43, R42 ;  /* 0x0000002a2b02723e */ /* 0x000fe200000000ff */
[--C-:B------:R-:W-:Y:S01]  /*fad0*/  FFMA.FTZ R5, R211, c[0x0][0x23c], -R30.reuse ;  /* 0x00008f00d3057a23 */ /* 0x100fe2000001081e */
[----:B------:R-:W-:Y:S01]  /*fae0*/  MOV R65, R151 ;  /* 0x0000009700417202 */ /* 0x000fe20000000f00 */
[----:B------:R-:W-:Y:S01]  /*faf0*/  FFMA.FTZ R11, R64, R49, R19 ;  /* 0x00000031400b7223 */ /* 0x000fe20000010013 */
[----:B------:R-:W-:Y:S01]  /*fb00*/  LOP3.LUT R92, R0, R2, RZ, 0xc0, !PT ;  /* 0x00000002005c7212 */ /* 0x000fe200078ec0ff */
[--C-:B------:R-:W-:Y:S01]  /*fb10*/  FFMA.FTZ R0, R237, c[0x0][0x23c], -R30.reuse ;  /* 0x00008f00ed007a23 */ /* 0x100fe2000001081e */
[----:B------:R-:W-:Y:S01]  /*fb20*/  LOP3.LUT R93, R3, R4, RZ, 0xc0, !PT ;  /* 0x00000004035d7212 */ /* 0x000fe200078ec0ff */
[----:B------:R-:W-:Y:S01]  /*fb30*/  IMAD.WIDE.U32 R2, R14, -0x2daee0ad, RZ ;  /* 0xd2511f530e027825 */ /* 0x000fe200078e00ff */
[----:B-1----:R-:W-:Y:S01]  /*fb40*/  F2FP.PACK_AB R8, R38, R39 ;  /* 0x000000272608723e */ /* 0x002fe200000000ff */
[----:B------:R1:W-:Y:S01]  /*fb50*/  MUFU.EX2 R36, R0 ;  /* 0x0000000000247308 */ /* 0x0003e20000000800 */
[----:B------:R-:W-:Y:S01]  /*fb60*/  MOV R201, R148 ;  /* 0x0000009400c97202 */ /* 0x000fe20000000f00 */
[----:B------:R-:W-:Y:S01]  /*fb70*/  FFMA.FTZ R4, R232, c[0x0][0x23c], -R30 ;  /* 0x00008f00e8047a23 */ /* 0x000fe2000001081e */
[----:B------:R-:W-:Y:S01]  /*fb80*/  LOP3.LUT R95, R7, R8, RZ, 0xc0, !PT ;  /* 0x00000008075f7212 */ /* 0x000fe200078ec0ff */
[----:B------:R-:W-:Y:S01]  /*fb90*/  FFMA.FTZ R9, R17, R51, R67 ;  /* 0x0000003311097223 */ /* 0x000fe20000010043 */
[----:B------:R-:W-:Y:S01]  /*fba0*/  LOP3.LUT R7, R2, 0xff, RZ, 0xc0, !PT ;  /* 0x000000ff02077812 */ /* 0x000fe200078ec0ff */
[----:B------:R-:W-:Y:S01]  /*fbb0*/  IMAD.MOV.U32 R194, RZ, RZ, R149 ;  /* 0x000000ffffc27224 */ /* 0x000fe200078e0095 */
[----:B------:R-:W-:Y:S01]  /*fbc0*/  SHF.R.U32.HI R6, RZ, 0x18, R2 ;  /* 0x00000018ff067819 */ /* 0x000fe20000011602 */
[----:B------:R-:W-:Y:S01]  /*fbd0*/  MUFU.EX2 R29, R5 ;  /* 0x00000005001d7308 */ /* 0x000fe20000000800 */
[----:B------:R-:W-:Y:S01]  /*fbe0*/  FFMA.FTZ R10, R66, R50, R65 ;  /* 0x00000032420a7223 */ /* 0x000fe20000010041 */
[----:B------:R-:W2:Y:S01]  /*fbf0*/  LDSM.16.MT88.4 R148, [R212+0xac00] ;  /* 0x00ac0000d494783b */ /* 0x000ea20000004200 */
[----:B------:R-:W-:Y:S03]  /*fc00*/  HMMA.16816.F32 R108, R92, R116, R108 ;  /* 0x000000745c6c723c */ /* 0x000fe6000000186c */
[----:B------:R-:W3:Y:S01]  /*fc10*/  LDSM.16.MT88.4 R80, [R212+0xbc00] ;  /* 0x00bc0000d450783b */ /* 0x000ee20000004200 */
[----:B-1----:R-:W-:-:S02]  /*fc20*/  FFMA.FTZ R0, R235, c[0x0][0x23c], -R30 ;  /* 0x00008f00eb007a23 */ /* 0x002fc4000001081e */
[----:B------:R1:W-:Y:S01]  /*fc30*/  MUFU.EX2 R30, R4 ;  /* 0x00000004001e7308 */ /* 0x0003e20000000800 */
[----:B------:R-:W5:Y:S01]  /*fc40*/  LDSM.16.MT88.4 R12, [R214+0xbc00] ;  /* 0x00bc0000d60c783b */ /* 0x000f620000004200 */
[C---:B------:R-:W-:Y:S06]  /*fc50*/  HMMA.16816.F32 R120, R92.reuse, R118, R120 ;  /* 0x000000765c78723c */ /* 0x040fec0000001878 */
[----:B------:R1:W-:Y:S02]  /*fc60*/  MUFU.EX2 R37, R0 ;  /* 0x0000000000257308 */ /* 0x0003e40000000800 */
[----:B----4-:R-:W-:Y:S01]  /*fc70*/  HMMA.16816.F32 R124, R92, R132, R124 ;  /* 0x000000845c7c723c */ /* 0x010fe2000000187c */
[----:B-1----:R-:W-:-:S07]  /*fc80*/  SHF.R.U32.HI R4, RZ, 0x10, R2 ;  /* 0x00000010ff047819 */ /* 0x002fce0000011602 */
[----:B------:R-:W-:Y:S01]  /*fc90*/  HMMA.16816.F32 R136, R92, R134, R136 ;  /* 0x000000865c88723c */ /* 0x000fe20000001888 */
[----:B------:R-:W-:Y:S02]  /*fca0*/  LOP3.LUT R0, R3, UR18, R46, 0x96, !PT ;  /* 0x0000001203007c12 */ /* 0x000fe4000f8e962e */
[----:B------:R-:W-:Y:S01]  /*fcb0*/  LOP3.LUT R3, R2, 0xffff, RZ, 0xc0, !PT ;  /* 0x0000ffff02037812 */ /* 0x000fe200078ec0ff */
[----:B------:R-:W-:-:S04]  /*fcc0*/  FFMA.FTZ R2, R238, c[0x0][0x23c], -R31 ;  /* 0x00008f00ee027a23 */ /* 0x000fc8000001081f */
[C---:B------:R-:W-:Y:S01]  /*fcd0*/  HMMA.16816.F32 R156, R92.reuse, R164, R156 ;  /* 0x000000a45c9c723c */ /* 0x040fe2000000189c */
[----:B------:R-:W-:Y:S01]  /*fce0*/  SHF.R.U32.HI R5, RZ, 0x8, R3 ;  /* 0x00000008ff057819 */ /* 0x000fe20000011603 */
[----:B------:R1:W-:Y:S01]  /*fcf0*/  MUFU.EX2 R19, R2 ;  /* 0x0000000200137308 */ /* 0x0003e20000000800 */
[----:B------:R-:W-:Y:S02]  /*fd00*/  FFMA.FTZ R3, R234, c[0x0][0x23c], -R31 ;  /* 0x00008f00ea037a23 */ /* 0x000fe4000001081f */
[----:B------:R-:W-:Y:S02]  /*fd10*/  PRMT R8, R7, 0x5410, R5 ;  /* 0x0000541007087816 */ /* 0x000fe40000000005 */
[----:B------:R-:W-:Y:S01]  /*fd20*/  LOP3.LUT R5, R0, 0xff, RZ, 0xc0, !PT ;  /* 0x000000ff00057812 */ /* 0x000fe200078ec0ff */
[C---:B--2---:R-:W-:Y:S02]  /*fd30*/  HMMA.16816.F32 R140, R92.reuse, R148, R140 ;  /* 0x000000945c8c723c */ /* 0x044fe4000000188c */
[----:B------:R2:W-:Y:S06]  /*fd40*/  MUFU.EX2 R28, R3 ;  /* 0x00000003001c7308 */ /* 0x0005ec0000000800 */
[----:B------:R-:W-:Y:S01]  /*fd50*/  HMMA.16816.F32 R152, R92, R150, R152 ;  /* 0x000000965c98723c */ /* 0x000fe20000001898 */
[----:B-1----:R-:W-:Y:S01]  /*fd60*/  LOP3.LUT R2, R4, 0xff, RZ, 0xc0, !PT ;  /* 0x000000ff04027812 */ /* 0x002fe200078ec0ff */
[----:B------:R-:W-:-:S03]  /*fd70*/  FFMA.FTZ R4, R236, c[0x0][0x23c], -R31 ;  /* 0x00008f00ec047a23 */ /* 0x000fc6000001081f */
[----:B------:R-:W-:Y:S01]  /*fd80*/  PRMT R6, R2, 0x5410, R6 ;  /* 0x0000541002067816 */ /* 0x000fe20000000006 */
[----:B------:R-:W-:Y:S01]  /*fd90*/  FFMA.FTZ R2, R233, c[0x0][0x23c], -R31 ;  /* 0x00008f00e9027a23 */ /* 0x000fe2000001081f */
[----:B------:R-:W-:Y:S01]  /*fda0*/  MUFU.EX2 R17, R4 ;  /* 0x0000000400117308 */ /* 0x000fe20000000800 */
[----:B------:R-:W-:Y:S01]  /*fdb0*/  HMMA.16816.F32 R168, R92, R166, R168 ;  /* 0x000000a65ca8723c */ /* 0x000fe200000018a8 */
[----:B--2---:R-:W-:-:S04]  /*fdc0*/  SHF.R.U32.HI R3, RZ, 0x10, R0 ;  /* 0x00000010ff037819 */ /* 0x004fc80000011600 */
[----:B------:R-:W-:Y:S02]  /*fdd0*/  LOP3.LUT R3, R3, 0xff, RZ, 0xc0, !PT ;  /* 0x000000ff03037812 */ /* 0x000fe400078ec0ff */
[----:B------:R1:W2:Y:S01]  /*fde0*/  MUFU.EX2 R18, R2 ;  /* 0x0000000200127308 */ /* 0x0002a20000000800 */
[C---:B---3--:R-:W-:Y:S08]  /*fdf0*/  HMMA.16816.F32 R72, R92.reuse, R80, R72 ;  /* 0x000000505c48723c */ /* 0x048ff00000001848 */
[----:B------:R-:W-:Y:S01]  /*fe00*/  HMMA.16816.F32 R76, R92, R82, R76 ;  /* 0x000000525c4c723c */ /* 0x000fe2000000184c */
[----:B-1----:R-:W-:-:S07]  /*fe10*/  LOP3.LUT R2, R0, 0xffff, RZ, 0xc0, !PT ;  /* 0x0000ffff00027812 */ /* 0x002fce00078ec0ff */
[C---:B-----5:R-:W-:Y:S01]  /*fe20*/  HMMA.16816.F32 R88, R92.reuse, R12, R88 ;  /* 0x0000000c5c58723c */ /* 0x060fe20000001858 */
[----:B------:R-:W-:Y:S02]  /*fe30*/  SHF.R.U32.HI R0, RZ, 0x18, R0 ;  /* 0x00000018ff007819 */ /* 0x000fe40000011600 */
[----:B------:R-:W-:Y:S02]  /*fe40*/  SHF.R.U32.HI R2, RZ, 0x8, R2 ;  /* 0x00000008ff027819 */ /* 0x000fe40000011602 */
[----:B------:R-:W-:Y:S01]  /*fe50*/  PRMT R7, R3, 0x5410, R0 ;  /* 0x0000541003077816 */ /* 0x000fe20000000000 */
[--C-:B------:R-:W-:Y:S01]  /*fe60*/  HSET2.LE.AND R0, R8, R104.reuse, PT ;  /* 0x0000006808007233 */ /* 0x100fe20003803000 */
[----:B------:R-:W-:Y:S01]  /*fe70*/  PRMT R2, R5, 0x5410, R2 ;  /* 0x0000541005027816 */ /* 0x000fe20000000002 */
[--C-:B------:R-:W-:Y:S01]  /*fe80*/  HSET2.LE.AND R3, R6, R104.reuse, PT ;  /* 0x0000006806037233 */ /* 0x100fe20003803000 */
[----:B--2---:R-:W-:Y:S01]  /*fe90*/  F2FP.PACK_AB R4, R18, R28 ;  /* 0x0000001c1204723e */ /* 0x004fe200000000ff */
[--C-:B------:R-:W-:Y:S01]  /*fea0*/  HSET2.LE.AND R7, R7, R104.reuse, PT ;  /* 0x0000006807077233 */ /* 0x100fe20003803000 */
[----:B------:R-:W-:Y:S01]  /*feb0*/  F2FP.PACK_AB R6, R37, R36 ;  /* 0x000000242506723e */ /* 0x000fe200000000ff */
[----:B------:R-:W-:Y:S01]  /*fec0*/  HSET2.LE.AND R5, R2, R104, PT ;  /* 0x0000006802057233 */ /* 0x000fe20003803000 */
[----:B------:R-:W-:Y:S01]  /*fed0*/  F2FP.PACK_AB R2, R29, R30 ;  /* 0x0000001e1d02723e */ /* 0x000fe200000000ff */
[----:B------:R-:W-:Y:S01]  /*fee0*/  HMMA.16816.F32 R92, R92, R14, R52 ;  /* 0x0000000e5c5c723c */ /* 0x000fe20000001834 */
[----:B------:R-:W-:Y:S01]  /*fef0*/  LOP3.LUT R99, R3, R4, RZ, 0xc0, !PT ;  /* 0x0000000403637212 */ /* 0x000fe200078ec0ff */
[----:B------:R-:W-:Y:S01]  /*ff00*/  FADD.FTZ R3, R194, R16 ;  /* 0x00000010c2037221 */ /* 0x000fe20000010000 */
[----:B------:R-:W-:Y:S01]  /*ff10*/  LOP3.LUT R98, R0, R2, RZ, 0xc0, !PT ;  /* 0x0000000200627212 */ /* 0x000fe200078ec0ff */
[----:B------:R-:W-:Y:S01]  /*ff20*/  FADD.FTZ R2, R201, R11 ;  /* 0x0000000bc9027221 */ /* 0x000fe20000010000 */
[----:B------:R-:W-:Y:S01]  /*ff30*/  F2FP.PACK_AB R0, R17, R19 ;  /* 0x000000131100723e */ /* 0x000fe200000000ff */
        /* <DEDUP_REMOVED lines=76> */
[----:B------:R-:W-:Y:S02]  /*10400*/  IMAD.MOV.U32 R104, RZ, RZ, R246 ;  /* 0x000000ffff687224 */ /* 0x000fe400078e00f6 */
[----:B------:R-:W-:Y:S01]  /*10410*/  IMAD.MOV.U32 R102, RZ, RZ, R244 ;  /* 0x000000ffff667224 */ /* 0x000fe200078e00f4 */
        /* <DEDUP_REMOVED lines=10> */
[----:B------:R-:W-:Y:S01]  /*104c0*/  ULDC.64 UR4, c[0x0][0x1a0] ;  /* 0x0000680000047ab9 */ /* 0x000fe20000000a00 */
[----:B------:R-:W4:Y:S01]  /*104d0*/  S2R R247, SR_TID.X ;  /* 0x0000000000f77919 */ /* 0x000f220000002100 */
[----:B------:R-:W-:Y:S02]  /*104e0*/  UIMAD UR36, UR36, UR4, URZ ;  /* 0x00000004242472a4 */ /* 0x000fe4000f8e023f */
[----:B------:R-:W-:Y:S02]  /*104f0*/  UIMAD.WIDE.U32 UR38, UR34, UR4, URZ ;  /* 0x00000004222672a5 */ /* 0x000fe4000f8e003f */
[----:B------:R-:W-:-:S04]  /*10500*/  UIMAD UR5, UR34, UR5, UR36 ;  /* 0x00000005220572a4 */ /* 0x000fc8000f8e0224 */
[----:B------:R-:W-:Y:S01]  /*10510*/  UIADD3 UR5, UR39, UR5, URZ ;  /* 0x0000000527057290 */ /* 0x000fe2000fffe03f */
[----:B------:R-:W-:Y:S02]  /*10520*/  IMAD.U32 R2, RZ, RZ, UR38 ;  /* 0x00000026ff027e24 */ /* 0x000fe4000f8e00ff */
[----:B------:R-:W-:-:S03]  /*10530*/  IMAD.U32 R3, RZ, RZ, UR39 ;  /* 0x00000027ff037e24 */ /* 0x000fc6000f8e00ff */
[----:B------:R-:W-:Y:S01]  /*10540*/  IMAD.U32 R3, RZ, RZ, UR5 ;  /* 0x00000005ff037e24 */ /* 0x000fe2000f8e00ff */
[----:B------:R-:W-:Y:S04]  /*10550*/  @P4 STS [R218+0x9000], RZ ;  /* 0x009000ffda004388 */ /* 0x000fe80000000800 */
[----:B------:R-:W-:Y:S01]  /*10560*/  @P4 STS [R218+0x9004], RZ ;  /* 0x009004ffda004388 */ /* 0x000fe20000000800 */
[----:B----4-:R-:W-:-:S03]  /*10570*/  IMAD.SHL.U32 R247, R247, 0x2, RZ ;  /* 0x00000002f7f77824 */ /* 0x010fc600078e00ff */
[----:B------:R-:W-:Y:S02]  /*10580*/  @P4 STS.64 [R218+0x9008], RZ ;  /* 0x009008ffda004388 */ /* 0x000fe40000000a00 */
[----:B------:R-:W-:Y:S02]  /*10590*/  LOP3.LUT R247, R247, 0x6, RZ, 0xc0, !PT ;  /* 0x00000006f7f77812 */ /* 0x000fe400078ec0ff */
        /* <DEDUP_REMOVED lines=13> */
[C---:B------:R-:W-:Y:S01]  /*10670*/  @!P4 LEA R12, P5, R2.reuse, c[0x0][0x170], 0x1 ;  /* 0x00005c00020cca11 */ /* 0x040fe200078a08ff */
[----:B------:R-:W-:Y:S01]  /*10680*/  IMAD.U32 R0, RZ, RZ, UR34 ;  /* 0x00000022ff007e24 */ /* 0x000fe2000f8e00ff */
[----:B------:R-:W-:Y:S01]  /*10690*/  IADD3.X R3, R3, UR24, RZ, P6, !PT ;  /* 0x0000001803037c10 */ /* 0x000fe2000b7fe4ff */
[----:B------:R-:W-:Y:S01]  /*106a0*/  @P3 STS.128 [R218+0xa000], RZ ;  /* 0x00a000ffda003388 */ /* 0x000fe20000000c00 */
[----:B------:R-:W-:Y:S01]  /*106b0*/  @!P3 LEA R6, P1, R2, c[0x0][0x170], 0x1 ;  /* 0x00005c000206ba11 */ /* 0x000fe200078208ff */
[----:B------:R-:W-:Y:S01]  /*106c0*/  IMAD R0, R0, 0x40, R247 ;  /* 0x0000004000007824 */ /* 0x000fe200078e02f7 */
        /* <DEDUP_REMOVED lines=9> */
[--C-:B------:R-:W-:Y:S01]  /*10760*/  IMAD.IADD R2, R221, 0x1, -R0.reuse ;  /* 0x00000001dd027824 */ /* 0x100fe200078e0a00 */
[----:B------:R-:W-:Y:S01]  /*10770*/  ISETP.GE.AND P0, PT, R0, R230, PT ;  /* 0x000000e60000720c */ /* 0x000fe20003f06270 */
[----:B------:R-:W-:Y:S01]  /*10780*/  @!PT LDS RZ, [RZ] ;  /* 0x00000000fffff984 */ /* 0x000fe20000000800 */
[----:B------:R-:W-:Y:S01]  /*10790*/  @!PT LDS RZ, [RZ] ;  /* 0x00000000fffff984 */ /* 0x000fe20000000800 */
[----:B------:R-:W-:Y:S01]  /*107a0*/  @!PT LDS RZ, [RZ] ;  /* 0x00000000fffff984 */ /* 0x000fe20000000800 */
[----:B------:R3:W-:Y:S01]  /*107b0*/  @!P2 LDGSTS.E.BYPASS.LTC128B.128 [R218+0xb000], [R8.64+0x80] ;  /* 0x0b00008008daafae */ /* 0x0007e2000b901d5e */
[----:B------:R-:W-:Y:S01]  /*107c0*/  IMAD.IADD R3, R220, 0x1, -R0 ;  /* 0x00000001dc037824 */ /* 0x000fe200078e0a00 */
[----:B------:R-:W-:Y:S02]  /*107d0*/  ISETP.GE.AND P6, PT, R0, R229, PT ;  /* 0x000000e50000720c */ /* 0x000fe40003fc6270 */
[----:B------:R-:W-:Y:S01]  /*107e0*/  @P4 STS.128 [R218+0x9800], RZ ;  /* 0x009800ffda004388 */ /* 0x000fe20000000c00 */
[----:B------:R-:W-:-:S02]  /*107f0*/  IABS R2, R2 ;  /* 0x0000000200027213 */ /* 0x000fc40000000000 */
[----:B------:R-:W-:Y:S01]  /*10800*/  IABS R3, R3 ;  /* 0x0000000300037213 */ /* 0x000fe20000000000 */
[----:B------:R-:W-:Y:S01]  /*10810*/  @!PT LDS RZ, [RZ] ;  /* 0x00000000fffff984 */ /* 0x000fe20000000800 */
[----:B------:R-:W-:Y:S01]  /*10820*/  @!PT LDS RZ, [RZ] ;  /* 0x00000000fffff984 */ /* 0x000fe20000000800 */
[----:B------:R-:W-:Y:S01]  /*10830*/  @!PT LDS RZ, [RZ] ;  /* 0x00000000fffff984 */ /* 0x000fe20000000800 */
[----:B------:R2:W-:Y:S01]  /*10840*/  @!P4 LDGSTS.E.BYPASS.LTC128B.128 [R218+0x9800], [R12.64] ;  /* 0x098000000cdacfae */ /* 0x0005e2000b901d5e */
[C---:B------:R-:W-:Y:S02]  /*10850*/  ISETP.GE.AND P5, PT, R0.reuse, R228, PT ;  /* 0x000000e40000720c */ /* 0x040fe40003fa6270 */
[C---:B------:R-:W-:Y:S01]  /*10860*/  ISETP.GE.AND P1, PT, R0.reuse, R227, PT ;  /* 0x000000e30000720c */ /* 0x040fe20003f26270 */
[----:B------:R-:W-:Y:S01]  /*10870*/  @P3 STS.128 [R218+0xa800], RZ ;  /* 0x00a800ffda003388 */ /* 0x000fe20000000c00 */
[C---:B------:R-:W-:Y:S02]  /*10880*/  ISETP.LT.OR P0, PT, R0.reuse, R225, P0 ;  /* 0x000000e10000720c */ /* 0x040fe40000701670 */
[C---:B------:R-:W-:Y:S01]  /*10890*/  ISETP.LT.OR P6, PT, R0.reuse, R224, P6 ;  /* 0x000000e00000720c */ /* 0x040fe200037c1670 */
[----:B------:R-:W-:Y:S01]  /*108a0*/  @!PT LDS RZ, [RZ] ;  /* 0x00000000fffff984 */ /* 0x000fe20000000800 */
[----:B------:R-:W-:Y:S01]  /*108b0*/  @!PT LDS RZ, [RZ] ;  /* 0x00000000fffff984 */ /* 0x000fe20000000800 */
[----:B------:R-:W-:Y:S01]  /*108c0*/  @!PT LDS RZ, [RZ] ;  /* 0x00000000fffff984 */ /* 0x000fe20000000800 */
[----:B------:R4:W-:Y:S01]  /*108d0*/  @!P3 LDGSTS.E.BYPASS.LTC128B.128 [R218+0xa800], [R6.64+0x40] ;  /* 0x0a80004006dabfae */ /* 0x0009e2000b901d5e */
[----:B------:R-:W-:-:S02]  /*108e0*/  ISETP.LT.OR P5, PT, R0, R223, P5 ;  /* 0x000000df0000720c */ /* 0x000fc40002fa1670 */
[----:B------:R-:W-:Y:S01]  /*108f0*/  ISETP.LT.OR P1, PT, R0, R222, P1 ;  /* 0x000000de0000720c */ /* 0x000fe20000f21670 */
[----:B------:R-:W-:Y:S04]  /*10900*/  @P2 STS.128 [R218+0xb800], RZ ;  /* 0x00b800ffda002388 */ /* 0x000fe80000000c00 */
[----:B------:R-:W-:Y:S01]  /*10910*/  @!PT LDS RZ, [RZ] ;  /* 0x00000000fffff984 */ /* 0x000fe20000000800 */
[----:B------:R-:W-:Y:S01]  /*10920*/  @!PT LDS RZ, [RZ] ;  /* 0x00000000fffff984 */ /* 0x000fe20000000800 */
[----:B------:R-:W-:Y:S01]  /*10930*/  @!PT LDS RZ, [RZ] ;  /* 0x00000000fffff984 */ /* 0x000fe20000000800 */
[----:B------:R4:W-:Y:S04]  /*10940*/  @!P2 LDGSTS.E.BYPASS.LTC128B.128 [R218+0xb800], [R4.64+0x80] ;  /* 0x0b80008004daafae */ /* 0x0009e8000b901d5e */
[----:B---3--:R-:W-:Y:S04]  /*10950*/  LDSM.16.M88.4 R8, [R216] ;  /* 0x00000000d808783b */ /* 0x008fe80000000200 */
[----:B------:R-:W3:Y:S04]  /*10960*/  LDSM.16.M88.4 R28, [R213+0x6000] ;  /* 0x00600000d51c783b */ /* 0x000ee80000000200 */
[----:B------:R-:W5:Y:S04]  /*10970*/  LDSM.16.M88.4 R24, [R213+0x6400] ;  /* 0x00640000d518783b */ /* 0x000f680000000200 */
[----:B------:R-:W-:Y:S04]  /*10980*/  LDSM.16.M88.4 R20, [R213+0x6800] ;  /* 0x00680000d514783b */ /* 0x000fe80000000200 */
[----:B------:R-:W-:Y:S04]  /*10990*/  LDSM.16.M88.4 R16, [R213+0x6c00] ;  /* 0x006c0000d510783b */ /* 0x000fe80000000200 */
[----:B--2---:R-:W-:Y:S04]  /*109a0*/  LDSM.16.M88.4 R12, [R217+0x1000] ;  /* 0x00100000d90c783b */ /* 0x004fe80000000200 */
[----:B----4-:R-:W2:Y:S04]  /*109b0*/  LDSM.16.M88.4 R4, [R216+0x1000] ;  /* 0x00100000d804783b */ /* 0x010ea80000000200 */
[----:B------:R-:W4:Y:S04]  /*109c0*/  LDSM.16.M88.4 R44, [R215+0x6400] ;  /* 0x00640000d72c783b */ /* 0x000f280000000200 */
[----:B------:R-:W1:Y:S04]  /*109d0*/  LDSM.16.M88.4 R48, [R215+0x6000] ;  /* 0x00600000d730783b */ /* 0x000e680000000200 */
[----:B------:R-:W1:Y:S04]  /*109e0*/  LDSM.16.M88.4 R36, [R215+0x6c00] ;  /* 0x006c0000d724783b */ /* 0x000e680000000200 */
[----:B------:R-:W1:Y:S01]  /*109f0*/  LDSM.16.M88.4 R40, [R215+0x6800] ;  /* 0x00680000d728783b */ /* 0x000e620000000200 */
[C---:B---3--:R-:W-:Y:S03]  /*10a00*/  HMMA.16816.F32 R208, R8.reuse, R28, RZ ;  /* 0x0000001c08d0723c */ /* 0x048fe600000018ff */
[----:B------:R-:W0:Y:S05]  /*10a10*/  LDGDEPBAR ;  /* 0x00000000000079af */ /* 0x000e2a0000000000 */
[C---:B------:R-:W-:Y:S08]  /*10a20*/  HMMA.16816.F32 R204, R8.reuse, R30, RZ ;  /* 0x0000001e08cc723c */ /* 0x040ff000000018ff */
[----:B-----5:R-:W-:Y:S08]  /*10a30*/  HMMA.16816.F32 R200, R8, R24, RZ ;  /* 0x0000001808c8723c */ /* 0x020ff000000018ff */
        /* <DEDUP_REMOVED lines=8> */
[----:B----4-:R-:W-:Y:S08]  /*10ac0*/  HMMA.16816.F32 R180, R12, R44, R56 ;  /* 0x0000002c0cb4723c */ /* 0x010ff00000001838 */
        /* <DEDUP_REMOVED lines=8> */
[C---:B-1----:R-:W-:Y:S08]  /*10b50*/  HMMA.16816.F32 R56, R12.reuse, R50, R60 ;  /* 0x000000320c38723c */ /* 0x042ff0000000183c */
[C---:B------:R-:W-:Y:S01]  /*10b60*/  HMMA.16816.F32 R104, R12.reuse, R48, R32 ;  /* 0x000000300c68723c */ /* 0x040fe20000001820 */
[----:B------:R-:W-:Y:S07]  /*10b70*/  LDSM.16.M88.4 R32, [R213+0x7000] ;  /* 0x00700000d520783b */ /* 0x000fee0000000200 */
[C---:B------:R-:W-:Y:S01]  /*10b80*/  HMMA.16816.F32 R60, R12.reuse, R38, R4 ;  /* 0x000000260c3c723c */ /* 0x040fe20000001804 */
[----:B------:R-:W1:Y:S07]  /*10b90*/  LDSM.16.M88.4 R4, [R216+0x3000] ;  /* 0x00300000d804783b */ /* 0x000e6e0000000200 */
[C---:B------:R-:W-:Y:S01]  /*10ba0*/  HMMA.16816.F32 R16, R12.reuse, R36, R28 ;  /* 0x000000240c10723c */ /* 0x040fe2000000181c */
[----:B------:R-:W3:Y:S07]  /*10bb0*/  LDSM.16.M88.4 R28, [R213+0x7400] ;  /* 0x00740000d51c783b */ /* 0x000eee0000000200 */
[C---:B------:R-:W-:Y:S08]  /*10bc0*/  HMMA.16816.F32 R176, R12.reuse, R40, R52 ;  /* 0x000000280cb0723c */ /* 0x040ff00000001834 */
[C---:B------:R-:W-:Y:S08]  /*10bd0*/  HMMA.16816.F32 R52, R12.reuse, R46, R64 ;  /* 0x0000002e0c34723c */ /* 0x040ff00000001840 */
[----:B------:R-:W-:Y:S01]  /*10be0*/  HMMA.16816.F32 R64, R12, R42, R100 ;  /* 0x0000002a0c40723c */ /* 0x000fe20000001864 */
[----:B------:R-:W4:Y:S07]  /*10bf0*/  LDSM.16.M88.4 R12, [R216+0x2000] ;  /* 0x00200000d80c783b */ /* 0x000f2e0000000200 */
[C---:B--2---:R-:W-:Y:S08]  /*10c00*/  HMMA.16816.F32 R236, R8.reuse, R44, R200 ;  /* 0x0000002c08ec723c */ /* 0x044ff000000018c8 */
[C---:B------:R-:W-:Y:S08]  /*10c10*/  HMMA.16816.F32 R240, R8.reuse, R36, R184 ;  /* 0x0000002408f0723c */ /* 0x040ff000000018b8 */
[C---:B------:R-:W-:Y:S08]  /*10c20*/  HMMA.16816.F32 R208, R8.reuse, R48, R208 ;  /* 0x0000003008d0723c */ /* 0x040ff000000018d0 */
[C---:B------:R-:W-:Y:S08]  /*10c30*/  HMMA.16816.F32 R200, R8.reuse, R50, R204 ;  /* 0x0000003208c8723c */ /* 0x040ff000000018cc */
[----:B------:R-:W-:Y:S08]  /*10c40*/  HMMA.16816.F32 R184, R8, R42, R188 ;  /* 0x0000002a08b8723c */ /* 0x000ff000000018bc */
[----:B-1----:R-:W-:Y:S08]  /*10c50*/  HMMA.16816.F32 R100, R4, R34, R56 ;  /* 0x000000220464723c */ /* 0x002ff00000001838 */
        /* <DEDUP_REMOVED lines=637> */
.L_x_749:
[----:B------:R-:W-:Y:S05]  /*13430*/  BSYNC B0 ;  /* 0x0000000000007941 */ /* 0x000fea0003800000 */
.L_x_748:
[----:B------:R-:W0:Y:S02]  /*13440*/  LDGDEPBAR ;  /* 0x00000000000079af */ /* 0x000e240000000000 */
.L_x_747:
[----:B------:R-:W2:Y:S04]  /*13450*/  LDL R0, [R1] ;  /* 0x0000000001007983 */ /* 0x000ea80000100800 */
[----:B------:R-:W3:Y:S04]  /*13460*/  LDL R2, [R1+0x14] ;  /* 0x0000140001027983 */ /* 0x000ee80000100800 */
[----:B------:R-:W4:Y:S01]  /*13470*/  LDL R3, [R1+0x10] ;  /* 0x0000100001037983 */ /* 0x000f220000100800 */
[----:B-1----:R-:W-:Y:S01]  /*13480*/  IMAD.MOV.U32 R7, RZ, RZ, R249 ;  /* 0x000000ffff077224 */ /* 0x002fe200078e00f9 */
[----:B------:R-:W-:Y:S01]  /*13490*/  MOV R6, R248 ;  /* 0x000000f800067202 */ /* 0x000fe20000000f00 */
[----:B------:R-:W-:Y:S01]  /*134a0*/  USHF.L.U32 UR4, UR34, 0x1, URZ ;  /* 0x0000000122047899 */ /* 0x000fe2000800063f */
[----:B------:R-:W-:-:S02]  /*134b0*/  IMAD.MOV.U32 R9, RZ, RZ, R250 ;  /* 0x000000ffff097224 */ /* 0x000fc400078e00fa */
[----:B------:R-:W-:Y:S02]  /*134c0*/  IMAD.MOV.U32 R8, RZ, RZ, R251 ;  /* 0x000000ffff087224 */ /* 0x000fe400078e00fb */
[----:B------:R-:W-:Y:S02]  /*134d0*/  IMAD.MOV.U32 R28, RZ, RZ, R6 ;  /* 0x000000ffff1c7224 */ /* 0x000fe400078e0006 */
[----:B------:R-:W-:Y:S02]  /*134e0*/  IMAD.MOV.U32 R47, RZ, RZ, R8 ;  /* 0x000000ffff2f7224 */ /* 0x000fe400078e0008 */
[----:B------:R-:W-:Y:S01]  /*134f0*/  IMAD.MOV.U32 R29, RZ, RZ, R9 ;  /* 0x000000ffff1d7224 */ /* 0x000fe200078e0009 */
[----:B------:R-:W-:Y:S01]  /*13500*/  MOV R17, R7 ;  /* 0x0000000700117202 */ /* 0x000fe20000000f00 */
[----:B------:R-:W1:Y:S02]  /*13510*/  LDC.U8 R100, c[0x0][0x2d8] ;  /* 0x0000b600ff647b82 */ /* 0x000e640000000000 */
[----:B------:R-:W-:-:S02]  /*13520*/  IMAD.MOV.U32 R49, RZ, RZ, R29 ;  /* 0x000000ffff317224 */ /* 0x000fc400078e001d */
[----:B--2---:R-:W-:-:S04]  /*13530*/  IMAD.WIDE.U32 R248, R0, -0x326172a9, RZ ;  /* 0xcd9e8d5700f87825 */ /* 0x004fc800078e00ff */
[----:B---3--:R-:W-:Y:S01]  /*13540*/  IMAD.MOV.U32 R12, RZ, RZ, R2 ;  /* 0x000000ffff0c7224 */ /* 0x008fe200078e0002 */
[----:B------:R-:W-:Y:S01]  /*13550*/  LOP3.LUT R2, R249, R252, RZ, 0x3c, !PT ;  /* 0x000000fcf9027212 */ /* 0x000fe200078e3cff */
[----:B------:R-:W-:Y:S02]  /*13560*/  IMAD.U32 R0, RZ, RZ, UR33 ;  /* 0x00000021ff007e24 */ /* 0x000fe4000f8e00ff */
[----:B----4-:R-:W-:-:S04]  /*13570*/  IMAD.WIDE.U32 R44, R3, -0x2daee0ad, RZ ;  /* 0xd2511f53032c7825 */ /* 0x010fc800078e00ff */
        /* <DEDUP_REMOVED lines=14> */
[----:B------:R-:W-:Y:S01]  /*13660*/  IMAD.WIDE.U32 R34, R0, -0x326172a9, RZ ;  /* 0xcd9e8d5700227825 */ /* 0x000fe200078e00ff */
[----:B------:R-:W-:Y:S02]  /*13670*/  LOP3.LUT R0, R251, R252, RZ, 0x3c, !PT ;  /* 0x000000fcfb007212 */ /* 0x000fe400078e3cff */
[----:B------:R-:W-:Y:S02]  /*13680*/  LOP3.LUT R6, R3, UR12, R38, 0x96, !PT ;  /* 0x0000000c03067c12 */ /* 0x000fe4000f8e9626 */
[----:B------:R-:W-:Y:S01]  /*13690*/  LOP3.LUT R2, R35, UR10, R2, 0x96, !PT ;  /* 0x0000000a23027c12 */ /* 0x000fe2000f8e9602 */
[----:B------:R-:W-:-:S04]  /*136a0*/  IMAD.WIDE.U32 R40, R0, -0x2daee0ad, RZ ;  /* 0xd2511f5300287825 */ /* 0x000fc800078e00ff */
[----:B------:R-:W-:Y:S01]  /*136b0*/  IMAD.WIDE.U32 R8, R8, -0x2daee0ad, RZ ;  /* 0xd2511f5308087825 */ /* 0x000fe200078e00ff */
[----:B------:R-:W-:-:S03]  /*136c0*/  LOP3.LUT R0, R41, UR15, R44, 0x96, !PT ;  /* 0x0000000f29007c12 */ /* 0x000fc6000f8e962c */
[----:B------:R-:W-:Y:S01]  /*136d0*/  IMAD.WIDE.U32 R6, R6, -0x2daee0ad, RZ ;  /* 0xd2511f5306067825 */ /* 0x000fe200078e00ff */
[----:B------:R-:W-:-:S03]  /*136e0*/  LOP3.LUT R12, R9, UR13, R40, 0x96, !PT ;  /* 0x0000000d090c7c12 */ /* 0x000fc6000f8e9628 */
[----:B------:R-:W-:-:S05]  /*136f0*/  IMAD.WIDE.U32 R32, R2, -0x2daee0ad, RZ ;  /* 0xd2511f5302207825 */ /* 0x000fca00078e00ff */
[----:B------:R-:W-:Y:S01]  /*13700*/  LOP3.LUT R2, R33, UR7, R6, 0x96, !PT ;  /* 0x0000000721027c12 */ /* 0x000fe2000f8e9606 */
[----:B------:R-:W-:-:S04]  /*13710*/  IMAD.WIDE.U32 R36, R0, -0x326172a9, RZ ;  /* 0xcd9e8d5700247825 */ /* 0x000fc800078e00ff */
[----:B------:R-:W-:Y:S01]  /*13720*/  IMAD.WIDE.U32 R12, R12, -0x326172a9, RZ ;  /* 0xcd9e8d570c0c7825 */ /* 0x000fe200078e00ff */
[----:B------:R-:W-:-:S03]  /*13730*/  LOP3.LUT R4, R37, UR14, R4, 0x96, !PT ;  /* 0x0000000e25047c12 */ /* 0x000fc6000f8e9604 */
[----:B------:R-:W-:Y:S01]  /*13740*/  IMAD.WIDE.U32 R2, R2, -0x326172a9, RZ ;  /* 0xcd9e8d5702027825 */ /* 0x000fe200078e00ff */
[----:B------:R-:W-:Y:S02]  /*13750*/  LOP3.LUT R6, R13, UR12, R36, 0x96, !PT ;  /* 0x0000000c0d067c12 */ /* 0x000fe4000f8e9624 */
[----:B------:R-:W-:Y:S02]  /*13760*/  LOP3.LUT R11, R7, UR9, R10, 0x96, !PT ;  /* 0x00000009070b7c12 */ /* 0x000fe4000f8e960a */
[----:B------:R-:W-:Y:S01]  /*13770*/  LOP3.LUT R0, R2, 0xffff, RZ, 0xc0, !PT ;  /* 0x0000ffff02007812 */ /* 0x000fe200078ec0ff */
[----:B------:R-:W-:-:S03]  /*13780*/  IMAD.WIDE.U32 R4, R4, -0x2daee0ad, RZ ;  /* 0xd2511f5304047825 */ /* 0x000fc600078e00ff */
[----:B------:R-:W-:Y:S01]  /*13790*/  SHF.R.U32.HI R10, RZ, 0x8, R0 ;  /* 0x00000008ff0a7819 */ /* 0x000fe20000011600 */
[----:B------:R-:W-:Y:S01]  /*137a0*/  IMAD.WIDE.U32 R6, R6, -0x2daee0ad, RZ ;  /* 0xd2511f5306067825 */ /* 0x000fe200078e00ff */
[----:B------:R-:W-:-:S03]  /*137b0*/  SHF.R.U32.HI R0, RZ, 0x10, R2 ;  /* 0x00000010ff007819 */ /* 0x000fc60000011602 */
[----:B------:R-:W-:Y:S01]  /*137c0*/  IMAD.WIDE.U32 R24, R11, -0x326172a9, RZ ;  /* 0xcd9e8d570b187825 */ /* 0x000fe200078e00ff */
[----:B------:R-:W-:Y:S02]  /*137d0*/  LOP3.LUT R13, R7, UR9, R4, 0x96, !PT ;  /* 0x00000009070d7c12 */ /* 0x000fe4000f8e9604 */
[----:B------:R-:W-:Y:S02]  /*137e0*/  LOP3.LUT R4, R0, 0xff, RZ, 0xc0, !PT ;  /* 0x000000ff00047812 */ /* 0x000fe400078ec0ff */
[----:B------:R-:W-:Y:S02]  /*137f0*/  LOP3.LUT R9, R2, 0xff, RZ, 0xc0, !PT ;  /* 0x000000ff02097812 */ /* 0x000fe400078ec0ff */
[----:B------:R-:W-:Y:S02]  /*13800*/  SHF.R.U32.HI R0, RZ, 0x18, R2 ;  /* 0x00000018ff007819 */ /* 0x000fe40000011602 */
[----:B------:R-:W-:Y:S02]  /*13810*/  LOP3.LUT R2, R3, UR17, R24, 0x96, !PT ;  /* 0x0000001103027c12 */ /* 0x000fe4000f8e9618 */
[----:B------:R-:W-:-:S02]  /*13820*/  FMNMX.FTZ R3, R246, R176, !PT ;  /* 0x000000b0f6037209 */ /* 0x000fc40007810000 */
[----:B------:R-:W-:Y:S02]  /*13830*/  PRMT R11, R4, 0x5410, R0 ;  /* 0x00005410040b7816 */ /* 0x000fe40000000000 */
[----:B------:R-:W-:Y:S02]  /*13840*/  LOP3.LUT R0, R2, 0xffff, RZ, 0xc0, !PT ;  /* 0x0000ffff02007812 */ /* 0x000fe400078ec0ff */
[----:B------:R-:W-:Y:S02]  /*13850*/  FMNMX.FTZ R3, R58, R3, !PT ;  /* 0x000000033a037209 */ /* 0x000fe40007810000 */
[----:B------:R-:W-:Y:S02]  /*13860*/  LOP3.LUT R8, R5, UR11, R8, 0x96, !PT ;  /* 0x0000000b05087c12 */ /* 0x000fe4000f8e9608 */
[----:B------:R-:W-:Y:S02]  /*13870*/  SHF.R.U32.HI R4, RZ, 0x8, R0 ;  /* 0x00000008ff047819 */ /* 0x000fe40000011600 */
[----:B------:R-:W-:-:S02]  /*13880*/  LOP3.LUT R0, R2, 0xff, RZ, 0xc0, !PT ;  /* 0x000000ff02007812 */ /* 0x000fc400078ec0ff */
[----:B------:R-:W-:Y:S01]  /*13890*/  FMNMX.FTZ R3, R54, R3, !PT ;  /* 0x0000000336037209 */ /* 0x000fe20007810000 */
[----:B------:R-:W-:Y:S01]  /*138a0*/  IMAD.WIDE.U32 R22, R8, -0x326172a9, RZ ;  /* 0xcd9e8d5708167825 */ /* 0x000fe200078e00ff */
[----:B------:R-:W-:Y:S02]  /*138b0*/  PRMT R19, R0, 0x5410, R4 ;  /* 0x0000541000137816 */ /* 0x000fe40000000004 */
[----:B------:R-:W-:Y:S02]  /*138c0*/  FMNMX.FTZ R0, R52, R3, !PT ;  /* 0x0000000334007209 */ /* 0x000fe40007810000 */
[----:B------:R-:W-:Y:S02]  /*138d0*/  SHF.R.U32.HI R3, RZ, 0x10, R2 ;  /* 0x00000010ff037819 */ /* 0x000fe40000011602 */
[----:B------:R-:W-:Y:S02]  /*138e0*/  LOP3.LUT R12, R23, UR10, R12, 0x96, !PT ;  /* 0x0000000a170c7c12 */ /* 0x000fe4000f8e960c */
[----:B------:R-:W-:-:S02]  /*138f0*/  FMNMX.FTZ R4, R233, R0, !PT ;  /* 0x00000000e9047209 */ /* 0x000fc40007810000 */
[----:B------:R-:W-:Y:S02]  /*13900*/  SHF.R.U32.HI R2, RZ, 0x18, R2 ;  /* 0x00000018ff027819 */ /* 0x000fe40000011602 */
[----:B------:R-:W-:Y:S01]  /*13910*/  LOP3.LUT R0, R3, 0xff, RZ, 0xc0, !PT ;  /* 0x000000ff03007812 */ /* 0x000fe200078ec0ff */
[----:B------:R-:W-:Y:S01]  /*13920*/  IMAD.WIDE.U32 R26, R12, -0x2daee0ad, RZ ;  /* 0xd2511f530c1a7825 */ /* 0x000fe200078e00ff */
[----:B------:R-:W-:Y:S02]  /*13930*/  FMNMX.FTZ R3, R180, R4, !PT ;  /* 0x00000004b4037209 */ /* 0x000fe40007810000 */
[----:B------:R-:W-:Y:S02]  /*13940*/  PRMT R18, R0, 0x5410, R2 ;  /* 0x0000541000127816 */ /* 0x000fe40000000002 */
[----:B------:R-:W-:Y:S02]  /*13950*/  FMNMX.FTZ R0, R245, R178, !PT ;  /* 0x000000b2f5007209 */ /* 0x000fe40007810000 */
[----:B------:R-:W-:-:S02]  /*13960*/  FMNMX.FTZ R4, R173, R3, !PT ;  /* 0x00000003ad047209 */ /* 0x000fc40007810000 */
[----:B------:R-:W-:Y:S02]  /*13970*/  LOP3.LUT R6, R27, UR7, R6, 0x96, !PT ;  /* 0x000000071b067c12 */ /* 0x000fe4000f8e9606 */
[----:B------:R-:W-:Y:S02]  /*13980*/  FMNMX.FTZ R5, R177, R0, !PT ;  /* 0x00000000b1057209 */ /* 0x000fe40007810000 */
[----:B------:R-:W-:Y:S01]  /*13990*/  FMNMX.FTZ R4, R105, R4, !PT ;  /* 0x0000000469047209 */ /* 0x000fe20007810000 */
[----:B------:R-:W-:Y:S01]  /*139a0*/  IMAD.WIDE.U32 R2, R6, -0x326172a9, RZ ;  /* 0xcd9e8d5706027825 */ /* 0x000fe200078e00ff */
[----:B------:R-:W-:Y:S02]  /*139b0*/  FMNMX.FTZ R6, R57, R5, !PT ;  /* 0x0000000539067209 */ /* 0x000fe40007810000 */
[----:B------:R-:W-:Y:S02]  /*139c0*/  FMNMX.FTZ R5, R188, R4, !PT ;  /* 0x00000004bc057209 */ /* 0x000fe40007810000 */
[----:B------:R-:W-:-:S02]  /*139d0*/  LOP3.LUT R0, R2, 0xffff, RZ, 0xc0, !PT ;  /* 0x0000ffff02007812 */ /* 0x000fc400078ec0ff */
[----:B------:R-:W-:Y:S02]  /*139e0*/  FMNMX.FTZ R5, R185, R5, !PT ;  /* 0x00000005b9057209 */ /* 0x000fe40007810000 */
[----:B------:R-:W-:Y:S02]  /*139f0*/  SHF.R.U32.HI R4, RZ, 0x8, R0 ;  /* 0x00000008ff047819 */ /* 0x000fe40000011600 */
[----:B------:R-:W-:Y:S02]  /*13a00*/  FMNMX.FTZ R5, R183, R5, !PT ;  /* 0x00000005b7057209 */ /* 0x000fe40007810000 */
[----:B------:R-:W-:Y:S02]  /*13a10*/  LOP3.LUT R0, R2, 0xff, RZ, 0xc0, !PT ;  /* 0x000000ff02007812 */ /* 0x000fe400078ec0ff */
[----:B------:R-:W-:Y:S02]  /*13a20*/  FMNMX.FTZ R6, R53, R6, !PT ;  /* 0x0000000635067209 */ /* 0x000fe40007810000 */
[----:B------:R-:W-:-:S02]  /*13a30*/  FMNMX.FTZ R5, R46, R5, !PT ;  /* 0x000000052e057209 */ /* 0x000fc40007810000 */
[----:B------:R-:W-:Y:S02]  /*13a40*/  PRMT R15, R0, 0x5410, R4 ;  /* 0x00005410000f7816 */ /* 0x000fe40000000004 */
        /* <DEDUP_REMOVED lines=14> */
[----:B------:R-:W-:Y:S01]  /*13b30*/  FMNMX.FTZ R5, R197, R5, !PT ;  /* 0x00000005c5057209 */ /* 0x000fe20007810000 */
[----:B------:R-:W2:Y:S01]  /*13b40*/  SHFL.BFLY PT, R8, R0, 0x2, 0x1f ;  /* 0x0c401f0000087f89 */ /* 0x000ea200000e0000 */
        /* <DEDUP_REMOVED lines=18> */
[----:B--2---:R-:W-:Y:S02]  /*13c70*/  FMNMX.FTZ R0, R0, R8, !PT ;  /* 0x0000000800007209 */ /* 0x004fe40007810000 */
[----:B------:R-:W-:-:S02]  /*13c80*/  FMNMX.FTZ R6, R247, R6, !PT ;  /* 0x00000006f7067209 */ /* 0x000fc40007810000 */
[----:B------:R-:W-:Y:S01]  /*13c90*/  FMNMX.FTZ R4, R209, R5, !PT ;  /* 0x00000005d1047209 */ /* 0x000fe20007810000 */
[----:B------:R-:W2:Y:S01]  /*13ca0*/  SHFL.BFLY PT, R104, R0, 0x1, 0x1f ;  /* 0x0c201f0000687f89 */ /* 0x000ea200000e0000 */
[--C-:B------:R-:W-:Y:S02]  /*13cb0*/  SHF.R.U32.HI R5, RZ, 0x10, R2.reuse ;  /* 0x00000010ff057819 */ /* 0x100fe40000011602 */
[----:B------:R-:W-:Y:S01]  /*13cc0*/  FMNMX.FTZ R6, R242, R6, !PT ;  /* 0x00000006f2067209 */ /* 0x000fe20007810000 */
[----:B------:R-:W3:Y:S01]  /*13cd0*/  SHFL.BFLY PT, R8, R4, 0x2, 0x1f ;  /* 0x0c401f0004087f89 */ /* 0x000ee200000e0000 */
[----:B------:R-:W-:Y:S02]  /*13ce0*/  FMNMX.FTZ R7, R190, R7, !PT ;  /* 0x00000007be077209 */ /* 0x000fe40007810000 */
[----:B------:R-:W-:Y:S02]  /*13cf0*/  LOP3.LUT R5, R5, 0xff, RZ, 0xc0, !PT ;  /* 0x000000ff05057812 */ /* 0x000fe400078ec0ff */
[----:B------:R-:W-:-:S02]  /*13d00*/  SHF.R.U32.HI R2, RZ, 0x18, R2 ;  /* 0x00000018ff027819 */ /* 0x000fc40000011602 */
[----:B------:R-:W-:Y:S02]  /*13d10*/  FMNMX.FTZ R6, R199, R6, !PT ;  /* 0x00000006c7067209 */ /* 0x000fe40007810000 */
[----:B------:R-:W-:Y:S02]  /*13d20*/  FMNMX.FTZ R7, R187, R7, !PT ;  /* 0x00000007bb077209 */ /* 0x000fe40007810000 */
[----:B------:R-:W-:Y:S02]  /*13d30*/  PRMT R14, R5, 0x5410, R2 ;  /* 0x00005410050e7816 */ /* 0x000fe40000000002 */
[----:B------:R-:W-:Y:S01]  /*13d40*/  FMNMX.FTZ R2, R189, R6, !PT ;  /* 0x00000006bd027209 */ /* 0x000fe20007810000 */
[----:B------:R-:W-:Y:S01]  /*13d50*/  IMAD.WIDE.U32 R20, R13, -0x326172a9, RZ ;  /* 0xcd9e8d570d147825 */ /* 0x000fe200078e00ff */
[----:B------:R-:W-:Y:S02]  /*13d60*/  FMNMX.FTZ R6, R205, R7, !PT ;  /* 0x00000007cd067209 */ /* 0x000fe40007810000 */
[----:B------:R-:W-:-:S02]  /*13d70*/  FMNMX.FTZ R5, R206, R2, !PT ;  /* 0x00000002ce057209 */ /* 0x000fc40007810000 */
[----:B------:R-:W-:Y:S02]  /*13d80*/  FMNMX.FTZ R6, R202, R6, !PT ;  /* 0x00000006ca067209 */ /* 0x000fe40007810000 */
[----:B------:R-:W-:Y:S02]  /*13d90*/  LOP3.LUT R2, R3, UR17, R20, 0x96, !PT ;  /* 0x0000001103027c12 */ /* 0x000fe4000f8e9614 */
[----:B------:R-:W-:Y:S02]  /*13da0*/  FMNMX.FTZ R3, R204, R5, !PT ;  /* 0x00000005cc037209 */ /* 0x000fe40007810000 */
[----:B------:R-:W-:Y:S02]  /*13db0*/  FMNMX.FTZ R6, R198, R6, !PT ;  /* 0x00000006c6067209 */ /* 0x000fe40007810000 */
[----:B------:R-:W-:Y:S02]  /*13dc0*/  FMNMX.FTZ R5, R203, R3, !PT ;  /* 0x00000003cb057209 */ /* 0x000fe40007810000 */
[----:B------:R-:W-:-:S02]  /*13dd0*/  FMNMX.FTZ R3, R191, R6, !PT ;  /* 0x00000006bf037209 */ /* 0x000fc40007810000 */
[----:B--2---:R-:W-:Y:S02]  /*13de0*/  FMNMX.FTZ R104, R0, R104, !PT ;  /* 0x0000006800687209 */ /* 0x004fe40007810000 */
[----:B---3--:R-:W-:Y:S02]  /*13df0*/  FMNMX.FTZ R4, R4, R8, !PT ;  /* 0x0000000804047209 */ /* 0x008fe40007810000 */
[----:B------:R-:W-:Y:S01]  /*13e00*/  FMNMX.FTZ R0, R201, R5, !PT ;  /* 0x00000005c9007209 */ /* 0x000fe20007810000 */
[----:B------:R-:W2:Y:S01]  /*13e10*/  SHFL.BFLY PT, R8, R3, 0x2, 0x1f ;  /* 0x0c401f0003087f89 */ /* 0x000ea200000e0000 */
[----:B------:R-:W-:-:S03]  /*13e20*/  PRMT R10, R9, 0x5410, R10 ;  /* 0x00005410090a7816 */ /* 0x000fc6000000000a */
[----:B------:R-:W3:Y:S04]  /*13e30*/  SHFL.BFLY PT, R9, R0, 0x2, 0x1f ;  /* 0x0c401f0000097f89 */ /* 0x000ee800000e0000 */
[----:B------:R-:W4:Y:S01]  /*13e40*/  SHFL.BFLY PT, R103, R4, 0x1, 0x1f ;  /* 0x0c201f0004677f89 */ /* 0x000f2200000e0000 */
[----:B------:R-:W-:Y:S01]  /*13e50*/  FMUL.FTZ R30, R104, c[0x0][0x23c] ;  /* 0x00008f00681e7a20 */ /* 0x000fe20000410000 */
[----:B------:R-:W-:Y:S02]  /*13e60*/  LOP3.LUT R5, R2, 0xffff, RZ, 0xc0, !PT ;  /* 0x0000ffff02057812 */ /* 0x000fe400078ec0ff */
[----:B------:R-:W-:Y:S02]  /*13e70*/  FSETP.NEU.FTZ.AND P2, PT, R104, -INF , PT ;  /* 0xff8000006800780b */ /* 0x000fe40003f5d000 */
[----:B------:R-:W-:-:S02]  /*13e80*/  SHF.R.U32.HI R6, RZ, 0x8, R5 ;  /* 0x00000008ff067819 */ /* 0x000fc40000011605 */
[----:B--2---:R-:W-:Y:S02]  /*13e90*/  FMNMX.FTZ R3, R3, R8, !PT ;  /* 0x0000000803037209 */ /* 0x004fe40007810000 */
[----:B---3--:R-:W-:-:S03]  /*13ea0*/  FMNMX.FTZ R0, R0, R9, !PT ;  /* 0x0000000900007209 */ /* 0x008fc60007810000 */
[----:B------:R-:W2:Y:S01]  /*13eb0*/  SHFL.BFLY PT, R102, R3, 0x1, 0x1f ;  /* 0x0c201f0003667f89 */ /* 0x000ea200000e0000 */
[----:B------:R-:W-:-:S03]  /*13ec0*/  FSEL R30, R30, RZ, P2 ;  /* 0x000000ff1e1e7208 */ /* 0x000fc60001000000 */
[----:B------:R-:W3:Y:S01]  /*13ed0*/  SHFL.BFLY PT, R101, R0, 0x1, 0x1f ;  /* 0x0c201f0000657f89 */ /* 0x000ee200000e0000 */
[----:B------:R-:W-:Y:S02]  /*13ee0*/  LOP3.LUT R5, R2, 0xff, RZ, 0xc0, !PT ;  /* 0x000000ff02057812 */ /* 0x000fe400078ec0ff */
[----:B----4-:R-:W-:Y:S02]  /*13ef0*/  FMNMX.FTZ R103, R4, R103, !PT ;  /* 0x0000006704677209 */ /* 0x010fe40007810000 */
[----:B------:R-:W-:Y:S01]  /*13f00*/  PRMT R13, R5, 0x5410, R6 ;  /* 0x00005410050d7816 */ /* 0x000fe20000000006 */
[--C-:B------:R-:W-:Y:S02]  /*13f10*/  FFMA.FTZ R5, R58, c[0x0][0x23c], -R30.reuse ;  /* 0x00008f003a057a23 */ /* 0x100fe4000001081e */
[----:B------:R-:W-:Y:S02]  /*13f20*/  FFMA.FTZ R4, R54, c[0x0][0x23c], -R30 ;  /* 0x00008f0036047a23 */ /* 0x000fe4000001081e */
[----:B------:R4:W-:Y:S01]  /*13f30*/  MUFU.EX2 R65, R5 ;  /* 0x0000000500417308 */ /* 0x0009e20000000800 */
[C---:B------:R-:W-:Y:S01]  /*13f40*/  FMUL.FTZ R31, R103.reuse, c[0x0][0x23c] ;  /* 0x00008f00671f7a20 */ /* 0x040fe20000410000 */
[----:B------:R-:W-:-:S06]  /*13f50*/  FSETP.NEU.FTZ.AND P1, PT, R103, -INF , PT ;  /* 0xff8000006700780b */ /* 0x000fcc0003f3d000 */
[----:B------:R5:W1:Y:S01]  /*13f60*/  MUFU.EX2 R16, R4 ;  /* 0x0000000400107308 */ /* 0x000a620000000800 */
[----:B------:R-:W-:Y:S01]  /*13f70*/  FSEL R31, R31, RZ, P1 ;  /* 0x000000ff1f1f7208 */ /* 0x000fe20000800000 */
[----:B----4-:R-:W-:-:S06]  /*13f80*/  FFMA.FTZ R5, R52, c[0x0][0x23c], -R30 ;  /* 0x00008f0034057a23 */ /* 0x010fcc000001081e */
[----:B------:R4:W-:Y:S01]  /*13f90*/  MUFU.EX2 R61, R5 ;  /* 0x00000005003d7308 */ /* 0x0009e20000000800 */
[--C-:B-----5:R-:W-:Y:S02]  /*13fa0*/  SHF.R.U32.HI R4, RZ, 0x10, R2.reuse ;  /* 0x00000010ff047819 */ /* 0x120fe40000011602 */
[----:B--2---:R-:W-:Y:S02]  /*13fb0*/  FMNMX.FTZ R102, R3, R102, !PT ;  /* 0x0000006603667209 */ /* 0x004fe40007810000 */
[----:B---3--:R-:W-:Y:S02]  /*13fc0*/  FMNMX.FTZ R101, R0, R101, !PT ;  /* 0x0000006500657209 */ /* 0x008fe40007810000 */
[----:B----4-:R-:W-:Y:S02]  /*13fd0*/  SHF.R.U32.HI R5, RZ, 0x18, R2 ;  /* 0x00000018ff057819 */ /* 0x010fe40000011602 */
[----:B------:R-:W-:Y:S01]  /*13fe0*/  LOP3.LUT R2, R4, 0xff, RZ, 0xc0, !PT ;  /* 0x000000ff04027812 */ /* 0x000fe200078ec0ff */
[----:B------:R-:W-:-:S03]  /*13ff0*/  FFMA.FTZ R4, R178, c[0x0][0x23c], -R31 ;  /* 0x00008f00b2047a23 */ /* 0x000fc6000001081f */
[----:B------:R-:W-:Y:S01]  /*14000*/  PRMT R5, R2, 0x5410, R5 ;  /* 0x0000541002057816 */ /* 0x000fe20000000005 */
[--C-:B------:R-:W-:Y:S02]  /*14010*/  FFMA.FTZ R2, R177, c[0x0][0x23c], -R31.reuse ;  /* 0x00008f00b1027a23 */ /* 0x100fe4000001081f */
[----:B------:R-:W-:Y:S01]  /*14020*/  IMAD.MOV.U32 R177, RZ, RZ, R28 ;  /* 0x000000ffffb17224 */ /* 0x000fe200078e001c */
[----:B------:R-:W2:Y:S01]  /*14030*/  MUFU.EX2 R48, R4 ;  /* 0x0000000400307308 */ /* 0x000ea20000000800 */
[----:B------:R-:W-:Y:S01]  /*14040*/  FFMA.FTZ R0, R57, c[0x0][0x23c], -R31 ;  /* 0x00008f0039007a23 */ /* 0x000fe2000001081f */
[C---:B------:R-:W-:Y:S01]  /*14050*/  FSETP.NEU.FTZ.AND P0, PT, R102.reuse, -INF , PT ;  /* 0xff8000006600780b */ /* 0x040fe20003f1d000 */
[----:B------:R-:W-:-:S05]  /*14060*/  FMUL.FTZ R28, R102, c[0x0][0x23c] ;  /* 0x00008f00661c7a20 */ /* 0x000fca0000410000 */
[----:B------:R3:W-:Y:S01]  /*14070*/  MUFU.EX2 R66, R2 ;  /* 0x0000000200427308 */ /* 0x0007e20000000800 */
[----:B------:R-:W-:-:S07]  /*14080*/  FSEL R28, R28, RZ, P0 ;  /* 0x000000ff1c1c7208 */ /* 0x000fce0000000000 */
[----:B------:R4:W-:Y:S01]  /*14090*/  MUFU.EX2 R58, R0 ;  /* 0x00000000003a7308 */ /* 0x0009e20000000800 */
[----:B---3--:R-:W-:Y:S01]  /*140a0*/  FSEL R2, R104, RZ, P2 ;  /* 0x000000ff68027208 */ /* 0x008fe20001000000 */
[----:B----4-:R-:W-:-:S04]  /*140b0*/  FFMA.FTZ R0, R53, c[0x0][0x23c], -R31 ;  /* 0x00008f0035007a23 */ /* 0x010fc8000001081f */
[----:B------:R-:W-:Y:S01]  /*140c0*/  FADD.FTZ R12, R246, -R2 ;  /* 0x80000002f60c7221 */ /* 0x000fe20000010000 */
[----:B------:R-:W-:Y:S01]  /*140d0*/  FSEL R2, R102, RZ, P0 ;  /* 0x000000ff66027208 */ /* 0x000fe20000000000 */
[----:B------:R3:W4:Y:S01]  /*140e0*/  MUFU.EX2 R60, R0 ;  /* 0x00000000003c7308 */ /* 0x0007220000000800 */
[----:B------:R-:W-:Y:S01]  /*140f0*/  FFMA.FTZ R7, R176, c[0x0][0x23c], -R30 ;  /* 0x00008f00b0077a23 */ /* 0x000fe2000001081e */
[C---:B------:R-:W-:Y:S01]  /*14100*/  FSETP.NEU.FTZ.AND P0, PT, R101.reuse, -INF , PT ;  /* 0xff8000006500780b */ /* 0x040fe20003f1d000 */
[----:B------:R-:W-:Y:S01]  /*14110*/  FMUL.FTZ R29, R101, c[0x0][0x23c] ;  /* 0x00008f00651d7a20 */ /* 0x000fe20000410000 */
[----:B------:R-:W-:Y:S02]  /*14120*/  FSEL R3, R103, RZ, P1 ;  /* 0x000000ff67037208 */ /* 0x000fe40000800000 */
[----:B-1----:R-:W-:Y:S01]  /*14130*/  PRMT R100, R100, 0x7054, R100 ;  /* 0x0000705464647816 */ /* 0x002fe20000000064 */
[----:B---3--:R-:W-:Y:S01]  /*14140*/  FFMA.FTZ R0, R192, c[0x0][0x23c], -R28 ;  /* 0x00008f00c0007a23 */ /* 0x008fe2000001081c */
[----:B------:R-:W-:Y:S01]  /*14150*/  MOV R192, R16 ;  /* 0x0000001000c07202 */ /* 0x000fe20000000f00 */
[----:B------:R-:W-:-:S02]  /*14160*/  FADD.FTZ R16, R244, -R2 ;  /* 0x80000002f4107221 */ /* 0x000fc40000010000 */
[----:B------:R1:W-:Y:S01]  /*14170*/  MUFU.EX2 R239, R0 ;  /* 0x0000000000ef7308 */ /* 0x0003e20000000800 */
[----:B------:R-:W-:Y:S01]  /*14180*/  FFMA.FTZ R2, R59, c[0x0][0x23c], -R28 ;  /* 0x00008f003b027a23 */ /* 0x000fe2000001081c */
[----:B------:R-:W-:Y:S01]  /*14190*/  FSEL R29, R29, RZ, P0 ;  /* 0x000000ff1d1d7208 */ /* 0x000fe20000000000 */
[----:B------:R-:W-:-:S05]  /*141a0*/  IMAD.MOV.U32 R51, RZ, RZ, R17 ;  /* 0x000000ffff337224 */ /* 0x000fca00078e0011 */
[----:B------:R-:W3:Y:S01]  /*141b0*/  MUFU.EX2 R50, R7 ;  /* 0x0000000700327308 */ /* 0x000ee20000000800 */
[----:B-1----:R-:W-:Y:S02]  /*141c0*/  FFMA.FTZ R0, R179, c[0x0][0x23c], -R28 ;  /* 0x00008f00b3007a23 */ /* 0x002fe4000001081c */
[----:B--2---:R-:W-:Y:S02]  /*141d0*/  IMAD.MOV.U32 R179, RZ, RZ, R48 ;  /* 0x000000ffffb37224 */ /* 0x004fe400078e0030 */
[----:B------:R-:W-:-:S03]  /*141e0*/  IMAD.MOV.U32 R48, RZ, RZ, R47 ;  /* 0x000000ffff307224 */ /* 0x000fc600078e002f */
[----:B------:R1:W-:Y:S01]  /*141f0*/  MUFU.EX2 R63, R2 ;  /* 0x00000002003f7308 */ /* 0x0003e20000000800 */
[----:B------:R-:W-:Y:S01]  /*14200*/  FADD.FTZ R17, R245, -R3 ;  /* 0x80000003f5117221 */ /* 0x000fe20000010000 */
[----:B------:R-:W-:Y:S01]  /*14210*/  HSET2.LE.AND R10, R10, R100, PT ;  /* 0x000000640a0a7233 */ /* 0x000fe20003803000 */
[----:B------:R-:W-:-:S05]  /*14220*/  FMUL.FTZ R12, R12, c[0x0][0x23c] ;  /* 0x00008f000c0c7a20 */ /* 0x000fca0000410000 */
[----:B------:R2:W-:Y:S01]  /*14230*/  MUFU.EX2 R47, R0 ;  /* 0x00000000002f7308 */ /* 0x0005e20000000800 */
[----:B------:R-:W-:Y:S02]  /*14240*/  IMAD.MOV.U32 R64, RZ, RZ, R48 ;  /* 0x000000ffff407224 */ /* 0x000fe400078e0030 */
[----:B-1----:R-:W-:Y:S01]  /*14250*/  FFMA.FTZ R2, R55, c[0x0][0x23c], -R28 ;  /* 0x00008f0037027a23 */ /* 0x002fe2000001081c */
[----:B--2---:R-:W-:-:S04]  /*14260*/  FSEL R0, R101, RZ, P0 ;  /* 0x000000ff65007208 */ /* 0x004fc80000000000 */
[----:B------:R1:W2:Y:S01]  /*14270*/  MUFU.EX2 R244, R2 ;  /* 0x0000000200f47308 */ /* 0x0002a20000000800 */
[----:B------:R-:W-:Y:S01]  /*14280*/  FADD.FTZ R3, R231, -R0 ;  /* 0x80000000e7037221 */ /* 0x000fe20000010000 */
[----:B------:R-:W-:Y:S01]  /*14290*/  F2FP.PACK_AB R0, R61, R192 ;  /* 0x000000c03d00723e */ /* 0x000fe200000000ff */
[--C-:B------:R-:W-:Y:S02]  /*142a0*/  HSET2.LE.AND R6, R15, R100.reuse, PT ;  /* 0x000000640f067233 */ /* 0x100fe40003803000 */
[----:B------:R-:W-:-:S03]  /*142b0*/  HSET2.LE.AND R7, R14, R100, PT ;  /* 0x000000640e077233 */ /* 0x000fc60003803000 */
[----:B------:R5:W-:Y:S01]  /*142c0*/  MUFU.EX2 R48, R12 ;  /* 0x0000000c00307308 */ /* 0x000be20000000800 */
[--C-:B------:R-:W-:Y:S01]  /*142d0*/  HSET2.LE.AND R4, R13, R100.reuse, PT ;  /* 0x000000640d047233 */ /* 0x100fe20003803000 */
[----:B------:R-:W-:Y:S01]  /*142e0*/  LOP3.LUT R10, R10, R0, RZ, 0xc0, !PT ;  /* 0x000000000a0a7212 */ /* 0x000fe200078ec0ff */
[----:B------:R-:W-:Y:S01]  /*142f0*/  HSET2.LE.AND R11, R11, R100, PT ;  /* 0x000000640b0b7233 */ /* 0x000fe20003803000 */
[----:B-1----:R-:W-:Y:S01]  /*14300*/  FFMA.FTZ R2, R172, c[0x0][0x23c], -R29 ;  /* 0x00008f00ac027a23 */ /* 0x002fe2000001081d */
[----:B----4-:R-:W-:-:S03]  /*14310*/  F2FP.PACK_AB R0, R60, R58 ;  /* 0x0000003a3c00723e */ /* 0x010fc600000000ff */
[----:B------:R1:W-:Y:S01]  /*14320*/  MUFU.EX2 R62, R2 ;  /* 0x00000002003e7308 */ /* 0x0003e20000000800 */
[----:B-----5:R-:W4:Y:S01]  /*14330*/  LDSM.16.MT88.4 R12, [R212+0x9000] ;  /* 0x00900000d40c783b */ /* 0x020f220000004200 */
[----:B------:R-:W-:Y:S01]  /*14340*/  LOP3.LUT R11, R11, R0, RZ, 0xc0, !PT ;  /* 0x000000000b0b7212 */ /* 0x000fe200078ec0ff */
[----:B------:R-:W-:Y:S01]  /*14350*/  HSET2.LE.AND R8, R19, R100, PT ;  /* 0x0000006413087233 */ /* 0x000fe20003803000 */
[----:B---3--:R-:W-:Y:S01]  /*14360*/  F2FP.PACK_AB R0, R65, R50 ;  /* 0x000000324100723e */ /* 0x008fe200000000ff */
[----:B-1----:R-:W-:-:S04]  /*14370*/  FFMA.FTZ R2, R56, c[0x0][0x23c], -R29 ;  /* 0x00008f0038027a23 */ /* 0x002fc8000001081d */
[----:B------:R1:W3:Y:S01]  /*14380*/  MUFU.EX2 R67, R2 ;  /* 0x0000000200437308 */ /* 0x0002e20000000800 */
[----:B------:R-:W-:Y:S01]  /*14390*/  LOP3.LUT R8, R8, R0, RZ, 0xc0, !PT ;  /* 0x0000000008087212 */ /* 0x000fe200078ec0ff */
[----:B------:R-:W-:Y:S01]  /*143a0*/  HSET2.LE.AND R9, R18, R100, PT ;  /* 0x0000006412097233 */ /* 0x000fe20003803000 */
[----:B------:R-:W-:Y:S01]  /*143b0*/  F2FP.PACK_AB R0, R66, R179 ;  /* 0x000000b34200723e */ /* 0x000fe200000000ff */
[----:B------:R-:W-:Y:S02]  /*143c0*/  FMUL.FTZ R17, R17, c[0x0][0x23c] ;  /* 0x00008f0011117a20 */ /* 0x000fe40000410000 */
[----:B------:R-:W-:Y:S01]  /*143d0*/  FMUL.FTZ R16, R16, c[0x0][0x23c] ;  /* 0x00008f0010107a20 */ /* 0x000fe20000410000 */
[----:B------:R-:W-:Y:S01]  /*143e0*/  LOP3.LUT R9, R9, R0, RZ, 0xc0, !PT ;  /* 0x0000000009097212 */ /* 0x000fe200078ec0ff */
[----:B-1----:R-:W-:-:S04]  /*143f0*/  FFMA.FTZ R2, R194, c[0x0][0x23c], -R29 ;  /* 0x00008f00c2027a23 */ /* 0x002fc8000001081d */
[----:B------:R1:W-:Y:S01]  /*14400*/  MUFU.EX2 R178, R2 ;  /* 0x0000000200b27308 */ /* 0x0003e20000000800 */
[----:B------:R-:W-:Y:S01]  /*14410*/  FMUL.FTZ R3, R3, c[0x0][0x23c] ;  /* 0x00008f0003037a20 */ /* 0x000fe20000410000 */
[----:B--2---:R-:W-:Y:S01]  /*14420*/  F2FP.PACK_AB R0, R244, R63 ;  /* 0x0000003ff400723e */ /* 0x004fe200000000ff */
[----:B------:R-:W-:Y:S01]  /*14430*/  IMAD.MOV.U32 R194, RZ, RZ, R50 ;  /* 0x000000ffffc27224 */ /* 0x000fe200078e0032 */
[----:B------:R-:W-:Y:S02]  /*14440*/  MOV R172, R51 ;  /* 0x0000003300ac7202 */ /* 0x000fe40000000f00 */
[----:B------:R-:W-:Y:S02]  /*14450*/  LOP3.LUT R6, R6, R0, RZ, 0xc0, !PT ;  /* 0x0000000006067212 */ /* 0x000fe400078ec0ff */
[----:B------:R-:W-:Y:S01]  /*14460*/  MUFU.EX2 R50, R16 ;  /* 0x0000001000327308 */ /* 0x000fe20000000800 */
[----:B-1----:R-:W-:Y:S02]  /*14470*/  FFMA.FTZ R2, R193, c[0x0][0x23c], -R29 ;  /* 0x00008f00c1027a23 */ /* 0x002fe4000001081d */
[----:B------:R-:W-:-:S05]  /*14480*/  IMAD.MOV.U32 R193, RZ, RZ, R49 ;  /* 0x000000ffffc17224 */ /* 0x000fca00078e0031 */
[----:B------:R-:W1:Y:S01]  /*14490*/  MUFU.EX2 R176, R2 ;  /* 0x0000000200b07308 */ /* 0x000e620000000800 */
[----:B---3--:R-:W-:-:S07]  /*144a0*/  F2FP.PACK_AB R0, R67, R62 ;  /* 0x0000003e4300723e */ /* 0x008fce00000000ff */
[----:B------:R2:W3:Y:S01]  /*144b0*/  MUFU.EX2 R49, R17 ;  /* 0x0000001100317308 */ /* 0x0004e20000000800 */
[----:B------:R-:W-:-:S07]  /*144c0*/  LOP3.LUT R7, R7, R0, RZ, 0xc0, !PT ;  /* 0x0000000007077212 */ /* 0x000fce00078ec0ff */
[----:B------:R-:W5:Y:S01]  /*144d0*/  MUFU.EX2 R51, R3 ;  /* 0x0000000300337308 */ /* 0x000f620000000800 */
[----:B------:R-:W-:Y:S01]  /*144e0*/  F2FP.PACK_AB R0, R47, R239 ;  /* 0x000000ef2f00723e */ /* 0x000fe200000000ff */
[----:B------:R-:W-:-:S03]  /*144f0*/  HSET2.LE.AND R5, R5, R100, PT ;  /* 0x0000006405057233 */ /* 0x000fc60003803000 */
[----:B------:R-:W-:Y:S02]  /*14500*/  LOP3.LUT R4, R4, R0, RZ, 0xc0, !PT ;  /* 0x0000000004047212 */ /* 0x000fe400078ec0ff */
[----:B-1----:R-:W-:Y:S01]  /*14510*/  F2FP.PACK_AB R0, R176, R178 ;  /* 0x000000b2b000723e */ /* 0x002fe200000000ff */
[-C--:B------:R-:W-:Y:S01]  /*14520*/  FMUL.FTZ R112, R112, R48.reuse ;  /* 0x0000003070707220 */ /* 0x080fe20000410000 */
[----:B--2---:R-:W-:Y:S01]  /*14530*/  LDSM.16.MT88.4 R16, [R212+0xb000] ;  /* 0x00b00000d410783b */ /* 0x004fe20000004200 */
[----:B------:R-:W-:Y:S02]  /*14540*/  FMUL.FTZ R113, R113, R48 ;  /* 0x0000003071717220 */ /* 0x000fe40000410000 */
[-C--:B---3--:R-:W-:Y:S02]  /*14550*/  FMUL.FTZ R114, R114, R49.reuse ;  /* 0x0000003172727220 */ /* 0x088fe40000410000 */
[----:B------:R-:W-:Y:S01]  /*14560*/  FMUL.FTZ R115, R115, R49 ;  /* 0x0000003173737220 */ /* 0x000fe20000410000 */
[----:B------:R-:W-:Y:S01]  /*14570*/  LOP3.LUT R5, R5, R0, RZ, 0xc0, !PT ;  /* 0x0000000005057212 */ /* 0x000fe200078ec0ff */
[----:B------:R-:W-:-:S02]  /*14580*/  FMUL.FTZ R108, R108, R50 ;  /* 0x000000326c6c7220 */ /* 0x000fc40000410000 */
[-C--:B------:R-:W-:Y:S02]  /*14590*/  FMUL.FTZ R109, R109, R50.reuse ;  /* 0x000000326d6d7220 */ /* 0x080fe40000410000 */
[-C--:B-----5:R-:W-:Y:S02]  /*145a0*/  FMUL.FTZ R110, R110, R51.reuse ;  /* 0x000000336e6e7220 */ /* 0x0a0fe40000410000 */
        /* <DEDUP_REMOVED lines=9> */
[-C--:B----4-:R-:W-:Y:S07]  /*14640*/  HMMA.16816.F32 R52, R8, R12.reuse, R112 ;  /* 0x0000000c0834723c */ /* 0x090fee0000001870 */
[----:B------:R-:W-:Y:S01]  /*14650*/  MOV R115, R58 ;  /* 0x0000003a00737202 */ /* 0x000fe20000000f00 */
        /* <DEDUP_REMOVED lines=20> */
[----:B------:R-:W-:Y:S01]  /*147a0*/  MOV R116, R60 ;  /* 0x0000003c00747202 */ /* 0x000fe20000000f00 */
[----:B------:R-:W-:Y:S02]  /*147b0*/  IMAD.MOV.U32 R119, RZ, RZ, R63 ;  /* 0x000000ffff777224 */ /* 0x000fe400078e003f */
[----:B------:R-:W-:Y:S02]  /*147c0*/  IMAD.MOV.U32 R118, RZ, RZ, R62 ;  /* 0x000000ffff767224 */ /* 0x000fe400078e003e */
[----:B------:R-:W-:Y:S01]  /*147d0*/  IMAD.MOV.U32 R117, RZ, RZ, R61 ;  /* 0x000000ffff757224 */ /* 0x000fe200078e003d */
        /* <DEDUP_REMOVED lines=67> */
[----:B------:R-:W-:Y:S01]  /*14c10*/  LOP3.LUT R2, R25, UR8, R34, 0x96, !PT ;  /* 0x0000000819027c12 */ /* 0x000fe2000f8e9622 */
        /* <DEDUP_REMOVED lines=17> */
[----:B------:R-:W-:-:S04]  /*14d30*/  IMAD.WIDE.U32 R2, R2, -0x2daee0ad, RZ ;  /* 0xd2511f5302027825 */ /* 0x000fc800078e00ff */
[----:B------:R-:W-:-:S03]  /*14d40*/  FFMA.FTZ R0, R233, c[0x0][0x23c], -R30 ;  /* 0x00008f00e9007a23 */ /* 0x000fc6000001081e */
[----:B------:R-:W-:Y:S01]  /*14d50*/  HMMA.16816.F32 R76, R4, R18, R76 ;  /* 0x00000012044c723c */ /* 0x000fe2000000184c */
[----:B------:R-:W-:-:S07]  /*14d60*/  IMAD.MOV.U32 R148, RZ, RZ, R250 ;  /* 0x000000ffff947224 */ /* 0x000fce00078e00fa */
[C---:B-1----:R-:W-:Y:S01]  /*14d70*/  HMMA.16816.F32 R88, R4.reuse, R12, R88 ;  /* 0x0000000c0458723c */ /* 0x042fe20000001858 */
[----:B------:R1:W-:Y:S07]  /*14d80*/  MUFU.EX2 R250, R0 ;  /* 0x0000000000fa7308 */ /* 0x0003ee0000000800 */
[----:B------:R-:W-:Y:S07]  /*14d90*/  HMMA.16816.F32 R92, R4, R14, R92 ;  /* 0x0000000e045c723c */ /* 0x000fee000000185c */
[----:B------:R-:W-:Y:S01]  /*14da0*/  LOP3.LUT R5, R21, UR8, R22, 0x96, !PT ;  /* 0x0000000815057c12 */ /* 0x000fe2000f8e9616 */
[----:B------:R-:W-:Y:S01]  /*14db0*/  HMMA.16816.F32 R68, R8, R16, R68 ;  /* 0x000000100844723c */ /* 0x000fe20000001844 */
[----:B------:R-:W-:Y:S01]  /*14dc0*/  LOP3.LUT R4, R3, UR18, R32, 0x96, !PT ;  /* 0x0000001203047c12 */ /* 0x000fe2000f8e9620 */
[----:B-1----:R-:W-:Y:S01]  /*14dd0*/  FFMA.FTZ R0, R180, c[0x0][0x23c], -R30 ;  /* 0x00008f00b4007a23 */ /* 0x002fe2000001081e */
[----:B------:R-:W-:-:S02]  /*14de0*/  LOP3.LUT R7, R2, 0xffff, RZ, 0xc0, !PT ;  /* 0x0000ffff02077812 */ /* 0x000fc400078ec0ff */
[----:B------:R-:W-:-:S03]  /*14df0*/  MOV R149, R251 ;  /* 0x000000fb00957202 */ /* 0x000fc60000000f00 */
[C---:B------:R-:W-:Y:S01]  /*14e00*/  HMMA.16816.F32 R80, R8.reuse, R18, R80 ;  /* 0x000000120850723c */ /* 0x040fe20000001850 */
[----:B------:R1:W-:Y:S01]  /*14e10*/  MUFU.EX2 R113, R0 ;  /* 0x0000000000717308 */ /* 0x0003e20000000800 */
[----:B------:R-:W-:Y:S01]  /*14e20*/  IMAD.MOV.U32 R151, RZ, RZ, R239 ;  /* 0x000000ffff977224 */ /* 0x000fe200078e00ef */
[----:B------:R-:W-:Y:S05]  /*14e30*/  LDSM.16.MT88.4 R20, [R212+0xb400] ;  /* 0x00b40000d414783b */ /* 0x000fea0000004200 */
[C---:B------:R-:W-:Y:S01]  /*14e40*/  HMMA.16816.F32 R84, R8.reuse, R12, R84 ;  /* 0x0000000c0854723c */ /* 0x040fe20000001854 */
[----:B------:R-:W-:Y:S01]  /*14e50*/  IMAD.MOV.U32 R135, RZ, RZ, R244 ;  /* 0x000000ffff877224 */ /* 0x000fe200078e00f4 */
[----:B------:R-:W-:Y:S05]  /*14e60*/  LDSM.16.MT88.4 R32, [R214+0xb400] ;  /* 0x00b40000d620783b */ /* 0x000fea0000004200 */
[----:B------:R-:W-:Y:S01]  /*14e70*/  LOP3.LUT R13, R2, 0xff, RZ, 0xc0, !PT ;  /* 0x000000ff020d7812 */ /* 0x000fe200078ec0ff */
[----:B------:R-:W-:Y:S01]  /*14e80*/  HMMA.16816.F32 R96, R8, R14, R96 ;  /* 0x0000000e0860723c */ /* 0x000fe20000001860 */
[----:B------:R-:W-:-:S06]  /*14e90*/  SHF.R.U32.HI R12, RZ, 0x10, R2 ;  /* 0x00000010ff0c7819 */ /* 0x000fcc0000011602 */
[----:B------:R-:W-:Y:S01]  /*14ea0*/  SHF.R.U32.HI R11, RZ, 0x18, R2 ;  /* 0x00000018ff0b7819 */ /* 0x000fe20000011602 */
[----:B------:R-:W-:-:S05]  /*14eb0*/  IMAD.WIDE.U32 R2, R5, -0x2daee0ad, RZ ;  /* 0xd2511f5305027825 */ /* 0x000fca00078e00ff */
[C---:B------:R-:W-:Y:S02]  /*14ec0*/  LOP3.LUT R6, R2.reuse, 0xffff, RZ, 0xc0, !PT ;  /* 0x0000ffff02067812 */ /* 0x040fe400078ec0ff */
[----:B------:R-:W-:Y:S02]  /*14ed0*/  LOP3.LUT R10, R2, 0xff, RZ, 0xc0, !PT ;  /* 0x000000ff020a7812 */ /* 0x000fe400078ec0ff */
[--C-:B------:R-:W-:Y:S02]  /*14ee0*/  SHF.R.U32.HI R9, RZ, 0x10, R2.reuse ;  /* 0x00000010ff097819 */ /* 0x100fe40000011602 */
[----:B------:R-:W-:Y:S02]  /*14ef0*/  SHF.R.U32.HI R8, RZ, 0x18, R2 ;  /* 0x00000018ff087819 */ /* 0x000fe40000011602 */
[----:B-1----:R-:W-:Y:S02]  /*14f00*/  LOP3.LUT R0, R3, UR18, R26, 0x96, !PT ;  /* 0x0000001203007c12 */ /* 0x002fe4000f8e961a */
[----:B------:R-:W-:Y:S01]  /*14f10*/  LOP3.LUT R2, R12, 0xff, RZ, 0xc0, !PT ;  /* 0x000000ff0c027812 */ /* 0x000fe200078ec0ff */
[----:B------:R-:W-:Y:S01]  /*14f20*/  FFMA.FTZ R5, R173, c[0x0][0x23c], -R30 ;  /* 0x00008f00ad057a23 */ /* 0x000fe2000001081e */
[----:B------:R-:W-:Y:S01]  /*14f30*/  SHF.R.U32.HI R3, RZ, 0x8, R7 ;  /* 0x00000008ff037819 */ /* 0x000fe20000011607 */
[----:B------:R-:W-:Y:S01]  /*14f40*/  IMAD.MOV.U32 R18, RZ, RZ, R248 ;  /* 0x000000ffff127224 */ /* 0x000fe200078e00f8 */
[----:B------:R-:W-:Y:S01]  /*14f50*/  PRMT R11, R2, 0x5410, R11 ;  /* 0x00005410020b7816 */ /* 0x000fe2000000000b */
[----:B------:R-:W-:Y:S01]  /*14f60*/  FFMA.FTZ R2, R234, c[0x0][0x23c], -R31 ;  /* 0x00008f00ea027a23 */ /* 0x000fe2000001081f */
[----:B------:R-:W-:Y:S01]  /*14f70*/  PRMT R7, R13, 0x5410, R3 ;  /* 0x000054100d077816 */ /* 0x000fe20000000003 */
[----:B------:R-:W-:Y:S01]  /*14f80*/  IMAD.MOV.U32 R19, RZ, RZ, R249 ;  /* 0x000000ffff137224 */ /* 0x000fe200078e00f9 */
[----:B------:R-:W-:Y:S01]  /*14f90*/  SHF.R.U32.HI R3, RZ, 0x8, R6 ;  /* 0x00000008ff037819 */ /* 0x000fe20000011606 */
[----:B------:R1:W-:Y:S01]  /*14fa0*/  MUFU.EX2 R246, R2 ;  /* 0x0000000200f67308 */ /* 0x0003e20000000800 */
[----:B------:R-:W-:Y:S02]  /*14fb0*/  LDSM.16.MT88.4 R24, [R214+0x9400] ;  /* 0x00940000d618783b */ /* 0x000fe40000004200 */
[----:B------:R-:W-:Y:S01]  /*14fc0*/  PRMT R12, R10, 0x5410, R3 ;  /* 0x000054100a0c7816 */ /* 0x000fe20000000003 */
[----:B------:R-:W-:-:S04]  /*14fd0*/  FFMA.FTZ R3, R195, c[0x0][0x23c], -R31 ;  /* 0x00008f00c3037a23 */ /* 0x000fc8000001081f */
[----:B------:R2:W-:Y:S01]  /*14fe0*/  MUFU.EX2 R251, R5 ;  /* 0x0000000500fb7308 */ /* 0x0005e20000000800 */
[----:B-1----:R-:W-:-:S07]  /*14ff0*/  LOP3.LUT R2, R9, 0xff, RZ, 0xc0, !PT ;  /* 0x000000ff09027812 */ /* 0x002fce00078ec0ff */
[----:B------:R1:W-:Y:S01]  /*15000*/  MUFU.EX2 R248, R3 ;  /* 0x0000000300f87308 */ /* 0x0003e20000000800 */
[----:B------:R-:W-:Y:S02]  /*15010*/  PRMT R17, R2, 0x5410, R8 ;  /* 0x0000541002117816 */ /* 0x000fe40000000008 */
[C---:B------:R-:W-:Y:S01]  /*15020*/  LOP3.LUT R2, R4.reuse, 0xffff, RZ, 0xc0, !PT ;  /* 0x0000ffff04027812 */ /* 0x040fe200078ec0ff */
[----:B--2---:R-:W-:Y:S01]  /*15030*/  FFMA.FTZ R5, R105, c[0x0][0x23c], -R30 ;  /* 0x00008f0069057a23 */ /* 0x004fe2000001081e */
[----:B------:R-:W-:-:S03]  /*15040*/  LOP3.LUT R6, R4, 0xff, RZ, 0xc0, !PT ;  /* 0x000000ff04067812 */ /* 0x000fc600078ec0ff */
[----:B------:R2:W3:Y:S01]  /*15050*/  MUFU.EX2 R114, R5 ;  /* 0x0000000500727308 */ /* 0x0004e20000000800 */
[--C-:B-1----:R-:W-:Y:S02]  /*15060*/  SHF.R.U32.HI R3, RZ, 0x10, R4.reuse ;  /* 0x00000010ff037819 */ /* 0x102fe40000011604 */
[----:B--2---:R-:W-:Y:S02]  /*15070*/  SHF.R.U32.HI R5, RZ, 0x18, R4 ;  /* 0x00000018ff057819 */ /* 0x004fe40000011604 */
[----:B------:R-:W-:Y:S02]  /*15080*/  SHF.R.U32.HI R4, RZ, 0x8, R2 ;  /* 0x00000008ff047819 */ /* 0x000fe40000011602 */
[----:B------:R-:W-:Y:S01]  /*15090*/  LOP3.LUT R2, R3, 0xff, RZ, 0xc0, !PT ;  /* 0x000000ff03027812 */ /* 0x000fe200078ec0ff */
[----:B------:R-:W-:-:S03]  /*150a0*/  FFMA.FTZ R3, R175, c[0x0][0x23c], -R31 ;  /* 0x00008f00af037a23 */ /* 0x000fc6000001081f */
[----:B------:R-:W-:Y:S01]  /*150b0*/  PRMT R5, R2, 0x5410, R5 ;  /* 0x0000541002057816 */ /* 0x000fe20000000005 */
[----:B------:R1:W-:Y:S01]  /*150c0*/  MUFU.EX2 R245, R3 ;  /* 0x0000000300f57308 */ /* 0x0003e20000000800 */
[----:B------:R-:W-:Y:S02]  /*150d0*/  LOP3.LUT R2, R0, 0xffff, RZ, 0xc0, !PT ;  /* 0x0000ffff00027812 */ /* 0x000fe400078ec0ff */
[----:B------:R-:W-:Y:S01]  /*150e0*/  PRMT R6, R6, 0x5410, R4 ;  /* 0x0000541006067816 */ /* 0x000fe20000000004 */
[----:B------:R-:W-:Y:S02]  /*150f0*/  FFMA.FTZ R4, R240, c[0x0][0x23c], -R28 ;  /* 0x00008f00f0047a23 */ /* 0x000fe4000001081c */
[----:B-1----:R-:W-:-:S04]  /*15100*/  FFMA.FTZ R3, R106, c[0x0][0x23c], -R31 ;  /* 0x00008f006a037a23 */ /* 0x002fc8000001081f */
[----:B------:R1:W2:Y:S08]  /*15110*/  MUFU.EX2 R249, R3 ;  /* 0x0000000300f97308 */ /* 0x0002b00000000800 */
[----:B------:R4:W-:Y:S01]  /*15120*/  MUFU.EX2 R234, R4 ;  /* 0x0000000400ea7308 */ /* 0x0009e20000000800 */
[----:B-1----:R-:W-:Y:S02]  /*15130*/  SHF.R.U32.HI R3, RZ, 0x8, R2 ;  /* 0x00000008ff037819 */ /* 0x002fe40000011602 */
[----:B------:R-:W-:-:S04]  /*15140*/  LOP3.LUT R2, R0, 0xff, RZ, 0xc0, !PT ;  /* 0x000000ff00027812 */ /* 0x000fc800078ec0ff */
[----:B----4-:R-:W-:Y:S01]  /*15150*/  PRMT R4, R2, 0x5410, R3 ;  /* 0x0000541002047816 */ /* 0x010fe20000000003 */
[----:B------:R-:W-:Y:S01]  /*15160*/  FFMA.FTZ R2, R232, c[0x0][0x23c], -R28 ;  /* 0x00008f00e8027a23 */ /* 0x000fe2000001081c */
[----:B------:R-:W-:-:S03]  /*15170*/  SHF.R.U32.HI R3, RZ, 0x10, R0 ;  /* 0x00000010ff037819 */ /* 0x000fc60000011600 */
[----:B------:R1:W-:Y:S02]  /*15180*/  MUFU.EX2 R239, R2 ;  /* 0x0000000200ef7308 */ /* 0x0003e40000000800 */
[----:B-1----:R-:W-:Y:S02]  /*15190*/  SHF.R.U32.HI R2, RZ, 0x18, R0 ;  /* 0x00000018ff027819 */ /* 0x002fe40000011600 */
[----:B------:R-:W-:-:S04]  /*151a0*/  LOP3.LUT R0, R3, 0xff, RZ, 0xc0, !PT ;  /* 0x000000ff03007812 */ /* 0x000fc800078ec0ff */
[----:B------:R-:W-:Y:S01]  /*151b0*/  PRMT R16, R0, 0x5410, R2 ;  /* 0x0000541000107816 */ /* 0x000fe20000000002 */
[----:B------:R-:W-:Y:S01]  /*151c0*/  HSET2.LE.AND R0, R7, R100, PT ;  /* 0x0000006407007233 */ /* 0x000fe20003803000 */
[----:B---3--:R-:W-:-:S04]  /*151d0*/  F2FP.PACK_AB R2, R114, R251 ;  /* 0x000000fb7202723e */ /* 0x008fc800000000ff */
[----:B------:R-:W-:Y:S01]  /*151e0*/  LOP3.LUT R10, R0, R2, RZ, 0xc0, !PT ;  /* 0x00000002000a7212 */ /* 0x000fe200078ec0ff */
[----:B------:R-:W-:Y:S01]  /*151f0*/  HSET2.LE.AND R0, R11, R100, PT ;  /* 0x000000640b007233 */ /* 0x000fe20003803000 */
[----:B--2---:R-:W-:Y:S01]  /*15200*/  F2FP.PACK_AB R2, R249, R245 ;  /* 0x000000f5f902723e */ /* 0x004fe200000000ff */
[----:B------:R-:W-:-:S03]  /*15210*/  FFMA.FTZ R3, R181, c[0x0][0x23c], -R28 ;  /* 0x00008f00b5037a23 */ /* 0x000fc6000001081c */
[----:B------:R-:W-:Y:S01]  /*15220*/  LOP3.LUT R11, R0, R2, RZ, 0xc0, !PT ;  /* 0x00000002000b7212 */ /* 0x000fe200078ec0ff */
[----:B------:R-:W-:Y:S01]  /*15230*/  HSET2.LE.AND R0, R6, R100, PT ;  /* 0x0000006406007233 */ /* 0x000fe20003803000 */
[----:B------:R1:W-:Y:S01]  /*15240*/  MUFU.EX2 R244, R3 ;  /* 0x0000000300f47308 */ /* 0x0003e20000000800 */
[----:B------:R-:W-:-:S04]  /*15250*/  F2FP.PACK_AB R2, R113, R250 ;  /* 0x000000fa7102723e */ /* 0x000fc800000000ff */
[----:B------:R-:W-:Y:S01]  /*15260*/  LOP3.LUT R8, R0, R2, RZ, 0xc0, !PT ;  /* 0x0000000200087212 */ /* 0x000fe200078ec0ff */
[----:B------:R-:W-:Y:S01]  /*15270*/  HSET2.LE.AND R0, R5, R100, PT ;  /* 0x0000006405007233 */ /* 0x000fe20003803000 */
[----:B------:R-:W-:Y:S01]  /*15280*/  F2FP.PACK_AB R2, R248, R246 ;  /* 0x000000f6f802723e */ /* 0x000fe200000000ff */
[----:B-1----:R-:W-:-:S04]  /*15290*/  FFMA.FTZ R3, R107, c[0x0][0x23c], -R28 ;  /* 0x00008f006b037a23 */ /* 0x002fc8000001081c */
[----:B------:R1:W2:Y:S01]  /*152a0*/  MUFU.EX2 R240, R3 ;  /* 0x0000000300f07308 */ /* 0x0002a20000000800 */
[----:B------:R-:W-:Y:S01]  /*152b0*/  LOP3.LUT R9, R0, R2, RZ, 0xc0, !PT ;  /* 0x0000000200097212 */ /* 0x000fe200078ec0ff */
[--C-:B------:R-:W-:Y:S01]  /*152c0*/  FFMA.FTZ R2, R174, c[0x0][0x23c], -R29.reuse ;  /* 0x00008f00ae027a23 */ /* 0x100fe2000001081d */
[----:B------:R-:W-:Y:S02]  /*152d0*/  HSET2.LE.AND R0, R12, R100, PT ;  /* 0x000000640c007233 */ /* 0x000fe40003803000 */
[----:B------:R-:W3:Y:S01]  /*152e0*/  LDSM.16.MT88.4 R12, [R212+0x9400] ;  /* 0x00940000d40c783b */ /* 0x000ee20000004200 */
[----:B-1----:R-:W-:-:S04]  /*152f0*/  FFMA.FTZ R3, R241, c[0x0][0x23c], -R29 ;  /* 0x00008f00f1037a23 */ /* 0x002fc8000001081d */
[----:B------:R1:W-:Y:S08]  /*15300*/  MUFU.EX2 R231, R3 ;  /* 0x0000000300e77308 */ /* 0x0003f00000000800 */
[----:B------:R2:W-:Y:S01]  /*15310*/  MUFU.EX2 R232, R2 ;  /* 0x0000000200e87308 */ /* 0x0005e20000000800 */
[----:B-1----:R-:W-:-:S07]  /*15320*/  FFMA.FTZ R3, R182, c[0x0][0x23c], -R29 ;  /* 0x00008f00b6037a23 */ /* 0x002fce000001081d */
[----:B------:R1:W4:Y:S01]  /*15330*/  MUFU.EX2 R233, R3 ;  /* 0x0000000300e97308 */ /* 0x0003220000000800 */
[----:B--2---:R-:W-:-:S04]  /*15340*/  F2FP.PACK_AB R2, R240, R244 ;  /* 0x000000f4f002723e */ /* 0x004fc800000000ff */
[----:B------:R-:W-:Y:S01]  /*15350*/  LOP3.LUT R6, R0, R2, RZ, 0xc0, !PT ;  /* 0x0000000200067212 */ /* 0x000fe200078ec0ff */
[----:B------:R-:W-:Y:S01]  /*15360*/  HSET2.LE.AND R0, R17, R100, PT ;  /* 0x0000006411007233 */ /* 0x000fe20003803000 */
[----:B-1----:R-:W-:-:S04]  /*15370*/  FFMA.FTZ R3, R235, c[0x0][0x23c], -R29 ;  /* 0x00008f00eb037a23 */ /* 0x002fc8000001081d */
[----:B------:R-:W1:Y:S01]  /*15380*/  MUFU.EX2 R195, R3 ;  /* 0x0000000300c37308 */ /* 0x000e620000000800 */
        /* <DEDUP_REMOVED lines=8> */
[----:B------:R-:W-:Y:S01]  /*15410*/  IMAD.MOV.U32 R180, RZ, RZ, R18 ;  /* 0x000000ffffb47224 */ /* 0x000fe200078e0012 */
[----:B------:R-:W-:Y:S01]  /*15420*/  MOV R181, R19 ;  /* 0x0000001300b57202 */ /* 0x000fe20000000f00 */
[-C--:B---3--:R-:W-:Y:S01]  /*15430*/  HMMA.16816.F32 R52, R8, R12.reuse, R52 ;  /* 0x0000000c0834723c */ /* 0x088fe20000001834 */
[----:B------:R-:W1:Y:S07]  /*15440*/  LDSM.16.MT88.4 R16, [R212+0xa400] ;  /* 0x00a40000d410783b */ /* 0x000e6e0000004200 */
[C---:B------:R-:W-:Y:S08]  /*15450*/  HMMA.16816.F32 R108, R4.reuse, R12, R108 ;  /* 0x0000000c046c723c */ /* 0x040ff0000000186c */
[-C--:B------:R-:W-:Y:S08]  /*15460*/  HMMA.16816.F32 R120, R4, R14.reuse, R120 ;  /* 0x0000000e0478723c */ /* 0x080ff00000001878 */
[----:B------:R-:W-:Y:S01]  /*15470*/  HMMA.16816.F32 R56, R8, R14, R56 ;  /* 0x0000000e0838723c */ /* 0x000fe20000001838 */
[----:B------:R-:W2:Y:S01]  /*15480*/  LDSM.16.MT88.4 R12, [R214+0xa400] ;  /* 0x00a40000d60c783b */ /* 0x000ea20000004200 */
[----:B------:R-:W-:Y:S01]  /*15490*/  UIADD3 UR4, UR4, 0x1, URZ ;  /* 0x0000000104047890 */ /* 0x000fe2000fffe03f */
[----:B------:R-:W-:-:S05]  /*154a0*/  IMAD.U32 R0, RZ, RZ, UR33 ;  /* 0x00000021ff007e24 */ /* 0x000fca000f8e00ff */
[----:B------:R-:W-:-:S05]  /*154b0*/  LOP3.LUT R0, R45, UR4, R0, 0x96, !PT ;  /* 0x000000042d007c12 */ /* 0x000fca000f8e9600 */
[----:B------:R-:W-:Y:S01]  /*154c0*/  IMAD.WIDE.U32 R2, R0, -0x326172a9, RZ ;  /* 0xcd9e8d5700027825 */ /* 0x000fe200078e00ff */
[C---:B------:R-:W-:Y:S04]  /*154d0*/  HMMA.16816.F32 R124, R4.reuse, R24, R124 ;  /* 0x00000018047c723c */ /* 0x040fe8000000187c */
[C---:B------:R-:W-:Y:S01]  /*154e0*/  LOP3.LUT R0, R3.reuse, UR16, R180, 0x96, !PT ;  /* 0x0000001003007c12 */ /* 0x040fe2000f8e96b4 */
[----:B------:R-:W-:Y:S01]  /*154f0*/  IMAD.MOV.U32 R149, RZ, RZ, R133 ;  /* 0x000000ffff957224 */ /* 0x000fe200078e0085 */
[----:B------:R-:W-:Y:S02]  /*15500*/  LOP3.LUT R3, R3, UR16, R148, 0x96, !PT ;  /* 0x0000001003037c12 */ /* 0x000fe4000f8e9694 */
[----:B------:R-:W-:Y:S01]  /*15510*/  HMMA.16816.F32 R136, R4, R26, R136 ;  /* 0x0000001a0488723c */ /* 0x000fe20000001888 */
[----:B------:R-:W-:-:S02]  /*15520*/  IMAD.MOV.U32 R133, RZ, RZ, R116 ;  /* 0x000000ffff857224 */ /* 0x000fc400078e0074 */
[----:B------:R-:W-:-:S05]  /*15530*/  IMAD.MOV.U32 R116, RZ, RZ, R119 ;  /* 0x000000ffff747224 */ /* 0x000fca00078e0077 */
[----:B-1----:R-:W-:Y:S01]  /*15540*/  HMMA.16816.F32 R140, R4, R16, R140 ;  /* 0x00000010048c723c */ /* 0x002fe2000000188c */
[----:B------:R-:W-:-:S07]  /*15550*/  MOV R119, R194 ;  /* 0x000000c200777202 */ /* 0x000fce0000000f00 */
[C---:B------:R-:W-:Y:S08]  /*15560*/  HMMA.16816.F32 R152, R4.reuse, R18, R152 ;  /* 0x000000120498723c */ /* 0x040ff00000001898 */
[C---:B--2---:R-:W-:Y:S08]  /*15570*/  HMMA.16816.F32 R156, R4.reuse, R12, R156 ;  /* 0x0000000c049c723c */ /* 0x044ff0000000189c */
[C---:B------:R-:W-:Y:S08]  /*15580*/  HMMA.16816.F32 R168, R4.reuse, R14, R168 ;  /* 0x0000000e04a8723c */ /* 0x040ff000000018a8 */
[C---:B------:R-:W-:Y:S08]  /*15590*/  HMMA.16816.F32 R72, R4.reuse, R20, R72 ;  /* 0x000000140448723c */ /* 0x040ff00000001848 */
[C---:B------:R-:W-:Y:S08]  /*155a0*/  HMMA.16816.F32 R76, R4.reuse, R22, R76 ;  /* 0x00000016044c723c */ /* 0x040ff0000000184c */
[C---:B------:R-:W-:Y:S08]  /*155b0*/  HMMA.16816.F32 R88, R4.reuse, R32, R88 ;  /* 0x000000200458723c */ /* 0x040ff00000001858 */
[----:B------:R-:W-:Y:S07]  /*155c0*/  HMMA.16816.F32 R92, R4, R34, R92 ;  /* 0x00000022045c723c */ /* 0x000fee000000185c */
[--C-:B------:R-:W-:Y:S01]  /*155d0*/  LOP3.LUT R6, R39, UR14, R2.reuse, 0x96, !PT ;  /* 0x0000000e27067c12 */ /* 0x100fe2000f8e9602 */
[----:B------:R-:W-:Y:S01]  /*155e0*/  IMAD.WIDE.U32 R4, R0, -0x2daee0ad, RZ ;  /* 0xd2511f5300047825 */ /* 0x000fe200078e00ff */
[----:B------:R-:W-:Y:S01]  /*155f0*/  LOP3.LUT R7, R37, UR14, R2, 0x96, !PT ;  /* 0x0000000e25077c12 */ /* 0x000fe2000f8e9602 */
[----:B------:R-:W-:Y:S02]  /*15600*/  HMMA.16816.F32 R160, R8, R12, R160 ;  /* 0x0000000c08a0723c */ /* 0x000fe400000018a0 */
[----:B------:R-:W-:-:S02]  /*15610*/  FFMA.FTZ R0, R188, c[0x0][0x23c], -R30 ;  /* 0x00008f00bc007a23 */ /* 0x000fc4000001081e */
[----:B------:R-:W-:Y:S02]  /*15620*/  IMAD.WIDE.U32 R2, R3, -0x2daee0ad, RZ ;  /* 0xd2511f5303027825 */ /* 0x000fe400078e00ff */
[----:B------:R1:W-:Y:S02]  /*15630*/  MUFU.EX2 R194, R0 ;  /* 0x0000000000c27308 */ /* 0x0003e40000000800 */
[----:B------:R-:W-:Y:S01]  /*15640*/  IMAD.WIDE.U32 R12, R6, -0x2daee0ad, RZ ;  /* 0xd2511f53060c7825 */ /* 0x000fe200078e00ff */
[----:B------:R-:W-:Y:S01]  /*15650*/  HMMA.16816.F32 R164, R8, R14, R164 ;  /* 0x0000000e08a4723c */ /* 0x000fe200000018a4 */
[----:B------:R-:W-:Y:S02]  /*15660*/  LOP3.LUT R5, R5, UR13, R42, 0x96, !PT ;  /* 0x0000000d05057c12 */ /* 0x000fe4000f8e962a */
[----:B------:R-:W-:Y:S02]  /*15670*/  IMAD.MOV.U32 R150, RZ, RZ, R132 ;  /* 0x000000ffff967224 */ /* 0x000fe400078e0084 */
[----:B------:R-:W-:Y:S01]  /*15680*/  IMAD.WIDE.U32 R6, R7, -0x2daee0ad, RZ ;  /* 0xd2511f5307067825 */ /* 0x000fe200078e00ff */
[----:B------:R-:W-:-:S03]  /*15690*/  LOP3.LUT R3, R3, UR13, R40, 0x96, !PT ;  /* 0x0000000d03037c12 */ /* 0x000fc6000f8e9628 */
[----:B------:R-:W-:Y:S01]  /*156a0*/  IMAD.MOV.U32 R132, RZ, RZ, R135 ;  /* 0x000000ffff847224 */ /* 0x000fe200078e0087 */
[----:B------:R-:W-:Y:S01]  /*156b0*/  MOV R135, R118 ;  /* 0x0000007600877202 */ /* 0x000fe20000000f00 */
[----:B-1----:R-:W-:Y:S01]  /*156c0*/  FFMA.FTZ R0, R185, c[0x0][0x23c], -R30 ;  /* 0x00008f00b9007a23 */ /* 0x002fe2000001081e */
[----:B------:R-:W-:Y:S01]  /*156d0*/  LOP3.LUT R14, R13, UR11, R4, 0x96, !PT ;  /* 0x0000000b0d0e7c12 */ /* 0x000fe2000f8e9604 */
[----:B------:R-:W-:Y:S02]  /*156e0*/  IMAD.MOV.U32 R118, RZ, RZ, R193 ;  /* 0x000000ffff767224 */ /* 0x000fe400078e00c1 */
[----:B------:R1:W-:Y:S01]  /*156f0*/  MUFU.EX2 R193, R0 ;  /* 0x0000000000c17308 */ /* 0x0003e20000000800 */
[----:B------:R-:W-:-:S04]  /*15700*/  IMAD.WIDE.U32 R4, R5, -0x326172a9, RZ ;  /* 0xcd9e8d5705047825 */ /* 0x000fc800078e00ff */
[----:B------:R-:W-:Y:S02]  /*15710*/  FFMA.FTZ R13, R183, c[0x0][0x23c], -R30 ;  /* 0x00008f00b70d7a23 */ /* 0x000fe4000001081e */
[----:B------:R-:W-:Y:S01]  /*15720*/  IMAD.WIDE.U32 R44, R14, -0x326172a9, RZ ;  /* 0xcd9e8d570e2c7825 */ /* 0x000fe200078e00ff */
[----:B------:R-:W-:Y:S02]  /*15730*/  LOP3.LUT R5, R5, UR12, R38, 0x96, !PT ;  /* 0x0000000c05057c12 */ /* 0x000fe4000f8e9626 */
[----:B-1----:R-:W-:Y:S01]  /*15740*/  LOP3.LUT R0, R7, UR11, R2, 0x96, !PT ;  /* 0x0000000b07007c12 */ /* 0x002fe2000f8e9602 */
[----:B------:R-:W-:-:S04]  /*15750*/  IMAD.WIDE.U32 R2, R3, -0x326172a9, RZ ;  /* 0xcd9e8d5703027825 */ /* 0x000fc800078e00ff */
[----:B------:R-:W-:Y:S01]  /*15760*/  IMAD.WIDE.U32 R42, R0, -0x326172a9, RZ ;  /* 0xcd9e8d57002a7825 */ /* 0x000fe200078e00ff */
[----:B------:R-:W-:-:S03]  /*15770*/  LOP3.LUT R14, R3, UR12, R36, 0x96, !PT ;  /* 0x0000000c030e7c12 */ /* 0x000fc6000f8e9624 */
[----:B------:R-:W-:Y:S02]  /*15780*/  IMAD.MOV.U32 R105, RZ, RZ, R192 ;  /* 0x000000ffff697224 */ /* 0x000fe400078e00c0 */
[----:B------:R1:W-:Y:S01]  /*15790*/  MUFU.EX2 R192, R13 ;  /* 0x0000000d00c07308 */ /* 0x0003e20000000800 */
[----:B------:R-:W-:Y:S01]  /*157a0*/  FFMA.FTZ R3, R197, c[0x0][0x23c], -R31 ;  /* 0x00008f00c5037a23 */ /* 0x000fe2000001081f */
[----:B------:R-:W-:Y:S01]  /*157b0*/  LOP3.LUT R0, R43, UR10, R2, 0x96, !PT ;  /* 0x0000000a2b007c12 */ /* 0x000fe2000f8e9602 */
[----:B------:R-:W-:Y:S02]  /*157c0*/  IMAD.MOV.U32 R107, RZ, RZ, R47 ;  /* 0x000000ffff6b7224 */ /* 0x000fe400078e002f */
[----:B------:R-:W-:Y:S02]  /*157d0*/  FFMA.FTZ R7, R46, c[0x0][0x23c], -R30 ;  /* 0x00008f002e077a23 */ /* 0x000fe4000001081e */
[----:B------:R-:W-:Y:S01]  /*157e0*/  IMAD.WIDE.U32 R40, R0, -0x2daee0ad, RZ ;  /* 0xd2511f5300287825 */ /* 0x000fe200078e00ff */
[----:B------:R2:W-:Y:S01]  /*157f0*/  MUFU.EX2 R185, R3 ;  /* 0x0000000300b97308 */ /* 0x0005e20000000800 */
[----:B-1----:R-:W-:-:S02]  /*15800*/  LOP3.LUT R13, R45, UR10, R4, 0x96, !PT ;  /* 0x0000000a2d0d7c12 */ /* 0x002fc4000f8e9604 */
[----:B------:R-:W-:-:S05]  /*15810*/  IMAD.WIDE.U32 R4, R5, -0x2daee0ad, RZ ;  /* 0xd2511f5305047825 */ /* 0x000fca00078e00ff */
[----:B------:R1:W3:Y:S01]  /*15820*/  MUFU.EX2 R188, R7 ;  /* 0x0000000700bc7308 */ /* 0x0002e20000000800 */
[----:B------:R-:W-:-:S04]  /*15830*/  IMAD.WIDE.U32 R46, R13, -0x2daee0ad, RZ ;  /* 0xd2511f530d2e7825 */ /* 0x000fc800078e00ff */
[----:B--2---:R-:W-:Y:S01]  /*15840*/  IMAD.WIDE.U32 R2, R14, -0x2daee0ad, RZ ;  /* 0xd2511f530e027825 */ /* 0x004fe200078e00ff */
[----:B------:R-:W-:-:S04]  /*15850*/  LOP3.LUT R0, R47, UR7, R4, 0x96, !PT ;  /* 0x000000072f007c12 */ /* 0x000fc8000f8e9604 */
[----:B------:R-:W-:Y:S02]  /*15860*/  LOP3.LUT R2, R41, UR7, R2, 0x96, !PT ;  /* 0x0000000729027c12 */ /* 0x000fe4000f8e9602 */
[----:B-1----:R-:W-:Y:S01]  /*15870*/  LOP3.LUT R7, R5, UR9, R12, 0x96, !PT ;  /* 0x0000000905077c12 */ /* 0x002fe2000f8e960c */
[----:B------:R-:W-:Y:S01]  /*15880*/  FFMA.FTZ R5, R196, c[0x0][0x23c], -R31 ;  /* 0x00008f00c4057a23 */ /* 0x000fe2000001081f */
[----:B------:R-:W-:-:S03]  /*15890*/  LOP3.LUT R12, R3, UR9, R6, 0x96, !PT ;  /* 0x00000009030c7c12 */ /* 0x000fc6000f8e9606 */
[----:B------:R1:W-:Y:S01]  /*158a0*/  MUFU.EX2 R183, R5 ;  /* 0x0000000500b77308 */ /* 0x0003e20000000800 */
[----:B------:R-:W-:Y:S01]  /*158b0*/  IMAD.WIDE.U32 R2, R2, -0x326172a9, RZ ;  /* 0xcd9e8d5702027825 */ /* 0x000fe200078e00ff */
[----:B------:R-:W-:Y:S03]  /*158c0*/  HMMA.16816.F32 R128, R8, R24, R128 ;  /* 0x000000180880723c */ /* 0x000fe60000001880 */
[----:B------:R-:W-:-:S05]  /*158d0*/  IMAD.WIDE.U32 R38, R7, -0x326172a9, RZ ;  /* 0xcd9e8d5707267825 */ /* 0x000fca00078e00ff */
[C---:B------:R-:W-:Y:S08]  /*158e0*/  HMMA.16816.F32 R60, R8.reuse, R26, R60 ;  /* 0x0000001a083c723c */ /* 0x040ff0000000183c */
[----:B------:R-:W-:Y:S01]  /*158f0*/  HMMA.16816.F32 R144, R8, R16, R144 ;  /* 0x000000100890723c */ /* 0x000fe20000001890 */
[----:B-1----:R-:W-:-:S07]  /*15900*/  IMAD.WIDE.U32 R4, R0, -0x326172a9, RZ ;  /* 0xcd9e8d5700047825 */ /* 0x002fce00078e00ff */
[----:B------:R-:W-:Y:S01]  /*15910*/  HMMA.16816.F32 R64, R8, R18, R64 ;  /* 0x000000120840723c */ /* 0x000fe20000001840 */
[----:B------:R-:W-:Y:S01]  /*15920*/  FFMA.FTZ R0, R186, c[0x0][0x23c], -R31 ;  /* 0x00008f00ba007a23 */ /* 0x000fe2000001081f */
[----:B------:R-:W-:-:S06]  /*15930*/  LOP3.LUT R7, R4, 0xffff, RZ, 0xc0, !PT ;  /* 0x0000ffff04077812 */ /* 0x000fcc00078ec0ff */
[C---:B------:R-:W-:Y:S01]  /*15940*/  HMMA.16816.F32 R68, R8.reuse, R20, R68 ;  /* 0x000000140844723c */ /* 0x040fe20000001844 */
[--C-:B------:R-:W-:Y:S01]  /*15950*/  SHF.R.U32.HI R6, RZ, 0x10, R4.reuse ;  /* 0x00000010ff067819 */ /* 0x100fe20000011604 */
[----:B------:R1:W-:Y:S06]  /*15960*/  MUFU.EX2 R181, R0 ;  /* 0x0000000000b57308 */ /* 0x0003ec0000000800 */
[C---:B------:R-:W-:Y:S08]  /*15970*/  HMMA.16816.F32 R80, R8.reuse, R22, R80 ;  /* 0x000000160850723c */ /* 0x040ff00000001850 */
[C---:B------:R-:W-:Y:S08]  /*15980*/  HMMA.16816.F32 R84, R8.reuse, R32, R84 ;  /* 0x000000200854723c */ /* 0x040ff00000001854 */
[----:B------:R-:W-:Y:S01]  /*15990*/  HMMA.16816.F32 R96, R8, R34, R96 ;  /* 0x000000220860723c */ /* 0x000fe20000001860 */
[----:B-1----:R-:W-:Y:S01]  /*159a0*/  LOP3.LUT R0, R2, 0xffff, RZ, 0xc0, !PT ;  /* 0x0000ffff02007812 */ /* 0x002fe200078ec0ff */
[----:B------:R-:W-:Y:S01]  /*159b0*/  IMAD.WIDE.U32 R36, R12, -0x326172a9, RZ ;  /* 0xcd9e8d570c247825 */ /* 0x000fe200078e00ff */
[----:B------:R-:W-:Y:S01]  /*159c0*/  MOV R148, R134 ;  /* 0x0000008600947202 */ /* 0x000fe20000000f00 */
[----:B------:R-:W-:Y:S03]  /*159d0*/  LDSM.16.MT88.4 R32, [R214+0xb800] ;  /* 0x00b80000d620783b */ /* 0x000fe60000004200 */
[----:B------:R-:W-:Y:S01]  /*159e0*/  LOP3.LUT R11, R4, 0xff, RZ, 0xc0, !PT ;  /* 0x000000ff040b7812 */ /* 0x000fe200078ec0ff */
[----:B------:R-:W-:Y:S01]  /*159f0*/  IMAD.MOV.U32 R175, RZ, RZ, R179 ;  /* 0x000000ffffaf7224 */ /* 0x000fe200078e00b3 */
[----:B------:R-:W-:Y:S01]  /*15a00*/  SHF.R.U32.HI R10, RZ, 0x18, R4 ;  /* 0x00000018ff0a7819 */ /* 0x000fe20000011604 */
[----:B------:R-:W-:Y:S01]  /*15a10*/  FFMA.FTZ R4, R184, c[0x0][0x23c], -R31 ;  /* 0x00008f00b8047a23 */ /* 0x000fe2000001081f */
[----:B------:R-:W-:Y:S01]  /*15a20*/  SHF.R.U32.HI R8, RZ, 0x8, R7 ;  /* 0x00000008ff087819 */ /* 0x000fe20000011607 */
[----:B------:R-:W-:Y:S01]  /*15a30*/  IMAD.MOV.U32 R173, RZ, RZ, R172 ;  /* 0x000000ffffad7224 */ /* 0x000fe200078e00ac */
[----:B------:R-:W-:Y:S01]  /*15a40*/  LOP3.LUT R7, R6, 0xff, RZ, 0xc0, !PT ;  /* 0x000000ff06077812 */ /* 0x000fe200078ec0ff */
[----:B------:R1:W2:Y:S01]  /*15a50*/  MUFU.EX2 R182, R4 ;  /* 0x0000000400b67308 */ /* 0x0002a20000000800 */
[----:B------:R-:W-:Y:S01]  /*15a60*/  SHF.R.U32.HI R6, RZ, 0x8, R0 ;  /* 0x00000008ff067819 */ /* 0x000fe20000011600 */
[----:B------:R-:W-:Y:S01]  /*15a70*/  IMAD.MOV.U32 R106, RZ, RZ, R176 ;  /* 0x000000ffff6a7224 */ /* 0x000fe200078e00b0 */
[----:B------:R-:W-:Y:S01]  /*15a80*/  LOP3.LUT R0, R5, UR17, R38, 0x96, !PT ;  /* 0x0000001105007c12 */ /* 0x000fe2000f8e9626 */
[----:B------:R-:W-:Y:S01]  /*15a90*/  IMAD.MOV.U32 R45, RZ, RZ, R112 ;  /* 0x000000ffff2d7224 */ /* 0x000fe200078e0070 */
[----:B------:R-:W-:Y:S01]  /*15aa0*/  SHF.R.U32.HI R5, RZ, 0x10, R2 ;  /* 0x00000010ff057819 */ /* 0x000fe20000011602 */
[----:B------:R-:W-:Y:S01]  /*15ab0*/  IMAD.MOV.U32 R235, RZ, RZ, R113 ;  /* 0x000000ffffeb7224 */ /* 0x000fe200078e0071 */
[----:B------:R-:W-:Y:S01]  /*15ac0*/  LOP3.LUT R9, R2, 0xff, RZ, 0xc0, !PT ;  /* 0x000000ff02097812 */ /* 0x000fe200078ec0ff */
[----:B------:R-:W-:Y:S01]  /*15ad0*/  IMAD.MOV.U32 R241, RZ, RZ, R114 ;  /* 0x000000fffff17224 */ /* 0x000fe200078e0072 */
[----:B------:R-:W-:Y:S04]  /*15ae0*/  LDSM.16.MT88.4 R20, [R214+0x9800] ;  /* 0x00980000d614783b */ /* 0x000fe80000004200 */
[----:B------:R-:W-:Y:S01]  /*15af0*/  LDSM.16.MT88.4 R24, [R212+0xb800] ;  /* 0x00b80000d418783b */ /* 0x000fe20000004200 */
[----:B-1----:R-:W-:-:S04]  /*15b00*/  FFMA.FTZ R4, R243, c[0x0][0x23c], -R28 ;  /* 0x00008f00f3047a23 */ /* 0x002fc8000001081c */
[----:B------:R1:W-:Y:S01]  /*15b10*/  MUFU.EX2 R180, R4 ;  /* 0x0000000400b47308 */ /* 0x0003e20000000800 */
[----:B------:R-:W-:Y:S02]  /*15b20*/  PRMT R11, R11, 0x5410, R8 ;  /* 0x000054100b0b7816 */ /* 0x000fe40000000008 */
[----:B------:R-:W-:Y:S02]  /*15b30*/  PRMT R13, R7, 0x5410, R10 ;  /* 0x00005410070d7816 */ /* 0x000fe4000000000a */
[----:B------:R-:W-:Y:S02]  /*15b40*/  SHF.R.U32.HI R8, RZ, 0x18, R2 ;  /* 0x00000018ff087819 */ /* 0x000fe40000011602 */
[----:B------:R-:W-:Y:S02]  /*15b50*/  LOP3.LUT R5, R5, 0xff, RZ, 0xc0, !PT ;  /* 0x000000ff05057812 */ /* 0x000fe400078ec0ff */
[----:B------:R-:W-:Y:S01]  /*15b60*/  PRMT R19, R9, 0x5410, R6 ;  /* 0x0000541009137816 */ /* 0x000fe20000000006 */
[----:B------:R-:W-:Y:S01]  /*15b70*/  FFMA.FTZ R6, R200, c[0x0][0x23c], -R28 ;  /* 0x00008f00c8067a23 */ /* 0x000fe2000001081c */
[----:B-1----:R-:W-:-:S04]  /*15b80*/  LOP3.LUT R4, R0, 0xffff, RZ, 0xc0, !PT ;  /* 0x0000ffff00047812 */ /* 0x002fc800078ec0ff */
[----:B------:R-:W-:Y:S02]  /*15b90*/  SHF.R.U32.HI R7, RZ, 0x8, R4 ;  /* 0x00000008ff077819 */ /* 0x000fe40000011604 */
[----:B------:R-:W-:Y:S02]  /*15ba0*/  LOP3.LUT R4, R0, 0xff, RZ, 0xc0, !PT ;  /* 0x000000ff00047812 */ /* 0x000fe400078ec0ff */
[----:B------:R-:W-:Y:S02]  /*15bb0*/  LOP3.LUT R2, R3, UR17, R36, 0x96, !PT ;  /* 0x0000001103027c12 */ /* 0x000fe4000f8e9624 */
[----:B------:R-:W-:Y:S01]  /*15bc0*/  PRMT R18, R5, 0x5410, R8 ;  /* 0x0000541005127816 */ /* 0x000fe20000000008 */
[----:B------:R-:W-:Y:S01]  /*15bd0*/  FFMA.FTZ R5, R190, c[0x0][0x23c], -R28 ;  /* 0x00008f00be057a23 */ /* 0x000fe2000001081c */
[----:B------:R-:W-:Y:S01]  /*15be0*/  PRMT R7, R4, 0x5410, R7 ;  /* 0x0000541004077816 */ /* 0x000fe20000000007 */
[----:B------:R-:W-:Y:S01]  /*15bf0*/  IMAD.MOV.U32 R134, RZ, RZ, R117 ;  /* 0x000000ffff867224 */ /* 0x000fe200078e0075 */
[----:B------:R1:W4:Y:S01]  /*15c00*/  MUFU.EX2 R179, R6 ;  /* 0x0000000600b37308 */ /* 0x0003220000000800 */
[----:B------:R-:W-:Y:S01]  /*15c10*/  SHF.R.U32.HI R4, RZ, 0x10, R0 ;  /* 0x00000010ff047819 */ /* 0x000fe20000011600 */
[----:B------:R-:W-:Y:S01]  /*15c20*/  IMAD.MOV.U32 R117, RZ, RZ, R115 ;  /* 0x000000ffff757224 */ /* 0x000fe200078e0073 */
[----:B------:R-:W-:Y:S01]  /*15c30*/  LOP3.LUT R3, R2, 0xffff, RZ, 0xc0, !PT ;  /* 0x0000ffff02037812 */ /* 0x000fe200078ec0ff */
[----:B------:R-:W-:Y:S01]  /*15c40*/  IMAD.MOV.U32 R115, RZ, RZ, R178 ;  /* 0x000000ffff737224 */ /* 0x000fe200078e00b2 */
[----:B------:R-:W-:-:S03]  /*15c50*/  MOV R172, R177 ;  /* 0x000000b100ac7202 */ /* 0x000fc60000000f00 */
[----:B------:R5:W-:Y:S01]  /*15c60*/  MUFU.EX2 R178, R5 ;  /* 0x0000000500b27308 */ /* 0x000be20000000800 */
[----:B-1----:R-:W-:Y:S01]  /*15c70*/  SHF.R.U32.HI R6, RZ, 0x18, R0 ;  /* 0x00000018ff067819 */ /* 0x002fe20000011600 */
[----:B------:R-:W-:-:S06]  /*15c80*/  FFMA.FTZ R0, R187, c[0x0][0x23c], -R28 ;  /* 0x00008f00bb007a23 */ /* 0x000fcc000001081c */
[----:B------:R1:W-:Y:S01]  /*15c90*/  MUFU.EX2 R177, R0 ;  /* 0x0000000000b17308 */ /* 0x0003e20000000800 */
[----:B-----5:R-:W-:Y:S02]  /*15ca0*/  LOP3.LUT R5, R4, 0xff, RZ, 0xc0, !PT ;  /* 0x000000ff04057812 */ /* 0x020fe400078ec0ff */
[----:B------:R-:W-:Y:S02]  /*15cb0*/  SHF.R.U32.HI R4, RZ, 0x8, R3 ;  /* 0x00000008ff047819 */ /* 0x000fe40000011603 */
[----:B------:R-:W-:-:S04]  /*15cc0*/  LOP3.LUT R3, R2, 0xff, RZ, 0xc0, !PT ;  /* 0x000000ff02037812 */ /* 0x000fc800078ec0ff */
[----:B------:R-:W-:Y:S02]  /*15cd0*/  PRMT R17, R3, 0x5410, R4 ;  /* 0x0000541003117816 */ /* 0x000fe40000000004 */
[--C-:B-1----:R-:W-:Y:S02]  /*15ce0*/  SHF.R.U32.HI R0, RZ, 0x10, R2.reuse ;  /* 0x00000010ff007819 */ /* 0x102fe40000011602 */
[----:B------:R-:W-:Y:S02]  /*15cf0*/  SHF.R.U32.HI R4, RZ, 0x18, R2 ;  /* 0x00000018ff047819 */ /* 0x000fe40000011602 */
[----:B------:R-:W-:Y:S01]  /*15d00*/  LOP3.LUT R3, R0, 0xff, RZ, 0xc0, !PT ;  /* 0x000000ff00037812 */ /* 0x000fe200078ec0ff */
[--C-:B------:R-:W-:Y:S01]  /*15d10*/  HSET2.LE.AND R0, R11, R100.reuse, PT ;  /* 0x000000640b007233 */ /* 0x100fe20003803000 */
[----:B---3--:R-:W-:Y:S02]  /*15d20*/  F2FP.PACK_AB R2, R188, R192 ;  /* 0x000000c0bc02723e */ /* 0x008fe400000000ff */
[----:B------:R-:W-:Y:S01]  /*15d30*/  PRMT R6, R5, 0x5410, R6 ;  /* 0x0000541005067816 */ /* 0x000fe20000000006 */
[--C-:B------:R-:W-:Y:S01]  /*15d40*/  FFMA.FTZ R5, R247, c[0x0][0x23c], -R29.reuse ;  /* 0x00008f00f7057a23 */ /* 0x100fe2000001081d */
[----:B------:R-:W-:Y:S01]  /*15d50*/  PRMT R16, R3, 0x5410, R4 ;  /* 0x0000541003107816 */ /* 0x000fe20000000004 */
[----:B------:R-:W-:Y:S01]  /*15d60*/  FFMA.FTZ R4, R242, c[0x0][0x23c], -R29 ;  /* 0x00008f00f2047a23 */ /* 0x000fe2000001081d */
[----:B------:R-:W-:Y:S01]  /*15d70*/  LOP3.LUT R10, R0, R2, RZ, 0xc0, !PT ;  /* 0x00000002000a7212 */ /* 0x000fe200078ec0ff */
[--C-:B------:R-:W-:Y:S01]  /*15d80*/  HSET2.LE.AND R0, R13, R100.reuse, PT ;  /* 0x000000640d007233 */ /* 0x100fe20003803000 */
[----:B--2---:R-:W-:Y:S01]  /*15d90*/  F2FP.PACK_AB R2, R182, R181 ;  /* 0x000000b5b602723e */ /* 0x004fe200000000ff */
[----:B------:R-:W-:Y:S01]  /*15da0*/  IMAD.MOV.U32 R187, RZ, RZ, R105 ;  /* 0x000000ffffbb7224 */ /* 0x000fe200078e0069 */
[----:B------:R-:W1:Y:S01]  /*15db0*/  LDSM.16.MT88.4 R12, [R212+0x9800] ;  /* 0x00980000d40c783b */ /* 0x000e620000004200 */
[----:B------:R2:W-:Y:S01]  /*15dc0*/  MUFU.EX2 R176, R5 ;  /* 0x0000000500b07308 */ /* 0x0005e20000000800 */
[--C-:B------:R-:W-:Y:S01]  /*15dd0*/  HSET2.LE.AND R3, R7, R100.reuse, PT ;  /* 0x0000006407037233 */ /* 0x100fe20003803000 */
[----:B------:R-:W-:Y:S01]  /*15de0*/  LOP3.LUT R11, R0, R2, RZ, 0xc0, !PT ;  /* 0x00000002000b7212 */ /* 0x000fe200078ec0ff */
[----:B------:R-:W-:Y:S01]  /*15df0*/  HSET2.LE.AND R0, R6, R100, PT ;  /* 0x0000006406007233 */ /* 0x000fe20003803000 */
[----:B------:R-:W-:-:S04]  /*15e00*/  F2FP.PACK_AB R2, R183, R185 ;  /* 0x000000b9b702723e */ /* 0x000fc800000000ff */
[----:B------:R3:W5:Y:S01]  /*15e10*/  MUFU.EX2 R105, R4 ;  /* 0x0000000400697308 */ /* 0x0007620000000800 */
[----:B------:R-:W-:Y:S01]  /*15e20*/  LOP3.LUT R9, R0, R2, RZ, 0xc0, !PT ;  /* 0x0000000200097212 */ /* 0x000fe200078ec0ff */
[----:B------:R-:W-:Y:S01]  /*15e30*/  HSET2.LE.AND R0, R17, R100, PT ;  /* 0x0000006411007233 */ /* 0x000fe20003803000 */
[----:B----4-:R-:W-:Y:S01]  /*15e40*/  F2FP.PACK_AB R2, R179, R180 ;  /* 0x000000b4b302723e */ /* 0x010fe200000000ff */
[----:B------:R-:W-:Y:S01]  /*15e50*/  IMAD.MOV.U32 R247, RZ, RZ, R106 ;  /* 0x000000fffff77224 */ /* 0x000fe200078e006a */
[----:B------:R-:W-:Y:S01]  /*15e60*/  MOV R242, R107 ;  /* 0x0000006b00f27202 */ /* 0x000fe20000000f00 */
[----:B--2---:R-:W-:Y:S01]  /*15e70*/  FFMA.FTZ R5, R199, c[0x0][0x23c], -R29 ;  /* 0x00008f00c7057a23 */ /* 0x004fe2000001081d */
[----:B---3--:R-:W-:-:S04]  /*15e80*/  F2FP.PACK_AB R4, R193, R194 ;  /* 0x000000c2c104723e */ /* 0x008fc800000000ff */
[----:B------:R-:W-:Y:S01]  /*15e90*/  LOP3.LUT R8, R3, R4, RZ, 0xc0, !PT ;  /* 0x0000000403087212 */ /* 0x000fe200078ec0ff */
[----:B------:R-:W-:Y:S01]  /*15ea0*/  FFMA.FTZ R3, R189, c[0x0][0x23c], -R29 ;  /* 0x00008f00bd037a23 */ /* 0x000fe2000001081d */
[----:B------:R2:W-:Y:S01]  /*15eb0*/  MUFU.EX2 R106, R5 ;  /* 0x00000005006a7308 */ /* 0x0005e20000000800 */
[----:B------:R-:W-:Y:S01]  /*15ec0*/  LOP3.LUT R4, R0, R2, RZ, 0xc0, !PT ;  /* 0x0000000200047212 */ /* 0x000fe200078ec0ff */
[----:B------:R-:W-:Y:S01]  /*15ed0*/  HSET2.LE.AND R0, R16, R100, PT ;  /* 0x0000006410007233 */ /* 0x000fe20003803000 */
[----:B-----5:R-:W-:-:S05]  /*15ee0*/  F2FP.PACK_AB R2, R105, R176 ;  /* 0x000000b06902723e */ /* 0x020fca00000000ff */
[----:B------:R-:W3:Y:S01]  /*15ef0*/  MUFU.EX2 R107, R3 ;  /* 0x00000003006b7308 */ /* 0x000ee20000000800 */
[----:B--2---:R-:W-:Y:S01]  /*15f00*/  LOP3.LUT R5, R0, R2, RZ, 0xc0, !PT ;  /* 0x0000000200057212 */ /* 0x004fe200078ec0ff */
[----:B------:R-:W-:Y:S01]  /*15f10*/  HSET2.LE.AND R0, R19, R100, PT ;  /* 0x0000006413007233 */ /* 0x000fe20003803000 */
[----:B------:R-:W-:-:S04]  /*15f20*/  F2FP.PACK_AB R2, R177, R178 ;  /* 0x000000b2b102723e */ /* 0x000fc800000000ff */
[----:B------:R-:W-:Y:S01]  /*15f30*/  LOP3.LUT R6, R0, R2, RZ, 0xc0, !PT ;  /* 0x0000000200067212 */ /* 0x000fe200078ec0ff */
[----:B------:R-:W-:Y:S01]  /*15f40*/  HSET2.LE.AND R0, R18, R100, PT ;  /* 0x0000006412007233 */ /* 0x000fe20003803000 */
[----:B---3--:R-:W-:Y:S01]  /*15f50*/  F2FP.PACK_AB R2, R107, R106 ;  /* 0x0000006a6b02723e */ /* 0x008fe200000000ff */
[----:B------:R-:W-:Y:S01]  /*15f60*/  IMAD.MOV.U32 R199, RZ, RZ, R175 ;  /* 0x000000ffffc77224 */ /* 0x000fe200078e00af */
[----:B------:R-:W-:Y:S01]  /*15f70*/  MOV R189, R173 ;  /* 0x000000ad00bd7202 */ /* 0x000fe20000000f00 */
[----:B------:R-:W-:Y:S01]  /*15f80*/  IMAD.MOV.U32 R196, RZ, RZ, R172 ;  /* 0x000000ffffc47224 */ /* 0x000fe200078e00ac */
[----:B------:R-:W-:Y:S01]  /*15f90*/  LOP3.LUT R7, R0, R2, RZ, 0xc0, !PT ;  /* 0x0000000200077212 */ /* 0x000fe200078ec0ff */
[C---:B-1----:R-:W-:Y:S01]  /*15fa0*/  HMMA.16816.F32 R172, R8.reuse, R14, R56 ;  /* 0x0000000e08ac723c */ /* 0x042fe20000001838 */
[----:B------:R-:W-:Y:S01]  /*15fb0*/  MOV R197, R115 ;  /* 0x0000007300c57202 */ /* 0x000fe20000000f00 */
[----:B------:R-:W1:Y:S06]  /*15fc0*/  LDSM.16.MT88.4 R16, [R212+0xa800] ;  /* 0x00a80000d410783b */ /* 0x000e6c0000004200 */
[-C--:B------:R-:W-:Y:S08]  /*15fd0*/  HMMA.16816.F32 R112, R8, R12.reuse, R52 ;  /* 0x0000000c0870723c */ /* 0x080ff00000001834 */
[C---:B------:R-:W-:Y:S08]  /*15fe0*/  HMMA.16816.F32 R108, R4.reuse, R12, R108 ;  /* 0x0000000c046c723c */ /* 0x040ff0000000186c */
[----:B------:R-:W-:Y:S01]  /*15ff0*/  HMMA.16816.F32 R120, R4, R14, R120 ;  /* 0x0000000e0478723c */ /* 0x000fe20000001878 */
[----:B------:R-:W2:Y:S01]  /*16000*/  LDSM.16.MT88.4 R12, [R214+0xa800] ;  /* 0x00a80000d60c783b */ /* 0x000ea20000004200 */
[----:B------:R-:W-:Y:S01]  /*16010*/  FFMA.FTZ R0, R205, c[0x0][0x23c], -R28 ;  /* 0x00008f00cd007a23 */ /* 0x000fe2000001081c */
[----:B------:R-:W-:-:S03]  /*16020*/  LOP3.LUT R2, R37, UR8, R42, 0x96, !PT ;  /* 0x0000000825027c12 */ /* 0x000fc6000f8e962a */
[----:B------:R3:W-:Y:S02]  /*16030*/  MUFU.EX2 R42, R0 ;  /* 0x00000000002a7308 */ /* 0x0007e40000000800 */
[----:B------:R-:W-:Y:S01]  /*16040*/  HMMA.16816.F32 R52, R4, R34, R92 ;  /* 0x000000220434723c */ /* 0x000fe2000000185c */
[----:B------:R-:W-:-:S04]  /*16050*/  IMAD.WIDE.U32 R2, R2, -0x2daee0ad, RZ ;  /* 0xd2511f5302027825 */ /* 0x000fc800078e00ff */
[----:B---3--:R-:W-:-:S04]  /*16060*/  FFMA.FTZ R0, R202, c[0x0][0x23c], -R28 ;  /* 0x00008f00ca007a23 */ /* 0x008fc8000001081c */
[----:B------:R3:W4:Y:S01]  /*16070*/  MUFU.EX2 R43, R0 ;  /* 0x00000000002b7308 */ /* 0x0007220000000800 */
[----:B------:R-:W-:Y:S01]  /*16080*/  IMAD.MOV.U32 R94, RZ, RZ, R197 ;  /* 0x000000ffff5e7224 */ /* 0x000fe200078e00c5 */
[----:B------:R-:W-:Y:S01]  /*16090*/  MOV R197, R45 ;  /* 0x0000002d00c57202 */ /* 0x000fe20000000f00 */
[----:B------:R-:W-:Y:S01]  /*160a0*/  HMMA.16816.F32 R124, R4, R20, R124 ;  /* 0x00000014047c723c */ /* 0x000fe2000000187c */
[----:B---3--:R-:W-:-:S04]  /*160b0*/  FFMA.FTZ R0, R198, c[0x0][0x23c], -R28 ;  /* 0x00008f00c6007a23 */ /* 0x008fc8000001081c */
[----:B------:R3:W-:Y:S03]  /*160c0*/  MUFU.EX2 R47, R0 ;  /* 0x00000000002f7308 */ /* 0x0007e60000000800 */
[C---:B------:R-:W-:Y:S08]  /*160d0*/  HMMA.16816.F32 R136, R4.reuse, R22, R136 ;  /* 0x000000160488723c */ /* 0x040ff00000001888 */
[----:B-1----:R-:W-:Y:S01]  /*160e0*/  HMMA.16816.F32 R140, R4, R16, R140 ;  /* 0x00000010048c723c */ /* 0x002fe2000000188c */
[----:B---3--:R-:W-:-:S07]  /*160f0*/  FFMA.FTZ R0, R191, c[0x0][0x23c], -R28 ;  /* 0x00008f00bf007a23 */ /* 0x008fce000001081c */
[C---:B------:R-:W-:Y:S01]  /*16100*/  HMMA.16816.F32 R152, R4.reuse, R18, R152 ;  /* 0x000000120498723c */ /* 0x040fe20000001898 */
[----:B------:R1:W-:Y:S07]  /*16110*/  MUFU.EX2 R45, R0 ;  /* 0x00000000002d7308 */ /* 0x0003ee0000000800 */
[C---:B--2---:R-:W-:Y:S08]  /*16120*/  HMMA.16816.F32 R156, R4.reuse, R12, R156 ;  /* 0x0000000c049c723c */ /* 0x044ff0000000189c */
[----:B------:R-:W-:Y:S01]  /*16130*/  HMMA.16816.F32 R168, R4, R14, R168 ;  /* 0x0000000e04a8723c */ /* 0x000fe200000018a8 */
[----:B-1----:R-:W-:-:S07]  /*16140*/  FFMA.FTZ R0, R206, c[0x0][0x23c], -R29 ;  /* 0x00008f00ce007a23 */ /* 0x002fce000001081d */
[C---:B------:R-:W-:Y:S01]  /*16150*/  HMMA.16816.F32 R72, R4.reuse, R24, R72 ;  /* 0x000000180448723c */ /* 0x040fe20000001848 */
[----:B------:R1:W-:Y:S07]  /*16160*/  MUFU.EX2 R41, R0 ;  /* 0x0000000000297308 */ /* 0x0003ee0000000800 */
[C---:B------:R-:W-:Y:S08]  /*16170*/  HMMA.16816.F32 R76, R4.reuse, R26, R76 ;  /* 0x0000001a044c723c */ /* 0x040ff0000000184c */
[----:B------:R-:W-:Y:S01]  /*16180*/  HMMA.16816.F32 R88, R4, R32, R88 ;  /* 0x000000200458723c */ /* 0x000fe20000001858 */
[----:B-1----:R-:W-:-:S06]  /*16190*/  LOP3.LUT R0, R3, UR18, R40, 0x96, !PT ;  /* 0x0000001203007c12 */ /* 0x002fcc000f8e9628 */
[C---:B------:R-:W-:Y:S01]  /*161a0*/  LOP3.LUT R4, R2.reuse, 0xffff, RZ, 0xc0, !PT ;  /* 0x0000ffff02047812 */ /* 0x040fe200078ec0ff */
[C---:B------:R-:W-:Y:S01]  /*161b0*/  HMMA.16816.F32 R160, R8.reuse, R12, R160 ;  /* 0x0000000c08a0723c */ /* 0x040fe200000018a0 */
[----:B------:R-:W-:Y:S02]  /*161c0*/  LOP3.LUT R5, R2, 0xff, RZ, 0xc0, !PT ;  /* 0x000000ff02057812 */ /* 0x000fe400078ec0ff */
[----:B------:R-:W-:Y:S02]  /*161d0*/  SHF.R.U32.HI R3, RZ, 0x8, R4 ;  /* 0x00000008ff037819 */ /* 0x000fe40000011604 */
[--C-:B------:R-:W-:Y:S02]  /*161e0*/  SHF.R.U32.HI R7, RZ, 0x18, R2.reuse ;  /* 0x00000018ff077819 */ /* 0x100fe40000011602 */
[----:B------:R-:W-:Y:S01]  /*161f0*/  SHF.R.U32.HI R12, RZ, 0x10, R2 ;  /* 0x00000010ff0c7819 */ /* 0x000fe20000011602 */
[----:B------:R-:W-:Y:S01]  /*16200*/  HMMA.16816.F32 R128, R8, R20, R128 ;  /* 0x000000140880723c */ /* 0x000fe20000001880 */
[----:B------:R-:W-:Y:S01]  /*16210*/  FFMA.FTZ R2, R203, c[0x0][0x23c], -R29 ;  /* 0x00008f00cb027a23 */ /* 0x000fe2000001081d */
[----:B------:R-:W-:Y:S01]  /*16220*/  PRMT R13, R5, 0x5410, R3 ;  /* 0x00005410050d7816 */ /* 0x000fe20000000003 */
[----:B------:R-:W-:Y:S01]  /*16230*/  FFMA.FTZ R6, R204, c[0x0][0x23c], -R29 ;  /* 0x00008f00cc067a23 */ /* 0x000fe2000001081d */
[----:B------:R-:W-:-:S04]  /*16240*/  LOP3.LUT R3, R0, 0xffff, RZ, 0xc0, !PT ;  /* 0x0000ffff00037812 */ /* 0x000fc800078ec0ff */
[----:B------:R-:W-:Y:S01]  /*16250*/  HMMA.16816.F32 R20, R8, R22, R60 ;  /* 0x000000160814723c */ /* 0x000fe2000000183c */
[----:B------:R-:W-:Y:S02]  /*16260*/  LOP3.LUT R5, R0, 0xff, RZ, 0xc0, !PT ;  /* 0x000000ff00057812 */ /* 0x000fe400078ec0ff */
[----:B------:R-:W-:-:S05]  /*16270*/  SHF.R.U32.HI R4, RZ, 0x18, R0 ;  /* 0x00000018ff047819 */ /* 0x000fca0000011600 */
[----:B------:R-:W-:Y:S01]  /*16280*/  HMMA.16816.F32 R60, R8, R14, R164 ;  /* 0x0000000e083c723c */ /* 0x000fe200000018a4 */
[----:B------:R1:W2:Y:S01]  /*16290*/  MUFU.EX2 R40, R6 ;  /* 0x0000000600287308 */ /* 0x0002a20000000800 */
[----:B------:R-:W-:Y:S01]  /*162a0*/  SHF.R.U32.HI R3, RZ, 0x8, R3 ;  /* 0x00000008ff037819 */ /* 0x000fe20000011603 */
[----:B------:R-:W-:Y:S01]  /*162b0*/  IMAD.MOV.U32 R93, RZ, RZ, R118 ;  /* 0x000000ffff5d7224 */ /* 0x000fe200078e0076 */
[----:B------:R-:W-:-:S04]  /*162c0*/  MOV R92, R119 ;  /* 0x00000077005c7202 */ /* 0x000fc80000000f00 */
[C---:B------:R-:W-:Y:S01]  /*162d0*/  HMMA.16816.F32 R144, R8.reuse, R16, R144 ;  /* 0x000000100890723c */ /* 0x040fe20000001890 */
[----:B------:R-:W-:Y:S01]  /*162e0*/  LOP3.LUT R14, R39, UR8, R44, 0x96, !PT ;  /* 0x00000008270e7c12 */ /* 0x000fe2000f8e962c */
[----:B------:R-:W-:Y:S01]  /*162f0*/  IMAD.MOV.U32 R95, RZ, RZ, R196 ;  /* 0x000000ffff5f7224 */ /* 0x000fe200078e00c4 */
[----:B------:R3:W-:Y:S01]  /*16300*/  MUFU.EX2 R39, R2 ;  /* 0x0000000200277308 */ /* 0x0007e20000000800 */
[----:B------:R-:W-:Y:S01]  /*16310*/  PRMT R3, R5, 0x5410, R3 ;  /* 0x0000541005037816 */ /* 0x000fe20000000003 */
[----:B------:R-:W-:Y:S01]  /*16320*/  IMAD.MOV.U32 R190, RZ, RZ, R117 ;  /* 0x000000ffffbe7224 */ /* 0x000fe200078e0075 */
[----:B------:R-:W-:Y:S01]  /*16330*/  MOV R243, R135 ;  /* 0x0000008700f37202 */ /* 0x000fe20000000f00 */
[----:B------:R-:W-:Y:S01]  /*16340*/  IMAD.MOV.U32 R200, RZ, RZ, R116 ;  /* 0x000000ffffc87224 */ /* 0x000fe200078e0074 */
[C---:B------:R-:W-:Y:S01]  /*16350*/  HMMA.16816.F32 R68, R8.reuse, R24, R68 ;  /* 0x000000180844723c */ /* 0x040fe20000001844 */
[----:B-1----:R-:W-:Y:S01]  /*16360*/  FFMA.FTZ R6, R201, c[0x0][0x23c], -R29 ;  /* 0x00008f00c9067a23 */ /* 0x002fe2000001081d */
[----:B------:R-:W-:Y:S01]  /*16370*/  LDSM.16.MT88.4 R164, [R214+0xac00] ;  /* 0x00ac0000d6a4783b */ /* 0x000fe20000004200 */
[----:B---3--:R-:W-:Y:S01]  /*16380*/  SHF.R.U32.HI R2, RZ, 0x10, R0 ;  /* 0x00000010ff027819 */ /* 0x008fe20000011600 */
[----:B------:R-:W-:Y:S01]  /*16390*/  FFMA.FTZ R16, R93, R48, R92 ;  /* 0x000000305d107223 */ /* 0x000fe2000001005c */
[----:B------:R-:W-:Y:S01]  /*163a0*/  LOP3.LUT R0, R12, 0xff, RZ, 0xc0, !PT ;  /* 0x000000ff0c007812 */ /* 0x000fe200078ec0ff */
[--C-:B------:R-:W-:Y:S01]  /*163b0*/  HSET2.LE.AND R5, R13, R100.reuse, PT ;  /* 0x000000640d057233 */ /* 0x100fe20003803000 */
[----:B------:R-:W-:Y:S01]  /*163c0*/  LOP3.LUT R2, R2, 0xff, RZ, 0xc0, !PT ;  /* 0x000000ff02027812 */ /* 0x000fe200078ec0ff */
[----:B------:R-:W-:Y:S01]  /*163d0*/  HMMA.16816.F32 R84, R8, R32, R84 ;  /* 0x000000200854723c */ /* 0x000fe20000001854 */
[----:B------:R-:W-:Y:S01]  /*163e0*/  PRMT R0, R0, 0x5410, R7 ;  /* 0x0000541000007816 */ /* 0x000fe20000000007 */
[----:B------:R1:W3:Y:S01]  /*163f0*/  MUFU.EX2 R38, R6 ;  /* 0x0000000600267308 */ /* 0x0002e20000000800 */
[----:B------:R-:W-:Y:S01]  /*16400*/  PRMT R2, R2, 0x5410, R4 ;  /* 0x0000541002027816 */ /* 0x000fe20000000004 */
[----:B------:R-:W-:Y:S01]  /*16410*/  IMAD.MOV.U32 R17, RZ, RZ, R95 ;  /* 0x000000ffff117224 */ /* 0x000fe200078e005f */
[----:B------:R-:W5:Y:S01]  /*16420*/  LDSM.16.MT88.4 R116, [R212+0x9c00] ;  /* 0x009c0000d474783b */ /* 0x000f620000004200 */
[----:B------:R-:W-:-:S02]  /*16430*/  HSET2.LE.AND R7, R0, R100, PT ;  /* 0x0000006400077233 */ /* 0x000fc40003803000 */
[--C-:B------:R-:W-:Y:S02]  /*16440*/  HSET2.LE.AND R0, R3, R100.reuse, PT ;  /* 0x0000006403007233 */ /* 0x100fe40003803000 */
[----:B------:R-:W-:Y:S01]  /*16450*/  HSET2.LE.AND R3, R2, R100, PT ;  /* 0x0000006402037233 */ /* 0x000fe20003803000 */
[----:B----4-:R-:W-:Y:S02]  /*16460*/  F2FP.PACK_AB R2, R43, R42 ;  /* 0x0000002a2b02723e */ /* 0x010fe400000000ff */
[----:B--2---:R-:W-:Y:S02]  /*16470*/  F2FP.PACK_AB R4, R40, R41 ;  /* 0x000000292804723e */ /* 0x004fe400000000ff */
[----:B------:R-:W-:Y:S01]  /*16480*/  LOP3.LUT R92, R0, R2, RZ, 0xc0, !PT ;  /* 0x00000002005c7212 */ /* 0x000fe200078ec0ff */
[----:B------:R-:W-:Y:S01]  /*16490*/  FFMA.FTZ R0, R237, c[0x0][0x23c], -R30 ;  /* 0x00008f00ed007a23 */ /* 0x000fe2000001081e */
[----:B------:R-:W-:Y:S01]  /*164a0*/  LOP3.LUT R93, R3, R4, RZ, 0xc0, !PT ;  /* 0x00000004035d7212 */ /* 0x000fe200078ec0ff */
[----:B------:R-:W-:Y:S01]  /*164b0*/  HMMA.16816.F32 R56, R8, R18, R64 ;  /* 0x000000120838723c */ /* 0x000fe20000001840 */
[----:B-1----:R-:W-:Y:S01]  /*164c0*/  F2FP.PACK_AB R6, R45, R47 ;  /* 0x0000002f2d06723e */ /* 0x002fe200000000ff */
[----:B------:R1:W-:Y:S01]  /*164d0*/  MUFU.EX2 R37, R0 ;  /* 0x0000000000257308 */ /* 0x0003e20000000800 */
[----:B------:R-:W-:-:S02]  /*164e0*/  IMAD.WIDE.U32 R2, R14, -0x2daee0ad, RZ ;  /* 0xd2511f530e027825 */ /* 0x000fc400078e00ff */
[----:B------:R-:W-:Y:S02]  /*164f0*/  LDSM.16.MT88.4 R12, [R214+0xbc00] ;  /* 0x00bc0000d60c783b */ /* 0x000fe40000004200 */
[----:B------:R-:W-:Y:S01]  /*16500*/  FFMA.FTZ R4, R208, c[0x0][0x23c], -R30 ;  /* 0x00008f00d0047a23 */ /* 0x000fe2000001081e */
[----:B------:R-:W-:Y:S01]  /*16510*/  HMMA.16816.F32 R24, R8, R26, R80 ;  /* 0x0000001a0818723c */ /* 0x000fe20000001850 */
[----:B------:R-:W-:Y:S01]  /*16520*/  IMAD.MOV.U32 R67, RZ, RZ, R94 ;  /* 0x000000ffff437224 */ /* 0x000fe200078e005e */
[----:B------:R-:W-:Y:S01]  /*16530*/  LOP3.LUT R94, R5, R6, RZ, 0xc0, !PT ;  /* 0x00000006055e7212 */ /* 0x000fe200078ec0ff */
[----:B------:R-:W-:-:S05]  /*16540*/  FFMA.FTZ R5, R207, c[0x0][0x23c], -R30 ;  /* 0x00008f00cf057a23 */ /* 0x000fca000001081e */
[----:B------:R-:W-:Y:S01]  /*16550*/  HMMA.16816.F32 R32, R8, R34, R96 ;  /* 0x000000220820723c */ /* 0x000fe20000001860 */
[----:B-1----:R-:W-:Y:S01]  /*16560*/  FFMA.FTZ R0, R211, c[0x0][0x23c], -R30 ;  /* 0x00008f00d3007a23 */ /* 0x002fe2000001081e */
[----:B------:R-:W-:Y:S01]  /*16570*/  MOV R19, R199 ;  /* 0x000000c700137202 */ /* 0x000fe20000000f00 */
[----:B------:R-:W-:Y:S01]  /*16580*/  IMAD.MOV.U32 R64, RZ, RZ, R189 ;  /* 0x000000ffff407224 */ /* 0x000fe200078e00bd */
[----:B------:R-:W-:Y:S01]  /*16590*/  MOV R66, R150 ;  /* 0x0000009600427202 */ /* 0x000fe20000000f00 */
[----:B------:R-:W-:Y:S02]  /*165a0*/  IMAD.MOV.U32 R65, RZ, RZ, R151 ;  /* 0x000000ffff417224 */ /* 0x000fe400078e0097 */
[----:B---3--:R-:W-:Y:S01]  /*165b0*/  F2FP.PACK_AB R8, R38, R39 ;  /* 0x000000272608723e */ /* 0x008fe200000000ff */
[----:B------:R1:W-:Y:S01]  /*165c0*/  MUFU.EX2 R36, R0 ;  /* 0x0000000000247308 */ /* 0x0003e20000000800 */
[----:B------:R-:W-:Y:S01]  /*165d0*/  SHF.R.U32.HI R6, RZ, 0x18, R2 ;  /* 0x00000018ff067819 */ /* 0x000fe20000011602 */
[----:B------:R-:W-:Y:S01]  /*165e0*/  IMAD.MOV.U32 R184, RZ, RZ, R134 ;  /* 0x000000ffffb87224 */ /* 0x000fe200078e0086 */
[----:B------:R-:W-:Y:S01]  /*165f0*/  LOP3.LUT R95, R7, R8, RZ, 0xc0, !PT ;  /* 0x00000008075f7212 */ /* 0x000fe200078ec0ff */
[----:B------:R-:W-:Y:S01]  /*16600*/  IMAD.MOV.U32 R186, RZ, RZ, R133 ;  /* 0x000000ffffba7224 */ /* 0x000fe200078e0085 */
[----:B------:R-:W-:Y:S01]  /*16610*/  LOP3.LUT R7, R2, 0xff, RZ, 0xc0, !PT ;  /* 0x000000ff02077812 */ /* 0x000fe200078ec0ff */
[----:B------:R-:W-:Y:S01]  /*16620*/  IMAD.MOV.U32 R196, RZ, RZ, R132 ;  /* 0x000000ffffc47224 */ /* 0x000fe200078e0084 */
[----:B------:R-:W-:Y:S01]  /*16630*/  LDSM.16.MT88.4 R80, [R212+0xbc00] ;  /* 0x00bc0000d450783b */ /* 0x000fe20000004200 */
[----:B------:R2:W-:Y:S01]  /*16640*/  MUFU.EX2 R30, R4 ;  /* 0x00000004001e7308 */ /* 0x0005e20000000800 */
[----:B------:R-:W-:-:S02]  /*16650*/  FFMA.FTZ R11, R64, R49, R19 ;  /* 0x00000031400b7223 */ /* 0x000fc40000010013 */
[----:B------:R-:W-:Y:S01]  /*16660*/  FFMA.FTZ R9, R17, R51, R67 ;  /* 0x0000003311097223 */ /* 0x000fe20000010043 */
[----:B------:R-:W3:Y:S01]  /*16670*/  LDSM.16.MT88.4 R132, [R214+0x9c00] ;  /* 0x009c0000d684783b */ /* 0x000ee20000004200 */
[----:B-1----:R-:W-:Y:S02]  /*16680*/  LOP3.LUT R0, R3, UR18, R46, 0x96, !PT ;  /* 0x0000001203007c12 */ /* 0x002fe4000f8e962e */
[----:B------:R-:W-:Y:S02]  /*16690*/  LOP3.LUT R3, R2, 0xffff, RZ, 0xc0, !PT ;  /* 0x0000ffff02037812 */ /* 0x000fe400078ec0ff */
[----:B--2---:R-:W-:Y:S01]  /*166a0*/  SHF.R.U32.HI R4, RZ, 0x10, R2 ;  /* 0x00000010ff047819 */ /* 0x004fe20000011602 */
[----:B------:R-:W-:-:S04]  /*166b0*/  FFMA.FTZ R2, R238, c[0x0][0x23c], -R31 ;  /* 0x00008f00ee027a23 */ /* 0x000fc8000001081f */
[----:B------:R1:W-:Y:S08]  /*166c0*/  MUFU.EX2 R28, R2 ;  /* 0x00000002001c7308 */ /* 0x0003f00000000800 */
[----:B------:R2:W4:Y:S01]  /*166d0*/  MUFU.EX2 R29, R5 ;  /* 0x00000005001d7308 */ /* 0x0005220000000800 */
[----:B-1----:R-:W-:-:S04]  /*166e0*/  LOP3.LUT R2, R4, 0xff, RZ, 0xc0, !PT ;  /* 0x000000ff04027812 */ /* 0x002fc800078ec0ff */
[----:B------:R-:W-:Y:S01]  /*166f0*/  PRMT R6, R2, 0x5410, R6 ;  /* 0x0000541002067816 */ /* 0x000fe20000000006 */
[--C-:B------:R-:W-:Y:S02]  /*16700*/  FFMA.FTZ R2, R209, c[0x0][0x23c], -R31.reuse ;  /* 0x00008f00d1027a23 */ /* 0x100fe4000001081f */
[----:B------:R-:W-:Y:S01]  /*16710*/  FFMA.FTZ R4, R236, c[0x0][0x23c], -R31 ;  /* 0x00008f00ec047a23 */ /* 0x000fe2000001081f */
[----:B--2---:R-:W-:Y:S01]  /*16720*/  SHF.R.U32.HI R5, RZ, 0x8, R3 ;  /* 0x00000008ff057819 */ /* 0x004fe20000011603 */
[----:B------:R-:W-:Y:S01]  /*16730*/  FFMA.FTZ R3, R210, c[0x0][0x23c], -R31 ;  /* 0x00008f00d2037a23 */ /* 0x000fe2000001081f */
[----:B------:R1:W-:Y:S02]  /*16740*/  MUFU.EX2 R18, R2 ;  /* 0x0000000200127308 */ /* 0x0003e40000000800 */
[----:B------:R-:W-:Y:S02]  /*16750*/  PRMT R8, R7, 0x5410, R5 ;  /* 0x0000541007087816 */ /* 0x000fe40000000005 */
[----:B------:R-:W-:-:S04]  /*16760*/  LOP3.LUT R5, R0, 0xff, RZ, 0xc0, !PT ;  /* 0x000000ff00057812 */ /* 0x000fc800078ec0ff */
[----:B------:R2:W-:Y:S01]  /*16770*/  MUFU.EX2 R19, R3 ;  /* 0x0000000300137308 */ /* 0x0005e20000000800 */
[----:B-1----:R-:W-:-:S07]  /*16780*/  LOP3.LUT R2, R0, 0xffff, RZ, 0xc0, !PT ;  /* 0x0000ffff00027812 */ /* 0x002fce00078ec0ff */
[----:B------:R-:W1:Y:S01]  /*16790*/  MUFU.EX2 R17, R4 ;  /* 0x0000000400117308 */ /* 0x000e620000000800 */
[----:B------:R-:W-:Y:S02]  /*167a0*/  SHF.R.U32.HI R2, RZ, 0x8, R2 ;  /* 0x00000008ff027819 */ /* 0x000fe40000011602 */
[--C-:B--2---:R-:W-:Y:S02]  /*167b0*/  SHF.R.U32.HI R3, RZ, 0x10, R0.reuse ;  /* 0x00000010ff037819 */ /* 0x104fe40000011600 */
[----:B------:R-:W-:Y:S02]  /*167c0*/  SHF.R.U32.HI R0, RZ, 0x18, R0 ;  /* 0x00000018ff007819 */ /* 0x000fe40000011600 */
[----:B------:R-:W-:Y:S02]  /*167d0*/  LOP3.LUT R3, R3, 0xff, RZ, 0xc0, !PT ;  /* 0x000000ff03037812 */ /* 0x000fe400078ec0ff */
[----:B------:R-:W-:Y:S02]  /*167e0*/  PRMT R2, R5, 0x5410, R2 ;  /* 0x0000541005027816 */ /* 0x000fe40000000002 */
[----:B------:R-:W-:Y:S01]  /*167f0*/  PRMT R7, R3, 0x5410, R0 ;  /* 0x0000541003077816 */ /* 0x000fe20000000000 */
[----:B------:R-:W-:-:S02]  /*16800*/  HSET2.LE.AND R0, R8, R100, PT ;  /* 0x0000006408007233 */ /* 0x000fc40003803000 */
[--C-:B------:R-:W-:Y:S01]  /*16810*/  HSET2.LE.AND R5, R2, R100.reuse, PT ;  /* 0x0000006402057233 */ /* 0x100fe20003803000 */
[----:B----4-:R-:W-:Y:S01]  /*16820*/  F2FP.PACK_AB R2, R29, R30 ;  /* 0x0000001e1d02723e */ /* 0x010fe200000000ff */
[--C-:B------:R-:W-:Y:S01]  /*16830*/  HSET2.LE.AND R7, R7, R100.reuse, PT ;  /* 0x0000006407077233 */ /* 0x100fe20003803000 */
[----:B------:R-:W-:Y:S01]  /*16840*/  IMAD.MOV.U32 R189, RZ, RZ, R149 ;  /* 0x000000ffffbd7224 */ /* 0x000fe200078e0095 */
[----:B------:R-:W-:Y:S01]  /*16850*/  HSET2.LE.AND R3, R6, R100, PT ;  /* 0x0000006406037233 */ /* 0x000fe20003803000 */
[----:B------:R-:W-:Y:S01]  /*16860*/  LOP3.LUT R98, R0, R2, RZ, 0xc0, !PT ;  /* 0x0000000200627212 */ /* 0x000fe200078ec0ff */
[----:B------:R-:W-:Y:S01]  /*16870*/  IMAD.MOV.U32 R199, RZ, RZ, R148 ;  /* 0x000000ffffc77224 */ /* 0x000fe200078e0094 */
[----:B-1----:R-:W-:Y:S01]  /*16880*/  F2FP.PACK_AB R0, R17, R28 ;  /* 0x0000001c1100723e */ /* 0x002fe200000000ff */
[----:B------:R-:W-:Y:S01]  /*16890*/  FFMA.FTZ R10, R66, R50, R65 ;  /* 0x00000032420a7223 */ /* 0x000fe20000010041 */
[----:B------:R-:W-:Y:S01]  /*168a0*/  F2FP.PACK_AB R4, R18, R19 ;  /* 0x000000131204723e */ /* 0x000fe200000000ff */
[----:B------:R-:W-:Y:S01]  /*168b0*/  FADD.FTZ R2, R189, R16 ;  /* 0x00000010bd027221 */ /* 0x000fe20000010000 */
[----:B------:R-:W-:Y:S01]  /*168c0*/  LOP3.LUT R97, R7, R0, RZ, 0xc0, !PT ;  /* 0x0000000007617212 */ /* 0x000fe200078ec0ff */
[----:B------:R-:W-:Y:S01]  /*168d0*/  FADD.FTZ R0, R199, R11 ;  /* 0x0000000bc7007221 */ /* 0x000fe20000010000 */
[----:B------:R-:W-:Y:S01]  /*168e0*/  LOP3.LUT R99, R3, R4, RZ, 0xc0, !PT ;  /* 0x0000000403637212 */ /* 0x000fe200078ec0ff */
[----:B------:R-:W-:Y:S01]  /*168f0*/  FADD.FTZ R3, R242, R10 ;  /* 0x0000000af2037221 */ /* 0x000fe20000010000 */
[----:B------:R-:W-:Y:S01]  /*16900*/  F2FP.PACK_AB R6, R36, R37 ;  /* 0x000000252406723e */ /* 0x000fe200000000ff */
[----:B------:R-:W-:Y:S01]  /*16910*/  FADD.FTZ R4, R247, R9 ;  /* 0x00000009f7047221 */ /* 0x000fe20000010000 */
[----:B------:R-:W1:Y:S01]  /*16920*/  LDSM.16.MT88.4 R148, [R212+0xac00] ;  /* 0x00ac0000d494783b */ /* 0x000e620000004200 */
        /* <DEDUP_REMOVED lines=58> */
[C---:B-----5:R-:W-:Y:S03]  /*16cd0*/  HMMA.16816.F32 R108, R92.reuse, R116, R108 ;  /* 0x000000745c6c723c */ /* 0x060fe6000000186c */
[----:B------:R2:W-:Y:S04]  /*16ce0*/  STL [R1+0x70], R3 ;  /* 0x0000700301007387 */ /* 0x0005e80000100800 */
[----:B------:R2:W-:Y:S01]  /*16cf0*/  STL [R1+0x74], R2 ;  /* 0x0000740201007387 */ /* 0x0005e20000100800 */
[C---:B------:R-:W-:Y:S03]  /*16d00*/  HMMA.16816.F32 R120, R92.reuse, R118, R120 ;  /* 0x000000765c78723c */ /* 0x040fe60000001878 */
[----:B------:R2:W-:Y:S05]  /*16d10*/  STL [R1+0x78], R0 ;  /* 0x0000780001007387 */ /* 0x0005ea0000100800 */
[C---:B---3--:R-:W-:Y:S08]  /*16d20*/  HMMA.16816.F32 R124, R92.reuse, R132, R124 ;  /* 0x000000845c7c723c */ /* 0x048ff0000000187c */
[C---:B------:R-:W-:Y:S08]  /*16d30*/  HMMA.16816.F32 R136, R92.reuse, R134, R136 ;  /* 0x000000865c88723c */ /* 0x040ff00000001888 */
[C---:B-1----:R-:W-:Y:S08]  /*16d40*/  HMMA.16816.F32 R140, R92.reuse, R148, R140 ;  /* 0x000000945c8c723c */ /* 0x042ff0000000188c */
        /* <DEDUP_REMOVED lines=15> */
[C---:B------:R-:W-:Y:S08]  /*16e40*/  HMMA.16816.F32 R80, R96.reuse, R82, R24 ;  /* 0x000000526050723c */ /* 0x040ff00000001818 */
[----:B------:R-:W-:Y:S08]  /*16e50*/  HMMA.16816.F32 R84, R96, R12, R84 ;  /* 0x0000000c6054723c */ /* 0x000ff00000001854 */
[-C--:B------:R-:W-:Y:S08]  /*16e60*/  HMMA.16816.F32 R92, R92, R14.reuse, R52 ;  /* 0x0000000e5c5c723c */ /* 0x080ff00000001834 */
[----:B------:R-:W-:Y:S08]  /*16e70*/  HMMA.16816.F32 R96, R96, R14, R32 ;  /* 0x0000000e6060723c */ /* 0x000ff00000001820 */
.L_x_743:
[----:B--2---:R-:W-:-:S06]  /*16e80*/  UISETP.GT.AND UP0, UPT, UR34, UR19, UPT ;  /* 0x000000132200728c */ /* 0x004fcc000bf04270 */
[----:B------:R-:W-:-:S13]  /*16e90*/  PLOP3.LUT P0, PT, PT, PT, UP0, 0x80, 0x0 ;  /* 0x000000000000781c */ /* 0x000fda0003f0f008 */
[----:B------:R-:W-:Y:S05]  /*16ea0*/  @!P0 BRA `(.L_x_750) ;  /* 0x000077b000008947 */ /* 0x000fea0003800000 */
[----:B------:R-:W2:Y:S01]  /*16eb0*/  LDL.LU R10, [R1+0x14] ;  /* 0x00001400010a7983 */ /* 0x000ea20000300800 */
[----:B-1----:R-:W1:Y:S01]  /*16ec0*/  LDC.U8 R0, c[0x0][0x2d8] ;  /* 0x0000b600ff007b82 */ /* 0x002e620000000000 */
[----:B------:R-:W-:Y:S01]  /*16ed0*/  IMAD.MOV.U32 R100, RZ, RZ, R103 ;  /* 0x000000ffff647224 */ /* 0x000fe200078e0067 */
[----:B------:R-:W-:Y:S01]  /*16ee0*/  MOV R3, R104 ;  /* 0x0000006800037202 */ /* 0x000fe20000000f00 */
[----:B------:R-:W3:Y:S01]  /*16ef0*/  LDL.64 R12, [R1+0x80] ;  /* 0x00008000010c7983 */ /* 0x000ee20000100a00 */
[----:B------:R-:W-:Y:S01]  /*16f00*/  IMAD.MOV.U32 R106, RZ, RZ, R101 ;  /* 0x000000ffff6a7224 */ /* 0x000fe200078e0065 */
[----:B------:R-:W-:Y:S02]  /*16f10*/  MOV R105, R102 ;  /* 0x0000006600697202 */ /* 0x000fe40000000f00 */
[----:B------:R-:W4:Y:S04]  /*16f20*/  LDL R9, [R1+0x7c] ;  /* 0x00007c0001097983 */ /* 0x000f280000100800 */
[----:B------:R-:W5:Y:S04]  /*16f30*/  LDL R2, [R1+0x98] ;  /* 0x0000980001027983 */ /* 0x000f680000100800 */
[----:B------:R-:W2:Y:S04]  /*16f40*/  LDL.LU R8, [R1+0x10] ;  /* 0x0000100001087983 */ /* 0x000ea80000300800 */
[----:B------:R-:W2:Y:S04]  /*16f50*/  LDL.LU.64 R6, [R1+0x8] ;  /* 0x0000080001067983 */ /* 0x000ea80000300a00 */
[----:B------:R-:W2:Y:S01]  /*16f60*/  LDL.LU.64 R4, [R1+0x18] ;  /* 0x0000180001047983 */ /* 0x000ea20000300a00 */
[----:B-1----:R-:W-:-:S03]  /*16f70*/  PRMT R0, R0, 0x7054, R0 ;  /* 0x0000705400007816 */ /* 0x002fc60000000000 */
[----:B------:R-:W2:Y:S01]  /*16f80*/  LDL.LU R11, [R1] ;  /* 0x00000000010b7983 */ /* 0x000ea20000300800 */
[----:B---3--:R-:W-:Y:S01]  /*16f90*/  IMAD.MOV.U32 R14, RZ, RZ, R12 ;  /* 0x000000ffff0e7224 */ /* 0x008fe200078e000c */
[----:B------:R-:W-:Y:S02]  /*16fa0*/  MOV R15, R13 ;  /* 0x0000000d000f7202 */ /* 0x000fe40000000f00 */
[----:B-----5:R-:W-:Y:S02]  /*16fb0*/  ISETP.GE.AND P4, PT, R2, c[0x0][0x220], PT ;  /* 0x0000880002007a0c */ /* 0x020fe40003f86270 */
[----:B----4-:R-:W-:Y:S01]  /*16fc0*/  ISETP.GE.AND P5, PT, R9, c[0x0][0x220], PT ;  /* 0x0000880009007a0c */ /* 0x010fe20003fa6270 */
[----:B--2---:R-:W-:-:S04]  /*16fd0*/  IMAD.WIDE.U32 R12, R11, -0x326172a9, RZ ;  /* 0xcd9e8d570b0c7825 */ /* 0x004fc800078e00ff */
[----:B------:R-:W-:Y:S01]  /*16fe0*/  IMAD.WIDE.U32 R10, R10, -0x326172a9, RZ ;  /* 0xcd9e8d570a0a7825 */ /* 0x000fe200078e00ff */
[-C--:B------:R-:W-:Y:S01]  /*16ff0*/  LOP3.LUT R0, R13, R252.reuse, RZ, 0x3c, !PT ;  /* 0x000000fc0d007212 */ /* 0x080fe200078e3cff */
[----:B------:R1:W-:Y:S03]  /*17000*/  STL.64 [R1+0x60], R12 ;  /* 0x0000600c01007387 */ /* 0x0003e60000100a00 */
[----:B------:R-:W-:Y:S01]  /*17010*/  LOP3.LUT R2, R11, R252, RZ, 0x3c, !PT ;  /* 0x000000fc0b027212 */ /* 0x000fe200078e3cff */
[----:B------:R2:W-:Y:S01]  /*17020*/  STL.64 [R1+0x58], R10 ;  /* 0x0000580a01007387 */ /* 0x0005e20000100a00 */
[----:B------:R-:W-:Y:S02]  /*17030*/  IMAD.MOV.U32 R5, RZ, RZ, R7 ;  /* 0x000000ffff057224 */ /* 0x000fe400078e0007 */
[----:B-1----:R-:W-:-:S04]  /*17040*/  IMAD.WIDE.U32 R12, R8, -0x2daee0ad, RZ ;  /* 0xd2511f53080c7825 */ /* 0x002fc800078e00ff */
[----:B--2---:R-:W-:Y:S01]  /*17050*/  IMAD.WIDE.U32 R10, R0, -0x2daee0ad, RZ ;  /* 0xd2511f53000a7825 */ /* 0x004fe200078e00ff */
[----:B------:R1:W-:Y:S03]  /*17060*/  STL.64 [R1+0x38], R12 ;  /* 0x0000380c01007387 */ /* 0x0003e60000100a00 */
[----:B------:R-:W-:Y:S01]  /*17070*/  IMAD.WIDE.U32 R8, R2, -0x2daee0ad, RZ ;  /* 0xd2511f5302087825 */ /* 0x000fe200078e00ff */
[----:B------:R1:W-:Y:S04]  /*17080*/  STL.64 [R1+0x50], R10 ;  /* 0x0000500a01007387 */ /* 0x0003e80000100a00 */
[----:B------:R1:W-:Y:S04]  /*17090*/  STL.64 [R1+0x68], R4 ;  /* 0x0000680401007387 */ /* 0x0003e80000100a00 */
[----:B------:R1:W-:Y:S01]  /*170a0*/  STL.64 [R1+0x40], R8 ;  /* 0x0000400801007387 */ /* 0x0003e20000100a00 */
[----:B------:R-:W-:Y:S01]  /*170b0*/  ISETP.GE.AND P6, PT, R14, c[0x0][0x220], PT ;  /* 0x000088000e007a0c */ /* 0x000fe20003fc6270 */
[----:B------:R-:W-:Y:S05]  /*170c0*/  BRA `(.L_x_751) ;  /* 0x000003e000007947 */ /* 0x000fea0003800000 */
.L_x_753:
[----:B------:R-:W2:Y:S01]  /*170d0*/  LDL.64 R234, [R1+0x90] ;  /* 0x0000900001ea7983 */ /* 0x000ea20000100a00 */
[----:B------:R-:W-:Y:S02]  /*170e0*/  ULDC.64 UR4, c[0x0][0x198] ;  /* 0x0000660000047ab9 */ /* 0x000fe40000000a00 */
[----:B------:R-:W-:Y:S01]  /*170f0*/  UIADD3 UR36, UR34, -0x2, URZ ;  /* 0xfffffffe22247890 */ /* 0x000fe2000fffe03f */
[----:B------:R-:W3:Y:S03]  /*17100*/  LDL.64 R232, [R1+0x88] ;  /* 0x0000880001e87983 */ /* 0x000ee60000100a00 */
[----:B------:R-:W-:Y:S01]  /*17110*/  USHF.R.S32.HI UR34, URZ, 0x1f, UR36 ;  /* 0x0000001f3f227899 */ /* 0x000fe20008011424 */
[----:B------:R1:W-:Y:S01]  /*17120*/  @P6 STS [R218+0x6000], RZ ;  /* 0x006000ffda006388 */ /* 0x0003e20000000800 */
[----:B------:R-:W-:Y:S02]  /*17130*/  UIMAD.WIDE.U32 UR38, UR36, UR4, URZ ;  /* 0x00000004242672a5 */ /* 0x000fe4000f8e003f */
[----:B------:R-:W-:Y:S01]  /*17140*/  UIMAD UR34, UR34, UR4, URZ ;  /* 0x00000004222272a4 */ /* 0x000fe2000f8e023f */
[----:B------:R1:W-:Y:S03]  /*17150*/  @P6 STS [R218+0x6004], RZ ;  /* 0x006004ffda006388 */ /* 0x0003e60000000800 */
[----:B------:R-:W-:Y:S01]  /*17160*/  UIMAD UR34, UR36, UR5, UR34 ;  /* 0x00000005242272a4 */ /* 0x000fe2000f8e0222 */
[----:B------:R1:W-:Y:S01]  /*17170*/  @P6 STS.64 [R218+0x6008], RZ ;  /* 0x006008ffda006388 */ /* 0x0003e20000000a00 */
[----:B------:R-:W-:Y:S02]  /*17180*/  IMAD.U32 R0, RZ, RZ, UR38 ;  /* 0x00000026ff007e24 */ /* 0x000fe4000f8e00ff */
[----:B------:R-:W-:Y:S01]  /*17190*/  UIADD3 UR34, UR39, UR34, URZ ;  /* 0x0000002227227290 */ /* 0x000fe2000fffe03f */
[----:B------:R-:W-:Y:S05]  /*171a0*/  IMAD.U32 R102, RZ, RZ, UR38 ;  /* 0x00000026ff667e24 */ /* 0x000fea000f8e00ff */
        /* <DEDUP_REMOVED lines=48> */
.L_x_751:
        /* <DEDUP_REMOVED lines=9> */
[----:B------:R-:W-:Y:S06]  /*17540*/  @P6 STS [R218+0x9000], RZ ;  /* 0x009000ffda006388 */ /* 0x000fec0000000800 */
        /* <DEDUP_REMOVED lines=64> */
[----:B------:R-:W-:Y:S05]  /*17950*/  LDSM.16.M88.4 R196, [R216+0x2000] ;  /* 0x00200000d8c4783b */ /* 0x000fea0000000200 */
[-C--:B-1----:R-:W-:Y:S01]  /*17960*/  HMMA.16816.F32 R20, R64, R32.reuse, RZ ;  /* 0x000000204014723c */ /* 0x082fe200000018ff */
[----:B------:R-:W-:Y:S06]  /*17970*/  LDSM.16.M88.4 R200, [R213+0x7000] ;  /* 0x00700000d5c8783b */ /* 0x000fec0000000200 */
[----:B------:R-:W-:Y:S01]  /*17980*/  LDSM.16.M88.4 R204, [R216+0x3000] ;  /* 0x00300000d8cc783b */ /* 0x000fe20000000200 */
[C---:B------:R-:W-:Y:S05]  /*17990*/  HMMA.16816.F32 R24, R60.reuse, R32, RZ ;  /* 0x000000203c18723c */ /* 0x040fea00000018ff */
[----:B------:R-:W-:Y:S03]  /*179a0*/  LDSM.16.M88.4 R208, [R213+0x7400] ;  /* 0x00740000d5d0783b */ /* 0x000fe60000000200 */
[-C--:B------:R-:W-:Y:S08]  /*179b0*/  HMMA.16816.F32 R28, R60, R34.reuse, RZ ;  /* 0x000000223c1c723c */ /* 0x080ff000000018ff */
        /* <DEDUP_REMOVED lines=19> */
[----:B------:R-:W4:Y:S07]  /*17af0*/  LDSM.16.M88.4 R188, [R213+0x7c00] ;  /* 0x007c0000d5bc783b */ /* 0x000f2e0000000200 */
[-C--:B--2---:R-:W-:Y:S08]  /*17b00*/  HMMA.16816.F32 R36, R176, R192.reuse, R36 ;  /* 0x000000c0b024723c */ /* 0x084ff00000001824 */
[C---:B------:R-:W-:Y:S08]  /*17b10*/  HMMA.16816.F32 R40, R184.reuse, R192, R40 ;  /* 0x000000c0b828723c */ /* 0x040ff00000001828 */
[-C--:B------:R-:W-:Y:S08]  /*17b20*/  HMMA.16816.F32 R44, R184, R194.reuse, R44 ;  /* 0x000000c2b82c723c */ /* 0x080ff0000000182c */
[C---:B------:R-:W-:Y:S01]  /*17b30*/  HMMA.16816.F32 R48, R176.reuse, R194, R48 ;  /* 0x000000c2b030723c */ /* 0x040fe20000001830 */
[----:B------:R-:W-:Y:S07]  /*17b40*/  LDSM.16.M88.4 R192, [R215+0x7800] ;  /* 0x00780000d7c0783b */ /* 0x000fee0000000200 */
[-C--:B-1----:R-:W-:Y:S08]  /*17b50*/  HMMA.16816.F32 R52, R176, R172.reuse, R52 ;  /* 0x000000acb034723c */ /* 0x082ff00000001834 */
[C---:B------:R-:W-:Y:S08]  /*17b60*/  HMMA.16816.F32 R56, R184.reuse, R172, R56 ;  /* 0x000000acb838723c */ /* 0x040ff00000001838 */
[-C--:B------:R-:W-:Y:S01]  /*17b70*/  HMMA.16816.F32 R60, R184, R174.reuse, R60 ;  /* 0x000000aeb83c723c */ /* 0x080fe2000000183c */
[----:B------:R-:W-:Y:S07]  /*17b80*/  LDSM.16.M88.4 R184, [R217+0x3000] ;  /* 0x00300000d9b8783b */ /* 0x000fee0000000200 */
[----:B------:R-:W-:Y:S01]  /*17b90*/  HMMA.16816.F32 R64, R176, R174, R64 ;  /* 0x000000aeb040723c */ /* 0x000fe20000001840 */
[----:B------:R-:W-:Y:S06]  /*17ba0*/  LDSM.16.M88.4 R172, [R217+0x2000] ;  /* 0x00200000d9ac783b */ /* 0x000fec0000000200 */
[----:B------:R-:W1:Y:S01]  /*17bb0*/  LDSM.16.M88.4 R176, [R215+0x7000] ;  /* 0x00700000d7b0783b */ /* 0x000e620000000200 */
        /* <DEDUP_REMOVED lines=14> */
[----:B------:R-:W2:Y:S07]  /*17ca0*/  LDSM.16.M88.4 R180, [R215+0x7400] ;  /* 0x00740000d7b4783b */ /* 0x000eae0000000200 */
[-C--:B----4-:R-:W-:Y:S08]  /*17cb0*/  HMMA.16816.F32 R52, R196, R188.reuse, R52 ;  /* 0x000000bcc434723c */ /* 0x090ff00000001834 */
[C---:B------:R-:W-:Y:S08]  /*17cc0*/  HMMA.16816.F32 R56, R204.reuse, R188, R56 ;  /* 0x000000bccc38723c */ /* 0x040ff00000001838 */
[-C--:B------:R-:W-:Y:S01]  /*17cd0*/  HMMA.16816.F32 R60, R204, R190.reuse, R60 ;  /* 0x000000becc3c723c */ /* 0x080fe2000000183c */
[----:B------:R-:W-:Y:S07]  /*17ce0*/  LDSM.16.M88.4 R204, [R216+0x5000] ;  /* 0x00500000d8cc783b */ /* 0x000fee0000000200 */
[----:B------:R-:W-:Y:S01]  /*17cf0*/  HMMA.16816.F32 R64, R196, R190, R64 ;  /* 0x000000bec440723c */ /* 0x000fe20000001840 */
[----:B------:R-:W-:Y:S06]  /*17d00*/  LDSM.16.M88.4 R188, [R216+0x4000] ;  /* 0x00400000d8bc783b */ /* 0x000fec0000000200 */
[----:B------:R-:W3:Y:S01]  /*17d10*/  LDSM.16.M88.4 R196, [R213+0x8000] ;  /* 0x00800000d5c4783b */ /* 0x000ee20000000200 */
        /* <DEDUP_REMOVED lines=21> */
[----:B------:R-:W-:Y:S01]  /*17e70*/  LDSM.16.M88.4 R200, [R215+0x8400] ;  /* 0x00840000d7c8783b */ /* 0x000fe20000000200 */
        /* <DEDUP_REMOVED lines=21> */
[C---:B---3--:R-:W-:Y:S08]  /*17fd0*/  HMMA.16816.F32 R8, R196.reuse, R192, R8 ;  /* 0x000000c0c408723c */ /* 0x048ff00000001808 */
        /* <DEDUP_REMOVED lines=15> */
.L_x_752:
[----:B------:R-:W-:Y:S01]  /*180d0*/  IMAD.U32 R0, RZ, RZ, UR35 ;  /* 0x00000023ff007e24 */ /* 0x000fe2000f8e00ff */
[----:B------:R-:W2:Y:S01]  /*180e0*/  S2R R2, SR_TID.X ;  /* 0x0000000000027919 */ /* 0x000ea20000002100 */
[----:B------:R-:W-:Y:S02]  /*180f0*/  USHF.L.U32 UR4, UR35, 0x1, URZ ;  /* 0x0000000123047899 */ /* 0x000fe4000800063f */
[----:B------:R-:W-:Y:S02]  /*18100*/  UISETP.GT.AND UP0, UPT, UR35, UR19, UPT ;  /* 0x000000132300728c */ /* 0x000fe4000bf04270 */
[----:B------:R-:W-:Y:S03]  /*18110*/  UMOV UR34, UR35 ;  /* 0x0000002300227c82 */ /* 0x000fe60008000000 */
[----:B------:R-:W-:Y:S04]  /*18120*/  STL [R1+0xb0], R218 ;  /* 0x0000b0da01007387 */ /* 0x000fe80000100800 */
[----:B------:R-:W-:Y:S04]  /*18130*/  STL [R1+0xac], R217 ;  /* 0x0000acd901007387 */ /* 0x000fe80000100800 */
[----:B------:R-:W-:Y:S04]  /*18140*/  STL [R1+0xa8], R216 ;  /* 0x0000a8d801007387 */ /* 0x000fe80000100800 */
[----:B------:R-:W-:Y:S01]  /*18150*/  STL [R1+0xa4], R215 ;  /* 0x0000a4d701007387 */ /* 0x000fe20000100800 */
[----:B--2---:R-:W-:Y:S03]  /*18160*/  IMAD.SHL.U32 R2, R2, 0x2, RZ ;  /* 0x0000000202027824 */ /* 0x004fe600078e00ff */
[----:B------:R-:W-:Y:S02]  /*18170*/  STL [R1+0xa0], R213 ;  /* 0x0000a0d501007387 */ /* 0x000fe40000100800 */
[----:B------:R-:W-:Y:S02]  /*18180*/  LOP3.LUT R2, R2, 0x6, RZ, 0xc0, !PT ;  /* 0x0000000602027812 */ /* 0x000fe400078ec0ff */
[----:B------:R-:W2:Y:S03]  /*18190*/  LDL.64 R246, [R1+0x60] ;  /* 0x0000600001f67983 */ /* 0x000ea60000100a00 */
[----:B------:R-:W-:Y:S03]  /*181a0*/  IMAD R0, R0, 0x40, R2 ;  /* 0x0000004000007824 */ /* 0x000fe600078e0202 */
[----:B------:R-:W3:Y:S01]  /*181b0*/  LDL.64 R244, [R1+0x50] ;  /* 0x0000500001f47983 */ /* 0x000ee20000100a00 */
[--C-:B------:R-:W-:Y:S01]  /*181c0*/  IMAD.IADD R2, R221, 0x1, -R0.reuse ;  /* 0x00000001dd027824 */ /* 0x100fe200078e0a00 */
[----:B------:R-:W-:Y:S01]  /*181d0*/  ISETP.GE.AND P2, PT, R0, R223, PT ;  /* 0x000000df0000720c */ /* 0x000fe20003f46270 */
[----:B------:R-:W-:Y:S01]  /*181e0*/  IMAD.IADD R101, R220, 0x1, -R0 ;  /* 0x00000001dc657824 */ /* 0x000fe200078e0a00 */
[C---:B-1----:R-:W-:Y:S02]  /*181f0*/  IADD3 R179, R0.reuse, 0x1, RZ ;  /* 0x0000000100b37810 */ /* 0x042fe40007ffe0ff */
[----:B------:R-:W4:Y:S01]  /*18200*/  LDL.64 R242, [R1+0x58] ;  /* 0x0000580001f27983 */ /* 0x000f220000100a00 */
[----:B------:R-:W-:Y:S02]  /*18210*/  IABS R2, R2 ;  /* 0x0000000200027213 */ /* 0x000fe40000000000 */
[C---:B------:R-:W-:Y:S02]  /*18220*/  IADD3 R178, R0.reuse, 0x8, RZ ;  /* 0x0000000800b27810 */ /* 0x040fe40007ffe0ff */
[----:B------:R-:W1:Y:S01]  /*18230*/  I2F R180, R2 ;  /* 0x0000000200b47306 */ /* 0x000e620000201400 */
[C---:B------:R-:W-:Y:S01]  /*18240*/  IADD3 R177, R0.reuse, 0x9, RZ ;  /* 0x0000000900b17810 */ /* 0x040fe20007ffe0ff */
[----:B------:R-:W2:Y:S01]  /*18250*/  LDL.64 R238, [R1+0x40] ;  /* 0x0000400001ee7983 */ /* 0x000ea20000100a00 */
[C---:B------:R-:W-:Y:S02]  /*18260*/  IADD3 R176, R0.reuse, 0x10, RZ ;  /* 0x0000001000b07810 */ /* 0x040fe40007ffe0ff */
[C---:B------:R-:W-:Y:S02]  /*18270*/  IADD3 R175, R0.reuse, 0x11, RZ ;  /* 0x0000001100af7810 */ /* 0x040fe40007ffe0ff */
[C---:B------:R-:W-:Y:S01]  /*18280*/  IADD3 R174, R0.reuse, 0x18, RZ ;  /* 0x0000001800ae7810 */ /* 0x040fe20007ffe0ff */
[----:B------:R2:W-:Y:S01]  /*18290*/  STL.64 [R1+0xb8], R220 ;  /* 0x0000b8dc01007387 */ /* 0x0005e20000100a00 */
        /* <DEDUP_REMOVED lines=8> */
[----:B-1----:R-:W-:Y:S01]  /*18320*/  FFMA.FTZ R4, R180, -UR28, R4 ;  /* 0x8000001cb4047c23 */ /* 0x002fe20008010004 */
[----:B------:R-:W-:Y:S01]  /*18330*/  IABS R2, R101 ;  /* 0x0000006500027213 */ /* 0x000fe20000000000 */
[----:B------:R-:W-:Y:S01]  /*18340*/  IMAD.IADD R101, R219, 0x1, -R0 ;  /* 0x00000001db657824 */ /* 0x000fe200078e0a00 */
[C---:B------:R-:W-:Y:S02]  /*18350*/  ISETP.GE.AND P0, PT, R0.reuse, R222, PT ;  /* 0x000000de0000720c */ /* 0x040fe40003f06270 */
[----:B------:R-:W1:Y:S01]  /*18360*/  I2F R181, R2 ;  /* 0x0000000200b57306 */ /* 0x000e620000201400 */
[C---:B------:R-:W-:Y:S02]  /*18370*/  ISETP.GE.OR P3, PT, R0.reuse, R230, !P3 ;  /* 0x000000e60000720c */ /* 0x040fe40005f66670 */
[C---:B------:R-:W-:Y:S02]  /*18380*/  ISETP.GE.OR P1, PT, R0.reuse, R229, !P1 ;  /* 0x000000e50000720c */ /* 0x040fe40004f26670 */
[C---:B------:R-:W-:Y:S02]  /*18390*/  ISETP.GE.OR P2, PT, R0.reuse, R228, !P2 ;  /* 0x000000e40000720c */ /* 0x040fe40005746670 */
[----:B------:R-:W-:Y:S01]  /*183a0*/  ISETP.GE.OR P0, PT, R0, R227, !P0 ;  /* 0x000000e30000720c */ /* 0x000fe20004706670 */
[----:B-1----:R-:W-:Y:S01]  /*183b0*/  FFMA.FTZ R6, R181, -UR28, R6 ;  /* 0x8000001cb5067c23 */ /* 0x002fe20008010006 */
[----:B------:R-:W-:Y:S01]  /*183c0*/  IABS R2, R101 ;  /* 0x0000006500027213 */ /* 0x000fe20000000000 */
[----:B------:R-:W-:Y:S02]  /*183d0*/  IMAD.IADD R101, R226, 0x1, -R0 ;  /* 0x00000001e2657824 */ /* 0x000fe400078e0a00 */
[----:B------:R-:W-:Y:S01]  /*183e0*/  IMAD.IADD R181, R220, 0x1, -R103 ;  /* 0x00000001dcb57824 */ /* 0x000fe200078e0a67 */
[----:B------:R-:W1:Y:S04]  /*183f0*/  I2F R184, R2 ;  /* 0x0000000200b87306 */ /* 0x000e680000201400 */
[----:B------:R-:W-:Y:S06]  /*18400*/  IABS R181, R181 ;  /* 0x000000b500b57213 */ /* 0x000fec0000000000 */
[----:B------:R1:W1:Y:S02]  /*18410*/  I2F R191, R181 ;  /* 0x000000b500bf7306 */ /* 0x0002640000201400 */
[----:B-1----:R-:W-:Y:S01]  /*18420*/  FFMA.FTZ R8, R184, -UR28, R8 ;  /* 0x8000001cb8087c23 */ /* 0x002fe20008010008 */
[----:B------:R-:W-:Y:S01]  /*18430*/  IABS R2, R101 ;  /* 0x0000006500027213 */ /* 0x000fe20000000000 */
[----:B------:R-:W-:Y:S06]  /*18440*/  IMAD.IADD R101, R221, 0x1, -R179 ;  /* 0x00000001dd657824 */ /* 0x000fec00078e0ab3 */
[----:B------:R-:W1:Y:S01]  /*18450*/  I2F R183, R2 ;  /* 0x0000000200b77306 */ /* 0x000e620000201400 */
[----:B------:R-:W-:Y:S02]  /*18460*/  IMAD.IADD R181, R220, 0x1, -R102 ;  /* 0x00000001dcb57824 */ /* 0x000fe400078e0a66 */
[----:B------:R-:W-:Y:S02]  /*18470*/  FFMA.FTZ R51, R191, -UR28, R51 ;  /* 0x8000001cbf337c23 */ /* 0x000fe40008010033 */
[----:B-1----:R-:W-:Y:S01]  /*18480*/  FFMA.FTZ R10, R183, -UR28, R10 ;  /* 0x8000001cb70a7c23 */ /* 0x002fe2000801000a */
[----:B------:R-:W-:Y:S02]  /*18490*/  IABS R2, R101 ;  /* 0x0000006500027213 */ /* 0x000fe40000000000 */
[C---:B------:R-:W-:Y:S02]  /*184a0*/  IADD3 R101, R221.reuse, -R178, RZ ;  /* 0x800000b2dd657210 */ /* 0x040fe40007ffe0ff */
[----:B------:R-:W1:Y:S02]  /*184b0*/  I2F R182, R2 ;  /* 0x0000000200b67306 */ /* 0x000e640000201400 */
[----:B-1----:R-:W-:Y:S01]  /*184c0*/  FFMA.FTZ R5, R182, -UR28, R5 ;  /* 0x8000001cb6057c23 */ /* 0x002fe20008010005 */
[----:B------:R-:W-:Y:S01]  /*184d0*/  IABS R2, R101 ;  /* 0x0000006500027213 */ /* 0x000fe20000000000 */
[----:B------:R-:W-:Y:S02]  /*184e0*/  IMAD.IADD R101, R221, 0x1, -R177 ;  /* 0x00000001dd657824 */ /* 0x000fe400078e0ab1 */
[----:B------:R-:W-:Y:S04]  /*184f0*/  IMAD.U32 R182, RZ, RZ, UR33 ;  /* 0x00000021ffb67e24 */ /* 0x000fe8000f8e00ff */
[----:B------:R-:W1:Y:S02]  /*18500*/  I2F R185, R2 ;  /* 0x0000000200b97306 */ /* 0x000e640000201400 */
[----:B-1----:R-:W-:Y:S01]  /*18510*/  FFMA.FTZ R16, R185, -UR28, R16 ;  /* 0x8000001cb9107c23 */ /* 0x002fe20008010010 */
[----:B------:R-:W-:Y:S01]  /*18520*/  IABS R2, R101 ;  /* 0x0000006500027213 */ /* 0x000fe20000000000 */
[----:B------:R-:W-:Y:S06]  /*18530*/  IMAD.IADD R101, R220, 0x1, -R179 ;  /* 0x00000001dc657824 */ /* 0x000fec00078e0ab3 */
[----:B------:R-:W1:Y:S02]  /*18540*/  I2F R186, R2 ;  /* 0x0000000200ba7306 */ /* 0x000e640000201400 */
[----:B-1----:R-:W-:Y:S01]  /*18550*/  FFMA.FTZ R17, R186, -UR28, R17 ;  /* 0x8000001cba117c23 */ /* 0x002fe20008010011 */
[----:B------:R-:W-:Y:S01]  /*18560*/  IABS R2, R101 ;  /* 0x0000006500027213 */ /* 0x000fe20000000000 */
[----:B------:R-:W-:Y:S06]  /*18570*/  IMAD.IADD R101, R221, 0x1, -R176 ;  /* 0x00000001dd657824 */ /* 0x000fec00078e0ab0 */
[----:B------:R-:W1:Y:S02]  /*18580*/  I2F R208, R2 ;  /* 0x0000000200d07306 */ /* 0x000e640000201400 */
[----:B-1----:R-:W-:Y:S01]  /*18590*/  FFMA.FTZ R7, R208, -UR28, R7 ;  /* 0x8000001cd0077c23 */ /* 0x002fe20008010007 */
[----:B------:R-:W-:Y:S01]  /*185a0*/  IABS R2, R101 ;  /* 0x0000006500027213 */ /* 0x000fe20000000000 */
[C---:B------:R-:W-:Y:S06]  /*185b0*/  IMAD.IADD R101, R220.reuse, 0x1, -R178 ;  /* 0x00000001dc657824 */ /* 0x040fec00078e0ab2 */
        /* <DEDUP_REMOVED lines=18> */
[----:B------:R-:W-:Y:S02]  /*186e0*/  IABS R2, R101 ;  /* 0x0000006500027213 */ /* 0x000fe40000000000 */
[----:B------:R-:W-:Y:S05]  /*186f0*/  IADD3 R101, R221, -R173, RZ ;  /* 0x800000addd657210 */ /* 0x000fea0007ffe0ff */
        /* <DEDUP_REMOVED lines=47> */
[----:B------:R-:W-:Y:S05]  /*189f0*/  IADD3 R101, R0, 0x31, RZ ;  /* 0x0000003100657810 */ /* 0x000fea0007ffe0ff */
[----:B------:R-:W1:Y:S01]  /*18a00*/  I2F R193, R2 ;  /* 0x0000000200c17306 */ /* 0x000e620000201400 */
[----:B------:R-:W-:Y:S01]  /*18a10*/  FSEL R194, R10, -INF , !P0 ;  /* 0xff8000000ac27808 */ /* 0x000fe20004000000 */
[----:B------:R-:W-:Y:S01]  /*18a20*/  IMAD.IADD R180, R221, 0x1, -R101 ;  /* 0x00000001ddb47824 */ /* 0x000fe200078e0a65 */
[C---:B------:R-:W-:Y:S04]  /*18a30*/  ISETP.GE.AND P0, PT, R179.reuse, R224, PT ;  /* 0x000000e0b300720c */ /* 0x040fe80003f06270 */
[----:B------:R-:W-:Y:S04]  /*18a40*/  ISETP.GE.OR P0, PT, R179, R229, !P0 ;  /* 0x000000e5b300720c */ /* 0x000fe80004706670 */
[----:B------:R-:W-:Y:S02]  /*18a50*/  FSEL R191, R7, -INF , !P0 ;  /* 0xff80000007bf7808 */ /* 0x000fe40004000000 */
[C---:B------:R-:W-:Y:S04]  /*18a60*/  ISETP.GE.AND P0, PT, R179.reuse, R222, PT ;  /* 0x000000deb300720c */ /* 0x040fe80003f06270 */
[----:B------:R-:W-:Y:S01]  /*18a70*/  ISETP.GE.OR P0, PT, R179, R227, !P0 ;  /* 0x000000e3b300720c */ /* 0x000fe20004706670 */
[----:B-1----:R-:W-:Y:S01]  /*18a80*/  FFMA.FTZ R50, R193, -UR28, R50 ;  /* 0x8000001cc1327c23 */ /* 0x002fe20008010032 */
[----:B------:R-:W-:Y:S02]  /*18a90*/  IABS R2, R180 ;  /* 0x000000b400027213 */ /* 0x000fe40000000000 */
[----:B------:R-:W-:Y:S02]  /*18aa0*/  FSEL R193, R8, -INF , !P2 ;  /* 0xff80000008c17808 */ /* 0x000fe40005000000 */
[----:B------:R-:W1:Y:S01]  /*18ab0*/  I2F R192, R2 ;  /* 0x0000000200c07306 */ /* 0x000e620000201400 */
[CC--:B------:R-:W-:Y:S04]  /*18ac0*/  ISETP.GE.AND P2, PT, R177.reuse, R225.reuse, PT ;  /* 0x000000e1b100720c */ /* 0x0c0fe80003f46270 */
[----:B------:R-:W-:Y:S01]  /*18ad0*/  ISETP.GE.OR P2, PT, R177, R230, !P2 ;  /* 0x000000e6b100720c */ /* 0x000fe20005746670 */
[----:B-1----:R-:W-:Y:S01]  /*18ae0*/  FFMA.FTZ R53, R192, -UR28, R53 ;  /* 0x8000001cc0357c23 */ /* 0x002fe20008010035 */
[C---:B------:R-:W-:Y:S02]  /*18af0*/  IADD3 R2, R0.reuse, 0x38, RZ ;  /* 0x0000003800027810 */ /* 0x040fe40007ffe0ff */
[----:B------:R-:W-:Y:S02]  /*18b00*/  IADD3 R0, R0, 0x39, RZ ;  /* 0x0000003900007810 */ /* 0x000fe40007ffe0ff */
[----:B------:R-:W-:Y:S01]  /*18b10*/  FSEL R192, R6, -INF , !P1 ;  /* 0xff80000006c07808 */ /* 0x000fe20004800000 */
[----:B------:R-:W-:Y:S01]  /*18b20*/  IMAD.IADD R180, R221, 0x1, -R2 ;  /* 0x00000001ddb47824 */ /* 0x000fe200078e0a02 */
[C---:B------:R-:W-:Y:S01]  /*18b30*/  ISETP.GE.AND P1, PT, R178.reuse, R225, PT ;  /* 0x000000e1b200720c */ /* 0x040fe20003f26270 */
[----:B------:R-:W-:Y:S03]  /*18b40*/  IMAD.IADD R6, R219, 0x1, -R178 ;  /* 0x00000001db067824 */ /* 0x000fe600078e0ab2 */
[----:B------:R-:W-:Y:S02]  /*18b50*/  IABS R180, R180 ;  /* 0x000000b400b47213 */ /* 0x000fe40000000000 */
[----:B------:R-:W-:Y:S02]  /*18b60*/  ISETP.GE.OR P1, PT, R178, R230, !P1 ;  /* 0x000000e6b200720c */ /* 0x000fe40004f26670 */
[----:B------:R-:W1:Y:S02]  /*18b70*/  I2F R190, R180 ;  /* 0x000000b400be7306 */ /* 0x000e640000201400 */
[----:B-1----:R-:W-:Y:S01]  /*18b80*/  FFMA.FTZ R64, R190, -UR28, R64 ;  /* 0x8000001cbe407c23 */ /* 0x002fe20008010040 */
[----:B------:R-:W-:Y:S01]  /*18b90*/  IABS R180, R181 ;  /* 0x000000b500b47213 */ /* 0x000fe20000000000 */
[----:B------:R-:W-:Y:S06]  /*18ba0*/  IMAD.IADD R181, R221, 0x1, -R0 ;  /* 0x00000001ddb57824 */ /* 0x000fec00078e0a00 */
[----:B------:R-:W1:Y:S02]  /*18bb0*/  I2F R187, R180 ;  /* 0x000000b400bb7306 */ /* 0x000e640000201400 */
[----:B-1----:R-:W-:Y:S01]  /*18bc0*/  FFMA.FTZ R54, R187, -UR28, R54 ;  /* 0x8000001cbb367c23 */ /* 0x002fe20008010036 */
[----:B------:R-:W-:Y:S01]  /*18bd0*/  IABS R180, R181 ;  /* 0x000000b500b47213 */ /* 0x000fe20000000000 */
[----:B------:R-:W-:Y:S01]  /*18be0*/  IMAD.IADD R181, R220, 0x1, -R101 ;  /* 0x00000001dcb57824 */ /* 0x000fe200078e0a65 */
[----:B------:R-:W-:Y:S01]  /*18bf0*/  FSEL R187, R4, -INF , !P3 ;  /* 0xff80000004bb7808 */ /* 0x000fe20005800000 */
[----:B------:R-:W-:Y:S04]  /*18c00*/  IMAD.IADD R4, R219, 0x1, -R179 ;  /* 0x00000001db047824 */ /* 0x000fe800078e0ab3 */
[----:B------:R-:W1:Y:S01]  /*18c10*/  I2F R186, R180 ;  /* 0x000000b400ba7306 */ /* 0x000e620000201400 */
[CC--:B------:R-:W-:Y:S02]  /*18c20*/  ISETP.GE.AND P3, PT, R179.reuse, R225.reuse, PT ;  /* 0x000000e1b300720c */ /* 0x0c0fe40003f66270 */
[----:B------:R-:W-:Y:S02]  /*18c30*/  IABS R4, R4 ;  /* 0x0000000400047213 */ /* 0x000fe40000000000 */
[-C--:B------:R-:W-:Y:S04]  /*18c40*/  ISETP.GE.OR P3, PT, R179, R230.reuse, !P3 ;  /* 0x000000e6b300720c */ /* 0x080fe80005f66670 */
[----:B------:R-:W-:Y:S01]  /*18c50*/  FSEL R190, R5, -INF , !P3 ;  /* 0xff80000005be7808 */ /* 0x000fe20005800000 */
[----:B------:R-:W-:Y:S01]  /*18c60*/  IMAD.IADD R5, R219, 0x1, -R177 ;  /* 0x00000001db057824 */ /* 0x000fe200078e0ab1 */
[CC--:B------:R-:W-:Y:S04]  /*18c70*/  ISETP.GE.AND P3, PT, R176.reuse, R225.reuse, PT ;  /* 0x000000e1b000720c */ /* 0x0c0fe80003f66270 */
[-C--:B------:R-:W-:Y:S04]  /*18c80*/  ISETP.GE.OR P3, PT, R176, R230.reuse, !P3 ;  /* 0x000000e6b000720c */ /* 0x080fe80005f66670 */
[----:B------:R-:W-:Y:S02]  /*18c90*/  FSEL R233, R20, -INF , !P3 ;  /* 0xff80000014e97808 */ /* 0x000fe40005800000 */
[C---:B------:R-:W-:Y:S01]  /*18ca0*/  ISETP.GE.AND P3, PT, R175.reuse, R225, PT ;  /* 0x000000e1af00720c */ /* 0x040fe20003f66270 */
[----:B-1----:R-:W-:Y:S01]  /*18cb0*/  FFMA.FTZ R65, R186, -UR28, R65 ;  /* 0x8000001cba417c23 */ /* 0x002fe20008010041 */
[----:B------:R-:W-:Y:S02]  /*18cc0*/  IABS R180, R181 ;  /* 0x000000b500b47213 */ /* 0x000fe40000000000 */
[----:B------:R-:W-:Y:S02]  /*18cd0*/  ISETP.GE.OR P3, PT, R175, R230, !P3 ;  /* 0x000000e6af00720c */ /* 0x000fe40005f66670 */
[----:B------:R-:W-:Y:S01]  /*18ce0*/  MOV R181, R180 ;  /* 0x000000b400b57202 */ /* 0x000fe20000000f00 */
[----:B------:R-:W-:Y:S01]  /*18cf0*/  IMAD.IADD R180, R220, 0x1, -R2 ;  /* 0x00000001dcb47824 */ /* 0x000fe200078e0a02 */
[----:B------:R-:W-:Y:S02]  /*18d00*/  FSEL R232, R21, -INF , !P3 ;  /* 0xff80000015e87808 */ /* 0x000fe40005800000 */
[----:B------:R1:W1:Y:S01]  /*18d10*/  I2F R185, R181 ;  /* 0x000000b500b97306 */ /* 0x0002620000201400 */
[CC--:B------:R-:W-:Y:S02]  /*18d20*/  ISETP.GE.AND P3, PT, R174.reuse, R225.reuse, PT ;  /* 0x000000e1ae00720c */ /* 0x0c0fe40003f66270 */
[----:B------:R-:W-:Y:S02]  /*18d30*/  IABS R180, R180 ;  /* 0x000000b400b47213 */ /* 0x000fe40000000000 */
[-C--:B------:R-:W-:Y:S04]  /*18d40*/  ISETP.GE.OR P3, PT, R174, R230.reuse, !P3 ;  /* 0x000000e6ae00720c */ /* 0x080fe80005f66670 */
[----:B------:R-:W-:Y:S01]  /*18d50*/  FSEL R210, R32, -INF , !P3 ;  /* 0xff80000020d27808 */ /* 0x000fe20005800000 */
[----:B------:R-:W3:Y:S01]  /*18d60*/  I2F R184, R180 ;  /* 0x000000b400b87306 */ /* 0x000ee20000201400 */
[CC--:B------:R-:W-:Y:S04]  /*18d70*/  ISETP.GE.AND P3, PT, R173.reuse, R225.reuse, PT ;  /* 0x000000e1ad00720c */ /* 0x0c0fe80003f66270 */
[-C--:B------:R-:W-:Y:S04]  /*18d80*/  ISETP.GE.OR P3, PT, R173, R230.reuse, !P3 ;  /* 0x000000e6ad00720c */ /* 0x080fe80005f66670 */
[----:B------:R-:W-:Y:S02]  /*18d90*/  FSEL R209, R33, -INF , !P3 ;  /* 0xff80000021d17808 */ /* 0x000fe40005800000 */
[----:B------:R-:W-:Y:S01]  /*18da0*/  ISETP.GE.AND P3, PT, R172, R225, PT ;  /* 0x000000e1ac00720c */ /* 0x000fe20003f66270 */
[----:B-1----:R-:W-:Y:S03]  /*18db0*/  IMAD.IADD R181, R220, 0x1, -R0 ;  /* 0x00000001dcb57824 */ /* 0x002fe600078e0a00 */
[----:B------:R-:W-:Y:S01]  /*18dc0*/  ISETP.GE.OR P3, PT, R172, R230, !P3 ;  /* 0x000000e6ac00720c */ /* 0x000fe20005f66670 */
[----:B------:R-:W-:Y:S01]  /*18dd0*/  FFMA.FTZ R55, R185, -UR28, R55 ;  /* 0x8000001cb9377c23 */ /* 0x000fe20008010037 */
[----:B--2---:R-:W2:Y:S01]  /*18de0*/  LDL.64 R220, [R1+0x38] ;  /* 0x0000380001dc7983 */ /* 0x004ea20000100a00 */
[----:B------:R-:W-:Y:S02]  /*18df0*/  FSEL R185, R17, -INF , !P2 ;  /* 0xff80000011b97808 */ /* 0x000fe40005000000 */
[C---:B------:R-:W-:Y:S02]  /*18e00*/  ISETP.GE.AND P2, PT, R179.reuse, R223, PT ;  /* 0x000000dfb300720c */ /* 0x040fe40003f46270 */
[----:B------:R-:W-:Y:S01]  /*18e10*/  FSEL R240, R36, -INF , !P3 ;  /* 0xff80000024f07808 */ /* 0x000fe20005800000 */
[----:B------:R-:W-:Y:S01]  /*18e20*/  STL [R1+0xc0], R225 ;  /* 0x0000c0e101007387 */ /* 0x000fe20000100800 */
[----:B---3--:R-:W-:Y:S01]  /*18e30*/  FFMA.FTZ R66, R184, -UR28, R66 ;  /* 0x8000001cb8427c23 */ /* 0x008fe20008010042 */
[----:B------:R-:W-:Y:S02]  /*18e40*/  IABS R180, R181 ;  /* 0x000000b500b47213 */ /* 0x000fe40000000000 */
[----:B------:R-:W-:Y:S02]  /*18e50*/  ISETP.GE.OR P2, PT, R179, R228, !P2 ;  /* 0x000000e4b300720c */ /* 0x000fe40005746670 */
[C---:B------:R-:W-:Y:S01]  /*18e60*/  ISETP.GE.AND P3, PT, R107.reuse, R225, PT ;  /* 0x000000e16b00720c */ /* 0x040fe20003f66270 */
[----:B------:R-:W-:Y:S01]  /*18e70*/  IMAD.MOV.U32 R181, RZ, RZ, R180 ;  /* 0x000000ffffb57224 */ /* 0x000fe200078e00b4 */
[----:B------:R-:W-:Y:S02]  /*18e80*/  FSEL R184, R16, -INF , !P1 ;  /* 0xff80000010b87808 */ /* 0x000fe40004800000 */
[----:B------:R-:W-:Y:S02]  /*18e90*/  IADD3 R179, R226, -R179, RZ ;  /* 0x800000b3e2b37210 */ /* 0x000fe40007ffe0ff */
[C---:B------:R-:W-:Y:S02]  /*18ea0*/  ISETP.GE.AND P1, PT, R178.reuse, R224, PT ;  /* 0x000000e0b200720c */ /* 0x040fe40003f26270 */
[----:B------:R-:W-:Y:S02]  /*18eb0*/  ISETP.GE.OR P3, PT, R107, R230, !P3 ;  /* 0x000000e66b00720c */ /* 0x000fe40005f66670 */
[----:B------:R-:W-:Y:S02]  /*18ec0*/  ISETP.GE.OR P1, PT, R178, R229, !P1 ;  /* 0x000000e5b200720c */ /* 0x000fe40004f26670 */
[----:B------:R-:W-:Y:S02]  /*18ed0*/  FSEL R241, R37, -INF , !P3 ;  /* 0xff80000025f17808 */ /* 0x000fe40005800000 */
[----:B------:R-:W-:Y:S02]  /*18ee0*/  FSEL R186, R18, -INF , !P1 ;  /* 0xff80000012ba7808 */ /* 0x000fe40004800000 */
[C---:B------:R-:W-:Y:S02]  /*18ef0*/  ISETP.GE.AND P1, PT, R177.reuse, R224, PT ;  /* 0x000000e0b100720c */ /* 0x040fe40003f26270 */
[C---:B------:R-:W-:Y:S02]  /*18f00*/  ISETP.GE.AND P3, PT, R104.reuse, R225, PT ;  /* 0x000000e16800720c */ /* 0x040fe40003f66270 */
[----:B------:R-:W-:Y:S02]  /*18f10*/  ISETP.GE.OR P1, PT, R177, R229, !P1 ;  /* 0x000000e5b100720c */ /* 0x000fe40004f26670 */
[-C--:B------:R-:W-:Y:S04]  /*18f20*/  ISETP.GE.OR P3, PT, R104, R230.reuse, !P3 ;  /* 0x000000e66800720c */ /* 0x080fe80005f66670 */
[----:B------:R-:W-:Y:S02]  /*18f30*/  FSEL R235, R48, -INF , !P3 ;  /* 0xff80000030eb7808 */ /* 0x000fe40005800000 */
[CC--:B------:R-:W-:Y:S04]  /*18f40*/  ISETP.GE.AND P3, PT, R103.reuse, R225.reuse, PT ;  /* 0x000000e16700720c */ /* 0x0c0fe80003f66270 */
        /* <DEDUP_REMOVED lines=11> */
[C---:B------:R-:W-:Y:S04]  /*19000*/  ISETP.GE.AND P3, PT, R0.reuse, R225, PT ;  /* 0x000000e10000720c */ /* 0x040fe80003f66270 */
[----:B------:R-:W-:Y:S04]  /*19010*/  ISETP.GE.OR P3, PT, R0, R230, !P3 ;  /* 0x000000e60000720c */ /* 0x000fe80005f66670 */
[----:B------:R-:W-:Y:S02]  /*19020*/  FSEL R248, R65, -INF , !P3 ;  /* 0xff80000041f87808 */ /* 0x000fe40005800000 */
[C---:B------:R-:W-:Y:S04]  /*19030*/  ISETP.GE.AND P3, PT, R2.reuse, R224, PT ;  /* 0x000000e00200720c */ /* 0x040fe80003f66270 */
[----:B------:R-:W-:Y:S04]  /*19040*/  ISETP.GE.OR P3, PT, R2, R229, !P3 ;  /* 0x000000e50200720c */ /* 0x000fe80005f66670 */
[----:B------:R-:W-:Y:S02]  /*19050*/  FSEL R215, R66, -INF , !P3 ;  /* 0xff80000042d77808 */ /* 0x000fe40005800000 */
[CC--:B------:R-:W-:Y:S04]  /*19060*/  ISETP.GE.AND P3, PT, R178.reuse, R223.reuse, PT ;  /* 0x000000dfb200720c */ /* 0x0c0fe80003f66270 */
[----:B------:R-:W-:Y:S02]  /*19070*/  ISETP.GE.OR P3, PT, R178, R228, !P3 ;  /* 0x000000e4b200720c */ /* 0x000fe40005f66670 */
[----:B--2---:R-:W-:Y:S02]  /*19080*/  LOP3.LUT R183, R239, UR15, R220, 0x96, !PT ;  /* 0x0000000fefb77c12 */ /* 0x004fe4000f8e96dc */
[----:B------:R-:W-:Y:S01]  /*19090*/  LOP3.LUT R182, R221, UR4, R182, 0x96, !PT ;  /* 0x00000004ddb67c12 */ /* 0x000fe2000f8e96b6 */
[----:B------:R-:W-:Y:S01]  /*190a0*/  UIADD3 UR4, UR4, 0x1, URZ ;  /* 0x0000000104047890 */ /* 0x000fe2000fffe03f */
[----:B------:R-:W-:Y:S01]  /*190b0*/  LOP3.LUT R180, R245, UR15, R220, 0x96, !PT ;  /* 0x0000000ff5b47c12 */ /* 0x000fe2000f8e96dc */
[----:B------:R-:W-:Y:S02]  /*190c0*/  IMAD.WIDE.U32 R188, R183, -0x326172a9, RZ ;  /* 0xcd9e8d57b7bc7825 */ /* 0x000fe400078e00ff */
[----:B------:R-:W1:Y:S02]  /*190d0*/  I2F R183, R4 ;  /* 0x0000000400b77306 */ /* 0x000e640000201400 */
[----:B------:R-:W-:Y:S05]  /*190e0*/  IMAD.WIDE.U32 R198, R182, -0x326172a9, RZ ;  /* 0xcd9e8d57b6c67825 */ /* 0x000fea00078e00ff */
[C---:B------:R-:W-:Y:S02]  /*190f0*/  LOP3.LUT R202, R199.reuse, UR16, R246, 0x96, !PT ;  /* 0x00000010c7ca7c12 */ /* 0x040fe4000f8e96f6 */
[----:B----4-:R-:W-:Y:S01]  /*19100*/  LOP3.LUT R199, R199, UR16, R242, 0x96, !PT ;  /* 0x00000010c7c77c12 */ /* 0x010fe2000f8e96f2 */
[----:B------:R-:W2:Y:S01]  /*19110*/  I2F R182, R181 ;  /* 0x000000b500b67306 */ /* 0x000ea20000201400 */
[--C-:B------:R-:W-:Y:S01]  /*19120*/  LOP3.LUT R204, R189, UR14, R198.reuse, 0x96, !PT ;  /* 0x0000000ebdcc7c12 */ /* 0x100fe2000f8e96c6 */
[----:B-1----:R-:W-:Y:S01]  /*19130*/  FFMA.FTZ R9, R183, -UR28, R9 ;  /* 0x8000001cb7097c23 */ /* 0x002fe20008010009 */
[----:B------:R-:W-:Y:S04]  /*19140*/  IABS R4, R6 ;  /* 0x0000000600047213 */ /* 0x000fe80000000000 */
[----:B------:R-:W-:Y:S02]  /*19150*/  FSEL R33, R9, -INF , !P2 ;  /* 0xff80000009217808 */ /* 0x000fe40005000000 */
[C---:B------:R-:W-:Y:S01]  /*19160*/  ISETP.GE.AND P2, PT, R177.reuse, R223, PT ;  /* 0x000000dfb100720c */ /* 0x040fe20003f46270 */
[----:B--2---:R-:W-:Y:S03]  /*19170*/  FFMA.FTZ R67, R182, -UR28, R67 ;  /* 0x8000001cb6437c23 */ /* 0x004fe60008010043 */
[----:B------:R-:W-:Y:S01]  /*19180*/  ISETP.GE.OR P2, PT, R177, R228, !P2 ;  /* 0x000000e4b100720c */ /* 0x000fe20005746670 */
[----:B------:R-:W-:Y:S01]  /*19190*/  IMAD.WIDE.U32 R180, R180, -0x326172a9, RZ ;  /* 0xcd9e8d57b4b47825 */ /* 0x000fe200078e00ff */
[----:B------:R-:W1:Y:S04]  /*191a0*/  I2F R182, R4 ;  /* 0x0000000400b67306 */ /* 0x000e680000201400 */
[----:B------:R-:W-:Y:S01]  /*191b0*/  LOP3.LUT R198, R181, UR14, R198, 0x96, !PT ;  /* 0x0000000eb5c67c12 */ /* 0x000fe2000f8e96c6 */
[----:B-1----:R-:W-:Y:S01]  /*191c0*/  FFMA.FTZ R12, R182, -UR28, R12 ;  /* 0x8000001cb60c7c23 */ /* 0x002fe2000801000c */
[----:B------:R-:W-:Y:S01]  /*191d0*/  IABS R4, R5 ;  /* 0x0000000500047213 */ /* 0x000fe20000000000 */
[----:B------:R-:W-:Y:S03]  /*191e0*/  IMAD.IADD R5, R219, 0x1, -R176 ;  /* 0x00000001db057824 */ /* 0x000fe600078e0ab0 */
[----:B------:R-:W1:Y:S02]  /*191f0*/  I2F R16, R4 ;  /* 0x0000000400107306 */ /* 0x000e640000201400 */
[----:B-1----:R-:W-:Y:S01]  /*19200*/  FFMA.FTZ R13, R16, -UR28, R13 ;  /* 0x8000001c100d7c23 */ /* 0x002fe2000801000d */
[----:B------:R-:W-:Y:S02]  /*19210*/  IABS R4, R5 ;  /* 0x0000000500047213 */ /* 0x000fe40000000000 */
[----:B------:R-:W-:Y:S05]  /*19220*/  IABS R5, R179 ;  /* 0x000000b300057213 */ /* 0x000fea0000000000 */
[----:B------:R1:W2:Y:S01]  /*19230*/  I2F R7, R4 ;  /* 0x0000000400077306 */ /* 0x0002a20000201400 */
[----:B------:R-:W-:Y:S02]  /*19240*/  FSEL R36, R13, -INF , !P2 ;  /* 0xff8000000d247808 */ /* 0x000fe40005000000 */
[----:B------:R-:W-:Y:S02]  /*19250*/  ISETP.GE.AND P2, PT, R175, R223, PT ;  /* 0x000000dfaf00720c */ /* 0x000fe40003f46270 */
[----:B------:R-:W-:Y:S02]  /*19260*/  FSEL R179, R19, -INF , !P1 ;  /* 0xff80000013b37808 */ /* 0x000fe40004800000 */
[C---:B------:R-:W-:Y:S02]  /*19270*/  ISETP.GE.AND P1, PT, R176.reuse, R224, PT ;  /* 0x000000e0b000720c */ /* 0x040fe40003f26270 */
[C---:B------:R-:W-:Y:S01]  /*19280*/  ISETP.GE.OR P2, PT, R175.reuse, R228, !P2 ;  /* 0x000000e4af00720c */ /* 0x040fe20005746670 */
[----:B------:R3:W4:Y:S01]  /*19290*/  I2F R195, R5 ;  /* 0x0000000500c37306 */ /* 0x0007220000201400 */
[-C--:B------:R-:W-:Y:S04]  /*192a0*/  ISETP.GE.OR P1, PT, R176, R229.reuse, !P1 ;  /* 0x000000e5b000720c */ /* 0x080fe80004f26670 */
[----:B------:R-:W-:Y:S02]  /*192b0*/  FSEL R231, R22, -INF , !P1 ;  /* 0xff80000016e77808 */ /* 0x000fe40004800000 */
[CC--:B------:R-:W-:Y:S04]  /*192c0*/  ISETP.GE.AND P1, PT, R175.reuse, R224.reuse, PT ;  /* 0x000000e0af00720c */ /* 0x0c0fe80003f26270 */
[-C--:B------:R-:W-:Y:S01]  /*192d0*/  ISETP.GE.OR P1, PT, R175, R229.reuse, !P1 ;  /* 0x000000e5af00720c */ /* 0x080fe20004f26670 */
[----:B-1----:R-:W-:Y:S03]  /*192e0*/  IMAD.IADD R4, R219, 0x1, -R175 ;  /* 0x00000001db047824 */ /* 0x002fe600078e0aaf */
[----:B------:R-:W-:Y:S01]  /*192f0*/  FSEL R211, R23, -INF , !P1 ;  /* 0xff80000017d37808 */ /* 0x000fe20004800000 */
[----:B--2---:R-:W-:Y:S01]  /*19300*/  FFMA.FTZ R24, R7, -UR28, R24 ;  /* 0x8000001c07187c23 */ /* 0x004fe20008010018 */
[C---:B------:R-:W-:Y:S02]  /*19310*/  ISETP.GE.AND P1, PT, R174.reuse, R224, PT ;  /* 0x000000e0ae00720c */ /* 0x040fe40003f26270 */
[----:B------:R-:W-:Y:S02]  /*19320*/  IABS R4, R4 ;  /* 0x0000000400047213 */ /* 0x000fe40000000000 */
[-C--:B------:R-:W-:Y:S02]  /*19330*/  ISETP.GE.OR P1, PT, R174, R229.reuse, !P1 ;  /* 0x000000e5ae00720c */ /* 0x080fe40004f26670 */
[----:B------:R-:W1:Y:S01]  /*19340*/  I2F R6, R4 ;  /* 0x0000000400067306 */ /* 0x000e620000201400 */
[----:B---3--:R-:W-:Y:S01]  /*19350*/  IMAD.IADD R5, R226, 0x1, -R178 ;  /* 0x00000001e2057824 */ /* 0x008fe200078e0ab2 */
[----:B------:R-:W-:Y:S01]  /*19360*/  FSEL R208, R34, -INF , !P1 ;  /* 0xff80000022d07808 */ /* 0x000fe20004800000 */
[----:B----4-:R-:W-:Y:S01]  /*19370*/  FFMA.FTZ R11, R195, -UR28, R11 ;  /* 0x8000001cc30b7c23 */ /* 0x010fe2000801000b */
[CC--:B------:R-:W-:Y:S04]  /*19380*/  ISETP.GE.AND P1, PT, R173.reuse, R224.reuse, PT ;  /* 0x000000e0ad00720c */ /* 0x0c0fe80003f26270 */
[-C--:B------:R-:W-:Y:S02]  /*19390*/  ISETP.GE.OR P1, PT, R173, R229.reuse, !P1 ;  /* 0x000000e5ad00720c */ /* 0x080fe40004f26670 */
[----:B------:R-:W-:Y:S02]  /*193a0*/  FSEL R34, R11, -INF , !P0 ;  /* 0xff8000000b227808 */ /* 0x000fe40004000000 */
[----:B------:R-:W-:Y:S02]  /*193b0*/  FSEL R207, R35, -INF , !P1 ;  /* 0xff80000023cf7808 */ /* 0x000fe40004800000 */
[-C--:B------:R-:W-:Y:S02]  /*193c0*/  ISETP.GE.AND P1, PT, R172, R224.reuse, PT ;  /* 0x000000e0ac00720c */ /* 0x080fe40003f26270 */
[----:B------:R-:W-:Y:S02]  /*193d0*/  FSEL R35, R12, -INF , !P3 ;  /* 0xff8000000c237808 */ /* 0x000fe40005800000 */
[----:B------:R-:W-:Y:S02]  /*193e0*/  ISETP.GE.OR P1, PT, R172, R229, !P1 ;  /* 0x000000e5ac00720c */ /* 0x000fe40004f26670 */
[----:B------:R-:W-:Y:S02]  /*193f0*/  ISETP.GE.AND P3, PT, R176, R223, PT ;  /* 0x000000dfb000720c */ /* 0x000fe40003f66270 */
[----:B------:R-:W-:Y:S01]  /*19400*/  FSEL R249, R38, -INF , !P1 ;  /* 0xff80000026f97808 */ /* 0x000fe20004800000 */
[----:B-1----:R-:W-:Y:S01]  /*19410*/  FFMA.FTZ R25, R6, -UR28, R25 ;  /* 0x8000001c06197c23 */ /* 0x002fe20008010019 */
[----:B------:R-:W-:Y:S01]  /*19420*/  IABS R4, R5 ;  /* 0x0000000500047213 */ /* 0x000fe20000000000 */
[----:B------:R-:W-:Y:S01]  /*19430*/  IMAD.IADD R5, R219, 0x1, -R174 ;  /* 0x00000001db057824 */ /* 0x000fe200078e0aae */
[C---:B------:R-:W-:Y:S02]  /*19440*/  ISETP.GE.AND P1, PT, R107.reuse, R224, PT ;  /* 0x000000e06b00720c */ /* 0x040fe40003f26270 */
[----:B------:R-:W1:Y:S01]  /*19450*/  I2F R32, R4 ;  /* 0x0000000400207306 */ /* 0x000e620000201400 */
[----:B------:R-:W-:Y:S02]  /*19460*/  ISETP.GE.OR P3, PT, R176, R228, !P3 ;  /* 0x000000e4b000720c */ /* 0x000fe40005f66670 */
[-C--:B------:R-:W-:Y:S02]  /*19470*/  ISETP.GE.OR P1, PT, R107, R229.reuse, !P1 ;  /* 0x000000e56b00720c */ /* 0x080fe40004f26670 */
[----:B------:R-:W-:Y:S02]  /*19480*/  FSEL R206, R24, -INF , !P3 ;  /* 0xff80000018ce7808 */ /* 0x000fe40005800000 */
[----:B------:R-:W-:Y:S02]  /*19490*/  FSEL R251, R39, -INF , !P1 ;  /* 0xff80000027fb7808 */ /* 0x000fe40004800000 */
[C---:B------:R-:W-:Y:S02]  /*194a0*/  ISETP.GE.AND P1, PT, R104.reuse, R224, PT ;  /* 0x000000e06800720c */ /* 0x040fe40003f26270 */
[C---:B------:R-:W-:Y:S02]  /*194b0*/  ISETP.GE.AND P3, PT, R177.reuse, R222, PT ;  /* 0x000000deb100720c */ /* 0x040fe40003f66270 */
[----:B------:R-:W-:Y:S02]  /*194c0*/  ISETP.GE.OR P1, PT, R104, R229, !P1 ;  /* 0x000000e56800720c */ /* 0x000fe40004f26670 */
[----:B------:R-:W-:Y:S02]  /*194d0*/  ISETP.GE.OR P3, PT, R177, R227, !P3 ;  /* 0x000000e3b100720c */ /* 0x000fe40005f66670 */
[----:B------:R-:W-:Y:S02]  /*194e0*/  FSEL R236, R50, -INF , !P1 ;  /* 0xff80000032ec7808 */ /* 0x000fe40004800000 */
[C---:B------:R-:W-:Y:S02]  /*194f0*/  ISETP.GE.AND P1, PT, R103.reuse, R224, PT ;  /* 0x000000e06700720c */ /* 0x040fe40003f26270 */
[----:B------:R-:W-:Y:S02]  /*19500*/  ISETP.GE.AND P0, PT, R176, R222, PT ;  /* 0x000000deb000720c */ /* 0x000fe40003f06270 */
[----:B------:R-:W-:Y:S01]  /*19510*/  ISETP.GE.OR P1, PT, R103, R229, !P1 ;  /* 0x000000e56700720c */ /* 0x000fe20004f26670 */
[----:B-1----:R-:W-:Y:S01]  /*19520*/  FFMA.FTZ R14, R32, -UR28, R14 ;  /* 0x8000001c200e7c23 */ /* 0x002fe2000801000e */
[----:B------:R-:W-:Y:S01]  /*19530*/  IABS R4, R5 ;  /* 0x0000000500047213 */ /* 0x000fe20000000000 */
[----:B------:R-:W-:Y:S01]  /*19540*/  IMAD.IADD R5, R226, 0x1, -R177 ;  /* 0x00000001e2057824 */ /* 0x000fe200078e0ab1 */
[----:B------:R-:W-:Y:S02]  /*19550*/  FSEL R237, R51, -INF , !P1 ;  /* 0xff80000033ed7808 */ /* 0x000fe40004800000 */
[----:B------:R-:W1:Y:S01]  /*19560*/  I2F R23, R4 ;  /* 0x0000000400177306 */ /* 0x000e620000201400 */
[-C--:B------:R-:W-:Y:S02]  /*19570*/  ISETP.GE.AND P1, PT, R102, R224.reuse, PT ;  /* 0x000000e06600720c */ /* 0x080fe40003f26270 */
[----:B------:R-:W-:Y:S02]  /*19580*/  ISETP.GE.OR P0, PT, R176, R227, !P0 ;  /* 0x000000e3b000720c */ /* 0x000fe40004706670 */
[-C--:B------:R-:W-:Y:S02]  /*19590*/  ISETP.GE.OR P1, PT, R102, R229.reuse, !P1 ;  /* 0x000000e56600720c */ /* 0x080fe40004f26670 */
[----:B------:R-:W-:Y:S02]  /*195a0*/  FSEL R205, R25, -INF , !P2 ;  /* 0xff80000019cd7808 */ /* 0x000fe40005000000 */
[----:B------:R-:W-:Y:S02]  /*195b0*/  FSEL R218, R54, -INF , !P1 ;  /* 0xff80000036da7808 */ /* 0x000fe40004800000 */
[----:B------:R-:W-:Y:S01]  /*195c0*/  ISETP.GE.AND P1, PT, R101, R224, PT ;  /* 0x000000e06500720c */ /* 0x000fe20003f26270 */
[----:B------:R-:W2:Y:S01]  /*195d0*/  LDC.U8 R54, c[0x0][0x2d8] ;  /* 0x0000b600ff367b82 */ /* 0x000ea20000000000 */
[----:B------:R-:W-:Y:S01]  /*195e0*/  ISETP.GE.AND P2, PT, R175, R222, PT ;  /* 0x000000deaf00720c */ /* 0x000fe20003f46270 */
[----:B------:R-:W-:Y:S01]  /*195f0*/  STL [R1+0x34], R218 ;  /* 0x000034da01007387 */ /* 0x000fe20000100800 */
[----:B------:R-:W-:Y:S02]  /*19600*/  ISETP.GE.OR P1, PT, R101, R229, !P1 ;  /* 0x000000e56500720c */ /* 0x000fe40004f26670 */
[----:B------:R-:W-:Y:S01]  /*19610*/  ISETP.GE.OR P2, PT, R175, R227, !P2 ;  /* 0x000000e3af00720c */ /* 0x000fe20005746670 */
[----:B------:R-:W-:Y:S01]  /*19620*/  STL [R1+0xc4], R230 ;  /* 0x0000c4e601007387 */ /* 0x000fe20000100800 */
[----:B------:R-:W-:Y:S02]  /*19630*/  FSEL R213, R55, -INF , !P1 ;  /* 0xff80000037d57808 */ /* 0x000fe40004800000 */
[C---:B------:R-:W-:Y:S01]  /*19640*/  ISETP.GE.AND P1, PT, R0.reuse, R224, PT ;  /* 0x000000e00000720c */ /* 0x040fe20003f26270 */
[----:B------:R-:W-:Y:S01]  /*19650*/  STL [R1+0xc8], R224 ;  /* 0x0000c8e001007387 */ /* 0x000fe20000100800 */
[----:B------:R-:W2:Y:S01]  /*19660*/  LDC.U8 R55, c[0x0][0x2d8] ;  /* 0x0000b600ff377b82 */ /* 0x000ea20000000000 */
[----:B-1----:R-:W-:Y:S01]  /*19670*/  FFMA.FTZ R28, R23, -UR28, R28 ;  /* 0x8000001c171c7c23 */ /* 0x002fe2000801001c */
[----:B------:R-:W-:Y:S01]  /*19680*/  IABS R4, R5 ;  /* 0x0000000500047213 */ /* 0x000fe20000000000 */
[----:B------:R-:W-:Y:S01]  /*19690*/  IMAD.IADD R5, R219, 0x1, -R173 ;  /* 0x00000001db057824 */ /* 0x000fe200078e0aad */
[----:B------:R-:W-:Y:S01]  /*196a0*/  ISETP.GE.OR P1, PT, R0, R229, !P1 ;  /* 0x000000e50000720c */ /* 0x000fe20004f26670 */
[----:B------:R-:W-:Y:S01]  /*196b0*/  STL [R1+0xcc], R229 ;  /* 0x0000cce501007387 */ /* 0x000fe20000100800 */
[----:B------:R-:W1:Y:S03]  /*196c0*/  I2F R10, R4 ;  /* 0x00000004000a7306 */ /* 0x000e660000201400 */
[----:B------:R-:W-:Y:S01]  /*196d0*/  STL [R1+0x2c], R215 ;  /* 0x00002cd701007387 */ /* 0x000fe20000100800 */
[----:B--2---:R-:W-:Y:S01]  /*196e0*/  PRMT R54, R54, 0x7054, R55 ;  /* 0x0000705436367816 */ /* 0x004fe20000000037 */
[----:B-1----:R-:W-:Y:S01]  /*196f0*/  FFMA.FTZ R15, R10, -UR28, R15 ;  /* 0x8000001c0a0f7c23 */ /* 0x002fe2000801000f */
[----:B------:R-:W-:Y:S01]  /*19700*/  IABS R4, R5 ;  /* 0x0000000500047213 */ /* 0x000fe20000000000 */
[C---:B------:R-:W-:Y:S03]  /*19710*/  IMAD.IADD R5, R226.reuse, 0x1, -R176 ;  /* 0x00000001e2057824 */ /* 0x040fe600078e0ab0 */
        /* <DEDUP_REMOVED lines=8> */
[----:B------:R-:W1:Y:S01]  /*197a0*/  I2F R8, R4 ;  /* 0x0000000400087306 */ /* 0x000e620000201400 */
[----:B------:R-:W-:Y:S02]  /*197b0*/  FSEL R203, R26, -INF , !P0 ;  /* 0xff8000001acb7808 */ /* 0x000fe40004000000 */
[C---:B------:R-:W-:Y:S04]  /*197c0*/  ISETP.GE.AND P0, PT, R173.reuse, R222, PT ;  /* 0x000000dead00720c */ /* 0x040fe80003f06270 */
[----:B------:R-:W-:Y:S01]  /*197d0*/  ISETP.GE.OR P0, PT, R173, R227, !P0 ;  /* 0x000000e3ad00720c */ /* 0x000fe20004706670 */
[----:B-1----:R-:W-:Y:S01]  /*197e0*/  FFMA.FTZ R40, R8, -UR28, R40 ;  /* 0x8000001c08287c23 */ /* 0x002fe20008010028 */
[----:B------:R-:W-:Y:S02]  /*197f0*/  IABS R4, R5 ;  /* 0x0000000500047213 */ /* 0x000fe40000000000 */
[----:B------:R-:W-:Y:S02]  /*19800*/  IADD3 R5, R219, -R107, RZ ;  /* 0x8000006bdb057210 */ /* 0x000fe40007ffe0ff */
[----:B------:R-:W1:Y:S02]  /*19810*/  I2F R22, R4 ;  /* 0x0000000400167306 */ /* 0x000e640000201400 */
[----:B-1----:R-:W-:Y:S01]  /*19820*/  FFMA.FTZ R27, R22, -UR28, R27 ;  /* 0x8000001c161b7c23 */ /* 0x002fe2000801001b */
[----:B------:R-:W-:Y:S01]  /*19830*/  IABS R4, R5 ;  /* 0x0000000500047213 */ /* 0x000fe20000000000 */
[----:B------:R-:W-:Y:S06]  /*19840*/  IMAD.IADD R5, R226, 0x1, -R174 ;  /* 0x00000001e2057824 */ /* 0x000fec00078e0aae */
[----:B------:R-:W1:Y:S01]  /*19850*/  I2F R21, R4 ;  /* 0x0000000400157306 */ /* 0x000e620000201400 */
[----:B------:R-:W-:Y:S02]  /*19860*/  FSEL R201, R27, -INF , !P2 ;  /* 0xff8000001bc97808 */ /* 0x000fe40005000000 */
[C---:B------:R-:W-:Y:S04]  /*19870*/  ISETP.GE.AND P2, PT, R107.reuse, R223, PT ;  /* 0x000000df6b00720c */ /* 0x040fe80003f46270 */
[-C--:B------:R-:W-:Y:S01]  /*19880*/  ISETP.GE.OR P2, PT, R107, R228.reuse, !P2 ;  /* 0x000000e46b00720c */ /* 0x080fe20005746670 */
[----:B-1----:R-:W-:Y:S01]  /*19890*/  FFMA.FTZ R41, R21, -UR28, R41 ;  /* 0x8000001c15297c23 */ /* 0x002fe20008010029 */
[----:B------:R-:W-:Y:S01]  /*198a0*/  IABS R4, R5 ;  /* 0x0000000500047213 */ /* 0x000fe20000000000 */
[----:B------:R-:W-:Y:S03]  /*198b0*/  IMAD.IADD R5, R219, 0x1, -R104 ;  /* 0x00000001db057824 */ /* 0x000fe600078e0a68 */
[----:B------:R-:W1:Y:S01]  /*198c0*/  I2F R20, R4 ;  /* 0x0000000400147306 */ /* 0x000e620000201400 */
[----:B------:R-:W-:Y:S02]  /*198d0*/  FSEL R49, R41, -INF , !P2 ;  /* 0xff80000029317808 */ /* 0x000fe40005000000 */
[C---:B------:R-:W-:Y:S04]  /*198e0*/  ISETP.GE.AND P2, PT, R104.reuse, R223, PT ;  /* 0x000000df6800720c */ /* 0x040fe80003f46270 */
[----:B------:R-:W-:Y:S01]  /*198f0*/  ISETP.GE.OR P2, PT, R104, R228, !P2 ;  /* 0x000000e46800720c */ /* 0x000fe20005746670 */
[----:B-1----:R-:W-:Y:S01]  /*19900*/  FFMA.FTZ R30, R20, -UR28, R30 ;  /* 0x8000001c141e7c23 */ /* 0x002fe2000801001e */
[----:B------:R-:W-:Y:S02]  /*19910*/  IABS R4, R5 ;  /* 0x0000000500047213 */ /* 0x000fe40000000000 */
[----:B------:R-:W-:Y:S02]  /*19920*/  FSEL R5, R67, -INF , !P1 ;  /* 0xff80000043057808 */ /* 0x000fe40004800000 */
[----:B------:R-:W1:Y:S01]  /*19930*/  I2F R18, R4 ;  /* 0x0000000400127306 */ /* 0x000e620000201400 */
[C---:B------:R-:W-:Y:S02]  /*19940*/  ISETP.GE.AND P1, PT, R178.reuse, R222, PT ;  /* 0x000000deb200720c */ /* 0x040fe40003f26270 */
[----:B------:R2:W-:Y:S02]  /*19950*/  STL [R1+0x30], R5 ;  /* 0x0000300501007387 */ /* 0x0005e40000100800 */
[----:B------:R-:W-:Y:S02]  /*19960*/  ISETP.GE.OR P1, PT, R178, R227, !P1 ;  /* 0x000000e3b200720c */ /* 0x000fe40004f26670 */
[----:B------:R-:W-:Y:S02]  /*19970*/  STL [R1+0xd0], R219 ;  /* 0x0000d0db01007387 */ /* 0x000fe40000100800 */
[----:B------:R-:W-:Y:S02]  /*19980*/  FSEL R32, R14, -INF , !P1 ;  /* 0xff8000000e207808 */ /* 0x000fe40004800000 */
[CC--:B------:R-:W-:Y:S04]  /*19990*/  ISETP.GE.AND P1, PT, R174.reuse, R223.reuse, PT ;  /* 0x000000dfae00720c */ /* 0x0c0fe80003f26270 */
[-C--:B------:R-:W-:Y:S04]  /*199a0*/  ISETP.GE.OR P1, PT, R174, R228.reuse, !P1 ;  /* 0x000000e4ae00720c */ /* 0x080fe80004f26670 */
[----:B------:R-:W-:Y:S02]  /*199b0*/  FSEL R200, R28, -INF , !P1 ;  /* 0xff8000001cc87808 */ /* 0x000fe40004800000 */
[-C--:B------:R-:W-:Y:S02]  /*199c0*/  ISETP.GE.AND P1, PT, R173, R223.reuse, PT ;  /* 0x000000dfad00720c */ /* 0x080fe40003f26270 */
[----:B------:R-:W-:Y:S01]  /*199d0*/  FSEL R28, R15, -INF , !P3 ;  /* 0xff8000000f1c7808 */ /* 0x000fe20005800000 */
[----:B-1----:R-:W-:Y:S01]  /*199e0*/  FFMA.FTZ R44, R18, -UR28, R44 ;  /* 0x8000001c122c7c23 */ /* 0x002fe2000801002c */
[C---:B------:R-:W-:Y:S01]  /*199f0*/  ISETP.GE.AND P3, PT, R172.reuse, R223, PT ;  /* 0x000000dfac00720c */ /* 0x040fe20003f66270 */
[----:B------:R-:W-:Y:S01]  /*19a00*/  IMAD.WIDE.U32 R14, R199, -0x2daee0ad, RZ ;  /* 0xd2511f53c70e7825 */ /* 0x000fe200078e00ff */
[-C--:B------:R-:W-:Y:S02]  /*19a10*/  ISETP.GE.OR P1, PT, R173, R228.reuse, !P1 ;  /* 0x000000e4ad00720c */ /* 0x080fe40004f26670 */
[----:B------:R-:W-:Y:S01]  /*19a20*/  ISETP.GE.OR P3, PT, R172, R228, !P3 ;  /* 0x000000e4ac00720c */ /* 0x000fe20005f66670 */
[----:B--2---:R-:W-:Y:S01]  /*19a30*/  IMAD.IADD R5, R226, 0x1, -R173 ;  /* 0x00000001e2057824 */ /* 0x004fe200078e0aad */
[----:B------:R-:W-:Y:S02]  /*19a40*/  FSEL R64, R44, -INF , !P2 ;  /* 0xff8000002c407808 */ /* 0x000fe40005000000 */
[----:B------:R-:W-:Y:S02]  /*19a50*/  FSEL R48, R40, -INF , !P3 ;  /* 0xff80000028307808 */ /* 0x000fe40005800000 */
[----:B------:R-:W-:Y:S01]  /*19a60*/  IABS R4, R5 ;  /* 0x0000000500047213 */ /* 0x000fe20000000000 */
[----:B------:R-:W-:Y:S01]  /*19a70*/  IMAD.IADD R5, R219, 0x1, -R103 ;  /* 0x00000001db057824 */ /* 0x000fe200078e0a67 */
[CC--:B------:R-:W-:Y:S02]  /*19a80*/  ISETP.GE.AND P3, PT, R172.reuse, R222.reuse, PT ;  /* 0x000000deac00720c */ /* 0x0c0fe40003f66270 */
[----:B------:R-:W1:Y:S01]  /*19a90*/  I2F R6, R4 ;  /* 0x0000000400067306 */ /* 0x000e620000201400 */
[CC--:B------:R-:W-:Y:S02]  /*19aa0*/  ISETP.GE.AND P2, PT, R107.reuse, R222.reuse, PT ;  /* 0x000000de6b00720c */ /* 0x0c0fe40003f46270 */
[-C--:B------:R-:W-:Y:S02]  /*19ab0*/  ISETP.GE.OR P3, PT, R172, R227.reuse, !P3 ;  /* 0x000000e3ac00720c */ /* 0x080fe40005f66670 */
[-C--:B------:R-:W-:Y:S02]  /*19ac0*/  ISETP.GE.OR P2, PT, R107, R227.reuse, !P2 ;  /* 0x000000e36b00720c */ /* 0x080fe40005746670 */
[----:B------:R-:W-:Y:S02]  /*19ad0*/  FSEL R197, R29, -INF , !P1 ;  /* 0xff8000001dc57808 */ /* 0x000fe40004800000 */
[C---:B------:R-:W-:Y:S04]  /*19ae0*/  ISETP.GE.AND P1, PT, R174.reuse, R222, PT ;  /* 0x000000deae00720c */ /* 0x040fe80003f26270 */
[----:B------:R-:W-:Y:S04]  /*19af0*/  ISETP.GE.OR P1, PT, R174, R227, !P1 ;  /* 0x000000e3ae00720c */ /* 0x000fe80004f26670 */
[----:B------:R-:W-:Y:S02]  /*19b00*/  FSEL R196, R30, -INF , !P1 ;  /* 0xff8000001ec47808 */ /* 0x000fe40004800000 */
[C---:B------:R-:W-:Y:S04]  /*19b10*/  ISETP.GE.AND P1, PT, R103.reuse, R223, PT ;  /* 0x000000df6700720c */ /* 0x040fe80003f26270 */
[----:B------:R-:W-:Y:S01]  /*19b20*/  ISETP.GE.OR P1, PT, R103, R228, !P1 ;  /* 0x000000e46700720c */ /* 0x000fe20004f26670 */
[----:B-1----:R-:W-:Y:S01]  /*19b30*/  FFMA.FTZ R31, R6, -UR28, R31 ;  /* 0x8000001c061f7c23 */ /* 0x002fe2000801001f */
[----:B------:R-:W-:Y:S01]  /*19b40*/  IABS R4, R5 ;  /* 0x0000000500047213 */ /* 0x000fe20000000000 */
[----:B------:R-:W-:Y:S03]  /*19b50*/  IMAD.IADD R5, R226, 0x1, -R172 ;  /* 0x00000001e2057824 */ /* 0x000fe600078e0aac */
[----:B------:R-:W1:Y:S01]  /*19b60*/  I2F R16, R4 ;  /* 0x0000000400107306 */ /* 0x000e620000201400 */
[----:B------:R-:W-:Y:S02]  /*19b70*/  FSEL R195, R31, -INF , !P0 ;  /* 0xff8000001fc37808 */ /* 0x000fe40004000000 */
[CC--:B------:R-:W-:Y:S04]  /*19b80*/  ISETP.GE.AND P0, PT, R104.reuse, R222.reuse, PT ;  /* 0x000000de6800720c */ /* 0x0c0fe80003f06270 */
[----:B------:R-:W-:Y:S01]  /*19b90*/  ISETP.GE.OR P0, PT, R104, R227, !P0 ;  /* 0x000000e36800720c */ /* 0x000fe20004706670 */
[----:B-1----:R-:W-:Y:S01]  /*19ba0*/  FFMA.FTZ R45, R16, -UR28, R45 ;  /* 0x8000001c102d7c23 */ /* 0x002fe2000801002d */
[----:B------:R-:W-:Y:S01]  /*19bb0*/  IABS R4, R5 ;  /* 0x0000000500047213 */ /* 0x000fe20000000000 */
[----:B------:R-:W-:Y:S02]  /*19bc0*/  IMAD.IADD R5, R219, 0x1, -R102 ;  /* 0x00000001db057824 */ /* 0x000fe400078e0a66 */
[----:B------:R-:W-:Y:S01]  /*19bd0*/  IMAD.WIDE.U32 R16, R204, -0x2daee0ad, RZ ;  /* 0xd2511f53cc107825 */ /* 0x000fe200078e00ff */
[----:B------:R-:W1:Y:S01]  /*19be0*/  I2F R12, R4 ;  /* 0x00000004000c7306 */ /* 0x000e620000201400 */
        /* <DEDUP_REMOVED lines=11> */
[----:B------:R-:W-:Y:S04]  /*19ca0*/  IABS R4, R5 ;  /* 0x0000000500047213 */ /* 0x000fe80000000000 */
[----:B------:R-:W-:Y:S01]  /*19cb0*/  FSEL R37, R56, -INF , !P3 ;  /* 0xff80000038257808 */ /* 0x000fe20005800000 */
[----:B------:R-:W-:Y:S01]  /*19cc0*/  IMAD.MOV.U32 R5, RZ, RZ, R4 ;  /* 0x000000ffff057224 */ /* 0x000fe200078e0004 */
[----:B------:R-:W-:Y:S02]  /*19cd0*/  IADD3 R4, R219, -R101, RZ ;  /* 0x80000065db047210 */ /* 0x000fe40007ffe0ff */
[CC--:B------:R-:W-:Y:S01]  /*19ce0*/  ISETP.GE.AND P3, PT, R101.reuse, R223.reuse, PT ;  /* 0x000000df6500720c */ /* 0x0c0fe20003f66270 */
[----:B------:R1:W2:Y:S01]  /*19cf0*/  I2F R10, R5 ;  /* 0x00000005000a7306 */ /* 0x0002a20000201400 */
[----:B------:R-:W-:Y:S01]  /*19d00*/  IABS R4, R4 ;  /* 0x0000000400047213 */ /* 0x000fe20000000000 */
[----:B------:R-:W-:Y:S01]  /*19d10*/  STL [R1+0x20], R37 ;  /* 0x0000202501007387 */ /* 0x000fe20000100800 */
[----:B------:R-:W-:Y:S03]  /*19d20*/  ISETP.GE.OR P3, PT, R101, R228, !P3 ;  /* 0x000000e46500720c */ /* 0x000fe60005f66670 */
[----:B-1----:R-:W-:Y:S02]  /*19d30*/  IMAD.MOV.U32 R5, RZ, RZ, R4 ;  /* 0x000000ffff057224 */ /* 0x002fe400078e0004 */
[----:B------:R-:W-:Y:S02]  /*19d40*/  IMAD.IADD R4, R226, 0x1, -R104 ;  /* 0x00000001e2047824 */ /* 0x000fe400078e0a68 */
[----:B--2---:R-:W-:Y:S01]  /*19d50*/  FFMA.FTZ R43, R10, -UR28, R43 ;  /* 0x8000001c0a2b7c23 */ /* 0x004fe2000801002b */
[----:B------:R-:W1:Y:S01]  /*19d60*/  I2F R9, R5 ;  /* 0x0000000500097306 */ /* 0x000e620000201400 */
[----:B------:R-:W-:Y:S01]  /*19d70*/  IMAD.WIDE.U32 R10, R202, -0x2daee0ad, RZ ;  /* 0xd2511f53ca0a7825 */ /* 0x000fe200078e00ff */
[----:B------:R-:W-:Y:S02]  /*19d80*/  IABS R4, R4 ;  /* 0x0000000400047213 */ /* 0x000fe40000000000 */
[----:B------:R-:W-:Y:S02]  /*19d90*/  FSEL R53, R43, -INF , !P2 ;  /* 0xff8000002b357808 */ /* 0x000fe40005000000 */
[C---:B------:R-:W-:Y:S02]  /*19da0*/  ISETP.GE.AND P2, PT, R2.reuse, R223, PT ;  /* 0x000000df0200720c */ /* 0x040fe40003f46270 */
[----:B------:R-:W-:Y:S02]  /*19db0*/  LOP3.LUT R12, R11, UR13, R244, 0x96, !PT ;  /* 0x0000000d0b0c7c12 */ /* 0x000fe4000f8e96f4 */
[----:B------:R-:W-:Y:S01]  /*19dc0*/  ISETP.GE.OR P2, PT, R2, R228, !P2 ;  /* 0x000000e40200720c */ /* 0x000fe20005746670 */
[----:B------:R-:W2:Y:S01]  /*19dd0*/  I2F R8, R4 ;  /* 0x0000000400087306 */ /* 0x000ea20000201400 */
[----:B-1----:R-:W-:Y:S01]  /*19de0*/  FFMA.FTZ R57, R9, -UR28, R57 ;  /* 0x8000001c09397c23 */ /* 0x002fe20008010039 */
[----:B------:R-:W-:Y:S01]  /*19df0*/  LOP3.LUT R9, R17, UR11, R14, 0x96, !PT ;  /* 0x0000000b11097c12 */ /* 0x000fe2000f8e960e */
[----:B------:R-:W-:Y:S03]  /*19e00*/  IMAD.IADD R5, R219, 0x1, -R2 ;  /* 0x00000001db057824 */ /* 0x000fe600078e0a02 */
[----:B------:R-:W-:Y:S02]  /*19e10*/  FSEL R24, R57, -INF , !P3 ;  /* 0xff80000039187808 */ /* 0x000fe40005800000 */
[----:B------:R-:W-:Y:S02]  /*19e20*/  ISETP.GE.AND P3, PT, R102, R222, PT ;  /* 0x000000de6600720c */ /* 0x000fe40003f66270 */
[----:B------:R-:W-:Y:S01]  /*19e30*/  IABS R5, R5 ;  /* 0x0000000500057213 */ /* 0x000fe20000000000 */
[----:B------:R-:W-:Y:S01]  /*19e40*/  STL [R1+0x24], R24 ;  /* 0x0000241801007387 */ /* 0x000fe20000100800 */
[----:B--2---:R-:W-:Y:S01]  /*19e50*/  FFMA.FTZ R46, R8, -UR28, R46 ;  /* 0x8000001c082e7c23 */ /* 0x004fe2000801002e */
[----:B------:R-:W-:Y:S01]  /*19e60*/  ISETP.GE.OR P3, PT, R102, R227, !P3 ;  /* 0x000000e36600720c */ /* 0x000fe20005f66670 */
[C---:B------:R-:W-:Y:S01]  /*19e70*/  IMAD.IADD R4, R226.reuse, 0x1, -R103 ;  /* 0x00000001e2047824 */ /* 0x040fe200078e0a67 */
[----:B------:R1:W-:Y:S01]  /*19e80*/  STL [R1+0xd4], R223 ;  /* 0x0000d4df01007387 */ /* 0x0003e20000100800 */
[----:B------:R-:W-:Y:S01]  /*19e90*/  IMAD.IADD R102, R226, 0x1, -R102 ;  /* 0x00000001e2667824 */ /* 0x000fe200078e0a66 */
[----:B------:R-:W-:Y:S01]  /*19ea0*/  FSEL R44, R46, -INF , !P0 ;  /* 0xff8000002e2c7808 */ /* 0x000fe20004000000 */
[----:B------:R2:W3:Y:S01]  /*19eb0*/  I2F R7, R5 ;  /* 0x0000000500077306 */ /* 0x0004e20000201400 */
[C---:B------:R-:W-:Y:S02]  /*19ec0*/  ISETP.GE.AND P0, PT, R0.reuse, R223, PT ;  /* 0x000000df0000720c */ /* 0x040fe40003f06270 */
[----:B------:R-:W-:Y:S02]  /*19ed0*/  IABS R4, R4 ;  /* 0x0000000400047213 */ /* 0x000fe40000000000 */
[----:B------:R-:W-:Y:S02]  /*19ee0*/  ISETP.GE.OR P0, PT, R0, R228, !P0 ;  /* 0x000000e40000720c */ /* 0x000fe40004706670 */
[----:B------:R-:W-:Y:S03]  /*19ef0*/  LOP3.LUT R8, R15, UR13, R238, 0x96, !PT ;  /* 0x0000000d0f087c12 */ /* 0x000fe6000f8e96ee */
[----:B------:R-:W3:Y:S01]  /*19f00*/  I2F R6, R4 ;  /* 0x0000000400067306 */ /* 0x000ee20000201400 */
[----:B-1----:R-:W4:Y:S01]  /*19f10*/  LDL.LU R223, [R1+0x30] ;  /* 0x0000300001df7983 */ /* 0x002f220000300800 */
[----:B--2---:R-:W-:Y:S02]  /*19f20*/  IMAD.IADD R5, R219, 0x1, -R0 ;  /* 0x00000001db057824 */ /* 0x004fe400078e0a00 */
[----:B---3--:R-:W-:Y:S01]  /*19f30*/  FFMA.FTZ R60, R7, -UR28, R60 ;  /* 0x8000001c073c7c23 */ /* 0x008fe2000801003c */
[----:B------:R-:W-:Y:S04]  /*19f40*/  IABS R7, R102 ;  /* 0x0000006600077213 */ /* 0x000fe80000000000 */
[----:B------:R-:W-:Y:S01]  /*19f50*/  FSEL R23, R60, -INF , !P2 ;  /* 0xff8000003c177808 */ /* 0x000fe20005000000 */
[----:B------:R-:W1:Y:S01]  /*19f60*/  I2F R22, R7 ;  /* 0x0000000700167306 */ /* 0x000e620000201400 */
[CC--:B------:R-:W-:Y:S01]  /*19f70*/  ISETP.GE.AND P2, PT, R101.reuse, R222.reuse, PT ;  /* 0x000000de6500720c */ /* 0x0c0fe20003f46270 */
[----:B------:R-:W-:Y:S01]  /*19f80*/  FFMA.FTZ R47, R6, -UR28, R47 ;  /* 0x8000001c062f7c23 */ /* 0x000fe2000801002f */
[----:B------:R-:W-:Y:S01]  /*19f90*/  IABS R4, R5 ;  /* 0x0000000500047213 */ /* 0x000fe20000000000 */
[----:B------:R-:W-:Y:S01]  /*19fa0*/  STL [R1+0x28], R23 ;  /* 0x0000281701007387 */ /* 0x000fe20000100800 */
[-C--:B------:R-:W-:Y:S01]  /*19fb0*/  ISETP.GE.OR P2, PT, R101, R227.reuse, !P2 ;  /* 0x000000e36500720c */ /* 0x080fe20005746670 */
[----:B------:R-:W-:Y:S01]  /*19fc0*/  IMAD.IADD R101, R226, 0x1, -R101 ;  /* 0x00000001e2657824 */ /* 0x000fe200078e0a65 */
[----:B------:R-:W-:Y:S01]  /*19fd0*/  FSEL R47, R47, -INF , !P1 ;  /* 0xff8000002f2f7808 */ /* 0x000fe20004800000 */
[----:B------:R-:W-:Y:S01]  /*19fe0*/  STL [R1+0xd8], R228 ;  /* 0x0000d8e401007387 */ /* 0x000fe20000100800 */
[C---:B------:R-:W-:Y:S01]  /*19ff0*/  ISETP.GE.AND P1, PT, R2.reuse, R222, PT ;  /* 0x000000de0200720c */ /* 0x040fe20003f26270 */
[----:B------:R2:W3:Y:S02]  /*1a000*/  I2F R5, R4 ;  /* 0x0000000400057306 */ /* 0x0004e40000201400 */
[----:B------:R-:W-:Y:S01]  /*1a010*/  STL [R1+0xdc], R222 ;  /* 0x0000dcde01007387 */ /* 0x000fe20000100800 */
[----:B------:R-:W-:Y:S03]  /*1a020*/  ISETP.GE.OR P1, PT, R2, R227, !P1 ;  /* 0x000000e30200720c */ /* 0x000fe60004f26670 */
[----:B------:R-:W-:Y:S01]  /*1a030*/  STL [R1+0xe0], R227 ;  /* 0x0000e0e301007387 */ /* 0x000fe20000100800 */
[----:B-1----:R-:W-:Y:S01]  /*1a040*/  FFMA.FTZ R58, R22, -UR28, R58 ;  /* 0x8000001c163a7c23 */ /* 0x002fe2000801003a */
[----:B------:R-:W-:Y:S04]  /*1a050*/  IABS R7, R101 ;  /* 0x0000006500077213 */ /* 0x000fe80000000000 */
[----:B------:R-:W-:Y:S01]  /*1a060*/  FSEL R230, R58, -INF , !P3 ;  /* 0xff8000003ae67808 */ /* 0x000fe20005800000 */
[----:B------:R1:W1:Y:S01]  /*1a070*/  I2F R20, R7 ;  /* 0x0000000700147306 */ /* 0x0002620000201400 */
[----:B--2---:R-:W-:Y:S02]  /*1a080*/  IMAD.U32 R4, RZ, RZ, UR33 ;  /* 0x00000021ff047e24 */ /* 0x004fe4000f8e00ff */
[----:B---3--:R-:W-:Y:S03]  /*1a090*/  FFMA.FTZ R61, R5, -UR28, R61 ;  /* 0x8000001c053d7c23 */ /* 0x008fe6000801003d */
[----:B------:R-:W-:Y:S02]  /*1a0a0*/  LOP3.LUT R6, R221, UR4, R4, 0x96, !PT ;  /* 0x00000004dd067c12 */ /* 0x000fe4000f8e9604 */
[----:B------:R-:W-:Y:S02]  /*1a0b0*/  FMNMX.FTZ R4, R187, R3, !PT ;  /* 0x00000003bb047209 */ /* 0x000fe40007810000 */
[----:B------:R-:W-:Y:S01]  /*1a0c0*/  FSEL R224, R61, -INF , !P0 ;  /* 0xff8000003de07808 */ /* 0x000fe20004000000 */
[----:B------:R-:W-:Y:S01]  /*1a0d0*/  IMAD.WIDE.U32 R30, R6, -0x326172a9, RZ ;  /* 0xcd9e8d57061e7825 */ /* 0x000fe200078e00ff */
[----:B------:R-:W-:Y:S02]  /*1a0e0*/  FMNMX.FTZ R4, R190, R4, !PT ;  /* 0x00000004be047209 */ /* 0x000fe40007810000 */
[----:B------:R-:W-:Y:S02]  /*1a0f0*/  ISETP.GE.AND P0, PT, R0, R222, PT ;  /* 0x000000de0000720c */ /* 0x000fe40003f06270 */
[----:B------:R-:W-:Y:S02]  /*1a100*/  FMNMX.FTZ R5, R184, R4, !PT ;  /* 0x00000004b8057209 */ /* 0x000fe40007810000 */
[----:B------:R-:W-:Y:S02]  /*1a110*/  FMNMX.FTZ R4, R192, R100, !PT ;  /* 0x00000064c0047209 */ /* 0x000fe40007810000 */
[----:B------:R-:W-:Y:S01]  /*1a120*/  FMNMX.FTZ R5, R185, R5, !PT ;  /* 0x00000005b9057209 */ /* 0x000fe20007810000 */
[----:B-1----:R-:W-:Y:S01]  /*1a130*/  IMAD.WIDE.U32 R6, R198, -0x2daee0ad, RZ ;  /* 0xd2511f53c6067825 */ /* 0x002fe200078e00ff */
[----:B------:R-:W-:Y:S02]  /*1a140*/  FMNMX.FTZ R4, R191, R4, !PT ;  /* 0x00000004bf047209 */ /* 0x000fe40007810000 */
        /* <DEDUP_REMOVED lines=9> */
[----:B------:R-:W-:Y:S02]  /*1a1e0*/  IADD3 R5, R226, -R2, RZ ;  /* 0x80000002e2057210 */ /* 0x000fe40007ffe0ff */
[----:B------:R-:W-:Y:S02]  /*1a1f0*/  FMNMX.FTZ R4, R208, R4, !PT ;  /* 0x00000004d0047209 */ /* 0x000fe40007810000 */
[----:B------:R-:W-:Y:S02]  /*1a200*/  FMNMX.FTZ R104, R240, R104, !PT ;  /* 0x00000068f0687209 */ /* 0x000fe40007810000 */
[----:B------:R-:W-:Y:S02]  /*1a210*/  FMNMX.FTZ R4, R207, R4, !PT ;  /* 0x00000004cf047209 */ /* 0x000fe40007810000 */
[----:B------:R-:W-:Y:S02]  /*1a220*/  FMNMX.FTZ R104, R241, R104, !PT ;  /* 0x00000068f1687209 */ /* 0x000fe40007810000 */
[----:B------:R-:W-:Y:S01]  /*1a230*/  FMNMX.FTZ R2, R249, R4, !PT ;  /* 0x00000004f9027209 */ /* 0x000fe20007810000 */
[----:B------:R-:W-:Y:S01]  /*1a240*/  IMAD.IADD R4, R226, 0x1, -R0 ;  /* 0x00000001e2047824 */ /* 0x000fe200078e0a00 */
[----:B------:R-:W-:Y:S02]  /*1a250*/  ISETP.GE.OR P0, PT, R0, R227, !P0 ;  /* 0x000000e30000720c */ /* 0x000fe40004706670 */
[----:B------:R-:W-:Y:S02]  /*1a260*/  FMNMX.FTZ R2, R251, R2, !PT ;  /* 0x00000002fb027209 */ /* 0x000fe40007810000 */
[----:B------:R-:W-:Y:S02]  /*1a270*/  FMNMX.FTZ R104, R235, R104, !PT ;  /* 0x00000068eb687209 */ /* 0x000fe40007810000 */
[----:B------:R-:W-:Y:S02]  /*1a280*/  FMNMX.FTZ R0, R236, R2, !PT ;  /* 0x00000002ec007209 */ /* 0x000fe40007810000 */
[----:B------:R-:W-:Y:S02]  /*1a290*/  IABS R2, R5 ;  /* 0x0000000500027213 */ /* 0x000fe40000000000 */
[----:B------:R-:W-:Y:S02]  /*1a2a0*/  FMNMX.FTZ R104, R234, R104, !PT ;  /* 0x00000068ea687209 */ /* 0x000fe40007810000 */
[----:B------:R-:W1:Y:S01]  /*1a2b0*/  I2F R13, R2 ;  /* 0x00000002000d7306 */ /* 0x000e620000201400 */
[----:B------:R-:W-:Y:S02]  /*1a2c0*/  IABS R5, R4 ;  /* 0x0000000400057213 */ /* 0x000fe40000000000 */
[----:B------:R-:W-:Y:S02]  /*1a2d0*/  FMNMX.FTZ R104, R217, R104, !PT ;  /* 0x00000068d9687209 */ /* 0x000fe40007810000 */
[----:B------:R-:W-:Y:S02]  /*1a2e0*/  FMNMX.FTZ R0, R237, R0, !PT ;  /* 0x00000000ed007209 */ /* 0x000fe40007810000 */
[----:B------:R-:W-:Y:S02]  /*1a2f0*/  FMNMX.FTZ R104, R250, R104, !PT ;  /* 0x00000068fa687209 */ /* 0x000fe40007810000 */
[----:B------:R-:W-:Y:S01]  /*1a300*/  FMNMX.FTZ R0, R218, R0, !PT ;  /* 0x00000000da007209 */ /* 0x000fe20007810000 */
[----:B------:R2:W3:Y:S01]  /*1a310*/  I2F R11, R5 ;  /* 0x00000005000b7306 */ /* 0x0004e20000201400 */
[----:B------:R-:W-:Y:S02]  /*1a320*/  FMNMX.FTZ R104, R216, R104, !PT ;  /* 0x00000068d8687209 */ /* 0x000fe40007810000 */
[----:B------:R-:W-:Y:S02]  /*1a330*/  FMNMX.FTZ R103, R213, R0, !PT ;  /* 0x00000000d5677209 */ /* 0x000fe40007810000 */
[----:B------:R-:W-:Y:S02]  /*1a340*/  FMNMX.FTZ R104, R248, R104, !PT ;  /* 0x00000068f8687209 */ /* 0x000fe40007810000 */
[----:B------:R-:W-:Y:S02]  /*1a350*/  FMNMX.FTZ R0, R193, R105, !PT ;  /* 0x00000069c1007209 */ /* 0x000fe40007810000 */
[----:B------:R-:W-:Y:S02]  /*1a360*/  LOP3.LUT R4, R31, UR16, R246, 0x96, !PT ;  /* 0x000000101f047c12 */ /* 0x000fe4000f8e96f6 */
[----:B------:R-:W-:Y:S02]  /*1a370*/  FMNMX.FTZ R0, R33, R0, !PT ;  /* 0x0000000021007209 */ /* 0x000fe40007810000 */
[----:B------:R-:W-:Y:S01]  /*1a380*/  FMNMX.FTZ R103, R215, R103, !PT ;  /* 0x00000067d7677209 */ /* 0x000fe20007810000 */
[----:B-1----:R-:W-:Y:S01]  /*1a390*/  FFMA.FTZ R62, R13, -UR28, R62 ;  /* 0x8000001c0d3e7c23 */ /* 0x002fe2000801003e */
[----:B------:R-:W1:Y:S01]  /*1a3a0*/  SHFL.BFLY PT, R2, R104, 0x2, 0x1f ;  /* 0x0c401f0068027f89 */ /* 0x000e6200000e0000 */
[----:B------:R-:W-:Y:S01]  /*1a3b0*/  IMAD.WIDE.U32 R12, R12, -0x326172a9, RZ ;  /* 0xcd9e8d570c0c7825 */ /* 0x000fe200078e00ff */
[----:B------:R-:W-:Y:S02]  /*1a3c0*/  FMNMX.FTZ R0, R35, R0, !PT ;  /* 0x0000000023007209 */ /* 0x000fe40007810000 */
[----:B------:R-:W-:Y:S02]  /*1a3d0*/  FSEL R42, R59, -INF , !P2 ;  /* 0xff8000003b2a7808 */ /* 0x000fe40005000000 */
[----:B------:R-:W-:Y:S02]  /*1a3e0*/  FMNMX.FTZ R0, R36, R0, !PT ;  /* 0x0000000024007209 */ /* 0x000fe40007810000 */
[----:B------:R-:W-:Y:S01]  /*1a3f0*/  LOP3.LUT R20, R13, UR12, R180, 0x96, !PT ;  /* 0x0000000c0d147c12 */ /* 0x000fe2000f8e96b4 */
[----:B--2---:R-:W-:Y:S01]  /*1a400*/  IMAD.WIDE.U32 R4, R4, -0x2daee0ad, RZ ;  /* 0xd2511f5304047825 */ /* 0x004fe200078e00ff */
[----:B------:R-:W-:Y:S02]  /*1a410*/  LOP3.LUT R10, R7, UR11, R10, 0x96, !PT ;  /* 0x0000000b070a7c12 */ /* 0x000fe4000f8e960a */
[----:B------:R-:W-:Y:S01]  /*1a420*/  LOP3.LUT R18, R181, UR14, R30, 0x96, !PT ;  /* 0x0000000eb5127c12 */ /* 0x000fe2000f8e961e */
[----:B---3--:R-:W-:Y:S01]  /*1a430*/  FFMA.FTZ R63, R11, -UR28, R63 ;  /* 0x8000001c0b3f7c23 */ /* 0x008fe2000801003f */
[----:B------:R-:W-:Y:S01]  /*1a440*/  LOP3.LUT R17, R5, UR13, R244, 0x96, !PT ;  /* 0x0000000d05117c12 */ /* 0x000fe2000f8e96f4 */
[----:B------:R-:W-:Y:S01]  /*1a450*/  IMAD.WIDE.U32 R10, R10, -0x326172a9, RZ ;  /* 0xcd9e8d570a0a7825 */ /* 0x000fe200078e00ff */
[----:B------:R-:W-:Y:S02]  /*1a460*/  FMNMX.FTZ R5, R194, R106, !PT ;  /* 0x0000006ac2057209 */ /* 0x000fe40007810000 */
[----:B------:R-:W-:Y:S01]  /*1a470*/  FSEL R107, R63, -INF , !P0 ;  /* 0xff8000003f6b7808 */ /* 0x000fe20004000000 */
[----:B------:R-:W-:Y:S01]  /*1a480*/  IMAD.WIDE.U32 R18, R18, -0x2daee0ad, RZ ;  /* 0xd2511f5312127825 */ /* 0x000fe200078e00ff */
[----:B------:R-:W-:Y:S02]  /*1a490*/  LOP3.LUT R12, R11, UR10, R12, 0x96, !PT ;  /* 0x0000000a0b0c7c12 */ /* 0x000fe4000f8e960c */
[----:B------:R-:W-:Y:S02]  /*1a4a0*/  FSEL R45, R62, -INF , !P1 ;  /* 0xff8000003e2d7808 */ /* 0x000fe40004800000 */
[----:B-1----:R-:W-:Y:S01]  /*1a4b0*/  FMNMX.FTZ R104, R104, R2, !PT ;  /* 0x0000000268687209 */ /* 0x002fe20007810000 */
[----:B------:R-:W-:Y:S01]  /*1a4c0*/  IMAD.WIDE.U32 R12, R12, -0x2daee0ad, RZ ;  /* 0xd2511f530c0c7825 */ /* 0x000fe200078e00ff */
        /* <DEDUP_REMOVED lines=15> */
[----:B------:R-:W-:Y:S01]  /*1a5c0*/  LOP3.LUT R21, R19, UR11, R4, 0x96, !PT ;  /* 0x0000000b13157c12 */ /* 0x000fe2000f8e9604 */
[----:B------:R-:W-:Y:S01]  /*1a5d0*/  IMAD.WIDE.U32 R4, R8, -0x326172a9, RZ ;  /* 0xcd9e8d5708047825 */ /* 0x000fe200078e00ff */
[----:B------:R-:W-:Y:S02]  /*1a5e0*/  FMNMX.FTZ R2, R225, R2, !PT ;  /* 0x00000002e1027209 */ /* 0x000fe40007810000 */
[----:B------:R-:W-:Y:S01]  /*1a5f0*/  FMNMX.FTZ R0, R52, R0, !PT ;  /* 0x0000000034007209 */ /* 0x000fe20007810000 */
[----:B------:R-:W-:Y:S01]  /*1a600*/  IMAD.WIDE.U32 R8, R9, -0x326172a9, RZ ;  /* 0xcd9e8d5709087825 */ /* 0x000fe200078e00ff */
[----:B-1----:R-:W-:Y:S02]  /*1a610*/  FMNMX.FTZ R104, R104, R15, !PT ;  /* 0x0000000f68687209 */ /* 0x002fe40007810000 */
[----:B------:R-:W-:Y:S01]  /*1a620*/  LOP3.LUT R11, R5, UR12, R188, 0x96, !PT ;  /* 0x0000000c050b7c12 */ /* 0x000fe2000f8e96bc */
[----:B------:R-:W-:Y:S01]  /*1a630*/  IMAD.WIDE.U32 R246, R21, -0x326172a9, RZ ;  /* 0xcd9e8d5715f67825 */ /* 0x000fe200078e00ff */
[----:B------:R-:W-:Y:S02]  /*1a640*/  LOP3.LUT R9, R9, UR10, R4, 0x96, !PT ;  /* 0x0000000a09097c12 */ /* 0x000fe4000f8e9604 */
[----:B------:R-:W-:Y:S01]  /*1a650*/  FMNMX.FTZ R2, R37, R2, !PT ;  /* 0x0000000225027209 */ /* 0x000fe20007810000 */
[----:B------:R-:W-:Y:S01]  /*1a660*/  IMAD.WIDE.U32 R4, R17, -0x326172a9, RZ ;  /* 0xcd9e8d5711047825 */ /* 0x000fe200078e00ff */
[----:B------:R-:W-:Y:S02]  /*1a670*/  FSETP.NEU.FTZ.AND P3, PT, R104, -INF , PT ;  /* 0xff8000006800780b */ /* 0x000fe40003f7d000 */
[----:B------:R-:W-:Y:S01]  /*1a680*/  FMNMX.FTZ R0, R53, R0, !PT ;  /* 0x0000000035007209 */ /* 0x000fe20007810000 */
[----:B------:R-:W-:Y:S01]  /*1a690*/  IMAD.WIDE.U32 R20, R20, -0x2daee0ad, RZ ;  /* 0xd2511f5314147825 */ /* 0x000fe200078e00ff */
[----:B------:R-:W-:Y:S02]  /*1a6a0*/  LOP3.LUT R19, R5, UR12, R180, 0x96, !PT ;  /* 0x0000000c05137c12 */ /* 0x000fe4000f8e96b4 */
[----:B------:R-:W-:Y:S02]  /*1a6b0*/  FMNMX.FTZ R2, R24, R2, !PT ;  /* 0x0000000218027209 */ /* 0x000fe40007810000 */
[----:B------:R-:W-:Y:S02]  /*1a6c0*/  FMNMX.FTZ R0, R44, R0, !PT ;  /* 0x000000002c007209 */ /* 0x000fe40007810000 */
[----:B------:R-:W-:Y:S02]  /*1a6d0*/  FMNMX.FTZ R5, R23, R2, !PT ;  /* 0x0000000217057209 */ /* 0x000fe40007810000 */
[----:B------:R-:W-:Y:S02]  /*1a6e0*/  FMNMX.FTZ R2, R47, R0, !PT ;  /* 0x000000002f027209 */ /* 0x000fe40007810000 */
[----:B------:R-:W-:Y:S02]  /*1a6f0*/  FMNMX.FTZ R5, R224, R5, !PT ;  /* 0x00000005e0057209 */ /* 0x000fe40007810000 */
[----:B------:R-:W-:Y:S02]  /*1a700*/  FMNMX.FTZ R2, R230, R2, !PT ;  /* 0x00000002e6027209 */ /* 0x000fe40007810000 */
[----:B------:R-:W-:Y:S01]  /*1a710*/  LOP3.LUT R17, R21, UR9, R6, 0x96, !PT ;  /* 0x0000000915117c12 */ /* 0x000fe2000f8e9606 */
[----:B------:R-:W1:Y:S01]  /*1a720*/  SHFL.BFLY PT, R102, R5, 0x2, 0x1f ;  /* 0x0c401f0005667f89 */ /* 0x000e6200000e0000 */
[----:B------:R-:W-:Y:S05]  /*1a730*/  LOP3.LUT R4, R247, UR10, R4, 0x96, !PT ;  /* 0x0000000af7047c12 */ /* 0x000fea000f8e9604 */
[----:B------:R-:W-:Y:S01]  /*1a740*/  IMAD.WIDE.U32 R220, R4, -0x2daee0ad, RZ ;  /* 0xd2511f5304dc7825 */ /* 0x000fe200078e00ff */
[----:B-1----:R-:W-:Y:S05]  /*1a750*/  FMNMX.FTZ R102, R5, R102, !PT ;  /* 0x0000006605667209 */ /* 0x002fea0007810000 */
[----:B------:R-:W1:Y:S02]  /*1a760*/  SHFL.BFLY PT, R24, R102, 0x1, 0x1f ;  /* 0x0c201f0066187f89 */ /* 0x000e6400000e0000 */
[----:B-1----:R-:W-:Y:S04]  /*1a770*/  FMNMX.FTZ R102, R102, R24, !PT ;  /* 0x0000001866667209 */ /* 0x002fe80007810000 */
[C---:B------:R-:W-:Y:S01]  /*1a780*/  FSETP.NEU.FTZ.AND P1, PT, R102.reuse, -INF , PT ;  /* 0xff8000006600780b */ /* 0x040fe20003f3d000 */
[----:B------:R-:W-:Y:S05]  /*1a790*/  FMUL.FTZ R182, R102, c[0x0][0x23c] ;  /* 0x00008f0066b67a20 */ /* 0x000fea0000410000 */
[----:B------:R-:W-:Y:S02]  /*1a7a0*/  FSEL R182, R182, RZ, P1 ;  /* 0x000000ffb6b67208 */ /* 0x000fe40000800000 */
[----:B----4-:R-:W-:Y:S05]  /*1a7b0*/  FMNMX.FTZ R103, R223, R103, !PT ;  /* 0x00000067df677209 */ /* 0x010fea0007810000 */
[----:B------:R-:W1:Y:S02]  /*1a7c0*/  SHFL.BFLY PT, R7, R103, 0x2, 0x1f ;  /* 0x0c401f0067077f89 */ /* 0x000e6400000e0000 */
[----:B-1----:R-:W-:Y:S01]  /*1a7d0*/  FMNMX.FTZ R103, R103, R7, !PT ;  /* 0x0000000767677209 */ /* 0x002fe20007810000 */
[----:B------:R-:W-:Y:S05]  /*1a7e0*/  FMUL.FTZ R7, R104, c[0x0][0x23c] ;  /* 0x00008f0068077a20 */ /* 0x000fea0000410000 */
[----:B------:R-:W1:Y:S01]  /*1a7f0*/  SHFL.BFLY PT, R14, R103, 0x1, 0x1f ;  /* 0x0c201f00670e7f89 */ /* 0x000e6200000e0000 */
[----:B------:R-:W-:Y:S01]  /*1a800*/  FSEL R180, R7, RZ, P3 ;  /* 0x000000ff07b47208 */ /* 0x000fe20001800000 */
[----:B------:R-:W-:Y:S04]  /*1a810*/  IMAD.WIDE.U32 R6, R11, -0x2daee0ad, RZ ;  /* 0xd2511f530b067825 */ /* 0x000fe800078e00ff */
[----:B------:R-:W-:Y:S01]  /*1a820*/  FFMA.FTZ R0, R184, c[0x0][0x23c], -R180 ;  /* 0x00008f00b8007a23 */ /* 0x000fe200000108b4 */
[----:B------:R-:W-:Y:S01]  /*1a830*/  LOP3.LUT R21, R7, UR9, R16, 0x96, !PT ;  /* 0x0000000907157c12 */ /* 0x000fe2000f8e9610 */
[----:B------:R-:W-:Y:S02]  /*1a840*/  IMAD.WIDE.U32 R16, R17, -0x326172a9, RZ ;  /* 0xcd9e8d5711107825 */ /* 0x000fe400078e00ff */
[----:B------:R2:W-:Y:S01]  /*1a850*/  MUFU.EX2 R215, R0 ;  /* 0x0000000000d77308 */ /* 0x0005e20000000800 */
[----:B-1----:R-:W-:Y:S01]  /*1a860*/  FMNMX.FTZ R103, R103, R14, !PT ;  /* 0x0000000e67677209 */ /* 0x002fe20007810000 */
[----:B------:R-:W-:Y:S01]  /*1a870*/  IMAD.WIDE.U32 R14, R9, -0x2daee0ad, RZ ;  /* 0xd2511f53090e7825 */ /* 0x000fe200078e00ff */
[----:B------:R-:W-:Y:S02]  /*1a880*/  LOP3.LUT R9, R13, UR7, R20, 0x96, !PT ;  /* 0x000000070d097c12 */ /* 0x000fe4000f8e9614 */
[C---:B------:R-:W-:Y:S01]  /*1a890*/  FSETP.NEU.FTZ.AND P2, PT, R103.reuse, -INF , PT ;  /* 0xff8000006700780b */ /* 0x040fe20003f5d000 */
[----:B------:R-:W-:Y:S01]  /*1a8a0*/  FMUL.FTZ R181, R103, c[0x0][0x23c] ;  /* 0x00008f0067b57a20 */ /* 0x000fe20000410000 */
[----:B------:R-:W-:Y:S01]  /*1a8b0*/  LOP3.LUT R13, R15, UR7, R6, 0x96, !PT ;  /* 0x000000070f0d7c12 */ /* 0x000fe2000f8e9606 */
[----:B------:R-:W-:Y:S01]  /*1a8c0*/  IMAD.WIDE.U32 R20, R21, -0x326172a9, RZ ;  /* 0xcd9e8d5715147825 */ /* 0x000fe200078e00ff */
[----:B--2---:R-:W-:Y:S03]  /*1a8d0*/  FMNMX.FTZ R0, R42, R2, !PT ;  /* 0x000000022a007209 */ /* 0x004fe60007810000 */
[----:B------:R-:W-:Y:S01]  /*1a8e0*/  FFMA.FTZ R2, R185, c[0x0][0x23c], -R180 ;  /* 0x00008f00b9027a23 */ /* 0x000fe200000108b4 */
[----:B------:R-:W-:Y:S01]  /*1a8f0*/  FSEL R181, R181, RZ, P2 ;  /* 0x000000ffb5b57208 */ /* 0x000fe20001000000 */
[----:B------:R-:W-:Y:S01]  /*1a900*/  IMAD.WIDE.U32 R6, R19, -0x2daee0ad, RZ ;  /* 0xd2511f5313067825 */ /* 0x000fe200078e00ff */
[----:B------:R-:W-:Y:S01]  /*1a910*/  FMNMX.FTZ R0, R45, R0, !PT ;  /* 0x000000002d007209 */ /* 0x000fe20007810000 */
[----:B------:R1:W2:Y:S01]  /*1a920*/  MUFU.EX2 R66, R2 ;  /* 0x0000000200427308 */ /* 0x0002a20000000800 */
[----:B------:R-:W-:Y:S01]  /*1a930*/  LOP3.LUT R19, R21, UR8, R8, 0x96, !PT ;  /* 0x0000000815137c12 */ /* 0x000fe2000f8e9608 */
[--C-:B------:R-:W-:Y:S01]  /*1a940*/  FFMA.FTZ R4, R179, c[0x0][0x23c], -R181.reuse ;  /* 0x00008f00b3047a23 */ /* 0x100fe200000108b5 */
[----:B------:R-:W-:Y:S01]  /*1a950*/  LOP3.LUT R26, R221, UR7, R6, 0x96, !PT ;  /* 0x00000007dd1a7c12 */ /* 0x000fe2000f8e9606 */
[----:B------:R-:W-:Y:S01]  /*1a960*/  FFMA.FTZ R8, R187, c[0x0][0x23c], -R180 ;  /* 0x00008f00bb087a23 */ /* 0x000fe200000108b4 */
[----:B------:R-:W-:Y:S02]  /*1a970*/  FMNMX.FTZ R0, R107, R0, !PT ;  /* 0x000000006b007209 */ /* 0x000fe40007810000 */
[----:B------:R-:W-:Y:S01]  /*1a980*/  LOP3.LUT R27, R7, UR9, R18, 0x96, !PT ;  /* 0x00000009071b7c12 */ /* 0x000fe2000f8e9612 */
[----:B------:R-:W-:Y:S02]  /*1a990*/  IMAD.WIDE.U32 R6, R13, -0x326172a9, RZ ;  /* 0xcd9e8d570d067825 */ /* 0x000fe400078e00ff */
[----:B------:R3:W-:Y:S02]  /*1a9a0*/  MUFU.EX2 R60, R4 ;  /* 0x00000004003c7308 */ /* 0x0007e40000000800 */
[----:B------:R-:W-:Y:S01]  /*1a9b0*/  IMAD.WIDE.U32 R244, R27, -0x326172a9, RZ ;  /* 0xcd9e8d571bf47825 */ /* 0x000fe200078e00ff */
[C---:B------:R-:W-:Y:S02]  /*1a9c0*/  LOP3.LUT R15, R6.reuse, 0xffff, RZ, 0xc0, !PT ;  /* 0x0000ffff060f7812 */ /* 0x040fe400078ec0ff */
[----:B------:R-:W-:Y:S02]  /*1a9d0*/  LOP3.LUT R18, R6, 0xff, RZ, 0xc0, !PT ;  /* 0x000000ff06127812 */ /* 0x000fe400078ec0ff */
[----:B------:R-:W-:Y:S03]  /*1a9e0*/  SHF.R.U32.HI R13, RZ, 0x18, R6 ;  /* 0x00000018ff0d7819 */ /* 0x000fe60000011606 */
[----:B------:R4:W-:Y:S01]  /*1a9f0*/  MUFU.EX2 R58, R8 ;  /* 0x00000008003a7308 */ /* 0x0009e20000000800 */
[--C-:B-1----:R-:W-:Y:S09]  /*1aa00*/  FFMA.FTZ R2, R186, c[0x0][0x23c], -R181.reuse ;  /* 0x00008f00ba027a23 */ /* 0x102ff200000108b5 */
[----:B------:R1:W1:Y:S01]  /*1aa10*/  MUFU.EX2 R219, R2 ;  /* 0x0000000200db7308 */ /* 0x0002620000000800 */
[----:B---3--:R-:W-:Y:S01]  /*1aa20*/  IMAD.WIDE.U32 R4, R9, -0x326172a9, RZ ;  /* 0xcd9e8d5709047825 */ /* 0x008fe200078e00ff */
[----:B------:R-:W-:Y:S02]  /*1aa30*/  LOP3.LUT R9, R17, UR8, R10, 0x96, !PT ;  /* 0x0000000811097c12 */ /* 0x000fe4000f8e960a */
[----:B------:R-:W-:Y:S01]  /*1aa40*/  LOP3.LUT R10, R7, UR17, R20, 0x96, !PT ;  /* 0x00000011070a7c12 */ /* 0x000fe2000f8e9614 */
[----:B------:R-:W-:Y:S01]  /*1aa50*/  FFMA.FTZ R7, R192, c[0x0][0x23c], -R181 ;  /* 0x00008f00c0077a23 */ /* 0x000fe200000108b5 */
[--C-:B------:R-:W-:Y:S02]  /*1aa60*/  SHF.R.U32.HI R21, RZ, 0x10, R4.reuse ;  /* 0x00000010ff157819 */ /* 0x100fe40000011604 */
[C---:B------:R-:W-:Y:S02]  /*1aa70*/  LOP3.LUT R22, R4.reuse, 0xff, RZ, 0xc0, !PT ;  /* 0x000000ff04167812 */ /* 0x040fe400078ec0ff */
[----:B------:R3:W-:Y:S01]  /*1aa80*/  MUFU.EX2 R218, R7 ;  /* 0x0000000700da7308 */ /* 0x0007e20000000800 */
[----:B------:R-:W-:Y:S01]  /*1aa90*/  SHF.R.U32.HI R23, RZ, 0x18, R4 ;  /* 0x00000018ff177819 */ /* 0x000fe20000011604 */
[----:B----4-:R-:W-:Y:S01]  /*1aaa0*/  IMAD.WIDE.U32 R8, R9, -0x2daee0ad, RZ ;  /* 0xd2511f5309087825 */ /* 0x010fe200078e00ff */
[----:B------:R-:W-:Y:S02]  /*1aab0*/  LOP3.LUT R17, R4, 0xffff, RZ, 0xc0, !PT ;  /* 0x0000ffff04117812 */ /* 0x000fe400078ec0ff */
[----:B------:R-:W-:Y:S01]  /*1aac0*/  LOP3.LUT R11, R5, UR17, R16, 0x96, !PT ;  /* 0x00000011050b7c12 */ /* 0x000fe2000f8e9610 */
[----:B------:R-:W-:Y:S01]  /*1aad0*/  IMAD.WIDE.U32 R4, R19, -0x2daee0ad, RZ ;  /* 0xd2511f5313047825 */ /* 0x000fe200078e00ff */
[--C-:B------:R-:W-:Y:S02]  /*1aae0*/  SHF.R.U32.HI R20, RZ, 0x10, R8.reuse ;  /* 0x00000010ff147819 */ /* 0x100fe40000011608 */
[C---:B------:R-:W-:Y:S02]  /*1aaf0*/  LOP3.LUT R19, R8.reuse, 0xffff, RZ, 0xc0, !PT ;  /* 0x0000ffff08137812 */ /* 0x040fe400078ec0ff */
[----:B------:R-:W-:Y:S01]  /*1ab00*/  LOP3.LUT R25, R8, 0xff, RZ, 0xc0, !PT ;  /* 0x000000ff08197812 */ /* 0x000fe200078ec0ff */
[----:B-1----:R-:W1:Y:S01]  /*1ab10*/  SHFL.BFLY PT, R2, R0, 0x2, 0x1f ;  /* 0x0c401f0000027f89 */ /* 0x002e6200000e0000 */
[----:B------:R-:W-:Y:S02]  /*1ab20*/  SHF.R.U32.HI R24, RZ, 0x18, R8 ;  /* 0x00000018ff187819 */ /* 0x000fe40000011608 */
[----:B------:R-:W-:Y:S02]  /*1ab30*/  SHF.R.U32.HI R8, RZ, 0x8, R17 ;  /* 0x00000008ff087819 */ /* 0x000fe40000011611 */
[----:B------:R-:W-:Y:S02]  /*1ab40*/  SHF.R.U32.HI R16, RZ, 0x10, R6 ;  /* 0x00000010ff107819 */ /* 0x000fe40000011606 */
[----:B------:R-:W-:Y:S01]  /*1ab50*/  PRMT R22, R22, 0x5410, R8 ;  /* 0x0000541016167816 */ /* 0x000fe20000000008 */
[----:B------:R-:W-:Y:S01]  /*1ab60*/  FFMA.FTZ R8, R193, c[0x0][0x23c], -R182 ;  /* 0x00008f00c1087a23 */ /* 0x000fe200000108b6 */
[----:B------:R-:W-:Y:S02]  /*1ab70*/  LOP3.LUT R6, R9, UR18, R12, 0x96, !PT ;  /* 0x0000001209067c12 */ /* 0x000fe4000f8e960c */
[C---:B------:R-:W-:Y:S01]  /*1ab80*/  LOP3.LUT R9, R4.reuse, 0xffff, RZ, 0xc0, !PT ;  /* 0x0000ffff04097812 */ /* 0x040fe200078ec0ff */
[----:B---3--:R-:W-:Y:S01]  /*1ab90*/  FFMA.FTZ R7, R191, c[0x0][0x23c], -R181 ;  /* 0x00008f00bf077a23 */ /* 0x008fe200000108b5 */
[----:B------:R3:W-:Y:S01]  /*1aba0*/  MUFU.EX2 R65, R8 ;  /* 0x0000000800417308 */ /* 0x0007e20000000800 */
[----:B------:R-:W-:Y:S01]  /*1abb0*/  LOP3.LUT R184, R5, UR18, R14, 0x96, !PT ;  /* 0x0000001205b87c12 */ /* 0x000fe2000f8e960e */
[--C-:B------:R-:W-:Y:S01]  /*1abc0*/  HSET2.LE.AND R174, R22, R54.reuse, PT ;  /* 0x0000003616ae7233 */ /* 0x100fe20003803000 */
[----:B------:R-:W-:Y:S02]  /*1abd0*/  LOP3.LUT R14, R4, 0xff, RZ, 0xc0, !PT ;  /* 0x000000ff040e7812 */ /* 0x000fe400078ec0ff */
[--C-:B------:R-:W-:Y:S02]  /*1abe0*/  SHF.R.U32.HI R17, RZ, 0x10, R4.reuse ;  /* 0x00000010ff117819 */ /* 0x100fe40000011604 */
[----:B------:R-:W-:Y:S02]  /*1abf0*/  SHF.R.U32.HI R12, RZ, 0x18, R4 ;  /* 0x00000018ff0c7819 */ /* 0x000fe40000011604 */
[----:B------:R-:W-:Y:S01]  /*1ac00*/  LOP3.LUT R4, R16, 0xff, RZ, 0xc0, !PT ;  /* 0x000000ff10047812 */ /* 0x000fe200078ec0ff */
[----:B------:R4:W2:Y:S01]  /*1ac10*/  MUFU.EX2 R227, R7 ;  /* 0x0000000700e37308 */ /* 0x0008a20000000800 */
[----:B-1----:R-:W-:Y:S01]  /*1ac20*/  FMNMX.FTZ R0, R0, R2, !PT ;  /* 0x0000000200007209 */ /* 0x002fe20007810000 */
[----:B------:R-:W-:Y:S01]  /*1ac30*/  FFMA.FTZ R2, R190, c[0x0][0x23c], -R180 ;  /* 0x00008f00be027a23 */ /* 0x000fe200000108b4 */
[----:B------:R-:W-:Y:S02]  /*1ac40*/  PRMT R179, R4, 0x5410, R13 ;  /* 0x0000541004b37816 */ /* 0x000fe4000000000d */
[----:B------:R-:W-:Y:S03]  /*1ac50*/  SHF.R.U32.HI R5, RZ, 0x8, R15 ;  /* 0x00000008ff057819 */ /* 0x000fe6000001160f */
[--C-:B------:R-:W-:Y:S01]  /*1ac60*/  HSET2.LE.AND R179, R179, R54.reuse, PT ;  /* 0x00000036b3b37233 */ /* 0x100fe20003803000 */
[----:B------:R-:W-:Y:S01]  /*1ac70*/  PRMT R18, R18, 0x5410, R5 ;  /* 0x0000541012127816 */ /* 0x000fe20000000005 */
[----:B------:R1:W-:Y:S01]  /*1ac80*/  MUFU.EX2 R56, R2 ;  /* 0x0000000200387308 */ /* 0x0003e20000000800 */
[----:B------:R-:W-:Y:S02]  /*1ac90*/  LOP3.LUT R5, R10, 0xff, RZ, 0xc0, !PT ;  /* 0x000000ff0a057812 */ /* 0x000fe400078ec0ff */
[----:B---3--:R-:W-:Y:S01]  /*1aca0*/  LOP3.LUT R8, R11, 0xff, RZ, 0xc0, !PT ;  /* 0x000000ff0b087812 */ /* 0x008fe200078ec0ff */
[--C-:B------:R-:W-:Y:S01]  /*1acb0*/  HSET2.LE.AND R178, R18, R54.reuse, PT ;  /* 0x0000003612b27233 */ /* 0x100fe20003803000 */
[----:B----4-:R-:W-:Y:S04]  /*1acc0*/  LOP3.LUT R7, R21, 0xff, RZ, 0xc0, !PT ;  /* 0x000000ff15077812 */ /* 0x010fe800078ec0ff */
[----:B------:R-:W-:Y:S02]  /*1acd0*/  PRMT R23, R7, 0x5410, R23 ;  /* 0x0000541007177816 */ /* 0x000fe40000000017 */
[--C-:B------:R-:W-:Y:S03]  /*1ace0*/  SHF.R.U32.HI R7, RZ, 0x10, R11.reuse ;  /* 0x00000010ff077819 */ /* 0x100fe6000001160b */
[--C-:B------:R-:W-:Y:S01]  /*1acf0*/  HSET2.LE.AND R175, R23, R54.reuse, PT ;  /* 0x0000003617af7233 */ /* 0x100fe20003803000 */
[----:B-1----:R-:W1:Y:S01]  /*1ad00*/  SHFL.BFLY PT, R2, R0, 0x1, 0x1f ;  /* 0x0c201f0000027f89 */ /* 0x002e6200000e0000 */
[----:B------:R-:W-:Y:S02]  /*1ad10*/  LOP3.LUT R7, R7, 0xff, RZ, 0xc0, !PT ;  /* 0x000000ff07077812 */ /* 0x000fe400078ec0ff */
[----:B-1----:R-:W-:Y:S01]  /*1ad20*/  FMNMX.FTZ R101, R0, R2, !PT ;  /* 0x0000000200657209 */ /* 0x002fe20007810000 */
[----:B------:R-:W-:Y:S01]  /*1ad30*/  FFMA.FTZ R0, R33, c[0x0][0x23c], -R182 ;  /* 0x00008f0021007a23 */ /* 0x000fe200000108b6 */
[----:B------:R-:W-:Y:S02]  /*1ad40*/  LOP3.LUT R2, R11, 0xffff, RZ, 0xc0, !PT ;  /* 0x0000ffff0b027812 */ /* 0x000fe400078ec0ff */
[C---:B------:R-:W-:Y:S01]  /*1ad50*/  FSETP.NEU.FTZ.AND P0, PT, R101.reuse, -INF , PT ;  /* 0xff8000006500780b */ /* 0x040fe20003f1d000 */
[----:B------:R-:W-:Y:S01]  /*1ad60*/  FMUL.FTZ R183, R101, c[0x0][0x23c] ;  /* 0x00008f0065b77a20 */ /* 0x000fe20000410000 */
[----:B------:R1:W-:Y:S01]  /*1ad70*/  MUFU.EX2 R50, R0 ;  /* 0x0000000000327308 */ /* 0x0003e20000000800 */
[----:B------:R-:W-:Y:S02]  /*1ad80*/  SHF.R.U32.HI R2, RZ, 0x8, R2 ;  /* 0x00000008ff027819 */ /* 0x000fe40000011602 */
[----:B------:R-:W-:Y:S02]  /*1ad90*/  SHF.R.U32.HI R11, RZ, 0x18, R11 ;  /* 0x00000018ff0b7819 */ /* 0x000fe4000001160b */
[----:B------:R-:W-:Y:S02]  /*1ada0*/  FSEL R183, R183, RZ, P0 ;  /* 0x000000ffb7b77208 */ /* 0x000fe40000000000 */
[----:B------:R-:W-:Y:S02]  /*1adb0*/  PRMT R172, R8, 0x5410, R2 ;  /* 0x0000541008ac7816 */ /* 0x000fe40000000002 */
[----:B------:R-:W-:Y:S01]  /*1adc0*/  PRMT R11, R7, 0x5410, R11 ;  /* 0x00005410070b7816 */ /* 0x000fe2000000000b */
[----:B------:R-:W-:Y:S01]  /*1add0*/  FFMA.FTZ R4, R194, c[0x0][0x23c], -R183 ;  /* 0x00008f00c2047a23 */ /* 0x000fe200000108b7 */
[----:B------:R-:W-:Y:S01]  /*1ade0*/  SHF.R.U32.HI R2, RZ, 0x10, R10 ;  /* 0x00000010ff027819 */ /* 0x000fe2000001160a */
[--C-:B------:R-:W-:Y:S01]  /*1adf0*/  HSET2.LE.AND R172, R172, R54.reuse, PT ;  /* 0x00000036acac7233 */ /* 0x100fe20003803000 */
[----:B------:R-:W-:Y:S01]  /*1ae00*/  SHF.R.U32.HI R7, RZ, 0x8, R19 ;  /* 0x00000008ff077819 */ /* 0x000fe20000011613 */
[----:B------:R3:W-:Y:S01]  /*1ae10*/  MUFU.EX2 R61, R4 ;  /* 0x00000004003d7308 */ /* 0x0007e20000000800 */
[----:B------:R-:W-:Y:S01]  /*1ae20*/  LOP3.LUT R8, R6, 0xff, RZ, 0xc0, !PT ;  /* 0x000000ff06087812 */ /* 0x000fe200078ec0ff */
[--C-:B------:R-:W-:Y:S01]  /*1ae30*/  HSET2.LE.AND R173, R11, R54.reuse, PT ;  /* 0x000000360bad7233 */ /* 0x100fe20003803000 */
[----:B------:R-:W-:Y:S02]  /*1ae40*/  PRMT R192, R25, 0x5410, R7 ;  /* 0x0000541019c07816 */ /* 0x000fe40000000007 */
[----:B------:R-:W-:Y:S02]  /*1ae50*/  SHF.R.U32.HI R7, RZ, 0x18, R6 ;  /* 0x00000018ff077819 */ /* 0x000fe40000011606 */
[----:B-1----:R-:W-:Y:S02]  /*1ae60*/  LOP3.LUT R0, R10, 0xffff, RZ, 0xc0, !PT ;  /* 0x0000ffff0a007812 */ /* 0x002fe400078ec0ff */
[----:B------:R-:W-:Y:S02]  /*1ae70*/  SHF.R.U32.HI R10, RZ, 0x18, R10 ;  /* 0x00000018ff0a7819 */ /* 0x000fe4000001160a */
[----:B------:R-:W-:Y:S04]  /*1ae80*/  SHF.R.U32.HI R0, RZ, 0x8, R0 ;  /* 0x00000008ff007819 */ /* 0x000fe80000011600 */
[----:B------:R-:W-:Y:S02]  /*1ae90*/  PRMT R176, R5, 0x5410, R0 ;  /* 0x0000541005b07816 */ /* 0x000fe40000000000 */
[----:B------:R-:W-:Y:S01]  /*1aea0*/  LOP3.LUT R0, R2, 0xff, RZ, 0xc0, !PT ;  /* 0x000000ff02007812 */ /* 0x000fe200078ec0ff */
[----:B------:R-:W-:Y:S01]  /*1aeb0*/  FFMA.FTZ R2, R34, c[0x0][0x23c], -R183 ;  /* 0x00008f0022027a23 */ /* 0x000fe200000108b7 */
[----:B------:R-:W-:Y:S01]  /*1aec0*/  LOP3.LUT R5, R20, 0xff, RZ, 0xc0, !PT ;  /* 0x000000ff14057812 */ /* 0x000fe200078ec0ff */
[--C-:B------:R-:W-:Y:S01]  /*1aed0*/  HSET2.LE.AND R176, R176, R54.reuse, PT ;  /* 0x00000036b0b07233 */ /* 0x100fe20003803000 */
[----:B---3--:R-:W-:Y:S01]  /*1aee0*/  SHF.R.U32.HI R4, RZ, 0x8, R9 ;  /* 0x00000008ff047819 */ /* 0x008fe20000011609 */
[----:B------:R1:W3:Y:S01]  /*1aef0*/  MUFU.EX2 R51, R2 ;  /* 0x0000000200337308 */ /* 0x0002e20000000800 */
[----:B------:R-:W-:Y:S01]  /*1af00*/  PRMT R191, R5, 0x5410, R24 ;  /* 0x0000541005bf7816 */ /* 0x000fe20000000018 */
[----:B------:R-:W-:Y:S01]  /*1af10*/  FFMA.FTZ R5, R36, c[0x0][0x23c], -R182 ;  /* 0x00008f0024057a23 */ /* 0x000fe200000108b6 */
[----:B------:R-:W-:Y:S01]  /*1af20*/  PRMT R194, R14, 0x5410, R4 ;  /* 0x000054100ec27816 */ /* 0x000fe20000000004 */
[----:B------:R-:W4:Y:S01]  /*1af30*/  LDSM.16.MT88.4 R20, [R212+0x9000] ;  /* 0x00900000d414783b */ /* 0x000f220000004200 */
[----:B------:R-:W-:Y:S02]  /*1af40*/  SHF.R.U32.HI R4, RZ, 0x10, R6 ;  /* 0x00000010ff047819 */ /* 0x000fe40000011606 */
[----:B------:R-:W-:Y:S02]  /*1af50*/  PRMT R10, R0, 0x5410, R10 ;  /* 0x00005410000a7816 */ /* 0x000fe4000000000a */
[----:B------:R-:W-:Y:S01]  /*1af60*/  LOP3.LUT R0, R17, 0xff, RZ, 0xc0, !PT ;  /* 0x000000ff11007812 */ /* 0x000fe200078ec0ff */
[----:B------:R2:W-:Y:S01]  /*1af70*/  MUFU.EX2 R229, R5 ;  /* 0x0000000500e57308 */ /* 0x0005e20000000800 */
[----:B------:R-:W-:Y:S01]  /*1af80*/  LOP3.LUT R4, R4, 0xff, RZ, 0xc0, !PT ;  /* 0x000000ff04047812 */ /* 0x000fe200078ec0ff */
[----:B------:R-:W3:Y:S01]  /*1af90*/  LDSM.16.MT88.4 R36, [R214+0x9000] ;  /* 0x00900000d624783b */ /* 0x000ee20000004200 */
[----:B------:R-:W-:Y:S01]  /*1afa0*/  PRMT R193, R0, 0x5410, R12 ;  /* 0x0000541000c17816 */ /* 0x000fe2000000000c */
[----:B------:R-:W-:Y:S01]  /*1afb0*/  HSET2.LE.AND R177, R10, R54, PT ;  /* 0x000000360ab17233 */ /* 0x000fe20003803000 */
[----:B------:R-:W-:Y:S02]  /*1afc0*/  LOP3.LUT R0, R6, 0xffff, RZ, 0xc0, !PT ;  /* 0x0000ffff06007812 */ /* 0x000fe400078ec0ff */
[----:B------:R-:W-:Y:S01]  /*1afd0*/  PRMT R187, R4, 0x5410, R7 ;  /* 0x0000541004bb7816 */ /* 0x000fe20000000007 */
[--C-:B------:R-:W-:Y:S01]  /*1afe0*/  FFMA.FTZ R7, R28, c[0x0][0x23c], -R183.reuse ;  /* 0x00008f001c077a23 */ /* 0x100fe200000108b7 */
[----:B------:R-:W-:Y:S02]  /*1aff0*/  SHF.R.U32.HI R6, RZ, 0x8, R0 ;  /* 0x00000008ff067819 */ /* 0x000fe40000011600 */
[----:B------:R-:W-:Y:S01]  /*1b000*/  LOP3.LUT R10, R189, UR14, R30, 0x96, !PT ;  /* 0x0000000ebd0a7c12 */ /* 0x000fe2000f8e961e */
[----:B------:R4:W-:Y:S01]  /*1b010*/  MUFU.EX2 R46, R7 ;  /* 0x00000007002e7308 */ /* 0x0009e20000000800 */
[----:B------:R-:W-:Y:S01]  /*1b020*/  PRMT R190, R8, 0x5410, R6 ;  /* 0x0000541008be7816 */ /* 0x000fe20000000006 */
[----:B-1----:R-:W-:Y:S01]  /*1b030*/  FFMA.FTZ R2, R35, c[0x0][0x23c], -R182 ;  /* 0x00008f0023027a23 */ /* 0x002fe200000108b6 */
[----:B------:R-:W-:Y:S01]  /*1b040*/  FSEL R0, R103, RZ, P2 ;  /* 0x000000ff67007208 */ /* 0x000fe20001000000 */
[----:B------:R-:W-:Y:S02]  /*1b050*/  FFMA.FTZ R6, R32, c[0x0][0x23c], -R183 ;  /* 0x00008f0020067a23 */ /* 0x000fe400000108b7 */
[----:B------:R-:W-:Y:S04]  /*1b060*/  IMAD.WIDE.U32 R8, R26, -0x326172a9, RZ ;  /* 0xcd9e8d571a087825 */ /* 0x000fe800078e00ff */
[----:B------:R-:W-:Y:S01]  /*1b070*/  IMAD.WIDE.U32 R10, R10, -0x2daee0ad, RZ ;  /* 0xd2511f530a0a7825 */ /* 0x000fe200078e00ff */
[----:B------:R1:W-:Y:S01]  /*1b080*/  MUFU.EX2 R43, R2 ;  /* 0x00000002002b7308 */ /* 0x0003e20000000800 */
[----:B--2---:R-:W-:Y:S02]  /*1b090*/  F2FP.PACK_AB R5, R66, R215 ;  /* 0x000000d74205723e */ /* 0x004fe400000000ff */
[----:B------:R-:W-:Y:S02]  /*1b0a0*/  LOP3.LUT R222, R8, 0xff, RZ, 0xc0, !PT ;  /* 0x000000ff08de7812 */ /* 0x000fe400078ec0ff */
[----:B------:R-:W-:Y:S02]  /*1b0b0*/  LOP3.LUT R174, R174, R5, RZ, 0xc0, !PT ;  /* 0x00000005aeae7212 */ /* 0x000fe400078ec0ff */
[----:B------:R-:W-:Y:S02]  /*1b0c0*/  F2FP.PACK_AB R5, R60, R219 ;  /* 0x000000db3c05723e */ /* 0x000fe400000000ff */
[----:B------:R-:W-:Y:S01]  /*1b0d0*/  SHF.R.U32.HI R202, RZ, 0x10, R8 ;  /* 0x00000010ffca7819 */ /* 0x000fe20000011608 */
[----:B------:R-:W2:Y:S01]  /*1b0e0*/  MUFU.EX2 R228, R6 ;  /* 0x0000000600e47308 */ /* 0x000ea20000000800 */
[----:B------:R-:W-:Y:S02]  /*1b0f0*/  LOP3.LUT R175, R175, R5, RZ, 0xc0, !PT ;  /* 0x00000005afaf7212 */ /* 0x000fe400078ec0ff */
[----:B------:R-:W-:Y:S02]  /*1b100*/  F2FP.PACK_AB R5, R227, R218 ;  /* 0x000000dae305723e */ /* 0x000fe400000000ff */
[----:B----4-:R-:W-:Y:S02]  /*1b110*/  LOP3.LUT R7, R31, UR16, R242, 0x96, !PT ;  /* 0x000000101f077c12 */ /* 0x010fe4000f8e96f2 */
[----:B------:R-:W-:Y:S02]  /*1b120*/  LOP3.LUT R173, R173, R5, RZ, 0xc0, !PT ;  /* 0x00000005adad7212 */ /* 0x000fe400078ec0ff */
[----:B---3--:R-:W-:Y:S01]  /*1b130*/  F2FP.PACK_AB R5, R51, R61 ;  /* 0x0000003d3305723e */ /* 0x008fe200000000ff */
[----:B------:R-:W-:Y:S01]  /*1b140*/  IMAD.WIDE.U32 R12, R7, -0x2daee0ad, RZ ;  /* 0xd2511f53070c7825 */ /* 0x000fe200078e00ff */
[----:B------:R-:W-:Y:S02]  /*1b150*/  LOP3.LUT R198, R8, 0xffff, RZ, 0xc0, !PT ;  /* 0x0000ffff08c67812 */ /* 0x000fe400078ec0ff */
[----:B------:R-:W-:Y:S02]  /*1b160*/  LOP3.LUT R177, R177, R5, RZ, 0xc0, !PT ;  /* 0x00000005b1b17212 */ /* 0x000fe400078ec0ff */
[----:B-1----:R-:W-:Y:S02]  /*1b170*/  FSEL R2, R104, RZ, P3 ;  /* 0x000000ff68027208 */ /* 0x002fe40001800000 */
[----:B------:R-:W-:Y:S02]  /*1b180*/  LOP3.LUT R186, R9, UR17, R244, 0x96, !PT ;  /* 0x0000001109ba7c12 */ /* 0x000fe4000f8e96f4 */
[----:B------:R-:W-:Y:S01]  /*1b190*/  SHF.R.U32.HI R199, RZ, 0x18, R8 ;  /* 0x00000018ffc77819 */ /* 0x000fe20000011608 */
[----:B------:R-:W-:Y:S01]  /*1b1a0*/  FADD.FTZ R4, -R2, R3 ;  /* 0x0000000302047221 */ /* 0x000fe20000010100 */
[----:B------:R-:W-:Y:S01]  /*1b1b0*/  LOP3.LUT R8, R13, UR13, R238, 0x96, !PT ;  /* 0x0000000d0d087c12 */ /* 0x000fe2000f8e96ee */
[----:B------:R-:W-:Y:S01]  /*1b1c0*/  FADD.FTZ R3, -R0, R100 ;  /* 0x0000006400037221 */ /* 0x000fe20000010100 */
[----:B------:R-:W-:Y:S01]  /*1b1d0*/  FSEL R2, R102, RZ, P1 ;  /* 0x000000ff66027208 */ /* 0x000fe20000800000 */
[----:B------:R-:W-:Y:S01]  /*1b1e0*/  FMUL.FTZ R4, R4, c[0x0][0x23c] ;  /* 0x00008f0004047a20 */ /* 0x000fe20000410000 */
[----:B--2---:R-:W-:Y:S01]  /*1b1f0*/  F2FP.PACK_AB R5, R46, R228 ;  /* 0x000000e42e05723e */ /* 0x004fe200000000ff */
[----:B------:R-:W-:Y:S01]  /*1b200*/  FMUL.FTZ R3, R3, c[0x0][0x23c] ;  /* 0x00008f0003037a20 */ /* 0x000fe20000410000 */
[----:B------:R-:W-:Y:S01]  /*1b210*/  F2FP.PACK_AB R6, R56, R58 ;  /* 0x0000003a3806723e */ /* 0x000fe200000000ff */
[----:B------:R-:W-:Y:S01]  /*1b220*/  FADD.FTZ R2, -R2, R105 ;  /* 0x0000006902027221 */ /* 0x000fe20000010100 */
[----:B------:R-:W-:Y:S01]  /*1b230*/  FSEL R0, R101, RZ, P0 ;  /* 0x000000ff65007208 */ /* 0x000fe20000000000 */
[----:B------:R-:W-:Y:S01]  /*1b240*/  IMAD.WIDE.U32 R8, R8, -0x326172a9, RZ ;  /* 0xcd9e8d5708087825 */ /* 0x000fe200078e00ff */
[----:B------:R-:W-:Y:S01]  /*1b250*/  LOP3.LUT R179, R179, R5, RZ, 0xc0, !PT ;  /* 0x00000005b3b37212 */ /* 0x000fe200078ec0ff */
[----:B------:R-:W1:Y:S01]  /*1b260*/  MUFU.EX2 R100, R4 ;  /* 0x0000000400647308 */ /* 0x000e620000000800 */
[----:B------:R-:W-:Y:S01]  /*1b270*/  LOP3.LUT R5, R11, UR11, R12, 0x96, !PT ;  /* 0x0000000b0b057c12 */ /* 0x000fe2000f8e960c */
[----:B------:R-:W-:Y:S01]  /*1b280*/  FADD.FTZ R0, -R0, R106 ;  /* 0x0000006a00007221 */ /* 0x000fe20000010100 */
[----:B------:R-:W-:Y:S01]  /*1b290*/  LOP3.LUT R172, R172, R6, RZ, 0xc0, !PT ;  /* 0x00000006acac7212 */ /* 0x000fe200078ec0ff */
[----:B------:R-:W-:Y:S01]  /*1b2a0*/  FMUL.FTZ R2, R2, c[0x0][0x23c] ;  /* 0x00008f0002027a20 */ /* 0x000fe20000410000 */
[----:B------:R-:W-:Y:S01]  /*1b2b0*/  F2FP.PACK_AB R6, R50, R65 ;  /* 0x000000413206723e */ /* 0x000fe200000000ff */
[----:B------:R-:W-:Y:S01]  /*1b2c0*/  IMAD.WIDE.U32 R238, R5, -0x326172a9, RZ ;  /* 0xcd9e8d5705ee7825 */ /* 0x000fe200078e00ff */
[----:B------:R-:W-:Y:S02]  /*1b2d0*/  PLOP3.LUT P0, PT, PT, PT, UP0, 0x80, 0x0 ;  /* 0x000000000000781c */ /* 0x000fe40003f0f008 */
[----:B------:R-:W-:Y:S01]  /*1b2e0*/  LOP3.LUT R176, R176, R6, RZ, 0xc0, !PT ;  /* 0x00000006b0b07212 */ /* 0x000fe200078ec0ff */
[----:B------:R-:W-:Y:S01]  /*1b2f0*/  FMUL.FTZ R0, R0, c[0x0][0x23c] ;  /* 0x00008f0000007a20 */ /* 0x000fe20000410000 */
[----:B------:R-:W-:Y:S01]  /*1b300*/  F2FP.PACK_AB R6, R229, R43 ;  /* 0x0000002be506723e */ /* 0x000fe200000000ff */
[----:B------:R-:W-:Y:S01]  /*1b310*/  FFMA.FTZ R105, R210, c[0x0][0x23c], -R180 ;  /* 0x00008f00d2697a23 */ /* 0x000fe200000108b4 */
[----:B------:R-:W2:Y:S01]  /*1b320*/  MUFU.EX2 R3, R3 ;  /* 0x0000000300037308 */ /* 0x000ea20000000800 */
[----:B------:R-:W-:Y:S01]  /*1b330*/  FFMA.FTZ R106, R211, c[0x0][0x23c], -R181 ;  /* 0x00008f00d36a7a23 */ /* 0x000fe200000108b5 */
[----:B------:R-:W-:Y:S02]  /*1b340*/  LOP3.LUT R178, R178, R6, RZ, 0xc0, !PT ;  /* 0x00000006b2b27212 */ /* 0x000fe400078ec0ff */
[----:B------:R-:W-:Y:S02]  /*1b350*/  LOP3.LUT R6, R9, UR12, R188, 0x96, !PT ;  /* 0x0000000c09067c12 */ /* 0x000fe4000f8e96bc */
[----:B------:R-:W-:Y:S03]  /*1b360*/  LOP3.LUT R8, R239, UR10, R8, 0x96, !PT ;  /* 0x0000000aef087c12 */ /* 0x000fe6000f8e9608 */
[----:B------:R-:W-:Y:S01]  /*1b370*/  IMAD.WIDE.U32 R6, R6, -0x2daee0ad, RZ ;  /* 0xd2511f5306067825 */ /* 0x000fe200078e00ff */
[----:B------:R-:W3:Y:S03]  /*1b380*/  MUFU.EX2 R2, R2 ;  /* 0x0000000200027308 */ /* 0x000ee60000000800 */
[----:B------:R-:W-:Y:S01]  /*1b390*/  IMAD.WIDE.U32 R242, R8, -0x2daee0ad, RZ ;  /* 0xd2511f5308f27825 */ /* 0x000fe200078e00ff */
[----:B------:R-:W-:Y:S03]  /*1b3a0*/  LOP3.LUT R10, R7, UR9, R10, 0x96, !PT ;  /* 0x00000009070a7c12 */ /* 0x000fe6000f8e960a */
[----:B-1----:R-:W-:Y:S01]  /*1b3b0*/  FMUL.FTZ R4, R100, R112 ;  /* 0x0000007064047220 */ /* 0x002fe20000410000 */
[----:B------:R-:W-:Y:S01]  /*1b3c0*/  LOP3.LUT R6, R243, UR7, R6, 0x96, !PT ;  /* 0x00000007f3067c12 */ /* 0x000fe2000f8e9606 */
[----:B------:R-:W-:Y:S01]  /*1b3d0*/  IMAD.WIDE.U32 R188, R10, -0x326172a9, RZ ;  /* 0xcd9e8d570abc7825 */ /* 0x000fe200078e00ff */
[----:B------:R-:W1:Y:S03]  /*1b3e0*/  MUFU.EX2 R0, R0 ;  /* 0x0000000000007308 */ /* 0x000e660000000800 */
[----:B------:R-:W-:Y:S04]  /*1b3f0*/  IMAD.WIDE.U32 R6, R6, -0x326172a9, RZ ;  /* 0xcd9e8d5706067825 */ /* 0x000fe800078e00ff */
[----:B------:R-:W-:Y:S01]  /*1b400*/  FMUL.FTZ R5, R100, R113 ;  /* 0x0000007164057220 */ /* 0x000fe20000410000 */
[----:B------:R-:W-:Y:S01]  /*1b410*/  LOP3.LUT R204, R6, 0xffff, RZ, 0xc0, !PT ;  /* 0x0000ffff06cc7812 */ /* 0x000fe200078ec0ff */
[C---:B------:R-:W-:Y:S01]  /*1b420*/  FMUL.FTZ R16, R100.reuse, R116 ;  /* 0x0000007464107220 */ /* 0x040fe20000410000 */
[----:B------:R-:W-:Y:S01]  /*1b430*/  SHF.R.U32.HI R57, RZ, 0x10, R6 ;  /* 0x00000010ff397819 */ /* 0x000fe20000011606 */
[----:B------:R-:W-:Y:S01]  /*1b440*/  FMUL.FTZ R17, R100, R117 ;  /* 0x0000007564117220 */ /* 0x000fe20000410000 */
[----:B------:R-:W-:Y:S01]  /*1b450*/  LOP3.LUT R59, R6, 0xff, RZ, 0xc0, !PT ;  /* 0x000000ff063b7812 */ /* 0x000fe200078ec0ff */
[----:B--2---:R-:W-:Y:S01]  /*1b460*/  FMUL.FTZ R18, R3, R118 ;  /* 0x0000007603127220 */ /* 0x004fe20000410000 */
[----:B------:R-:W-:Y:S01]  /*1b470*/  LOP3.LUT R185, R7, UR17, R188, 0x96, !PT ;  /* 0x0000001107b97c12 */ /* 0x000fe2000f8e96bc */
[C---:B------:R-:W-:Y:S01]  /*1b480*/  FMUL.FTZ R7, R3.reuse, R115 ;  /* 0x0000007303077220 */ /* 0x040fe20000410000 */
[----:B------:R-:W-:Y:S01]  /*1b490*/  SHF.R.U32.HI R188, RZ, 0x18, R6 ;  /* 0x00000018ffbc7819 */ /* 0x000fe20000011606 */
[C---:B------:R-:W-:Y:S01]  /*1b4a0*/  FMUL.FTZ R6, R3.reuse, R114 ;  /* 0x0000007203067220 */ /* 0x040fe20000410000 */
[----:B------:R-:W-:Y:S01]  /*1b4b0*/  MUFU.EX2 R243, R106 ;  /* 0x0000006a00f37308 */ /* 0x000fe20000000800 */
[C---:B---3--:R-:W-:Y:S02]  /*1b4c0*/  FMUL.FTZ R8, R2.reuse, R108 ;  /* 0x0000006c02087220 */ /* 0x048fe40000410000 */
[C---:B------:R-:W-:Y:S02]  /*1b4d0*/  FMUL.FTZ R9, R2.reuse, R109 ;  /* 0x0000006d02097220 */ /* 0x040fe40000410000 */
[----:B------:R-:W-:Y:S01]  /*1b4e0*/  FMUL.FTZ R12, R2, R120 ;  /* 0x00000078020c7220 */ /* 0x000fe20000410000 */
[-C--:B------:R-:W-:Y:S01]  /*1b4f0*/  HMMA.16816.F32 R4, R172, R20.reuse, R4 ;  /* 0x00000014ac04723c */ /* 0x080fe20000001804 */
[C---:B-1----:R-:W-:Y:S02]  /*1b500*/  FMUL.FTZ R10, R0.reuse, R110 ;  /* 0x0000006e000a7220 */ /* 0x042fe40000410000 */
[----:B------:R-:W-:Y:S02]  /*1b510*/  FMUL.FTZ R11, R0, R111 ;  /* 0x0000006f000b7220 */ /* 0x000fe40000410000 */
[----:B------:R-:W-:Y:S01]  /*1b520*/  FMUL.FTZ R13, R2, R121 ;  /* 0x00000079020d7220 */ /* 0x000fe20000410000 */
[----:B------:R-:W-:Y:S01]  /*1b530*/  LDSM.16.MT88.4 R108, [R214+0xa000] ;  /* 0x00a00000d66c783b */ /* 0x000fe20000004200 */
[C---:B------:R-:W-:Y:S02]  /*1b540*/  FMUL.FTZ R14, R0.reuse, R122 ;  /* 0x0000007a000e7220 */ /* 0x040fe40000410000 */
[----:B------:R-:W-:Y:S01]  /*1b550*/  FMUL.FTZ R15, R0, R123 ;  /* 0x0000007b000f7220 */ /* 0x000fe20000410000 */
[C---:B------:R-:W-:Y:S02]  /*1b560*/  HMMA.16816.F32 R8, R176.reuse, R20, R8 ;  /* 0x00000014b008723c */ /* 0x040fe40000001808 */
[C---:B------:R-:W-:Y:S02]  /*1b570*/  FMUL.FTZ R19, R3.reuse, R119 ;  /* 0x0000007703137220 */ /* 0x040fe40000410000 */
[C---:B------:R-:W-:Y:S01]  /*1b580*/  FMUL.FTZ R24, R2.reuse, R124 ;  /* 0x0000007c02187220 */ /* 0x040fe20000410000 */
[----:B------:R-:W-:Y:S01]  /*1b590*/  MOV R124, R58 ;  /* 0x0000003a007c7202 */ /* 0x000fe20000000f00 */
[----:B------:R-:W-:Y:S02]  /*1b5a0*/  FMUL.FTZ R25, R2, R125 ;  /* 0x0000007d02197220 */ /* 0x000fe40000410000 */
[C---:B------:R-:W-:Y:S01]  /*1b5b0*/  FMUL.FTZ R20, R100.reuse, R128 ;  /* 0x0000008064147220 */ /* 0x040fe20000410000 */
[-C--:B------:R-:W-:Y:S03]  /*1b5c0*/  HMMA.16816.F32 R12, R176, R22.reuse, R12 ;  /* 0x00000016b00c723c */ /* 0x080fe6000000180c */
[----:B------:R-:W-:Y:S02]  /*1b5d0*/  FMUL.FTZ R21, R100, R129 ;  /* 0x0000008164157220 */ /* 0x000fe40000410000 */
[C---:B------:R-:W-:Y:S02]  /*1b5e0*/  FMUL.FTZ R26, R0.reuse, R126 ;  /* 0x0000007e001a7220 */ /* 0x040fe40000410000 */
[----:B------:R-:W-:Y:S01]  /*1b5f0*/  FMUL.FTZ R27, R0, R127 ;  /* 0x0000007f001b7220 */ /* 0x000fe20000410000 */
[C---:B------:R-:W-:Y:S01]  /*1b600*/  HMMA.16816.F32 R16, R172.reuse, R22, R16 ;  /* 0x00000016ac10723c */ /* 0x040fe20000001810 */
[C---:B------:R-:W-:Y:S03]  /*1b610*/  FMUL.FTZ R35, R3.reuse, R135 ;  /* 0x0000008703237220 */ /* 0x040fe60000410000 */
[C---:B------:R-:W-:Y:S02]  /*1b620*/  FMUL.FTZ R41, R2.reuse, R141 ;  /* 0x0000008d02297220 */ /* 0x040fe40000410000 */
[----:B------:R-:W-:Y:S02]  /*1b630*/  IMAD.MOV.U32 R141, RZ, RZ, R54 ;  /* 0x000000ffff8d7224 */ /* 0x000fe400078e0036 */
[C---:B------:R-:W-:Y:S04]  /*1b640*/  FMUL.FTZ R22, R3.reuse, R130 ;  /* 0x0000008203167220 */ /* 0x040fe80000410000 */
[C---:B------:R-:W-:Y:S01]  /*1b650*/  FMUL.FTZ R23, R3.reuse, R131 ;  /* 0x0000008303177220 */ /* 0x040fe20000410000 */
[--C-:B------:R-:W-:Y:S01]  /*1b660*/  HSET2.LE.AND R118, R194, R141.reuse, PT ;  /* 0x0000008dc2767233 */ /* 0x100fe20003803000 */
[----:B------:R-:W-:Y:S01]  /*1b670*/  IMAD.MOV.U32 R135, RZ, RZ, R53 ;  /* 0x000000ffff877224 */ /* 0x000fe200078e0035 */
[--C-:B------:R-:W-:Y:S01]  /*1b680*/  HSET2.LE.AND R119, R193, R141.reuse, PT ;  /* 0x0000008dc1777233 */ /* 0x100fe20003803000 */
[C---:B------:R-:W-:Y:S02]  /*1b690*/  FMUL.FTZ R28, R2.reuse, R136 ;  /* 0x00000088021c7220 */ /* 0x040fe40000410000 */
[----:B------:R-:W-:Y:S01]  /*1b6a0*/  FMUL.FTZ R29, R2, R137 ;  /* 0x00000089021d7220 */ /* 0x000fe20000410000 */
[-C--:B------:R-:W-:Y:S01]  /*1b6b0*/  HMMA.16816.F32 R20, R172, R36.reuse, R20 ;  /* 0x00000024ac14723c */ /* 0x080fe20000001814 */
[C---:B------:R-:W-:Y:S02]  /*1b6c0*/  FMUL.FTZ R30, R0.reuse, R138 ;  /* 0x0000008a001e7220 */ /* 0x040fe40000410000 */
[----:B------:R-:W-:Y:S02]  /*1b6d0*/  FMUL.FTZ R31, R0, R139 ;  /* 0x0000008b001f7220 */ /* 0x000fe40000410000 */
[C---:B------:R-:W-:Y:S02]  /*1b6e0*/  FMUL.FTZ R32, R100.reuse, R132 ;  /* 0x0000008464207220 */ /* 0x040fe40000410000 */
[----:B------:R-:W-:Y:S01]  /*1b6f0*/  FMUL.FTZ R33, R100, R133 ;  /* 0x0000008564217220 */ /* 0x000fe20000410000 */
[C---:B------:R-:W-:Y:S01]  /*1b700*/  HMMA.16816.F32 R24, R176.reuse, R36, R24 ;  /* 0x00000024b018723c */ /* 0x040fe20000001818 */
[C---:B------:R-:W-:Y:S03]  /*1b710*/  FMUL.FTZ R34, R3.reuse, R134 ;  /* 0x0000008603227220 */ /* 0x040fe60000410000 */
[----:B------:R-:W-:Y:S02]  /*1b720*/  IMAD.MOV.U32 R138, RZ, RZ, R250 ;  /* 0x000000ffff8a7224 */ /* 0x000fe400078e00fa */
[----:B------:R-:W-:Y:S01]  /*1b730*/  FMUL.FTZ R40, R2, R140 ;  /* 0x0000008c02287220 */ /* 0x000fe20000410000 */
[----:B------:R1:W-:Y:S01]  /*1b740*/  MUFU.EX2 R250, R105 ;  /* 0x0000006900fa7308 */ /* 0x0003e20000000800 */
[C---:B------:R-:W-:Y:S01]  /*1b750*/  FMUL.FTZ R36, R100.reuse, R144 ;  /* 0x0000009064247220 */ /* 0x040fe20000410000 */
[-C--:B------:R-:W-:Y:S03]  /*1b760*/  HMMA.16816.F32 R28, R176, R38.reuse, R28 ;  /* 0x00000026b01c723c */ /* 0x080fe6000000181c */
[----:B------:R-:W-:Y:S02]  /*1b770*/  IMAD.MOV.U32 R144, RZ, RZ, R52 ;  /* 0x000000ffff907224 */ /* 0x000fe400078e0034 */
[----:B------:R-:W-:Y:S01]  /*1b780*/  FMUL.FTZ R37, R100, R145 ;  /* 0x0000009164257220 */ /* 0x000fe20000410000 */
[----:B------:R-:W2:Y:S01]  /*1b790*/  LDSM.16.MT88.4 R52, [R212+0xa000] ;  /* 0x00a00000d434783b */ /* 0x000ea20000004200 */
[----:B------:R-:W-:Y:S01]  /*1b7a0*/  IMAD.MOV.U32 R133, RZ, RZ, R43 ;  /* 0x000000ffff857224 */ /* 0x000fe200078e002b */
[C---:B------:R-:W-:Y:S01]  /*1b7b0*/  HMMA.16816.F32 R32, R172.reuse, R38, R32 ;  /* 0x00000026ac20723c */ /* 0x040fe20000001820 */
[----:B------:R-:W-:Y:S03]  /*1b7c0*/  IMAD.MOV.U32 R131, RZ, RZ, R42 ;  /* 0x000000ffff837224 */ /* 0x000fe600078e002a */
[C---:B------:R-:W-:Y:S02]  /*1b7d0*/  FMUL.FTZ R42, R0.reuse, R142 ;  /* 0x0000008e002a7220 */ /* 0x040fe40000410000 */
[----:B------:R-:W-:Y:S02]  /*1b7e0*/  FMUL.FTZ R43, R0, R143 ;  /* 0x0000008f002b7220 */ /* 0x000fe40000410000 */
[C---:B------:R-:W-:Y:S01]  /*1b7f0*/  FMUL.FTZ R38, R3.reuse, R146 ;  /* 0x0000009203267220 */ /* 0x040fe20000410000 */
[----:B------:R-:W-:Y:S03]  /*1b800*/  MOV R146, R48 ;  /* 0x0000003000927202 */ /* 0x000fe60000000f00 */
[----:B------:R-:W-:Y:S02]  /*1b810*/  FMUL.FTZ R39, R3, R147 ;  /* 0x0000009303277220 */ /* 0x000fe40000410000 */
[----:B------:R-:W-:Y:S02]  /*1b820*/  IMAD.MOV.U32 R132, RZ, RZ, R46 ;  /* 0x000000ffff847224 */ /* 0x000fe400078e002e */
[----:B------:R-:W-:Y:S02]  /*1b830*/  IMAD.MOV.U32 R139, RZ, RZ, R47 ;  /* 0x000000ffff8b7224 */ /* 0x000fe400078e002f */
[----:B------:R-:W-:Y:S02]  /*1b840*/  IMAD.MOV.U32 R136, RZ, RZ, R45 ;  /* 0x000000ffff887224 */ /* 0x000fe400078e002d */
[----:B------:R-:W-:Y:S02]  /*1b850*/  IMAD.MOV.U32 R125, RZ, RZ, R44 ;  /* 0x000000ffff7d7224 */ /* 0x000fe400078e002c */
[C---:B------:R-:W-:Y:S02]  /*1b860*/  FMUL.FTZ R44, R2.reuse, R152 ;  /* 0x00000098022c7220 */ /* 0x040fe40000410000 */
[----:B------:R-:W-:Y:S02]  /*1b870*/  FMUL.FTZ R45, R2, R153 ;  /* 0x00000099022d7220 */ /* 0x000fe40000410000 */
[C---:B------:R-:W-:Y:S02]  /*1b880*/  FMUL.FTZ R46, R0.reuse, R154 ;  /* 0x0000009a002e7220 */ /* 0x040fe40000410000 */
[----:B------:R-:W-:Y:S02]  /*1b890*/  FMUL.FTZ R47, R0, R155 ;  /* 0x0000009b002f7220 */ /* 0x000fe40000410000 */
[----:B-1----:R-:W-:Y:S02]  /*1b8a0*/  FFMA.FTZ R105, R209, c[0x0][0x23c], -R180 ;  /* 0x00008f00d1697a23 */ /* 0x002fe400000108b4 */
[----:B------:R-:W-:Y:S02]  /*1b8b0*/  IMAD.MOV.U32 R145, RZ, RZ, R49 ;  /* 0x000000ffff917224 */ /* 0x000fe400078e0031 */
[C---:B------:R-:W-:Y:S01]  /*1b8c0*/  FMUL.FTZ R48, R100.reuse, R148 ;  /* 0x0000009464307220 */ /* 0x040fe20000410000 */
[----:B------:R1:W3:Y:S01]  /*1b8d0*/  MUFU.EX2 R140, R105 ;  /* 0x00000069008c7308 */ /* 0x0002e20000000800 */
[C---:B------:R-:W-:Y:S01]  /*1b8e0*/  FMUL.FTZ R49, R100.reuse, R149 ;  /* 0x0000009564317220 */ /* 0x040fe20000410000 */
[----:B------:R-:W-:Y:S01]  /*1b8f0*/  MOV R148, R246 ;  /* 0x000000f600947202 */ /* 0x000fe20000000f00 */
[----:B------:R-:W-:Y:S01]  /*1b900*/  IMAD.MOV.U32 R120, RZ, RZ, R51 ;  /* 0x000000ffff787224 */ /* 0x000fe200078e0033 */
[-C--:B--2---:R-:W-:Y:S01]  /*1b910*/  HMMA.16816.F32 R36, R172, R52.reuse, R36 ;  /* 0x00000034ac24723c */ /* 0x084fe20000001824 */
[----:B------:R-:W-:Y:S02]  /*1b920*/  IMAD.MOV.U32 R127, RZ, RZ, R50 ;  /* 0x000000ffff7f7224 */ /* 0x000fe400078e0032 */
[C---:B------:R-:W-:Y:S02]  /*1b930*/  FMUL.FTZ R50, R3.reuse, R150 ;  /* 0x0000009603327220 */ /* 0x040fe40000410000 */
[C---:B------:R-:W-:Y:S02]  /*1b940*/  FMUL.FTZ R51, R3.reuse, R151 ;  /* 0x0000009703337220 */ /* 0x040fe40000410000 */
[----:B------:R-:W-:Y:S01]  /*1b950*/  IMAD.MOV.U32 R142, RZ, RZ, R249 ;  /* 0x000000ffff8e7224 */ /* 0x000fe200078e00f9 */
[C---:B------:R-:W-:Y:S01]  /*1b960*/  HMMA.16816.F32 R40, R176.reuse, R52, R40 ;  /* 0x00000034b028723c */ /* 0x040fe20000001828 */
[----:B------:R-:W-:Y:S03]  /*1b970*/  IMAD.MOV.U32 R122, RZ, RZ, R59 ;  /* 0x000000ffff7a7224 */ /* 0x000fe600078e003b */
[----:B------:R-:W-:Y:S02]  /*1b980*/  IMAD.MOV.U32 R130, RZ, RZ, R57 ;  /* 0x000000ffff827224 */ /* 0x000fe400078e0039 */
[----:B------:R-:W-:Y:S02]  /*1b990*/  IMAD.MOV.U32 R134, RZ, RZ, R56 ;  /* 0x000000ffff867224 */ /* 0x000fe400078e0038 */
[C---:B------:R-:W-:Y:S01]  /*1b9a0*/  FMUL.FTZ R52, R100.reuse, R160 ;  /* 0x000000a064347220 */ /* 0x040fe20000410000 */
[-C--:B------:R-:W-:Y:S03]  /*1b9b0*/  HMMA.16816.F32 R44, R176, R54.reuse, R44 ;  /* 0x00000036b02c723c */ /* 0x080fe6000000182c */
[----:B------:R-:W-:Y:S02]  /*1b9c0*/  FMUL.FTZ R53, R100, R161 ;  /* 0x000000a164357220 */ /* 0x000fe40000410000 */
[----:B-1----:R-:W-:Y:S02]  /*1b9d0*/  FFMA.FTZ R105, R208, c[0x0][0x23c], -R181 ;  /* 0x00008f00d0697a23 */ /* 0x002fe400000108b5 */
[C---:B------:R-:W-:Y:S01]  /*1b9e0*/  FMUL.FTZ R56, R2.reuse, R156 ;  /* 0x0000009c02387220 */ /* 0x040fe20000410000 */
[C---:B------:R-:W-:Y:S01]  /*1b9f0*/  HMMA.16816.F32 R48, R172.reuse, R54, R48 ;  /* 0x00000036ac30723c */ /* 0x040fe20000001830 */
[----:B------:R-:W-:Y:S01]  /*1ba00*/  FMUL.FTZ R57, R2, R157 ;  /* 0x0000009d02397220 */ /* 0x000fe20000410000 */
[----:B------:R1:W-:Y:S02]  /*1ba10*/  MUFU.EX2 R249, R105 ;  /* 0x0000006900f97308 */ /* 0x0003e40000000800 */
[C---:B------:R-:W-:Y:S02]  /*1ba20*/  FMUL.FTZ R58, R0.reuse, R158 ;  /* 0x0000009e003a7220 */ /* 0x040fe40000410000 */
[----:B------:R-:W-:Y:S02]  /*1ba30*/  FMUL.FTZ R59, R0, R159 ;  /* 0x0000009f003b7220 */ /* 0x000fe40000410000 */
[C---:B------:R-:W-:Y:S04]  /*1ba40*/  FMUL.FTZ R54, R3.reuse, R162 ;  /* 0x000000a203367220 */ /* 0x040fe80000410000 */
[C---:B------:R-:W-:Y:S02]  /*1ba50*/  FMUL.FTZ R55, R3.reuse, R163 ;  /* 0x000000a303377220 */ /* 0x040fe40000410000 */
[----:B------:R-:W-:Y:S02]  /*1ba60*/  IMAD.MOV.U32 R128, RZ, RZ, R61 ;  /* 0x000000ffff807224 */ /* 0x000fe400078e003d */
[----:B------:R-:W-:Y:S02]  /*1ba70*/  IMAD.MOV.U32 R121, RZ, RZ, R60 ;  /* 0x000000ffff797224 */ /* 0x000fe400078e003c */
[C---:B------:R-:W-:Y:S01]  /*1ba80*/  FMUL.FTZ R60, R2.reuse, R168 ;  /* 0x000000a8023c7220 */ /* 0x040fe20000410000 */
[-C--:B------:R-:W-:Y:S01]  /*1ba90*/  HMMA.16816.F32 R52, R172, R108.reuse, R52 ;  /* 0x0000006cac34723c */ /* 0x080fe20000001834 */
[----:B------:R-:W-:Y:S01]  /*1baa0*/  FMUL.FTZ R61, R2, R169 ;  /* 0x000000a9023d7220 */ /* 0x000fe20000410000 */
[----:B------:R-:W-:Y:S01]  /*1bab0*/  MOV R169, R216 ;  /* 0x000000d800a97202 */ /* 0x000fe20000000f00 */
[C---:B------:R-:W-:Y:S02]  /*1bac0*/  FMUL.FTZ R62, R0.reuse, R170 ;  /* 0x000000aa003e7220 */ /* 0x040fe40000410000 */
[----:B------:R-:W-:Y:S02]  /*1bad0*/  FMUL.FTZ R63, R0, R171 ;  /* 0x000000ab003f7220 */ /* 0x000fe40000410000 */
[----:B------:R-:W-:Y:S01]  /*1bae0*/  IMAD.MOV.U32 R123, RZ, RZ, R66 ;  /* 0x000000ffff7b7224 */ /* 0x000fe200078e0042 */
[C---:B------:R-:W-:Y:S01]  /*1baf0*/  HMMA.16816.F32 R56, R176.reuse, R108, R56 ;  /* 0x0000006cb038723c */ /* 0x040fe20000001838 */
[----:B------:R-:W-:Y:S03]  /*1bb00*/  IMAD.MOV.U32 R129, RZ, RZ, R65 ;  /* 0x000000ffff817224 */ /* 0x000fe600078e0041 */
[----:B------:R-:W-:Y:S02]  /*1bb10*/  IMAD.MOV.U32 R137, RZ, RZ, R64 ;  /* 0x000000ffff897224 */ /* 0x000fe400078e0040 */
[C---:B------:R-:W-:Y:S02]  /*1bb20*/  FMUL.FTZ R64, R100.reuse, R164 ;  /* 0x000000a464407220 */ /* 0x040fe40000410000 */
[C---:B------:R-:W-:Y:S01]  /*1bb30*/  FMUL.FTZ R65, R100.reuse, R165 ;  /* 0x000000a564417220 */ /* 0x040fe20000410000 */
[-C--:B------:R-:W-:Y:S03]  /*1bb40*/  HMMA.16816.F32 R60, R176, R110.reuse, R60 ;  /* 0x0000006eb03c723c */ /* 0x080fe6000000183c */
[C---:B------:R-:W-:Y:S02]  /*1bb50*/  FMUL.FTZ R66, R3.reuse, R166 ;  /* 0x000000a603427220 */ /* 0x040fe40000410000 */
[----:B------:R-:W-:Y:S02]  /*1bb60*/  FMUL.FTZ R67, R3, R167 ;  /* 0x000000a703437220 */ /* 0x000fe40000410000 */
[----:B-1----:R-:W-:Y:S01]  /*1bb70*/  FFMA.FTZ R105, R207, c[0x0][0x23c], -R181 ;  /* 0x00008f00cf697a23 */ /* 0x002fe200000108b5 */
[----:B------:R-:W-:Y:S01]  /*1bb80*/  LDSM.16.MT88.4 R164, [R214+0xac00] ;  /* 0x00ac0000d6a4783b */ /* 0x000fe20000004200 */
[----:B------:R-:W-:Y:S02]  /*1bb90*/  IMAD.MOV.U32 R126, RZ, RZ, R248 ;  /* 0x000000ffff7e7224 */ /* 0x000fe400078e00f8 */
[----:B------:R1:W2:Y:S01]  /*1bba0*/  MUFU.EX2 R252, R105 ;  /* 0x0000006900fc7308 */ /* 0x0002a20000000800 */
[C---:B------:R-:W-:Y:S01]  /*1bbb0*/  FMUL.FTZ R68, R100.reuse, R68 ;  /* 0x0000004464447220 */ /* 0x040fe20000410000 */
[C---:B------:R-:W-:Y:S01]  /*1bbc0*/  HMMA.16816.F32 R64, R172.reuse, R110, R64 ;  /* 0x0000006eac40723c */ /* 0x040fe20000001840 */
[----:B------:R-:W-:Y:S02]  /*1bbd0*/  FMUL.FTZ R69, R100, R69 ;  /* 0x0000004564457220 */ /* 0x000fe40000410000 */
[C---:B------:R-:W-:Y:S01]  /*1bbe0*/  FMUL.FTZ R70, R3.reuse, R70 ;  /* 0x0000004603467220 */ /* 0x040fe20000410000 */
[----:B------:R-:W4:Y:S01]  /*1bbf0*/  LDSM.16.MT88.4 R108, [R212+0xb000] ;  /* 0x00b00000d46c783b */ /* 0x000f220000004200 */
[C---:B------:R-:W-:Y:S02]  /*1bc00*/  FMUL.FTZ R71, R3.reuse, R71 ;  /* 0x0000004703477220 */ /* 0x040fe40000410000 */
[C---:B------:R-:W-:Y:S02]  /*1bc10*/  FMUL.FTZ R72, R2.reuse, R72 ;  /* 0x0000004802487220 */ /* 0x040fe40000410000 */
[----:B------:R-:W-:Y:S03]  /*1bc20*/  FMUL.FTZ R73, R2, R73 ;  /* 0x0000004902497220 */ /* 0x000fe60000410000 */
[C---:B------:R-:W-:Y:S02]  /*1bc30*/  FMUL.FTZ R74, R0.reuse, R74 ;  /* 0x0000004a004a7220 */ /* 0x040fe40000410000 */
[----:B------:R-:W-:Y:S02]  /*1bc40*/  FMUL.FTZ R75, R0, R75 ;  /* 0x0000004b004b7220 */ /* 0x000fe40000410000 */
[C---:B------:R-:W-:Y:S02]  /*1bc50*/  FMUL.FTZ R76, R2.reuse, R76 ;  /* 0x0000004c024c7220 */ /* 0x040fe40000410000 */
[----:B------:R-:W-:Y:S02]  /*1bc60*/  FMUL.FTZ R77, R2, R77 ;  /* 0x0000004d024d7220 */ /* 0x000fe40000410000 */
[----:B------:R-:W-:Y:S02]  /*1bc70*/  FMUL.FTZ R78, R0, R78 ;  /* 0x0000004e004e7220 */ /* 0x000fe40000410000 */
[--C-:B-1----:R-:W-:Y:S02]  /*1bc80*/  FFMA.FTZ R105, R200, c[0x0][0x23c], -R182.reuse ;  /* 0x00008f00c8697a23 */ /* 0x102fe400000108b6 */
[----:B------:R-:W-:Y:S02]  /*1bc90*/  FMUL.FTZ R79, R0, R79 ;  /* 0x0000004f004f7220 */ /* 0x000fe40000410000 */
[C---:B------:R-:W-:Y:S01]  /*1bca0*/  FMUL.FTZ R80, R100.reuse, R80 ;  /* 0x0000005064507220 */ /* 0x040fe20000410000 */
[----:B------:R1:W-:Y:S01]  /*1bcb0*/  MUFU.EX2 R248, R105 ;  /* 0x0000006900f87308 */ /* 0x0003e20000000800 */
[C---:B------:R-:W-:Y:S02]  /*1bcc0*/  FMUL.FTZ R81, R100.reuse, R81 ;  /* 0x0000005164517220 */ /* 0x040fe40000410000 */
[C---:B------:R-:W-:Y:S02]  /*1bcd0*/  FMUL.FTZ R82, R3.reuse, R82 ;  /* 0x0000005203527220 */ /* 0x040fe40000410000 */
[C---:B------:R-:W-:Y:S02]  /*1bce0*/  FMUL.FTZ R83, R3.reuse, R83 ;  /* 0x0000005303537220 */ /* 0x040fe40000410000 */
[----:B------:R-:W-:Y:S02]  /*1bcf0*/  IMAD.MOV.U32 R147, RZ, RZ, R251 ;  /* 0x000000ffff937224 */ /* 0x000fe400078e00fb */
[C---:B------:R-:W-:Y:S02]  /*1bd00*/  FMUL.FTZ R84, R100.reuse, R84 ;  /* 0x0000005464547220 */ /* 0x040fe40000410000 */
[----:B------:R-:W-:Y:S02]  /*1bd10*/  FMUL.FTZ R85, R100, R85 ;  /* 0x0000005564557220 */ /* 0x000fe40000410000 */
[C---:B------:R-:W-:Y:S02]  /*1bd20*/  FMUL.FTZ R86, R3.reuse, R86 ;  /* 0x0000005603567220 */ /* 0x040fe40000410000 */
[----:B------:R-:W-:Y:S02]  /*1bd30*/  FMUL.FTZ R87, R3, R87 ;  /* 0x0000005703577220 */ /* 0x000fe40000410000 */
[C---:B------:R-:W-:Y:S01]  /*1bd40*/  FMUL.FTZ R88, R2.reuse, R88 ;  /* 0x0000005802587220 */ /* 0x040fe20000410000 */
[-C--:B----4-:R-:W-:Y:S01]  /*1bd50*/  HMMA.16816.F32 R68, R172, R108.reuse, R68 ;  /* 0x0000006cac44723c */ /* 0x090fe20000001844 */
[----:B------:R-:W-:Y:S02]  /*1bd60*/  FMUL.FTZ R89, R2, R89 ;  /* 0x0000005902597220 */ /* 0x000fe40000410000 */
[C---:B------:R-:W-:Y:S02]  /*1bd70*/  FMUL.FTZ R90, R0.reuse, R90 ;  /* 0x0000005a005a7220 */ /* 0x040fe40000410000 */
[----:B------:R-:W-:Y:S02]  /*1bd80*/  FMUL.FTZ R91, R0, R91 ;  /* 0x0000005b005b7220 */ /* 0x000fe40000410000 */
[----:B-1----:R-:W-:Y:S01]  /*1bd90*/  FFMA.FTZ R105, R197, c[0x0][0x23c], -R182 ;  /* 0x00008f00c5697a23 */ /* 0x002fe200000108b6 */
[C---:B------:R-:W-:Y:S01]  /*1bda0*/  HMMA.16816.F32 R72, R176.reuse, R108, R72 ;  /* 0x0000006cb048723c */ /* 0x040fe20000001848 */
[----:B------:R-:W-:Y:S02]  /*1bdb0*/  IMAD.MOV.U32 R149, RZ, RZ, R247 ;  /* 0x000000ffff957224 */ /* 0x000fe400078e00f7 */
[----:B------:R1:W-:Y:S01]  /*1bdc0*/  MUFU.EX2 R251, R105 ;  /* 0x0000006900fb7308 */ /* 0x0003e20000000800 */
[----:B------:R-:W-:Y:S02]  /*1bdd0*/  IMAD.MOV.U32 R152, RZ, RZ, R240 ;  /* 0x000000ffff987224 */ /* 0x000fe400078e00f0 */
[----:B------:R-:W-:Y:S02]  /*1bde0*/  IMAD.MOV.U32 R153, RZ, RZ, R237 ;  /* 0x000000ffff997224 */ /* 0x000fe400078e00ed */
[----:B------:R-:W-:Y:S01]  /*1bdf0*/  FFMA.FTZ R106, R203, c[0x0][0x23c], -R183 ;  /* 0x00008f00cb6a7a23 */ /* 0x000fe200000108b7 */
[-C--:B------:R-:W-:Y:S03]  /*1be00*/  HMMA.16816.F32 R76, R176, R110.reuse, R76 ;  /* 0x0000006eb04c723c */ /* 0x080fe6000000184c */
[----:B------:R-:W-:Y:S02]  /*1be10*/  IMAD.MOV.U32 R154, RZ, RZ, R236 ;  /* 0x000000ffff9a7224 */ /* 0x000fe400078e00ec */
[C---:B------:R-:W-:Y:S01]  /*1be20*/  FMUL.FTZ R92, R2.reuse, R92 ;  /* 0x0000005c025c7220 */ /* 0x040fe20000410000 */
[----:B------:R4:W-:Y:S01]  /*1be30*/  MUFU.EX2 R236, R106 ;  /* 0x0000006a00ec7308 */ /* 0x0009e20000000800 */
[----:B------:R-:W-:Y:S01]  /*1be40*/  FMUL.FTZ R93, R2, R93 ;  /* 0x0000005d025d7220 */ /* 0x000fe20000410000 */
[C---:B------:R-:W-:Y:S01]  /*1be50*/  HMMA.16816.F32 R80, R172.reuse, R110, R80 ;  /* 0x0000006eac50723c */ /* 0x040fe20000001850 */
[C---:B------:R-:W-:Y:S01]  /*1be60*/  FMUL.FTZ R94, R0.reuse, R94 ;  /* 0x0000005e005e7220 */ /* 0x040fe20000410000 */
[----:B------:R-:W2:Y:S02]  /*1be70*/  LDSM.16.MT88.4 R108, [R214+0xb000] ;  /* 0x00b00000d66c783b */ /* 0x000ea40000004200 */
[----:B------:R-:W-:Y:S02]  /*1be80*/  FMUL.FTZ R95, R0, R95 ;  /* 0x0000005f005f7220 */ /* 0x000fe40000410000 */
[----:B------:R-:W-:Y:S02]  /*1be90*/  FFMA.FTZ R112, R233, c[0x0][0x23c], -R180 ;  /* 0x00008f00e9707a23 */ /* 0x000fe400000108b4 */
[----:B------:R-:W-:Y:S04]  /*1bea0*/  IMAD.MOV.U32 R155, RZ, RZ, R235 ;  /* 0x000000ffff9b7224 */ /* 0x000fe800078e00eb */
[----:B-1----:R-:W-:Y:S02]  /*1beb0*/  FFMA.FTZ R105, R196, c[0x0][0x23c], -R183 ;  /* 0x00008f00c4697a23 */ /* 0x002fe400000108b7 */
[----:B------:R-:W-:Y:S02]  /*1bec0*/  IMAD.MOV.U32 R143, RZ, RZ, R241 ;  /* 0x000000ffff8f7224 */ /* 0x000fe400078e00f1 */
[C---:B------:R-:W-:Y:S01]  /*1bed0*/  FMUL.FTZ R96, R100.reuse, R96 ;  /* 0x0000006064607220 */ /* 0x040fe20000410000 */
[----:B------:R1:W-:Y:S01]  /*1bee0*/  MUFU.EX2 R246, R105 ;  /* 0x0000006900f67308 */ /* 0x0003e20000000800 */
[----:B------:R-:W-:Y:S02]  /*1bef0*/  FMUL.FTZ R97, R100, R97 ;  /* 0x0000006164617220 */ /* 0x000fe40000410000 */
[C---:B------:R-:W-:Y:S02]  /*1bf00*/  FMUL.FTZ R98, R3.reuse, R98 ;  /* 0x0000006203627220 */ /* 0x040fe40000410000 */
[----:B------:R-:W-:Y:S01]  /*1bf10*/  FMUL.FTZ R99, R3, R99 ;  /* 0x0000006303637220 */ /* 0x000fe20000410000 */
[----:B----4-:R-:W-:Y:S01]  /*1bf20*/  SHF.R.U32.HI R106, RZ, 0x18, R184 ;  /* 0x00000018ff6a7819 */ /* 0x010fe200000116b8 */
[----:B------:R-:W-:Y:S02]  /*1bf30*/  IMAD.MOV.U32 R151, RZ, RZ, R149 ;  /* 0x000000ffff977224 */ /* 0x000fe400078e0095 */
[----:B------:R-:W-:Y:S01]  /*1bf40*/  IMAD.MOV.U32 R150, RZ, RZ, R148 ;  /* 0x000000ffff967224 */ /* 0x000fe200078e0094 */
[----:B------:R4:W-:Y:S01]  /*1bf50*/  MUFU.EX2 R241, R112 ;  /* 0x0000007000f17308 */ /* 0x0009e20000000800 */
[----:B------:R-:W-:Y:S02]  /*1bf60*/  IMAD.MOV.U32 R161, RZ, RZ, R151 ;  /* 0x000000ffffa17224 */ /* 0x000fe400078e0097 */
[----:B------:R-:W-:Y:S02]  /*1bf70*/  IMAD.MOV.U32 R151, RZ, RZ, R221 ;  /* 0x000000ffff977224 */ /* 0x000fe400078e00dd */
[----:B------:R-:W-:Y:S01]  /*1bf80*/  IMAD.MOV.U32 R160, RZ, RZ, R150 ;  /* 0x000000ffffa07224 */ /* 0x000fe200078e0096 */
[----:B------:R-:W-:Y:S01]  /*1bf90*/  MOV R150, R220 ;  /* 0x000000dc00967202 */ /* 0x000fe20000000f00 */
[----:B------:R-:W-:Y:S02]  /*1bfa0*/  IMAD.MOV.U32 R168, RZ, RZ, R126 ;  /* 0x000000ffffa87224 */ /* 0x000fe400078e007e */
[----:B------:R-:W-:Y:S02]  /*1bfb0*/  IMAD.MOV.U32 R162, RZ, RZ, R160 ;  /* 0x000000ffffa27224 */ /* 0x000fe400078e00a0 */
[----:B------:R-:W-:Y:S02]  /*1bfc0*/  IMAD.MOV.U32 R163, RZ, RZ, R161 ;  /* 0x000000ffffa37224 */ /* 0x000fe400078e00a1 */
[----:B-1----:R-:W-:Y:S01]  /*1bfd0*/  FFMA.FTZ R105, R195, c[0x0][0x23c], -R183 ;  /* 0x00008f00c3697a23 */ /* 0x002fe200000108b7 */
[-C--:B--2---:R-:W-:Y:S03]  /*1bfe0*/  HMMA.16816.F32 R84, R172, R108.reuse, R84 ;  /* 0x0000006cac54723c */ /* 0x084fe60000001854 */
[----:B------:R1:W-:Y:S05]  /*1bff0*/  MUFU.EX2 R247, R105 ;  /* 0x0000006900f77308 */ /* 0x0003ea0000000800 */
[C---:B------:R-:W-:Y:S01]  /*1c000*/  HMMA.16816.F32 R88, R176.reuse, R108, R88 ;  /* 0x0000006cb058723c */ /* 0x040fe20000001858 */
[----:B----4-:R-:W2:Y:S06]  /*1c010*/  LDSM.16.MT88.4 R112, [R212+0x9400] ;  /* 0x00940000d470783b */ /* 0x010eac0000004200 */
[----:B------:R-:W-:Y:S01]  /*1c020*/  FFMA.FTZ R109, R232, c[0x0][0x23c], -R180 ;  /* 0x00008f00e86d7a23 */ /* 0x000fe200000108b4 */
[-C--:B------:R-:W-:Y:S01]  /*1c030*/  HMMA.16816.F32 R92, R176, R110.reuse, R92 ;  /* 0x0000006eb05c723c */ /* 0x080fe2000000185c */
[----:B------:R-:W-:Y:S02]  /*1c040*/  FFMA.FTZ R108, R231, c[0x0][0x23c], -R181 ;  /* 0x00008f00e76c7a23 */ /* 0x000fe400000108b5 */
[----:B------:R4:W2:Y:S05]  /*1c050*/  MUFU.EX2 R244, R109 ;  /* 0x0000006d00f47308 */ /* 0x0008aa0000000800 */
[----:B------:R-:W-:Y:S01]  /*1c060*/  HMMA.16816.F32 R96, R172, R110, R96 ;  /* 0x0000006eac60723c */ /* 0x000fe20000001860 */
[--C-:B-1----:R-:W-:Y:S04]  /*1c070*/  FFMA.FTZ R105, R205, c[0x0][0x23c], -R182.reuse ;  /* 0x00008f00cd697a23 */ /* 0x102fe800000108b6 */
[----:B------:R1:W1:Y:S02]  /*1c080*/  MUFU.EX2 R240, R108 ;  /* 0x0000006c00f07308 */ /* 0x0002640000000800 */
[----:B------:R-:W-:Y:S01]  /*1c090*/  LOP3.LUT R110, R184, 0xff, RZ, 0xc0, !PT ;  /* 0x000000ffb86e7812 */ /* 0x000fe200078ec0ff */
[--C-:B------:R-:W-:Y:S07]  /*1c0a0*/  HSET2.LE.AND R111, R191, R141.reuse, PT ;  /* 0x0000008dbf6f7233 */ /* 0x100fee0003803000 */
[----:B------:R2:W-:Y:S01]  /*1c0b0*/  MUFU.EX2 R239, R105 ;  /* 0x0000006900ef7308 */ /* 0x0005e20000000800 */
[----:B----4-:R-:W-:Y:S09]  /*1c0c0*/  FFMA.FTZ R109, R206, c[0x0][0x23c], -R182 ;  /* 0x00008f00ce6d7a23 */ /* 0x010ff200000108b6 */
[----:B------:R4:W-:Y:S01]  /*1c0d0*/  MUFU.EX2 R237, R109 ;  /* 0x0000006d00ed7308 */ /* 0x0009e20000000800 */
[----:B-1----:R-:W-:Y:S02]  /*1c0e0*/  SHF.R.U32.HI R108, RZ, 0x10, R184 ;  /* 0x00000010ff6c7819 */ /* 0x002fe400000116b8 */
[----:B--2---:R-:W-:Y:S04]  /*1c0f0*/  LOP3.LUT R105, R184, 0xffff, RZ, 0xc0, !PT ;  /* 0x0000ffffb8697812 */ /* 0x004fe800078ec0ff */
[----:B----4-:R-:W-:Y:S02]  /*1c100*/  SHF.R.U32.HI R109, RZ, 0x8, R105 ;  /* 0x00000008ff6d7819 */ /* 0x010fe40000011669 */
[----:B------:R-:W-:Y:S01]  /*1c110*/  LOP3.LUT R105, R108, 0xff, RZ, 0xc0, !PT ;  /* 0x000000ff6c697812 */ /* 0x000fe200078ec0ff */
[----:B------:R-:W-:Y:S01]  /*1c120*/  FFMA.FTZ R108, R201, c[0x0][0x23c], -R183 ;  /* 0x00008f00c96c7a23 */ /* 0x000fe200000108b7 */
[----:B------:R-:W-:Y:S01]  /*1c130*/  PRMT R116, R110, 0x5410, R109 ;  /* 0x000054106e747816 */ /* 0x000fe2000000006d */
[--C-:B------:R-:W-:Y:S01]  /*1c140*/  HSET2.LE.AND R110, R192, R141.reuse, PT ;  /* 0x0000008dc06e7233 */ /* 0x100fe20003803000 */
[----:B------:R-:W-:Y:S01]  /*1c150*/  PRMT R117, R105, 0x5410, R106 ;  /* 0x0000541069757816 */ /* 0x000fe2000000006a */
[----:B------:R1:W2:Y:S01]  /*1c160*/  MUFU.EX2 R235, R108 ;  /* 0x0000006c00eb7308 */ /* 0x0002a20000000800 */
[----:B---3--:R-:W-:Y:S01]  /*1c170*/  F2FP.PACK_AB R105, R140, R250 ;  /* 0x000000fa8c69723e */ /* 0x008fe200000000ff */
[--C-:B------:R-:W-:Y:S01]  /*1c180*/  HSET2.LE.AND R116, R116, R141.reuse, PT ;  /* 0x0000008d74747233 */ /* 0x100fe20003803000 */
[----:B------:R-:W-:Y:S01]  /*1c190*/  F2FP.PACK_AB R106, R252, R249 ;  /* 0x000000f9fc6a723e */ /* 0x000fe200000000ff */
[--C-:B------:R-:W-:Y:S01]  /*1c1a0*/  HSET2.LE.AND R109, R187, R141.reuse, PT ;  /* 0x0000008dbb6d7233 */ /* 0x100fe20003803000 */
[----:B------:R-:W-:Y:S01]  /*1c1b0*/  LOP3.LUT R110, R110, R105, RZ, 0xc0, !PT ;  /* 0x000000696e6e7212 */ /* 0x000fe200078ec0ff */
[--C-:B------:R-:W-:Y:S01]  /*1c1c0*/  HSET2.LE.AND R117, R117, R141.reuse, PT ;  /* 0x0000008d75757233 */ /* 0x100fe20003803000 */
[----:B------:R-:W-:Y:S02]  /*1c1d0*/  F2FP.PACK_AB R105, R244, R241 ;  /* 0x000000f1f469723e */ /* 0x000fe400000000ff */
[----:B------:R-:W-:Y:S02]  /*1c1e0*/  LOP3.LUT R111, R111, R106, RZ, 0xc0, !PT ;  /* 0x0000006a6f6f7212 */ /* 0x000fe400078ec0ff */
[----:B------:R-:W-:Y:S04]  /*1c1f0*/  F2FP.PACK_AB R106, R243, R240 ;  /* 0x000000f0f36a723e */ /* 0x000fe800000000ff */
[----:B------:R-:W-:Y:S02]  /*1c200*/  LOP3.LUT R109, R109, R106, RZ, 0xc0, !PT ;  /* 0x0000006a6d6d7212 */ /* 0x000fe400078ec0ff */
[----:B------:R-:W-:Y:S04]  /*1c210*/  F2FP.PACK_AB R106, R247, R246 ;  /* 0x000000f6f76a723e */ /* 0x000fe800000000ff */
[----:B------:R-:W-:Y:S01]  /*1c220*/  LOP3.LUT R119, R119, R106, RZ, 0xc0, !PT ;  /* 0x0000006a77777212 */ /* 0x000fe200078ec0ff */
[--C-:B-1----:R-:W-:Y:S01]  /*1c230*/  HSET2.LE.AND R108, R190, R141.reuse, PT ;  /* 0x0000008dbe6c7233 */ /* 0x102fe20003803000 */
[----:B--2---:R-:W-:Y:S04]  /*1c240*/  F2FP.PACK_AB R106, R235, R236 ;  /* 0x000000eceb6a723e */ /* 0x004fe800000000ff */
[----:B------:R-:W-:Y:S02]  /*1c250*/  LOP3.LUT R108, R108, R105, RZ, 0xc0, !PT ;  /* 0x000000696c6c7212 */ /* 0x000fe400078ec0ff */
[----:B------:R-:W-:Y:S02]  /*1c260*/  F2FP.PACK_AB R105, R251, R248 ;  /* 0x000000f8fb69723e */ /* 0x000fe400000000ff */
[----:B------:R-:W-:Y:S02]  /*1c270*/  LOP3.LUT R117, R117, R106, RZ, 0xc0, !PT ;  /* 0x0000006a75757212 */ /* 0x000fe400078ec0ff */
[----:B------:R-:W-:Y:S01]  /*1c280*/  LOP3.LUT R118, R118, R105, RZ, 0xc0, !PT ;  /* 0x0000006976767212 */ /* 0x000fe200078ec0ff */
[-C--:B------:R-:W-:Y:S01]  /*1c290*/  HMMA.16816.F32 R4, R108, R112.reuse, R4 ;  /* 0x000000706c04723c */ /* 0x080fe20000001804 */
[----:B------:R-:W-:Y:S02]  /*1c2a0*/  F2FP.PACK_AB R105, R239, R237 ;  /* 0x000000edef69723e */ /* 0x000fe400000000ff */
[----:B------:R-:W-:Y:S02]  /*1c2b0*/  SHF.R.U32.HI R106, RZ, 0x8, R198 ;  /* 0x00000008ff6a7819 */ /* 0x000fe400000116c6 */
[----:B------:R-:W-:Y:S01]  /*1c2c0*/  LOP3.LUT R116, R116, R105, RZ, 0xc0, !PT ;  /* 0x0000006974747212 */ /* 0x000fe200078ec0ff */
[----:B------:R-:W-:Y:S02]  /*1c2d0*/  FFMA.FTZ R105, R155, c[0x0][0x23c], -R180 ;  /* 0x00008f009b697a23 */ /* 0x000fe400000108b4 */
[----:B------:R-:W-:Y:S01]  /*1c2e0*/  IMAD.MOV.U32 R155, RZ, RZ, R154 ;  /* 0x000000ffff9b7224 */ /* 0x000fe200078e009a */
[----:B------:R-:W-:Y:S01]  /*1c2f0*/  MOV R154, R153 ;  /* 0x00000099009a7202 */ /* 0x000fe20000000f00 */
[----:B------:R1:W-:Y:S02]  /*1c300*/  MUFU.EX2 R233, R105 ;  /* 0x0000006900e97308 */ /* 0x0003e40000000800 */
        /* <DEDUP_REMOVED lines=10> */
[----:B------:R-:W2:Y:S01]  /*1c3b0*/  LDL.LU R135, [R1+0x28] ;  /* 0x0000280001877983 */ /* 0x000ea20000300800 */
[C---:B------:R-:W-:Y:S03]  /*1c3c0*/  HMMA.16816.F32 R16, R108.reuse, R114, R16 ;  /* 0x000000726c10723c */ /* 0x040fe60000001810 */
[----:B------:R-:W3:Y:S01]  /*1c3d0*/  LDSM.16.MT88.4 R112, [R214+0x9400] ;  /* 0x00940000d670783b */ /* 0x000ee20000004200 */
[----:B-1----:R-:W-:Y:S04]  /*1c3e0*/  FFMA.FTZ R105, R234, c[0x0][0x23c], -R180 ;  /* 0x00008f00ea697a23 */ /* 0x002fe800000108b4 */
[----:B------:R1:W-:Y:S04]  /*1c3f0*/  MUFU.EX2 R234, R105 ;  /* 0x0000006900ea7308 */ /* 0x0003e80000000800 */
[----:B-1----:R-:W-:Y:S01]  /*1c400*/  FFMA.FTZ R105, R155, c[0x0][0x23c], -R181 ;  /* 0x00008f009b697a23 */ /* 0x002fe200000108b5 */
[----:B------:R-:W-:Y:S01]  /*1c410*/  MOV R155, R154 ;  /* 0x0000009a009b7202 */ /* 0x000fe20000000f00 */
[----:B------:R-:W-:Y:S02]  /*1c420*/  IMAD.MOV.U32 R154, RZ, RZ, R153 ;  /* 0x000000ffff9a7224 */ /* 0x000fe400078e0099 */
[----:B------:R-:W-:Y:S02]  /*1c430*/  IMAD.MOV.U32 R153, RZ, RZ, R152 ;  /* 0x000000ffff997224 */ /* 0x000fe400078e0098 */
[----:B------:R1:W-:Y:S01]  /*1c440*/  MUFU.EX2 R232, R105 ;  /* 0x0000006900e87308 */ /* 0x0003e20000000800 */
[----:B------:R-:W-:Y:S02]  /*1c450*/  IMAD.MOV.U32 R152, RZ, RZ, R143 ;  /* 0x000000ffff987224 */ /* 0x000fe400078e008f */
[----:B------:R-:W-:Y:S02]  /*1c460*/  IMAD.MOV.U32 R143, RZ, RZ, R142 ;  /* 0x000000ffff8f7224 */ /* 0x000fe400078e008e */
[----:B------:R-:W-:Y:S01]  /*1c470*/  IMAD.MOV.U32 R142, RZ, RZ, R147 ;  /* 0x000000ffff8e7224 */ /* 0x000fe200078e0093 */
[-C--:B---3--:R-:W-:Y:S01]  /*1c480*/  HMMA.16816.F32 R20, R108, R112.reuse, R20 ;  /* 0x000000706c14723c */ /* 0x088fe20000001814 */
[----:B------:R-:W-:Y:S02]  /*1c490*/  IMAD.MOV.U32 R147, RZ, RZ, R146 ;  /* 0x000000ffff937224 */ /* 0x000fe400078e0092 */
[----:B------:R-:W-:Y:S02]  /*1c4a0*/  IMAD.MOV.U32 R146, RZ, RZ, R145 ;  /* 0x000000ffff927224 */ /* 0x000fe400078e0091 */
[----:B------:R-:W-:Y:S03]  /*1c4b0*/  IMAD.MOV.U32 R145, RZ, RZ, R144 ;  /* 0x000000ffff917224 */ /* 0x000fe600078e0090 */
[C---:B------:R-:W-:Y:S08]  /*1c4c0*/  HMMA.16816.F32 R24, R116.reuse, R112, R24 ;  /* 0x000000707418723c */ /* 0x040ff00000001818 */
[-C--:B------:R-:W-:Y:S01]  /*1c4d0*/  HMMA.16816.F32 R28, R116, R114.reuse, R28 ;  /* 0x00000072741c723c */ /* 0x080fe2000000181c */
[----:B-1----:R-:W-:Y:S03]  /*1c4e0*/  FFMA.FTZ R105, R155, c[0x0][0x23c], -R181 ;  /* 0x00008f009b697a23 */ /* 0x002fe600000108b5 */
[----:B------:R-:W-:Y:S02]  /*1c4f0*/  IMAD.MOV.U32 R155, RZ, RZ, R154 ;  /* 0x000000ffff9b7224 */ /* 0x000fe400078e009a */
[----:B------:R-:W-:Y:S02]  /*1c500*/  IMAD.MOV.U32 R154, RZ, RZ, R153 ;  /* 0x000000ffff9a7224 */ /* 0x000fe400078e0099 */
[C---:B------:R-:W-:Y:S01]  /*1c510*/  HMMA.16816.F32 R32, R108.reuse, R114, R32 ;  /* 0x000000726c20723c */ /* 0x040fe20000001820 */
[----:B------:R-:W1:Y:S01]  /*1c520*/  LDSM.16.MT88.4 R112, [R212+0xa400] ;  /* 0x00a40000d470783b */ /* 0x000e620000004200 */
[----:B------:R3:W-:Y:S02]  /*1c530*/  MUFU.EX2 R231, R105 ;  /* 0x0000006900e77308 */ /* 0x0007e40000000800 */
[----:B------:R-:W-:Y:S02]  /*1c540*/  IMAD.MOV.U32 R153, RZ, RZ, R152 ;  /* 0x000000ffff997224 */ /* 0x000fe400078e0098 */
[----:B------:R-:W-:Y:S01]  /*1c550*/  IMAD.MOV.U32 R152, RZ, RZ, R143 ;  /* 0x000000ffff987224 */ /* 0x000fe200078e008f */
[----:B------:R-:W-:Y:S01]  /*1c560*/  MOV R143, R142 ;  /* 0x0000008e008f7202 */ /* 0x000fe20000000f00 */
[----:B------:R-:W-:Y:S04]  /*1c570*/  IMAD.MOV.U32 R142, RZ, RZ, R147 ;  /* 0x000000ffff8e7224 */ /* 0x000fe800078e0093 */
[----:B------:R-:W-:Y:S02]  /*1c580*/  IMAD.MOV.U32 R147, RZ, RZ, R146 ;  /* 0x000000ffff937224 */ /* 0x000fe400078e0092 */
[----:B------:R-:W-:Y:S01]  /*1c590*/  IMAD.MOV.U32 R146, RZ, RZ, R145 ;  /* 0x000000ffff927224 */ /* 0x000fe200078e0091 */
[----:B---3--:R-:W-:Y:S01]  /*1c5a0*/  LOP3.LUT R105, R202, 0xff, RZ, 0xc0, !PT ;  /* 0x000000ffca697812 */ /* 0x008fe200078ec0ff */
[-C--:B-1----:R-:W-:Y:S08]  /*1c5b0*/  HMMA.16816.F32 R36, R108, R112.reuse, R36 ;  /* 0x000000706c24723c */ /* 0x082ff00000001824 */
[C---:B------:R-:W-:Y:S08]  /*1c5c0*/  HMMA.16816.F32 R40, R116.reuse, R112, R40 ;  /* 0x000000707428723c */ /* 0x040ff00000001828 */
[-C--:B------:R-:W-:Y:S08]  /*1c5d0*/  HMMA.16816.F32 R44, R116, R114.reuse, R44 ;  /* 0x00000072742c723c */ /* 0x080ff0000000182c */
[C---:B------:R-:W-:Y:S01]  /*1c5e0*/  HMMA.16816.F32 R48, R108.reuse, R114, R48 ;  /* 0x000000726c30723c */ /* 0x040fe20000001830 */
[----:B------:R-:W1:Y:S07]  /*1c5f0*/  LDSM.16.MT88.4 R112, [R214+0xa400] ;  /* 0x00a40000d670783b */ /* 0x000e6e0000004200 */
[-C--:B-1----:R-:W-:Y:S08]  /*1c600*/  HMMA.16816.F32 R52, R108, R112.reuse, R52 ;  /* 0x000000706c34723c */ /* 0x082ff00000001834 */
[C---:B------:R-:W-:Y:S08]  /*1c610*/  HMMA.16816.F32 R56, R116.reuse, R112, R56 ;  /* 0x000000707438723c */ /* 0x040ff00000001838 */
[-C--:B------:R-:W-:Y:S08]  /*1c620*/  HMMA.16816.F32 R60, R116, R114.reuse, R60 ;  /* 0x00000072743c723c */ /* 0x080ff0000000183c */
[C---:B------:R-:W-:Y:S01]  /*1c630*/  HMMA.16816.F32 R64, R108.reuse, R114, R64 ;  /* 0x000000726c40723c */ /* 0x040fe20000001840 */
[----:B------:R-:W1:Y:S07]  /*1c640*/  LDSM.16.MT88.4 R112, [R212+0xb400] ;  /* 0x00b40000d470783b */ /* 0x000e6e0000004200 */
[-C--:B-1----:R-:W-:Y:S08]  /*1c650*/  HMMA.16816.F32 R68, R108, R112.reuse, R68 ;  /* 0x000000706c44723c */ /* 0x082ff00000001844 */
[C---:B------:R-:W-:Y:S07]  /*1c660*/  HMMA.16816.F32 R72, R116.reuse, R112, R72 ;  /* 0x000000707448723c */ /* 0x040fee0000001848 */
[----:B------:R-:W-:Y:S01]  /*1c670*/  FFMA.FTZ R112, R155, c[0x0][0x23c], -R180 ;  /* 0x00008f009b707a23 */ /* 0x000fe200000108b4 */
[-C--:B------:R-:W-:Y:S01]  /*1c680*/  HMMA.16816.F32 R76, R116, R114.reuse, R76 ;  /* 0x00000072744c723c */ /* 0x080fe2000000184c */
[----:B------:R-:W-:Y:S02]  /*1c690*/  IMAD.MOV.U32 R155, RZ, RZ, R154 ;  /* 0x000000ffff9b7224 */ /* 0x000fe400078e009a */
[----:B------:R1:W-:Y:S01]  /*1c6a0*/  MUFU.EX2 R202, R112 ;  /* 0x0000007000ca7308 */ /* 0x0003e20000000800 */
[----:B------:R-:W-:Y:S02]  /*1c6b0*/  IMAD.MOV.U32 R154, RZ, RZ, R153 ;  /* 0x000000ffff9a7224 */ /* 0x000fe400078e0099 */
[----:B------:R-:W-:Y:S01]  /*1c6c0*/  IMAD.MOV.U32 R153, RZ, RZ, R152 ;  /* 0x000000ffff997224 */ /* 0x000fe200078e0098 */
[----:B------:R-:W-:Y:S01]  /*1c6d0*/  MOV R149, R155 ;  /* 0x0000009b00957202 */ /* 0x000fe20000000f00 */
[----:B------:R-:W-:Y:S01]  /*1c6e0*/  IMAD.MOV.U32 R152, RZ, RZ, R143 ;  /* 0x000000ffff987224 */ /* 0x000fe200078e008f */
[C---:B------:R-:W-:Y:S03]  /*1c6f0*/  HMMA.16816.F32 R80, R108.reuse, R114, R80 ;  /* 0x000000726c50723c */ /* 0x040fe60000001850 */
[----:B------:R-:W-:Y:S02]  /*1c700*/  IMAD.MOV.U32 R143, RZ, RZ, R142 ;  /* 0x000000ffff8f7224 */ /* 0x000fe400078e008e */
[----:B------:R-:W-:Y:S02]  /*1c710*/  IMAD.MOV.U32 R142, RZ, RZ, R147 ;  /* 0x000000ffff8e7224 */ /* 0x000fe400078e0093 */
[----:B------:R-:W-:Y:S02]  /*1c720*/  IMAD.MOV.U32 R147, RZ, RZ, R146 ;  /* 0x000000ffff937224 */ /* 0x000fe400078e0092 */
[----:B------:R-:W-:Y:S03]  /*1c730*/  IMAD.MOV.U32 R155, RZ, RZ, R153 ;  /* 0x000000ffff9b7224 */ /* 0x000fe600078e0099 */
[----:B------:R-:W-:Y:S02]  /*1c740*/  IMAD.MOV.U32 R153, RZ, RZ, R143 ;  /* 0x000000ffff997224 */ /* 0x000fe400078e008f */
[----:B------:R-:W-:Y:S02]  /*1c750*/  IMAD.MOV.U32 R143, RZ, RZ, R147 ;  /* 0x000000ffff8f7224 */ /* 0x000fe400078e0093 */
[----:B------:R-:W-:Y:S02]  /*1c760*/  IMAD.MOV.U32 R148, RZ, RZ, R154 ;  /* 0x000000ffff947224 */ /* 0x000fe400078e009a */
[----:B------:R-:W-:Y:S01]  /*1c770*/  IMAD.MOV.U32 R154, RZ, RZ, R152 ;  /* 0x000000ffff9a7224 */ /* 0x000fe200078e0098 */
[----:B-1----:R-:W1:Y:S01]  /*1c780*/  LDSM.16.MT88.4 R112, [R214+0xb400] ;  /* 0x00b40000d670783b */ /* 0x002e620000004200 */
[----:B------:R-:W-:Y:S01]  /*1c790*/  IMAD.MOV.U32 R152, RZ, RZ, R142 ;  /* 0x000000ffff987224 */ /* 0x000fe200078e008e */
[----:B--2---:R-:W-:Y:S01]  /*1c7a0*/  MOV R144, R135 ;  /* 0x0000008700907202 */ /* 0x004fe20000000f00 */
        /* <DEDUP_REMOVED lines=8> */
[----:B------:R-:W-:Y:S01]  /*1c830*/  MOV R146, R145 ;  /* 0x0000009100927202 */ /* 0x000fe20000000f00 */
[----:B------:R-:W-:Y:S02]  /*1c840*/  IMAD.MOV.U32 R134, RZ, RZ, R137 ;  /* 0x000000ffff867224 */ /* 0x000fe400078e0089 */
[----:B------:R-:W-:Y:S01]  /*1c850*/  IMAD.MOV.U32 R137, RZ, RZ, R127 ;  /* 0x000000ffff897224 */ /* 0x000fe200078e007f */
[----:B------:R-:W-:Y:S01]  /*1c860*/  MOV R127, R124 ;  /* 0x0000007c007f7202 */ /* 0x000fe20000000f00 */
[----:B------:R-:W-:Y:S02]  /*1c870*/  IMAD.MOV.U32 R124, RZ, RZ, R130 ;  /* 0x000000ffff7c7224 */ /* 0x000fe400078e0082 */
[----:B------:R-:W-:Y:S01]  /*1c880*/  IMAD.MOV.U32 R145, RZ, RZ, R135 ;  /* 0x000000ffff917224 */ /* 0x000fe200078e0087 */
[----:B------:R-:W3:Y:S01]  /*1c890*/  LDL.LU R130, [R1+0x20] ;  /* 0x0000200001827983 */ /* 0x000ee20000300800 */
[----:B------:R-:W-:Y:S01]  /*1c8a0*/  IMAD.MOV.U32 R135, RZ, RZ, R134 ;  /* 0x000000ffff877224 */ /* 0x000fe200078e0086 */
[-C--:B-1----:R-:W-:Y:S01]  /*1c8b0*/  HMMA.16816.F32 R84, R108, R112.reuse, R84 ;  /* 0x000000706c54723c */ /* 0x082fe20000001854 */
[----:B------:R-:W-:Y:S02]  /*1c8c0*/  IMAD.MOV.U32 R134, RZ, RZ, R137 ;  /* 0x000000ffff867224 */ /* 0x000fe400078e0089 */
[----:B------:R-:W-:Y:S02]  /*1c8d0*/  IMAD.MOV.U32 R137, RZ, RZ, R127 ;  /* 0x000000ffff897224 */ /* 0x000fe400078e007f */
[----:B------:R-:W-:Y:S02]  /*1c8e0*/  IMAD.MOV.U32 R127, RZ, RZ, R124 ;  /* 0x000000ffff7f7224 */ /* 0x000fe400078e007c */
[----:B------:R-:W-:Y:S01]  /*1c8f0*/  IMAD.MOV.U32 R147, RZ, RZ, R145 ;  /* 0x000000ffff937224 */ /* 0x000fe200078e0091 */
[C---:B------:R-:W-:Y:S01]  /*1c900*/  HMMA.16816.F32 R88, R116.reuse, R112, R88 ;  /* 0x000000707458723c */ /* 0x040fe20000001858 */
[----:B------:R-:W-:Y:S03]  /*1c910*/  IMAD.MOV.U32 R145, RZ, RZ, R134 ;  /* 0x000000ffff917224 */ /* 0x000fe600078e0086 */
[----:B------:R-:W-:Y:S02]  /*1c920*/  IMAD.MOV.U32 R134, RZ, RZ, R127 ;  /* 0x000000ffff867224 */ /* 0x000fe400078e007f */
[----:B------:R-:W-:Y:S01]  /*1c930*/  IMAD.MOV.U32 R127, RZ, RZ, R129 ;  /* 0x000000ffff7f7224 */ /* 0x000fe200078e0081 */
[----:B------:R-:W-:Y:S01]  /*1c940*/  PRMT R129, R105, 0x5410, R199 ;  /* 0x0000541069817816 */ /* 0x000fe200000000c7 */
[----:B------:R-:W-:Y:S01]  /*1c950*/  FFMA.FTZ R105, R149, c[0x0][0x23c], -R180 ;  /* 0x00008f0095697a23 */ /* 0x000fe200000108b4 */
[-C--:B------:R-:W-:Y:S01]  /*1c960*/  HMMA.16816.F32 R92, R116, R114.reuse, R92 ;  /* 0x00000072745c723c */ /* 0x080fe2000000185c */
[----:B------:R-:W1:Y:S02]  /*1c970*/  LDSM.16.MT88.4 R116, [R212+0x9800] ;  /* 0x00980000d474783b */ /* 0x000e640000004200 */
[----:B------:R-:W-:Y:S01]  /*1c980*/  IMAD.MOV.U32 R142, RZ, RZ, R146 ;  /* 0x000000ffff8e7224 */ /* 0x000fe200078e0092 */
[----:B------:R-:W4:Y:S01]  /*1c990*/  MUFU.EX2 R211, R105 ;  /* 0x0000006900d37308 */ /* 0x000f220000000800 */
[----:B------:R-:W-:Y:S01]  /*1c9a0*/  IMAD.MOV.U32 R149, RZ, RZ, R148 ;  /* 0x000000ffff957224 */ /* 0x000fe200078e0094 */
[----:B------:R-:W-:Y:S01]  /*1c9b0*/  MOV R146, R135 ;  /* 0x0000008700927202 */ /* 0x000fe20000000f00 */
[----:B------:R-:W-:Y:S01]  /*1c9c0*/  IMAD.MOV.U32 R135, RZ, RZ, R137 ;  /* 0x000000ffff877224 */ /* 0x000fe200078e0089 */
[----:B------:R-:W-:Y:S01]  /*1c9d0*/  LOP3.LUT R113, R186, 0xff, RZ, 0xc0, !PT ;  /* 0x000000ffba717812 */ /* 0x000fe200078ec0ff */
[----:B------:R-:W-:Y:S01]  /*1c9e0*/  IMAD.MOV.U32 R137, RZ, RZ, R128 ;  /* 0x000000ffff897224 */ /* 0x000fe200078e0080 */
[----:B------:R-:W-:Y:S02]  /*1c9f0*/  HMMA.16816.F32 R96, R108, R114, R96 ;  /* 0x000000726c60723c */ /* 0x000fe40000001860 */
[----:B------:R-:W-:Y:S01]  /*1ca00*/  IMAD.MOV.U32 R128, RZ, RZ, R122 ;  /* 0x000000ffff807224 */ /* 0x000fe200078e007a */
[----:B------:R-:W-:Y:S01]  /*1ca10*/  SHF.R.U32.HI R112, RZ, 0x8, R204 ;  /* 0x00000008ff707819 */ /* 0x000fe200000116cc */
[----:B------:R-:W-:Y:S01]  /*1ca20*/  IMAD.MOV.U32 R148, RZ, RZ, R155 ;  /* 0x000000ffff947224 */ /* 0x000fe200078e009b */
[----:B------:R-:W-:Y:S01]  /*1ca30*/  MOV R155, R154 ;  /* 0x0000009a009b7202 */ /* 0x000fe20000000f00 */
[----:B------:R-:W-:Y:S01]  /*1ca40*/  IMAD.MOV.U32 R154, RZ, RZ, R153 ;  /* 0x000000ffff9a7224 */ /* 0x000fe200078e0099 */
[--C-:B------:R-:W-:Y:S01]  /*1ca50*/  HSET2.LE.AND R111, R129, R141.reuse, PT ;  /* 0x0000008d816f7233 */ /* 0x100fe20003803000 */
[----:B------:R-:W-:Y:S01]  /*1ca60*/  IMAD.MOV.U32 R153, RZ, RZ, R152 ;  /* 0x000000ffff997224 */ /* 0x000fe200078e0098 */
[----:B------:R-:W-:Y:S03]  /*1ca70*/  PRMT R128, R128, 0x5410, R112 ;  /* 0x0000541080807816 */ /* 0x000fe60000000070 */
[----:B------:R-:W-:Y:S01]  /*1ca80*/  IMAD.MOV.U32 R152, RZ, RZ, R143 ;  /* 0x000000ffff987224 */ /* 0x000fe200078e008f */
[----:B------:R-:W-:Y:S01]  /*1ca90*/  LOP3.LUT R112, R185, 0xffff, RZ, 0xc0, !PT ;  /* 0x0000ffffb9707812 */ /* 0x000fe200078ec0ff */
[----:B------:R-:W-:Y:S01]  /*1caa0*/  IMAD.MOV.U32 R143, RZ, RZ, R142 ;  /* 0x000000ffff8f7224 */ /* 0x000fe200078e008e */
[--C-:B------:R-:W-:Y:S01]  /*1cab0*/  HSET2.LE.AND R114, R128, R141.reuse, PT ;  /* 0x0000008d80727233 */ /* 0x100fe20003803000 */
[----:B------:R-:W-:Y:S01]  /*1cac0*/  IMAD.MOV.U32 R142, RZ, RZ, R147 ;  /* 0x000000ffff8e7224 */ /* 0x000fe200078e0093 */
[----:B------:R-:W-:Y:S01]  /*1cad0*/  SHF.R.U32.HI R112, RZ, 0x8, R112 ;  /* 0x00000008ff707819 */ /* 0x000fe20000011670 */
[----:B------:R-:W-:Y:S01]  /*1cae0*/  IMAD.MOV.U32 R147, RZ, RZ, R146 ;  /* 0x000000ffff937224 */ /* 0x000fe200078e0092 */
[----:B----4-:R-:W-:Y:S01]  /*1caf0*/  F2FP.PACK_AB R109, R211, R202 ;  /* 0x000000cad36d723e */ /* 0x010fe200000000ff */
[----:B------:R-:W-:Y:S02]  /*1cb00*/  IMAD.MOV.U32 R146, RZ, RZ, R145 ;  /* 0x000000ffff927224 */ /* 0x000fe400078e0091 */
[----:B------:R-:W-:Y:S01]  /*1cb10*/  IMAD.MOV.U32 R145, RZ, RZ, R135 ;  /* 0x000000ffff917224 */ /* 0x000fe200078e0087 */
[----:B------:R-:W-:Y:S01]  /*1cb20*/  MOV R135, R134 ;  /* 0x0000008600877202 */ /* 0x000fe20000000f00 */
[----:B------:R-:W-:Y:S02]  /*1cb30*/  IMAD.MOV.U32 R134, RZ, RZ, R137 ;  /* 0x000000ffff867224 */ /* 0x000fe400078e0089 */
[----:B------:R-:W-:Y:S02]  /*1cb40*/  IMAD.MOV.U32 R137, RZ, RZ, R125 ;  /* 0x000000ffff897224 */ /* 0x000fe400078e007d */
[----:B------:R-:W-:Y:S02]  /*1cb50*/  IMAD.MOV.U32 R125, RZ, RZ, R228 ;  /* 0x000000ffff7d7224 */ /* 0x000fe400078e00e4 */
[----:B---3--:R-:W-:Y:S01]  /*1cb60*/  IMAD.MOV.U32 R124, RZ, RZ, R130 ;  /* 0x000000ffff7c7224 */ /* 0x008fe200078e0082 */
[----:B------:R-:W-:Y:S01]  /*1cb70*/  PRMT R130, R222, 0x5410, R106 ;  /* 0x00005410de827816 */ /* 0x000fe2000000006a */
[----:B------:R-:W-:Y:S01]  /*1cb80*/  FFMA.FTZ R106, R149, c[0x0][0x23c], -R181 ;  /* 0x00008f00956a7a23 */ /* 0x000fe200000108b5 */
[----:B------:R2:W5:Y:S01]  /*1cb90*/  LDL.LU R222, [R1+0xdc] ;  /* 0x0000dc0001de7983 */ /* 0x0005620000300800 */
[----:B------:R-:W-:Y:S02]  /*1cba0*/  IMAD.MOV.U32 R149, RZ, RZ, R148 ;  /* 0x000000ffff957224 */ /* 0x000fe400078e0094 */
[----:B------:R-:W-:Y:S01]  /*1cbb0*/  IMAD.MOV.U32 R148, RZ, RZ, R155 ;  /* 0x000000ffff947224 */ /* 0x000fe200078e009b */
[----:B------:R-:W3:Y:S01]  /*1cbc0*/  LDL.LU R122, [R1+0x34] ;  /* 0x00003400017a7983 */ /* 0x000ee20000300800 */
[----:B------:R-:W-:Y:S01]  /*1cbd0*/  IMAD.MOV.U32 R155, RZ, RZ, R154 ;  /* 0x000000ffff9b7224 */ /* 0x000fe200078e009a */
[----:B------:R-:W-:Y:S01]  /*1cbe0*/  MUFU.EX2 R206, R106 ;  /* 0x0000006a00ce7308 */ /* 0x000fe20000000800 */
[----:B------:R-:W-:Y:S01]  /*1cbf0*/  IMAD.MOV.U32 R154, RZ, RZ, R153 ;  /* 0x000000ffff9a7224 */ /* 0x000fe200078e0099 */
[----:B------:R2:W5:Y:S01]  /*1cc00*/  LDL.LU R228, [R1+0xd8] ;  /* 0x0000d80001e47983 */ /* 0x0005620000300800 */
[----:B------:R-:W-:Y:S01]  /*1cc10*/  IMAD.MOV.U32 R153, RZ, RZ, R152 ;  /* 0x000000ffff997224 */ /* 0x000fe200078e0098 */
[----:B------:R-:W-:Y:S01]  /*1cc20*/  MOV R152, R142 ;  /* 0x0000008e00987202 */ /* 0x000fe20000000f00 */
[----:B------:R-:W-:Y:S01]  /*1cc30*/  IMAD.MOV.U32 R142, RZ, RZ, R145 ;  /* 0x000000ffff8e7224 */ /* 0x000fe200078e0091 */
[--C-:B------:R-:W-:Y:S01]  /*1cc40*/  HSET2.LE.AND R110, R130, R141.reuse, PT ;  /* 0x0000008d826e7233 */ /* 0x100fe20003803000 */
[----:B------:R-:W-:Y:S02]  /*1cc50*/  IMAD.MOV.U32 R145, RZ, RZ, R135 ;  /* 0x000000ffff917224 */ /* 0x000fe400078e0087 */
[----:B------:R-:W-:Y:S02]  /*1cc60*/  IMAD.MOV.U32 R135, RZ, RZ, R134 ;  /* 0x000000ffff877224 */ /* 0x000fe400078e0086 */
[----:B------:R-:W-:Y:S02]  /*1cc70*/  IMAD.MOV.U32 R134, RZ, RZ, R137 ;  /* 0x000000ffff867224 */ /* 0x000fe400078e0089 */
[----:B------:R-:W-:Y:S01]  /*1cc80*/  FFMA.FTZ R105, R149, c[0x0][0x23c], -R181 ;  /* 0x00008f0095697a23 */ /* 0x000fe200000108b5 */
[----:B------:R-:W4:Y:S01]  /*1cc90*/  LDL.LU R137, [R1+0x24] ;  /* 0x0000240001897983 */ /* 0x000f220000300800 */
[----:B------:R-:W-:Y:S02]  /*1cca0*/  IMAD.MOV.U32 R149, RZ, RZ, R148 ;  /* 0x000000ffff957224 */ /* 0x000fe400078e0094 */
[----:B------:R-:W-:Y:S01]  /*1ccb0*/  IMAD.MOV.U32 R148, RZ, RZ, R155 ;  /* 0x000000ffff947224 */ /* 0x000fe200078e009b */
[----:B------:R1:W1:Y:S01]  /*1ccc0*/  MUFU.EX2 R210, R105 ;  /* 0x0000006900d27308 */ /* 0x0002620000000800 */
[----:B------:R-:W-:Y:S01]  /*1ccd0*/  IMAD.MOV.U32 R155, RZ, RZ, R154 ;  /* 0x000000ffff9b7224 */ /* 0x000fe200078e009a */
[----:B------:R-:W-:Y:S01]  /*1cce0*/  MOV R154, R153 ;  /* 0x00000099009a7202 */ /* 0x000fe20000000f00 */
[----:B------:R-:W-:Y:S02]  /*1ccf0*/  IMAD.MOV.U32 R153, RZ, RZ, R152 ;  /* 0x000000ffff997224 */ /* 0x000fe400078e0098 */
[----:B------:R-:W-:Y:S02]  /*1cd00*/  IMAD.MOV.U32 R152, RZ, RZ, R145 ;  /* 0x000000ffff987224 */ /* 0x000fe400078e0091 */
[----:B------:R-:W-:Y:S02]  /*1cd10*/  IMAD.MOV.U32 R145, RZ, RZ, R135 ;  /* 0x000000ffff917224 */ /* 0x000fe400078e0087 */
[----:B------:R-:W-:Y:S02]  /*1cd20*/  IMAD.MOV.U32 R135, RZ, RZ, R134 ;  /* 0x000000ffff877224 */ /* 0x000fe400078e0086 */
[----:B------:R-:W2:Y:S01]  /*1cd30*/  LDL.LU R134, [R1+0x2c] ;  /* 0x00002c0001867983 */ /* 0x000ea20000300800 */
[----:B-1----:R-:W-:Y:S02]  /*1cd40*/  FFMA.FTZ R105, R149, c[0x0][0x23c], -R182 ;  /* 0x00008f0095697a23 */ /* 0x002fe400000108b6 */
[----:B------:R-:W-:Y:S02]  /*1cd50*/  IMAD.MOV.U32 R149, RZ, RZ, R148 ;  /* 0x000000ffff957224 */ /* 0x000fe400078e0094 */
[----:B------:R1:W-:Y:S01]  /*1cd60*/  MUFU.EX2 R205, R105 ;  /* 0x0000006900cd7308 */ /* 0x0003e20000000800 */
[----:B------:R-:W-:Y:S02]  /*1cd70*/  IMAD.MOV.U32 R148, RZ, RZ, R155 ;  /* 0x000000ffff947224 */ /* 0x000fe400078e009b */
[----:B------:R-:W-:Y:S01]  /*1cd80*/  IMAD.MOV.U32 R155, RZ, RZ, R154 ;  /* 0x000000ffff9b7224 */ /* 0x000fe200078e009a */
[----:B------:R-:W-:Y:S01]  /*1cd90*/  MOV R154, R153 ;  /* 0x00000099009a7202 */ /* 0x000fe20000000f00 */
[----:B------:R-:W-:Y:S02]  /*1cda0*/  IMAD.MOV.U32 R153, RZ, RZ, R152 ;  /* 0x000000ffff997224 */ /* 0x000fe400078e0098 */
[----:B------:R-:W-:Y:S02]  /*1cdb0*/  IMAD.MOV.U32 R152, RZ, RZ, R135 ;  /* 0x000000ffff987224 */ /* 0x000fe400078e0087 */
[----:B-1----:R-:W-:Y:S02]  /*1cdc0*/  FFMA.FTZ R105, R149, c[0x0][0x23c], -R182 ;  /* 0x00008f0095697a23 */ /* 0x002fe400000108b6 */
[----:B------:R-:W-:Y:S02]  /*1cdd0*/  IMAD.MOV.U32 R149, RZ, RZ, R148 ;  /* 0x000000ffff957224 */ /* 0x000fe400078e0094 */
[----:B------:R1:W1:Y:S01]  /*1cde0*/  MUFU.EX2 R208, R105 ;  /* 0x0000006900d07308 */ /* 0x0002620000000800 */
[----:B------:R-:W-:Y:S02]  /*1cdf0*/  IMAD.MOV.U32 R148, RZ, RZ, R155 ;  /* 0x000000ffff947224 */ /* 0x000fe400078e009b */
[----:B------:R-:W-:Y:S01]  /*1ce00*/  IMAD.MOV.U32 R155, RZ, RZ, R154 ;  /* 0x000000ffff9b7224 */ /* 0x000fe200078e009a */
[----:B------:R-:W-:Y:S01]  /*1ce10*/  MOV R154, R153 ;  /* 0x00000099009a7202 */ /* 0x000fe20000000f00 */
[----:B------:R-:W-:Y:S02]  /*1ce20*/  IMAD.MOV.U32 R153, RZ, RZ, R152 ;  /* 0x000000ffff997224 */ /* 0x000fe400078e0098 */
[----:B-1----:R-:W-:Y:S02]  /*1ce30*/  FFMA.FTZ R105, R149, c[0x0][0x23c], -R183 ;  /* 0x00008f0095697a23 */ /* 0x002fe400000108b7 */
[----:B------:R-:W-:Y:S02]  /*1ce40*/  IMAD.MOV.U32 R149, RZ, RZ, R148 ;  /* 0x000000ffff957224 */ /* 0x000fe400078e0094 */
[----:B------:R1:W-:Y:S01]  /*1ce50*/  MUFU.EX2 R203, R105 ;  /* 0x0000006900cb7308 */ /* 0x0003e20000000800 */
[----:B------:R-:W-:Y:S01]  /*1ce60*/  IMAD.MOV.U32 R148, RZ, RZ, R155 ;  /* 0x000000ffff947224 */ /* 0x000fe200078e009b */
[----:B------:R-:W-:Y:S01]  /*1ce70*/  MOV R155, R154 ;  /* 0x0000009a009b7202 */ /* 0x000fe20000000f00 */
[----:B------:R-:W-:Y:S02]  /*1ce80*/  IMAD.MOV.U32 R154, RZ, RZ, R153 ;  /* 0x000000ffff9a7224 */ /* 0x000fe400078e0099 */
[----:B-1----:R-:W-:Y:S02]  /*1ce90*/  FFMA.FTZ R105, R149, c[0x0][0x23c], -R183 ;  /* 0x00008f0095697a23 */ /* 0x002fe400000108b7 */
[----:B------:R-:W-:Y:S01]  /*1cea0*/  IMAD.MOV.U32 R149, RZ, RZ, R148 ;  /* 0x000000ffff957224 */ /* 0x000fe200078e0094 */
[----:B------:R-:W-:Y:S02]  /*1ceb0*/  MOV R148, R155 ;  /* 0x0000009b00947202 */ /* 0x000fe40000000f00 */
[----:B------:R1:W-:Y:S01]  /*1cec0*/  MUFU.EX2 R207, R105 ;  /* 0x0000006900cf7308 */ /* 0x0003e20000000800 */
[----:B------:R-:W-:Y:S02]  /*1ced0*/  IMAD.MOV.U32 R155, RZ, RZ, R154 ;  /* 0x000000ffff9b7224 */ /* 0x000fe400078e009a */
[----:B-1----:R-:W-:Y:S02]  /*1cee0*/  FFMA.FTZ R105, R149, c[0x0][0x23c], -R182 ;  /* 0x00008f0095697a23 */ /* 0x002fe400000108b6 */
[----:B------:R-:W-:Y:S05]  /*1cef0*/  IMAD.MOV.U32 R149, RZ, RZ, R148 ;  /* 0x000000ffff957224 */ /* 0x000fea00078e0094 */
[----:B------:R1:W-:Y:S01]  /*1cf00*/  MUFU.EX2 R209, R105 ;  /* 0x0000006900d17308 */ /* 0x0003e20000000800 */
[----:B------:R-:W-:Y:S01]  /*1cf10*/  IMAD.MOV.U32 R148, RZ, RZ, R155 ;  /* 0x000000ffff947224 */ /* 0x000fe200078e009b */
[----:B------:R-:W-:Y:S03]  /*1cf20*/  LOP3.LUT R106, R149, 0xff, RZ, 0xc0, !PT ;  /* 0x000000ff956a7812 */ /* 0x000fe600078ec0ff */
[----:B------:R-:W-:Y:S04]  /*1cf30*/  IMAD.MOV.U32 R149, RZ, RZ, R148 ;  /* 0x000000ffff957224 */ /* 0x000fe800078e0094 */
[----:B------:R-:W-:Y:S01]  /*1cf40*/  IMAD.MOV.U32 R156, RZ, RZ, R149 ;  /* 0x000000ffff9c7224 */ /* 0x000fe200078e0095 */
[----:B-1----:R-:W-:Y:S04]  /*1cf50*/  LOP3.LUT R105, R186, 0xffff, RZ, 0xc0, !PT ;  /* 0x0000ffffba697812 */ /* 0x002fe800078ec0ff */
[----:B------:R-:W-:Y:S01]  /*1cf60*/  SHF.R.U32.HI R105, RZ, 0x8, R105 ;  /* 0x00000008ff697819 */ /* 0x000fe20000011669 */
[----:B--2---:R-:W-:Y:S02]  /*1cf70*/  IMAD.MOV.U32 R135, RZ, RZ, R134 ;  /* 0x000000ffff877224 */ /* 0x004fe400078e0086 */
        /* <DEDUP_REMOVED lines=11> */
[----:B------:R-:W-:Y:S01]  /*1d030*/  MOV R155, R154 ;  /* 0x0000009a009b7202 */ /* 0x000fe20000000f00 */
        /* <DEDUP_REMOVED lines=9> */
[----:B------:R-:W-:Y:S01]  /*1d0d0*/  PRMT R124, R113, 0x5410, R105 ;  /* 0x00005410717c7816 */ /* 0x000fe20000000069 */
[----:B------:R-:W-:Y:S01]  /*1d0e0*/  FFMA.FTZ R105, R156, c[0x0][0x23c], -R183 ;  /* 0x00008f009c697a23 */ /* 0x000fe200000108b7 */
[----:B------:R-:W-:Y:S01]  /*1d0f0*/  SHF.R.U32.HI R113, RZ, 0x18, R186 ;  /* 0x00000018ff717819 */ /* 0x000fe200000116ba */
[----:B------:R-:W-:Y:S02]  /*1d100*/  IMAD.MOV.U32 R153, RZ, RZ, R152 ;  /* 0x000000ffff997224 */ /* 0x000fe400078e0098 */
[----:B------:R2:W-:Y:S01]  /*1d110*/  MUFU.EX2 R200, R105 ;  /* 0x0000006900c87308 */ /* 0x0005e20000000800 */
[----:B------:R-:W-:Y:S01]  /*1d120*/  IMAD.MOV.U32 R152, RZ, RZ, R143 ;  /* 0x000000ffff987224 */ /* 0x000fe200078e008f */
[--C-:B------:R-:W-:Y:S01]  /*1d130*/  HSET2.LE.AND R108, R124, R141.reuse, PT ;  /* 0x0000008d7c6c7233 */ /* 0x100fe20003803000 */
[----:B------:R-:W-:Y:S02]  /*1d140*/  IMAD.MOV.U32 R143, RZ, RZ, R142 ;  /* 0x000000ffff8f7224 */ /* 0x000fe400078e008e */
[----:B------:R-:W-:Y:S02]  /*1d150*/  IMAD.MOV.U32 R142, RZ, RZ, R147 ;  /* 0x000000ffff8e7224 */ /* 0x000fe400078e0093 */
[----:B------:R-:W-:Y:S01]  /*1d160*/  IMAD.MOV.U32 R147, RZ, RZ, R120 ;  /* 0x000000ffff937224 */ /* 0x000fe200078e0078 */
[----:B------:R-:W-:Y:S01]  /*1d170*/  LOP3.LUT R108, R108, R109, RZ, 0xc0, !PT ;  /* 0x0000006d6c6c7212 */ /* 0x000fe200078ec0ff */
[----:B------:R-:W-:Y:S02]  /*1d180*/  FFMA.FTZ R120, R225, c[0x0][0x23c], -R182 ;  /* 0x00008f00e1787a23 */ /* 0x000fe400000108b6 */
[----:B------:R-:W-:Y:S02]  /*1d190*/  IMAD.MOV.U32 R149, RZ, RZ, R148 ;  /* 0x000000ffff957224 */ /* 0x000fe400078e0094 */
[----:B------:R1:W1:Y:S01]  /*1d1a0*/  MUFU.EX2 R204, R120 ;  /* 0x0000007800cc7308 */ /* 0x0002620000000800 */
[----:B------:R-:W-:Y:S02]  /*1d1b0*/  IMAD.MOV.U32 R148, RZ, RZ, R152 ;  /* 0x000000ffff947224 */ /* 0x000fe400078e0098 */
[----:B------:R-:W-:Y:S02]  /*1d1c0*/  IMAD.MOV.U32 R152, RZ, RZ, R143 ;  /* 0x000000ffff987224 */ /* 0x000fe400078e008f */
[----:B------:R-:W-:Y:S02]  /*1d1d0*/  IMAD.MOV.U32 R143, RZ, RZ, R142 ;  /* 0x000000ffff8f7224 */ /* 0x000fe400078e008e */
[----:B------:R-:W-:Y:S02]  /*1d1e0*/  IMAD.MOV.U32 R142, RZ, RZ, R147 ;  /* 0x000000ffff8e7224 */ /* 0x000fe400078e0093 */
[----:B------:R-:W-:Y:S01]  /*1d1f0*/  IMAD.MOV.U32 R147, RZ, RZ, R127 ;  /* 0x000000ffff937224 */ /* 0x000fe200078e007f */
[----:B------:R-:W-:Y:S01]  /*1d200*/  PRMT R127, R106, 0x5410, R188 ;  /* 0x000054106a7f7816 */ /* 0x000fe200000000bc */
[----:B------:R-:W-:Y:S01]  /*1d210*/  IMAD.MOV.U32 R161, RZ, RZ, R155 ;  /* 0x000000ffffa17224 */ /* 0x000fe200078e009b */
[----:B------:R-:W-:Y:S01]  /*1d220*/  SHF.R.U32.HI R106, RZ, 0x10, R186 ;  /* 0x00000010ff6a7819 */ /* 0x000fe200000116ba */
[----:B------:R-:W-:Y:S01]  /*1d230*/  IMAD.MOV.U32 R158, RZ, RZ, R160 ;  /* 0x000000ffff9e7224 */ /* 0x000fe200078e00a0 */
[----:B------:R-:W-:Y:S01]  /*1d240*/  MOV R155, R153 ;  /* 0x00000099009b7202 */ /* 0x000fe20000000f00 */
[----:B------:R-:W-:Y:S01]  /*1d250*/  IMAD.MOV.U32 R153, RZ, RZ, R218 ;  /* 0x000000ffff997224 */ /* 0x000fe200078e00da */
[----:B------:R-:W-:Y:S01]  /*1d260*/  LOP3.LUT R106, R106, 0xff, RZ, 0xc0, !PT ;  /* 0x000000ff6a6a7812 */ /* 0x000fe200078ec0ff */
[----:B------:R-:W-:Y:S01]  /*1d270*/  IMAD.MOV.U32 R160, RZ, RZ, R150 ;  /* 0x000000ffffa07224 */ /* 0x000fe200078e0096 */
[----:B--2---:R-:W-:Y:S01]  /*1d280*/  SHF.R.U32.HI R105, RZ, 0x10, R185 ;  /* 0x00000010ff697819 */ /* 0x004fe200000116b9 */
[----:B------:R-:W-:Y:S01]  /*1d290*/  IMAD.MOV.U32 R150, RZ, RZ, R154 ;  /* 0x000000ffff967224 */ /* 0x000fe200078e009a */
[----:B------:R-:W-:Y:S01]  /*1d2a0*/  PRMT R106, R106, 0x5410, R113 ;  /* 0x000054106a6a7816 */ /* 0x000fe20000000071 */
[----:B------:R-:W-:Y:S01]  /*1d2b0*/  IMAD.MOV.U32 R154, RZ, RZ, R153 ;  /* 0x000000ffff9a7224 */ /* 0x000fe200078e0099 */
[----:B------:R-:W-:Y:S01]  /*1d2c0*/  MOV R157, R161 ;  /* 0x000000a1009d7202 */ /* 0x000fe20000000f00 */
[----:B------:R-:W-:Y:S01]  /*1d2d0*/  IMAD.MOV.U32 R161, RZ, RZ, R151 ;  /* 0x000000ffffa17224 */ /* 0x000fe200078e0097 */
[----:B------:R-:W-:Y:S01]  /*1d2e0*/  LOP3.LUT R105, R105, 0xff, RZ, 0xc0, !PT ;  /* 0x000000ff69697812 */ /* 0x000fe200078ec0ff */
[----:B---3--:R-:W-:Y:S01]  /*1d2f0*/  IMAD.MOV.U32 R151, RZ, RZ, R122 ;  /* 0x000000ffff977224 */ /* 0x008fe200078e007a */
[----:B------:R-:W-:Y:S01]  /*1d300*/  LOP3.LUT R122, R185, 0xff, RZ, 0xc0, !PT ;  /* 0x000000ffb97a7812 */ /* 0x000fe200078ec0ff */
[----:B------:R-:W-:Y:S01]  /*1d310*/  IMAD.MOV.U32 R153, RZ, RZ, R136 ;  /* 0x000000ffff997224 */ /* 0x000fe200078e0088 */
[----:B------:R-:W-:Y:S01]  /*1d320*/  MOV R136, R121 ;  /* 0x0000007900887202 */ /* 0x000fe20000000f00 */
[----:B-1----:R-:W-:Y:S01]  /*1d330*/  FFMA.FTZ R120, R158, c[0x0][0x23c], -R183 ;  /* 0x00008f009e787a23 */ /* 0x002fe200000108b7 */
[----:B------:R-:W-:Y:S01]  /*1d340*/  SHF.R.U32.HI R121, RZ, 0x18, R185 ;  /* 0x00000018ff797819 */ /* 0x000fe200000116b9 */
[----:B------:R-:W-:Y:S01]  /*1d350*/  IMAD.MOV.U32 R158, RZ, RZ, R138 ;  /* 0x000000ffff9e7224 */ /* 0x000fe200078e008a */
[----:B------:R-:W-:Y:S01]  /*1d360*/  PRMT R126, R122, 0x5410, R112 ;  /* 0x000054107a7e7816 */ /* 0x000fe20000000070 */
[--C-:B------:R-:W-:Y:S01]  /*1d370*/  HSET2.LE.AND R112, R106, R141.reuse, PT ;  /* 0x0000008d6a707233 */ /* 0x100fe20003803000 */
[----:B------:R-:W-:Y:S01]  /*1d380*/  F2FP.PACK_AB R113, R210, R206 ;  /* 0x000000ced271723e */ /* 0x000fe200000000ff */
[----:B------:R-:W-:Y:S01]  /*1d390*/  IMAD.MOV.U32 R138, RZ, RZ, R125 ;  /* 0x000000ffff8a7224 */ /* 0x000fe200078e007d */
[----:B------:R-:W-:Y:S01]  /*1d3a0*/  PRMT R125, R105, 0x5410, R121 ;  /* 0x00005410697d7816 */ /* 0x000fe20000000079 */
[----:B------:R1:W2:Y:S01]  /*1d3b0*/  MUFU.EX2 R201, R120 ;  /* 0x0000007800c97308 */ /* 0x0002a20000000800 */
[----:B------:R-:W-:Y:S01]  /*1d3c0*/  F2FP.PACK_AB R105, R234, R233 ;  /* 0x000000e9ea69723e */ /* 0x000fe200000000ff */
[----:B------:R-:W-:Y:S01]  /*1d3d0*/  IMAD.MOV.U32 R159, RZ, RZ, R149 ;  /* 0x000000ffff9f7224 */ /* 0x000fe200078e0095 */
[----:B------:R-:W-:Y:S01]  /*1d3e0*/  LOP3.LUT R109, R112, R113, RZ, 0xc0, !PT ;  /* 0x00000071706d7212 */ /* 0x000fe200078ec0ff */
[--C-:B------:R-:W-:Y:S01]  /*1d3f0*/  HSET2.LE.AND R112, R126, R141.reuse, PT ;  /* 0x0000008d7e707233 */ /* 0x100fe20003803000 */
[----:B------:R-:W-:Y:S01]  /*1d400*/  LOP3.LUT R110, R110, R105, RZ, 0xc0, !PT ;  /* 0x000000696e6e7212 */ /* 0x000fe200078ec0ff */
[----:B----4-:R-:W-:Y:S01]  /*1d410*/  IMAD.MOV.U32 R149, RZ, RZ, R137 ;  /* 0x000000ffff957224 */ /* 0x010fe200078e0089 */
[----:B------:R-:W-:Y:S01]  /*1d420*/  F2FP.PACK_AB R105, R208, R205 ;  /* 0x000000cdd069723e */ /* 0x000fe200000000ff */
[----:B------:R-:W-:Y:S01]  /*1d430*/  IMAD.MOV.U32 R137, RZ, RZ, R123 ;  /* 0x000000ffff897224 */ /* 0x000fe200078e007b */
[----:B------:R-:W-:Y:S01]  /*1d440*/  F2FP.PACK_AB R106, R231, R232 ;  /* 0x000000e8e76a723e */ /* 0x000fe200000000ff */
[--C-:B------:R-:W-:Y:S01]  /*1d450*/  HSET2.LE.AND R124, R127, R141.reuse, PT ;  /* 0x0000008d7f7c7233 */ /* 0x100fe20003803000 */
[----:B------:R-:W-:Y:S01]  /*1d460*/  LOP3.LUT R112, R112, R105, RZ, 0xc0, !PT ;  /* 0x0000006970707212 */ /* 0x000fe200078ec0ff */
[----:B------:R-:W-:Y:S01]  /*1d470*/  FFMA.FTZ R105, R169, c[0x0][0x23c], -R180 ;  /* 0x00008f00a9697a23 */ /* 0x000fe200000108b4 */
[----:B------:R-:W-:Y:S01]  /*1d480*/  LOP3.LUT R111, R111, R106, RZ, 0xc0, !PT ;  /* 0x0000006a6f6f7212 */ /* 0x000fe200078ec0ff */
[----:B------:R-:W-:Y:S01]  /*1d490*/  IMAD.MOV.U32 R169, RZ, RZ, R168 ;  /* 0x000000ffffa97224 */ /* 0x000fe200078e00a8 */
[--C-:B------:R-:W-:Y:S01]  /*1d4a0*/  HSET2.LE.AND R113, R125, R141.reuse, PT ;  /* 0x0000008d7d717233 */ /* 0x100fe20003803000 */
[----:B------:R3:W-:Y:S01]  /*1d4b0*/  MUFU.EX2 R199, R105 ;  /* 0x0000006900c77308 */ /* 0x0007e20000000800 */
[----:B------:R-:W-:Y:S01]  /*1d4c0*/  IMAD.MOV.U32 R168, RZ, RZ, R159 ;  /* 0x000000ffffa87224 */ /* 0x000fe200078e009f */
[----:B------:R-:W-:Y:S01]  /*1d4d0*/  F2FP.PACK_AB R115, R204, R209 ;  /* 0x000000d1cc73723e */ /* 0x000fe200000000ff */
[----:B------:R-:W-:Y:S01]  /*1d4e0*/  IMAD.MOV.U32 R156, RZ, RZ, R217 ;  /* 0x000000ffff9c7224 */ /* 0x000fe200078e00d9 */
[-C--:B------:R-:W-:Y:S01]  /*1d4f0*/  HMMA.16816.F32 R4, R108, R116.reuse, R4 ;  /* 0x000000746c04723c */ /* 0x080fe20000001804 */
[----:B------:R-:W-:Y:S01]  /*1d500*/  F2FP.PACK_AB R106, R207, R203 ;  /* 0x000000cbcf6a723e */ /* 0x000fe200000000ff */
[----:B------:R-:W-:Y:S01]  /*1d510*/  IMAD.MOV.U32 R159, RZ, RZ, R157 ;  /* 0x000000ffff9f7224 */ /* 0x000fe200078e009d */
[----:B------:R-:W-:Y:S01]  /*1d520*/  LOP3.LUT R114, R114, R115, RZ, 0xc0, !PT ;  /* 0x0000007372727212 */ /* 0x000fe200078ec0ff */
[----:B-1----:R-:W1:Y:S01]  /*1d530*/  LDSM.16.MT88.4 R120, [R214+0x9800] ;  /* 0x00980000d678783b */ /* 0x002e620000004200 */
[----:B--2---:R-:W-:Y:S01]  /*1d540*/  F2FP.PACK_AB R125, R201, R200 ;  /* 0x000000c8c97d723e */ /* 0x004fe200000000ff */
[----:B------:R-:W-:Y:S01]  /*1d550*/  IMAD.MOV.U32 R157, RZ, RZ, R156 ;  /* 0x000000ffff9d7224 */ /* 0x000fe200078e009c */
[----:B------:R-:W-:Y:S01]  /*1d560*/  LOP3.LUT R113, R113, R106, RZ, 0xc0, !PT ;  /* 0x0000006a71717212 */ /* 0x000fe200078ec0ff */
[----:B------:R-:W-:Y:S01]  /*1d570*/  IMAD.MOV.U32 R156, RZ, RZ, R151 ;  /* 0x000000ffff9c7224 */ /* 0x000fe200078e0097 */
[----:B------:R-:W-:Y:S03]  /*1d580*/  LOP3.LUT R115, R124, R125, RZ, 0xc0, !PT ;  /* 0x0000007d7c737212 */ /* 0x000fe600078ec0ff */
[----:B------:R-:W2:Y:S01]  /*1d590*/  LDSM.16.MT88.4 R124, [R212+0xa800] ;  /* 0x00a80000d47c783b */ /* 0x000ea20000004200 */
[----:B------:R-:W-:Y:S02]  /*1d5a0*/  IMAD.MOV.U32 R139, RZ, RZ, R219 ;  /* 0x000000ffff8b7224 */ /* 0x000fe400078e00db */
[----:B------:R-:W-:Y:S01]  /*1d5b0*/  IMAD.MOV.U32 R134, RZ, RZ, R133 ;  /* 0x000000ffff867224 */ /* 0x000fe200078e0085 */
[C---:B------:R-:W-:Y:S01]  /*1d5c0*/  HMMA.16816.F32 R8, R112.reuse, R116, R8 ;  /* 0x000000747008723c */ /* 0x040fe20000001808 */
[----:B------:R-:W-:Y:S02]  /*1d5d0*/  IMAD.MOV.U32 R133, RZ, RZ, R229 ;  /* 0x000000ffff857224 */ /* 0x000fe400078e00e5 */
[----:B------:R-:W-:Y:S01]  /*1d5e0*/  IMAD.MOV.U32 R135, RZ, RZ, R224 ;  /* 0x000000ffff877224 */ /* 0x000fe200078e00e0 */
[----:B------:R4:W5:Y:S01]  /*1d5f0*/  LDL.LU R219, [R1+0xd0] ;  /* 0x0000d00001db7983 */ /* 0x0009620000300800 */
[----:B---3--:R-:W-:Y:S02]  /*1d600*/  FFMA.FTZ R105, R169, c[0x0][0x23c], -R180 ;  /* 0x00008f00a9697a23 */ /* 0x008fe400000108b4 */
[----:B------:R-:W-:Y:S01]  /*1d610*/  IMAD.MOV.U32 R169, RZ, RZ, R168 ;  /* 0x000000ffffa97224 */ /* 0x000fe200078e00a8 */
[-C--:B------:R-:W-:Y:S01]  /*1d620*/  HMMA.16816.F32 R12, R112, R118.reuse, R12 ;  /* 0x00000076700c723c */ /* 0x080fe2000000180c */
[----:B------:R3:W3:Y:S01]  /*1d630*/  MUFU.EX2 R198, R105 ;  /* 0x0000006900c67308 */ /* 0x0006e20000000800 */
[----:B------:R4:W5:Y:S02]  /*1d640*/  LDL.LU R229, [R1+0xcc] ;  /* 0x0000cc0001e57983 */ /* 0x0009640000300800 */
[----:B------:R-:W-:Y:S02]  /*1d650*/  IMAD.MOV.U32 R168, RZ, RZ, R159 ;  /* 0x000000ffffa87224 */ /* 0x000fe400078e009f */
[----:B------:R4:W5:Y:S01]  /*1d660*/  LDL.LU R224, [R1+0xc8] ;  /* 0x0000c80001e07983 */ /* 0x0009620000300800 */
[----:B------:R-:W-:Y:S01]  /*1d670*/  IMAD.MOV.U32 R151, RZ, RZ, R150 ;  /* 0x000000ffff977224 */ /* 0x000fe200078e0096 */
[C---:B------:R-:W-:Y:S01]  /*1d680*/  HMMA.16816.F32 R16, R108.reuse, R118, R16 ;  /* 0x000000766c10723c */ /* 0x040fe20000001810 */
[----:B------:R-:W-:Y:S01]  /*1d690*/  IMAD.MOV.U32 R150, RZ, RZ, R148 ;  /* 0x000000ffff967224 */ /* 0x000fe200078e0094 */
[----:B------:R-:W2:Y:S02]  /*1d6a0*/  LDSM.16.MT88.4 R116, [R214+0xa800] ;  /* 0x00a80000d674783b */ /* 0x000ea40000004200 */
[----:B------:R-:W-:Y:S01]  /*1d6b0*/  MOV R148, R155 ;  /* 0x0000009b00947202 */ /* 0x000fe20000000f00 */
[----:B------:R-:W-:Y:S02]  /*1d6c0*/  IMAD.MOV.U32 R155, RZ, RZ, R135 ;  /* 0x000000ffff9b7224 */ /* 0x000fe400078e0087 */
[----:B------:R-:W-:Y:S02]  /*1d6d0*/  IMAD.MOV.U32 R135, RZ, RZ, R139 ;  /* 0x000000ffff877224 */ /* 0x000fe400078e008b */
[----:B------:R-:W-:Y:S01]  /*1d6e0*/  IMAD.MOV.U32 R139, RZ, RZ, R215 ;  /* 0x000000ffff8b7224 */ /* 0x000fe200078e00d7 */
[----:B------:R4:W5:Y:S01]  /*1d6f0*/  LDL.LU R230, [R1+0xc4] ;  /* 0x0000c40001e67983 */ /* 0x0009620000300800 */
[-C--:B-1----:R-:W-:Y:S01]  /*1d700*/  HMMA.16816.F32 R20, R108, R120.reuse, R20 ;  /* 0x000000786c14723c */ /* 0x082fe20000001814 */
[----:B------:R-:W-:Y:S02]  /*1d710*/  IMAD.MOV.U32 R159, RZ, RZ, R157 ;  /* 0x000000ffff9f7224 */ /* 0x000fe400078e009d */
[----:B------:R4:W5:Y:S01]  /*1d720*/  LDL.LU R225, [R1+0xc0] ;  /* 0x0000c00001e17983 */ /* 0x0009620000300800 */
[----:B------:R-:W-:Y:S01]  /*1d730*/  IMAD.MOV.U32 R157, RZ, RZ, R156 ;  /* 0x000000ffff9d7224 */ /* 0x000fe200078e009c */
[----:B------:R-:W-:Y:S01]  /*1d740*/  MOV R156, R213 ;  /* 0x000000d5009c7202 */ /* 0x000fe20000000f00 */
[--C-:B---3--:R-:W-:Y:S01]  /*1d750*/  FFMA.FTZ R105, R169, c[0x0][0x23c], -R181.reuse ;  /* 0x00008f00a9697a23 */ /* 0x108fe200000108b5 */
[----:B------:R4:W5:Y:S01]  /*1d760*/  LDL.LU.64 R220, [R1+0xb8] ;  /* 0x0000b80001dc7983 */ /* 0x0009620000300a00 */
[----:B------:R-:W-:Y:S01]  /*1d770*/  F2FP.PACK_AB R174, R198, R199 ;  /* 0x000000c7c6ae723e */ /* 0x000fe200000000ff */
[C---:B------:R-:W-:Y:S01]  /*1d780*/  HMMA.16816.F32 R24, R112.reuse, R120, R24 ;  /* 0x000000787018723c */ /* 0x040fe20000001818 */
[----:B------:R1:W-:Y:S03]  /*1d790*/  MUFU.EX2 R197, R105 ;  /* 0x0000006900c57308 */ /* 0x0003e60000000800 */
[----:B------:R4:W5:Y:S04]  /*1d7a0*/  LDL.LU R218, [R1+0xb0] ;  /* 0x0000b00001da7983 */ /* 0x0009680000300800 */
[-C--:B------:R-:W-:Y:S01]  /*1d7b0*/  HMMA.16816.F32 R28, R112, R122.reuse, R28 ;  /* 0x0000007a701c723c */ /* 0x080fe2000000181c */
[----:B------:R4:W5:Y:S04]  /*1d7c0*/  LDL.LU R217, [R1+0xac] ;  /* 0x0000ac0001d97983 */ /* 0x0009680000300800 */
[----:B------:R4:W5:Y:S03]  /*1d7d0*/  LDL.LU R216, [R1+0xa8] ;  /* 0x0000a80001d87983 */ /* 0x0009660000300800 */
[C---:B------:R-:W-:Y:S01]  /*1d7e0*/  HMMA.16816.F32 R32, R108.reuse, R122, R32 ;  /* 0x0000007a6c20723c */ /* 0x040fe20000001820 */
[----:B------:R-:W3:Y:S07]  /*1d7f0*/  LDSM.16.MT88.4 R120, [R212+0xb800] ;  /* 0x00b80000d478783b */ /* 0x000eee0000004200 */
[-C--:B--2---:R-:W-:Y:S01]  /*1d800*/  HMMA.16816.F32 R36, R108, R124.reuse, R36 ;  /* 0x0000007c6c24723c */ /* 0x084fe20000001824 */
[--C-:B-1----:R-:W-:Y:S01]  /*1d810*/  FFMA.FTZ R105, R168, c[0x0][0x23c], -R181.reuse ;  /* 0x00008f00a8697a23 */ /* 0x102fe200000108b5 */
[----:B------:R4:W5:Y:S03]  /*1d820*/  LDL.LU R215, [R1+0xa4] ;  /* 0x0000a40001d77983 */ /* 0x0009660000300800 */
[----:B------:R1:W2:Y:S01]  /*1d830*/  MUFU.EX2 R196, R105 ;  /* 0x0000006900c47308 */ /* 0x0002a20000000800 */
[----:B------:R4:W5:Y:S02]  /*1d840*/  LDL.LU R213, [R1+0xa0] ;  /* 0x0000a00001d57983 */ /* 0x0009640000300800 */
[C---:B------:R-:W-:Y:S07]  /*1d850*/  HMMA.16816.F32 R40, R112.reuse, R124, R40 ;  /* 0x0000007c7028723c */ /* 0x040fee0000001828 */
[----:B------:R-:W-:Y:S01]  /*1d860*/  LOP3.LUT R124, R189, UR8, R238, 0x96, !PT ;  /* 0x00000008bd7c7c12 */ /* 0x000fe2000f8e96ee */
[-C--:B------:R-:W-:Y:S04]  /*1d870*/  HMMA.16816.F32 R44, R112, R126.reuse, R44 ;  /* 0x0000007e702c723c */ /* 0x080fe8000000182c */
[----:B------:R-:W-:Y:S04]  /*1d880*/  IMAD.WIDE.U32 R124, R124, -0x2daee0ad, RZ ;  /* 0xd2511f537c7c7825 */ /* 0x000fe800078e00ff */
[C---:B------:R-:W-:Y:S01]  /*1d890*/  HMMA.16816.F32 R48, R108.reuse, R126, R48 ;  /* 0x0000007e6c30723c */ /* 0x040fe20000001830 */
[----:B------:R-:W-:Y:S03]  /*1d8a0*/  LOP3.LUT R130, R124, 0xff, RZ, 0xc0, !PT ;  /* 0x000000ff7c827812 */ /* 0x000fe600078ec0ff */
[----:B------:R-:W-:Y:S01]  /*1d8b0*/  SHF.R.U32.HI R128, RZ, 0x18, R124 ;  /* 0x00000018ff807819 */ /* 0x000fe2000001167c */
[--C-:B-1----:R-:W-:Y:S01]  /*1d8c0*/  FFMA.FTZ R105, R159, c[0x0][0x23c], -R180.reuse ;  /* 0x00008f009f697a23 */ /* 0x102fe200000108b4 */
[----:B--2---:R-:W-:Y:S01]  /*1d8d0*/  F2FP.PACK_AB R175, R196, R197 ;  /* 0x000000c5c4af723e */ /* 0x004fe200000000ff */
[----:B------:R-:W-:Y:S01]  /*1d8e0*/  FFMA.FTZ R180, R158, c[0x0][0x23c], -R180 ;  /* 0x00008f009eb47a23 */ /* 0x000fe200000108b4 */
[-C--:B------:R-:W-:Y:S01]  /*1d8f0*/  HMMA.16816.F32 R52, R108, R116.reuse, R52 ;  /* 0x000000746c34723c */ /* 0x080fe20000001834 */
[----:B------:R1:W-:Y:S07]  /*1d900*/  MUFU.EX2 R195, R105 ;  /* 0x0000006900c37308 */ /* 0x0003ee0000000800 */
[C---:B------:R-:W-:Y:S03]  /*1d910*/  HMMA.16816.F32 R56, R112.reuse, R116, R56 ;  /* 0x000000747038723c */ /* 0x040fe60000001838 */
[----:B------:R-:W-:Y:S05]  /*1d920*/  MUFU.EX2 R194, R180 ;  /* 0x000000b400c27308 */ /* 0x000fea0000000800 */
[-C--:B------:R-:W-:Y:S08]  /*1d930*/  HMMA.16816.F32 R60, R112, R118.reuse, R60 ;  /* 0x00000076703c723c */ /* 0x080ff0000000183c */
[C---:B------:R-:W-:Y:S01]  /*1d940*/  HMMA.16816.F32 R64, R108.reuse, R118, R64 ;  /* 0x000000766c40723c */ /* 0x040fe20000001840 */
[--C-:B-1----:R-:W-:Y:S03]  /*1d950*/  FFMA.FTZ R105, R157, c[0x0][0x23c], -R181.reuse ;  /* 0x00008f009d697a23 */ /* 0x102fe600000108b5 */
[----:B------:R-:W-:Y:S01]  /*1d960*/  FFMA.FTZ R181, R156, c[0x0][0x23c], -R181 ;  /* 0x00008f009cb57a23 */ /* 0x000fe200000108b5 */
[----:B------:R1:W-:Y:S03]  /*1d970*/  MUFU.EX2 R193, R105 ;  /* 0x0000006900c17308 */ /* 0x0003e60000000800 */
[-C--:B---3--:R-:W-:Y:S07]  /*1d980*/  HMMA.16816.F32 R68, R108, R120.reuse, R68 ;  /* 0x000000786c44723c */ /* 0x088fee0000001844 */
[----:B------:R-:W2:Y:S01]  /*1d990*/  MUFU.EX2 R192, R181 ;  /* 0x000000b500c07308 */ /* 0x000ea20000000800 */
[C---:B------:R-:W-:Y:S08]  /*1d9a0*/  HMMA.16816.F32 R72, R112.reuse, R120, R72 ;  /* 0x000000787048723c */ /* 0x040ff00000001848 */
[-C--:B------:R-:W-:Y:S01]  /*1d9b0*/  HMMA.16816.F32 R76, R112, R122.reuse, R76 ;  /* 0x0000007a704c723c */ /* 0x080fe2000000184c */
[----:B-1----:R-:W-:Y:S03]  /*1d9c0*/  LOP3.LUT R105, R245, UR8, R162, 0x96, !PT ;  /* 0x00000008f5697c12 */ /* 0x002fe6000f8e96a2 */
[----:B------:R-:W-:Y:S04]  /*1d9d0*/  IMAD.MOV.U32 R245, RZ, RZ, R140 ;  /* 0x000000fffff57224 */ /* 0x000fe800078e008c */
[C---:B------:R-:W-:Y:S01]  /*1d9e0*/  HMMA.16816.F32 R80, R108.reuse, R122, R80 ;  /* 0x0000007a6c50723c */ /* 0x040fe20000001850 */
[----:B------:R-:W-:Y:S04]  /*1d9f0*/  IMAD.WIDE.U32 R116, R105, -0x2daee0ad, RZ ;  /* 0xd2511f5369747825 */ /* 0x000fe800078e00ff */
[----:B------:R-:W-:Y:S01]  /*1da00*/  FFMA.FTZ R105, R151, c[0x0][0x23c], -R182 ;  /* 0x00008f0097697a23 */ /* 0x000fe200000108b6 */
[C---:B------:R-:W-:Y:S03]  /*1da10*/  LOP3.LUT R126, R116.reuse, 0xffff, RZ, 0xc0, !PT ;  /* 0x0000ffff747e7812 */ /* 0x040fe600078ec0ff */
[----:B------:R1:W-:Y:S03]  /*1da20*/  MUFU.EX2 R191, R105 ;  /* 0x0000006900bf7308 */ /* 0x0003e60000000800 */
[----:B------:R-:W-:Y:S02]  /*1da30*/  SHF.R.U32.HI R127, RZ, 0x10, R116 ;  /* 0x00000010ff7f7819 */ /* 0x000fe40000011674 */
[----:B------:R-:W-:Y:S01]  /*1da40*/  LOP3.LUT R106, R117, UR18, R160, 0x96, !PT ;  /* 0x00000012756a7c12 */ /* 0x000fe2000f8e96a0 */
[----:B------:R-:W-:Y:S01]  /*1da50*/  FFMA.FTZ R117, R149, c[0x0][0x23c], -R182 ;  /* 0x00008f0095757a23 */ /* 0x000fe200000108b6 */
[----:B------:R-:W-:Y:S01]  /*1da60*/  LOP3.LUT R129, R116, 0xff, RZ, 0xc0, !PT ;  /* 0x000000ff74817812 */ /* 0x000fe200078ec0ff */
[----:B------:R-:W-:Y:S01]  /*1da70*/  IMAD.MOV.U32 R149, RZ, RZ, R131 ;  /* 0x000000ffff957224 */ /* 0x000fe200078e0083 */
[----:B------:R-:W-:Y:S02]  /*1da80*/  SHF.R.U32.HI R131, RZ, 0x18, R116 ;  /* 0x00000018ff837819 */ /* 0x000fe40000011674 */
[----:B------:R-:W-:Y:S01]  /*1da90*/  SHF.R.U32.HI R116, RZ, 0x8, R126 ;  /* 0x00000008ff747819 */ /* 0x000fe2000001167e */
[----:B------:R3:W2:Y:S01]  /*1daa0*/  MUFU.EX2 R190, R117 ;  /* 0x0000007500be7308 */ /* 0x0006a20000000800 */
[----:B------:R-:W-:Y:S02]  /*1dab0*/  SHF.R.U32.HI R126, RZ, 0x10, R124 ;  /* 0x00000010ff7e7819 */ /* 0x000fe4000001167c */
[----:B------:R-:W-:Y:S02]  /*1dac0*/  PRMT R129, R129, 0x5410, R116 ;  /* 0x0000541081817816 */ /* 0x000fe40000000074 */
[----:B------:R-:W-:Y:S02]  /*1dad0*/  LOP3.LUT R120, R106, 0xffff, RZ, 0xc0, !PT ;  /* 0x0000ffff6a787812 */ /* 0x000fe400078ec0ff */
[----:B------:R-:W-:Y:S04]  /*1dae0*/  SHF.R.U32.HI R121, RZ, 0x10, R106 ;  /* 0x00000010ff797819 */ /* 0x000fe8000001166a */
[----:B------:R-:W-:Y:S02]  /*1daf0*/  LOP3.LUT R121, R121, 0xff, RZ, 0xc0, !PT ;  /* 0x000000ff79797812 */ /* 0x000fe400078ec0ff */
[----:B-1----:R-:W-:Y:S02]  /*1db00*/  LOP3.LUT R105, R125, UR18, R242, 0x96, !PT ;  /* 0x000000127d697c12 */ /* 0x002fe4000f8e96f2 */
[----:B------:R-:W-:Y:S02]  /*1db10*/  LOP3.LUT R125, R124, 0xffff, RZ, 0xc0, !PT ;  /* 0x0000ffff7c7d7812 */ /* 0x000fe400078ec0ff */
[----:B------:R-:W-:Y:S02]  /*1db20*/  LOP3.LUT R124, R127, 0xff, RZ, 0xc0, !PT ;  /* 0x000000ff7f7c7812 */ /* 0x000fe400078ec0ff */
[----:B------:R-:W-:Y:S02]  /*1db30*/  SHF.R.U32.HI R127, RZ, 0x8, R125 ;  /* 0x00000008ff7f7819 */ /* 0x000fe4000001167d */
[----:B------:R-:W-:Y:S01]  /*1db40*/  PRMT R131, R124, 0x5410, R131 ;  /* 0x000054107c837816 */ /* 0x000fe20000000083 */
[--C-:B------:R-:W-:Y:S01]  /*1db50*/  FFMA.FTZ R124, R149, c[0x0][0x23c], -R183.reuse ;  /* 0x00008f00957c7a23 */ /* 0x100fe200000108b7 */
[----:B------:R-:W-:Y:S01]  /*1db60*/  LOP3.LUT R125, R126, 0xff, RZ, 0xc0, !PT ;  /* 0x000000ff7e7d7812 */ /* 0x000fe200078ec0ff */
[----:B------:R-:W2:Y:S01]  /*1db70*/  LDL.LU R149, [R1+0x48] ;  /* 0x0000480001957983 */ /* 0x000ea20000300800 */
[----:B---3--:R-:W-:Y:S01]  /*1db80*/  FFMA.FTZ R117, R150, c[0x0][0x23c], -R183 ;  /* 0x00008f0096757a23 */ /* 0x008fe200000108b7 */
[----:B------:R1:W-:Y:S01]  /*1db90*/  MUFU.EX2 R188, R124 ;  /* 0x0000007c00bc7308 */ /* 0x0003e20000000800 */
[----:B------:R-:W-:Y:S01]  /*1dba0*/  PRMT R179, R125, 0x5410, R128 ;  /* 0x000054107db37816 */ /* 0x000fe20000000080 */
[--C-:B------:R-:W-:Y:S01]  /*1dbb0*/  FFMA.FTZ R125, R148, c[0x0][0x23c], -R182.reuse ;  /* 0x00008f00947d7a23 */ /* 0x100fe200000108b6 */
[----:B------:R-:W-:Y:S01]  /*1dbc0*/  PRMT R130, R130, 0x5410, R127 ;  /* 0x0000541082827816 */ /* 0x000fe2000000007f */
[----:B------:R-:W3:Y:S01]  /*1dbd0*/  LDL.LU R148, [R1+0x70] ;  /* 0x0000700001947983 */ /* 0x000ee20000300800 */
[----:B------:R-:W-:Y:S01]  /*1dbe0*/  FFMA.FTZ R182, R155, c[0x0][0x23c], -R182 ;  /* 0x00008f009bb67a23 */ /* 0x000fe200000108b6 */
[----:B------:R-:W-:Y:S01]  /*1dbf0*/  SHF.R.U32.HI R127, RZ, 0x18, R106 ;  /* 0x00000018ff7f7819 */ /* 0x000fe2000001166a */
[----:B------:R-:W-:Y:S01]  /*1dc00*/  IMAD.MOV.U32 R155, RZ, RZ, R152 ;  /* 0x000000ffff9b7224 */ /* 0x000fe200078e0098 */
[----:B------:R-:W-:Y:S01]  /*1dc10*/  LOP3.LUT R128, R106, 0xff, RZ, 0xc0, !PT ;  /* 0x000000ff6a807812 */ /* 0x000fe200078ec0ff */
[----:B------:R-:W-:Y:S01]  /*1dc20*/  IMAD.MOV.U32 R152, RZ, RZ, R146 ;  /* 0x000000ffff987224 */ /* 0x000fe200078e0092 */
[----:B------:R4:W2:Y:S01]  /*1dc30*/  MUFU.EX2 R189, R117 ;  /* 0x0000007500bd7308 */ /* 0x0008a20000000800 */
[----:B------:R-:W3:Y:S01]  /*1dc40*/  LDL.LU R146, [R1+0x74] ;  /* 0x0000740001927983 */ /* 0x000ee20000300800 */
[----:B------:R-:W-:Y:S01]  /*1dc50*/  IMAD.MOV.U32 R150, RZ, RZ, R153 ;  /* 0x000000ffff967224 */ /* 0x000fe200078e0099 */
[C---:B------:R-:W-:Y:S01]  /*1dc60*/  LOP3.LUT R106, R105.reuse, 0xffff, RZ, 0xc0, !PT ;  /* 0x0000ffff696a7812 */ /* 0x040fe200078ec0ff */
[----:B------:R-:W-:Y:S01]  /*1dc70*/  IMAD.MOV.U32 R153, RZ, RZ, R144 ;  /* 0x000000ffff997224 */ /* 0x000fe200078e0090 */
[----:B------:R-:W-:Y:S01]  /*1dc80*/  LOP3.LUT R126, R105, 0xff, RZ, 0xc0, !PT ;  /* 0x000000ff697e7812 */ /* 0x000fe200078ec0ff */
[----:B------:R-:W3:Y:S01]  /*1dc90*/  LDL.LU R144, [R1+0x78] ;  /* 0x0000780001907983 */ /* 0x000ee20000300800 */
[----:B------:R-:W-:Y:S01]  /*1dca0*/  PRMT R121, R121, 0x5410, R127 ;  /* 0x0000541079797816 */ /* 0x000fe2000000007f */
[--C-:B------:R-:W-:Y:S02]  /*1dcb0*/  HSET2.LE.AND R178, R130, R141.reuse, PT ;  /* 0x0000008d82b27233 */ /* 0x100fe40003803000 */
[----:B------:R4:W-:Y:S01]  /*1dcc0*/  MUFU.EX2 R187, R125 ;  /* 0x0000007d00bb7308 */ /* 0x0009e20000000800 */
[--C-:B------:R-:W-:Y:S02]  /*1dcd0*/  HSET2.LE.AND R179, R179, R141.reuse, PT ;  /* 0x0000008db3b37233 */ /* 0x100fe40003803000 */
[--C-:B------:R-:W-:Y:S01]  /*1dce0*/  HSET2.LE.AND R173, R121, R141.reuse, PT ;  /* 0x0000008d79ad7233 */ /* 0x100fe20003803000 */
[--C-:B-1----:R-:W-:Y:S06]  /*1dcf0*/  SHF.R.U32.HI R124, RZ, 0x10, R105.reuse ;  /* 0x00000010ff7c7819 */ /* 0x102fec0000011669 */
[----:B------:R-:W1:Y:S01]  /*1dd00*/  MUFU.EX2 R186, R182 ;  /* 0x000000b600ba7308 */ /* 0x000e620000000800 */
[----:B----4-:R-:W4:Y:S01]  /*1dd10*/  LDSM.16.MT88.4 R116, [R214+0xb800] ;  /* 0x00b80000d674783b */ /* 0x010f220000004200 */
[----:B------:R-:W-:Y:S02]  /*1dd20*/  SHF.R.U32.HI R125, RZ, 0x8, R120 ;  /* 0x00000008ff7d7819 */ /* 0x000fe40000011678 */
[----:B------:R-:W-:Y:S02]  /*1dd30*/  SHF.R.U32.HI R120, RZ, 0x8, R106 ;  /* 0x00000008ff787819 */ /* 0x000fe4000001166a */
[----:B------:R-:W-:Y:S02]  /*1dd40*/  SHF.R.U32.HI R106, RZ, 0x18, R105 ;  /* 0x00000018ff6a7819 */ /* 0x000fe40000011669 */
[----:B------:R-:W-:Y:S02]  /*1dd50*/  LOP3.LUT R105, R124, 0xff, RZ, 0xc0, !PT ;  /* 0x000000ff7c697812 */ /* 0x000fe400078ec0ff */
[----:B------:R-:W-:Y:S02]  /*1dd60*/  PRMT R128, R128, 0x5410, R125 ;  /* 0x0000541080807816 */ /* 0x000fe4000000007d */
[----:B------:R-:W-:Y:S02]  /*1dd70*/  PRMT R120, R126, 0x5410, R120 ;  /* 0x000054107e787816 */ /* 0x000fe40000000078 */
[----:B------:R-:W1:Y:S01]  /*1dd80*/  LDSM.16.MT88.4 R124, [R212+0x9c00] ;  /* 0x009c0000d47c783b */ /* 0x000e620000004200 */
[----:B------:R-:W-:Y:S01]  /*1dd90*/  PRMT R177, R105, 0x5410, R106 ;  /* 0x0000541069b17816 */ /* 0x000fe2000000006a */
[--C-:B------:R-:W-:Y:S01]  /*1dda0*/  FFMA.FTZ R105, R150, c[0x0][0x23c], -R183.reuse ;  /* 0x00008f0096697a23 */ /* 0x100fe200000108b7 */
[--C-:B------:R-:W-:Y:S01]  /*1ddb0*/  HSET2.LE.AND R172, R128, R141.reuse, PT ;  /* 0x0000008d80ac7233 */ /* 0x100fe20003803000 */
[----:B------:R-:W-:Y:S01]  /*1ddc0*/  FFMA.FTZ R183, R107, c[0x0][0x23c], -R183 ;  /* 0x00008f006bb77a23 */ /* 0x000fe200000108b7 */
[--C-:B------:R-:W-:Y:S01]  /*1ddd0*/  HSET2.LE.AND R176, R120, R141.reuse, PT ;  /* 0x0000008d78b07233 */ /* 0x100fe20003803000 */
[----:B------:R1:W-:Y:S01]  /*1dde0*/  MUFU.EX2 R184, R105 ;  /* 0x0000006900b87308 */ /* 0x0003e20000000800 */
[--C-:B------:R-:W-:Y:S01]  /*1ddf0*/  HSET2.LE.AND R177, R177, R141.reuse, PT ;  /* 0x0000008db1b17233 */ /* 0x100fe20003803000 */
[-C--:B----4-:R-:W-:Y:S08]  /*1de00*/  HMMA.16816.F32 R84, R108, R116.reuse, R84 ;  /* 0x000000746c54723c */ /* 0x090ff00000001854 */
[C---:B------:R-:W-:Y:S08]  /*1de10*/  HMMA.16816.F32 R88, R112.reuse, R116, R88 ;  /* 0x000000747058723c */ /* 0x040ff00000001858 */
[-C--:B------:R-:W-:Y:S08]  /*1de20*/  HMMA.16816.F32 R92, R112, R118.reuse, R92 ;  /* 0x00000076705c723c */ /* 0x080ff0000000185c */
[----:B------:R-:W-:Y:S01]  /*1de30*/  HMMA.16816.F32 R96, R108, R118, R96 ;  /* 0x000000766c60723c */ /* 0x000fe20000001860 */
[----:B--2---:R-:W-:Y:S03]  /*1de40*/  FFMA.FTZ R107, R100, R149, R155 ;  /* 0x00000095646b7223 */ /* 0x004fe6000001009b */
[--C-:B------:R-:W-:Y:S01]  /*1de50*/  HSET2.LE.AND R100, R131, R141.reuse, PT ;  /* 0x0000008d83647233 */ /* 0x100fe20003803000 */
[----:B------:R-:W-:Y:S04]  /*1de60*/  FADD.FTZ R185, R153, R107 ;  /* 0x0000006b99b97221 */ /* 0x000fe80000010000 */
[----:B------:R-:W-:Y:S03]  /*1de70*/  LOP3.LUT R175, R100, R175, RZ, 0xc0, !PT ;  /* 0x000000af64af7212 */ /* 0x000fe600078ec0ff */
[----:B---3--:R-:W-:Y:S01]  /*1de80*/  FFMA.FTZ R122, R3, R148, R154 ;  /* 0x00000094037a7223 */ /* 0x008fe2000001009a */
[----:B------:R2:W3:Y:S01]  /*1de90*/  MUFU.EX2 R100, R183 ;  /* 0x000000b700647308 */ /* 0x0004e20000000800 */
[----:B------:R-:W-:Y:S01]  /*1dea0*/  HSET2.LE.AND R3, R129, R141, PT ;  /* 0x0000008d81037233 */ /* 0x000fe20003803000 */
[----:B------:R-:W-:Y:S01]  /*1deb0*/  LDSM.16.MT88.4 R148, [R212+0xac00] ;  /* 0x00ac0000d494783b */ /* 0x000fe20000004200 */
[----:B------:R-:W-:Y:S02]  /*1dec0*/  FADD.FTZ R107, R152, R122 ;  /* 0x0000007a986b7221 */ /* 0x000fe40000010000 */
[----:B------:R-:W-:Y:S01]  /*1ded0*/  FFMA.FTZ R106, R2, R146, R147 ;  /* 0x00000092026a7223 */ /* 0x000fe20000010093 */
[----:B------:R-:W-:Y:S01]  /*1dee0*/  F2FP.PACK_AB R2, R192, R193 ;  /* 0x000000c1c002723e */ /* 0x000fe200000000ff */
[----:B------:R-:W-:Y:S01]  /*1def0*/  IMAD.MOV.U32 R146, RZ, RZ, R132 ;  /* 0x000000ffff927224 */ /* 0x000fe200078e0084 */
[----:B------:R-:W-:Y:S01]  /*1df00*/  MOV R147, R133 ;  /* 0x0000008500937202 */ /* 0x000fe20000000f00 */
[----:B------:R-:W-:Y:S01]  /*1df10*/  FADD.FTZ R106, R143, R106 ;  /* 0x0000006a8f6a7221 */ /* 0x000fe20000010000 */
[----:B------:R-:W-:Y:S01]  /*1df20*/  LOP3.LUT R174, R3, R174, RZ, 0xc0, !PT ;  /* 0x000000ae03ae7212 */ /* 0x000fe200078ec0ff */
[----:B-1----:R-:W-:Y:S01]  /*1df30*/  FFMA.FTZ R105, R0, R144, R145 ;  /* 0x0000009000697223 */ /* 0x002fe20000010091 */
[----:B------:R-:W-:Y:S01]  /*1df40*/  F2FP.PACK_AB R0, R194, R195 ;  /* 0x000000c3c200723e */ /* 0x000fe200000000ff */
[----:B------:R-:W-:Y:S01]  /*1df50*/  IMAD.MOV.U32 R144, RZ, RZ, R135 ;  /* 0x000000ffff907224 */ /* 0x000fe200078e0087 */
[----:B------:R-:W-:Y:S01]  /*1df60*/  LOP3.LUT R173, R173, R2, RZ, 0xc0, !PT ;  /* 0x00000002adad7212 */ /* 0x000fe200078ec0ff */
[----:B------:R-:W-:Y:S01]  /*1df70*/  IMAD.MOV.U32 R145, RZ, RZ, R134 ;  /* 0x000000ffff917224 */ /* 0x000fe200078e0086 */
[----:B------:R-:W-:Y:S01]  /*1df80*/  LOP3.LUT R172, R172, R0, RZ, 0xc0, !PT ;  /* 0x00000000acac7212 */ /* 0x000fe200078ec0ff */
[----:B------:R-:W1:Y:S01]  /*1df90*/  LDSM.16.MT88.4 R132, [R214+0x9c00] ;  /* 0x009c0000d684783b */ /* 0x000e620000004200 */
[----:B------:R-:W-:Y:S01]  /*1dfa0*/  F2FP.PACK_AB R3, R190, R191 ;  /* 0x000000bfbe03723e */ /* 0x000fe200000000ff */
[----:B------:R-:W-:Y:S01]  /*1dfb0*/  IMAD.MOV.U32 R238, RZ, RZ, R146 ;  /* 0x000000ffffee7224 */ /* 0x000fe200078e0092 */
[----:B------:R-:W-:Y:S01]  /*1dfc0*/  F2FP.PACK_AB R0, R188, R189 ;  /* 0x000000bdbc00723e */ /* 0x000fe200000000ff */
[----:B------:R-:W-:Y:S01]  /*1dfd0*/  IMAD.MOV.U32 R242, RZ, RZ, R147 ;  /* 0x000000fffff27224 */ /* 0x000fe200078e0093 */
[----:B------:R-:W-:Y:S01]  /*1dfe0*/  LOP3.LUT R176, R176, R3, RZ, 0xc0, !PT ;  /* 0x00000003b0b07212 */ /* 0x000fe200078ec0ff */
[-C--:B------:R-:W-:Y:S01]  /*1dff0*/  HMMA.16816.F32 R112, R172, R124.reuse, R4 ;  /* 0x0000007cac70723c */ /* 0x080fe20000001804 */
[----:B------:R-:W-:Y:S01]  /*1e000*/  F2FP.PACK_AB R2, R186, R187 ;  /* 0x000000bbba02723e */ /* 0x000fe200000000ff */
[----:B--2---:R-:W2:Y:S01]  /*1e010*/  LDSM.16.MT88.4 R180, [R212+0xbc00] ;  /* 0x00bc0000d4b4783b */ /* 0x004ea20000004200 */
[----:B---3--:R-:W-:Y:S01]  /*1e020*/  F2FP.PACK_AB R3, R100, R184 ;  /* 0x000000b86403723e */ /* 0x008fe200000000ff */
[----:B------:R-:W-:Y:S01]  /*1e030*/  FADD.FTZ R105, R142, R105 ;  /* 0x000000698e697221 */ /* 0x000fe20000010000 */
[----:B------:R-:W-:Y:S01]  /*1e040*/  LOP3.LUT R177, R177, R0, RZ, 0xc0, !PT ;  /* 0x00000000b1b17212 */ /* 0x000fe200078ec0ff */
[----:B------:R-:W-:Y:S01]  /*1e050*/  IMAD.MOV.U32 R0, RZ, RZ, R145 ;  /* 0x000000ffff007224 */ /* 0x000fe200078e0091 */
[----:B------:R-:W-:Y:S01]  /*1e060*/  LOP3.LUT R178, R178, R2, RZ, 0xc0, !PT ;  /* 0x00000002b2b27212 */ /* 0x000fe200078ec0ff */
[----:B------:R-:W-:Y:S01]  /*1e070*/  IMAD.MOV.U32 R2, RZ, RZ, R144 ;  /* 0x000000ffff027224 */ /* 0x000fe200078e0090 */
[----:B------:R-:W-:Y:S01]  /*1e080*/  LOP3.LUT R179, R179, R3, RZ, 0xc0, !PT ;  /* 0x00000003b3b37212 */ /* 0x000fe200078ec0ff */
[----:B------:R-:W3:Y:S02]  /*1e090*/  LDSM.16.MT88.4 R4, [R214+0xbc00] ;  /* 0x00bc0000d604783b */ /* 0x000ee40000004200 */
[----:B------:R-:W-:Y:S02]  /*1e0a0*/  FADD.FTZ R2, R2, R107 ;  /* 0x0000006b02027221 */ /* 0x000fe40000010000 */
[----:B------:R-:W-:Y:S02]  /*1e0b0*/  IMAD.MOV.U32 R3, RZ, RZ, R139 ;  /* 0x000000ffff037224 */ /* 0x000fe400078e008b */
[C---:B------:R-:W-:Y:S01]  /*1e0c0*/  HMMA.16816.F32 R108, R176.reuse, R124, R8 ;  /* 0x0000007cb06c723c */ /* 0x040fe20000001808 */
[----:B------:R-:W-:Y:S02]  /*1e0d0*/  FADD.FTZ R0, R0, R106 ;  /* 0x0000006a00007221 */ /* 0x000fe40000010000 */
[----:B------:R-:W-:Y:S02]  /*1e0e0*/  FADD.FTZ R3, R3, R185 ;  /* 0x000000b903037221 */ /* 0x000fe40000010000 */
[----:B------:R-:W-:Y:S02]  /*1e0f0*/  FADD.FTZ R0, R242, R0 ;  /* 0x00000000f2007221 */ /* 0x000fe40000010000 */
[----:B------:R-:W-:Y:S01]  /*1e100*/  IMAD.MOV.U32 R10, RZ, RZ, R137 ;  /* 0x000000ffff0a7224 */ /* 0x000fe200078e0089 */
[-C--:B------:R-:W-:Y:S01]  /*1e110*/  HMMA.16816.F32 R120, R176, R126.reuse, R12 ;  /* 0x0000007eb078723c */ /* 0x080fe2000000180c */
[----:B------:R-:W-:Y:S03]  /*1e120*/  IMAD.MOV.U32 R11, RZ, RZ, R136 ;  /* 0x000000ffff0b7224 */ /* 0x000fe600078e0088 */
[----:B------:R-:W-:Y:S01]  /*1e130*/  FADD.FTZ R3, R10, R3 ;  /* 0x000000030a037221 */ /* 0x000fe20000010000 */
[----:B------:R-:W-:Y:S01]  /*1e140*/  MOV R9, R138 ;  /* 0x0000008a00097202 */ /* 0x000fe20000000f00 */
        /* <DEDUP_REMOVED lines=39> */
[----:B------:R-:W-:Y:S02]  /*1e3c0*/  IMAD.MOV.U32 R106, RZ, RZ, R101 ;  /* 0x000000ffff6a7224 */ /* 0x000fe400078e0065 */
[----:B------:R-:W-:Y:S02]  /*1e3d0*/  FADD.FTZ R0, R246, R0 ;  /* 0x00000000f6007221 */ /* 0x000fe40000010000 */
[C---:B------:R-:W-:Y:S01]  /*1e3e0*/  HMMA.16816.F32 R156, R176.reuse, R164, R56 ;  /* 0x000000a4b09c723c */ /* 0x040fe20000001838 */
[----:B------:R-:W-:Y:S03]  /*1e3f0*/  IMAD.MOV.U32 R105, RZ, RZ, R102 ;  /* 0x000000ffff697224 */ /* 0x000fe600078e0066 */
[----:B------:R-:W-:Y:S04]  /*1e400*/  FADD.FTZ R0, R247, R0 ;  /* 0x00000000f7007221 */ /* 0x000fe80000010000 */
[-C--:B------:R-:W-:Y:S01]  /*1e410*/  HMMA.16816.F32 R168, R176, R166.reuse, R60 ;  /* 0x000000a6b0a8723c */ /* 0x080fe2000000183c */
[----:B------:R-:W-:Y:S04]  /*1e420*/  FADD.FTZ R0, R203, R0 ;  /* 0x00000000cb007221 */ /* 0x000fe80000010000 */
[----:B------:R-:W-:Y:S02]  /*1e430*/  FADD.FTZ R8, R207, R0 ;  /* 0x00000000cf087221 */ /* 0x000fe40000010000 */
[----:B------:R-:W-:Y:S01]  /*1e440*/  FADD.FTZ R0, R209, R9 ;  /* 0x00000009d1007221 */ /* 0x000fe20000010000 */
[C---:B------:R-:W-:Y:S08]  /*1e450*/  HMMA.16816.F32 R164, R172.reuse, R166, R64 ;  /* 0x000000a6aca4723c */ /* 0x040ff00000001840 */
[-C--:B--2---:R-:W-:Y:S08]  /*1e460*/  HMMA.16816.F32 R68, R172, R180.reuse, R68 ;  /* 0x000000b4ac44723c */ /* 0x084ff00000001844 */
        /* <DEDUP_REMOVED lines=26> */
[----:B------:R-:W-:Y:S02]  /*1e610*/  FADD.FTZ R0, R100, R0 ;  /* 0x0000000064007221 */ /* 0x000fe40000010000 */
[----:B------:R-:W-:Y:S03]  /*1e620*/  IMAD.MOV.U32 R100, RZ, RZ, R103 ;  /* 0x000000ffff647224 */ /* 0x000fe600078e0067 */
[----:B------:R2:W-:Y:S01]  /*1e630*/  STL [R1+0x78], R0 ;  /* 0x0000780001007387 */ /* 0x0005e20000100800 */
[----:B-1----:R-:W-:Y:S01]  /*1e640*/  IMAD.MOV.U32 R3, RZ, RZ, R104 ;  /* 0x000000ffff037224 */ /* 0x002fe200078e0068 */
[----:B--2--5:R-:W-:-:S05]  /*1e650*/  @P0 BRA `(.L_x_751) ;  /* 0xffff8e5000000947 */ /* 0x024fca000383ffff */
.L_x_750:
[----:B------:R-:W2:Y:S04]  /*1e660*/  LDL.LU R5, [R1+0x48] ;  /* 0x0000480001057983 */ /* 0x000ea80000300800 */
[----:B------:R-:W3:Y:S01]  /*1e670*/  S2R R107, SR_TID.X ;  /* 0x00000000006b7919 */ /* 0x000ee20000002100 */
[----:B------:R-:W4:Y:S01]  /*1e680*/  S2UR UR7, SR_CTAID.Y ;  /* 0x00000000000779c3 */ /* 0x000f220000002600 */
[----:B------:R-:W-:-:S02]  /*1e690*/  UISETP.NE.AND UP4, UPT, UR26, -0x1, UPT ;  /* 0xffffffff1a00788c */ /* 0x000fc4000bf85270 */
[----:B------:R-:W5:Y:S01]  /*1e6a0*/  LDL.LU R4, [R1+0x70] ;  /* 0x0000700001047983 */ /* 0x000f620000300800 */
[----:B------:R-:W-:-:S03]  /*1e6b0*/  ULDC.64 UR4, c[0x0][0x1e8] ;  /* 0x00007a0000047ab9 */ /* 0x000fc60000000a00 */
[----:B------:R-:W5:Y:S04]  /*1e6c0*/  LDL.LU R8, [R1+0x74] ;  /* 0x0000740001087983 */ /* 0x000f680000300800 */
[----:B------:R-:W5:Y:S01]  /*1e6d0*/  LDL.LU R7, [R1+0x78] ;  /* 0x0000780001077983 */ /* 0x000f620000300800 */
[----:B------:R-:W-:Y:S01]  /*1e6e0*/  ULDC.U8 UR11, c[0x0][0x329] ;  /* 0x0000ca40000b7ab9 */ /* 0x000fe20000000000 */
[----:B------:R-:W-:Y:S01]  /*1e6f0*/  BSSY B0, `(.L_x_754) ;  /* 0x0000173000007945 */ /* 0x000fe20003800000 */
[----:B------:R-:W-:Y:S02]  /*1e700*/  UISETP.NE.AND UP3, UPT, UR11, URZ, UPT ;  /* 0x0000003f0b00728c */ /* 0x000fe4000bf65270 */
[----:B------:R-:W-:Y:S02]  /*1e710*/  ULDC.U8 UR10, c[0x0][0x328] ;  /* 0x0000ca00000a7ab9 */ /* 0x000fe40000000000 */
[----:B------:R-:W-:-:S02]  /*1e720*/  @UP4 UIMAD.WIDE.U32 UR14, UR26, UR4, URZ ;  /* 0x000000041a0e42a5 */ /* 0x000fc4000f8e003f */
[----:B------:R-:W-:Y:S02]  /*1e730*/  UISETP.NE.AND UP2, UPT, UR10, URZ, UPT ;  /* 0x0000003f0a00728c */ /* 0x000fe4000bf45270 */
[----:B------:R-:W-:Y:S01]  /*1e740*/  @UP4 UIMAD UR8, UR26, UR5, UR15 ;  /* 0x000000051a0842a4 */ /* 0x000fe2000f8e020f */
[----:B---3--:R-:W-:Y:S01]  /*1e750*/  SHF.R.S32.HI R106, RZ, 0x1f, R107 ;  /* 0x0000001fff6a7819 */ /* 0x008fe2000001146b */
[----:B----4-:R-:W-:Y:S02]  /*1e760*/  @!UP4 USHF.R.S32.HI UR12, URZ, 0x1f, UR7 ;  /* 0x0000001f3f0cc899 */ /* 0x010fe40008011407 */
[----:B------:R-:W-:Y:S01]  /*1e770*/  @!UP3 UISETP.NE.AND UP1, UPT, UR10, URZ, UPT ;  /* 0x0000003f0a00b28c */ /* 0x000fe2000bf25270 */
[CC--:B------:R-:W-:Y:S01]  /*1e780*/  LEA.HI R38, R106.reuse, R107.reuse, RZ, 0x2 ;  /* 0x0000006b6a267211 */ /* 0x0c0fe200078f10ff */
[----:B------:R-:W3:Y:S01]  /*1e790*/  S2UR UR10, SR_CTAID.X ;  /* 0x00000000000a79c3 */ /* 0x000ee20000002500 */
[----:B------:R-:W-:Y:S01]  /*1e7a0*/  LEA.HI R106, R106, R107, RZ, 0x5 ;  /* 0x0000006b6a6a7211 */ /* 0x000fe200078f28ff */
[----:B------:R-:W-:-:S02]  /*1e7b0*/  ULDC.64 UR4, c[0x0][0x1e0] ;  /* 0x0000780000047ab9 */ /* 0x000fc40000000a00 */
[----:B------:R-:W-:Y:S02]  /*1e7c0*/  UISETP.EQ.AND UP2, UPT, UR11, URZ, UP2 ;  /* 0x0000003f0b00728c */ /* 0x000fe40009742270 */
[----:B------:R-:W-:Y:S02]  /*1e7d0*/  @!UP4 UIMAD UR12, UR12, UR4, URZ ;  /* 0x000000040c0cc2a4 */ /* 0x000fe4000f8e023f */
[----:B------:R-:W4:Y:S01]  /*1e7e0*/  S2UR UR11, SR_CTAID.Z ;  /* 0x00000000000b79c3 */ /* 0x000f220000002700 */
[----:B------:R-:W-:Y:S02]  /*1e7f0*/  ULDC UR9, c[0x0][0x214] ;  /* 0x0000850000097ab9 */ /* 0x000fe40000000800 */
[----:B------:R-:W-:Y:S02]  /*1e800*/  @!UP4 UIMAD UR12, UR7, UR5, UR12 ;  /* 0x00000005070cc2a4 */ /* 0x000fe4000f8e020c */
[----:B------:R-:W-:Y:S02]  /*1e810*/  @UP3 ULDC UR15, c[0x0][0x210] ;  /* 0x00008400000f3ab9 */ /* 0x000fe40000000800 */
[----:B------:R-:W-:-:S02]  /*1e820*/  ULDC UR5, c[0x0][0x234] ;  /* 0x00008d0000057ab9 */ /* 0x000fc40000000800 */
[----:B------:R-:W-:Y:S02]  /*1e830*/  @UP3 UIMAD UR15, UR15, UR9, URZ ;  /* 0x000000090f0f32a4 */ /* 0x000fe4000f8e023f */
[----:B------:R-:W-:Y:S02]  /*1e840*/  UISETP.NE.OR UP0, UPT, UR26, -0x1, !UP2 ;  /* 0xffffffff1a00788c */ /* 0x000fe4000d705670 */
[----:B------:R-:W-:Y:S02]  /*1e850*/  @!UP3 USEL UR15, UR9, UR5, !UP1 ;  /* 0x00000005090fb287 */ /* 0x000fe4000c800000 */
[----:B------:R-:W-:Y:S02]  /*1e860*/  @!UP4 UIMAD.WIDE.U32 UR18, UR7, UR4, URZ ;  /* 0x000000040712c2a5 */ /* 0x000fe4000f8e003f */
[----:B------:R-:W-:Y:S02]  /*1e870*/  @UP3 UMOV UR13, 0x1 ;  /* 0x00000001000d3882 */ /* 0x000fe40000000000 */
[----:B------:R-:W-:-:S02]  /*1e880*/  ULDC UR4, c[0x0][0x1c0] ;  /* 0x0000700000047ab9 */ /* 0x000fc40000000800 */
[----:B------:R-:W-:Y:S02]  /*1e890*/  @!UP3 UIMAD UR13, UR15, UR4, URZ ;  /* 0x000000040f0db2a4 */ /* 0x000fe4000f8e023f */
[----:B------:R-:W-:Y:S02]  /*1e8a0*/  @UP3 ULDC UR16, c[0x0][0x210] ;  /* 0x0000840000103ab9 */ /* 0x000fe40000000800 */
[----:B------:R-:W-:Y:S02]  /*1e8b0*/  UIMAD UR5, UR7, UR13, URZ ;  /* 0x0000000d070572a4 */ /* 0x000fe4000f8e023f */
[----:B------:R-:W-:Y:S02]  /*1e8c0*/  @!UP3 UMOV UR16, 0x1 ;  /* 0x000000010010b882 */ /* 0x000fe40000000000 */
[----:B------:R-:W-:Y:S02]  /*1e8d0*/  @!UP0 UIMAD UR26, UR7, UR9, URZ ;  /* 0x00000009071a82a4 */ /* 0x000fe4000f8e023f */
[----:B---3--:R-:W-:-:S02]  /*1e8e0*/  UIMAD UR4, UR10, UR16, URZ ;  /* 0x000000100a0472a4 */ /* 0x008fc4000f8e023f */
[----:B------:R-:W-:Y:S02]  /*1e8f0*/  USEL UR5, UR5, URZ, !UP2 ;  /* 0x0000003f05057287 */ /* 0x000fe4000d000000 */
[----:B------:R-:W-:Y:S02]  /*1e900*/  USHF.L.U32 UR4, UR4, 0x7, URZ ;  /* 0x0000000704047899 */ /* 0x000fe4000800063f */
[----:B----4-:R-:W-:Y:S02]  /*1e910*/  UIMAD UR15, UR11, UR15, UR5 ;  /* 0x0000000f0b0f72a4 */ /* 0x010fe4000f8e0205 */
[----:B------:R-:W-:Y:S02]  /*1e920*/  @!UP2 UMOV UR20, URZ ;  /* 0x0000003f0014ac82 */ /* 0x000fe40008000000 */
[----:B------:R-:W-:Y:S02]  /*1e930*/  @UP2 UMOV UR20, UR26 ;  /* 0x0000001a00142c82 */ /* 0x000fe40008000000 */
[----:B------:R-:W-:-:S02]  /*1e940*/  @!UP2 UMOV UR21, URZ ;  /* 0x0000003f0015ac82 */ /* 0x000fc40008000000 */
[----:B------:R-:W-:Y:S02]  /*1e950*/  USHF.R.S32.HI UR5, URZ, 0x1f, UR4 ;  /* 0x0000001f3f057899 */ /* 0x000fe40008011404 */
[----:B------:R-:W-:Y:S02]  /*1e960*/  @UP2 USHF.R.S32.HI UR21, URZ, 0x1f, UR26 ;  /* 0x0000001f3f152899 */ /* 0x000fe4000801141a */
[----:B------:R-:W-:Y:S02]  /*1e970*/  USHF.R.S32.HI UR7, URZ, 0x1f, UR15 ;  /* 0x0000001f3f077899 */ /* 0x000fe4000801140f */
[----:B------:R-:W-:Y:S02]  /*1e980*/  UIADD3 UR4, UP1, UP0, UR4, UR20, UR15 ;  /* 0x0000001404047290 */ /* 0x000fe4000f83e00f */
[----:B------:R-:W-:Y:S02]  /*1e990*/  @!UP4 UIADD3 UR8, UR19, UR12, URZ ;  /* 0x0000000c1308c290 */ /* 0x000fe4000fffe03f */
[----:B------:R-:W-:-:S02]  /*1e9a0*/  UIADD3.X UR5, UR5, UR21, UR7, UP1, UP0 ;  /* 0x0000001505057290 */ /* 0x000fc40008fe0407 */
[----:B------:R-:W-:Y:S01]  /*1e9b0*/  @!UP4 UMOV UR14, UR18 ;  /* 0x00000012000ecc82 */ /* 0x000fe20008000000 */
[----:B-12---:R-:W1:Y:S04]  /*1e9c0*/  SHFL.BFLY PT, R2, R5, 0x2, 0x1f ;  /* 0x0c401f0005027f89 */ /* 0x006e6800000e0000 */
[----:B-----5:R-:W2:Y:S01]  /*1e9d0*/  SHFL.BFLY PT, R0, R4, 0x2, 0x1f ;  /* 0x0c401f0004007f89 */ /* 0x020ea200000e0000 */
[----:B-1----:R-:W-:-:S03]  /*1e9e0*/  FADD.FTZ R2, R2, R5 ;  /* 0x0000000502027221 */ /* 0x002fc60000010000 */
[----:B------:R-:W-:Y:S04]  /*1e9f0*/  SHFL.BFLY PT, R5, R7, 0x2, 0x1f ;  /* 0x0c401f0007057f89 */ /* 0x000fe800000e0000 */
[----:B------:R-:W1:Y:S01]  /*1ea00*/  SHFL.BFLY PT, R3, R2, 0x1, 0x1f ;  /* 0x0c201f0002037f89 */ /* 0x000e6200000e0000 */
[----:B--2---:R-:W-:-:S03]  /*1ea10*/  FADD.FTZ R0, R0, R4 ;  /* 0x0000000400007221 */ /* 0x004fc60000010000 */
[----:B------:R-:W2:Y:S04]  /*1ea20*/  SHFL.BFLY PT, R4, R8, 0x2, 0x1f ;  /* 0x0c401f0008047f89 */ /* 0x000ea800000e0000 */
[----:B------:R-:W3:Y:S01]  /*1ea30*/  SHFL.BFLY PT, R6, R0, 0x1, 0x1f ;  /* 0x0c201f0000067f89 */ /* 0x000ee200000e0000 */
[----:B-1----:R-:W-:Y:S01]  /*1ea40*/  FADD.FTZ R49, R2, R3 ;  /* 0x0000000302317221 */ /* 0x002fe20000010000 */
[----:B------:R-:W-:Y:S01]  /*1ea50*/  MOV R3, 0x3f800000 ;  /* 0x3f80000000037802 */ /* 0x000fe20000000f00 */
[----:B------:R-:W-:Y:S01]  /*1ea60*/  FADD.FTZ R2, R5, R7 ;  /* 0x0000000705027221 */ /* 0x000fe20000010000 */
[----:B------:R-:W-:Y:S01]  /*1ea70*/  LOP3.LUT R7, R38, 0xfffffffc, RZ, 0xc0, !PT ;  /* 0xfffffffc26077812 */ /* 0x000fe200078ec0ff */
[----:B--2---:R-:W-:Y:S01]  /*1ea80*/  FADD.FTZ R4, R4, R8 ;  /* 0x0000000804047221 */ /* 0x004fe20000010000 */
[----:B------:R-:W-:-:S02]  /*1ea90*/  FSETP.NE.FTZ.AND P5, PT, R49, RZ, PT ;  /* 0x000000ff3100720b */ /* 0x000fc40003fb5000 */
[----:B------:R-:W-:Y:S01]  /*1eaa0*/  SHF.R.S32.HI R38, RZ, 0x2, R38 ;  /* 0x00000002ff267819 */ /* 0x000fe20000011426 */
[----:B---3--:R-:W-:Y:S01]  /*1eab0*/  FADD.FTZ R48, R0, R6 ;  /* 0x0000000600307221 */ /* 0x008fe20000010000 */
[----:B------:R-:W1:Y:S01]  /*1eac0*/  SHFL.BFLY PT, R5, R4, 0x1, 0x1f ;  /* 0x0c201f0004057f89 */ /* 0x000e6200000e0000 */
[----:B------:R-:W-:-:S03]  /*1ead0*/  MOV R0, 0x3f800000 ;  /* 0x3f80000000007802 */ /* 0x000fc60000000f00 */
[----:B------:R-:W2:Y:S01]  /*1eae0*/  SHFL.BFLY PT, R6, R2, 0x1, 0x1f ;  /* 0x0c201f0002067f89 */ /* 0x000ea200000e0000 */
[----:B------:R-:W-:-:S04]  /*1eaf0*/  FSETP.NE.FTZ.AND P4, PT, R48, RZ, PT ;  /* 0x000000ff3000720b */ /* 0x000fc80003f95000 */
[----:B------:R-:W3:Y:S09]  /*1eb00*/  @P5 MUFU.RCP R0, R49 ;  /* 0x0000003100005308 */ /* 0x000ef20000001000 */
[----:B------:R-:W-:Y:S01]  /*1eb10*/  @P4 MUFU.RCP R3, R48 ;  /* 0x0000003000034308 */ /* 0x000fe20000001000 */
[----:B-1----:R-:W-:Y:S01]  /*1eb20*/  FADD.FTZ R105, R4, R5 ;  /* 0x0000000504697221 */ /* 0x002fe20000010000 */
[----:B------:R-:W-:Y:S01]  /*1eb30*/  SHF.R.S32.HI R5, RZ, 0x5, R106 ;  /* 0x00000005ff057819 */ /* 0x000fe2000001146a */
[----:B---3--:R-:W-:Y:S01]  /*1eb40*/  FMUL.FTZ R0, R0, c[0x0][0x2dc] ;  /* 0x0000b70000007a20 */ /* 0x008fe20000410000 */
[----:B------:R-:W-:Y:S01]  /*1eb50*/  IADD3 R4, -R7, R107, RZ ;  /* 0x0000006b07047210 */ /* 0x000fe20007ffe1ff */
[----:B--2---:R-:W-:Y:S01]  /*1eb60*/  FADD.FTZ R100, R2, R6 ;  /* 0x0000000602647221 */ /* 0x004fe20000010000 */
[----:B------:R-:W-:Y:S01]  /*1eb70*/  FSETP.NE.FTZ.AND P3, PT, R105, RZ, PT ;  /* 0x000000ff6900720b */ /* 0x000fe20003f75000 */
[C---:B------:R-:W-:Y:S01]  /*1eb80*/  FMUL.FTZ R112, R0.reuse, R112 ;  /* 0x0000007000707220 */ /* 0x040fe20000410000 */
[----:B------:R-:W-:Y:S01]  /*1eb90*/  MOV R2, 0x3f800000 ;  /* 0x3f80000000027802 */ /* 0x000fe20000000f00 */
[----:B------:R-:W-:Y:S01]  /*1eba0*/  FMUL.FTZ R45, R0, R113 ;  /* 0x00000071002d7220 */ /* 0x000fe20000410000 */
[----:B------:R-:W-:Y:S01]  /*1ebb0*/  FSETP.NE.FTZ.AND P2, PT, R100, RZ, PT ;  /* 0x000000ff6400720b */ /* 0x000fe20003f55000 */
[C---:B------:R-:W-:Y:S01]  /*1ebc0*/  FMUL.FTZ R116, R0.reuse, R116 ;  /* 0x0000007400747220 */ /* 0x040fe20000410000 */
[----:B------:R-:W-:Y:S01]  /*1ebd0*/  LEA R50, R5, R4, 0x8 ;  /* 0x0000000405327211 */ /* 0x000fe200078e40ff */
[C---:B------:R-:W-:Y:S01]  /*1ebe0*/  FMUL.FTZ R43, R0.reuse, R117 ;  /* 0x00000075002b7220 */ /* 0x040fe20000410000 */
[----:B------:R-:W-:Y:S01]  /*1ebf0*/  F2FP.PACK_AB R45, R45, R112 ;  /* 0x000000702d2d723e */ /* 0x000fe200000000ff */
[----:B------:R-:W-:-:S02]  /*1ec00*/  FMUL.FTZ R128, R0, R128 ;  /* 0x0000008000807220 */ /* 0x000fc40000410000 */
[C---:B------:R-:W-:Y:S01]  /*1ec10*/  FMUL.FTZ R41, R0.reuse, R129 ;  /* 0x0000008100297220 */ /* 0x040fe20000410000 */
[----:B------:R-:W-:Y:S01]  /*1ec20*/  F2FP.PACK_AB R43, R43, R116 ;  /* 0x000000742b2b723e */ /* 0x000fe200000000ff */
[----:B------:R-:W1:Y:S01]  /*1ec30*/  @P3 MUFU.RCP R2, R105 ;  /* 0x0000006900023308 */ /* 0x000e620000001000 */
        /* <DEDUP_REMOVED lines=27> */
[----:B-1----:R-:W-:Y:S01]  /*1edf0*/  FMUL.FTZ R2, R2, c[0x0][0x2dc] ;  /* 0x0000b70002027a20 */ /* 0x002fe20000410000 */
[----:B------:R-:W-:Y:S01]  /*1ee00*/  F2FP.PACK_AB R12, R12, R84 ;  /* 0x000000540c0c723e */ /* 0x000fe200000000ff */
[----:B------:R-:W-:Y:S01]  /*1ee10*/  FMUL.FTZ R3, R3, c[0x0][0x2dc] ;  /* 0x0000b70003037a20 */ /* 0x000fe20000410000 */
[----:B------:R-:W-:Y:S01]  /*1ee20*/  F2FP.PACK_AB R8, R8, R96 ;  /* 0x000000600808723e */ /* 0x000fe200000000ff */
[C---:B------:R-:W-:Y:S01]  /*1ee30*/  FMUL.FTZ R108, R2.reuse, R108 ;  /* 0x0000006c026c7220 */ /* 0x040fe20000410000 */
[----:B------:R-:W1:Y:S01]  /*1ee40*/  @P2 MUFU.RCP R0, R100 ;  /* 0x0000006400002308 */ /* 0x000e620000001000 */
[C---:B------:R-:W-:Y:S02]  /*1ee50*/  FMUL.FTZ R47, R2.reuse, R109 ;  /* 0x0000006d022f7220 */ /* 0x040fe40000410000 */
        /* <DEDUP_REMOVED lines=34> */
[----:B------:R-:W-:Y:S01]  /*1f080*/  F2FP.PACK_AB R10, R10, R88 ;  /* 0x000000580a0a723e */ /* 0x000fe200000000ff */
[----:B------:R-:W-:Y:S01]  /*1f090*/  FMUL.FTZ R114, R3, R114 ;  /* 0x0000007203727220 */ /* 0x000fe20000410000 */
[----:B------:R-:W-:Y:S01]  /*1f0a0*/  LEA.HI R2, R2, R38, RZ, 0x3 ;  /* 0x0000002602027211 */ /* 0x000fe200078f18ff */
[----:B------:R-:W-:Y:S01]  /*1f0b0*/  FMUL.FTZ R110, R0, R110 ;  /* 0x0000006e006e7220 */ /* 0x000fe20000410000 */
[----:B------:R-:W-:Y:S01]  /*1f0c0*/  F2FP.PACK_AB R6, R6, R92 ;  /* 0x0000005c0606723e */ /* 0x000fe200000000ff */
[----:B------:R-:W-:Y:S01]  /*1f0d0*/  FMUL.FTZ R111, R0, R111 ;  /* 0x0000006f006f7220 */ /* 0x000fe20000410000 */
[----:B------:R-:W-:Y:S01]  /*1f0e0*/  LOP3.LUT R2, R2, 0xfffffff8, RZ, 0xc0, !PT ;  /* 0xfffffff802027812 */ /* 0x000fe200078ec0ff */
[----:B------:R-:W-:-:S02]  /*1f0f0*/  FMUL.FTZ R122, R0, R122 ;  /* 0x0000007a007a7220 */ /* 0x000fc40000410000 */
[----:B------:R-:W-:Y:S01]  /*1f100*/  FMUL.FTZ R123, R0, R123 ;  /* 0x0000007b007b7220 */ /* 0x000fe20000410000 */
[----:B------:R-:W-:Y:S01]  /*1f110*/  IADD3 R2, R38, -R2, RZ ;  /* 0x8000000226027210 */ /* 0x000fe20007ffe0ff */
        /* <DEDUP_REMOVED lines=45> */
[C---:B------:R-:W-:Y:S01]  /*1f3f0*/  FMUL.FTZ R146, R3.reuse, R146 ;  /* 0x0000009203927220 */ /* 0x040fe20000410000 */
[----:B------:R-:W-:Y:S01]  /*1f400*/  F2FP.PACK_AB R42, R42, R118 ;  /* 0x000000762a2a723e */ /* 0x000fe200000000ff */
        /* <DEDUP_REMOVED lines=24> */
[C---:B------:R-:W-:Y:S02]  /*1f590*/  SHF.L.U32 R3, R4.reuse, 0x6, RZ ;  /* 0x0000000604037819 */ /* 0x040fe400000006ff */
[----:B------:R-:W-:Y:S02]  /*1f5a0*/  F2FP.PACK_AB R11, R11, R86 ;  /* 0x000000560b0b723e */ /* 0x000fe400000000ff */
[----:B------:R-:W-:Y:S02]  /*1f5b0*/  LOP3.LUT R2, R3, 0xc0, RZ, 0xc0, !PT ;  /* 0x000000c003027812 */ /* 0x000fe400078ec0ff */
[----:B------:R-:W-:-:S02]  /*1f5c0*/  LOP3.LUT R3, R4, 0x1, RZ, 0xc0, !PT ;  /* 0x0000000104037812 */ /* 0x000fc400078ec0ff */
[----:B------:R-:W-:Y:S02]  /*1f5d0*/  LEA.HI R2, R2, R2, RZ, 0x1d ;  /* 0x0000000202027211 */ /* 0x000fe400078fe8ff */
[----:B------:R-:W-:Y:S02]  /*1f5e0*/  ISETP.NE.U32.AND P1, PT, R3, 0x1, PT ;  /* 0x000000010300780c */ /* 0x000fe40003f25070 */
[----:B------:R-:W-:Y:S02]  /*1f5f0*/  LEA R0, R0, R2, 0x1 ;  /* 0x0000000200007211 */ /* 0x000fe400078e08ff */
[----:B------:R-:W-:Y:S02]  /*1f600*/  MOV R3, 0x20 ;  /* 0x0000002000037802 */ /* 0x000fe40000000f00 */
[----:B------:R-:W-:Y:S02]  /*1f610*/  SHF.L.U32 R0, R0, 0x1, RZ ;  /* 0x0000000100007819 */ /* 0x000fe400000006ff */
[----:B------:R-:W-:-:S02]  /*1f620*/  SEL R3, R3, 0xffffffe0, !P0 ;  /* 0xffffffe003037807 */ /* 0x000fc40004000000 */
[C---:B------:R-:W-:Y:S01]  /*1f630*/  IADD3 R2, R0.reuse, -0x10, RZ ;  /* 0xfffffff000027810 */ /* 0x040fe20007ffe0ff */
[----:B------:R-:W-:Y:S01]  /*1f640*/  STS [R0], R45 ;  /* 0x0000002d00007388 */ /* 0x000fe20000000800 */
[C---:B------:R-:W-:Y:S02]  /*1f650*/  IADD3 R4, R0.reuse, R3, RZ ;  /* 0x0000000300047210 */ /* 0x040fe40007ffe0ff */
[----:B------:R-:W-:Y:S01]  /*1f660*/  @P1 IADD3 R2, R0, 0x10, RZ ;  /* 0x0000001000021810 */ /* 0x000fe20007ffe0ff */
[----:B------:R-:W-:Y:S01]  /*1f670*/  STS [R0+0x200], R44 ;  /* 0x0002002c00007388 */ /* 0x000fe20000000800 */
[----:B------:R-:W-:Y:S02]  /*1f680*/  F2FP.PACK_AB R7, R7, R98 ;  /* 0x000000620707723e */ /* 0x000fe400000000ff */
[----:B------:R-:W-:Y:S01]  /*1f690*/  IADD3 R3, R3, R2, RZ ;  /* 0x0000000203037210 */ /* 0x000fe20007ffe0ff */
[----:B------:R-:W-:Y:S04]  /*1f6a0*/  STS [R2], R43 ;  /* 0x0000002b02007388 */ /* 0x000fe80000000800 */
        /* <DEDUP_REMOVED lines=78> */
[----:B---34-:R-:W3:Y:S04]  /*1fb90*/  LDL.LU R172, [R1+0x9c] ;  /* 0x00009c0001ac7983 */ /* 0x018ee80000300800 */
[----:B------:R-:W4:Y:S02]  /*1fba0*/  S2R R2, SR_TID.X ;  /* 0x0000000000027919 */ /* 0x000f240000002100 */
[----:B----4-:R-:W-:-:S04]  /*1fbb0*/  SHF.R.S32.HI R0, RZ, 0x1f, R2 ;  /* 0x0000001fff007819 */ /* 0x010fc80000011402 */
[----:B------:R-:W-:-:S04]  /*1fbc0*/  LEA.HI R0, R0, R2, RZ, 0x5 ;  /* 0x0000000200007211 */ /* 0x000fc800078f28ff */
[----:B------:R-:W-:-:S05]  /*1fbd0*/  LOP3.LUT R0, R0, 0xffffffe0, RZ, 0xc0, !PT ;  /* 0xffffffe000007812 */ /* 0x000fca00078ec0ff */
[----:B------:R-:W-:-:S05]  /*1fbe0*/  IMAD.IADD R0, R2, 0x1, -R0 ;  /* 0x0000000102007824 */ /* 0x000fca00078e0a00 */
[----:B------:R-:W-:-:S04]  /*1fbf0*/  SHF.R.S32.HI R2, RZ, 0x1f, R0 ;  /* 0x0000001fff027819 */ /* 0x000fc80000011400 */
[----:B------:R-:W-:-:S04]  /*1fc00*/  LEA.HI R0, R2, R0, RZ, 0x2 ;  /* 0x0000000002007211 */ /* 0x000fc800078f10ff */
[----:B------:R-:W-:-:S05]  /*1fc10*/  SHF.R.S32.HI R0, RZ, 0x2, R0 ;  /* 0x00000002ff007819 */ /* 0x000fca0000011400 */
        /* <DEDUP_REMOVED lines=32> */
.L_x_755:
[----:B---34-:R-:W-:Y:S05]  /*1fe20*/  BSYNC B0 ;  /* 0x0000000000007941 */ /* 0x018fea0003800000 */
.L_x_754:
        /* <DEDUP_REMOVED lines=37> */
.L_x_757:
[----:B----4-:R-:W-:Y:S05]  /*20080*/  BSYNC B0 ;  /* 0x0000000000007941 */ /* 0x010fea0003800000 */
.L_x_756:
        /* <DEDUP_REMOVED lines=20> */
.L_x_759:
[----:B------:R-:W-:Y:S05]  /*201d0*/  BSYNC B0 ;  /* 0x0000000000007941 */ /* 0x000fea0003800000 */
.L_x_758:
        /* <DEDUP_REMOVED lines=20> */
.L_x_761:
[----:B------:R-:W-:Y:S05]  /*20320*/  BSYNC B0 ;  /* 0x0000000000007941 */ /* 0x000fea0003800000 */
.L_x_760:
        /* <DEDUP_REMOVED lines=21> */
.L_x_762:
        /* <DEDUP_REMOVED lines=16> */
.L_x_1045:


//--------------------- .text._ZN5flash16flash_fwd_kernelI23Flash_fwd_kernel_traitsILi96ELi128ELi64ELi4ELb0ELb0EN7cutlass6half_tE19Flash_kernel_traitsILi96ELi128ELi64ELi4ES3_EELb1ELb0ELb1ELb0ELb0ELb0ELb0ELb1EEEvNS_16Flash_fwd_paramsE --------------------------
	.section	.text._ZN5flash16flash_fwd_kernelI23Flash_fwd_kernel_traitsILi96ELi128ELi64ELi4ELb0ELb0EN7cutlass6half_tE19Flash_kernel_traitsILi96ELi128ELi64ELi4ES3_EELb1ELb0ELb1ELb0ELb0ELb0ELb0ELb1EEEvNS_16Flash_fwd_paramsE,"ax",@progbits
	.sectioninfo	@"SHI_REGISTERS=255"
	.align	128
        .global         _ZN5flash16flash_fwd_kernelI23Flash_fwd_kernel_traitsILi96ELi128ELi64ELi4ELb0ELb0EN7cutlass6half_tE19Flash_kernel_traitsILi96ELi128ELi64ELi4ES3_EELb1ELb0ELb1ELb0ELb0ELb0ELb0ELb1EEEvNS_16Flash_fwd_paramsE
        .type           _ZN5flash16flash_fwd_kernelI23Flash_fwd_kernel_traitsILi96ELi128ELi64ELi4ELb0ELb0EN7cutlass6half_tE19Flash_kernel_traitsILi96ELi128ELi64ELi4ES3_EELb1ELb0ELb1ELb0ELb0ELb0ELb0ELb1EEEvNS_16Flash_fwd_paramsE,@function
        .size           _ZN5flash16flash_fwd_kernelI23Flash_fwd_kernel_traitsILi96ELi128ELi64ELi4ELb0ELb0EN7cutlass6half_tE19Flash_kernel_traitsILi96ELi128ELi64ELi4ES3_EELb1ELb0ELb1ELb0ELb0ELb0ELb0ELb1EEEvNS_16Flash_fwd_paramsE,(.L_x_1022 - _ZN5flash16flash_fwd_kernelI23Flash_fwd_kernel_traitsILi96ELi128ELi64ELi4ELb0ELb0EN7cutlass6half_tE19Flash_kernel_traitsILi96ELi128ELi64ELi4ES3_EELb1ELb0ELb1ELb0ELb0ELb0ELb0ELb1EEEvNS_16Flash_fwd_paramsE)
        .other          _ZN5flash16flash_fwd_kernelI23Flash_fwd_kernel_traitsILi96ELi128ELi64ELi4ELb0ELb0EN7cutlass6half_tE19Flash_kernel_traitsILi96ELi128ELi64ELi4ES3_EELb1ELb0ELb1ELb0ELb0ELb0ELb0ELb1EEEvNS_16Flash_fwd_paramsE,@"STO_CUDA_ENTRY STV_DEFAULT"
_ZN5flash16flash_fwd_kernelI23Flash_fwd_kernel_traitsILi96ELi128ELi64ELi4ELb0ELb0EN7cutlass6half_tE19Flash_kernel_traitsILi96ELi128ELi64ELi4ES3_EELb1ELb0ELb1ELb0ELb0ELb0ELb0ELb1EEEvNS_16Flash_fwd_paramsE:
.text._ZN5flash16flash_fwd_kernelI23Flash_fwd_kernel_traitsILi96ELi128ELi64ELi4ELb0ELb0EN7cutlass6half_tE19Flash_kernel_traitsILi96ELi128ELi64ELi4ES3_EELb1ELb0ELb1ELb0ELb0ELb0ELb0ELb1EEEvNS_16Flash_fwd_paramsE:
[----:B------:R-:W-:Y:S02]  /*0000*/  MOV R1, c[0x0][0x28] ;  /* 0x00000a0000017a02 */ /* 0x000fe40000000f00 */
[----:B------:R-:W-:Y:S01]  /*0010*/  ULDC.64 UR4, c[0x0][0x40] ;  /* 0x0000100000047ab9 */ /* 0x000fe20000000a00 */
[----:B------:R-:W-:Y:S01]  /*0020*/  BSSY B2, `(.L_x_763) ;  /* 0x0000005000027945 */ /* 0x000fe20003800000 */
[----:B------:R-:W-:Y:S01]  /*0030*/  UIADD3 UR4, UP0, UR4, 0x160, URZ ;  /* 0x0000016004047890 */ /* 0x000fe2000ff1e03f */
[----:B------:R-:W-:-:S03]  /*0040*/  IADD3 R1, R1, -0x298, RZ ;  /* 0xfffffd6801017810 */ /* 0x000fc60007ffe0ff */
[----:B------:R-:W-:-:S07]  /*0050*/  UIADD3.X UR5, URZ, UR5, URZ, UP0, !UPT ;  /* 0x000000053f057290 */ /* 0x000fce00087fe43f */
[----:B------:R-:W-:Y:S05]  /*0060*/  CALL.REL.NOINC `($_ZN5flash16flash_fwd_kernelI23Flash_fwd_kernel_traitsILi96ELi128ELi64ELi4ELb0ELb0EN7cutlass6half_tE19Flash_kernel_traitsILi96ELi128ELi64ELi4ES3_EELb1ELb0ELb1ELb0ELb0ELb0ELb0ELb1EEEvNS_16Flash_fwd_paramsE$_ZN5flash22compute_attn_1rowblockI23Flash_fwd_kernel_traitsILi96ELi128ELi64ELi4ELb0ELb0EN7cutlass6half_tE19Flash_kernel_traitsILi96ELi128ELi64ELi4ES3_EELb1ELb0ELb1ELb0ELb0ELb0ELb0ELb1ENS_16Flash_fwd_paramsEEEvRKT8_iii) ;  /* 0x0000002000007944 */ /* 0x000fea0003c00000 */
[----:B------:R-:W-:Y:S05]  /*0070*/  BSYNC B2 ;  /* 0x0000000000027941 */ /* 0x000fea0003800000 */
.L_x_763:
[----:B------:R-:W-:Y:S05]  /*0080*/  EXIT ;  /* 0x000000000000794d */ /* 0x000fea0003800000 */
        .type           $_ZN5flash16flash_fwd_kernelI23Flash_fwd_kernel_traitsILi96ELi128ELi64ELi4ELb0ELb0EN7cutlass6half_tE19Flash_kernel_traitsILi96ELi128ELi64ELi4ES3_EELb1ELb0ELb1ELb0ELb0ELb0ELb0ELb1EEEvNS_16Flash_fwd_paramsE$_ZN5flash22compute_attn_1rowblockI23Flash_fwd_kernel_traitsILi96ELi128ELi64ELi4ELb0ELb0EN7cutlass6half_tE19Flash_kernel_traitsILi96ELi128ELi64ELi4ES3_EELb1ELb0ELb1ELb0ELb0ELb0ELb0ELb1ENS_16Flash_fwd_paramsEEEvRKT8_iii,@function
        .size           $_ZN5flash16flash_fwd_kernelI23Flash_fwd_kernel_traitsILi96ELi128ELi64ELi4ELb0ELb0EN7cutlass6half_tE19Flash_kernel_traitsILi96ELi128ELi64ELi4ES3_EELb1ELb0ELb1ELb0ELb0ELb0ELb0ELb1EEEvNS_16Flash_fwd_paramsE$_ZN5flash22compute_attn_1rowblockI23Flash_fwd_kernel_traitsILi96ELi128ELi64ELi4ELb0ELb0EN7cutlass6half_tE19Flash_kernel_traitsILi96ELi128ELi64ELi4ES3_EELb1ELb0ELb1ELb0ELb0ELb0ELb0ELb1ENS_16Flash_fwd_paramsEEEvRKT8_iii,($__internal_0_$__cuda_sm70_shflsync_bfly_p - $_ZN5flash16flash_fwd_kernelI23Flash_fwd_kernel_traitsILi96ELi128ELi64ELi4ELb0ELb0EN7cutlass6half_tE19Flash_kernel_traitsILi96ELi128ELi64ELi4ES3_EELb1ELb0ELb1ELb0ELb0ELb0ELb0ELb1EEEvNS_16Flash_fwd_paramsE$_ZN5flash22compute_attn_1rowblockI23Flash_fwd_kernel_traitsILi96ELi128ELi64ELi4ELb0ELb0EN7cutlass6half_tE19Flash_kernel_traitsILi96ELi128ELi64ELi4ES3_EELb1ELb0ELb1ELb0ELb0ELb0ELb0ELb1ENS_16Flash_fwd_paramsEEEvRKT8_iii)
$_ZN5flash16flash_fwd_kernelI23Flash_fwd_kernel_traitsILi96ELi128ELi64ELi4ELb0ELb0EN7cutlass6half_tE19Flash_kernel_traitsILi96ELi128ELi64ELi4ES3_EELb1ELb0ELb1ELb0ELb0ELb0ELb0ELb1EEEvNS_16Flash_fwd_paramsE$_ZN5flash22compute_attn_1rowblockI23Flash_fwd_kernel_traitsILi96ELi128ELi64ELi4ELb0ELb0EN7cutlass6half_tE19Flash_kernel_traitsILi96ELi128ELi64ELi4ES3_EELb1ELb0ELb1ELb0ELb0ELb0ELb0ELb1ENS_16Flash_fwd_paramsEEEvRKT8_iii:
[----:B------:R-:W-:Y:S02]  /*0090*/  IMAD.U32 R108, RZ, RZ, UR4 ;  /* 0x00000004ff6c7e24 */ /* 0x000fe4000f8e00ff */
[----:B------:R-:W-:Y:S01]  /*00a0*/  IMAD.U32 R109, RZ, RZ, UR5 ;  /* 0x00000005ff6d7e24 */ /* 0x000fe2000f8e00ff */
[----:B------:R-:W-:-:S04]  /*00b0*/  ULDC.64 UR4, c[0x0][0x118] ;  /* 0x0000460000047ab9 */ /* 0x000fc80000000a00 */
[----:B------:R-:W2:Y:S04]  /*00c0*/  LD.E.U8 R0, [R108.64+0x1a4] ;  /* 0x0001a4046c007980 */ /* 0x000ea8000c101100 */
[----:B------:R-:W3:Y:S01]  /*00d0*/  LD.E.64 R160, [R108.64+0x190] ;  /* 0x000190046ca07980 */ /* 0x000ee2000c101b00 */
[----:B------:R-:W1:Y:S03]  /*00e0*/  S2UR UR8, SR_CTAID.Y ;  /* 0x00000000000879c3 */ /* 0x000e660000002600 */
[----:B------:R-:W4:Y:S04]  /*00f0*/  S2R R42, SR_TID.X ;  /* 0x00000000002a7919 */ /* 0x000f280000002100 */
[----:B------:R-:W3:Y:S01]  /*0100*/  LD.E.64 R2, [R108.64+0x198] ;  /* 0x000198046c027980 */ /* 0x000ee2000c101b00 */
[----:B------:R-:W1:Y:S03]  /*0110*/  S2UR UR7, SR_CTAID.X ;  /* 0x00000000000779c3 */ /* 0x000e660000002500 */
[----:B------:R-:W3:Y:S04]  /*0120*/  LD.E R9, [R108.64+0x60] ;  /* 0x000060046c097980 */ /* 0x000ee8000c101900 */
[----:B------:R1:W5:Y:S01]  /*0130*/  LD.E.U8 R194, [R108.64+0x178] ;  /* 0x000178046cc27980 */ /* 0x000362000c101100 */
[----:B------:R-:W1:Y:S02]  /*0140*/  S2UR UR6, SR_CTAID.Z ;  /* 0x00000000000679c3 */ /* 0x000e640000002700 */
[----:B-1----:R-:W-:-:S06]  /*0150*/  ULOP3.LUT UR6, UR6, UR7, UR8, 0xfe, !UPT ;  /* 0x0000000706067292 */ /* 0x002fcc000f8efe08 */
[----:B----4-:R-:W-:-:S13]  /*0160*/  LOP3.LUT P2, RZ, R42, UR6, RZ, 0xfc, !PT ;  /* 0x000000062aff7c12 */ /* 0x010fda000f84fcff */
[----:B------:R-:W4:Y:S01]  /*0170*/  @!P2 LD.E.64 R6, [R108.64+0x1a8] ;  /* 0x0001a8046c06a980 */ /* 0x000f22000c101b00 */
[----:B--2---:R-:W-:-:S13]  /*0180*/  ISETP.NE.AND P1, PT, R0, RZ, PT ;  /* 0x000000ff0000720c */ /* 0x004fda0003f25270 */
[----:B---3--:R-:W4:Y:S04]  /*0190*/  @P1 LD.E.64 R160, [R160.64] ;  /* 0x00000004a0a01980 */ /* 0x008f28000c101b00 */
[----:B------:R-:W2:Y:S04]  /*01a0*/  @P1 LD.E R0, [R108.64+0x1a0] ;  /* 0x0001a0046c001980 */ /* 0x000ea8000c101900 */
[----:B------:R-:W2:Y:S04]  /*01b0*/  @P1 LD.E.64 R4, [R2.64] ;  /* 0x0000000402041980 */ /* 0x000ea8000c101b00 */
[----:B----4-:R1:W-:Y:S04]  /*01c0*/  @!P2 ST.E.64 [R6.64], R160 ;  /* 0x000000a00600a985 */ /* 0x0103e8000c101b04 */
[----:B-1----:R-:W3:Y:S01]  /*01d0*/  @!P2 LD.E.64 R6, [R108.64+0x1a8] ;  /* 0x0001a8046c06a980 */ /* 0x002ee2000c101b00 */
[----:B--2---:R-:W-:-:S05]  /*01e0*/  @P1 IADD3 R0, P0, R0, R4, RZ ;  /* 0x0000000400001210 */ /* 0x004fca0007f1e0ff */
[----:B------:R-:W-:Y:S02]  /*01f0*/  @P1 IMAD.X R4, RZ, RZ, R5, P0 ;  /* 0x000000ffff041224 */ /* 0x000fe400000e0605 */
[----:B------:R-:W-:Y:S02]  /*0200*/  @P1 IMAD.MOV.U32 R2, RZ, RZ, R0 ;  /* 0x000000ffff021224 */ /* 0x000fe400078e0000 */
[----:B------:R-:W-:Y:S01]  /*0210*/  @P1 IMAD.MOV.U32 R3, RZ, RZ, R4 ;  /* 0x000000ffff031224 */ /* 0x000fe200078e0004 */
[----:B------:R-:W1:Y:S04]  /*0220*/  S2R R164, SR_CTAID.Y ;  /* 0x0000000000a47919 */ /* 0x000e680000002600 */
[----:B---3--:R2:W-:Y:S01]  /*0230*/  @!P2 ST.E.64 [R6.64+0x8], R2 ;  /* 0x000008020600a985 */ /* 0x0085e2000c101b04 */
[----:B------:R-:W-:-:S03]  /*0240*/  IMAD.MOV.U32 R10, RZ, RZ, -0x1 ;  /* 0xffffffffff0a7424 */ /* 0x000fc600078e00ff */
[----:B------:R-:W3:Y:S04]  /*0250*/  LD.E.64 R4, [R108.64+0xe8] ;  /* 0x0000e8046c047980 */ /* 0x000ee8000c101b00 */
[----:B--2---:R-:W2:Y:S04]  /*0260*/  LD.E.64 R6, [R108.64+0xe0] ;  /* 0x0000e0046c067980 */ /* 0x004ea8000c101b00 */
[----:B------:R-:W4:Y:S01]  /*0270*/  S2R R165, SR_CTAID.Z ;  /* 0x0000000000a57919 */ /* 0x000f220000002700 */
[----:B------:R-:W-:Y:S02]  /*0280*/  SHF.R.S32.HI R15, RZ, 0x1f, R42 ;  /* 0x0000001fff0f7819 */ /* 0x000fe4000001142a */
[----:B--2---:R-:W-:-:S04]  /*0290*/  ISETP.NE.U32.AND P3, PT, R6, RZ, PT ;  /* 0x000000ff0600720c */ /* 0x004fc80003f65070 */
[----:B------:R-:W-:Y:S01]  /*02a0*/  ISETP.NE.AND.EX P3, PT, R7, RZ, PT, P3 ;  /* 0x000000ff0700720c */ /* 0x000fe20003f65330 */
[----:B-1----:R-:W-:-:S12]  /*02b0*/  IMAD.WIDE R6, R164, 0x4, R6 ;  /* 0x00000004a4067825 */ /* 0x002fd800078e0206 */
[----:B------:R-:W2:Y:S01]  /*02c0*/  @P3 LD.E R10, [R6.64] ;  /* 0x00000004060a3980 */ /* 0x000ea2000c101900 */
[----:B------:R-:W-:Y:S01]  /*02d0*/  LEA.HI R39, R15, R42, RZ, 0x5 ;  /* 0x0000002a0f277211 */ /* 0x000fe200078f28ff */
[----:B----4-:R-:W-:-:S03]  /*02e0*/  IMAD R0, R164, R9, R165 ;  /* 0x00000009a4007224 */ /* 0x010fc600078e02a5 */
[----:B------:R-:W-:Y:S01]  /*02f0*/  LOP3.LUT R8, R39, 0xffffffe0, RZ, 0xc0, !PT ;  /* 0xffffffe027087812 */ /* 0x000fe200078ec0ff */
[----:B------:R-:W-:-:S04]  /*0300*/  IMAD.SHL.U32 R0, R0, 0x20, RZ ;  /* 0x0000002000007824 */ /* 0x000fc800078e00ff */
[----:B------:R-:W-:Y:S01]  /*0310*/  IMAD.IADD R105, R42, 0x1, -R8 ;  /* 0x000000012a697824 */ /* 0x000fe200078e0a08 */
[----:B------:R1:W-:Y:S04]  /*0320*/  STL.64 [R1+0x168], R160 ;  /* 0x000168a001007387 */ /* 0x0003e80000100a00 */
[----:B------:R-:W-:Y:S02]  /*0330*/  IADD3 R162, P2, P1, R0, R2, R105 ;  /* 0x0000000200a27210 */ /* 0x000fe4000795e069 */
[----:B---3--:R-:W-:-:S03]  /*0340*/  ISETP.NE.U32.AND P0, PT, R4, RZ, PT ;  /* 0x000000ff0400720c */ /* 0x008fc60003f05070 */
[----:B------:R1:W-:Y:S01]  /*0350*/  STL [R1+0x1d4], R162 ;  /* 0x0001d4a201007387 */ /* 0x0003e20000100800 */
[----:B------:R-:W-:Y:S01]  /*0360*/  ISETP.NE.AND.EX P0, PT, R5, RZ, PT, P0 ;  /* 0x000000ff0500720c */ /* 0x000fe20003f05300 */
[----:B------:R-:W-:Y:S01]  /*0370*/  BSSY B0, `(.L_x_764) ;  /* 0x000000c000007945 */ /* 0x000fe20003800000 */
[----:B------:R-:W-:Y:S02]  /*0380*/  SHF.R.S32.HI R9, RZ, 0x1f, R105 ;  /* 0x0000001fff097819 */ /* 0x000fe40000011469 */
[----:B------:R-:W-:Y:S01]  /*0390*/  SHF.R.S32.HI R8, RZ, 0x1f, R0 ;  /* 0x0000001fff087819 */ /* 0x000fe20000011400 */
[----:B------:R-:W-:Y:S02]  /*03a0*/  IMAD.MOV.U32 R30, RZ, RZ, -0x1 ;  /* 0xffffffffff1e7424 */ /* 0x000fe400078e00ff */
[----:B------:R-:W-:Y:S01]  /*03b0*/  IMAD.WIDE R4, R164, 0x4, R4 ;  /* 0x00000004a4047825 */ /* 0x000fe200078e0204 */
[----:B------:R-:W-:Y:S01]  /*03c0*/  IADD3.X R157, R8, R3, R9, P2, P1 ;  /* 0x00000003089d7210 */ /* 0x000fe200017e2409 */
[----:B--2---:R1:W-:Y:S04]  /*03d0*/  STL [R1+0x1d0], R10 ;  /* 0x0001d00a01007387 */ /* 0x0043e80000100800 */
[----:B------:R-:W-:Y:S05]  /*03e0*/  @!P0 BRA `(.L_x_765) ;  /* 0x0000004000008947 */ /* 0x000fea0003800000 */
[----:B------:R-:W2:Y:S02]  /*03f0*/  LD.E.U8 R0, [R108.64+0x1b2] ;  /* 0x0001b2046c007980 */ /* 0x000ea4000c101100 */
[----:B--2---:R-:W-:-:S13]  /*0400*/  ISETP.NE.AND P1, PT, R0, RZ, PT ;  /* 0x000000ff0000720c */ /* 0x004fda0003f25270 */
[----:B------:R-:W-:Y:S05]  /*0410*/  @!P1 BRA `(.L_x_765) ;  /* 0x0000001000009947 */ /* 0x000fea0003800000 */
[----:B------:R2:W5:Y:S02]  /*0420*/  LD.E R30, [R4.64] ;  /* 0x00000004041e7980 */ /* 0x000564000c101900 */
.L_x_765:
[----:B------:R-:W-:Y:S05]  /*0430*/  BSYNC B0 ;  /* 0x0000000000007941 */ /* 0x000fea0003800000 */
.L_x_764:
[----:B------:R3:W4:Y:S01]  /*0440*/  @P3 LD.E R6, [R6.64+0x4] ;  /* 0x0000040406063980 */ /* 0x000722000c101900 */
[----:B------:R-:W-:-:S03]  /*0450*/  IMAD.MOV.U32 R48, RZ, RZ, R10 ;  /* 0x000000ffff307224 */ /* 0x000fc600078e000a */
[----:B--2---:R-:W2:Y:S01]  /*0460*/  LD.E.64 R2, [R108.64+0xf0] ;  /* 0x0000f0046c027980 */ /* 0x004ea2000c101b00 */
[----:B---3--:R-:W-:Y:S01]  /*0470*/  MOV R7, RZ ;  /* 0x000000ff00077202 */ /* 0x008fe20000000f00 */
[----:B----4-:R-:W-:Y:S01]  /*0480*/  @P3 IMAD.IADD R45, R6, 0x1, -R48 ;  /* 0x00000001062d3824 */ /* 0x010fe200078e0a30 */
[----:B--2---:R-:W-:-:S05]  /*0490*/  ISETP.NE.U32.AND P1, PT, R2, RZ, PT ;  /* 0x000000ff0200720c */ /* 0x004fca0003f25070 */
[----:B------:R-:W2:Y:S01]  /*04a0*/  @!P3 LD.E R45, [R108.64+0xb4] ;  /* 0x0000b4046c2db980 */ /* 0x000ea2000c101900 */
[----:B------:R-:W-:-:S13]  /*04b0*/  ISETP.NE.AND.EX P1, PT, R3, RZ, PT, P1 ;  /* 0x000000ff0300720c */ /* 0x000fda0003f25310 */
[----:B------:R-:W-:-:S05]  /*04c0*/  @P1 IMAD.WIDE R2, R164, 0x4, R2 ;  /* 0x00000004a4021825 */ /* 0x000fca00078e0202 */
[----:B------:R3:W5:Y:S01]  /*04d0*/  @P1 LD.E R7, [R2.64] ;  /* 0x0000000402071980 */ /* 0x000762000c101900 */
[----:B------:R-:W-:Y:S03]  /*04e0*/  BSSY B0, `(.L_x_766) ;  /* 0x000000a000007945 */ /* 0x000fe60003800000 */
[----:B--2---:R3:W-:Y:S01]  /*04f0*/  STL [R1+0x1dc], R45 ;  /* 0x0001dc2d01007387 */ /* 0x0047e20000100800 */
[----:B------:R-:W-:Y:S05]  /*0500*/  @!P0 BRA `(.L_x_767) ;  /* 0x0000006000008947 */ /* 0x000fea0003800000 */
[----:B------:R-:W2:Y:S02]  /*0510*/  LD.E.U8 R0, [R108.64+0x1b2] ;  /* 0x0001b2046c007980 */ /* 0x000ea4000c101100 */
[----:B--2---:R-:W-:-:S13]  /*0520*/  ISETP.NE.AND P0, PT, R0, RZ, PT ;  /* 0x000000ff0000720c */ /* 0x004fda0003f05270 */
[----:B------:R-:W2:Y:S02]  /*0530*/  @P0 LD.E R6, [R4.64+0x4] ;  /* 0x0000040404060980 */ /* 0x000ea4000c101900 */
[----:B--2--5:R-:W-:-:S06]  /*0540*/  @P0 IADD3 R6, R6, -R30, RZ ;  /* 0x8000001e06060210 */ /* 0x024fcc0007ffe0ff */
[----:B------:R2:W5:Y:S01]  /*0550*/  @!P0 LD.E R6, [R4.64] ;  /* 0x0000000404068980 */ /* 0x000562000c101900 */
[----:B------:R-:W-:Y:S05]  /*0560*/  BRA `(.L_x_768) ;  /* 0x0000001000007947 */ /* 0x000fea0003800000 */
.L_x_767:
[----:B------:R2:W5:Y:S02]  /*0570*/  LD.E R6, [R108.64+0xb8] ;  /* 0x0000b8046c067980 */ /* 0x000564000c101900 */
.L_x_768:
[----:B------:R-:W-:Y:S05]  /*0580*/  BSYNC B0 ;  /* 0x0000000000007941 */ /* 0x000fea0003800000 */
.L_x_766:
[----:B---3--:R-:W3:Y:S01]  /*0590*/  LD.E.64 R2, [R108.64+0xf8] ;  /* 0x0000f8046c027980 */ /* 0x008ee2000c101b00 */
[----:B------:R-:W-:Y:S01]  /*05a0*/  BSSY B1, `(.L_x_769) ;  /* 0x0000011000017945 */ /* 0x000fe20003800000 */
[----:B---3--:R-:W-:-:S04]  /*05b0*/  ISETP.NE.U32.AND P0, PT, R2, RZ, PT ;  /* 0x000000ff0200720c */ /* 0x008fc80003f05070 */
[----:B------:R-:W-:-:S13]  /*05c0*/  ISETP.NE.AND.EX P0, PT, R3, RZ, PT, P0 ;  /* 0x000000ff0300720c */ /* 0x000fda0003f05300 */
[----:B------:R-:W-:Y:S05]  /*05d0*/  @!P0 BRA `(.L_x_770) ;  /* 0x0000004000008947 */ /* 0x000fea0003800000 */
[----:B------:R-:W-:-:S05]  /*05e0*/  IMAD.WIDE R2, R164, 0x4, R2 ;  /* 0x00000004a4027825 */ /* 0x000fca00078e0202 */
[----:B------:R-:W3:Y:S02]  /*05f0*/  LD.E R0, [R2.64] ;  /* 0x0000000402007980 */ /* 0x000ee4000c101900 */
[----:B---3-5:R-:W-:Y:S01]  /*0600*/  IADD3 R50, R0, -R7, RZ ;  /* 0x8000000700327210 */ /* 0x028fe20007ffe0ff */
[----:B------:R-:W-:Y:S05]  /*0610*/  BRA `(.L_x_771) ;  /* 0x0000009000007947 */ /* 0x000fea0003800000 */
.L_x_770:
[----:B------:R-:W3:Y:S01]  /*0620*/  LD.E.64 R2, [R108.64+0x108] ;  /* 0x000108046c027980 */ /* 0x000ee2000c101b00 */
[----:B------:R-:W-:Y:S01]  /*0630*/  BSSY B0, `(.L_x_772) ;  /* 0x0000006000007945 */ /* 0x000fe20003800000 */
[----:B------:R-:W-:Y:S01]  /*0640*/  IMAD.MOV.U32 R0, RZ, RZ, RZ ;  /* 0x000000ffff007224 */ /* 0x000fe200078e00ff */
[----:B---3--:R-:W-:-:S04]  /*0650*/  ISETP.NE.U32.AND P0, PT, R2, RZ, PT ;  /* 0x000000ff0200720c */ /* 0x008fc80003f05070 */
[----:B------:R-:W-:-:S13]  /*0660*/  ISETP.NE.AND.EX P0, PT, R3, RZ, PT, P0 ;  /* 0x000000ff0300720c */ /* 0x000fda0003f05300 */
[----:B------:R-:W-:Y:S05]  /*0670*/  @!P0 BRA `(.L_x_773) ;  /* 0x0000001000008947 */ /* 0x000fea0003800000 */
[----:B------:R3:W5:Y:S02]  /*0680*/  LD.E R0, [R108.64+0xbc] ;  /* 0x0000bc046c007980 */ /* 0x000764000c101900 */
.L_x_773:
[----:B------:R-:W-:Y:S05]  /*0690*/  BSYNC B0 ;  /* 0x0000000000007941 */ /* 0x000fea0003800000 */
.L_x_772:
[----:B-----5:R-:W-:Y:S02]  /*06a0*/  IADD3 R50, R0, R6, -R7 ;  /* 0x0000000600327210 */ /* 0x020fe40007ffe807 */
.L_x_771:
[----:B------:R-:W-:Y:S05]  /*06b0*/  BSYNC B1 ;  /* 0x0000000000017941 */ /* 0x000fea0003800000 */
.L_x_769:
[----:B------:R-:W4:Y:S01]  /*06c0*/  S2R R51, SR_CTAID.X ;  /* 0x0000000000337919 */ /* 0x000f220000002500 */
[----:B------:R-:W-:Y:S01]  /*06d0*/  MOV R29, 0x70 ;  /* 0x00000070001d7802 */ /* 0x000fe20000000f00 */
[----:B------:R-:W-:-:S03]  /*06e0*/  IMAD.MOV.U32 R3, RZ, RZ, 0x0 ;  /* 0x00000000ff037424 */ /* 0x000fc600078e00ff */
[----:B------:R-:W-:Y:S01]  /*06f0*/  MOV R2, R29 ;  /* 0x0000001d00027202 */ /* 0x000fe20000000f00 */
[----:B----4-:R-:W-:-:S05]  /*0700*/  IMAD.SHL.U32 R158, R51, 0x80, RZ ;  /* 0x00000080339e7824 */ /* 0x010fca00078e00ff */
[----:B------:R-:W-:-:S13]  /*0710*/  ISETP.GT.AND P0, PT, R45, R158, PT ;  /* 0x0000009e2d00720c */ /* 0x000fda0003f04270 */
[----:B------:R-:W-:Y:S05]  /*0720*/  @!P0 RET.REL.NODEC R2 `(_ZN5flash16flash_fwd_kernelI23Flash_fwd_kernel_traitsILi96ELi128ELi64ELi4ELb0ELb0EN7cutlass6half_tE19Flash_kernel_traitsILi96ELi128ELi64ELi4ES3_EELb1ELb0ELb1ELb0ELb0ELb0ELb0ELb1EEEvNS_16Flash_fwd_paramsE) ;  /* 0xfffff8d002008950 */ /* 0x000fea0003c3ffff */
[----:B------:R-:W4:Y:S04]  /*0730*/  LD.E R0, [R108.64+0x188] ;  /* 0x000188046c007980 */ /* 0x000f28000c101900 */
[----:B--2---:R-:W2:Y:S01]  /*0740*/  LD.E R4, [R108.64+0x184] ;  /* 0x000184046c047980 */ /* 0x004ea2000c101900 */
[----:B------:R-:W-:Y:S02]  /*0750*/  IADD3 R3, -R45, 0xbf, R158 ;  /* 0x000000bf2d037810 */ /* 0x000fe40007ffe19e */
[C---:B------:R-:W-:Y:S02]  /*0760*/  IADD3 R5, R50.reuse, R158, -R45 ;  /* 0x0000009e32057210 */ /* 0x040fe40007ffe82d */
[----:B------:R-:W-:Y:S02]  /*0770*/  IADD3 R2, R50, 0x3f, RZ ;  /* 0x0000003f32027810 */ /* 0x000fe40007ffe0ff */
[----:B----4-:R-:W-:Y:S01]  /*0780*/  IADD3 R0, R0, R3, R50 ;  /* 0x0000000300007210 */ /* 0x010fe20007ffe032 */
[----:B--2---:R-:W-:Y:S01]  /*0790*/  IMAD.IADD R3, R5, 0x1, -R4 ;  /* 0x0000000105037824 */ /* 0x004fe200078e0a04 */
[----:B------:R-:W-:-:S02]  /*07a0*/  SHF.R.S32.HI R5, RZ, 0x1f, R2 ;  /* 0x0000001fff057819 */ /* 0x000fc40000011402 */
        /* <DEDUP_REMOVED lines=14> */
[----:B------:R-:W-:Y:S01]  /*0890*/  ISETP.NE.AND P1, PT, R48, -0x1, PT ;  /* 0xffffffff3000780c */ /* 0x000fe20003f25270 */
[----:B------:R-:W4:Y:S04]  /*08a0*/  LD.E.U16 R0, [R108.64+0x1c8] ;  /* 0x0001c8046c007980 */ /* 0x000f28000c101500 */
[----:B--2---:R-:W2:Y:S04]  /*08b0*/  LD.E.64 R2, [R108.64+0x88] ;  /* 0x000088046c027980 */ /* 0x004ea8000c101b00 */
[----:B------:R1:W5:Y:S04]  /*08c0*/  LD.E.64 R16, [R108.64+0x70] ;  /* 0x000070046c107980 */ /* 0x000368000c101b00 */
[----:B---3--:R-:W3:Y:S04]  /*08d0*/  @!P1 LD.E.64 R4, [R108.64+0x80] ;  /* 0x000080046c049980 */ /* 0x008ee8000c101b00 */
[----:B------:R1:W5:Y:S01]  /*08e0*/  LD.E.64 R8, [R108.64+0x90] ;  /* 0x000090046c087980 */ /* 0x000362000c101b00 */
[----:B------:R-:W-:Y:S01]  /*08f0*/  @!P1 SHF.R.S32.HI R12, RZ, 0x1f, R164 ;  /* 0x0000001fff0c9819 */ /* 0x000fe200000114a4 */
[----:B------:R-:W-:Y:S01]  /*0900*/  BSSY B1, `(.L_x_775) ;  /* 0x000001c000017945 */ /* 0x000fe20003800000 */
[----:B------:R-:W-:Y:S01]  /*0910*/  PLOP3.LUT P2, PT, PT, PT, PT, 0x8, 0x0 ;  /* 0x000000000000781c */ /* 0x000fe20003f4e170 */
[----:B---3--:R-:W-:Y:S01]  /*0920*/  @!P1 IMAD R11, R5, R164, RZ ;  /* 0x000000a4050b9224 */ /* 0x008fe200078e02ff */
[----:B----4-:R-:W-:-:S02]  /*0930*/  PRMT R5, R0, 0x7770, RZ ;  /* 0x0000777000057816 */ /* 0x010fc400000000ff */
[----:B------:R-:W-:Y:S02]  /*0940*/  PRMT R0, R0, 0x7771, RZ ;  /* 0x0000777100007816 */ /* 0x000fe400000000ff */
[----:B------:R-:W-:-:S04]  /*0950*/  ISETP.NE.AND P0, PT, R5, RZ, PT ;  /* 0x000000ff0500720c */ /* 0x000fc80003f05270 */
[----:B------:R-:W-:Y:S01]  /*0960*/  ISETP.NE.OR P3, PT, R0, RZ, !P0 ;  /* 0x000000ff0000720c */ /* 0x000fe20004765670 */
[----:B------:R-:W-:Y:S02]  /*0970*/  @!P1 IMAD R11, R4, R12, R11 ;  /* 0x0000000c040b9224 */ /* 0x000fe400078e020b */
[-C--:B-12---:R-:W-:Y:S02]  /*0980*/  @P1 IMAD R10, R3, R48.reuse, RZ ;  /* 0x00000030030a1224 */ /* 0x086fe400078e02ff */
[----:B------:R-:W-:-:S04]  /*0990*/  @P1 IMAD.WIDE.U32 R6, R2, R48, RZ ;  /* 0x0000003002061225 */ /* 0x000fc800078e00ff */
[----:B------:R-:W-:-:S04]  /*09a0*/  @!P1 IMAD.WIDE.U32 R4, R4, R164, RZ ;  /* 0x000000a404049225 */ /* 0x000fc800078e00ff */
[----:B------:R-:W-:Y:S02]  /*09b0*/  @P1 IMAD.IADD R13, R7, 0x1, R10 ;  /* 0x00000001070d1824 */ /* 0x000fe400078e020a */
[----:B------:R-:W-:Y:S01]  /*09c0*/  @P1 IMAD.MOV.U32 R12, RZ, RZ, R6 ;  /* 0x000000ffff0c1224 */ /* 0x000fe200078e0006 */
[----:B------:R-:W-:Y:S01]  /*09d0*/  @!P1 MOV R12, R4 ;  /* 0x00000004000c9202 */ /* 0x000fe20000000f00 */
[----:B------:R-:W-:Y:S02]  /*09e0*/  @!P1 IMAD.IADD R13, R5, 0x1, R11 ;  /* 0x00000001050d9824 */ /* 0x000fe400078e020b */
[----:B------:R-:W-:Y:S01]  /*09f0*/  CS2R R4, SRZ ;  /* 0x0000000000047805 */ /* 0x000fe2000001ff00 */
[----:B------:R-:W-:Y:S05]  /*0a00*/  @P3 BRA `(.L_x_776) ;  /* 0x000000b000003947 */ /* 0x000fea0003800000 */
[----:B------:R-:W-:Y:S01]  /*0a10*/  ISETP.NE.AND P1, PT, R48, -0x1, PT ;  /* 0xffffffff3000780c */ /* 0x000fe20003f25270 */
[----:B------:R-:W-:-:S12]  /*0a20*/  BSSY B0, `(.L_x_777) ;  /* 0x0000005000007945 */ /* 0x000fd80003800000 */
[----:B------:R-:W-:Y:S05]  /*0a30*/  @P1 BRA `(.L_x_778) ;  /* 0x0000003000001947 */ /* 0x000fea0003800000 */
[----:B------:R-:W2:Y:S02]  /*0a40*/  LD.E R0, [R108.64+0xb4] ;  /* 0x0000b4046c007980 */ /* 0x000ea4000c101900 */
[----:B--2---:R-:W-:-:S05]  /*0a50*/  IMAD R48, R164, R0, RZ ;  /* 0x00000000a4307224 */ /* 0x004fca00078e02ff */
[----:B------:R1:W-:Y:S02]  /*0a60*/  STL [R1+0x1d0], R48 ;  /* 0x0001d03001007387 */ /* 0x0003e40000100800 */
.L_x_778:
[----:B------:R-:W-:Y:S05]  /*0a70*/  BSYNC B0 ;  /* 0x0000000000007941 */ /* 0x000fea0003800000 */
.L_x_777:
[----:B------:R-:W-:Y:S01]  /*0a80*/  PLOP3.LUT P2, PT, PT, PT, PT, 0x80, 0x0 ;  /* 0x000000000000781c */ /* 0x000fe20003f4f070 */
[--C-:B------:R-:W-:Y:S01]  /*0a90*/  IMAD.MOV.U32 R4, RZ, RZ, R48.reuse ;  /* 0x000000ffff047224 */ /* 0x100fe200078e0030 */
[----:B------:R-:W-:Y:S02]  /*0aa0*/  SHF.R.S32.HI R5, RZ, 0x1f, R48 ;  /* 0x0000001fff057819 */ /* 0x000fe40000011430 */
[----:B------:R-:W-:-:S04]  /*0ab0*/  PRMT R0, RZ, 0x7610, R0 ;  /* 0x00007610ff007816 */ /* 0x000fc80000000000 */
.L_x_776:
[----:B------:R-:W-:Y:S05]  /*0ac0*/  BSYNC B1 ;  /* 0x0000000000017941 */ /* 0x000fea0003800000 */
.L_x_775:
[----:B------:R-:W-:Y:S01]  /*0ad0*/  LOP3.LUT P1, RZ, R0, 0xff, RZ, 0xc0, !PT ;  /* 0x000000ff00ff7812 */ /* 0x000fe2000782c0ff */
[----:B------:R2:W5:-:S12]  /*0ae0*/  LD.E.64 R18, [R108.64+0xa0] ;  /* 0x0000a0046c127980 */ /* 0x000558000c101b00 */
[----:B------:R-:W3:Y:S01]  /*0af0*/  @P1 LD.E.64 R22, [R108.64+0xb0] ;  /* 0x0000b0046c161980 */ /* 0x000ee2000c101b00 */
[----:B------:R-:W-:Y:S01]  /*0b00*/  BSSY B0, `(.L_x_779) ;  /* 0x0000009000007945 */ /* 0x000fe20003800000 */
[----:B------:R-:W-:Y:S01]  /*0b10*/  @P1 MOV R6, 0x1 ;  /* 0x0000000100061802 */ /* 0x000fe20000000f00 */
[----:B---3--:R-:W-:Y:S01]  /*0b20*/  @P1 IMAD R0, R23, R22, RZ ;  /* 0x0000001617001224 */ /* 0x008fe200078e02ff */
[----:B------:R-:W-:Y:S05]  /*0b30*/  @P1 BRA `(.L_x_780) ;  /* 0x0000005000001947 */ /* 0x000fea0003800000 */
[----:B--2---:R-:W2:Y:S04]  /*0b40*/  @P0 LD.E R0, [R108.64+0xd4] ;  /* 0x0000d4046c000980 */ /* 0x004ea8000c101900 */
[----:B------:R-:W2:Y:S04]  /*0b50*/  LD.E R6, [R108.64+0x60] ;  /* 0x000060046c067980 */ /* 0x000ea8000c101900 */
[----:B------:R-:W2:Y:S01]  /*0b60*/  @!P0 LD.E R0, [R108.64+0xb4] ;  /* 0x0000b4046c008980 */ /* 0x000ea2000c101900 */
[----:B------:R-:W-:Y:S01]  /*0b70*/  MOV R22, 0x1 ;  /* 0x0000000100167802 */ /* 0x000fe20000000f00 */
[----:B--2---:R-:W-:-:S02]  /*0b80*/  IMAD R6, R0, R6, RZ ;  /* 0x0000000600067224 */ /* 0x004fc400078e02ff */
.L_x_780:
[----:B--2---:R-:W-:Y:S05]  /*0b90*/  BSYNC B0 ;  /* 0x0000000000007941 */ /* 0x004fea0003800000 */
.L_x_779:
[----:B------:R2:W5:Y:S01]  /*0ba0*/  LD.E R108, [R108.64+0xc0] ;  /* 0x0000c0046c6c7980 */ /* 0x000562000c101900 */
[----:B------:R-:W-:Y:S01]  /*0bb0*/  LEA.HI R11, R15, R42, RZ, 0x2 ;  /* 0x0000002a0f0b7211 */ /* 0x000fe200078f10ff */
[----:B------:R-:W-:Y:S01]  /*0bc0*/  IMAD R6, R164, R6, RZ ;  /* 0x00000006a4067224 */ /* 0x000fe200078e02ff */
[----:B------:R-:W-:Y:S01]  /*0bd0*/  SHF.R.S32.HI R15, RZ, 0x1f, R165 ;  /* 0x0000001fff0f7819 */ /* 0x000fe200000114a5 */
[----:B------:R-:W-:Y:S01]  /*0be0*/  IMAD.IADD R20, R45, 0x1, -R158 ;  /* 0x000000012d147824 */ /* 0x000fe200078e0a9e */
[----:B------:R-:W-:Y:S01]  /*0bf0*/  LOP3.LUT R24, R11, 0xfffffffc, RZ, 0xc0, !PT ;  /* 0xfffffffc0b187812 */ /* 0x000fe200078ec0ff */
[----:B------:R-:W-:Y:S01]  /*0c00*/  IMAD R7, R158, R22, RZ ;  /* 0x000000169e077224 */ /* 0x000fe200078e02ff */
[----:B------:R-:W-:Y:S01]  /*0c10*/  SEL R10, R6, RZ, !P2 ;  /* 0x000000ff060a7207 */ /* 0x000fe20005000000 */
[----:B-----5:R-:W-:Y:S01]  /*0c20*/  IMAD R14, R9, R165, RZ ;  /* 0x000000a5090e7224 */ /* 0x020fe200078e02ff */
[----:B------:R-:W-:Y:S01]  /*0c30*/  SHF.R.S32.HI R6, RZ, 0x2, R11 ;  /* 0x00000002ff067819 */ /* 0x000fe2000001140b */
[----:B------:R-:W-:Y:S01]  /*0c40*/  IMAD.IADD R24, R42, 0x1, -R24 ;  /* 0x000000012a187824 */ /* 0x000fe200078e0a18 */
[----:B------:R-:W-:Y:S01]  /*0c50*/  SHF.R.S32.HI R9, RZ, 0x1f, R7 ;  /* 0x0000001fff097819 */ /* 0x000fe20000011407 */
[----:B------:R-:W-:Y:S01]  /*0c60*/  IMAD R10, R165, R0, R10 ;  /* 0x00000000a50a7224 */ /* 0x000fe200078e020a */
[----:B------:R-:W-:Y:S01]  /*0c70*/  BSSY B0, `(.L_x_781) ;  /* 0x000001d000007945 */ /* 0x000fe20003800000 */
[----:B------:R-:W-:-:S02]  /*0c80*/  IMAD.SHL.U32 R0, R24, 0x8, RZ ;  /* 0x0000000818007824 */ /* 0x000fc400078e00ff */
[----:B------:R-:W-:Y:S01]  /*0c90*/  IMAD R11, R8, R15, R14 ;  /* 0x0000000f080b7224 */ /* 0x000fe200078e020e */
[--C-:B------:R-:W-:Y:S02]  /*0ca0*/  IADD3 R26, P2, P1, R7, R4, R10.reuse ;  /* 0x00000004071a7210 */ /* 0x100fe4000795e00a */
[C---:B------:R-:W-:Y:S02]  /*0cb0*/  IADD3 R12, P0, R0.reuse, R12, RZ ;  /* 0x0000000c000c7210 */ /* 0x040fe40007f1e0ff */
[----:B------:R-:W-:Y:S02]  /*0cc0*/  SHF.R.S32.HI R10, RZ, 0x1f, R10 ;  /* 0x0000001fff0a7819 */ /* 0x000fe4000001140a */
[----:B------:R-:W-:Y:S02]  /*0cd0*/  LEA.HI.X.SX32 R13, R0, R13, 0x1, P0 ;  /* 0x0000000d000d7211 */ /* 0x000fe400000f0eff */
[----:B------:R-:W-:Y:S02]  /*0ce0*/  ISETP.GE.AND P0, PT, R6, R20, PT ;  /* 0x000000140600720c */ /* 0x000fe40003f06270 */
[----:B------:R-:W-:Y:S01]  /*0cf0*/  SHF.R.S32.HI R7, RZ, 0x1f, R6 ;  /* 0x0000001fff077819 */ /* 0x000fe20000011406 */
[----:B------:R-:W-:Y:S01]  /*0d00*/  IMAD.WIDE.U32 R12, R165, R8, R12 ;  /* 0x00000008a50c7225 */ /* 0x000fe200078e000c */
[----:B------:R-:W-:-:S02]  /*0d10*/  IADD3.X R25, R9, R5, R10, P2, P1 ;  /* 0x0000000509197210 */ /* 0x000fc400017e240a */
[C---:B------:R-:W-:Y:S01]  /*0d20*/  IADD3 R28, R0.reuse, 0x20, RZ ;  /* 0x00000020001c7810 */ /* 0x040fe20007ffe0ff */
[----:B------:R-:W-:Y:S01]  /*0d30*/  IMAD.WIDE R4, R51, 0x80, R6 ;  /* 0x0000008033047825 */ /* 0x000fe200078e0206 */
[----:B------:R-:W-:-:S03]  /*0d40*/  IADD3 R27, R0, 0x40, RZ ;  /* 0x00000040001b7810 */ /* 0x000fc60007ffe0ff */
[----:B------:R-:W-:Y:S02]  /*0d50*/  IMAD.IADD R9, R13, 0x1, R11 ;  /* 0x000000010d097824 */ /* 0x000fe400078e020b */
[----:B------:R-:W-:Y:S05]  /*0d60*/  @P0 BRA `(.L_x_782) ;  /* 0x000000d000000947 */ /* 0x000fea0003800000 */
[----:B--2---:R-:W-:Y:S01]  /*0d70*/  IMAD R10, R5, R2, RZ ;  /* 0x00000002050a7224 */ /* 0x004fe200078e02ff */
[-C--:B------:R-:W-:Y:S01]  /*0d80*/  ISETP.GE.AND P3, PT, R0, R108.reuse, PT ;  /* 0x0000006c0000720c */ /* 0x080fe20003f66270 */
[----:B------:R-:W-:Y:S01]  /*0d90*/  IMAD.MOV.U32 R8, RZ, RZ, R12 ;  /* 0x000000ffff087224 */ /* 0x000fe200078e000c */
[-C--:B------:R-:W-:Y:S01]  /*0da0*/  ISETP.GE.AND P2, PT, R28, R108.reuse, PT ;  /* 0x0000006c1c00720c */ /* 0x080fe20003f46270 */
[C---:B------:R-:W-:Y:S01]  /*0db0*/  IMAD R10, R4.reuse, R3, R10 ;  /* 0x00000003040a7224 */ /* 0x040fe200078e020a */
[----:B------:R-:W-:Y:S01]  /*0dc0*/  ISETP.GE.AND P1, PT, R27, R108, PT ;  /* 0x0000006c1b00720c */ /* 0x000fe20003f26270 */
[----:B------:R-:W-:-:S04]  /*0dd0*/  IMAD.WIDE.U32 R14, R4, R2, R8 ;  /* 0x00000002040e7225 */ /* 0x000fc800078e0008 */
[----:B------:R-:W-:Y:S01]  /*0de0*/  IMAD.IADD R11, R15, 0x1, R10 ;  /* 0x000000010f0b7824 */ /* 0x000fe200078e020a */
[----:B------:R-:W-:-:S04]  /*0df0*/  LEA R10, P0, R14, R16, 0x1 ;  /* 0x000000100e0a7211 */ /* 0x000fc800078008ff */
[----:B------:R-:W-:-:S05]  /*0e00*/  LEA.HI.X R11, R14, R17, R11, 0x1, P0 ;  /* 0x000000110e0b7211 */ /* 0x000fca00000f0c0b */
[----:B------:R2:W-:Y:S04]  /*0e10*/  @!P3 ST.E.128 [R10.64], RZ ;  /* 0x000000ff0a00b985 */ /* 0x0005e8000c101d04 */
[----:B------:R2:W-:Y:S04]  /*0e20*/  @!P2 ST.E.128 [R10.64+0x40], RZ ;  /* 0x000040ff0a00a985 */ /* 0x0005e8000c101d04 */
[----:B------:R2:W-:Y:S02]  /*0e30*/  @!P1 ST.E.128 [R10.64+0x80], RZ ;  /* 0x000080ff0a009985 */ /* 0x0005e4000c101d04 */
.L_x_782:
[----:B--2---:R-:W-:Y:S05]  /*0e40*/  BSYNC B0 ;  /* 0x0000000000007941 */ /* 0x004fea0003800000 */
.L_x_781:
[----:B------:R-:W-:Y:S01]  /*0e50*/  IADD3 R23, R6, 0x20, RZ ;  /* 0x0000002006177810 */ /* 0x000fe20007ffe0ff */
[----:B------:R-:W-:Y:S03]  /*0e60*/  BSSY B0, `(.L_x_783) ;  /* 0x0000013000007945 */ /* 0x000fe60003800000 */
[----:B------:R-:W-:-:S13]  /*0e70*/  ISETP.GE.AND P0, PT, R23, R20, PT ;  /* 0x000000141700720c */ /* 0x000fda0003f06270 */
[----:B------:R-:W-:Y:S05]  /*0e80*/  @P0 BRA `(.L_x_784) ;  /* 0x0000010000000947 */ /* 0x000fea0003800000 */
[----:B------:R-:W-:Y:S01]  /*0e90*/  IADD3 R10, P0, R4, 0x20, RZ ;  /* 0x00000020040a7810 */ /* 0x000fe20007f1e0ff */
[----:B------:R-:W-:Y:S01]  /*0ea0*/  IMAD.MOV.U32 R14, RZ, RZ, R12 ;  /* 0x000000ffff0e7224 */ /* 0x000fe200078e000c */
[----:B------:R-:W-:Y:S02]  /*0eb0*/  MOV R15, R9 ;  /* 0x00000009000f7202 */ /* 0x000fe40000000f00 */
[-C--:B------:R-:W-:Y:S01]  /*0ec0*/  ISETP.GE.AND P2, PT, R0, R108.reuse, PT ;  /* 0x0000006c0000720c */ /* 0x080fe20003f46270 */
[----:B------:R-:W-:Y:S01]  /*0ed0*/  IMAD.X R11, RZ, RZ, R5, P0 ;  /* 0x000000ffff0b7224 */ /* 0x000fe200000e0605 */
[----:B------:R-:W-:Y:S01]  /*0ee0*/  ISETP.GE.AND P1, PT, R28, R108, PT ;  /* 0x0000006c1c00720c */ /* 0x000fe20003f26270 */
[----:B------:R-:W-:Y:S01]  /*0ef0*/  IMAD.WIDE.U32 R14, R2, R10, R14 ;  /* 0x0000000a020e7225 */ /* 0x000fe200078e000e */
[----:B------:R-:W-:-:S03]  /*0f00*/  ISETP.GE.AND P0, PT, R27, R108, PT ;  /* 0x0000006c1b00720c */ /* 0x000fc60003f06270 */
[----:B------:R-:W-:-:S04]  /*0f10*/  IMAD R11, R11, R2, RZ ;  /* 0x000000020b0b7224 */ /* 0x000fc800078e02ff */
[----:B------:R-:W-:Y:S01]  /*0f20*/  IMAD R11, R3, R10, R11 ;  /* 0x0000000a030b7224 */ /* 0x000fe200078e020b */
[----:B------:R-:W-:-:S03]  /*0f30*/  LEA R10, P3, R14, R16, 0x1 ;  /* 0x000000100e0a7211 */ /* 0x000fc600078608ff */
[----:B------:R-:W-:-:S05]  /*0f40*/  IMAD.IADD R11, R15, 0x1, R11 ;  /* 0x000000010f0b7824 */ /* 0x000fca00078e020b */
[----:B------:R-:W-:-:S05]  /*0f50*/  LEA.HI.X R11, R14, R17, R11, 0x1, P3 ;  /* 0x000000110e0b7211 */ /* 0x000fca00018f0c0b */
[----:B------:R2:W-:Y:S04]  /*0f60*/  @!P2 ST.E.128 [R10.64], RZ ;  /* 0x000000ff0a00a985 */ /* 0x0005e8000c101d04 */
[----:B------:R2:W-:Y:S04]  /*0f70*/  @!P1 ST.E.128 [R10.64+0x40], RZ ;  /* 0x000040ff0a009985 */ /* 0x0005e8000c101d04 */
[----:B------:R2:W-:Y:S02]  /*0f80*/  @!P0 ST.E.128 [R10.64+0x80], RZ ;  /* 0x000080ff0a008985 */ /* 0x0005e4000c101d04 */
.L_x_784:
[----:B------:R-:W-:Y:S05]  /*0f90*/  BSYNC B0 ;  /* 0x0000000000007941 */ /* 0x000fea0003800000 */
.L_x_783:
[----:B------:R-:W-:Y:S01]  /*0fa0*/  IADD3 R21, R6, 0x40, RZ ;  /* 0x0000004006157810 */ /* 0x000fe20007ffe0ff */
[----:B------:R-:W-:Y:S03]  /*0fb0*/  BSSY B0, `(.L_x_785) ;  /* 0x0000013000007945 */ /* 0x000fe60003800000 */
[----:B------:R-:W-:-:S13]  /*0fc0*/  ISETP.GE.AND P0, PT, R21, R20, PT ;  /* 0x000000141500720c */ /* 0x000fda0003f06270 */
[----:B------:R-:W-:Y:S05]  /*0fd0*/  @P0 BRA `(.L_x_786) ;  /* 0x0000010000000947 */ /* 0x000fea0003800000 */
[----:B--2---:R-:W-:Y:S01]  /*0fe0*/  IADD3 R10, P0, R4, 0x40, RZ ;  /* 0x00000040040a7810 */ /* 0x004fe20007f1e0ff */
        /* <DEDUP_REMOVED lines=15> */
.L_x_786:
[----:B------:R-:W-:Y:S05]  /*10e0*/  BSYNC B0 ;  /* 0x0000000000007941 */ /* 0x000fea0003800000 */
.L_x_785:
[----:B--2---:R-:W-:Y:S01]  /*10f0*/  IADD3 R11, R6, 0x60, RZ ;  /* 0x00000060060b7810 */ /* 0x004fe20007ffe0ff */
[----:B------:R-:W-:Y:S03]  /*1100*/  BSSY B0, `(.L_x_787) ;  /* 0x0000013000007945 */ /* 0x000fe60003800000 */
[----:B------:R-:W-:-:S13]  /*1110*/  ISETP.GE.AND P0, PT, R11, R20, PT ;  /* 0x000000140b00720c */ /* 0x000fda0003f06270 */
[----:B------:R-:W-:Y:S05]  /*1120*/  @P0 BRA `(.L_x_788) ;  /* 0x0000010000000947 */ /* 0x000fea0003800000 */
[----:B------:R-:W-:Y:S02]  /*1130*/  IADD3 R8, P0, R4, 0x60, RZ ;  /* 0x0000006004087810 */ /* 0x000fe40007f1e0ff */
[-C--:B------:R-:W-:Y:S02]  /*1140*/  ISETP.GE.AND P2, PT, R0, R108.reuse, PT ;  /* 0x0000006c0000720c */ /* 0x080fe40003f46270 */
[-C--:B------:R-:W-:Y:S01]  /*1150*/  ISETP.GE.AND P1, PT, R28, R108.reuse, PT ;  /* 0x0000006c1c00720c */ /* 0x080fe20003f26270 */
[----:B------:R-:W-:Y:S01]  /*1160*/  IMAD.X R4, RZ, RZ, R5, P0 ;  /* 0x000000ffff047224 */ /* 0x000fe200000e0605 */
[----:B------:R-:W-:Y:S02]  /*1170*/  MOV R5, R9 ;  /* 0x0000000900057202 */ /* 0x000fe40000000f00 */
[----:B------:R-:W-:Y:S01]  /*1180*/  ISETP.GE.AND P0, PT, R27, R108, PT ;  /* 0x0000006c1b00720c */ /* 0x000fe20003f06270 */
[----:B------:R-:W-:Y:S02]  /*1190*/  IMAD R10, R4, R2, RZ ;  /* 0x00000002040a7224 */ /* 0x000fe400078e02ff */
[----:B------:R-:W-:-:S02]  /*11a0*/  IMAD.MOV.U32 R4, RZ, RZ, R12 ;  /* 0x000000ffff047224 */ /* 0x000fc400078e000c */
[-C--:B------:R-:W-:Y:S02]  /*11b0*/  IMAD R3, R3, R8.reuse, R10 ;  /* 0x0000000803037224 */ /* 0x080fe400078e020a */
[----:B------:R-:W-:-:S04]  /*11c0*/  IMAD.WIDE.U32 R4, R2, R8, R4 ;  /* 0x0000000802047225 */ /* 0x000fc800078e0004 */
[----:B------:R-:W-:Y:S01]  /*11d0*/  IMAD.IADD R0, R5, 0x1, R3 ;  /* 0x0000000105007824 */ /* 0x000fe200078e0203 */
[----:B------:R-:W-:-:S04]  /*11e0*/  LEA R2, P3, R4, R16, 0x1 ;  /* 0x0000001004027211 */ /* 0x000fc800078608ff */
[----:B------:R-:W-:-:S05]  /*11f0*/  LEA.HI.X R3, R4, R17, R0, 0x1, P3 ;  /* 0x0000001104037211 */ /* 0x000fca00018f0c00 */
[----:B------:R2:W-:Y:S04]  /*1200*/  @!P2 ST.E.128 [R2.64], RZ ;  /* 0x000000ff0200a985 */ /* 0x0005e8000c101d04 */
[----:B------:R2:W-:Y:S04]  /*1210*/  @!P1 ST.E.128 [R2.64+0x40], RZ ;  /* 0x000040ff02009985 */ /* 0x0005e8000c101d04 */
[----:B------:R2:W-:Y:S02]  /*1220*/  @!P0 ST.E.128 [R2.64+0x80], RZ ;  /* 0x000080ff02008985 */ /* 0x0005e4000c101d04 */
.L_x_788:
[----:B------:R-:W-:Y:S05]  /*1230*/  BSYNC B0 ;  /* 0x0000000000007941 */ /* 0x000fea0003800000 */
.L_x_787:
        /* <DEDUP_REMOVED lines=11> */
[----:B------:R-:W-:-:S02]  /*12f0*/  @!P5 LEA R6, P2, R2, R18, 0x2 ;  /* 0x000000120206d211 */ /* 0x000fc400078410ff */
[----:B------:R-:W-:Y:S02]  /*1300*/  @!P3 IADD3 R0, P0, R5, R26, RZ ;  /* 0x0000001a0500b210 */ /* 0x000fe40007f1e0ff */
[----:B------:R-:W-:Y:S02]  /*1310*/  @!P4 LEA.HI.X.SX32 R9, R3, R25, 0x1, P1 ;  /* 0x000000190309c211 */ /* 0x000fe400008f0eff */
[----:B------:R-:W-:Y:S02]  /*1320*/  @!P5 LEA.HI.X R7, R2, R19, R4, 0x2, P2 ;  /* 0x000000130207d211 */ /* 0x000fe400010f1404 */
[-C--:B------:R-:W-:Y:S02]  /*1330*/  @!P4 LEA R4, P1, R8, R18.reuse, 0x2 ;  /* 0x000000120804c211 */ /* 0x080fe400078210ff */
[----:B------:R-:W-:Y:S02]  /*1340*/  @!P3 LEA.HI.X.SX32 R3, R5, R25, 0x1, P0 ;  /* 0x000000190503b211 */ /* 0x000fe400000f0eff */
[----:B------:R-:W-:-:S02]  /*1350*/  @!P3 LEA R2, P0, R0, R18, 0x2 ;  /* 0x000000120002b211 */ /* 0x000fc400078010ff */
[-C--:B------:R-:W-:Y:S01]  /*1360*/  @!P4 LEA.HI.X R5, R8, R19.reuse, R9, 0x2, P1 ;  /* 0x000000130805c211 */ /* 0x080fe200008f1409 */
[----:B------:R-:W-:Y:S01]  /*1370*/  @!P5 IMAD.MOV.U32 R9, RZ, RZ, 0x7f800000 ;  /* 0x7f800000ff09d424 */ /* 0x000fe200078e00ff */
[----:B------:R-:W-:Y:S01]  /*1380*/  @!P3 LEA.HI.X R3, R0, R19, R3, 0x2, P0 ;  /* 0x000000130003b211 */ /* 0x000fe200000f1403 */
[----:B------:R-:W-:Y:S02]  /*1390*/  @!P4 IMAD.MOV.U32 R8, RZ, RZ, 0x7f800000 ;  /* 0x7f800000ff08c424 */ /* 0x000fe400078e00ff */
[----:B------:R-:W-:Y:S01]  /*13a0*/  @!P3 IMAD.MOV.U32 R0, RZ, RZ, 0x7f800000 ;  /* 0x7f800000ff00b424 */ /* 0x000fe200078e00ff */
[----:B------:R-:W-:Y:S04]  /*13b0*/  @!P5 ST.E [R6.64], R9 ;  /* 0x000000090600d985 */ /* 0x000fe8000c101904 */
[----:B------:R-:W-:Y:S04]  /*13c0*/  @!P4 ST.E [R4.64], R8 ;  /* 0x000000080400c985 */ /* 0x000fe8000c101904 */
[----:B------:R2:W-:Y:S02]  /*13d0*/  @!P3 ST.E [R2.64], R0 ;  /* 0x000000000200b985 */ /* 0x0005e4000c101904 */
[----:B--2---:R-:W-:-:S02]  /*13e0*/  IMAD.MOV.U32 R2, RZ, RZ, R29 ;  /* 0x000000ffff027224 */ /* 0x004fc400078e001d */
[----:B------:R-:W-:-:S04]  /*13f0*/  IMAD.MOV.U32 R3, RZ, RZ, 0x0 ;  /* 0x00000000ff037424 */ /* 0x000fc800078e00ff */
[----:B------:R-:W-:Y:S05]  /*1400*/  @P6 RET.REL.NODEC R2 `(_ZN5flash16flash_fwd_kernelI23Flash_fwd_kernel_traitsILi96ELi128ELi64ELi4ELb0ELb0EN7cutlass6half_tE19Flash_kernel_traitsILi96ELi128ELi64ELi4ES3_EELb1ELb0ELb1ELb0ELb0ELb0ELb0ELb1EEEvNS_16Flash_fwd_paramsE) ;  /* 0xffffebf002006950 */ /* 0x000fea0003c3ffff */
[----:B------:R-:W-:-:S05]  /*1410*/  IMAD R0, R11, R22, RZ ;  /* 0x000000160b007224 */ /* 0x000fca00078e02ff */
[----:B------:R-:W-:-:S04]  /*1420*/  IADD3 R3, P0, R0, R26, RZ ;  /* 0x0000001a00037210 */ /* 0x000fc80007f1e0ff */
[----:B------:R-:W-:Y:S02]  /*1430*/  LEA.HI.X.SX32 R0, R0, R25, 0x1, P0 ;  /* 0x0000001900007211 */ /* 0x000fe400000f0eff */
[----:B------:R-:W-:-:S04]  /*1440*/  LEA R2, P0, R3, R18, 0x2 ;  /* 0x0000001203027211 */ /* 0x000fc800078010ff */
[----:B------:R-:W-:Y:S01]  /*1450*/  LEA.HI.X R3, R3, R19, R0, 0x2, P0 ;  /* 0x0000001303037211 */ /* 0x000fe200000f1400 */
[----:B------:R-:W-:-:S05]  /*1460*/  IMAD.MOV.U32 R0, RZ, RZ, 0x7f800000 ;  /* 0x7f800000ff007424 */ /* 0x000fca00078e00ff */
[----:B------:R2:W-:Y:S02]  /*1470*/  ST.E [R2.64], R0 ;  /* 0x0000000002007985 */ /* 0x0005e4000c101904 */
[----:B--2---:R-:W-:Y:S02]  /*1480*/  IMAD.MOV.U32 R2, RZ, RZ, R29 ;  /* 0x000000ffff027224 */ /* 0x004fe400078e001d */
[----:B------:R-:W-:-:S04]  /*1490*/  IMAD.MOV.U32 R3, RZ, RZ, 0x0 ;  /* 0x00000000ff037424 */ /* 0x000fc800078e00ff */
[----:B------:R-:W-:Y:S05]  /*14a0*/  RET.REL.NODEC R2 `(_ZN5flash16flash_fwd_kernelI23Flash_fwd_kernel_traitsILi96ELi128ELi64ELi4ELb0ELb0EN7cutlass6half_tE19Flash_kernel_traitsILi96ELi128ELi64ELi4ES3_EELb1ELb0ELb1ELb0ELb0ELb0ELb0ELb1EEEvNS_16Flash_fwd_paramsE) ;  /* 0xffffeb5002007950 */ /* 0x000fea0003c3ffff */
.L_x_774:
[----:B------:R-:W4:Y:S04]  /*14b0*/  LD.E R21, [R108.64+0x68] ;  /* 0x000068046c157980 */ /* 0x000f28000c101900 */
[----:B-12---:R-:W2:Y:S01]  /*14c0*/  LD.E.64 R10, [R108.64+0x38] ;  /* 0x000038046c0a7980 */ /* 0x006ea2000c101b00 */
[----:B------:R-:W-:-:S03]  /*14d0*/  ISETP.NE.AND P1, PT, R30, -0x1, PT ;  /* 0xffffffff1e00780c */ /* 0x000fc60003f25270 */
[----:B---3--:R-:W3:Y:S01]  /*14e0*/  LD.E.64 R46, [R108.64+0x40] ;  /* 0x000040046c2e7980 */ /* 0x008ee2000c101b00 */
[----:B------:R-:W-:-:S03]  /*14f0*/  ISETP.NE.AND P0, PT, R48, -0x1, PT ;  /* 0xffffffff3000780c */ /* 0x000fc60003f05270 */
[----:B------:R-:W2:Y:S04]  /*1500*/  LD.E.64 R18, [R108.64+0x30] ;  /* 0x000030046c127980 */ /* 0x000ea8000c101b00 */
[----:B------:R-:W2:Y:S04]  /*1510*/  LD.E.64 R24, [R108.64+0x50] ;  /* 0x000050046c187980 */ /* 0x000ea8000c101b00 */
[----:B------:R-:W2:Y:S04]  /*1520*/  @!P1 LD.E.64 R12, [R108.64+0x20] ;  /* 0x000020046c0c9980 */ /* 0x000ea8000c101b00 */
[----:B------:R-:W3:Y:S04]  /*1530*/  @!P1 LD.E.64 R16, [R108.64+0x28] ;  /* 0x000028046c109980 */ /* 0x000ee8000c101b00 */
[----:B------:R-:W3:Y:S04]  /*1540*/  @!P0 LD.E.64 R22, [R108.64+0x18] ;  /* 0x000018046c168980 */ /* 0x000ee8000c101b00 */
[----:B------:R-:W3:Y:S04]  /*1550*/  LD.E.64 R26, [R108.64+0x58] ;  /* 0x000058046c1a7980 */ /* 0x000ee8000c101b00 */
[----:B------:R-:W3:Y:S04]  /*1560*/  LD.E R187, [R108.64+0xc8] ;  /* 0x0000c8046cbb7980 */ /* 0x000ee8000c101900 */
[----:B------:R-:W3:Y:S04]  /*1570*/  LD.E.64 R28, [R108.64+0x48] ;  /* 0x000048046c1c7980 */ /* 0x000ee8000c101b00 */
[----:B------:R1:W5:Y:S04]  /*1580*/  LD.E R156, [R108.64+0x60] ;  /* 0x000060046c9c7980 */ /* 0x000368000c101900 */
[----:B------:R1:W5:Y:S04]  /*1590*/  LD.E.64 R2, [R108.64] ;  /* 0x000000046c027980 */ /* 0x000368000c101b00 */
[----:B------:R1:W5:Y:S04]  /*15a0*/  LD.E.64 R216, [R108.64+0x8] ;  /* 0x000008046cd87980 */ /* 0x000368000c101b00 */
[----:B------:R1:W5:Y:S04]  /*15b0*/  LD.E.64 R218, [R108.64+0x10] ;  /* 0x000010046cda7980 */ /* 0x000368000c101b00 */
[----:B------:R1:W5:Y:S04]  /*15c0*/  LD.E.64 R154, [R108.64+0x98] ;  /* 0x000098046c9a7980 */ /* 0x000368000c101b00 */
[----:B------:R1:W5:Y:S01]  /*15d0*/  LD.E.64 R198, [R108.64+0xc0] ;  /* 0x0000c0046cc67980 */ /* 0x000362000c101b00 */
[----:B------:R-:W-:-:S02]  /*15e0*/  LEA.HI R8, R15, R42, RZ, 0x2 ;  /* 0x0000002a0f087211 */ /* 0x000fc400078f10ff */
[----:B------:R-:W-:Y:S02]  /*15f0*/  LEA.HI R43, R15, R42, RZ, 0x3 ;  /* 0x0000002a0f2b7211 */ /* 0x000fe400078f18ff */
[----:B------:R-:W-:Y:S02]  /*1600*/  LOP3.LUT R0, R8, 0xfffffffc, RZ, 0xc0, !PT ;  /* 0xfffffffc08007812 */ /* 0x000fe400078ec0ff */
[----:B------:R-:W-:-:S03]  /*1610*/  SHF.R.S32.HI R40, RZ, 0x3, R43 ;  /* 0x00000003ff287819 */ /* 0x000fc6000001142b */
[----:B------:R-:W-:Y:S02]  /*1620*/  IMAD.IADD R0, R42, 0x1, -R0 ;  /* 0x000000012a007824 */ /* 0x000fe400078e0a00 */
[----:B------:R-:W-:Y:S01]  /*1630*/  IMAD.SHL.U32 R4, R40, 0x40, RZ ;  /* 0x0000004028047824 */ /* 0x000fe200078e00ff */
[----:B------:R-:W-:Y:S02]  /*1640*/  SHF.R.S32.HI R6, RZ, 0x2, R8 ;  /* 0x00000002ff067819 */ /* 0x000fe40000011408 */
[----:B------:R-:W-:Y:S02]  /*1650*/  SHF.L.U32 R174, R0, 0x3, RZ ;  /* 0x0000000300ae7819 */ /* 0x000fe400000006ff */
[----:B------:R-:W-:Y:S02]  /*1660*/  LOP3.LUT R0, R4, 0xc0, RZ, 0xc0, !PT ;  /* 0x000000c004007812 */ /* 0x000fe400078ec0ff */
[----:B------:R-:W-:-:S04]  /*1670*/  LEA.HI R8, R8, R6, RZ, 0x1 ;  /* 0x0000000608087211 */ /* 0x000fc800078f08ff */
[----:B------:R-:W-:Y:S02]  /*1680*/  LOP3.LUT R14, R8, 0x7fffffe, RZ, 0xc0, !PT ;  /* 0x07fffffe080e7812 */ /* 0x000fe400078ec0ff */
[----:B------:R-:W-:Y:S02]  /*1690*/  SHF.R.S32.HI R38, RZ, 0x5, R39 ;  /* 0x00000005ff267819 */ /* 0x000fe40000011427 */
[----:B------:R-:W-:Y:S02]  /*16a0*/  LOP3.LUT R9, R0, 0x18, R174, 0xf8, !PT ;  /* 0x0000001800097812 */ /* 0x000fe400078ef8ae */
[----:B------:R-:W-:Y:S01]  /*16b0*/  SHF.R.U32.HI R8, RZ, 0x3, R0 ;  /* 0x00000003ff087819 */ /* 0x000fe20000011600 */
[----:B------:R-:W-:-:S03]  /*16c0*/  IMAD.IADD R0, R6, 0x1, -R14 ;  /* 0x0000000106007824 */ /* 0x000fc600078e0a0e */
[----:B------:R-:W-:Y:S01]  /*16d0*/  LOP3.LUT R8, R9, R8, RZ, 0x3c, !PT ;  /* 0x0000000809087212 */ /* 0x000fe200078e3cff */
[----:B------:R-:W-:-:S04]  /*16e0*/  IMAD R9, R38, 0x8, R0 ;  /* 0x0000000826097824 */ /* 0x000fc800078e0200 */
[----:B------:R-:W-:Y:S01]  /*16f0*/  IMAD.U32 R195, R9, 0x20, R8 ;  /* 0x0000002009c37824 */ /* 0x000fe200078e0008 */
[----:B------:R-:W-:Y:S02]  /*1700*/  LEA.HI R41, R15, R42, RZ, 0x4 ;  /* 0x0000002a0f297211 */ /* 0x000fe400078f20ff */
[CC--:B------:R-:W-:Y:S02]  /*1710*/  @P1 IADD3 R14, R7.reuse, R30.reuse, RZ ;  /* 0x0000001e070e1210 */ /* 0x0c0fe40007ffe0ff */
[----:B------:R-:W-:Y:S02]  /*1720*/  @!P1 SHF.R.S32.HI R32, RZ, 0x1f, R7 ;  /* 0x0000001fff209819 */ /* 0x000fe40000011407 */
[----:B------:R-:W-:Y:S02]  /*1730*/  @P1 IADD3 R30, R7, R30, RZ ;  /* 0x0000001e071e1210 */ /* 0x000fe40007ffe0ff */
[----:B------:R-:W-:Y:S02]  /*1740*/  IABS R44, R165 ;  /* 0x000000a5002c7213 */ /* 0x000fe40000000000 */
[----:B------:R-:W-:-:S02]  /*1750*/  @!P1 SHF.R.S32.HI R35, RZ, 0x1f, R164 ;  /* 0x0000001fff239819 */ /* 0x000fc400000114a4 */
[C---:B------:R-:W-:Y:S02]  /*1760*/  IADD3 R173, R174.reuse, 0x20, RZ ;  /* 0x00000020aead7810 */ /* 0x040fe40007ffe0ff */
[----:B------:R-:W-:Y:S01]  /*1770*/  IADD3 R172, R174, 0x40, RZ ;  /* 0x00000040aeac7810 */ /* 0x000fe20007ffe0ff */
[----:B------:R-:W-:Y:S01]  /*1780*/  BSSY B0, `(.L_x_789) ;  /* 0x00000a4000007945 */ /* 0x000fe20003800000 */
[----:B------:R-:W-:Y:S01]  /*1790*/  IMAD.SHL.U32 R195, R195, 0x2, RZ ;  /* 0x00000002c3c37824 */ /* 0x000fe200078e00ff */
[----:B----4-:R-:W-:-:S04]  /*17a0*/  IABS R20, R21 ;  /* 0x0000001500147213 */ /* 0x010fc80000000000 */
[----:B------:R-:W4:Y:S08]  /*17b0*/  I2F.RP R5, R20 ;  /* 0x0000001400057306 */ /* 0x000f300000209400 */
[----:B----4-:R-:W4:Y:S01]  /*17c0*/  MUFU.RCP R5, R5 ;  /* 0x0000000500057308 */ /* 0x010f220000001000 */
[----:B--2---:R-:W-:Y:S01]  /*17d0*/  @!P1 IMAD R0, R11, R7, RZ ;  /* 0x000000070b009224 */ /* 0x004fe200078e02ff */
[----:B----4-:R-:W-:-:S06]  /*17e0*/  IADD3 R4, R5, 0xffffffe, RZ ;  /* 0x0ffffffe05047810 */ /* 0x010fcc0007ffe0ff */
[----:B------:R2:W4:Y:S01]  /*17f0*/  F2I.FTZ.U32.TRUNC.NTZ R5, R4 ;  /* 0x0000000400057305 */ /* 0x000522000021f000 */
[----:B------:R-:W-:Y:S01]  /*1800*/  @!P1 IMAD.WIDE.U32 R8, R10, R7, RZ ;  /* 0x000000070a089225 */ /* 0x000fe200078e00ff */
[----:B--2---:R-:W-:-:S05]  /*1810*/  @!P1 SHF.R.S32.HI R4, RZ, 0x1f, R7 ;  /* 0x0000001fff049819 */ /* 0x004fca0000011407 */
[----:B------:R-:W-:Y:S02]  /*1820*/  @!P1 IMAD R0, R10, R4, R0 ;  /* 0x000000040a009224 */ /* 0x000fe400078e0200 */
[----:B----4-:R-:W-:-:S03]  /*1830*/  IMAD.MOV R4, RZ, RZ, -R5 ;  /* 0x000000ffff047224 */ /* 0x010fc600078e0a05 */
[----:B------:R-:W-:Y:S01]  /*1840*/  @!P1 IADD3 R9, R9, R0, RZ ;  /* 0x0000000009099210 */ /* 0x000fe20007ffe0ff */
[----:B------:R-:W-:Y:S01]  /*1850*/  IMAD.MOV.U32 R0, RZ, RZ, R4 ;  /* 0x000000ffff007224 */ /* 0x000fe200078e0004 */
[----:B------:R-:W-:Y:S01]  /*1860*/  LOP3.LUT R4, R41, 0xfffffff0, RZ, 0xc0, !PT ;  /* 0xfffffff029047812 */ /* 0x000fe200078ec0ff */
[----:B------:R-:W-:-:S04]  /*1870*/  @P1 IMAD R31, R11, R14, RZ ;  /* 0x0000000e0b1f1224 */ /* 0x000fc800078e02ff */
[----:B------:R-:W-:Y:S02]  /*1880*/  IMAD.IADD R36, R42, 0x1, -R4 ;  /* 0x000000012a247824 */ /* 0x000fe400078e0a04 */
[----:B------:R-:W-:-:S04]  /*1890*/  @P1 IMAD.WIDE.U32 R14, R10, R14, RZ ;  /* 0x0000000e0a0e1225 */ /* 0x000fc800078e00ff */
[----:B---3--:R-:W-:Y:S01]  /*18a0*/  @!P1 IMAD R33, R47, R7, RZ ;  /* 0x000000072f219224 */ /* 0x008fe200078e02ff */
[----:B------:R-:W-:Y:S01]  /*18b0*/  LEA.HI R37, R36, R36, RZ, 0x1 ;  /* 0x0000002424257211 */ /* 0x000fe200078f08ff */
[----:B------:R-:W-:Y:S02]  /*18c0*/  IMAD R0, R0, R20, RZ ;  /* 0x0000001400007224 */ /* 0x000fe400078e02ff */
[----:B------:R-:W-:Y:S02]  /*18d0*/  IMAD.MOV.U32 R4, RZ, RZ, RZ ;  /* 0x000000ffff047224 */ /* 0x000fe400078e00ff */
[----:B------:R-:W-:Y:S01]  /*18e0*/  @P1 IMAD.IADD R31, R15, 0x1, R31 ;  /* 0x000000010f1f1824 */ /* 0x000fe200078e021f */
[----:B------:R-:W-:Y:S01]  /*18f0*/  @P1 MOV R15, R14 ;  /* 0x0000000e000f1202 */ /* 0x000fe20000000f00 */
[----:B------:R-:W-:Y:S01]  /*1900*/  @!P1 IMAD R34, R46, R32, R33 ;  /* 0x000000202e229224 */ /* 0x000fe200078e0221 */
[----:B------:R-:W-:Y:S01]  /*1910*/  SHF.R.S32.HI R14, RZ, 0x1, R37 ;  /* 0x00000001ff0e7819 */ /* 0x000fe20000011425 */
[----:B------:R-:W-:Y:S01]  /*1920*/  IMAD.HI.U32 R33, R5, R0, R4 ;  /* 0x0000000005217227 */ /* 0x000fe200078e0004 */
[----:B------:R-:W-:-:S02]  /*1930*/  IABS R0, R21 ;  /* 0x0000001500007213 */ /* 0x000fc40000000000 */
[----:B------:R-:W-:Y:S01]  /*1940*/  SHF.R.S32.HI R32, RZ, 0x1f, R37 ;  /* 0x0000001fff207819 */ /* 0x000fe20000011425 */
[----:B------:R-:W-:-:S03]  /*1950*/  @!P1 IMAD.WIDE.U32 R4, R46, R7, RZ ;  /* 0x000000072e049225 */ /* 0x000fc600078e00ff */
[----:B------:R-:W-:Y:S01]  /*1960*/  LEA.HI R7, R32, R14, RZ, 0x2 ;  /* 0x0000000e20077211 */ /* 0x000fe200078f10ff */
[----:B------:R-:W-:Y:S02]  /*1970*/  IMAD.MOV R0, RZ, RZ, -R0 ;  /* 0x000000ffff007224 */ /* 0x000fe400078e0a00 */
[----:B------:R-:W-:Y:S01]  /*1980*/  @!P1 IMAD R32, R13, R164, RZ ;  /* 0x000000a40d209224 */ /* 0x000fe200078e02ff */
[----:B------:R-:W-:Y:S01]  /*1990*/  LOP3.LUT R7, R7, 0xfffffffc, RZ, 0xc0, !PT ;  /* 0xfffffffc07077812 */ /* 0x000fe200078ec0ff */
[----:B------:R-:W-:Y:S02]  /*19a0*/  IMAD.MOV.U32 R13, RZ, RZ, R0 ;  /* 0x000000ffff0d7224 */ /* 0x000fe400078e0000 */
[----:B------:R-:W-:-:S04]  /*19b0*/  IMAD.HI.U32 R0, R33, R44, RZ ;  /* 0x0000002c21007227 */ /* 0x000fc800078e00ff */
[----:B------:R-:W-:Y:S02]  /*19c0*/  IMAD.IADD R33, R14, 0x1, -R7 ;  /* 0x000000010e217824 */ /* 0x000fe400078e0a07 */
[----:B------:R-:W-:Y:S02]  /*19d0*/  IMAD R14, R0, R13, R44 ;  /* 0x0000000d000e7224 */ /* 0x000fe400078e022c */
[----:B------:R-:W-:-:S03]  /*19e0*/  @!P1 IMAD.WIDE.U32 R8, R164, R12, R8 ;  /* 0x0000000ca4089225 */ /* 0x000fc600078e0008 */
[----:B------:R-:W-:Y:S01]  /*19f0*/  ISETP.GT.U32.AND P3, PT, R20, R14, PT ;  /* 0x0000000e1400720c */ /* 0x000fe20003f64070 */
[----:B------:R-:W-:Y:S02]  /*1a00*/  @!P1 IMAD R12, R12, R35, R32 ;  /* 0x000000230c0c9224 */ /* 0x000fe400078e0220 */
[----:B------:R-:W-:Y:S01]  /*1a10*/  @!P1 IMAD.MOV.U32 R15, RZ, RZ, R8 ;  /* 0x000000ffff0f9224 */ /* 0x000fe200078e0008 */
[----:B------:R-:W-:Y:S02]  /*1a20*/  @!P1 IADD3 R5, R5, R34, RZ ;  /* 0x0000002205059210 */ /* 0x000fe40007ffe0ff */
[----:B------:R-:W-:Y:S02]  /*1a30*/  @!P1 IADD3 R31, R9, R12, RZ ;  /* 0x0000000c091f9210 */ /* 0x000fe40007ffe0ff */
[----:B------:R-:W-:Y:S02]  /*1a40*/  SHF.R.S32.HI R34, RZ, 0x1f, R174 ;  /* 0x0000001fff227819 */ /* 0x000fe400000114ae */
[----:B------:R-:W-:Y:S01]  /*1a50*/  IADD3 R8, P2, R174, R15, RZ ;  /* 0x0000000fae087210 */ /* 0x000fe20007f5e0ff */
[----:B------:R-:W-:Y:S01]  /*1a60*/  @!P1 IMAD R17, R17, R164, RZ ;  /* 0x000000a411119224 */ /* 0x000fe200078e02ff */
[----:B------:R-:W-:Y:S01]  /*1a70*/  @!P1 SHF.R.S32.HI R32, RZ, 0x1f, R164 ;  /* 0x0000001fff209819 */ /* 0x000fe200000114a4 */
[----:B------:R-:W-:Y:S01]  /*1a80*/  @!P1 IMAD.WIDE.U32 R4, R164, R16, R4 ;  /* 0x00000010a4049225 */ /* 0x000fe200078e0004 */
[----:B------:R-:W-:-:S03]  /*1a90*/  @!P3 IADD3 R14, R14, -R20, RZ ;  /* 0x800000140e0eb210 */ /* 0x000fc60007ffe0ff */
[----:B------:R-:W-:Y:S02]  /*1aa0*/  IMAD.X R9, R34, 0x1, R31, P2 ;  /* 0x0000000122097824 */ /* 0x000fe400010e061f */
[----:B------:R-:W-:-:S04]  /*1ab0*/  @P1 IMAD.WIDE.U32 R12, R46, R30, RZ ;  /* 0x0000001e2e0c1225 */ /* 0x000fc800078e00ff */
[----:B------:R-:W-:Y:S02]  /*1ac0*/  @P1 IMAD R31, R47, R30, RZ ;  /* 0x0000001e2f1f1224 */ /* 0x000fe400078e02ff */
[----:B------:R-:W-:Y:S02]  /*1ad0*/  @!P1 IMAD R16, R16, R32, R17 ;  /* 0x0000002010109224 */ /* 0x000fe400078e0211 */
[----:B------:R-:W-:Y:S02]  /*1ae0*/  @!P1 IMAD.MOV.U32 R12, RZ, RZ, R4 ;  /* 0x000000ffff0c9224 */ /* 0x000fe400078e0004 */
[----:B------:R-:W-:Y:S01]  /*1af0*/  @P1 IMAD.IADD R13, R13, 0x1, R31 ;  /* 0x000000010d0d1824 */ /* 0x000fe200078e021f */
[----:B------:R-:W-:Y:S02]  /*1b00*/  @!P1 IADD3 R13, R5, R16, RZ ;  /* 0x00000010050d9210 */ /* 0x000fe40007ffe0ff */
[----:B------:R-:W-:Y:S02]  /*1b10*/  ISETP.GE.U32.AND P4, PT, R14, R20, PT ;  /* 0x000000140e00720c */ /* 0x000fe40003f86070 */
[----:B------:R-:W-:-:S02]  /*1b20*/  IADD3 R4, P1, R174, R12, RZ ;  /* 0x0000000cae047210 */ /* 0x000fc40007f3e0ff */
[----:B------:R-:W-:Y:S01]  /*1b30*/  LOP3.LUT R14, R165, R21, RZ, 0x3c, !PT ;  /* 0x00000015a50e7212 */ /* 0x000fe200078e3cff */
[-C--:B------:R-:W-:Y:S01]  /*1b40*/  IMAD R15, R11, R6.reuse, RZ ;  /* 0x000000060b0f7224 */ /* 0x080fe200078e02ff */
[----:B------:R-:W-:Y:S01]  /*1b50*/  SHF.R.S32.HI R7, RZ, 0x1f, R6 ;  /* 0x0000001fff077819 */ /* 0x000fe20000011406 */
[----:B------:R-:W-:Y:S01]  /*1b60*/  IMAD.X R5, R34, 0x1, R13, P1 ;  /* 0x0000000122057824 */ /* 0x000fe200008e060d */
[----:B------:R-:W-:Y:S02]  /*1b70*/  ISETP.GE.AND P2, PT, R14, RZ, PT ;  /* 0x000000ff0e00720c */ /* 0x000fe40003f46270 */
[----:B------:R-:W-:Y:S01]  /*1b80*/  ISETP.NE.AND P1, PT, R21, RZ, PT ;  /* 0x000000ff1500720c */ /* 0x000fe20003f25270 */
[C---:B------:R-:W-:Y:S02]  /*1b90*/  IMAD R15, R10.reuse, R7, R15 ;  /* 0x000000070a0f7224 */ /* 0x040fe400078e020f */
[----:B------:R-:W-:Y:S01]  /*1ba0*/  IMAD.WIDE.U32 R8, R10, R6, R8 ;  /* 0x000000060a087225 */ /* 0x000fe200078e0008 */
[----:B------:R-:W-:-:S03]  /*1bb0*/  @!P3 IADD3 R0, R0, 0x1, RZ ;  /* 0x000000010000b810 */ /* 0x000fc60007ffe0ff */
[----:B------:R-:W-:Y:S01]  /*1bc0*/  IMAD.IADD R9, R9, 0x1, R15 ;  /* 0x0000000109097824 */ /* 0x000fe200078e020f */
[----:B------:R-:W-:Y:S01]  /*1bd0*/  @!P0 SHF.R.S32.HI R15, RZ, 0x1f, R164 ;  /* 0x0000001fff0f8819 */ /* 0x000fe200000114a4 */
[----:B------:R-:W-:Y:S01]  /*1be0*/  IMAD R12, R47, R6, RZ ;  /* 0x000000062f0c7224 */ /* 0x000fe200078e02ff */
[----:B------:R-:W-:Y:S01]  /*1bf0*/  @P4 IADD3 R0, R0, 0x1, RZ ;  /* 0x0000000100004810 */ /* 0x000fe20007ffe0ff */
[----:B------:R-:W-:Y:S02]  /*1c00*/  @!P0 IMAD R17, R23, R164, RZ ;  /* 0x000000a417118224 */ /* 0x000fe400078e02ff */
[----:B------:R-:W-:Y:S01]  /*1c10*/  IMAD R14, R46, R7, R12 ;  /* 0x000000072e0e7224 */ /* 0x000fe200078e020c */
[----:B------:R-:W-:Y:S01]  /*1c20*/  @!P2 IADD3 R0, -R0, RZ, RZ ;  /* 0x000000ff0000a210 */ /* 0x000fe20007ffe1ff */
[----:B------:R-:W-:Y:S01]  /*1c30*/  @!P0 IMAD R17, R22, R15, R17 ;  /* 0x0000000f16118224 */ /* 0x000fe200078e0211 */
[----:B------:R-:W-:Y:S01]  /*1c40*/  @!P1 LOP3.LUT R0, RZ, R21, RZ, 0x33, !PT ;  /* 0x00000015ff009212 */ /* 0x000fe200078e33ff */
[----:B------:R-:W-:-:S04]  /*1c50*/  @P0 IMAD.WIDE.U32 R12, R18, R48, RZ ;  /* 0x00000030120c0225 */ /* 0x000fc800078e00ff */
[----:B------:R-:W-:Y:S02]  /*1c60*/  @P0 IMAD R15, R19, R48, RZ ;  /* 0x00000030130f0224 */ /* 0x000fe400078e02ff */
[----:B------:R-:W-:-:S04]  /*1c70*/  IMAD.WIDE.U32 R4, R46, R6, R4 ;  /* 0x000000062e047225 */ /* 0x000fc800078e0004 */
[----:B------:R-:W-:Y:S01]  /*1c80*/  @P0 IMAD.MOV.U32 R16, RZ, RZ, R12 ;  /* 0x000000ffff100224 */ /* 0x000fe200078e000c */
[----:B------:R-:W-:Y:S01]  /*1c90*/  SHF.R.S32.HI R12, RZ, 0x1f, R0 ;  /* 0x0000001fff0c7819 */ /* 0x000fe20000011400 */
[----:B------:R-:W-:Y:S02]  /*1ca0*/  @P0 IMAD.IADD R13, R13, 0x1, R15 ;  /* 0x000000010d0d0824 */ /* 0x000fe400078e020f */
[----:B------:R-:W-:Y:S02]  /*1cb0*/  IMAD.IADD R5, R5, 0x1, R14 ;  /* 0x0000000105057824 */ /* 0x000fe400078e020e */
[-C--:B------:R-:W-:Y:S02]  /*1cc0*/  IMAD R15, R25, R0.reuse, RZ ;  /* 0x00000000190f7224 */ /* 0x080fe400078e02ff */
[-C--:B------:R-:W-:Y:S02]  /*1cd0*/  IMAD R14, R27, R0.reuse, RZ ;  /* 0x000000001b0e7224 */ /* 0x080fe400078e02ff */
[C---:B------:R-:W-:Y:S01]  /*1ce0*/  IMAD.WIDE.U32 R54, R24.reuse, R0, R8 ;  /* 0x0000000018367225 */ /* 0x040fe200078e0008 */
[----:B------:R1:W-:Y:S03]  /*1cf0*/  STL.64 [R1+0x160], R46 ;  /* 0x0001602e01007387 */ /* 0x0003e60000100a00 */
[----:B------:R-:W-:-:S02]  /*1d00*/  IMAD R24, R24, R12, R15 ;  /* 0x0000000c18187224 */ /* 0x000fc400078e020f */
[----:B------:R-:W-:Y:S01]  /*1d10*/  IMAD.WIDE.U32 R30, R0, R26, R4 ;  /* 0x0000001a001e7225 */ /* 0x000fe200078e0004 */
[----:B------:R1:W-:Y:S03]  /*1d20*/  STL [R1], R174 ;  /* 0x000000ae01007387 */ /* 0x0003e60000100800 */
[----:B------:R-:W-:Y:S02]  /*1d30*/  IMAD R12, R26, R12, R14 ;  /* 0x0000000c1a0c7224 */ /* 0x000fe400078e020e */
[----:B------:R-:W-:Y:S01]  /*1d40*/  IMAD.IADD R32, R45, 0x1, -R158 ;  /* 0x000000012d207824 */ /* 0x000fe200078e0a9e */
[----:B------:R1:W-:Y:S01]  /*1d50*/  STL [R1+0x8c], R187 ;  /* 0x00008cbb01007387 */ /* 0x0003e20000100800 */
[----:B------:R-:W-:Y:S01]  /*1d60*/  IMAD.WIDE R58, R51, 0x80, R6 ;  /* 0x00000080333a7825 */ /* 0x000fe200078e0206 */
[----:B------:R-:W-:Y:S02]  /*1d70*/  IADD3 R53, R31, R12, RZ ;  /* 0x0000000c1f357210 */ /* 0x000fe40007ffe0ff */
[----:B------:R1:W-:Y:S01]  /*1d80*/  STL.64 [R1+0x1c8], R54 ;  /* 0x0001c83601007387 */ /* 0x0003e20000100a00 */
[----:B------:R-:W-:-:S03]  /*1d90*/  IMAD.IADD R57, R55, 0x1, R24 ;  /* 0x0000000137397824 */ /* 0x000fc600078e0218 */
[----:B------:R1:W-:Y:S01]  /*1da0*/  STL.64 [R1+0x1b8], R30 ;  /* 0x0001b81e01007387 */ /* 0x0003e20000100a00 */
[----:B------:R-:W-:-:S03]  /*1db0*/  @!P0 IMAD.WIDE.U32 R22, R22, R164, RZ ;  /* 0x000000a416168225 */ /* 0x000fc600078e00ff */
[----:B------:R1:W-:Y:S04]  /*1dc0*/  STL [R1+0x1e8], R32 ;  /* 0x0001e82001007387 */ /* 0x0003e80000100800 */
[----:B------:R1:W-:Y:S04]  /*1dd0*/  STL.64 [R1+0x1e0], R58 ;  /* 0x0001e03a01007387 */ /* 0x0003e80000100a00 */
[----:B------:R1:W-:Y:S04]  /*1de0*/  STL [R1+0x30], R173 ;  /* 0x000030ad01007387 */ /* 0x0003e80000100800 */
[----:B------:R1:W-:Y:S01]  /*1df0*/  STL [R1+0x34], R172 ;  /* 0x000034ac01007387 */ /* 0x0003e20000100800 */
[----:B------:R-:W-:-:S03]  /*1e00*/  @!P0 MOV R16, R22 ;  /* 0x0000001600108202 */ /* 0x000fc60000000f00 */
[----:B------:R1:W-:Y:S01]  /*1e10*/  STL [R1+0x1b4], R53 ;  /* 0x0001b43501007387 */ /* 0x0003e20000100800 */
[----:B------:R-:W-:-:S03]  /*1e20*/  @P0 MOV R8, R18 ;  /* 0x0000001200080202 */ /* 0x000fc60000000f00 */
[----:B------:R1:W-:Y:S01]  /*1e30*/  STL [R1+0x1ac], R57 ;  /* 0x0001ac3901007387 */ /* 0x0003e20000100800 */
[----:B------:R-:W-:Y:S01]  /*1e40*/  @P0 IMAD.MOV.U32 R9, RZ, RZ, R19 ;  /* 0x000000ffff090224 */ /* 0x000fe200078e0013 */
[----:B------:R-:W-:Y:S01]  /*1e50*/  SHF.R.S32.HI R0, RZ, 0x1f, R39 ;  /* 0x0000001fff007819 */ /* 0x000fe20000011427 */
[----:B------:R-:W-:Y:S01]  /*1e60*/  @!P0 IMAD.IADD R13, R23, 0x1, R17 ;  /* 0x00000001170d8824 */ /* 0x000fe200078e0211 */
[----:B------:R-:W-:Y:S01]  /*1e70*/  @!P0 MOV R9, R19 ;  /* 0x0000001300098202 */ /* 0x000fe20000000f00 */
[----:B------:R-:W-:Y:S01]  /*1e80*/  @!P0 IMAD.MOV.U32 R8, RZ, RZ, R18 ;  /* 0x000000ffff088224 */ /* 0x000fe200078e0012 */
[----:B------:R-:W-:Y:S02]  /*1e90*/  ISETP.GE.AND P0, PT, R6, R32, PT ;  /* 0x000000200600720c */ /* 0x000fe40003f06270 */
[----:B------:R-:W-:Y:S02]  /*1ea0*/  IADD3 R16, P1, R174, R16, RZ ;  /* 0x00000010ae107210 */ /* 0x000fe40007f3e0ff */
[----:B------:R-:W-:-:S02]  /*1eb0*/  SHF.R.S32.HI R4, RZ, 0x1f, R105 ;  /* 0x0000001fff047819 */ /* 0x000fc40000011469 */
[----:B------:R-:W-:Y:S01]  /*1ec0*/  LEA.HI R0, R0, R38, RZ, 0x2 ;  /* 0x0000002600007211 */ /* 0x000fe200078f10ff */
[----:B------:R-:W-:Y:S01]  /*1ed0*/  IMAD.X R17, R34, 0x1, R13, P1 ;  /* 0x0000000122117824 */ /* 0x000fe200008e060d */
[----:B------:R-:W-:Y:S01]  /*1ee0*/  SHF.R.S32.HI R5, RZ, 0x1f, R165 ;  /* 0x0000001fff057819 */ /* 0x000fe200000114a5 */
[----:B------:R-:W-:Y:S01]  /*1ef0*/  IMAD R14, R29, R165, RZ ;  /* 0x000000a51d0e7224 */ /* 0x000fe200078e02ff */
[----:B------:R-:W-:Y:S02]  /*1f00*/  LEA.HI R152, R4, R105, RZ, 0x2 ;  /* 0x0000006904987211 */ /* 0x000fe400078f10ff */
[----:B------:R-:W-:Y:S01]  /*1f10*/  LOP3.LUT R0, R0, 0xffffffc, RZ, 0xc0, !PT ;  /* 0x0ffffffc00007812 */ /* 0x000fe200078ec0ff */
[----:B------:R-:W-:Y:S01]  /*1f20*/  IMAD R14, R28, R5, R14 ;  /* 0x000000051c0e7224 */ /* 0x000fe200078e020e */
[----:B------:R-:W-:Y:S01]  /*1f30*/  SHF.R.S32.HI R48, RZ, 0x2, R152 ;  /* 0x00000002ff307819 */ /* 0x000fe20000011498 */
[----:B------:R-:W-:Y:S01]  /*1f40*/  IMAD.WIDE.U32 R16, R165, R28, R16 ;  /* 0x0000001ca5107225 */ /* 0x000fe200078e0010 */
[----:B------:R-:W-:-:S02]  /*1f50*/  IADD3 R0, R38, -R0, RZ ;  /* 0x8000000026007210 */ /* 0x000fc40007ffe0ff */
[----:B------:R-:W-:Y:S01]  /*1f60*/  LOP3.LUT P1, RZ, R33, 0x2, RZ, 0xc0, !PT ;  /* 0x0000000221ff7812 */ /* 0x000fe2000782c0ff */
[----:B------:R-:W-:Y:S01]  /*1f70*/  IMAD.MOV.U32 R23, RZ, RZ, 0x10 ;  /* 0x00000010ff177424 */ /* 0x000fe200078e00ff */
[----:B------:R-:W-:Y:S02]  /*1f80*/  LEA R153, R0, R48, 0x4 ;  /* 0x0000003000997211 */ /* 0x000fe400078e20ff */
[----:B------:R-:W-:Y:S02]  /*1f90*/  IADD3 R15, R17, R14, RZ ;  /* 0x0000000e110f7210 */ /* 0x000fe40007ffe0ff */
[----:B------:R-:W-:Y:S01]  /*1fa0*/  SEL R4, R23, 0xfffffff0, !P1 ;  /* 0xfffffff017047807 */ /* 0x000fe20004800000 */
[----:B------:R-:W-:Y:S05]  /*1fb0*/  @P0 BRA `(.L_x_790) ;  /* 0x0000020000000947 */ /* 0x000fea0003800000 */
[----:B-1---5:R-:W-:Y:S01]  /*1fc0*/  ISETP.GE.AND P4, PT, R174, R198, PT ;  /* 0x000000c6ae00720c */ /* 0x022fe20003f86270 */
[----:B------:R-:W-:Y:S01]  /*1fd0*/  IMAD R0, R59, R8, RZ ;  /* 0x000000083b007224 */ /* 0x000fe200078e02ff */
[-C--:B------:R-:W-:Y:S01]  /*1fe0*/  ISETP.GE.AND P3, PT, R173, R198.reuse, PT ;  /* 0x000000c6ad00720c */ /* 0x080fe20003f66270 */
[----:B------:R-:W-:Y:S01]  /*1ff0*/  IMAD.MOV.U32 R14, RZ, RZ, R16 ;  /* 0x000000ffff0e7224 */ /* 0x000fe200078e0010 */
[----:B------:R-:W-:Y:S01]  /*2000*/  ISETP.GE.AND P2, PT, R172, R198, PT ;  /* 0x000000c6ac00720c */ /* 0x000fe20003f46270 */
[----:B------:R-:W-:-:S02]  /*2010*/  IMAD R0, R58, R9, R0 ;  /* 0x000000093a007224 */ /* 0x000fc400078e0200 */
[----:B------:R-:W-:-:S04]  /*2020*/  IMAD.WIDE.U32 R12, R58, R8, R14 ;  /* 0x000000083a0c7225 */ /* 0x000fc800078e000e */
[----:B------:R-:W-:Y:S02]  /*2030*/  IMAD.IADD R0, R13, 0x1, R0 ;  /* 0x000000010d007824 */ /* 0x000fe400078e0200 */
[CC--:B------:R-:W-:Y:S01]  /*2040*/  @!P4 LEA R20, P1, R12.reuse, R2.reuse, 0x1 ;  /* 0x000000020c14c211 */ /* 0x0c0fe200078208ff */
[----:B------:R1:W-:Y:S01]  /*2050*/  @P4 STS [R195], RZ ;  /* 0x000000ffc3004388 */ /* 0x0003e20000000800 */
[C---:B------:R-:W-:Y:S02]  /*2060*/  @!P3 LEA R18, P0, R12.reuse, R2, 0x1 ;  /* 0x000000020c12b211 */ /* 0x040fe400078008ff */
[CCC-:B------:R-:W-:Y:S01]  /*2070*/  @!P4 LEA.HI.X R21, R12.reuse, R3.reuse, R0.reuse, 0x1, P1 ;  /* 0x000000030c15c211 */ /* 0x1c0fe200008f0c00 */
[----:B------:R1:W-:Y:S01]  /*2080*/  @P4 STS [R195+0x4], RZ ;  /* 0x000004ffc3004388 */ /* 0x0003e20000000800 */
[----:B------:R-:W-:-:S03]  /*2090*/  @!P3 LEA.HI.X R19, R12, R3, R0, 0x1, P0 ;  /* 0x000000030c13b211 */ /* 0x000fc600000f0c00 */
        /* <DEDUP_REMOVED lines=12> */
[----:B-1----:R-:W-:-:S04]  /*2160*/  LEA R18, P0, R12, R2, 0x1 ;  /* 0x000000020c127211 */ /* 0x002fc800078008ff */
[----:B------:R-:W-:-:S05]  /*2170*/  LEA.HI.X R19, R12, R3, R0, 0x1, P0 ;  /* 0x000000030c137211 */ /* 0x000fca00000f0c00 */
[----:B------:R-:W-:Y:S01]  /*2180*/  @!PT LDS RZ, [RZ] ;  /* 0x00000000fffff984 */ /* 0x000fe20000000800 */
[----:B------:R-:W-:Y:S01]  /*2190*/  @!PT LDS RZ, [RZ] ;  /* 0x00000000fffff984 */ /* 0x000fe20000000800 */
[----:B------:R-:W-:Y:S01]  /*21a0*/  @!PT LDS RZ, [RZ] ;  /* 0x00000000fffff984 */ /* 0x000fe20000000800 */
[----:B------:R1:W-:Y:S04]  /*21b0*/  LDGSTS.E.BYPASS.LTC128B.128 [R195+0x4000], [R18.64+0x80] ;  /* 0x0400008012c37fae */ /* 0x0003e8000b901d44 */
.L_x_790:
[----:B-1----:R-:W-:Y:S05]  /*21c0*/  BSYNC B0 ;  /* 0x0000000000007941 */ /* 0x002fea0003800000 */
.L_x_789:
[----:B------:R-:W-:Y:S01]  /*21d0*/  IADD3 R22, R6, 0x20, RZ ;  /* 0x0000002006167810 */ /* 0x000fe20007ffe0ff */
[----:B------:R-:W-:Y:S03]  /*21e0*/  BSSY B0, `(.L_x_791) ;  /* 0x0000024000007945 */ /* 0x000fe60003800000 */
[----:B------:R-:W-:-:S13]  /*21f0*/  ISETP.GE.AND P0, PT, R22, R32, PT ;  /* 0x000000201600720c */ /* 0x000fda0003f06270 */
[----:B------:R-:W-:Y:S05]  /*2200*/  @P0 BRA `(.L_x_792) ;  /* 0x0000021000000947 */ /* 0x000fea0003800000 */
[----:B------:R-:W-:Y:S01]  /*2210*/  IADD3 R0, P0, R58, 0x20, RZ ;  /* 0x000000203a007810 */ /* 0x000fe20007f1e0ff */
[----:B------:R-:W-:Y:S01]  /*2220*/  IMAD.MOV.U32 R12, RZ, RZ, R16 ;  /* 0x000000ffff0c7224 */ /* 0x000fe200078e0010 */
[-C--:B-----5:R-:W-:Y:S01]  /*2230*/  ISETP.GE.AND P3, PT, R174, R198.reuse, PT ;  /* 0x000000c6ae00720c */ /* 0x0a0fe20003f66270 */
[----:B------:R-:W-:Y:S01]  /*2240*/  IMAD.MOV.U32 R13, RZ, RZ, R15 ;  /* 0x000000ffff0d7224 */ /* 0x000fe200078e000f */
[-C--:B------:R-:W-:Y:S01]  /*2250*/  ISETP.GE.AND P2, PT, R173, R198.reuse, PT ;  /* 0x000000c6ad00720c */ /* 0x080fe20003f46270 */
[----:B------:R-:W-:Y:S01]  /*2260*/  IMAD.X R5, RZ, RZ, R59, P0 ;  /* 0x000000ffff057224 */ /* 0x000fe200000e063b */
[----:B------:R-:W-:Y:S01]  /*2270*/  ISETP.GE.AND P0, PT, R172, R198, PT ;  /* 0x000000c6ac00720c */ /* 0x000fe20003f06270 */
[----:B------:R-:W-:-:S04]  /*2280*/  IMAD.WIDE.U32 R12, R8, R0, R12 ;  /* 0x00000000080c7225 */ /* 0x000fc800078e000c */
[----:B------:R-:W-:-:S04]  /*2290*/  IMAD R5, R5, R8, RZ ;  /* 0x0000000805057224 */ /* 0x000fc800078e02ff */
[----:B------:R-:W-:Y:S01]  /*22a0*/  IMAD R0, R9, R0, R5 ;  /* 0x0000000009007224 */ /* 0x000fe200078e0205 */
[CC--:B------:R-:W-:Y:S01]  /*22b0*/  @!P3 LEA R20, P4, R12.reuse, R2.reuse, 0x1 ;  /* 0x000000020c14b211 */ /* 0x0c0fe200078808ff */
[----:B------:R1:W-:Y:S01]  /*22c0*/  @P3 STS.128 [R195+0x800], RZ ;  /* 0x000800ffc3003388 */ /* 0x0003e20000000c00 */
[----:B------:R-:W-:Y:S01]  /*22d0*/  @!P2 LEA R18, P1, R12, R2, 0x1 ;  /* 0x000000020c12a211 */ /* 0x000fe200078208ff */
[----:B------:R-:W-:-:S05]  /*22e0*/  IMAD.IADD R0, R13, 0x1, R0 ;  /* 0x000000010d007824 */ /* 0x000fca00078e0200 */
[CCC-:B------:R-:W-:Y:S02]  /*22f0*/  @!P3 LEA.HI.X R21, R12.reuse, R3.reuse, R0.reuse, 0x1, P4 ;  /* 0x000000030c15b211 */ /* 0x1c0fe400020f0c00 */
[----:B------:R-:W-:-:S03]  /*2300*/  @!P2 LEA.HI.X R19, R12, R3, R0, 0x1, P1 ;  /* 0x000000030c13a211 */ /* 0x000fc600008f0c00 */
        /* <DEDUP_REMOVED lines=17> */
.L_x_792:
[----:B------:R-:W-:Y:S05]  /*2420*/  BSYNC B0 ;  /* 0x0000000000007941 */ /* 0x000fea0003800000 */
.L_x_791:
        /* <DEDUP_REMOVED lines=14> */
[CC--:B-1----:R-:W-:Y:S01]  /*2510*/  @!P3 LEA R20, P4, R12.reuse, R2.reuse, 0x1 ;  /* 0x000000020c14b211 */ /* 0x0c2fe200078808ff */
        /* <DEDUP_REMOVED lines=22> */
.L_x_794:
[----:B------:R-:W-:Y:S05]  /*2680*/  BSYNC B0 ;  /* 0x0000000000007941 */ /* 0x000fea0003800000 */
.L_x_793:
[C---:B------:R-:W-:Y:S01]  /*2690*/  IMAD.SHL.U32 R168, R10.reuse, 0x40, RZ ;  /* 0x000000400aa87824 */ /* 0x040fe200078e00ff */
[----:B------:R-:W-:Y:S01]  /*26a0*/  SHF.L.U64.HI R169, R10, 0x6, R11 ;  /* 0x000000060aa97819 */ /* 0x000fe2000001020b */
[----:B------:R-:W-:Y:S01]  /*26b0*/  BSSY B0, `(.L_x_795) ;  /* 0x0000026000007945 */ /* 0x000fe20003800000 */
[----:B------:R-:W-:Y:S02]  /*26c0*/  IADD3 R0, R6, 0x60, RZ ;  /* 0x0000006006007810 */ /* 0x000fe40007ffe0ff */
[----:B------:R2:W-:Y:S02]  /*26d0*/  STL [R1+0x1a4], R168 ;  /* 0x0001a4a801007387 */ /* 0x0005e40000100800 */
[----:B------:R-:W-:Y:S02]  /*26e0*/  ISETP.GE.AND P0, PT, R0, R32, PT ;  /* 0x000000200000720c */ /* 0x000fe40003f06270 */
[----:B------:R2:W-:Y:S11]  /*26f0*/  STL [R1+0x1d8], R169 ;  /* 0x0001d8a901007387 */ /* 0x0005f60000100800 */
[----:B------:R-:W-:Y:S05]  /*2700*/  @P0 BRA `(.L_x_796) ;  /* 0x0000020000000947 */ /* 0x000fea0003800000 */
[----:B------:R-:W-:Y:S01]  /*2710*/  IADD3 R0, P0, R58, 0x60, RZ ;  /* 0x000000603a007810 */ /* 0x000fe20007f1e0ff */
[----:B------:R-:W-:Y:S01]  /*2720*/  IMAD.MOV.U32 R14, RZ, RZ, R16 ;  /* 0x000000ffff0e7224 */ /* 0x000fe200078e0010 */
[----:B-----5:R-:W-:-:S02]  /*2730*/  ISETP.GE.AND P3, PT, R174, R198, PT ;  /* 0x000000c6ae00720c */ /* 0x020fc40003f66270 */
        /* <DEDUP_REMOVED lines=23> */
[----:B------:R-:W-:-:S04]  /*28b0*/  LEA R2, P0, R14, R2, 0x1 ;  /* 0x000000020e027211 */ /* 0x000fc800078008ff */
[----:B------:R-:W-:-:S05]  /*28c0*/  LEA.HI.X R3, R14, R3, R0, 0x1, P0 ;  /* 0x000000030e037211 */ /* 0x000fca00000f0c00 */
[----:B------:R-:W-:Y:S01]  /*28d0*/  @!PT LDS RZ, [RZ] ;  /* 0x00000000fffff984 */ /* 0x000fe20000000800 */
[----:B------:R-:W-:Y:S01]  /*28e0*/  @!PT LDS RZ, [RZ] ;  /* 0x00000000fffff984 */ /* 0x000fe20000000800 */
[----:B------:R-:W-:Y:S01]  /*28f0*/  @!PT LDS RZ, [RZ] ;  /* 0x00000000fffff984 */ /* 0x000fe20000000800 */
[----:B------:R4:W-:Y:S04]  /*2900*/  LDGSTS.E.BYPASS.LTC128B.128 [R195+0x5800], [R2.64+0x80] ;  /* 0x0580008002c37fae */ /* 0x0009e8000b901d44 */
.L_x_796:
[----:B------:R-:W-:Y:S05]  /*2910*/  BSYNC B0 ;  /* 0x0000000000007941 */ /* 0x000fea0003800000 */
.L_x_795:
[----:B------:R-:W-:Y:S01]  /*2920*/  MOV R170, R56 ;  /* 0x0000003800aa7202 */ /* 0x000fe20000000f00 */
[----:B------:R-:W-:Y:S01]  /*2930*/  IMAD.MOV.U32 R170, RZ, RZ, R54 ;  /* 0x000000ffffaa7224 */ /* 0x000fe200078e0036 */
[----:B------:R-:W-:Y:S01]  /*2940*/  MOV R171, R57 ;  /* 0x0000003900ab7202 */ /* 0x000fe20000000f00 */
[----:B------:R-:W-:Y:S01]  /*2950*/  BSSY B0, `(.L_x_797) ;  /* 0x0000027000007945 */ /* 0x000fe20003800000 */
[----:B------:R-:W-:-:S03]  /*2960*/  IADD3 R49, R163, -0x1, RZ ;  /* 0xffffffffa3317810 */ /* 0x000fc60007ffe0ff */
[----:B------:R1:W-:Y:S01]  /*2970*/  STL.64 [R1+0x1a8], R170 ;  /* 0x0001a8aa01007387 */ /* 0x0003e20000100a00 */
[----:B------:R-:W-:Y:S01]  /*2980*/  SHF.R.S32.HI R14, RZ, 0x1f, R49 ;  /* 0x0000001fff0e7819 */ /* 0x000fe20000011431 */
[----:B------:R-:W-:Y:S01]  /*2990*/  IMAD R5, R49, -0x40, R50 ;  /* 0xffffffc031057824 */ /* 0x000fe200078e0232 */
[-C--:B------:R-:W-:Y:S01]  /*29a0*/  MOV R107, R49.reuse ;  /* 0x00000031006b7202 */ /* 0x080fe20000000f00 */
[----:B------:R-:W-:Y:S02]  /*29b0*/  IMAD R0, R169, R49, RZ ;  /* 0x00000031a9007224 */ /* 0x000fe400078e02ff */
[----:B----45:R-:W-:Y:S01]  /*29c0*/  IMAD.WIDE.U32 R2, R49, R168, R170 ;  /* 0x000000a831027225 */ /* 0x030fe200078e00aa */
[----:B------:R-:W-:-:S03]  /*29d0*/  ISETP.GE.AND P0, PT, R6, R5, PT ;  /* 0x000000050600720c */ /* 0x000fc60003f06270 */
[----:B------:R-:W-:-:S04]  /*29e0*/  IMAD R0, R14, R168, R0 ;  /* 0x000000a80e007224 */ /* 0x000fc800078e0200 */
[----:B------:R-:W-:-:S06]  /*29f0*/  IMAD.IADD R0, R3, 0x1, R0 ;  /* 0x0000000103007824 */ /* 0x000fcc00078e0200 */
[----:B------:R-:W-:Y:S05]  /*2a00*/  @P0 BRA `(.L_x_798) ;  /* 0x000001b000000947 */ /* 0x000fea0003800000 */
[-C--:B------:R-:W-:Y:S02]  /*2a10*/  ISETP.GE.AND P3, PT, R174, R198.reuse, PT ;  /* 0x000000c6ae00720c */ /* 0x080fe40003f66270 */
[-C--:B------:R-:W-:Y:S02]  /*2a20*/  ISETP.GE.AND P2, PT, R173, R198.reuse, PT ;  /* 0x000000c6ad00720c */ /* 0x080fe40003f46270 */
[----:B------:R-:W-:-:S09]  /*2a30*/  ISETP.GE.AND P0, PT, R172, R198, PT ;  /* 0x000000c6ac00720c */ /* 0x000fd20003f06270 */
[CC--:B---3--:R-:W-:Y:S01]  /*2a40*/  @!P3 LEA R12, P4, R2.reuse, R216.reuse, 0x1 ;  /* 0x000000d8020cb211 */ /* 0x0c8fe200078808ff */
[----:B------:R3:W-:Y:S01]  /*2a50*/  @P3 STS [R195+0x6000], RZ ;  /* 0x006000ffc3003388 */ /* 0x0007e20000000800 */
        /* <DEDUP_REMOVED lines=16> */
[----:B---3--:R-:W-:-:S04]  /*2b60*/  LEA R8, P0, R2, R216, 0x1 ;  /* 0x000000d802087211 */ /* 0x008fc800078008ff */
[----:B------:R-:W-:-:S05]  /*2b70*/  LEA.HI.X R9, R2, R217, R0, 0x1, P0 ;  /* 0x000000d902097211 */ /* 0x000fca00000f0c00 */
[----:B------:R-:W-:Y:S01]  /*2b80*/  @!PT LDS RZ, [RZ] ;  /* 0x00000000fffff984 */ /* 0x000fe20000000800 */
[----:B------:R-:W-:Y:S01]  /*2b90*/  @!PT LDS RZ, [RZ] ;  /* 0x00000000fffff984 */ /* 0x000fe20000000800 */
[----:B------:R-:W-:Y:S01]  /*2ba0*/  @!PT LDS RZ, [RZ] ;  /* 0x00000000fffff984 */ /* 0x000fe20000000800 */
[----:B------:R3:W-:Y:S04]  /*2bb0*/  LDGSTS.E.BYPASS.LTC128B.128 [R195+0x8000], [R8.64+0x80] ;  /* 0x0800008008c37fae */ /* 0x0007e8000b901d44 */
.L_x_798:
[----:B------:R-:W-:Y:S05]  /*2bc0*/  BSYNC B0 ;  /* 0x0000000000007941 */ /* 0x000fea0003800000 */
.L_x_797:
[C---:B------:R-:W-:Y:S01]  /*2bd0*/  SHF.L.U64.HI R166, R10.reuse, 0x5, R11 ;  /* 0x000000050aa67819 */ /* 0x040fe2000001020b */
[----:B------:R-:W-:Y:S01]  /*2be0*/  IMAD.SHL.U32 R167, R10, 0x20, RZ ;  /* 0x000000200aa77824 */ /* 0x000fe200078e00ff */
[C---:B------:R-:W-:Y:S01]  /*2bf0*/  SHF.L.U64.HI R16, R46.reuse, 0x6, R47 ;  /* 0x000000062e107819 */ /* 0x040fe2000001022f */
[----:B------:R-:W-:Y:S01]  /*2c00*/  IMAD.SHL.U32 R15, R46, 0x40, RZ ;  /* 0x000000402e0f7824 */ /* 0x000fe200078e00ff */
[----:B------:R-:W-:Y:S01]  /*2c10*/  ISETP.GE.AND P0, PT, R22, R5, PT ;  /* 0x000000051600720c */ /* 0x000fe20003f06270 */
[----:B------:R4:W-:Y:S01]  /*2c20*/  STL [R1+0x1c4], R166 ;  /* 0x0001c4a601007387 */ /* 0x0009e20000100800 */
[----:B------:R-:W-:Y:S03]  /*2c30*/  BSSY B0, `(.L_x_799) ;  /* 0x000001f000007945 */ /* 0x000fe60003800000 */
[----:B------:R4:W-:Y:S04]  /*2c40*/  STL [R1+0x1c0], R167 ;  /* 0x0001c0a701007387 */ /* 0x0009e80000100800 */
[----:B------:R4:W-:Y:S04]  /*2c50*/  STL [R1+0x50], R16 ;  /* 0x0000501001007387 */ /* 0x0009e80000100800 */
[----:B------:R4:W-:Y:S01]  /*2c60*/  STL [R1+0x10], R15 ;  /* 0x0000100f01007387 */ /* 0x0009e20000100800 */
[----:B------:R-:W-:Y:S05]  /*2c70*/  @P0 BRA `(.L_x_800) ;  /* 0x000001a000000947 */ /* 0x000fea0003800000 */
[-C--:B------:R-:W-:Y:S02]  /*2c80*/  ISETP.GE.AND P4, PT, R174, R198.reuse, PT ;  /* 0x000000c6ae00720c */ /* 0x080fe40003f86270 */
[----:B------:R-:W-:-:S02]  /*2c90*/  ISETP.GE.AND P3, PT, R173, R198, PT ;  /* 0x000000c6ad00720c */ /* 0x000fc40003f66270 */
[----:B------:R-:W-:Y:S02]  /*2ca0*/  ISETP.GE.AND P1, PT, R172, R198, PT ;  /* 0x000000c6ac00720c */ /* 0x000fe40003f26270 */
[----:B------:R-:W-:-:S05]  /*2cb0*/  IADD3 R2, P0, R167, R2, RZ ;  /* 0x00000002a7027210 */ /* 0x000fca0007f1e0ff */
[----:B------:R-:W-:Y:S02]  /*2cc0*/  IMAD.X R0, R166, 0x1, R0, P0 ;  /* 0x00000001a6007824 */ /* 0x000fe400000e0600 */
[CC--:B---3--:R-:W-:Y:S01]  /*2cd0*/  @!P4 LEA R12, P5, R2.reuse, R216.reuse, 0x1 ;  /* 0x000000d8020cc211 */ /* 0x0c8fe200078a08ff */
[----:B------:R3:W-:Y:S01]  /*2ce0*/  @P4 STS.128 [R195+0x6800], RZ ;  /* 0x006800ffc3004388 */ /* 0x0007e20000000c00 */
[CC--:B------:R-:W-:Y:S02]  /*2cf0*/  @!P3 LEA R10, P2, R2.reuse, R216.reuse, 0x1 ;  /* 0x000000d8020ab211 */ /* 0x0c0fe400078408ff */
[C---:B------:R-:W-:Y:S02]  /*2d00*/  @!P1 LEA R8, P0, R2.reuse, R216, 0x1 ;  /* 0x000000d802089211 */ /* 0x040fe400078008ff */
[CCC-:B------:R-:W-:Y:S02]  /*2d10*/  @!P4 LEA.HI.X R13, R2.reuse, R217.reuse, R0.reuse, 0x1, P5 ;  /* 0x000000d9020dc211 */ /* 0x1c0fe400028f0c00 */
[----:B------:R-:W-:-:S02]  /*2d20*/  @!P3 LEA.HI.X R11, R2, R217, R0, 0x1, P2 ;  /* 0x000000d9020bb211 */ /* 0x000fc400010f0c00 */
[----:B------:R-:W-:Y:S01]  /*2d30*/  @!P1 LEA.HI.X R9, R2, R217, R0, 0x1, P0 ;  /* 0x000000d902099211 */ /* 0x000fe200000f0c00 */
        /* <DEDUP_REMOVED lines=13> */
[----:B------:R3:W-:Y:S02]  /*2e10*/  @!P1 LDGSTS.E.BYPASS.LTC128B.128 [R195+0x8800], [R8.64+0x80] ;  /* 0x0880008008c39fae */ /* 0x0007e4000b901d44 */
.L_x_800:
[----:B------:R-:W-:Y:S05]  /*2e20*/  BSYNC B0 ;  /* 0x0000000000007941 */ /* 0x000fea0003800000 */
.L_x_799:
[----:B------:R-:W0:Y:S01]  /*2e30*/  LDGDEPBAR ;  /* 0x00000000000079af */ /* 0x000e220000000000 */
[----:B---3--:R-:W-:-:S02]  /*2e40*/  IMAD.MOV.U32 R8, RZ, RZ, R52 ;  /* 0x000000ffff087224 */ /* 0x008fc400078e0034 */
[----:B------:R-:W-:Y:S01]  /*2e50*/  IMAD.MOV.U32 R9, RZ, RZ, R53 ;  /* 0x000000ffff097224 */ /* 0x000fe200078e0035 */
[----:B------:R3:W5:Y:S04]  /*2e60*/  LD.E R17, [R108.64+0x184] ;  /* 0x000184046c117980 */ /* 0x000768000c101900 */
[----:B------:R3:W5:Y:S01]  /*2e70*/  LD.E R13, [R108.64+0x188] ;  /* 0x000188046c0d7980 */ /* 0x000762000c101900 */
[----:B------:R-:W-:Y:S01]  /*2e80*/  ISETP.GE.AND P0, PT, R6, R5, PT ;  /* 0x000000050600720c */ /* 0x000fe20003f06270 */
[----:B------:R-:W-:Y:S01]  /*2e90*/  IMAD.MOV.U32 R8, RZ, RZ, R30 ;  /* 0x000000ffff087224 */ /* 0x000fe200078e001e */
[----:B------:R-:W-:Y:S01]  /*2ea0*/  LEA R159, R51, R38, 0x3 ;  /* 0x00000026339f7211 */ /* 0x000fe200078e18ff */
[----:B------:R-:W-:Y:S01]  /*2eb0*/  IMAD R0, R16, R49, RZ ;  /* 0x0000003110007224 */ /* 0x000fe200078e02ff */
[----:B------:R-:W-:Y:S01]  /*2ec0*/  IADD3 R231, R160, -0x4ab325aa, RZ ;  /* 0xb54cda56a0e77810 */ /* 0x000fe20007ffe0ff */
[----:B------:R-:W-:Y:S01]  /*2ed0*/  IMAD.WIDE.U32 R6, R49, R15, R8 ;  /* 0x0000000f31067225 */ /* 0x000fe200078e0008 */
[----:B------:R3:W-:Y:S01]  /*2ee0*/  STL.64 [R1+0x1b0], R8 ;  /* 0x0001b00801007387 */ /* 0x0007e20000100a00 */
[----:B------:R-:W-:-:S02]  /*2ef0*/  SHF.L.U32 R2, R42, 0x1, RZ ;  /* 0x000000012a027819 */ /* 0x000fc400000006ff */
[----:B------:R-:W-:Y:S01]  /*2f00*/  IMAD R0, R14, R15, R0 ;  /* 0x0000000f0e007224 */ /* 0x000fe200078e0200 */
[----:B------:R3:W-:Y:S01]  /*2f10*/  STL [R1+0x174], R159 ;  /* 0x0001749f01007387 */ /* 0x0007e20000100800 */
[----:B------:R-:W-:-:S03]  /*2f20*/  LOP3.LUT R106, R2, 0x6, RZ, 0xc0, !PT ;  /* 0x00000006026a7812 */ /* 0x000fc600078ec0ff */
[----:B------:R3:W-:Y:S01]  /*2f30*/  STL [R1+0x24], R231 ;  /* 0x000024e701007387 */ /* 0x0007e20000100800 */
[----:B------:R-:W-:-:S04]  /*2f40*/  DEPBAR.LE SB0, 0x0 ;  /* 0x000080000000791a */ /* 0x000fc80000000000 */
[----:B------:R-:W-:Y:S01]  /*2f50*/  WARPSYNC 0xffffffff ;  /* 0xffffffff00007948 */ /* 0x000fe20003800000 */
[----:B------:R-:W-:Y:S01]  /*2f60*/  BAR.SYNC.DEFER_BLOCKING 0x0 ;  /* 0x0000000000007b1d */ /* 0x000fe20000010000 */
[----:B------:R-:W-:-:S05]  /*2f70*/  IADD3 R10, R7, R0, RZ ;  /* 0x00000000070a7210 */ /* 0x000fca0007ffe0ff */
[----:B------:R-:W-:Y:S01]  /*2f80*/  BSSY B0, `(.L_x_801) ;  /* 0x0000022000007945 */ /* 0x000fe20003800000 */
[----:B------:R3:W-:Y:S04]  /*2f90*/  @P0 STS [R195+0x9000], RZ ;  /* 0x009000ffc3000388 */ /* 0x0007e80000000800 */
[----:B------:R3:W-:Y:S04]  /*2fa0*/  @P0 STS [R195+0x9004], RZ ;  /* 0x009004ffc3000388 */ /* 0x0007e80000000800 */
[----:B------:R3:W-:Y:S04]  /*2fb0*/  @P0 STS.64 [R195+0x9008], RZ ;  /* 0x009008ffc3000388 */ /* 0x0007e80000000a00 */
[----:B------:R3:W-:Y:S04]  /*2fc0*/  @P0 STS.128 [R195+0xa000], RZ ;  /* 0x00a000ffc3000388 */ /* 0x0007e80000000c00 */
[----:B------:R3:W-:Y:S01]  /*2fd0*/  @P0 STS.128 [R195+0xb000], RZ ;  /* 0x00b000ffc3000388 */ /* 0x0007e20000000c00 */
[----:B------:R-:W-:Y:S05]  /*2fe0*/  @P0 BRA `(.L_x_802) ;  /* 0x000001b000000947 */ /* 0x000fea0003800000 */
[-C--:B------:R-:W-:Y:S02]  /*2ff0*/  ISETP.GE.AND P3, PT, R174, R198.reuse, PT ;  /* 0x000000c6ae00720c */ /* 0x080fe40003f66270 */
[----:B------:R-:W-:-:S02]  /*3000*/  ISETP.GE.AND P2, PT, R173, R198, PT ;  /* 0x000000c6ad00720c */ /* 0x000fc40003f46270 */
        /* <DEDUP_REMOVED lines=25> */
.L_x_802:
[----:B------:R-:W-:Y:S05]  /*31a0*/  BSYNC B0 ;  /* 0x0000000000007941 */ /* 0x000fea0003800000 */
.L_x_801:
[----:B---3--:R-:W-:Y:S01]  /*31b0*/  LOP3.LUT R2, R43, 0xfffffff8, RZ, 0xc0, !PT ;  /* 0xfffffff82b027812 */ /* 0x008fe200078ec0ff */
[----:B------:R-:W-:Y:S01]  /*31c0*/  IMAD R48, R38, 0x10, R48 ;  /* 0x0000001026307824 */ /* 0x000fe200078e0230 */
[----:B------:R-:W-:Y:S01]  /*31d0*/  ISETP.GE.AND P0, PT, R22, R5, PT ;  /* 0x000000051600720c */ /* 0x000fe20003f06270 */
[----:B------:R-:W-:Y:S01]  /*31e0*/  BSSY B0, `(.L_x_803) ;  /* 0x000004c000007945 */ /* 0x000fe20003800000 */
[----:B------:R-:W-:Y:S01]  /*31f0*/  SHF.R.S32.HI R5, RZ, 0x4, R41 ;  /* 0x00000004ff057819 */ /* 0x000fe20000011429 */
[----:B------:R-:W-:Y:S01]  /*3200*/  IMAD.IADD R2, R42, 0x1, -R2 ;  /* 0x000000012a027824 */ /* 0x000fe200078e0a02 */
[----:B------:R-:W-:Y:S01]  /*3210*/  SHF.R.S32.HI R12, RZ, 0x1f, R36 ;  /* 0x0000001fff0c7819 */ /* 0x000fe20000011424 */
[----:B------:R-:W-:Y:S01]  /*3220*/  IMAD.IADD R48, R158, 0x1, R48 ;  /* 0x000000019e307824 */ /* 0x000fe200078e0230 */
[----:B------:R-:W-:Y:S02]  /*3230*/  LEA.HI R9, R41, R5, RZ, 0x1 ;  /* 0x0000000529097211 */ /* 0x000fe400078f08ff */
[----:B------:R-:W-:-:S02]  /*3240*/  LEA.HI R0, R2, R2, RZ, 0x1 ;  /* 0x0000000202007211 */ /* 0x000fc400078f08ff */
[----:B------:R-:W-:Y:S02]  /*3250*/  IADD3 R3, R50, 0x1, -R45 ;  /* 0x0000000132037810 */ /* 0x000fe40007ffe82d */
[----:B------:R-:W-:Y:S01]  /*3260*/  LOP3.LUT R9, R9, 0xfffffffe, RZ, 0xc0, !PT ;  /* 0xfffffffe09097812 */ /* 0x000fe200078ec0ff */
[----:B------:R3:W-:Y:S01]  /*3270*/  @P0 STS.128 [R195+0x9800], RZ ;  /* 0x009800ffc3000388 */ /* 0x0007e20000000c00 */
[----:B------:R-:W-:Y:S01]  /*3280*/  LOP3.LUT R11, R0, 0x7fffffe, RZ, 0xc0, !PT ;  /* 0x07fffffe000b7812 */ /* 0x000fe200078ec0ff */
[----:B-----5:R-:W-:Y:S01]  /*3290*/  IMAD.IADD R104, R13, 0x1, R3 ;  /* 0x000000010d687824 */ /* 0x020fe200078e0203 */
[----:B------:R-:W-:Y:S01]  /*32a0*/  LEA.HI R12, R12, R36, RZ, 0x3 ;  /* 0x000000240c0c7211 */ /* 0x000fe200078f18ff */
[----:B------:R-:W-:Y:S01]  /*32b0*/  IMAD.IADD R9, R5, 0x1, -R9 ;  /* 0x0000000105097824 */ /* 0x000fe200078e0a09 */
[----:B------:R-:W-:Y:S01]  /*32c0*/  SHF.R.S32.HI R3, RZ, 0x1, R0 ;  /* 0x00000001ff037819 */ /* 0x000fe20000011400 */
[----:B----4-:R-:W-:Y:S01]  /*32d0*/  IMAD.IADD R16, R2, 0x1, -R11 ;  /* 0x0000000102107824 */ /* 0x010fe200078e0a0b */
[----:B------:R-:W-:Y:S01]  /*32e0*/  LOP3.LUT R8, R37, 0x7fffffe, RZ, 0xc0, !PT ;  /* 0x07fffffe25087812 */ /* 0x000fe200078ec0ff */
[----:B------:R-:W-:Y:S01]  /*32f0*/  IMAD.SHL.U32 R5, R33, 0x40, RZ ;  /* 0x0000004021057824 */ /* 0x000fe200078e00ff */
[----:B------:R3:W-:Y:S01]  /*3300*/  @P0 STS.128 [R195+0xa800], RZ ;  /* 0x00a800ffc3000388 */ /* 0x0007e20000000c00 */
[----:B------:R-:W-:Y:S01]  /*3310*/  IMAD.SHL.U32 R2, R12, 0x20, RZ ;  /* 0x000000200c027824 */ /* 0x000fe200078e00ff */
[C---:B------:R-:W-:Y:S01]  /*3320*/  LOP3.LUT P1, RZ, R3.reuse, 0x2, RZ, 0xc0, !PT ;  /* 0x0000000203ff7812 */ /* 0x040fe2000782c0ff */
[----:B------:R-:W-:Y:S01]  /*3330*/  IMAD.SHL.U32 R0, R3, 0x40, RZ ;  /* 0x0000004003007824 */ /* 0x000fe200078e00ff */
[----:B------:R-:W-:Y:S01]  /*3340*/  LOP3.LUT R5, R5, 0xc0, RZ, 0xc0, !PT ;  /* 0x000000c005057812 */ /* 0x000fe200078ec0ff */
[----:B------:R-:W-:Y:S01]  /*3350*/  IMAD.SHL.U32 R11, R9, 0x8, RZ ;  /* 0x00000008090b7824 */ /* 0x000fe200078e00ff */
[----:B------:R-:W-:Y:S01]  /*3360*/  LOP3.LUT R2, R2, 0xffffff00, RZ, 0xc0, !PT ;  /* 0xffffff0002027812 */ /* 0x000fe200078ec0ff */
[----:B------:R-:W-:Y:S01]  /*3370*/  IMAD.SHL.U32 R13, R40, 0x8, RZ ;  /* 0x00000008280d7824 */ /* 0x000fe200078e00ff */
[----:B------:R-:W-:Y:S01]  /*3380*/  LOP3.LUT R0, R0, 0xc0, RZ, 0xc0, !PT ;  /* 0x000000c000007812 */ /* 0x000fe200078ec0ff */
[----:B------:R-:W-:Y:S01]  /*3390*/  IMAD.IADD R8, R36, 0x1, -R8 ;  /* 0x0000000124087824 */ /* 0x000fe200078e0a08 */
[----:B------:R-:W-:Y:S01]  /*33a0*/  LOP3.LUT R14, R5, 0x8, R11, 0xf8, !PT ;  /* 0x00000008050e7812 */ /* 0x000fe200078ef80b */
[----:B------:R3:W-:Y:S01]  /*33b0*/  @P0 STS.128 [R195+0xb800], RZ ;  /* 0x00b800ffc3000388 */ /* 0x0007e20000000c00 */
[----:B------:R-:W-:Y:S01]  /*33c0*/  SHF.R.U32.HI R12, RZ, 0x3, R5 ;  /* 0x00000003ff0c7819 */ /* 0x000fe20000011605 */
[--C-:B------:R-:W-:Y:S01]  /*33d0*/  IMAD R5, R38, 0x200, R2.reuse ;  /* 0x0000020026057824 */ /* 0x100fe200078e0202 */
[----:B------:R-:W-:Y:S01]  /*33e0*/  LOP3.LUT R13, R0, 0x8, R13, 0xf8, !PT ;  /* 0x00000008000d7812 */ /* 0x000fe200078ef80d */
[C---:B------:R-:W-:Y:S01]  /*33f0*/  IMAD R15, R8.reuse, 0x20, R2 ;  /* 0x00000020080f7824 */ /* 0x040fe200078e0202 */
[----:B------:R-:W-:Y:S01]  /*3400*/  SHF.R.U32.HI R11, RZ, 0x3, R0 ;  /* 0x00000003ff0b7819 */ /* 0x000fe20000011600 */
[----:B------:R-:W-:Y:S01]  /*3410*/  IMAD R0, R8, 0x20, R5 ;  /* 0x0000002008007824 */ /* 0x000fe200078e0205 */
[----:B------:R-:W-:Y:S01]  /*3420*/  LOP3.LUT R5, R14, R12, RZ, 0x3c, !PT ;  /* 0x0000000c0e057212 */ /* 0x000fe200078e3cff */
[----:B------:R-:W-:Y:S01]  /*3430*/  IMAD R2, R9, 0x8, R16 ;  /* 0x0000000809027824 */ /* 0x000fe200078e0210 */
[----:B------:R-:W-:Y:S01]  /*3440*/  LOP3.LUT R8, R13, R11, RZ, 0x3c, !PT ;  /* 0x0000000b0d087212 */ /* 0x000fe200078e3cff */
[----:B------:R-:W-:Y:S01]  /*3450*/  IMAD.SHL.U32 R9, R46, 0x20, RZ ;  /* 0x000000202e097824 */ /* 0x000fe200078e00ff */
[----:B------:R-:W-:Y:S01]  /*3460*/  IADD3 R51, -R17, R50, -R45 ;  /* 0x0000003211337210 */ /* 0x000fe20007ffe92d */
[----:B------:R-:W-:Y:S01]  /*3470*/  IMAD.IADD R0, R5, 0x1, R0 ;  /* 0x0000000105007824 */ /* 0x000fe200078e0200 */
[----:B------:R-:W-:Y:S01]  /*3480*/  SEL R3, R23, 0xfffffff0, !P1 ;  /* 0xfffffff017037807 */ /* 0x000fe20004800000 */
[----:B------:R-:W-:Y:S01]  /*3490*/  IMAD.U32 R2, R2, 0x20, R8 ;  /* 0x0000002002027824 */ /* 0x000fe200078e0008 */
[----:B------:R-:W-:Y:S01]  /*34a0*/  SHF.L.U64.HI R8, R46, 0x5, R47 ;  /* 0x000000052e087819 */ /* 0x000fe2000001022f */
[----:B------:R-:W-:-:S04]  /*34b0*/  IMAD.IADD R5, R5, 0x1, R15 ;  /* 0x0000000105057824 */ /* 0x000fc800078e020f */
[----:B------:R3:W-:Y:S04]  /*34c0*/  STL [R1+0x20], R8 ;  /* 0x0000200801007387 */ /* 0x0007e80000100800 */
[----:B------:R3:W-:Y:S01]  /*34d0*/  STL [R1+0x14], R9 ;  /* 0x0000140901007387 */ /* 0x0007e20000100800 */
[----:B------:R-:W-:Y:S05]  /*34e0*/  @P0 BRA `(.L_x_804) ;  /* 0x000001b000000947 */ /* 0x000fea0003800000 */
[-C--:B------:R-:W-:Y:S02]  /*34f0*/  ISETP.GE.AND P3, PT, R174, R198.reuse, PT ;  /* 0x000000c6ae00720c */ /* 0x080fe40003f66270 */
[----:B------:R-:W-:Y:S02]  /*3500*/  ISETP.GE.AND P2, PT, R173, R198, PT ;  /* 0x000000c6ad00720c */ /* 0x000fe40003f46270 */
[----:B------:R-:W-:Y:S02]  /*3510*/  IADD3 R6, P1, R9, R6, RZ ;  /* 0x0000000609067210 */ /* 0x000fe40007f3e0ff */
[----:B------:R-:W-:-:S03]  /*3520*/  ISETP.GE.AND P0, PT, R172, R198, PT ;  /* 0x000000c6ac00720c */ /* 0x000fc60003f06270 */
[----:B------:R-:W-:-:S04]  /*3530*/  IMAD.X R7, R8, 0x1, R10, P1 ;  /* 0x0000000108077824 */ /* 0x000fc800008e060a */
[CC--:B------:R-:W-:Y:S01]  /*3540*/  @!P3 LEA R10, P4, R6.reuse, R218.reuse, 0x1 ;  /* 0x000000da060ab211 */ /* 0x0c0fe200078808ff */
[----:B------:R4:W-:Y:S01]  /*3550*/  @P3 STS.128 [R195+0x9800], RZ ;  /* 0x009800ffc3003388 */ /* 0x0009e20000000c00 */
[C---:B---3--:R-:W-:Y:S02]  /*3560*/  @!P2 LEA R8, P1, R6.reuse, R218, 0x1 ;  /* 0x000000da0608a211 */ /* 0x048fe400078208ff */
        /* <DEDUP_REMOVED lines=13> */
[----:B----4-:R-:W-:-:S04]  /*3640*/  LEA R8, P0, R6, R218, 0x1 ;  /* 0x000000da06087211 */ /* 0x010fc800078008ff */
[----:B------:R-:W-:-:S05]  /*3650*/  LEA.HI.X R9, R6, R219, R7, 0x1, P0 ;  /* 0x000000db06097211 */ /* 0x000fca00000f0c07 */
[----:B------:R-:W-:Y:S01]  /*3660*/  @!PT LDS RZ, [RZ] ;  /* 0x00000000fffff984 */ /* 0x000fe20000000800 */
[----:B------:R-:W-:Y:S01]  /*3670*/  @!PT LDS RZ, [RZ] ;  /* 0x00000000fffff984 */ /* 0x000fe20000000800 */
[----:B------:R-:W-:Y:S01]  /*3680*/  @!PT LDS RZ, [RZ] ;  /* 0x00000000fffff984 */ /* 0x000fe20000000800 */
[----:B------:R3:W-:Y:S04]  /*3690*/  LDGSTS.E.BYPASS.LTC128B.128 [R195+0xb800], [R8.64+0x80] ;  /* 0x0b80008008c37fae */ /* 0x0007e8000b901d44 */
.L_x_804:
[----:B------:R-:W-:Y:S05]  /*36a0*/  BSYNC B0 ;  /* 0x0000000000007941 */ /* 0x000fea0003800000 */
.L_x_803:
[----:B------:R-:W-:Y:S01]  /*36b0*/  IMAD.SHL.U32 R192, R0, 0x2, RZ ;  /* 0x0000000200c07824 */ /* 0x000fe200078e00ff */
[----:B------:R-:W-:Y:S01]  /*36c0*/  IADD3 R0, R48, 0x48, RZ ;  /* 0x0000004830007810 */ /* 0x000fe20007ffe0ff */
[----:B------:R-:W-:Y:S01]  /*36d0*/  IMAD.SHL.U32 R189, R2, 0x2, RZ ;  /* 0x0000000202bd7824 */ /* 0x000fe200078e00ff */
[----:B------:R-:W-:Y:S01]  /*36e0*/  IADD3 R2, R48, 0x40, RZ ;  /* 0x0000004030027810 */ /* 0x000fe20007ffe0ff */
[----:B------:R-:W-:Y:S01]  /*36f0*/  IMAD R193, R4, 0x2, R192 ;  /* 0x0000000204c17824 */ /* 0x000fe200078e02c0 */
[----:B---34-:R-:W-:Y:S01]  /*3700*/  LDSM.16.M88.4 R8, [R192+0x1000] ;  /* 0x00100000c008783b */ /* 0x018fe20000000200 */
[----:B------:R-:W-:Y:S01]  /*3710*/  IMAD R191, R3, 0x2, R189 ;  /* 0x0000000203bf7824 */ /* 0x000fe200078e02bd */
[C---:B------:R-:W-:Y:S01]  /*3720*/  IADD3 R3, R48.reuse, 0x8, RZ ;  /* 0x0000000830037810 */ /* 0x040fe20007ffe0ff */
[----:B------:R-:W-:Y:S01]  /*3730*/  IMAD.IADD R7, R48, 0x1, R104 ;  /* 0x0000000130077824 */ /* 0x000fe200078e0268 */
[----:B------:R-:W3:Y:S01]  /*3740*/  LDSM.16.M88.4 R24, [R189+0x6c00] ;  /* 0x006c0000bd18783b */ /* 0x000ee20000000200 */
[----:B------:R-:W-:Y:S02]  /*3750*/  BSSY B1, `(.L_x_805) ;  /* 0x00001a2000017945 */ /* 0x000fe40003800000 */
[----:B------:R-:W-:Y:S01]  /*3760*/  IMAD.IADD R6, R104, 0x1, R3 ;  /* 0x0000000168067824 */ /* 0x000fe200078e0203 */
[----:B------:R-:W-:Y:S01]  /*3770*/  LDSM.16.M88.4 R12, [R192] ;  /* 0x00000000c00c783b */ /* 0x000fe20000000200 */
[----:B------:R-:W-:-:S03]  /*3780*/  IMNMX R212, R7, R50, PT ;  /* 0x0000003207d47217 */ /* 0x000fc60003800200 */
[----:B-1----:R-:W1:Y:S01]  /*3790*/  LDSM.16.M88.4 R20, [R189+0x6000] ;  /* 0x00600000bd14783b */ /* 0x002e620000000200 */
[----:B------:R-:W-:-:S03]  /*37a0*/  IMNMX R211, R6, R50, PT ;  /* 0x0000003206d37217 */ /* 0x000fc60003800200 */
[----:B------:R-:W4:Y:S04]  /*37b0*/  LDSM.16.M88.4 R28, [R189+0x6800] ;  /* 0x00680000bd1c783b */ /* 0x000f280000000200 */
[----:B------:R-:W5:Y:S04]  /*37c0*/  LDSM.16.M88.4 R32, [R189+0x6400] ;  /* 0x00640000bd20783b */ /* 0x000f680000000200 */
[----:B------:R-:W-:Y:S04]  /*37d0*/  LDSM.16.M88.4 R16, [R193+0x1000] ;  /* 0x00100000c110783b */ /* 0x000fe80000000200 */
[----:B------:R-:W2:Y:S04]  /*37e0*/  LDSM.16.M88.4 R56, [R191+0x6c00] ;  /* 0x006c0000bf38783b */ /* 0x000ea80000000200 */
[----:B------:R-:W2:Y:S04]  /*37f0*/  LDSM.16.M88.4 R60, [R191+0x6800] ;  /* 0x00680000bf3c783b */ /* 0x000ea80000000200 */
[----:B------:R-:W2:Y:S04]  /*3800*/  LDSM.16.M88.4 R40, [R191+0x6000] ;  /* 0x00600000bf28783b */ /* 0x000ea80000000200 */
[----:B------:R-:W2:Y:S01]  /*3810*/  LDSM.16.M88.4 R52, [R191+0x6400] ;  /* 0x00640000bf34783b */ /* 0x000ea20000000200 */
[----:B---3--:R-:W-:Y:S03]  /*3820*/  HMMA.16816.F32 R36, R8, R24, RZ ;  /* 0x000000180824723c */ /* 0x008fe600000018ff */
[----:B------:R-:W0:Y:S05]  /*3830*/  LDGDEPBAR ;  /* 0x00000000000079af */ /* 0x000e2a0000000000 */
[-C--:B-1----:R-:W-:Y:S08]  /*3840*/  HMMA.16816.F32 R96, R12, R20.reuse, RZ ;  /* 0x000000140c60723c */ /* 0x082ff000000018ff */
[C---:B------:R-:W-:Y:S08]  /*3850*/  HMMA.16816.F32 R76, R8.reuse, R20, RZ ;  /* 0x00000014084c723c */ /* 0x040ff000000018ff */
[-C--:B------:R-:W-:Y:S08]  /*3860*/  HMMA.16816.F32 R72, R8, R22.reuse, RZ ;  /* 0x000000160848723c */ /* 0x080ff000000018ff */
[----:B------:R-:W-:Y:S01]  /*3870*/  HMMA.16816.F32 R112, R12, R22, RZ ;  /* 0x000000160c70723c */ /* 0x000fe200000018ff */
[----:B------:R-:W1:Y:S07]  /*3880*/  LDSM.16.M88.4 R20, [R193] ;  /* 0x00000000c114783b */ /* 0x000e6e0000000200 */
[C---:B----4-:R-:W-:Y:S08]  /*3890*/  HMMA.16816.F32 R44, R8.reuse, R28, RZ ;  /* 0x0000001c082c723c */ /* 0x050ff000000018ff */
[C---:B-----5:R-:W-:Y:S08]  /*38a0*/  HMMA.16816.F32 R68, R8.reuse, R32, RZ ;  /* 0x000000200844723c */ /* 0x060ff000000018ff */
        /* <DEDUP_REMOVED lines=12> */
[C---:B--2---:R-:W-:Y:S01]  /*3970*/  HMMA.16816.F32 R140, R16.reuse, R56, R36 ;  /* 0x00000038108c723c */ /* 0x044fe20000001824 */
[----:B------:R-:W2:Y:S07]  /*3980*/  LDSM.16.M88.4 R36, [R189+0x7400] ;  /* 0x00740000bd24783b */ /* 0x000eae0000000200 */
[C---:B------:R-:W-:Y:S01]  /*3990*/  HMMA.16816.F32 R144, R16.reuse, R60, R44 ;  /* 0x0000003c1090723c */ /* 0x040fe2000000182c */
        /* <DEDUP_REMOVED lines=73> */
[----:B------:R-:W-:Y:S01]  /*3e30*/  IMAD.IADD R9, R48, 0x1, R51 ;  /* 0x0000000130097824 */ /* 0x000fe200078e0233 */
[----:B-----5:R-:W-:Y:S01]  /*3e40*/  HMMA.16816.F32 R28, R16, R36, R24 ;  /* 0x00000024101c723c */ /* 0x020fe20000001818 */
[----:B------:R-:W-:-:S02]  /*3e50*/  IMAD.IADD R11, R51, 0x1, R3 ;  /* 0x00000001330b7824 */ /* 0x000fc400078e0203 */
[C---:B------:R-:W-:Y:S01]  /*3e60*/  IMAD.IADD R10, R51.reuse, 0x1, R2 ;  /* 0x00000001330a7824 */ /* 0x040fe200078e0202 */
[----:B------:R-:W-:Y:S01]  /*3e70*/  IMNMX R207, RZ, R9, !PT ;  /* 0x00000009ffcf7217 */ /* 0x000fe20007800200 */
[----:B------:R-:W-:Y:S01]  /*3e80*/  IMAD.IADD R8, R51, 0x1, R0 ;  /* 0x0000000133087824 */ /* 0x000fe200078e0200 */
[----:B------:R-:W-:Y:S01]  /*3e90*/  IMNMX R206, RZ, R11, !PT ;  /* 0x0000000bffce7217 */ /* 0x000fe20007800200 */
[C---:B------:R-:W-:Y:S01]  /*3ea0*/  IMAD.IADD R3, R104.reuse, 0x1, R2 ;  /* 0x0000000168037824 */ /* 0x040fe200078e0202 */
        /* <DEDUP_REMOVED lines=11> */
[----:B------:R-:W-:Y:S02]  /*3f60*/  ISETP.GE.OR P3, PT, R0, R212, !P3 ;  /* 0x000000d40000720c */ /* 0x000fe40005f66670 */
[----:B------:R-:W-:Y:S01]  /*3f70*/  ISETP.GE.AND P0, PT, R2, R205, PT ;  /* 0x000000cd0200720c */ /* 0x000fe20003f06270 */
[----:B------:R-:W-:Y:S01]  /*3f80*/  HMMA.16816.F32 R44, R16, R38, R44 ;  /* 0x00000026102c723c */ /* 0x000fe2000000182c */
[----:B------:R-:W-:-:S02]  /*3f90*/  FSEL R53, R28, -INF , !P3 ;  /* 0xff8000001c357808 */ /* 0x000fc40005800000 */
[-C--:B------:R-:W-:Y:S02]  /*3fa0*/  ISETP.GE.AND P2, PT, R2, R204.reuse, PT ;  /* 0x000000cc0200720c */ /* 0x080fe40003f46270 */
[C---:B------:R-:W-:Y:S02]  /*3fb0*/  ISETP.GE.AND P4, PT, R0.reuse, R205, PT ;  /* 0x000000cd0000720c */ /* 0x040fe40003f86270 */
[----:B------:R-:W-:Y:S01]  /*3fc0*/  ISETP.GE.AND P3, PT, R0, R204, PT ;  /* 0x000000cc0000720c */ /* 0x000fe20003f66270 */
[----:B------:R-:W-:Y:S01]  /*3fd0*/  HMMA.16816.F32 R40, R20, R34, R132 ;  /* 0x000000221428723c */ /* 0x000fe20000001884 */
[CC--:B------:R-:W-:Y:S02]  /*3fe0*/  ISETP.GE.OR P0, PT, R2.reuse, R210.reuse, !P0 ;  /* 0x000000d20200720c */ /* 0x0c0fe40004706670 */
[----:B------:R-:W-:Y:S02]  /*3ff0*/  ISETP.GE.OR P2, PT, R2, R209, !P2 ;  /* 0x000000d10200720c */ /* 0x000fe40005746670 */
[----:B------:R-:W-:-:S02]  /*4000*/  ISETP.GE.OR P4, PT, R0, R210, !P4 ;  /* 0x000000d20000720c */ /* 0x000fc40006786670 */
[----:B------:R-:W-:Y:S01]  /*4010*/  ISETP.GE.OR P3, PT, R0, R209, !P3 ;  /* 0x000000d10000720c */ /* 0x000fe20005f66670 */
[----:B------:R-:W-:Y:S01]  /*4020*/  HMMA.16816.F32 R48, R12, R38, R60 ;  /* 0x000000260c30723c */ /* 0x000fe2000000183c */
        /* <DEDUP_REMOVED lines=9> */
[C---:B------:R-:W-:Y:S01]  /*40c0*/  ISETP.GE.OR P6, PT, R2.reuse, R212, !P6 ;  /* 0x000000d40200720c */ /* 0x040fe200077c6670 */
[----:B-1----:R-:W-:Y:S01]  /*40d0*/  HMMA.16816.F32 R36, R16, R8, R56 ;  /* 0x000000081024723c */ /* 0x002fe20000001838 */
[-C--:B------:R-:W-:Y:S02]  /*40e0*/  ISETP.GE.OR P5, PT, R2, R211.reuse, !P5 ;  /* 0x000000d30200720c */ /* 0x080fe40006fa6670 */
[C---:B------:R-:W-:Y:S02]  /*40f0*/  ISETP.GE.OR P1, PT, R0.reuse, R211, !P1 ;  /* 0x000000d30000720c */ /* 0x040fe40004f26670 */
[----:B------:R-:W-:-:S02]  /*4100*/  IADD3 R2, R0, 0x8, RZ ;  /* 0x0000000800027810 */ /* 0x000fc40007ffe0ff */
[----:B------:R-:W-:Y:S02]  /*4110*/  FSEL R60, R30, -INF , !P1 ;  /* 0xff8000001e3c7808 */ /* 0x000fe40004800000 */
[----:B------:R-:W-:Y:S02]  /*4120*/  ISETP.GE.AND P1, PT, R2, R207, PT ;  /* 0x000000cf0200720c */ /* 0x000fe40003f26270 */
[----:B------:R-:W-:Y:S02]  /*4130*/  IADD3 R3, R0, 0x9, RZ ;  /* 0x0000000900037810 */ /* 0x000fe40007ffe0ff */
[C---:B------:R-:W-:Y:S02]  /*4140*/  ISETP.GE.OR P1, PT, R2.reuse, R212, !P1 ;  /* 0x000000d40200720c */ /* 0x040fe40004f26670 */
[----:B------:R-:W-:Y:S02]  /*4150*/  ISETP.GE.AND P3, PT, R2, R205, PT ;  /* 0x000000cd0200720c */ /* 0x000fe40003f66270 */
[----:B------:R-:W-:-:S02]  /*4160*/  FSEL R56, R44, -INF , !P1 ;  /* 0xff8000002c387808 */ /* 0x000fc40004800000 */
[CC--:B------:R-:W-:Y:S02]  /*4170*/  ISETP.GE.AND P0, PT, R2.reuse, R204.reuse, PT ;  /* 0x000000cc0200720c */ /* 0x0c0fe40003f06270 */
        /* <DEDUP_REMOVED lines=8> */
[CC--:B------:R-:W-:Y:S02]  /*4200*/  ISETP.GE.OR P3, PT, R2.reuse, R210.reuse, !P3 ;  /* 0x000000d20200720c */ /* 0x0c0fe40005f66670 */
[-C--:B------:R-:W-:Y:S02]  /*4210*/  ISETP.GE.OR P0, PT, R2, R209.reuse, !P0 ;  /* 0x000000d10200720c */ /* 0x080fe40004706670 */
[C---:B------:R-:W-:Y:S02]  /*4220*/  ISETP.GE.OR P2, PT, R3.reuse, R210, !P2 ;  /* 0x000000d20300720c */ /* 0x040fe40005746670 */
[----:B------:R-:W-:-:S02]  /*4230*/  ISETP.GE.OR P1, PT, R3, R209, !P1 ;  /* 0x000000d10300720c */ /* 0x000fc40004f26670 */
[-C--:B------:R-:W-:Y:S02]  /*4240*/  ISETP.GE.OR P4, PT, R2, R211.reuse, !P4 ;  /* 0x000000d30200720c */ /* 0x080fe40006786670 */
[C---:B------:R-:W-:Y:S02]  /*4250*/  ISETP.GE.OR P6, PT, R3.reuse, R212, !P6 ;  /* 0x000000d40300720c */ /* 0x040fe400077c6670 */
[----:B------:R-:W-:Y:S02]  /*4260*/  ISETP.GE.OR P5, PT, R3, R211, !P5 ;  /* 0x000000d30300720c */ /* 0x000fe40006fa6670 */
        /* <DEDUP_REMOVED lines=20> */
[C---:B------:R-:W-:Y:S02]  /*43b0*/  ISETP.GE.OR P4, PT, R2.reuse, R212, !P4 ;  /* 0x000000d40200720c */ /* 0x040fe40006786670 */
[C---:B------:R-:W-:Y:S02]  /*43c0*/  ISETP.GE.OR P3, PT, R2.reuse, R211, !P3 ;  /* 0x000000d30200720c */ /* 0x040fe40005f66670 */
[C---:B------:R-:W-:Y:S02]  /*43d0*/  ISETP.GE.OR P0, PT, R2.reuse, R210, !P0 ;  /* 0x000000d20200720c */ /* 0x040fe40004706670 */
[----:B------:R-:W-:Y:S01]  /*43e0*/  ISETP.GE.OR P2, PT, R2, R209, !P2 ;  /* 0x000000d10200720c */ /* 0x000fe20005746670 */
[----:B--2---:R-:W-:Y:S01]  /*43f0*/  HMMA.16816.F32 R44, R16, R26, R44 ;  /* 0x0000001a102c723c */ /* 0x004fe2000000182c */
[----:B------:R-:W-:-:S02]  /*4400*/  ISETP.GE.OR P1, PT, R3, R212, !P1 ;  /* 0x000000d40300720c */ /* 0x000fc40004f26670 */
[C---:B------:R-:W-:Y:S02]  /*4410*/  ISETP.GE.OR P6, PT, R3.reuse, R211, !P6 ;  /* 0x000000d30300720c */ /* 0x040fe400077c6670 */
        /* <DEDUP_REMOVED lines=10> */
[C---:B------:R-:W-:Y:S02]  /*44c0*/  ISETP.GE.OR P5, PT, R3.reuse, R210, !P5 ;  /* 0x000000d20300720c */ /* 0x040fe40006fa6670 */
[----:B------:R-:W-:Y:S02]  /*44d0*/  ISETP.GE.OR P4, PT, R3, R209, !P4 ;  /* 0x000000d10300720c */ /* 0x000fe40006786670 */
[----:B------:R-:W-:-:S02]  /*44e0*/  IADD3 R3, R0, 0x19, RZ ;  /* 0x0000001900037810 */ /* 0x000fc40007ffe0ff */
[----:B------:R-:W-:Y:S01]  /*44f0*/  ISETP.GE.OR P3, PT, R2, R212, !P3 ;  /* 0x000000d40200720c */ /* 0x000fe20005f66670 */
[----:B------:R-:W-:Y:S01]  /*4500*/  HMMA.16816.F32 R32, R20, R92, R116 ;  /* 0x0000005c1420723c */ /* 0x000fe20000001874 */
[----:B------:R-:W-:Y:S02]  /*4510*/  FSEL R127, R28, -INF , !P0 ;  /* 0xff8000001c7f7808 */ /* 0x000fe40004000000 */
[----:B------:R-:W-:Y:S02]  /*4520*/  FSEL R124, R30, -INF , !P2 ;  /* 0xff8000001e7c7808 */ /* 0x000fe40005000000 */
[C---:B------:R-:W-:Y:S02]  /*4530*/  ISETP.GE.AND P0, PT, R2.reuse, R206, PT ;  /* 0x000000ce0200720c */ /* 0x040fe40003f06270 */
        /* <DEDUP_REMOVED lines=8> */
[----:B------:R-:W-:-:S02]  /*45c0*/  ISETP.GE.OR P0, PT, R2, R211, !P0 ;  /* 0x000000d30200720c */ /* 0x000fc40004706670 */
[CC--:B------:R-:W-:Y:S02]  /*45d0*/  ISETP.GE.OR P2, PT, R2.reuse, R210.reuse, !P2 ;  /* 0x000000d20200720c */ /* 0x0c0fe40005746670 */
[-C--:B------:R-:W-:Y:S01]  /*45e0*/  ISETP.GE.OR P1, PT, R2, R209.reuse, !P1 ;  /* 0x000000d10200720c */ /* 0x080fe20004f26670 */
[----:B-1----:R-:W-:Y:S01]  /*45f0*/  HMMA.16816.F32 R32, R16, R8, R32 ;  /* 0x000000081020723c */ /* 0x002fe20000001820 */
[C---:B------:R-:W-:Y:S02]  /*4600*/  ISETP.GE.OR P6, PT, R3.reuse, R210, !P6 ;  /* 0x000000d20300720c */ /* 0x040fe400077c6670 */
[----:B------:R-:W-:Y:S02]  /*4610*/  IADD3 R2, R0, 0x20, RZ ;  /* 0x0000002000027810 */ /* 0x000fe40007ffe0ff */
[----:B------:R-:W-:Y:S02]  /*4620*/  ISETP.GE.OR P3, PT, R3, R209, !P3 ;  /* 0x000000d10300720c */ /* 0x000fe40005f66670 */
        /* <DEDUP_REMOVED lines=12> */
[C---:B------:R-:W-:Y:S02]  /*46f0*/  ISETP.GE.OR P5, PT, R3.reuse, R212, !P5 ;  /* 0x000000d40300720c */ /* 0x040fe40006fa6670 */
[----:B------:R-:W-:-:S02]  /*4700*/  ISETP.GE.OR P4, PT, R3, R211, !P4 ;  /* 0x000000d30300720c */ /* 0x000fc40006786670 */
[C---:B------:R-:W-:Y:S02]  /*4710*/  ISETP.GE.OR P0, PT, R2.reuse, R212, !P0 ;  /* 0x000000d40200720c */ /* 0x040fe40004706670 */
[C---:B------:R-:W-:Y:S01]  /*4720*/  ISETP.GE.OR P2, PT, R2.reuse, R211, !P2 ;  /* 0x000000d30200720c */ /* 0x040fe20005746670 */
[----:B------:R-:W-:Y:S01]  /*4730*/  HMMA.16816.F32 R24, R20, R94, R96 ;  /* 0x0000005e1418723c */ /* 0x000fe20000001860 */
[C---:B------:R-:W-:Y:S02]  /*4740*/  ISETP.GE.OR P1, PT, R2.reuse, R210, !P1 ;  /* 0x000000d20200720c */ /* 0x040fe40004f26670 */
[----:B------:R-:W-:Y:S02]  /*4750*/  ISETP.GE.OR P6, PT, R2, R209, !P6 ;  /* 0x000000d10200720c */ /* 0x000fe400077c6670 */
        /* <DEDUP_REMOVED lines=14> */
[C---:B------:R-:W-:Y:S02]  /*4840*/  ISETP.GE.OR P3, PT, R3.reuse, R212, !P3 ;  /* 0x000000d40300720c */ /* 0x040fe40005f66670 */
[C---:B------:R-:W-:Y:S02]  /*4850*/  ISETP.GE.OR P5, PT, R3.reuse, R211, !P5 ;  /* 0x000000d30300720c */ /* 0x040fe40006fa6670 */
[C---:B------:R-:W-:Y:S02]  /*4860*/  ISETP.GE.OR P4, PT, R3.reuse, R210, !P4 ;  /* 0x000000d20300720c */ /* 0x040fe40006786670 */
[----:B------:R-:W-:-:S02]  /*4870*/  ISETP.GE.OR P0, PT, R3, R209, !P0 ;  /* 0x000000d10300720c */ /* 0x000fc40004706670 */
[----:B------:R-:W-:Y:S02]  /*4880*/  ISETP.GE.OR P2, PT, R2, R212, !P2 ;  /* 0x000000d40200720c */ /* 0x000fe40005746670 */
        /* <DEDUP_REMOVED lines=15> */
[C---:B------:R-:W-:Y:S02]  /*4980*/  ISETP.GE.OR P1, PT, R2.reuse, R211, !P1 ;  /* 0x000000d30200720c */ /* 0x040fe40004f26670 */
[----:B------:R-:W-:-:S02]  /*4990*/  ISETP.GE.OR P6, PT, R2, R210, !P6 ;  /* 0x000000d20200720c */ /* 0x000fc400077c6670 */
[----:B------:R-:W-:Y:S02]  /*49a0*/  ISETP.GE.OR P3, PT, R2, R209, !P3 ;  /* 0x000000d10200720c */ /* 0x000fe40005f66670 */
[C---:B------:R-:W-:Y:S02]  /*49b0*/  ISETP.GE.OR P5, PT, R3.reuse, R212, !P5 ;  /* 0x000000d40300720c */ /* 0x040fe40006fa6670 */
[C---:B------:R-:W-:Y:S02]  /*49c0*/  ISETP.GE.OR P4, PT, R3.reuse, R211, !P4 ;  /* 0x000000d30300720c */ /* 0x040fe40006786670 */
[C---:B------:R-:W-:Y:S02]  /*49d0*/  ISETP.GE.OR P0, PT, R3.reuse, R210, !P0 ;  /* 0x000000d20300720c */ /* 0x040fe40004706670 */
[----:B------:R-:W-:Y:S02]  /*49e0*/  ISETP.GE.OR P2, PT, R3, R209, !P2 ;  /* 0x000000d10300720c */ /* 0x000fe40005746670 */
        /* <DEDUP_REMOVED lines=12> */
[----:B------:R-:W-:-:S02]  /*4ab0*/  ISETP.GE.OR P1, PT, R2, R212, !P1 ;  /* 0x000000d40200720c */ /* 0x000fc40004f26670 */
[C---:B------:R-:W-:Y:S02]  /*4ac0*/  ISETP.GE.OR P6, PT, R2.reuse, R211, !P6 ;  /* 0x000000d30200720c */ /* 0x040fe400077c6670 */
[C---:B------:R-:W-:Y:S02]  /*4ad0*/  ISETP.GE.OR P3, PT, R2.reuse, R210, !P3 ;  /* 0x000000d20200720c */ /* 0x040fe40005f66670 */
[----:B------:R-:W-:Y:S02]  /*4ae0*/  ISETP.GE.OR P0, PT, R2, R209, !P0 ;  /* 0x000000d10200720c */ /* 0x000fe40004706670 */
[----:B------:R-:W-:Y:S02]  /*4af0*/  ISETP.GE.OR P5, PT, R3, R212, !P5 ;  /* 0x000000d40300720c */ /* 0x000fe40006fa6670 */
[----:B------:R-:W-:Y:S02]  /*4b00*/  IADD3 R2, R0, 0x38, RZ ;  /* 0x0000003800027810 */ /* 0x000fe40007ffe0ff */
[----:B------:R-:W-:-:S02]  /*4b10*/  FSEL R84, R33, -INF , !P5 ;  /* 0xff80000021547808 */ /* 0x000fc40006800000 */
[C---:B------:R-:W-:Y:S02]  /*4b20*/  ISETP.GE.AND P5, PT, R2.reuse, R204, PT ;  /* 0x000000cc0200720c */ /* 0x040fe40003fa6270 */
[----:B------:R-:W-:Y:S02]  /*4b30*/  FSEL R112, R43, -INF , !P2 ;  /* 0xff8000002b707808 */ /* 0x000fe40005000000 */
[----:B------:R-:W-:Y:S02]  /*4b40*/  ISETP.GE.OR P5, PT, R2, R209, !P5 ;  /* 0x000000d10200720c */ /* 0x000fe40006fa6670 */
        /* <DEDUP_REMOVED lines=9> */
[C---:B------:R-:W-:Y:S02]  /*4be0*/  ISETP.GE.OR P4, PT, R3.reuse, R211, !P4 ;  /* 0x000000d30300720c */ /* 0x040fe40006786670 */
[CC--:B------:R-:W-:Y:S02]  /*4bf0*/  ISETP.GE.OR P2, PT, R3.reuse, R210.reuse, !P2 ;  /* 0x000000d20300720c */ /* 0x0c0fe40005746670 */
[----:B------:R-:W-:Y:S02]  /*4c00*/  ISETP.GE.OR P1, PT, R3, R209, !P1 ;  /* 0x000000d10300720c */ /* 0x000fe40004f26670 */
[----:B------:R-:W-:Y:S02]  /*4c10*/  ISETP.GE.OR P0, PT, R2, R210, !P0 ;  /* 0x000000d20200720c */ /* 0x000fe40004706670 */
        /* <DEDUP_REMOVED lines=8> */
[-C--:B------:R-:W-:Y:S02]  /*4ca0*/  ISETP.GE.AND P3, PT, R2, R206.reuse, PT ;  /* 0x000000ce0200720c */ /* 0x080fe40003f66270 */
[C---:B------:R-:W-:Y:S02]  /*4cb0*/  ISETP.GE.AND P4, PT, R0.reuse, R207, PT ;  /* 0x000000cf0000720c */ /* 0x040fe40003f86270 */
[C---:B------:R-:W-:Y:S02]  /*4cc0*/  ISETP.GE.AND P2, PT, R0.reuse, R206, PT ;  /* 0x000000ce0000720c */ /* 0x040fe40003f46270 */
[C---:B------:R-:W-:Y:S02]  /*4cd0*/  ISETP.GE.AND P1, PT, R0.reuse, R205, PT ;  /* 0x000000cd0000720c */ /* 0x040fe40003f26270 */
[----:B------:R-:W-:Y:S02]  /*4ce0*/  ISETP.GE.AND P0, PT, R0, R204, PT ;  /* 0x000000cc0000720c */ /* 0x000fe40003f06270 */
[----:B------:R-:W-:-:S02]  /*4cf0*/  ISETP.GE.OR P6, PT, R2, R212, !P6 ;  /* 0x000000d40200720c */ /* 0x000fc400077c6670 */
[-C--:B------:R-:W-:Y:S02]  /*4d00*/  ISETP.GE.OR P3, PT, R2, R211.reuse, !P3 ;  /* 0x000000d30200720c */ /* 0x080fe40005f66670 */
[C---:B------:R-:W-:Y:S02]  /*4d10*/  ISETP.GE.OR P4, PT, R0.reuse, R212, !P4 ;  /* 0x000000d40000720c */ /* 0x040fe40006786670 */
[C---:B------:R-:W-:Y:S02]  /*4d20*/  ISETP.GE.OR P2, PT, R0.reuse, R211, !P2 ;  /* 0x000000d30000720c */ /* 0x040fe40005746670 */
[C---:B------:R-:W-:Y:S02]  /*4d30*/  ISETP.GE.OR P1, PT, R0.reuse, R210, !P1 ;  /* 0x000000d20000720c */ /* 0x040fe40004f26670 */
[----:B------:R-:W-:Y:S02]  /*4d40*/  ISETP.GE.OR P0, PT, R0, R209, !P0 ;  /* 0x000000d10000720c */ /* 0x000fe40004706670 */
        /* <DEDUP_REMOVED lines=9> */
[----:B------:R-:W-:-:S02]  /*4de0*/  ISETP.GE.AND P4, PT, R174, R198, PT ;  /* 0x000000c6ae00720c */ /* 0x000fc40003f86270 */
[----:B------:R-:W-:Y:S01]  /*4df0*/  SHF.R.S32.HI R6, RZ, 0x1f, R2 ;  /* 0x0000001fff067819 */ /* 0x000fe20000011402 */
[----:B------:R-:W-:Y:S01]  /*4e00*/  IMAD R0, R169, R2, RZ ;  /* 0x00000002a9007224 */ /* 0x000fe200078e02ff */
[----:B------:R-:W-:Y:S01]  /*4e10*/  ISETP.GE.AND P3, PT, R173, R198, PT ;  /* 0x000000c6ad00720c */ /* 0x000fe20003f66270 */
[----:B------:R-:W-:Y:S01]  /*4e20*/  IMAD.WIDE.U32 R2, R2, R168, R170 ;  /* 0x000000a802027225 */ /* 0x000fe200078e00aa */
[----:B------:R-:W-:-:S03]  /*4e30*/  ISETP.GE.AND P1, PT, R172, R198, PT ;  /* 0x000000c6ac00720c */ /* 0x000fc60003f26270 */
[----:B------:R-:W-:-:S04]  /*4e40*/  IMAD R0, R6, R168, R0 ;  /* 0x000000a806007224 */ /* 0x000fc800078e0200 */
[----:B------:R-:W-:Y:S01]  /*4e50*/  IMAD.IADD R3, R3, 0x1, R0 ;  /* 0x0000000103037824 */ /* 0x000fe200078e0200 */
[CC--:B------:R-:W-:Y:S01]  /*4e60*/  @!P4 LEA R14, P6, R2.reuse, R216.reuse, 0x1 ;  /* 0x000000d8020ec211 */ /* 0x0c0fe200078c08ff */
[----:B------:R1:W-:Y:S02]  /*4e70*/  @P4 STS [R195+0x6000], RZ ;  /* 0x006000ffc3004388 */ /* 0x0003e40000000800 */
[CC--:B------:R-:W-:Y:S02]  /*4e80*/  @!P3 LEA R12, P2, R2.reuse, R216.reuse, 0x1 ;  /* 0x000000d8020cb211 */ /* 0x0c0fe400078408ff */
[CCC-:B------:R-:W-:Y:S01]  /*4e90*/  @!P4 LEA.HI.X R15, R2.reuse, R217.reuse, R3.reuse, 0x1, P6 ;  /* 0x000000d9020fc211 */ /* 0x1c0fe200030f0c03 */
[----:B------:R1:W-:Y:S01]  /*4ea0*/  @P4 STS [R195+0x6004], RZ ;  /* 0x006004ffc3004388 */ /* 0x0003e20000000800 */
[C---:B------:R-:W-:Y:S02]  /*4eb0*/  @!P1 LEA R10, P0, R2.reuse, R216, 0x1 ;  /* 0x000000d8020a9211 */ /* 0x040fe400078008ff */
[----:B------:R-:W-:Y:S01]  /*4ec0*/  IADD3 R0, P6, R167, R2, RZ ;  /* 0x00000002a7007210 */ /* 0x000fe20007fde0ff */
[----:B------:R1:W-:Y:S01]  /*4ed0*/  @P4 STS.64 [R195+0x6008], RZ ;  /* 0x006008ffc3004388 */ /* 0x0003e20000000a00 */
[----:B------:R-:W-:-:S02]  /*4ee0*/  @!P3 LEA.HI.X R13, R2, R217, R3, 0x1, P2 ;  /* 0x000000d9020db211 */ /* 0x000fc400010f0c03 */
[-CC-:B------:R-:W-:Y:S01]  /*4ef0*/  @!P1 LEA.HI.X R11, R2, R217.reuse, R3.reuse, 0x1, P0 ;  /* 0x000000d9020b9211 */ /* 0x180fe200000f0c03 */
[----:B------:R-:W-:Y:S01]  /*4f00*/  IMAD.X R3, R166, 0x1, R3, P6 ;  /* 0x00000001a6037824 */ /* 0x000fe200030e0603 */
[CC--:B------:R-:W-:Y:S01]  /*4f10*/  @!P4 LEA R8, P2, R0.reuse, R216.reuse, 0x1 ;  /* 0x000000d80008c211 */ /* 0x0c0fe200078408ff */
[----:B------:R-:W-:Y:S01]  /*4f20*/  @!PT LDS RZ, [RZ] ;  /* 0x00000000fffff984 */ /* 0x000fe20000000800 */
[----:B------:R-:W-:Y:S01]  /*4f30*/  @!PT LDS RZ, [RZ] ;  /* 0x00000000fffff984 */ /* 0x000fe20000000800 */
[----:B------:R-:W-:Y:S01]  /*4f40*/  @!PT LDS RZ, [RZ] ;  /* 0x00000000fffff984 */ /* 0x000fe20000000800 */
[----:B------:R1:W-:Y:S01]  /*4f50*/  @!P4 LDGSTS.E.BYPASS.LTC128B.128 [R195+0x6000], [R14.64] ;  /* 0x060000000ec3cfae */ /* 0x0003e2000b901d44 */
[C---:B------:R-:W-:Y:S02]  /*4f60*/  @!P3 LEA R6, P0, R0.reuse, R216, 0x1 ;  /* 0x000000d80006b211 */ /* 0x040fe400078008ff */
[CCC-:B------:R-:W-:Y:S01]  /*4f70*/  @!P4 LEA.HI.X R9, R0.reuse, R217.reuse, R3.reuse, 0x1, P2 ;  /* 0x000000d90009c211 */ /* 0x1c0fe200010f0c03 */
[----:B------:R1:W-:Y:S01]  /*4f80*/  @P3 STS.128 [R195+0x7000], RZ ;  /* 0x007000ffc3003388 */ /* 0x0003e20000000c00 */
[----:B------:R-:W-:-:S03]  /*4f90*/  @!P3 LEA.HI.X R7, R0, R217, R3, 0x1, P0 ;  /* 0x000000d90007b211 */ /* 0x000fc600000f0c03 */
        /* <DEDUP_REMOVED lines=27> */
.L_x_808:
[----:B------:R-:W-:Y:S05]  /*5150*/  BSYNC B0 ;  /* 0x0000000000007941 */ /* 0x000fea0003800000 */
.L_x_807:
[----:B------:R-:W0:Y:S02]  /*5160*/  LDGDEPBAR ;  /* 0x00000000000079af */ /* 0x000e240000000000 */
.L_x_806:
[----:B------:R-:W-:Y:S05]  /*5170*/  BSYNC B1 ;  /* 0x0000000000017941 */ /* 0x000fea0003800000 */
.L_x_805:
[----:B------:R-:W3:Y:S01]  /*5180*/  LD.E R0, [R108.64+0xdc] ;  /* 0x0000dc046c007980 */ /* 0x000ee2000c101900 */
[----:B--2---:R-:W-:Y:S01]  /*5190*/  FMNMX.FTZ R2, R53, R52, !PT ;  /* 0x0000003435027209 */ /* 0x004fe20007810000 */
[----:B-1----:R-:W-:Y:S01]  /*51a0*/  IMAD R7, R164, R156, R165 ;  /* 0x0000009ca4077224 */ /* 0x002fe200078e02a5 */
[----:B------:R-:W-:Y:S01]  /*51b0*/  LOP3.LUT R188, R160, R157, RZ, 0x3c, !PT ;  /* 0x0000009da0bc7212 */ /* 0x000fe200078e3cff */
[C---:B------:R-:W-:Y:S01]  /*51c0*/  IMAD.WIDE.U32 R220, R159.reuse, -0x326172a9, RZ ;  /* 0xcd9e8d579fdc7825 */ /* 0x040fe200078e00ff */
[----:B------:R-:W-:Y:S02]  /*51d0*/  FMNMX.FTZ R2, R56, R2, !PT ;  /* 0x0000000238027209 */ /* 0x000fe40007810000 */
[----:B------:R-:W-:Y:S01]  /*51e0*/  IADD3 R171, R159, 0x4, RZ ;  /* 0x000000049fab7810 */ /* 0x000fe20007ffe0ff */
[----:B------:R-:W-:Y:S01]  /*51f0*/  IMAD R199, R199, R7, R158 ;  /* 0x00000007c7c77224 */ /* 0x000fe200078e029e */
[----:B------:R-:W-:Y:S01]  /*5200*/  FMNMX.FTZ R2, R55, R2, !PT ;  /* 0x0000000237027209 */ /* 0x000fe20007810000 */
[----:B------:R-:W-:Y:S01]  /*5210*/  IMAD.SHL.U32 R7, R163, 0x40, RZ ;  /* 0x00000040a3077824 */ /* 0x000fe200078e00ff */
[----:B------:R-:W-:Y:S01]  /*5220*/  LOP3.LUT R9, R188, R221, RZ, 0x3c, !PT ;  /* 0x000000ddbc097212 */ /* 0x000fe200078e3cff */
[----:B------:R-:W-:Y:S01]  /*5230*/  IMAD.WIDE.U32 R222, R162, -0x2daee0ad, RZ ;  /* 0xd2511f53a2de7825 */ /* 0x000fe200078e00ff */
[----:B------:R-:W-:Y:S01]  /*5240*/  FMNMX.FTZ R3, R59, R2, !PT ;  /* 0x000000023b037209 */ /* 0x000fe20007810000 */
[----:B------:R-:W-:Y:S01]  /*5250*/  STL [R1+0x19c], R188 ;  /* 0x00019cbc01007387 */ /* 0x000fe20000100800 */
[----:B------:R-:W-:Y:S01]  /*5260*/  FMNMX.FTZ R2, R60, R54, !PT ;  /* 0x000000363c027209 */ /* 0x000fe20007810000 */
[----:B------:R-:W-:Y:S01]  /*5270*/  IMAD R199, R187, R199, R7 ;  /* 0x000000c7bbc77224 */ /* 0x000fe200078e0207 */
[----:B------:R-:W-:Y:S01]  /*5280*/  FMNMX.FTZ R3, R57, R3, !PT ;  /* 0x0000000339037209 */ /* 0x000fe20007810000 */
[----:B------:R-:W-:Y:S01]  /*5290*/  IMAD.WIDE.U32 R184, R9, -0x2daee0ad, RZ ;  /* 0xd2511f5309b87825 */ /* 0x000fe200078e00ff */
[----:B------:R-:W-:-:S02]  /*52a0*/  FMNMX.FTZ R2, R63, R2, !PT ;  /* 0x000000023f027209 */ /* 0x000fc40007810000 */
[----:B------:R-:W-:Y:S01]  /*52b0*/  FMNMX.FTZ R6, R48, R3, !PT ;  /* 0x0000000330067209 */ /* 0x000fe20007810000 */
[----:B------:R-:W-:Y:S01]  /*52c0*/  IMAD.WIDE.U32 R10, R171, -0x326172a9, RZ ;  /* 0xcd9e8d57ab0a7825 */ /* 0x000fe200078e00ff */
[----:B------:R-:W-:Y:S02]  /*52d0*/  FMNMX.FTZ R2, R58, R2, !PT ;  /* 0x000000023a027209 */ /* 0x000fe40007810000 */
[----:B------:R-:W-:Y:S02]  /*52e0*/  FMNMX.FTZ R6, R49, R6, !PT ;  /* 0x0000000631067209 */ /* 0x000fe40007810000 */
[----:B------:R-:W-:Y:S02]  /*52f0*/  FMNMX.FTZ R3, R62, R2, !PT ;  /* 0x000000023e037209 */ /* 0x000fe40007810000 */
[----:B------:R-:W-:Y:S02]  /*5300*/  FMNMX.FTZ R6, R65, R6, !PT ;  /* 0x0000000641067209 */ /* 0x000fe40007810000 */
[----:B------:R-:W-:-:S02]  /*5310*/  LOP3.LUT R2, R152, 0x7ffffffc, RZ, 0xc0, !PT ;  /* 0x7ffffffc98027812 */ /* 0x000fc400078ec0ff */
[----:B------:R-:W-:Y:S02]  /*5320*/  FMNMX.FTZ R3, R61, R3, !PT ;  /* 0x000000033d037209 */ /* 0x000fe40007810000 */
[----:B------:R-:W-:Y:S01]  /*5330*/  FMNMX.FTZ R6, R50, R6, !PT ;  /* 0x0000000632067209 */ /* 0x000fe20007810000 */
[----:B------:R-:W-:Y:S01]  /*5340*/  IMAD.IADD R2, R105, 0x1, -R2 ;  /* 0x0000000169027824 */ /* 0x000fe200078e0a02 */
[----:B------:R-:W-:Y:S02]  /*5350*/  FMNMX.FTZ R3, R64, R3, !PT ;  /* 0x0000000340037209 */ /* 0x000fe40007810000 */
[----:B------:R-:W-:Y:S01]  /*5360*/  FMNMX.FTZ R6, R83, R6, !PT ;  /* 0x0000000653067209 */ /* 0x000fe20007810000 */
[----:B------:R-:W-:Y:S01]  /*5370*/  IMAD.SHL.U32 R8, R2, 0x2, RZ ;  /* 0x0000000202087824 */ /* 0x000fe200078e00ff */
[----:B------:R-:W-:Y:S02]  /*5380*/  FMNMX.FTZ R2, R51, R3, !PT ;  /* 0x0000000333027209 */ /* 0x000fe40007810000 */
[----:B------:R-:W-:-:S02]  /*5390*/  FMNMX.FTZ R3, R81, R6, !PT ;  /* 0x0000000651037209 */ /* 0x000fc40007810000 */
[----:B------:R-:W-:Y:S02]  /*53a0*/  FMNMX.FTZ R2, R66, R2, !PT ;  /* 0x0000000242027209 */ /* 0x000fe40007810000 */
[----:B------:R-:W-:Y:S01]  /*53b0*/  FMNMX.FTZ R7, R86, R3, !PT ;  /* 0x0000000356077209 */ /* 0x000fe20007810000 */
[----:B------:R-:W-:Y:S01]  /*53c0*/  IMAD R3, R187, R153, R8 ;  /* 0x00000099bb037224 */ /* 0x000fe200078e0208 */
[----:B------:R-:W-:Y:S01]  /*53d0*/  FMNMX.FTZ R6, R82, R2, !PT ;  /* 0x0000000252067209 */ /* 0x000fe20007810000 */
[----:B------:R-:W-:Y:S01]  /*53e0*/  IMAD.SHL.U32 R2, R107, 0x2, RZ ;  /* 0x000000026b027824 */ /* 0x000fe200078e00ff */
[----:B------:R-:W-:Y:S02]  /*53f0*/  FMNMX.FTZ R7, R84, R7, !PT ;  /* 0x0000000754077209 */ /* 0x000fe40007810000 */
[----:B------:R-:W-:Y:S02]  /*5400*/  FMNMX.FTZ R6, R87, R6, !PT ;  /* 0x0000000657067209 */ /* 0x000fe40007810000 */
[----:B------:R-:W-:-:S02]  /*5410*/  FMNMX.FTZ R8, R91, R7, !PT ;  /* 0x000000075b087209 */ /* 0x000fc40007810000 */
[----:B------:R-:W-:Y:S02]  /*5420*/  FMNMX.FTZ R7, R85, R6, !PT ;  /* 0x0000000655077209 */ /* 0x000fe40007810000 */
[----:B------:R-:W-:Y:S02]  /*5430*/  FMNMX.FTZ R6, R90, R8, !PT ;  /* 0x000000085a067209 */ /* 0x000fe40007810000 */
[----:B------:R-:W-:Y:S02]  /*5440*/  FMNMX.FTZ R7, R89, R7, !PT ;  /* 0x0000000759077209 */ /* 0x000fe40007810000 */
[----:B------:R-:W-:Y:S01]  /*5450*/  LOP3.LUT R8, R161, R2, RZ, 0x3c, !PT ;  /* 0x00000002a1087212 */ /* 0x000fe200078e3cff */
[----:B------:R-:W1:Y:S01]  /*5460*/  SHFL.BFLY PT, R102, R6, 0x2, 0x1f ;  /* 0x0c401f0006667f89 */ /* 0x000e6200000e0000 */
[----:B------:R-:W-:Y:S02]  /*5470*/  FMNMX.FTZ R12, R88, R7, !PT ;  /* 0x00000007580c7209 */ /* 0x000fe40007810000 */
[----:B------:R-:W-:-:S02]  /*5480*/  IADD3 R2, R2, 0x1, RZ ;  /* 0x0000000102027810 */ /* 0x000fc40007ffe0ff */
[----:B------:R-:W-:Y:S02]  /*5490*/  FMNMX.FTZ R12, R94, R12, !PT ;  /* 0x0000000c5e0c7209 */ /* 0x000fe40007810000 */
[-C--:B------:R-:W-:Y:S02]  /*54a0*/  LOP3.LUT R8, R8, R223.reuse, RZ, 0x3c, !PT ;  /* 0x000000df08087212 */ /* 0x080fe400078e3cff */
[----:B------:R-:W-:Y:S02]  /*54b0*/  FMNMX.FTZ R12, R92, R12, !PT ;  /* 0x0000000c5c0c7209 */ /* 0x000fe40007810000 */
[C---:B------:R-:W-:Y:S01]  /*54c0*/  LOP3.LUT R156, R161.reuse, R2, RZ, 0x3c, !PT ;  /* 0x00000002a19c7212 */ /* 0x040fe200078e3cff */
[----:B------:R-:W-:Y:S01]  /*54d0*/  IMAD.WIDE.U32 R158, R8, -0x326172a9, RZ ;  /* 0xcd9e8d57089e7825 */ /* 0x000fe200078e00ff */
[----:B------:R-:W-:Y:S01]  /*54e0*/  IADD3 R153, R161, -0x4498517b, RZ ;  /* 0xbb67ae85a1997810 */ /* 0x000fe20007ffe0ff */
[----:B------:R-:W2:Y:S01]  /*54f0*/  SHFL.BFLY PT, R101, R12, 0x2, 0x1f ;  /* 0x0c401f000c657f89 */ /* 0x000ea200000e0000 */
[----:B------:R-:W-:-:S02]  /*5500*/  LOP3.LUT R7, R156, R223, RZ, 0x3c, !PT ;  /* 0x000000df9c077212 */ /* 0x000fc400078e3cff */
[----:B------:R-:W-:Y:S02]  /*5510*/  LOP3.LUT R8, R185, R153, R222, 0x96, !PT ;  /* 0x00000099b9087212 */ /* 0x000fe400078e96de */
[----:B------:R-:W-:Y:S01]  /*5520*/  IADD3 R201, R160, -0x61c88647, RZ ;  /* 0x9e3779b9a0c97810 */ /* 0x000fe20007ffe0ff */
[----:B------:R-:W-:Y:S01]  /*5530*/  IMAD.WIDE.U32 R28, R7, -0x326172a9, RZ ;  /* 0xcd9e8d57071c7825 */ /* 0x000fe200078e00ff */
[----:B------:R-:W-:Y:S02]  /*5540*/  IADD3 R2, R199, -0x40, RZ ;  /* 0xffffffc0c7027810 */ /* 0x000fe40007ffe0ff */
[----:B------:R-:W-:Y:S01]  /*5550*/  SHF.R.S32.HI R7, RZ, 0x1f, R3 ;  /* 0x0000001fff077819 */ /* 0x000fe20000011403 */
[----:B------:R-:W-:Y:S01]  /*5560*/  IMAD.WIDE.U32 R214, R8, -0x326172a9, RZ ;  /* 0xcd9e8d5708d67825 */ /* 0x000fe200078e00ff */
[----:B-1----:R-:W-:Y:S01]  /*5570*/  FMNMX.FTZ R102, R6, R102, !PT ;  /* 0x0000006606667209 */ /* 0x002fe20007810000 */
[----:B------:R-:W-:Y:S01]  /*5580*/  STL [R1+0x150], R201 ;  /* 0x000150c901007387 */ /* 0x000fe20000100800 */
[----:B------:R-:W-:-:S02]  /*5590*/  IADD3 R14, P0, R3, R2, RZ ;  /* 0x00000002030e7210 */ /* 0x000fc40007f1e0ff */
[----:B------:R-:W-:Y:S01]  /*55a0*/  IADD3 R200, R160, 0x3c6ef372, RZ ;  /* 0x3c6ef372a0c87810 */ /* 0x000fe20007ffe0ff */
[----:B------:R-:W1:Y:S01]  /*55b0*/  SHFL.BFLY PT, R16, R102, 0x1, 0x1f ;  /* 0x0c201f0066107f89 */ /* 0x000e6200000e0000 */
[CC--:B------:R-:W-:Y:S02]  /*55c0*/  LOP3.LUT R6, R159.reuse, R201.reuse, R220, 0x96, !PT ;  /* 0x000000c99f067212 */ /* 0x0c0fe400078e96dc */
[-CC-:B------:R-:W-:Y:S01]  /*55d0*/  LOP3.LUT R129, R159, R201.reuse, R10.reuse, 0x96, !PT ;  /* 0x000000c99f817212 */ /* 0x180fe200078e960a */
[----:B------:R-:W-:Y:S01]  /*55e0*/  STL.64 [R1+0x18], R222 ;  /* 0x000018de01007387 */ /* 0x000fe20000100a00 */
[----:B------:R-:W-:Y:S02]  /*55f0*/  LOP3.LUT R152, R29, R201, R10, 0x96, !PT ;  /* 0x000000c91d987212 */ /* 0x000fe400078e960a */
[----:B------:R-:W-:Y:S01]  /*5600*/  LEA.HI.X.SX32 R15, R2, R7, 0x1, P0 ;  /* 0x00000007020f7211 */ /* 0x000fe200000f0eff */
[----:B------:R-:W-:Y:S01]  /*5610*/  IMAD.WIDE.U32 R6, R6, -0x2daee0ad, RZ ;  /* 0xd2511f5306067825 */ /* 0x000fe200078e00ff */
[----:B------:R-:W-:Y:S01]  /*5620*/  LOP3.LUT R10, R215, R200, R158, 0x96, !PT ;  /* 0x000000c8d70a7212 */ /* 0x000fe200078e969e */
[----:B------:R-:W-:Y:S01]  /*5630*/  STL.64 [R1+0x140], R220 ;  /* 0x000140dc01007387 */ /* 0x000fe20000100a00 */
[----:B------:R-:W-:-:S02]  /*5640*/  IADD3 R190, R161, 0x76cf5d0a, RZ ;  /* 0x76cf5d0aa1be7810 */ /* 0x000fc40007ffe0ff */
[----:B------:R-:W-:Y:S01]  /*5650*/  LOP3.LUT R128, R188, R11, RZ, 0x3c, !PT ;  /* 0x0000000bbc807212 */ /* 0x000fe200078e3cff */
[----:B------:R-:W-:Y:S01]  /*5660*/  IMAD.WIDE.U32 R10, R10, -0x2daee0ad, RZ ;  /* 0xd2511f530a0a7825 */ /* 0x000fe200078e00ff */
[----:B------:R-:W-:Y:S01]  /*5670*/  LOP3.LUT R2, R29, R201, R220, 0x96, !PT ;  /* 0x000000c91d027212 */ /* 0x000fe200078e96dc */
[----:B------:R-:W-:Y:S01]  /*5680*/  STL.64 [R1+0x48], R184 ;  /* 0x000048b801007387 */ /* 0x000fe20000100a00 */
[----:B------:R-:W-:Y:S02]  /*5690*/  LOP3.LUT R8, R215, R200, R28, 0x96, !PT ;  /* 0x000000c8d7087212 */ /* 0x000fe400078e961c */
[----:B------:R-:W-:Y:S01]  /*56a0*/  IADD3 R202, R161, 0x32370b8f, RZ ;  /* 0x32370b8fa1ca7810 */ /* 0x000fe20007ffe0ff */
[----:B------:R-:W-:Y:S01]  /*56b0*/  IMAD.WIDE.U32 R2, R2, -0x2daee0ad, RZ ;  /* 0xd2511f5302027825 */ /* 0x000fe200078e00ff */
[----:B------:R-:W-:Y:S01]  /*56c0*/  LOP3.LUT R7, R7, R190, R184, 0x96, !PT ;  /* 0x000000be07077212 */ /* 0x000fe200078e96b8 */
[----:B------:R-:W-:Y:S01]  /*56d0*/  STL [R1+0x158], R200 ;  /* 0x000158c801007387 */ /* 0x000fe20000100800 */
[----:B--2---:R-:W-:Y:S01]  /*56e0*/  FMNMX.FTZ R101, R12, R101, !PT ;  /* 0x000000650c657209 */ /* 0x004fe20007810000 */
[----:B------:R-:W-:Y:S01]  /*56f0*/  IMAD.WIDE.U32 R8, R8, -0x2daee0ad, RZ ;  /* 0xd2511f5308087825 */ /* 0x000fe200078e00ff */
[----:B------:R-:W-:Y:S01]  /*5700*/  LOP3.LUT R6, R11, R202, R6, 0x96, !PT ;  /* 0x000000ca0b067212 */ /* 0x000fe200078e9606 */
[----:B------:R-:W-:Y:S01]  /*5710*/  STL [R1+0x14c], R190 ;  /* 0x00014cbe01007387 */ /* 0x000fe20000100800 */
[----:B------:R-:W-:Y:S01]  /*5720*/  IADD3 R203, R160, -0x255992d5, RZ ;  /* 0xdaa66d2ba0cb7810 */ /* 0x000fe20007ffe0ff */
[----:B------:R-:W-:Y:S01]  /*5730*/  IMAD.WIDE.U32 R26, R7, -0x326172a9, RZ ;  /* 0xcd9e8d57071a7825 */ /* 0x000fe200078e00ff */
[----:B------:R-:W-:Y:S01]  /*5740*/  LOP3.LUT R3, R3, R190, R184, 0x96, !PT ;  /* 0x000000be03037212 */ /* 0x000fe200078e96b8 */
[----:B------:R-:W2:Y:S01]  /*5750*/  SHFL.BFLY PT, R17, R101, 0x1, 0x1f ;  /* 0x0c201f0065117f89 */ /* 0x000ea200000e0000 */
[----:B------:R-:W-:Y:S01]  /*5760*/  LOP3.LUT R13, R9, R202, R2, 0x96, !PT ;  /* 0x000000ca090d7212 */ /* 0x000fe200078e9602 */
[----:B------:R-:W-:Y:S01]  /*5770*/  IMAD.WIDE.U32 R24, R6, -0x326172a9, RZ ;  /* 0xcd9e8d5706187825 */ /* 0x000fe200078e00ff */
[----:B------:R-:W-:Y:S01]  /*5780*/  LEA R34, P0, R14, R154, 0x1 ;  /* 0x0000009a0e227211 */ /* 0x000fe200078008ff */
[----:B------:R-:W-:Y:S01]  /*5790*/  STL [R1+0x154], R202 ;  /* 0x000154ca01007387 */ /* 0x000fe20000100800 */
[----:B------:R-:W-:Y:S01]  /*57a0*/  LOP3.LUT R6, R27, R203, R214, 0x96, !PT ;  /* 0x000000cb1b067212 */ /* 0x000fe200078e96d6 */
[----:B------:R-:W-:Y:S01]  /*57b0*/  IMAD.WIDE.U32 R2, R3, -0x326172a9, RZ ;  /* 0xcd9e8d5703027825 */ /* 0x000fe200078e00ff */
[----:B------:R-:W-:Y:S01]  /*57c0*/  IADD3 R227, R160, 0x78dde6e4, RZ ;  /* 0x78dde6e4a0e37810 */ /* 0x000fe20007ffe0ff */
[----:B------:R-:W-:Y:S01]  /*57d0*/  STL [R1+0x88], R203 ;  /* 0x000088cb01007387 */ /* 0x000fe20000100800 */
[----:B------:R-:W-:Y:S01]  /*57e0*/  LEA.HI.X R35, R14, R155, R15, 0x1, P0 ;  /* 0x0000009b0e237211 */ /* 0x000fe200000f0c0f */
[----:B------:R-:W-:Y:S01]  /*57f0*/  IMAD.WIDE.U32 R12, R13, -0x326172a9, RZ ;  /* 0xcd9e8d570d0c7825 */ /* 0x000fe200078e00ff */
[----:B------:R-:W-:Y:S01]  /*5800*/  LOP3.LUT R14, R25, R227, R26, 0x96, !PT ;  /* 0x000000e3190e7212 */ /* 0x000fe200078e961a */
[----:B------:R-:W-:Y:S01]  /*5810*/  STL [R1+0x128], R227 ;  /* 0x000128e301007387 */ /* 0x000fe20000100800 */
[----:B------:R-:W-:Y:S01]  /*5820*/  IADD3 R228, R161, -0x126145ec, RZ ;  /* 0xed9eba14a1e47810 */ /* 0x000fe20007ffe0ff */
[----:B------:R-:W-:Y:S01]  /*5830*/  IMAD.WIDE.U32 R6, R6, -0x2daee0ad, RZ ;  /* 0xd2511f5306067825 */ /* 0x000fe200078e00ff */
[----:B-1----:R-:W-:-:S02]  /*5840*/  FMNMX.FTZ R102, R102, R16, !PT ;  /* 0x0000001066667209 */ /* 0x002fc40007810000 */
[----:B------:R-:W-:Y:S01]  /*5850*/  LOP3.LUT R3, R3, R203, R214, 0x96, !PT ;  /* 0x000000cb03037212 */ /* 0x000fe200078e96d6 */
[----:B------:R-:W-:Y:S01]  /*5860*/  IMAD.WIDE.U32 R14, R14, -0x2daee0ad, RZ ;  /* 0xd2511f530e0e7825 */ /* 0x000fe200078e00ff */
[----:B------:R-:W-:Y:S01]  /*5870*/  LOP3.LUT R9, R13, R227, R2, 0x96, !PT ;  /* 0x000000e30d097212 */ /* 0x000fe200078e9602 */
[----:B------:R-:W-:Y:S01]  /*5880*/  STL [R1+0x148], R228 ;  /* 0x000148e401007387 */ /* 0x000fe20000100800 */
[-C--:B------:R-:W-:Y:S01]  /*5890*/  LOP3.LUT R11, R7, R228.reuse, R10, 0x96, !PT ;  /* 0x000000e4070b7212 */ /* 0x080fe200078e960a */
[----:B------:R-:W-:Y:S01]  /*58a0*/  IMAD.WIDE.U32 R2, R3, -0x2daee0ad, RZ ;  /* 0xd2511f5303027825 */ /* 0x000fe200078e00ff */
[----:B------:R-:W-:Y:S02]  /*58b0*/  IADD3 R229, R161, -0x56f99767, RZ ;  /* 0xa9066899a1e57810 */ /* 0x000fe40007ffe0ff */
[----:B------:R-:W-:Y:S01]  /*58c0*/  FSETP.NEU.FTZ.AND P0, PT, R102, -INF , PT ;  /* 0xff8000006600780b */ /* 0x000fe20003f1d000 */
[----:B------:R-:W-:Y:S01]  /*58d0*/  IMAD.WIDE.U32 R20, R9, -0x2daee0ad, RZ ;  /* 0xd2511f5309147825 */ /* 0x000fe200078e00ff */
[-C--:B------:R-:W-:Y:S01]  /*58e0*/  LOP3.LUT R6, R15, R229.reuse, R6, 0x96, !PT ;  /* 0x000000e50f067212 */ /* 0x080fe200078e9606 */
[----:B------:R-:W-:Y:S01]  /*58f0*/  STL [R1+0x124], R229 ;  /* 0x000124e501007387 */ /* 0x000fe20000100800 */
[----:B------:R-:W-:Y:S01]  /*5900*/  LOP3.LUT R10, R3, R228, R8, 0x96, !PT ;  /* 0x000000e4030a7212 */ /* 0x000fe200078e9608 */
[----:B------:R-:W-:Y:S01]  /*5910*/  IMAD.WIDE.U32 R22, R11, -0x326172a9, RZ ;  /* 0xcd9e8d570b167825 */ /* 0x000fe200078e00ff */
[----:B------:R-:W-:-:S02]  /*5920*/  LOP3.LUT R8, R21, R229, R2, 0x96, !PT ;  /* 0x000000e515087212 */ /* 0x000fc400078e9602 */
[----:B--2---:R-:W-:Y:S01]  /*5930*/  FMNMX.FTZ R101, R101, R17, !PT ;  /* 0x0000001165657209 */ /* 0x004fe20007810000 */
[----:B------:R-:W-:Y:S01]  /*5940*/  IMAD.WIDE.U32 R2, R6, -0x326172a9, RZ ;  /* 0xcd9e8d5706027825 */ /* 0x000fe200078e00ff */
[----:B------:R-:W-:Y:S02]  /*5950*/  IADD3 R230, R160, 0x1715609d, RZ ;  /* 0x1715609da0e67810 */ /* 0x000fe40007ffe0ff */
[----:B------:R-:W-:Y:S01]  /*5960*/  IADD3 R252, R161, 0x646e171e, RZ ;  /* 0x646e171ea1fc7810 */ /* 0x000fe20007ffe0ff */
[----:B------:R-:W-:Y:S01]  /*5970*/  IMAD.WIDE.U32 R10, R10, -0x326172a9, RZ ;  /* 0xcd9e8d570a0a7825 */ /* 0x000fe200078e00ff */
[----:B------:R-:W-:Y:S01]  /*5980*/  LOP3.LUT R9, R3, R231, R22, 0x96, !PT ;  /* 0x000000e703097212 */ /* 0x000fe200078e9616 */
[----:B------:R-:W-:Y:S01]  /*5990*/  STL [R1+0x10c], R230 ;  /* 0x00010ce601007387 */ /* 0x000fe20000100800 */
[C---:B------:R-:W-:Y:S02]  /*59a0*/  LOP3.LUT R13, R2.reuse, 0xff, RZ, 0xc0, !PT ;  /* 0x000000ff020d7812 */ /* 0x040fe400078ec0ff */
[----:B------:R-:W-:-:S02]  /*59b0*/  LOP3.LUT R18, R2, 0xffff, RZ, 0xc0, !PT ;  /* 0x0000ffff02127812 */ /* 0x000fc400078ec0ff */
[--C-:B------:R-:W-:Y:S02]  /*59c0*/  SHF.R.U32.HI R19, RZ, 0x10, R2.reuse ;  /* 0x00000010ff137819 */ /* 0x100fe40000011602 */
[----:B------:R-:W-:Y:S01]  /*59d0*/  SHF.R.U32.HI R16, RZ, 0x18, R2 ;  /* 0x00000018ff107819 */ /* 0x000fe20000011602 */
[----:B------:R-:W-:Y:S01]  /*59e0*/  IMAD.WIDE.U32 R2, R8, -0x326172a9, RZ ;  /* 0xcd9e8d5708027825 */ /* 0x000fe200078e00ff */
[----:B------:R-:W-:Y:S02]  /*59f0*/  LOP3.LUT R30, R11, R230, R12, 0x96, !PT ;  /* 0x000000e60b1e7212 */ /* 0x000fe400078e960c */
[----:B------:R-:W-:Y:S02]  /*5a00*/  ISETP.GE.U32.AND P4, PT, R194, R13, PT ;  /* 0x0000000dc200720c */ /* 0x000fe40003f86070 */
[----:B------:R-:W-:Y:S02]  /*5a10*/  LOP3.LUT R15, R3, R231, R10, 0x96, !PT ;  /* 0x000000e7030f7212 */ /* 0x000fe400078e960a */
[----:B------:R-:W-:-:S02]  /*5a20*/  LOP3.LUT R17, R2, 0xff, RZ, 0xc0, !PT ;  /* 0x000000ff02117812 */ /* 0x000fc400078ec0ff */
[----:B------:R-:W-:Y:S02]  /*5a30*/  LOP3.LUT R31, R2, 0xffff, RZ, 0xc0, !PT ;  /* 0x0000ffff021f7812 */ /* 0x000fe400078ec0ff */
[--C-:B------:R-:W-:Y:S02]  /*5a40*/  SHF.R.U32.HI R29, RZ, 0x10, R2.reuse ;  /* 0x00000010ff1d7819 */ /* 0x100fe40000011602 */
[----:B------:R-:W-:Y:S02]  /*5a50*/  SHF.R.U32.HI R21, RZ, 0x18, R2 ;  /* 0x00000018ff157819 */ /* 0x000fe40000011602 */
[----:B------:R-:W-:Y:S02]  /*5a60*/  LOP3.LUT R2, R9, 0xff, RZ, 0xc0, !PT ;  /* 0x000000ff09027812 */ /* 0x000fe400078ec0ff */
[----:B------:R-:W-:Y:S02]  /*5a70*/  LOP3.LUT R3, R23, R230, R24, 0x96, !PT ;  /* 0x000000e617037212 */ /* 0x000fe400078e9618 */
[----:B------:R-:W-:-:S02]  /*5a80*/  ISETP.GE.U32.AND P3, PT, R194, R2, PT ;  /* 0x00000002c200720c */ /* 0x000fc40003f66070 */
[----:B------:R-:W-:Y:S01]  /*5a90*/  ISETP.GE.U32.AND P1, PT, R194, R16, PT ;  /* 0x00000010c200720c */ /* 0x000fe20003f26070 */
[----:B------:R-:W-:-:S05]  /*5aa0*/  IMAD.WIDE.U32 R2, R3, -0x2daee0ad, RZ ;  /* 0xd2511f5303027825 */ /* 0x000fca00078e00ff */
[----:B------:R-:W-:Y:S01]  /*5ab0*/  SHF.R.U32.HI R13, RZ, 0x18, R2 ;  /* 0x00000018ff0d7819 */ /* 0x000fe20000011602 */
[----:B---3--:R-:W-:-:S05]  /*5ac0*/  FMUL.FTZ R7, R0, R102 ;  /* 0x0000006600077220 */ /* 0x008fca0000410000 */
[----:B------:R-:W-:Y:S02]  /*5ad0*/  FSEL R7, R7, RZ, P0 ;  /* 0x000000ff07077208 */ /* 0x000fe40000000000 */
[----:B------:R-:W-:-:S03]  /*5ae0*/  FSETP.NEU.FTZ.AND P0, PT, R101, -INF , PT ;  /* 0xff8000006500780b */ /* 0x000fc60003f1d000 */
[-CC-:B------:R-:W-:Y:S02]  /*5af0*/  FFMA.FTZ R6, R53, R0.reuse, -R7.reuse ;  /* 0x0000000035067223 */ /* 0x180fe40000010807 */
[----:B------:R-:W-:Y:S02]  /*5b00*/  FFMA.FTZ R8, R52, R0, -R7 ;  /* 0x0000000034087223 */ /* 0x000fe40000010807 */
[----:B------:R1:W-:Y:S08]  /*5b10*/  MUFU.EX2 R155, R6 ;  /* 0x00000006009b7308 */ /* 0x0003f00000000800 */
[----:B------:R-:W2:Y:S01]  /*5b20*/  MUFU.EX2 R154, R8 ;  /* 0x00000008009a7308 */ /* 0x000ea20000000800 */
[----:B-1----:R-:W-:-:S05]  /*5b30*/  FMUL.FTZ R6, R0, R101 ;  /* 0x0000006500067220 */ /* 0x002fca0000410000 */
[----:B------:R-:W-:Y:S02]  /*5b40*/  FSEL R6, R6, RZ, P0 ;  /* 0x000000ff06067208 */ /* 0x000fe40000000000 */
[----:B--2---:R-:W-:-:S03]  /*5b50*/  F2FP.PACK_AB R12, R154, R155 ;  /* 0x0000009b9a0c723e */ /* 0x004fc600000000ff */
[-CC-:B------:R-:W-:Y:S02]  /*5b60*/  FFMA.FTZ R8, R60, R0.reuse, -R6.reuse ;  /* 0x000000003c087223 */ /* 0x180fe40000010806 */
[----:B------:R-:W-:Y:S01]  /*5b70*/  FFMA.FTZ R10, R54, R0, -R6 ;  /* 0x00000000360a7223 */ /* 0x000fe20000010806 */
[C---:B------:R-:W-:Y:S01]  /*5b80*/  PRMT R80, R12.reuse, 0x7610, R80 ;  /* 0x000076100c507816 */ /* 0x040fe20000000050 */
[----:B------:R1:W-:Y:S01]  /*5b90*/  MUFU.EX2 R170, R8 ;  /* 0x0000000800aa7308 */ /* 0x0003e20000000800 */
[----:B------:R-:W-:Y:S02]  /*5ba0*/  PRMT R47, R12, 0x7632, R47 ;  /* 0x000076320c2f7816 */ /* 0x000fe4000000002f */
[----:B------:R-:W-:Y:S01]  /*5bb0*/  LOP3.LUT R12, R2, 0xffff, RZ, 0xc0, !PT ;  /* 0x0000ffff020c7812 */ /* 0x000fe200078ec0ff */
[----:B------:R-:W-:Y:S01]  /*5bc0*/  @!P3 HADD2 R32, -R80.H0_H0, -RZ.H0_H0 ;  /* 0xa00000ff5020b230 */ /* 0x000fe20000000900 */
[----:B------:R-:W-:-:S03]  /*5bd0*/  PRMT R167, R80, 0x5410, R47 ;  /* 0x0000541050a77816 */ /* 0x000fc6000000002f */
[----:B------:R2:W3:Y:S01]  /*5be0*/  MUFU.EX2 R169, R10 ;  /* 0x0000000a00a97308 */ /* 0x0004e20000000800 */
[----:B------:R-:W-:-:S05]  /*5bf0*/  @!P3 PRMT R80, R32, 0x5410, RZ ;  /* 0x000054102050b816 */ /* 0x000fca00000000ff */
[----:B------:R-:W-:Y:S01]  /*5c00*/  ST.E.U16 [R34.64], R80 ;  /* 0x0000005022007985 */ /* 0x000fe2000c101504 */
[----:B-1----:R-:W-:-:S04]  /*5c10*/  LOP3.LUT R8, R9, 0xffff, RZ, 0xc0, !PT ;  /* 0x0000ffff09087812 */ /* 0x002fc800078ec0ff */
[----:B------:R-:W-:-:S04]  /*5c20*/  SHF.R.U32.HI R8, RZ, 0x8, R8 ;  /* 0x00000008ff087819 */ /* 0x000fc80000011608 */
[----:B------:R-:W-:Y:S01]  /*5c30*/  LOP3.LUT R11, R8, 0xffff, RZ, 0xc0, !PT ;  /* 0x0000ffff080b7812 */ /* 0x000fe200078ec0ff */
[--C-:B--2---:R-:W-:Y:S01]  /*5c40*/  FFMA.FTZ R10, R56, R0, -R7.reuse ;  /* 0x00000000380a7223 */ /* 0x104fe20000010807 */
[----:B------:R-:W-:Y:S01]  /*5c50*/  LOP3.LUT R8, R3, R252, R14, 0x96, !PT ;  /* 0x000000fc03087212 */ /* 0x000fe200078e960e */
[----:B------:R-:W-:Y:S01]  /*5c60*/  FFMA.FTZ R3, R55, R0, -R7 ;  /* 0x0000000037037223 */ /* 0x000fe20000010807 */
[----:B------:R-:W-:Y:S01]  /*5c70*/  ISETP.GE.U32.AND P2, PT, R194, R11, PT ;  /* 0x0000000bc200720c */ /* 0x000fe20003f46070 */
[----:B------:R1:W-:Y:S01]  /*5c80*/  MUFU.EX2 R165, R10 ;  /* 0x0000000a00a57308 */ /* 0x0003e20000000800 */
[----:B------:R-:W-:Y:S02]  /*5c90*/  LOP3.LUT R11, R2, 0xff, RZ, 0xc0, !PT ;  /* 0x000000ff020b7812 */ /* 0x000fe400078ec0ff */
[----:B------:R-:W-:Y:S02]  /*5ca0*/  SHF.R.U32.HI R14, RZ, 0x10, R2 ;  /* 0x00000010ff0e7819 */ /* 0x000fe40000011602 */
[----:B------:R-:W-:-:S03]  /*5cb0*/  SHF.R.U32.HI R2, RZ, 0x8, R18 ;  /* 0x00000008ff027819 */ /* 0x000fc60000011612 */
[----:B------:R3:W2:Y:S01]  /*5cc0*/  MUFU.EX2 R172, R3 ;  /* 0x0000000300ac7308 */ /* 0x0006a20000000800 */
[----:B------:R-:W-:-:S03]  /*5cd0*/  LOP3.LUT R2, R2, 0xffff, RZ, 0xc0, !PT ;  /* 0x0000ffff02027812 */ /* 0x000fc600078ec0ff */
[----:B------:R-:W-:Y:S01]  /*5ce0*/  @!P2 HADD2 R33, -R47.H0_H0, -RZ.H0_H0 ;  /* 0xa00000ff2f21a230 */ /* 0x000fe20000000900 */
[--C-:B-1----:R-:W-:Y:S02]  /*5cf0*/  SHF.R.U32.HI R10, RZ, 0x18, R9.reuse ;  /* 0x00000018ff0a7819 */ /* 0x102fe40000011609 */
[----:B------:R-:W-:Y:S02]  /*5d00*/  SHF.R.U32.HI R9, RZ, 0x10, R9 ;  /* 0x00000010ff097819 */ /* 0x000fe40000011609 */
[C---:B------:R-:W-:Y:S01]  /*5d10*/  ISETP.GE.U32.AND P0, PT, R194.reuse, R10, PT ;  /* 0x0000000ac200720c */ /* 0x040fe20003f06070 */
[----:B------:R-:W-:Y:S01]  /*5d20*/  FFMA.FTZ R10, R63, R0, -R6 ;  /* 0x000000003f0a7223 */ /* 0x000fe20000010806 */
[----:B------:R-:W-:Y:S02]  /*5d30*/  LOP3.LUT R9, R9, 0xff, RZ, 0xc0, !PT ;  /* 0x000000ff09097812 */ /* 0x000fe400078ec0ff */
[----:B---3--:R-:W-:Y:S01]  /*5d40*/  F2FP.PACK_AB R3, R169, R170 ;  /* 0x000000aaa903723e */ /* 0x008fe200000000ff */
[----:B------:R-:W-:Y:S01]  /*5d50*/  MUFU.EX2 R168, R10 ;  /* 0x0000000a00a87308 */ /* 0x000fe20000000800 */
[----:B------:R-:W-:-:S02]  /*5d60*/  ISETP.GE.U32.AND P3, PT, R194, R9, PT ;  /* 0x00000009c200720c */ /* 0x000fc40003f66070 */
[C---:B------:R-:W-:Y:S02]  /*5d70*/  PRMT R39, R3.reuse, 0x7632, R39 ;  /* 0x0000763203277816 */ /* 0x040fe40000000027 */
[----:B------:R-:W-:Y:S01]  /*5d80*/  PRMT R36, R3, 0x7610, R36 ;  /* 0x0000761003247816 */ /* 0x000fe20000000024 */
[----:B------:R-:W-:Y:S01]  /*5d90*/  FFMA.FTZ R3, R58, R0, -R6 ;  /* 0x000000003a037223 */ /* 0x000fe20000010806 */
[----:B------:R-:W-:Y:S01]  /*5da0*/  @!P2 PRMT R47, R33, 0x5410, RZ ;  /* 0x00005410212fa816 */ /* 0x000fe200000000ff */
[----:B------:R-:W-:Y:S01]  /*5db0*/  @!P0 HADD2 R37, -R39.H0_H0, -RZ.H0_H0 ;  /* 0xa00000ff27258230 */ /* 0x000fe20000000900 */
[----:B------:R-:W-:Y:S01]  /*5dc0*/  ISETP.GE.U32.AND P2, PT, R194, R2, PT ;  /* 0x00000002c200720c */ /* 0x000fe20003f46070 */
[----:B------:R1:W3:Y:S01]  /*5dd0*/  MUFU.EX2 R173, R3 ;  /* 0x0000000300ad7308 */ /* 0x0002e20000000800 */
[----:B--2---:R-:W-:Y:S01]  /*5de0*/  F2FP.PACK_AB R2, R172, R165 ;  /* 0x000000a5ac02723e */ /* 0x004fe200000000ff */
[----:B------:R-:W-:Y:S01]  /*5df0*/  ST.E.U16 [R34.64+0x2], R47 ;  /* 0x0000022f22007985 */ /* 0x000fe2000c101504 */
[----:B------:R-:W-:Y:S01]  /*5e00*/  PRMT R163, R36, 0x5410, R39 ;  /* 0x0000541024a37816 */ /* 0x000fe20000000027 */
[----:B------:R-:W-:Y:S01]  /*5e10*/  @!P3 HADD2 R41, -R36.H0_H0, -RZ.H0_H0 ;  /* 0xa00000ff2429b230 */ /* 0x000fe20000000900 */
[----:B------:R-:W-:-:S02]  /*5e20*/  PRMT R77, R2, 0x7610, R77 ;  /* 0x00007610024d7816 */ /* 0x000fc4000000004d */
[----:B------:R-:W-:Y:S02]  /*5e30*/  PRMT R74, R2, 0x7632, R74 ;  /* 0x00007632024a7816 */ /* 0x000fe4000000004a */
[----:B------:R-:W-:Y:S01]  /*5e40*/  LOP3.LUT R2, R19, 0xff, RZ, 0xc0, !PT ;  /* 0x000000ff13027812 */ /* 0x000fe200078ec0ff */
[----:B------:R-:W-:Y:S01]  /*5e50*/  @!P4 HADD2 R38, -R77.H0_H0, -RZ.H0_H0 ;  /* 0xa00000ff4d26c230 */ /* 0x000fe20000000900 */
[----:B------:R-:W-:Y:S01]  /*5e60*/  @!P3 PRMT R36, R41, 0x5410, RZ ;  /* 0x000054102924b816 */ /* 0x000fe200000000ff */
[----:B------:R-:W-:Y:S01]  /*5e70*/  @!P2 HADD2 R40, -R74.H0_H0, -RZ.H0_H0 ;  /* 0xa00000ff4a28a230 */ /* 0x000fe20000000900 */
[----:B------:R-:W-:Y:S02]  /*5e80*/  ISETP.GE.U32.AND P3, PT, R194, R2, PT ;  /* 0x00000002c200720c */ /* 0x000fe40003f66070 */
[----:B------:R-:W-:Y:S01]  /*5e90*/  LOP3.LUT R9, R8, 0xffff, RZ, 0xc0, !PT ;  /* 0x0000ffff08097812 */ /* 0x000fe200078ec0ff */
[----:B-1----:R-:W-:Y:S01]  /*5ea0*/  FFMA.FTZ R3, R59, R0, -R7 ;  /* 0x000000003b037223 */ /* 0x002fe20000010807 */
[----:B---3--:R-:W-:-:S02]  /*5eb0*/  F2FP.PACK_AB R2, R173, R168 ;  /* 0x000000a8ad02723e */ /* 0x008fc400000000ff */
[----:B------:R-:W-:Y:S01]  /*5ec0*/  LOP3.LUT R10, R8, 0xff, RZ, 0xc0, !PT ;  /* 0x000000ff080a7812 */ /* 0x000fe200078ec0ff */
[----:B------:R1:W-:Y:S01]  /*5ed0*/  MUFU.EX2 R174, R3 ;  /* 0x0000000300ae7308 */ /* 0x0003e20000000800 */
[C---:B------:R-:W-:Y:S02]  /*5ee0*/  PRMT R79, R2.reuse, 0x7632, R79 ;  /* 0x00007632024f7816 */ /* 0x040fe4000000004f */
[----:B------:R-:W-:Y:S02]  /*5ef0*/  PRMT R161, R77, 0x5410, R74 ;  /* 0x000054104da17816 */ /* 0x000fe4000000004a */
[----:B------:R-:W-:Y:S01]  /*5f00*/  PRMT R78, R2, 0x7610, R78 ;  /* 0x00007610024e7816 */ /* 0x000fe2000000004e */
[----:B------:R-:W-:Y:S01]  /*5f10*/  @!P1 HADD2 R42, -R79.H0_H0, -RZ.H0_H0 ;  /* 0xa00000ff4f2a9230 */ /* 0x000fe20000000900 */
[----:B------:R-:W-:Y:S02]  /*5f20*/  @!P2 PRMT R74, R40, 0x5410, RZ ;  /* 0x00005410284aa816 */ /* 0x000fe400000000ff */
[----:B------:R-:W-:Y:S01]  /*5f30*/  SHF.R.U32.HI R2, RZ, 0x8, R9 ;  /* 0x00000008ff027819 */ /* 0x000fe20000011609 */
[----:B------:R-:W-:Y:S01]  /*5f40*/  FFMA.FTZ R9, R48, R0, -R7 ;  /* 0x0000000030097223 */ /* 0x000fe20000010807 */
[----:B------:R-:W-:Y:S01]  /*5f50*/  ISETP.GE.U32.AND P2, PT, R194, R10, PT ;  /* 0x0000000ac200720c */ /* 0x000fe20003f46070 */
[----:B------:R-:W-:Y:S01]  /*5f60*/  @!P3 HADD2 R43, -R78.H0_H0, -RZ.H0_H0 ;  /* 0xa00000ff4e2bb230 */ /* 0x000fe20000000900 */
[----:B------:R-:W-:Y:S01]  /*5f70*/  PRMT R157, R78, 0x5410, R79 ;  /* 0x000054104e9d7816 */ /* 0x000fe2000000004f */
[----:B------:R2:W-:Y:S01]  /*5f80*/  MUFU.EX2 R181, R9 ;  /* 0x0000000900b57308 */ /* 0x0005e20000000800 */
[----:B------:R-:W-:Y:S01]  /*5f90*/  @!P1 PRMT R79, R42, 0x5410, RZ ;  /* 0x000054102a4f9816 */ /* 0x000fe200000000ff */
[----:B-1----:R-:W-:Y:S01]  /*5fa0*/  FFMA.FTZ R3, R57, R0, -R7 ;  /* 0x0000000039037223 */ /* 0x002fe20000010807 */
[----:B------:R-:W-:Y:S01]  /*5fb0*/  @!P3 PRMT R78, R43, 0x5410, RZ ;  /* 0x000054102b4eb816 */ /* 0x000fe200000000ff */
[----:B------:R-:W-:Y:S01]  /*5fc0*/  IMAD.WIDE.U32 R42, R128, -0x2daee0ad, RZ ;  /* 0xd2511f53802a7825 */ /* 0x000fe200078e00ff */
[----:B------:R-:W-:-:S02]  /*5fd0*/  @!P4 PRMT R77, R38, 0x5410, RZ ;  /* 0x00005410264dc816 */ /* 0x000fc400000000ff */
[C---:B------:R-:W-:Y:S01]  /*5fe0*/  ISETP.GE.U32.AND P4, PT, R194.reuse, R11, PT ;  /* 0x0000000bc200720c */ /* 0x040fe20003f86070 */
[----:B------:R1:W3:Y:S01]  /*5ff0*/  MUFU.EX2 R180, R3 ;  /* 0x0000000300b47308 */ /* 0x0002e20000000800 */
[----:B------:R-:W-:Y:S02]  /*6000*/  @!P0 PRMT R39, R37, 0x5410, RZ ;  /* 0x0000541025278816 */ /* 0x000fe400000000ff */
[----:B------:R-:W-:Y:S01]  /*6010*/  ISETP.GE.U32.AND P0, PT, R194, R17, PT ;  /* 0x00000011c200720c */ /* 0x000fe20003f06070 */
[----:B--2---:R-:W-:-:S04]  /*6020*/  FFMA.FTZ R9, R49, R0, -R7 ;  /* 0x0000000031097223 */ /* 0x004fc80000010807 */
[----:B------:R2:W-:Y:S01]  /*6030*/  MUFU.EX2 R243, R9 ;  /* 0x0000000900f37308 */ /* 0x0005e20000000800 */
[----:B-1----:R-:W-:-:S07]  /*6040*/  FFMA.FTZ R3, R62, R0, -R6 ;  /* 0x000000003e037223 */ /* 0x002fce0000010806 */
[----:B------:R1:W-:Y:S01]  /*6050*/  MUFU.EX2 R175, R3 ;  /* 0x0000000300af7308 */ /* 0x0003e20000000800 */
[----:B--2---:R-:W-:-:S07]  /*6060*/  FFMA.FTZ R9, R82, R0, -R6 ;  /* 0x0000000052097223 */ /* 0x004fce0000010806 */
[----:B------:R2:W-:Y:S01]  /*6070*/  MUFU.EX2 R239, R9 ;  /* 0x0000000900ef7308 */ /* 0x0005e20000000800 */
[----:B-1----:R-:W-:-:S07]  /*6080*/  FFMA.FTZ R3, R61, R0, -R6 ;  /* 0x000000003d037223 */ /* 0x002fce0000010806 */
[----:B------:R1:W4:Y:S01]  /*6090*/  MUFU.EX2 R179, R3 ;  /* 0x0000000300b37308 */ /* 0x0003220000000800 */
[----:B--2---:R-:W-:-:S04]  /*60a0*/  FMNMX.FTZ R9, R136, R133, !PT ;  /* 0x0000008588097209 */ /* 0x004fc80007810000 */
[----:B------:R-:W-:Y:S01]  /*60b0*/  FMNMX.FTZ R10, R132, R9, !PT ;  /* 0x00000009840a7209 */ /* 0x000fe20007810000 */
[----:B------:R-:W-:Y:S01]  /*60c0*/  FFMA.FTZ R9, R83, R0, -R7 ;  /* 0x0000000053097223 */ /* 0x000fe20000010807 */
[----:B-1----:R-:W-:-:S03]  /*60d0*/  LOP3.LUT R3, R2, 0xffff, RZ, 0xc0, !PT ;  /* 0x0000ffff02037812 */ /* 0x002fc600078ec0ff */
[----:B------:R-:W-:Y:S01]  /*60e0*/  MUFU.EX2 R237, R9 ;  /* 0x0000000900ed7308 */ /* 0x000fe20000000800 */
[----:B---3--:R-:W-:Y:S02]  /*60f0*/  F2FP.PACK_AB R2, R180, R174 ;  /* 0x000000aeb402723e */ /* 0x008fe400000000ff */
[----:B------:R-:W-:Y:S02]  /*6100*/  ISETP.GE.U32.AND P1, PT, R194, R3, PT ;  /* 0x00000003c200720c */ /* 0x000fe40003f26070 */
[C---:B------:R-:W-:Y:S02]  /*6110*/  PRMT R76, R2.reuse, 0x7610, R76 ;  /* 0x00007610024c7816 */ /* 0x040fe4000000004c */
[--C-:B------:R-:W-:Y:S02]  /*6120*/  SHF.R.U32.HI R3, RZ, 0x18, R8.reuse ;  /* 0x00000018ff037819 */ /* 0x100fe40000011608 */
[----:B------:R-:W-:Y:S01]  /*6130*/  PRMT R75, R2, 0x7632, R75 ;  /* 0x00007632024b7816 */ /* 0x000fe2000000004b */
[----:B------:R-:W-:Y:S01]  /*6140*/  @!P2 HADD2 R44, -R76.H0_H0, -RZ.H0_H0 ;  /* 0xa00000ff4c2ca230 */ /* 0x000fe20000000900 */
[----:B------:R-:W-:-:S02]  /*6150*/  SHF.R.U32.HI R2, RZ, 0x10, R8 ;  /* 0x00000010ff027819 */ /* 0x000fc40000011608 */
[----:B------:R-:W-:Y:S01]  /*6160*/  ISETP.GE.U32.AND P3, PT, R194, R3, PT ;  /* 0x00000003c200720c */ /* 0x000fe20003f66070 */
[----:B------:R-:W-:Y:S01]  /*6170*/  FFMA.FTZ R3, R64, R0, -R6 ;  /* 0x0000000040037223 */ /* 0x000fe20000010806 */
[----:B------:R-:W-:Y:S01]  /*6180*/  LOP3.LUT R2, R2, 0xff, RZ, 0xc0, !PT ;  /* 0x000000ff02027812 */ /* 0x000fe200078ec0ff */
[----:B------:R-:W-:Y:S01]  /*6190*/  @!P1 HADD2 R45, -R75.H0_H0, -RZ.H0_H0 ;  /* 0xa00000ff4b2d9230 */ /* 0x000fe20000000900 */
[----:B------:R-:W-:Y:S01]  /*61a0*/  PRMT R166, R76, 0x5410, R75 ;  /* 0x000054104ca67816 */ /* 0x000fe2000000004b */
[----:B------:R1:W-:Y:S01]  /*61b0*/  MUFU.EX2 R183, R3 ;  /* 0x0000000300b77308 */ /* 0x0003e20000000800 */
[----:B------:R-:W-:Y:S02]  /*61c0*/  @!P2 PRMT R76, R44, 0x5410, RZ ;  /* 0x000054102c4ca816 */ /* 0x000fe400000000ff */
[----:B------:R-:W-:Y:S02]  /*61d0*/  ISETP.GE.U32.AND P2, PT, R194, R2, PT ;  /* 0x00000002c200720c */ /* 0x000fe40003f46070 */
[----:B----4-:R-:W-:-:S02]  /*61e0*/  F2FP.PACK_AB R8, R179, R175 ;  /* 0x000000afb308723e */ /* 0x010fc400000000ff */
[----:B------:R-:W-:Y:S02]  /*61f0*/  SHF.R.U32.HI R2, RZ, 0x8, R12 ;  /* 0x00000008ff027819 */ /* 0x000fe4000001160c */
[C---:B------:R-:W-:Y:S02]  /*6200*/  PRMT R73, R8.reuse, 0x7632, R73 ;  /* 0x0000763208497816 */ /* 0x040fe40000000049 */
[----:B------:R-:W-:Y:S02]  /*6210*/  PRMT R72, R8, 0x7610, R72 ;  /* 0x0000761008487816 */ /* 0x000fe40000000048 */
[----:B------:R-:W-:Y:S01]  /*6220*/  LOP3.LUT R8, R2, 0xffff, RZ, 0xc0, !PT ;  /* 0x0000ffff02087812 */ /* 0x000fe200078ec0ff */
[----:B------:R-:W-:Y:S01]  /*6230*/  @!P3 HADD2 R46, -R73.H0_H0, -RZ.H0_H0 ;  /* 0xa00000ff492eb230 */ /* 0x000fe20000000900 */
[----:B------:R-:W-:Y:S01]  /*6240*/  F2FP.PACK_AB R2, R243, R181 ;  /* 0x000000b5f302723e */ /* 0x000fe200000000ff */
[----:B-1----:R-:W-:Y:S01]  /*6250*/  FFMA.FTZ R3, R51, R0, -R6 ;  /* 0x0000000033037223 */ /* 0x002fe20000010806 */
[----:B------:R-:W-:Y:S01]  /*6260*/  @!P1 PRMT R75, R45, 0x5410, RZ ;  /* 0x000054102d4b9816 */ /* 0x000fe200000000ff */
[----:B------:R-:W-:Y:S01]  /*6270*/  @!P2 HADD2 R49, -R72.H0_H0, -RZ.H0_H0 ;  /* 0xa00000ff4831a230 */ /* 0x000fe20000000900 */
[----:B------:R-:W-:Y:S01]  /*6280*/  ISETP.GE.U32.AND P1, PT, R194, R8, PT ;  /* 0x00000008c200720c */ /* 0x000fe20003f26070 */
[----:B------:R1:W2:Y:S01]  /*6290*/  MUFU.EX2 R182, R3 ;  /* 0x0000000300b67308 */ /* 0x0002a20000000800 */
[----:B------:R-:W-:-:S02]  /*62a0*/  PRMT R71, R2, 0x7610, R71 ;  /* 0x0000761002477816 */ /* 0x000fc40000000047 */
[----:B------:R-:W-:Y:S02]  /*62b0*/  PRMT R164, R72, 0x5410, R73 ;  /* 0x0000541048a47816 */ /* 0x000fe40000000049 */
[----:B------:R-:W-:Y:S01]  /*62c0*/  PRMT R70, R2, 0x7632, R70 ;  /* 0x0000763202467816 */ /* 0x000fe20000000046 */
[----:B------:R-:W-:Y:S01]  /*62d0*/  @!P4 HADD2 R48, -R71.H0_H0, -RZ.H0_H0 ;  /* 0xa00000ff4730c230 */ /* 0x000fe20000000900 */
[----:B------:R-:W-:Y:S02]  /*62e0*/  @!P3 PRMT R73, R46, 0x5410, RZ ;  /* 0x000054102e49b816 */ /* 0x000fe400000000ff */
[----:B------:R-:W-:Y:S02]  /*62f0*/  LOP3.LUT R2, R14, 0xff, RZ, 0xc0, !PT ;  /* 0x000000ff0e027812 */ /* 0x000fe400078ec0ff */
[----:B------:R-:W-:Y:S02]  /*6300*/  ISETP.GE.U32.AND P3, PT, R194, R13, PT ;  /* 0x0000000dc200720c */ /* 0x000fe40003f66070 */
[----:B------:R-:W-:-:S02]  /*6310*/  @!P2 PRMT R72, R49, 0x5410, RZ ;  /* 0x000054103148a816 */ /* 0x000fc400000000ff */
[----:B------:R-:W-:Y:S01]  /*6320*/  ISETP.GE.U32.AND P2, PT, R194, R2, PT ;  /* 0x00000002c200720c */ /* 0x000fe20003f46070 */
[----:B-1----:R-:W-:Y:S01]  /*6330*/  FFMA.FTZ R3, R65, R0, -R7 ;  /* 0x0000000041037223 */ /* 0x002fe20000010807 */
[----:B--2---:R-:W-:Y:S02]  /*6340*/  F2FP.PACK_AB R2, R182, R183 ;  /* 0x000000b7b602723e */ /* 0x004fe400000000ff */
[----:B------:R-:W-:Y:S01]  /*6350*/  LOP3.LUT R8, R15, 0xffff, RZ, 0xc0, !PT ;  /* 0x0000ffff0f087812 */ /* 0x000fe200078ec0ff */
[----:B------:R1:W-:Y:S01]  /*6360*/  MUFU.EX2 R242, R3 ;  /* 0x0000000300f27308 */ /* 0x0003e20000000800 */
[C---:B------:R-:W-:Y:S02]  /*6370*/  PRMT R69, R2.reuse, 0x7632, R69 ;  /* 0x0000763202457816 */ /* 0x040fe40000000045 */
[----:B------:R-:W-:Y:S02]  /*6380*/  PRMT R68, R2, 0x7610, R68 ;  /* 0x0000761002447816 */ /* 0x000fe40000000044 */
[----:B------:R-:W-:Y:S01]  /*6390*/  SHF.R.U32.HI R2, RZ, 0x8, R8 ;  /* 0x00000008ff027819 */ /* 0x000fe20000011608 */
[----:B------:R-:W-:Y:S01]  /*63a0*/  @!P3 HADD2 R51, -R69.H0_H0, -RZ.H0_H0 ;  /* 0xa00000ff4533b230 */ /* 0x000fe20000000900 */
[----:B------:R-:W-:Y:S01]  /*63b0*/  PRMT R162, R71, 0x5410, R70 ;  /* 0x0000541047a27816 */ /* 0x000fe20000000046 */
[----:B------:R-:W-:Y:S01]  /*63c0*/  @!P2 HADD2 R52, -R68.H0_H0, -RZ.H0_H0 ;  /* 0xa00000ff4434a230 */ /* 0x000fe20000000900 */
[----:B------:R-:W-:-:S02]  /*63d0*/  LOP3.LUT R2, R2, 0xffff, RZ, 0xc0, !PT ;  /* 0x0000ffff02027812 */ /* 0x000fc400078ec0ff */
[----:B------:R-:W-:Y:S02]  /*63e0*/  PRMT R160, R68, 0x5410, R69 ;  /* 0x0000541044a07816 */ /* 0x000fe40000000045 */
[----:B------:R-:W-:Y:S02]  /*63f0*/  @!P3 PRMT R69, R51, 0x5410, RZ ;  /* 0x000054103345b816 */ /* 0x000fe400000000ff */
[----:B------:R-:W-:Y:S01]  /*6400*/  ISETP.GE.U32.AND P3, PT, R194, R2, PT ;  /* 0x00000002c200720c */ /* 0x000fe20003f66070 */
[----:B-1----:R-:W-:Y:S01]  /*6410*/  FFMA.FTZ R3, R50, R0, -R7 ;  /* 0x0000000032037223 */ /* 0x002fe20000010807 */
[----:B------:R-:W-:Y:S01]  /*6420*/  @!P1 HADD2 R50, -R70.H0_H0, -RZ.H0_H0 ;  /* 0xa00000ff46329230 */ /* 0x000fe20000000900 */
[----:B------:R-:W-:Y:S02]  /*6430*/  SHF.R.U32.HI R2, RZ, 0x18, R15 ;  /* 0x00000018ff027819 */ /* 0x000fe4000001160f */
[----:B------:R1:W2:Y:S01]  /*6440*/  MUFU.EX2 R241, R3 ;  /* 0x0000000300f17308 */ /* 0x0002a20000000800 */
[----:B------:R-:W-:-:S02]  /*6450*/  @!P2 PRMT R68, R52, 0x5410, RZ ;  /* 0x000054103444a816 */ /* 0x000fc400000000ff */
[----:B------:R-:W-:Y:S02]  /*6460*/  @!P1 PRMT R70, R50, 0x5410, RZ ;  /* 0x0000541032469816 */ /* 0x000fe400000000ff */
[----:B------:R-:W-:Y:S02]  /*6470*/  ISETP.GE.U32.AND P2, PT, R194, R2, PT ;  /* 0x00000002c200720c */ /* 0x000fe40003f46070 */
[----:B------:R-:W-:Y:S02]  /*6480*/  FMNMX.FTZ R10, R126, R10, !PT ;  /* 0x0000000a7e0a7209 */ /* 0x000fe40007810000 */
[----:B------:R-:W-:Y:S02]  /*6490*/  @!P4 PRMT R71, R48, 0x5410, RZ ;  /* 0x000054103047c816 */ /* 0x000fe400000000ff */
[----:B------:R-:W-:Y:S02]  /*64a0*/  ISETP.GE.U32.AND P4, PT, R194, R21, PT ;  /* 0x00000015c200720c */ /* 0x000fe40003f86070 */
[----:B-1----:R-:W-:-:S02]  /*64b0*/  LOP3.LUT R3, R15, 0xff, RZ, 0xc0, !PT ;  /* 0x000000ff0f037812 */ /* 0x002fc400078ec0ff */
[----:B--2---:R-:W-:Y:S02]  /*64c0*/  F2FP.PACK_AB R8, R241, R242 ;  /* 0x000000f2f108723e */ /* 0x004fe400000000ff */
[----:B------:R-:W-:Y:S01]  /*64d0*/  ISETP.GE.U32.AND P1, PT, R194, R3, PT ;  /* 0x00000003c200720c */ /* 0x000fe20003f26070 */
[----:B------:R-:W-:Y:S01]  /*64e0*/  FFMA.FTZ R3, R66, R0, -R6 ;  /* 0x0000000042037223 */ /* 0x000fe20000010806 */
[C---:B------:R-:W-:Y:S02]  /*64f0*/  PRMT R67, R8.reuse, 0x7610, R67 ;  /* 0x0000761008437816 */ /* 0x040fe40000000043 */
[----:B------:R-:W-:Y:S01]  /*6500*/  PRMT R66, R8, 0x7632, R66 ;  /* 0x0000763208427816 */ /* 0x000fe20000000042 */
[----:B------:R1:W2:Y:S01]  /*6510*/  MUFU.EX2 R238, R3 ;  /* 0x0000000300ee7308 */ /* 0x0002a20000000800 */
[----:B------:R-:W-:Y:S02]  /*6520*/  LOP3.LUT R8, R29, 0xff, RZ, 0xc0, !PT ;  /* 0x000000ff1d087812 */ /* 0x000fe400078ec0ff */
[----:B------:R-:W-:Y:S01]  /*6530*/  PRMT R226, R67, 0x5410, R66 ;  /* 0x0000541043e27816 */ /* 0x000fe20000000042 */
[----:B------:R-:W-:-:S04]  /*6540*/  @!P3 HADD2 R54, -R66.H0_H0, -RZ.H0_H0 ;  /* 0xa00000ff4236b230 */ /* 0x000fc80000000900 */
[----:B------:R-:W-:Y:S01]  /*6550*/  @!P1 HADD2 R53, -R67.H0_H0, -RZ.H0_H0 ;  /* 0xa00000ff43359230 */ /* 0x000fe20000000900 */
[----:B------:R-:W-:-:S04]  /*6560*/  @!P3 PRMT R66, R54, 0x5410, RZ ;  /* 0x000054103642b816 */ /* 0x000fc800000000ff */
[----:B------:R-:W-:Y:S02]  /*6570*/  @!P1 PRMT R67, R53, 0x5410, RZ ;  /* 0x0000541035439816 */ /* 0x000fe400000000ff */
[----:B------:R-:W-:Y:S01]  /*6580*/  ISETP.GE.U32.AND P1, PT, R194, R8, PT ;  /* 0x00000008c200720c */ /* 0x000fe20003f26070 */
[----:B-1----:R-:W-:-:S05]  /*6590*/  IMAD.WIDE.U32 R2, R30, -0x2daee0ad, RZ ;  /* 0xd2511f531e027825 */ /* 0x002fca00078e00ff */
[C---:B------:R-:W-:Y:S02]  /*65a0*/  LOP3.LUT R11, R2.reuse, 0xff, RZ, 0xc0, !PT ;  /* 0x000000ff020b7812 */ /* 0x040fe400078ec0ff */
[----:B------:R-:W-:Y:S02]  /*65b0*/  LOP3.LUT R14, R2, 0xffff, RZ, 0xc0, !PT ;  /* 0x0000ffff020e7812 */ /* 0x000fe400078ec0ff */
[--C-:B------:R-:W-:Y:S02]  /*65c0*/  SHF.R.U32.HI R13, RZ, 0x10, R2.reuse ;  /* 0x00000010ff0d7819 */ /* 0x100fe40000011602 */
[----:B------:R-:W-:Y:S02]  /*65d0*/  SHF.R.U32.HI R12, RZ, 0x18, R2 ;  /* 0x00000018ff0c7819 */ /* 0x000fe40000011602 */
[----:B------:R-:W-:Y:S02]  /*65e0*/  FMNMX.FTZ R2, R138, R137, !PT ;  /* 0x000000898a027209 */ /* 0x000fe40007810000 */
[----:B------:R-:W-:Y:S01]  /*65f0*/  LOP3.LUT R8, R3, R252, R20, 0x96, !PT ;  /* 0x000000fc03087212 */ /* 0x000fe200078e9614 */
[----:B------:R-:W-:Y:S01]  /*6600*/  FADD.FTZ R20, R155, R154 ;  /* 0x0000009a9b147221 */ /* 0x000fe20000010000 */
[----:B------:R-:W-:-:S02]  /*6610*/  FMNMX.FTZ R3, R135, R2, !PT ;  /* 0x0000000287037209 */ /* 0x000fc40007810000 */
[----:B--2---:R-:W-:Y:S02]  /*6620*/  F2FP.PACK_AB R2, R239, R238 ;  /* 0x000000eeef02723e */ /* 0x004fe400000000ff */
[----:B------:R-:W-:Y:S02]  /*6630*/  FMNMX.FTZ R9, R134, R3, !PT ;  /* 0x0000000386097209 */ /* 0x000fe40007810000 */
[C---:B------:R-:W-:Y:S02]  /*6640*/  PRMT R65, R2.reuse, 0x7632, R65 ;  /* 0x0000763202417816 */ /* 0x040fe40000000041 */
[----:B------:R-:W-:Y:S01]  /*6650*/  PRMT R64, R2, 0x7610, R64 ;  /* 0x0000761002407816 */ /* 0x000fe20000000040 */
[----:B------:R-:W-:Y:S01]  /*6660*/  FFMA.FTZ R2, R81, R0, -R7 ;  /* 0x0000000051027223 */ /* 0x000fe20000010807 */
[----:B------:R-:W-:Y:S01]  /*6670*/  FMNMX.FTZ R3, R124, R10, !PT ;  /* 0x0000000a7c037209 */ /* 0x000fe20007810000 */
[----:B------:R-:W-:Y:S01]  /*6680*/  @!P2 HADD2 R55, -R65.H0_H0, -RZ.H0_H0 ;  /* 0xa00000ff4137a230 */ /* 0x000fe20000000900 */
[----:B------:R-:W-:Y:S01]  /*6690*/  FMNMX.FTZ R100, R127, R9, !PT ;  /* 0x000000097f647209 */ /* 0x000fe20007810000 */
[----:B------:R1:W2:Y:S01]  /*66a0*/  MUFU.EX2 R240, R2 ;  /* 0x0000000200f07308 */ /* 0x0002a20000000800 */
[----:B------:R-:W-:-:S02]  /*66b0*/  SHF.R.U32.HI R9, RZ, 0x10, R15 ;  /* 0x00000010ff097819 */ /* 0x000fc4000001160f */
[----:B------:R-:W-:Y:S02]  /*66c0*/  FMNMX.FTZ R100, R125, R100, !PT ;  /* 0x000000647d647209 */ /* 0x000fe40007810000 */
[----:B------:R-:W-:Y:S02]  /*66d0*/  PRMT R224, R64, 0x5410, R65 ;  /* 0x0000541040e07816 */ /* 0x000fe40000000041 */
[----:B------:R-:W-:Y:S02]  /*66e0*/  FMNMX.FTZ R100, R123, R100, !PT ;  /* 0x000000647b647209 */ /* 0x000fe40007810000 */
[----:B------:R-:W-:Y:S02]  /*66f0*/  @!P2 PRMT R65, R55, 0x5410, RZ ;  /* 0x000054103741a816 */ /* 0x000fe400000000ff */
[----:B------:R-:W-:-:S04]  /*6700*/  FMNMX.FTZ R100, R122, R100, !PT ;  /* 0x000000647a647209 */ /* 0x000fc80007810000 */
[----:B------:R-:W-:Y:S02]  /*6710*/  FMNMX.FTZ R100, R119, R100, !PT ;  /* 0x0000006477647209 */ /* 0x000fe40007810000 */
[----:B-1----:R-:W-:Y:S02]  /*6720*/  FMNMX.FTZ R2, R121, R3, !PT ;  /* 0x0000000379027209 */ /* 0x002fe40007810000 */
[----:B------:R-:W-:Y:S02]  /*6730*/  LOP3.LUT R3, R9, 0xff, RZ, 0xc0, !PT ;  /* 0x000000ff09037812 */ /* 0x000fe400078ec0ff */
[----:B------:R-:W-:Y:S02]  /*6740*/  FMNMX.FTZ R2, R120, R2, !PT ;  /* 0x0000000278027209 */ /* 0x000fe40007810000 */
[----:B------:R-:W-:Y:S02]  /*6750*/  SHF.R.U32.HI R9, RZ, 0x8, R31 ;  /* 0x00000008ff097819 */ /* 0x000fe4000001161f */
[----:B------:R-:W-:-:S02]  /*6760*/  FMNMX.FTZ R103, R116, R2, !PT ;  /* 0x0000000274677209 */ /* 0x000fc40007810000 */
[----:B------:R-:W-:Y:S02]  /*6770*/  LOP3.LUT R2, R9, 0xffff, RZ, 0xc0, !PT ;  /* 0x0000ffff09027812 */ /* 0x000fe400078ec0ff */
[----:B------:R-:W-:Y:S02]  /*6780*/  FMNMX.FTZ R103, R93, R103, !PT ;  /* 0x000000675d677209 */ /* 0x000fe40007810000 */
[----:B------:R-:W-:Y:S01]  /*6790*/  ISETP.GE.U32.AND P2, PT, R194, R2, PT ;  /* 0x00000002c200720c */ /* 0x000fe20003f46070 */
[----:B------:R-:W-:Y:S01]  /*67a0*/  FFMA.FTZ R2, R87, R0, -R6 ;  /* 0x0000000057027223 */ /* 0x000fe20000010806 */
[----:B------:R-:W-:Y:S02]  /*67b0*/  FMNMX.FTZ R103, R97, R103, !PT ;  /* 0x0000006761677209 */ /* 0x000fe40007810000 */
[----:B------:R-:W-:Y:S01]  /*67c0*/  FMNMX.FTZ R100, R117, R100, !PT ;  /* 0x0000006475647209 */ /* 0x000fe20007810000 */
[----:B------:R1:W-:Y:S01]  /*67d0*/  MUFU.EX2 R235, R2 ;  /* 0x0000000200eb7308 */ /* 0x0003e20000000800 */
[----:B------:R-:W-:-:S02]  /*67e0*/  FMNMX.FTZ R103, R113, R103, !PT ;  /* 0x0000006771677209 */ /* 0x000fc40007810000 */
[----:B------:R-:W-:Y:S02]  /*67f0*/  FMNMX.FTZ R100, R115, R100, !PT ;  /* 0x0000006473647209 */ /* 0x000fe40007810000 */
[----:B------:R-:W-:Y:S02]  /*6800*/  FMNMX.FTZ R103, R112, R103, !PT ;  /* 0x0000006770677209 */ /* 0x000fe40007810000 */
[----:B------:R-:W-:Y:S02]  /*6810*/  FMNMX.FTZ R100, R114, R100, !PT ;  /* 0x0000006472647209 */ /* 0x000fe40007810000 */
[----:B------:R-:W-:Y:S02]  /*6820*/  FMNMX.FTZ R103, R99, R103, !PT ;  /* 0x0000006763677209 */ /* 0x000fe40007810000 */
[----:B------:R-:W-:Y:S02]  /*6830*/  ISETP.GE.U32.AND P3, PT, R194, R3, PT ;  /* 0x00000003c200720c */ /* 0x000fe40003f66070 */
[----:B------:R-:W-:-:S02]  /*6840*/  FMNMX.FTZ R103, R98, R103, !PT ;  /* 0x0000006762677209 */ /* 0x000fc40007810000 */
[----:B------:R-:W-:Y:S01]  /*6850*/  FMNMX.FTZ R100, R111, R100, !PT ;  /* 0x000000646f647209 */ /* 0x000fe20007810000 */
[----:B-1----:R-:W-:Y:S01]  /*6860*/  FFMA.FTZ R2, R85, R0, -R6 ;  /* 0x0000000055027223 */ /* 0x002fe20000010806 */
[----:B------:R-:W-:Y:S02]  /*6870*/  FMNMX.FTZ R103, R96, R103, !PT ;  /* 0x0000006760677209 */ /* 0x000fe40007810000 */
[----:B--2---:R-:W-:Y:S01]  /*6880*/  F2FP.PACK_AB R3, R240, R237 ;  /* 0x000000edf003723e */ /* 0x004fe200000000ff */
[----:B------:R1:W2:Y:S01]  /*6890*/  MUFU.EX2 R186, R2 ;  /* 0x0000000200ba7308 */ /* 0x0002a20000000800 */
[----:B------:R-:W-:Y:S02]  /*68a0*/  FMNMX.FTZ R100, R110, R100, !PT ;  /* 0x000000646e647209 */ /* 0x000fe40007810000 */
[----:B------:R-:W-:Y:S01]  /*68b0*/  FMNMX.FTZ R103, R95, R103, !PT ;  /* 0x000000675f677209 */ /* 0x000fe20007810000 */
[----:B------:R-:W-:Y:S01]  /*68c0*/  @!P3 HADD2 R56, -R64.H0_H0, -RZ.H0_H0 ;  /* 0xa00000ff4038b230 */ /* 0x000fe20000000900 */
[----:B------:R-:W-:-:S02]  /*68d0*/  PRMT R63, R3, 0x7610, R63 ;  /* 0x00007610033f7816 */ /* 0x000fc4000000003f */
[----:B------:R-:W-:Y:S01]  /*68e0*/  PRMT R62, R3, 0x7632, R62 ;  /* 0x00007632033e7816 */ /* 0x000fe2000000003e */
[--C-:B------:R-:W-:Y:S01]  /*68f0*/  FFMA.FTZ R3, R84, R0, -R7.reuse ;  /* 0x0000000054037223 */ /* 0x100fe20000010807 */
[----:B------:R-:W-:Y:S01]  /*6900*/  FMNMX.FTZ R100, R106, R100, !PT ;  /* 0x000000646a647209 */ /* 0x000fe20007810000 */
[----:B------:R-:W3:Y:S01]  /*6910*/  SHFL.BFLY PT, R10, R103, 0x2, 0x1f ;  /* 0x0c401f00670a7f89 */ /* 0x000ee200000e0000 */
[----:B------:R-:W-:Y:S01]  /*6920*/  @!P3 PRMT R64, R56, 0x5410, RZ ;  /* 0x000054103840b816 */ /* 0x000fe200000000ff */
[----:B------:R4:W-:Y:S01]  /*6930*/  MUFU.EX2 R250, R3 ;  /* 0x0000000300fa7308 */ /* 0x0009e20000000800 */
[----:B------:R-:W-:Y:S01]  /*6940*/  FMNMX.FTZ R100, R104, R100, !PT ;  /* 0x0000006468647209 */ /* 0x000fe20007810000 */
[----:B------:R-:W-:Y:S01]  /*6950*/  @!P2 HADD2 R58, -R62.H0_H0, -RZ.H0_H0 ;  /* 0xa00000ff3e3aa230 */ /* 0x000fe20000000900 */
[----:B------:R-:W-:Y:S01]  /*6960*/  ISETP.GE.U32.AND P3, PT, R194, R11, PT ;  /* 0x0000000bc200720c */ /* 0x000fe20003f66070 */
[-C--:B-1----:R-:W-:Y:S01]  /*6970*/  FFMA.FTZ R2, R86, R0.reuse, -R7 ;  /* 0x0000000056027223 */ /* 0x082fe20000010807 */
[----:B--2---:R-:W-:Y:S01]  /*6980*/  F2FP.PACK_AB R9, R186, R235 ;  /* 0x000000ebba09723e */ /* 0x004fe200000000ff */
[----:B------:R-:W1:Y:S01]  /*6990*/  SHFL.BFLY PT, R11, R100, 0x2, 0x1f ;  /* 0x0c401f00640b7f89 */ /* 0x000e6200000e0000 */
[----:B------:R-:W-:Y:S01]  /*69a0*/  PRMT R213, R63, 0x5410, R62 ;  /* 0x000054103fd57816 */ /* 0x000fe2000000003e */
[----:B------:R2:W5:Y:S01]  /*69b0*/  MUFU.EX2 R251, R2 ;  /* 0x0000000200fb7308 */ /* 0x0005620000000800 */
[C---:B------:R-:W-:Y:S01]  /*69c0*/  PRMT R61, R9.reuse, 0x7632, R61 ;  /* 0x00007632093d7816 */ /* 0x040fe2000000003d */
[----:B------:R-:W-:Y:S01]  /*69d0*/  @!P0 HADD2 R57, -R63.H0_H0, -RZ.H0_H0 ;  /* 0xa00000ff3f398230 */ /* 0x000fe20000000900 */
[----:B------:R-:W-:Y:S01]  /*69e0*/  PRMT R60, R9, 0x7610, R60 ;  /* 0x00007610093c7816 */ /* 0x000fe2000000003c */
[----:B------:R-:W-:Y:S01]  /*69f0*/  FFMA.FTZ R9, R88, R0, -R6 ;  /* 0x0000000058097223 */ /* 0x000fe20000010806 */
[----:B------:R-:W-:Y:S01]  /*6a00*/  @!P2 PRMT R62, R58, 0x5410, RZ ;  /* 0x000054103a3ea816 */ /* 0x000fe200000000ff */
[----:B------:R-:W-:Y:S01]  /*6a10*/  @!P4 HADD2 R59, -R61.H0_H0, -RZ.H0_H0 ;  /* 0xa00000ff3d3bc230 */ /* 0x000fe20000000900 */
[----:B------:R-:W-:Y:S01]  /*6a20*/  PRMT R208, R60, 0x5410, R61 ;  /* 0x000054103cd07816 */ /* 0x000fe2000000003d */
[----:B------:R-:W-:Y:S01]  /*6a30*/  @!P1 HADD2 R81, -R60.H0_H0, -RZ.H0_H0 ;  /* 0xa00000ff3c519230 */ /* 0x000fe20000000900 */
[----:B----4-:R-:W-:Y:S01]  /*6a40*/  LOP3.LUT R3, R8, 0xff, RZ, 0xc0, !PT ;  /* 0x000000ff08037812 */ /* 0x010fe200078ec0ff */
[----:B------:R-:W-:Y:S01]  /*6a50*/  MUFU.EX2 R248, R9 ;  /* 0x0000000900f87308 */ /* 0x000fe20000000800 */
[----:B------:R-:W-:-:S02]  /*6a60*/  @!P4 PRMT R61, R59, 0x5410, RZ ;  /* 0x000054103b3dc816 */ /* 0x000fc400000000ff */
[----:B------:R-:W-:Y:S01]  /*6a70*/  ISETP.GE.U32.AND P2, PT, R194, R3, PT ;  /* 0x00000003c200720c */ /* 0x000fe20003f46070 */
[----:B------:R-:W-:Y:S01]  /*6a80*/  FFMA.FTZ R3, R89, R0, -R6 ;  /* 0x0000000059037223 */ /* 0x000fe20000010806 */
[----:B---3--:R-:W-:Y:S02]  /*6a90*/  FMNMX.FTZ R103, R103, R10, !PT ;  /* 0x0000000a67677209 */ /* 0x008fe40007810000 */
[----:B--2---:R-:W-:Y:S01]  /*6aa0*/  LOP3.LUT R2, R8, 0xffff, RZ, 0xc0, !PT ;  /* 0x0000ffff08027812 */ /* 0x004fe200078ec0ff */
[----:B------:R2:W3:Y:S01]  /*6ab0*/  MUFU.EX2 R249, R3 ;  /* 0x0000000300f97308 */ /* 0x0004e20000000800 */
[----:B------:R-:W-:Y:S02]  /*6ac0*/  @!P1 PRMT R60, R81, 0x5410, RZ ;  /* 0x00005410513c9816 */ /* 0x000fe400000000ff */
[----:B------:R-:W-:Y:S02]  /*6ad0*/  SHF.R.U32.HI R2, RZ, 0x8, R2 ;  /* 0x00000008ff027819 */ /* 0x000fe40000011602 */
[----:B-1----:R-:W-:-:S02]  /*6ae0*/  FMNMX.FTZ R100, R100, R11, !PT ;  /* 0x0000000b64647209 */ /* 0x002fc40007810000 */
[----:B------:R-:W-:Y:S02]  /*6af0*/  LOP3.LUT R2, R2, 0xffff, RZ, 0xc0, !PT ;  /* 0x0000ffff02027812 */ /* 0x000fe400078ec0ff */
[----:B------:R-:W-:Y:S02]  /*6b00*/  @!P0 PRMT R63, R57, 0x5410, RZ ;  /* 0x00005410393f8816 */ /* 0x000fe400000000ff */
[----:B------:R-:W-:Y:S02]  /*6b10*/  ISETP.GE.U32.AND P4, PT, R194, R2, PT ;  /* 0x00000002c200720c */ /* 0x000fe40003f86070 */
[----:B-----5:R-:W-:Y:S02]  /*6b20*/  F2FP.PACK_AB R2, R250, R251 ;  /* 0x000000fbfa02723e */ /* 0x020fe400000000ff */
[----:B------:R-:W-:Y:S02]  /*6b30*/  ISETP.GE.U32.AND P0, PT, R194, R12, PT ;  /* 0x0000000cc200720c */ /* 0x000fe40003f06070 */
[----:B------:R-:W-:-:S02]  /*6b40*/  PRMT R59, R2, 0x7610, R59 ;  /* 0x00007610023b7816 */ /* 0x000fc4000000003b */
[----:B--2---:R-:W-:Y:S02]  /*6b50*/  LOP3.LUT R3, R13, 0xff, RZ, 0xc0, !PT ;  /* 0x000000ff0d037812 */ /* 0x004fe400078ec0ff */
[----:B------:R-:W-:Y:S01]  /*6b60*/  PRMT R58, R2, 0x7632, R58 ;  /* 0x00007632023a7816 */ /* 0x000fe2000000003a */
[----:B------:R-:W-:Y:S01]  /*6b70*/  @!P2 HADD2 R82, -R59.H0_H0, -RZ.H0_H0 ;  /* 0xa00000ff3b52a230 */ /* 0x000fe20000000900 */
[----:B------:R-:W-:Y:S02]  /*6b80*/  ISETP.GE.U32.AND P1, PT, R194, R3, PT ;  /* 0x00000003c200720c */ /* 0x000fe40003f26070 */
[----:B------:R-:W-:Y:S01]  /*6b90*/  SHF.R.U32.HI R2, RZ, 0x18, R8 ;  /* 0x00000018ff027819 */ /* 0x000fe20000011608 */
[----:B------:R-:W1:Y:S01]  /*6ba0*/  SHFL.BFLY PT, R3, R103, 0x1, 0x1f ;  /* 0x0c201f0067037f89 */ /* 0x000e6200000e0000 */
[----:B------:R-:W-:Y:S01]  /*6bb0*/  PRMT R199, R59, 0x5410, R58 ;  /* 0x000054103bc77816 */ /* 0x000fe2000000003a */
[----:B------:R-:W-:Y:S01]  /*6bc0*/  @!P4 HADD2 R83, -R58.H0_H0, -RZ.H0_H0 ;  /* 0xa00000ff3a53c230 */ /* 0x000fe20000000900 */
[----:B------:R-:W-:-:S02]  /*6bd0*/  @!P2 PRMT R59, R82, 0x5410, RZ ;  /* 0x00005410523ba816 */ /* 0x000fc400000000ff */
[----:B------:R-:W-:Y:S02]  /*6be0*/  ISETP.GE.U32.AND P2, PT, R194, R2, PT ;  /* 0x00000002c200720c */ /* 0x000fe40003f46070 */
[----:B------:R-:W-:Y:S02]  /*6bf0*/  SHF.R.U32.HI R2, RZ, 0x10, R8 ;  /* 0x00000010ff027819 */ /* 0x000fe40000011608 */
[----:B------:R-:W2:Y:S01]  /*6c00*/  SHFL.BFLY PT, R8, R100, 0x1, 0x1f ;  /* 0x0c201f0064087f89 */ /* 0x000ea200000e0000 */
[----:B------:R-:W-:Y:S02]  /*6c10*/  @!P4 PRMT R58, R83, 0x5410, RZ ;  /* 0x00005410533ac816 */ /* 0x000fe400000000ff */
[----:B------:R-:W-:-:S04]  /*6c20*/  LOP3.LUT R2, R2, 0xff, RZ, 0xc0, !PT ;  /* 0x000000ff02027812 */ /* 0x000fc800078ec0ff */
[----:B------:R-:W-:Y:S02]  /*6c30*/  ISETP.GE.U32.AND P4, PT, R194, R2, PT ;  /* 0x00000002c200720c */ /* 0x000fe40003f86070 */
[----:B---3--:R-:W-:-:S04]  /*6c40*/  F2FP.PACK_AB R2, R248, R249 ;  /* 0x000000f9f802723e */ /* 0x008fc800000000ff */
[C---:B------:R-:W-:Y:S02]  /*6c50*/  PRMT R57, R2.reuse, 0x7632, R57 ;  /* 0x0000763202397816 */ /* 0x040fe40000000039 */
[----:B------:R-:W-:Y:S02]  /*6c60*/  PRMT R56, R2, 0x7610, R56 ;  /* 0x0000761002387816 */ /* 0x000fe40000000038 */
[----:B-1----:R-:W-:Y:S01]  /*6c70*/  FMNMX.FTZ R103, R103, R3, !PT ;  /* 0x0000000367677209 */ /* 0x002fe20007810000 */
[----:B------:R-:W-:Y:S01]  /*6c80*/  @!P2 HADD2 R84, -R57.H0_H0, -RZ.H0_H0 ;  /* 0xa00000ff3954a230 */ /* 0x000fe20000000900 */
[----:B------:R-:W-:Y:S01]  /*6c90*/  PRMT R197, R56, 0x5410, R57 ;  /* 0x0000541038c57816 */ /* 0x000fe20000000039 */
[----:B------:R-:W-:Y:S02]  /*6ca0*/  @!P4 HADD2 R85, -R56.H0_H0, -RZ.H0_H0 ;  /* 0xa00000ff3855c230 */ /* 0x000fe40000000900 */
[----:B------:R-:W-:Y:S01]  /*6cb0*/  FMUL.FTZ R2, R0, R103 ;  /* 0x0000006700027220 */ /* 0x000fe20000410000 */
[----:B------:R-:W-:-:S02]  /*6cc0*/  @!P2 PRMT R57, R84, 0x5410, RZ ;  /* 0x000054105439a816 */ /* 0x000fc400000000ff */
[----:B--2---:R-:W-:Y:S02]  /*6cd0*/  FMNMX.FTZ R100, R100, R8, !PT ;  /* 0x0000000864647209 */ /* 0x004fe40007810000 */
[----:B------:R-:W-:Y:S02]  /*6ce0*/  FSETP.NEU.FTZ.AND P2, PT, R103, -INF , PT ;  /* 0xff8000006700780b */ /* 0x000fe40003f5d000 */
[----:B------:R-:W-:Y:S01]  /*6cf0*/  SHF.R.U32.HI R8, RZ, 0x8, R14 ;  /* 0x00000008ff087819 */ /* 0x000fe2000001160e */
[----:B------:R-:W-:Y:S01]  /*6d00*/  FMUL.FTZ R3, R0, R100 ;  /* 0x0000006400037220 */ /* 0x000fe20000410000 */
[----:B------:R-:W-:Y:S02]  /*6d10*/  FSEL R2, R2, RZ, P2 ;  /* 0x000000ff02027208 */ /* 0x000fe40001000000 */
[----:B------:R-:W-:Y:S02]  /*6d20*/  FSETP.NEU.FTZ.AND P2, PT, R100, -INF , PT ;  /* 0xff8000006400780b */ /* 0x000fe40003f5d000 */
[----:B------:R-:W-:Y:S01]  /*6d30*/  LOP3.LUT R8, R8, 0xffff, RZ, 0xc0, !PT ;  /* 0x0000ffff08087812 */ /* 0x000fe200078ec0ff */
[-CC-:B------:R-:W-:Y:S01]  /*6d40*/  FFMA.FTZ R105, R113, R0.reuse, -R2.reuse ;  /* 0x0000000071697223 */ /* 0x180fe20000010802 */
[----:B------:R-:W-:Y:S01]  /*6d50*/  FSEL R3, R3, RZ, P2 ;  /* 0x000000ff03037208 */ /* 0x000fe20001000000 */
[--C-:B------:R-:W-:Y:S01]  /*6d60*/  FFMA.FTZ R18, R136, R0, -R2.reuse ;  /* 0x0000000088127223 */ /* 0x100fe20000010802 */
[----:B------:R-:W-:Y:S01]  /*6d70*/  ISETP.GE.U32.AND P2, PT, R194, R8, PT ;  /* 0x00000008c200720c */ /* 0x000fe20003f46070 */
[-CC-:B------:R-:W-:Y:S01]  /*6d80*/  FFMA.FTZ R8, R91, R0.reuse, -R7.reuse ;  /* 0x000000005b087223 */ /* 0x180fe20000010807 */
[----:B------:R-:W-:Y:S01]  /*6d90*/  @!P4 PRMT R56, R85, 0x5410, RZ ;  /* 0x000054105538c816 */ /* 0x000fe200000000ff */
[-C--:B------:R-:W-:Y:S01]  /*6da0*/  FFMA.FTZ R7, R90, R0.reuse, -R7 ;  /* 0x000000005a077223 */ /* 0x080fe20000010807 */
[----:B------:R-:W-:Y:S01]  /*6db0*/  MUFU.EX2 R105, R105 ;  /* 0x0000006900697308 */ /* 0x000fe20000000800 */
[----:B------:R-:W-:-:S02]  /*6dc0*/  FFMA.FTZ R91, R116, R0, -R2 ;  /* 0x00000000745b7223 */ /* 0x000fc40000010802 */
[-CC-:B------:R-:W-:Y:S02]  /*6dd0*/  FFMA.FTZ R116, R99, R0.reuse, -R2.reuse ;  /* 0x0000000063747223 */ /* 0x180fe40000010802 */
[-CC-:B------:R-:W-:Y:S02]  /*6de0*/  FFMA.FTZ R19, R133, R0.reuse, -R2.reuse ;  /* 0x0000000085137223 */ /* 0x180fe40000010802 */
[-CC-:B------:R-:W-:Y:S01]  /*6df0*/  FFMA.FTZ R30, R132, R0.reuse, -R2.reuse ;  /* 0x00000000841e7223 */ /* 0x180fe20000010802 */
[----:B------:R1:W-:Y:S01]  /*6e00*/  MUFU.EX2 R246, R7 ;  /* 0x0000000700f67308 */ /* 0x0003e20000000800 */
[-CC-:B------:R-:W-:Y:S02]  /*6e10*/  FFMA.FTZ R31, R126, R0.reuse, -R2.reuse ;  /* 0x000000007e1f7223 */ /* 0x180fe40000010802 */
[-CC-:B------:R-:W-:Y:S02]  /*6e20*/  FFMA.FTZ R40, R124, R0.reuse, -R2.reuse ;  /* 0x000000007c287223 */ /* 0x180fe40000010802 */
[----:B------:R-:W-:-:S02]  /*6e30*/  FFMA.FTZ R41, R121, R0, -R2 ;  /* 0x0000000079297223 */ /* 0x000fc40000010802 */
[-CC-:B------:R-:W-:Y:S01]  /*6e40*/  FFMA.FTZ R88, R120, R0.reuse, -R2.reuse ;  /* 0x0000000078587223 */ /* 0x180fe20000010802 */
[----:B------:R2:W3:Y:S01]  /*6e50*/  MUFU.EX2 R247, R8 ;  /* 0x0000000800f77308 */ /* 0x0004e20000000800 */
[-CC-:B------:R-:W-:Y:S02]  /*6e60*/  FFMA.FTZ R93, R93, R0.reuse, -R2.reuse ;  /* 0x000000005d5d7223 */ /* 0x180fe40000010802 */
[-CC-:B------:R-:W-:Y:S02]  /*6e70*/  FFMA.FTZ R97, R97, R0.reuse, -R2.reuse ;  /* 0x0000000061617223 */ /* 0x180fe40000010802 */
[-CC-:B------:R-:W-:Y:S02]  /*6e80*/  FFMA.FTZ R112, R112, R0.reuse, -R2.reuse ;  /* 0x0000000070707223 */ /* 0x180fe40000010802 */
[-C--:B------:R-:W-:Y:S01]  /*6e90*/  FFMA.FTZ R118, R98, R0.reuse, -R2 ;  /* 0x0000000062767223 */ /* 0x080fe20000010802 */
[----:B------:R-:W-:Y:S01]  /*6ea0*/  MUFU.EX2 R88, R88 ;  /* 0x0000005800587308 */ /* 0x000fe20000000800 */
[----:B-1----:R-:W-:-:S02]  /*6eb0*/  FFMA.FTZ R7, R94, R0, -R6 ;  /* 0x000000005e077223 */ /* 0x002fc40000010806 */
[-C--:B------:R-:W-:Y:S02]  /*6ec0*/  FFMA.FTZ R6, R92, R0.reuse, -R6 ;  /* 0x000000005c067223 */ /* 0x080fe40000010806 */
[-CC-:B------:R-:W-:Y:S02]  /*6ed0*/  FFMA.FTZ R99, R96, R0.reuse, -R2.reuse ;  /* 0x0000000060637223 */ /* 0x180fe40000010802 */
[-C--:B------:R-:W-:Y:S01]  /*6ee0*/  FFMA.FTZ R113, R95, R0.reuse, -R2 ;  /* 0x000000005f717223 */ /* 0x080fe20000010802 */
[----:B------:R-:W-:Y:S01]  /*6ef0*/  MUFU.EX2 R245, R7 ;  /* 0x0000000700f57308 */ /* 0x000fe20000000800 */
[----:B--2---:R-:W-:Y:S01]  /*6f00*/  LOP3.LUT R8, R43, R153, R222, 0x96, !PT ;  /* 0x000000992b087212 */ /* 0x004fe200078e96de */
[-CC-:B------:R-:W-:Y:S01]  /*6f10*/  FFMA.FTZ R16, R138, R0.reuse, -R3.reuse ;  /* 0x000000008a107223 */ /* 0x180fe20000010803 */
[----:B---3--:R-:W-:Y:S01]  /*6f20*/  F2FP.PACK_AB R2, R246, R247 ;  /* 0x000000f7f602723e */ /* 0x008fe200000000ff */
[-CC-:B------:R-:W-:Y:S02]  /*6f30*/  FFMA.FTZ R17, R137, R0.reuse, -R3.reuse ;  /* 0x0000000089117223 */ /* 0x180fe40000010803 */
[-C--:B------:R-:W-:Y:S01]  /*6f40*/  FFMA.FTZ R21, R135, R0.reuse, -R3 ;  /* 0x0000000087157223 */ /* 0x080fe20000010803 */
[----:B------:R-:W-:Y:S01]  /*6f50*/  PRMT R55, R2, 0x7610, R55 ;  /* 0x0000761002377816 */ /* 0x000fe20000000037 */
[----:B------:R-:W1:Y:S01]  /*6f60*/  MUFU.EX2 R244, R6 ;  /* 0x0000000600f47308 */ /* 0x000e620000000800 */
[-CC-:B------:R-:W-:Y:S01]  /*6f70*/  FFMA.FTZ R29, R134, R0.reuse, -R3.reuse ;  /* 0x00000000861d7223 */ /* 0x180fe20000010803 */
[----:B------:R-:W-:Y:S01]  /*6f80*/  PRMT R54, R2, 0x7632, R54 ;  /* 0x0000763202367816 */ /* 0x000fe20000000036 */
[-CC-:B------:R-:W-:Y:S01]  /*6f90*/  FFMA.FTZ R32, R127, R0.reuse, -R3.reuse ;  /* 0x000000007f207223 */ /* 0x180fe20000010803 */
[----:B------:R-:W-:Y:S01]  /*6fa0*/  @!P3 HADD2 R86, -R55.H0_H0, -RZ.H0_H0 ;  /* 0xa00000ff3756b230 */ /* 0x000fe20000000900 */
[-CC-:B------:R-:W-:Y:S01]  /*6fb0*/  FFMA.FTZ R33, R125, R0.reuse, -R3.reuse ;  /* 0x000000007d217223 */ /* 0x180fe20000010803 */
[----:B------:R-:W-:Y:S01]  /*6fc0*/  PRMT R196, R55, 0x5410, R54 ;  /* 0x0000541037c47816 */ /* 0x000fe20000000036 */
[-CC-:B------:R-:W-:Y:S01]  /*6fd0*/  FFMA.FTZ R81, R123, R0.reuse, -R3.reuse ;  /* 0x000000007b517223 */ /* 0x180fe20000010803 */
[----:B------:R-:W-:Y:S01]  /*6fe0*/  @!P2 HADD2 R98, -R54.H0_H0, -RZ.H0_H0 ;  /* 0xa00000ff3662a230 */ /* 0x000fe20000000900 */
[-CC-:B------:R-:W-:Y:S01]  /*6ff0*/  FFMA.FTZ R82, R122, R0.reuse, -R3.reuse ;  /* 0x000000007a527223 */ /* 0x180fe20000010803 */
[----:B------:R-:W-:Y:S01]  /*7000*/  MUFU.EX2 R16, R16 ;  /* 0x0000001000107308 */ /* 0x000fe20000000800 */
[-CC-:B------:R-:W-:Y:S01]  /*7010*/  FFMA.FTZ R90, R119, R0.reuse, -R3.reuse ;  /* 0x00000000775a7223 */ /* 0x180fe20000010803 */
[----:B------:R-:W-:Y:S01]  /*7020*/  @!P3 PRMT R55, R86, 0x5410, RZ ;  /* 0x000054105637b816 */ /* 0x000fe200000000ff */
[-CC-:B------:R-:W-:Y:S01]  /*7030*/  FFMA.FTZ R92, R117, R0.reuse, -R3.reuse ;  /* 0x00000000755c7223 */ /* 0x180fe20000010803 */
[----:B------:R-:W-:Y:S01]  /*7040*/  @!P2 PRMT R54, R98, 0x5410, RZ ;  /* 0x000054106236a816 */ /* 0x000fe200000000ff */
[----:B------:R-:W-:-:S02]  /*7050*/  FFMA.FTZ R94, R115, R0, -R3 ;  /* 0x00000000735e7223 */ /* 0x000fc40000010803 */
[-CC-:B------:R-:W-:Y:S01]  /*7060*/  FFMA.FTZ R95, R114, R0.reuse, -R3.reuse ;  /* 0x00000000725f7223 */ /* 0x180fe20000010803 */
[----:B------:R-:W2:Y:S01]  /*7070*/  MUFU.EX2 R17, R17 ;  /* 0x0000001100117308 */ /* 0x000ea20000000800 */
[-CC-:B------:R-:W-:Y:S02]  /*7080*/  FFMA.FTZ R96, R111, R0.reuse, -R3.reuse ;  /* 0x000000006f607223 */ /* 0x180fe40000010803 */
[-CC-:B------:R-:W-:Y:S02]  /*7090*/  FFMA.FTZ R110, R110, R0.reuse, -R3.reuse ;  /* 0x000000006e6e7223 */ /* 0x180fe40000010803 */
[-CC-:B------:R-:W-:Y:S02]  /*70a0*/  FFMA.FTZ R106, R106, R0.reuse, -R3.reuse ;  /* 0x000000006a6a7223 */ /* 0x180fe40000010803 */
[----:B------:R-:W-:Y:S01]  /*70b0*/  FFMA.FTZ R104, R104, R0, -R3 ;  /* 0x0000000068687223 */ /* 0x000fe20000010803 */
[----:B-1----:R-:W-:Y:S01]  /*70c0*/  F2FP.PACK_AB R0, R244, R245 ;  /* 0x000000f5f400723e */ /* 0x002fe200000000ff */
[----:B------:R-:W-:Y:S01]  /*70d0*/  IMAD.WIDE.U32 R6, R129, -0x2daee0ad, RZ ;  /* 0xd2511f5381067825 */ /* 0x000fe200078e00ff */
[----:B------:R-:W-:Y:S02]  /*70e0*/  MUFU.EX2 R21, R21 ;  /* 0x0000001500157308 */ /* 0x000fe40000000800 */
[----:B------:R-:W-:Y:S01]  /*70f0*/  PRMT R53, R0, 0x7610, R53 ;  /* 0x0000761000357816 */ /* 0x000fe20000000035 */
[----:B------:R-:W-:Y:S01]  /*7100*/  IMAD.WIDE.U32 R8, R8, -0x326172a9, RZ ;  /* 0xcd9e8d5708087825 */ /* 0x000fe200078e00ff */
[----:B------:R-:W-:-:S02]  /*7110*/  PRMT R52, R0, 0x7632, R52 ;  /* 0x0000763200347816 */ /* 0x000fc40000000034 */
[----:B------:R-:W-:Y:S01]  /*7120*/  LOP3.LUT R2, R7, R190, R42, 0x96, !PT ;  /* 0x000000be07027212 */ /* 0x000fe200078e962a */
[----:B------:R-:W-:Y:S01]  /*7130*/  @!P1 HADD2 R89, -R53.H0_H0, -RZ.H0_H0 ;  /* 0xa00000ff35599230 */ /* 0x000fe20000000900 */
[CC--:B------:R-:W-:Y:S01]  /*7140*/  LOP3.LUT R0, R9.reuse, R200.reuse, R158, 0x96, !PT ;  /* 0x000000c809007212 */ /* 0x0c0fe200078e969e */
[----:B------:R-:W-:Y:S01]  /*7150*/  @!P0 HADD2 R87, -R52.H0_H0, -RZ.H0_H0 ;  /* 0xa00000ff34578230 */ /* 0x000fe20000000900 */
[----:B------:R-:W-:Y:S01]  /*7160*/  LOP3.LUT R28, R9, R200, R28, 0x96, !PT ;  /* 0x000000c8091c7212 */ /* 0x000fe200078e961c */
[----:B------:R-:W-:Y:S01]  /*7170*/  IMAD.WIDE.U32 R2, R2, -0x326172a9, RZ ;  /* 0xcd9e8d5702027825 */ /* 0x000fe200078e00ff */
[----:B------:R-:W-:Y:S01]  /*7180*/  LOP3.LUT R9, R25, R227, R26, 0x96, !PT ;  /* 0x000000e319097212 */ /* 0x000fe200078e961a */
[----:B------:R-:W-:Y:S01]  /*7190*/  MUFU.EX2 R98, R29 ;  /* 0x0000001d00627308 */ /* 0x000fe20000000800 */
[----:B------:R-:W-:Y:S01]  /*71a0*/  PRMT R155, R53, 0x5410, R52 ;  /* 0x00005410359b7816 */ /* 0x000fe20000000034 */
[----:B------:R-:W-:Y:S01]  /*71b0*/  IMAD.WIDE.U32 R48, R0, -0x2daee0ad, RZ ;  /* 0xd2511f5300307825 */ /* 0x000fe200078e00ff */
[----:B------:R-:W-:-:S02]  /*71c0*/  LOP3.LUT R10, R3, R203, R8, 0x96, !PT ;  /* 0x000000cb030a7212 */ /* 0x000fc400078e9608 */
[----:B------:R-:W-:Y:S01]  /*71d0*/  @!P1 PRMT R53, R89, 0x5410, RZ ;  /* 0x0000541059359816 */ /* 0x000fe200000000ff */
[----:B------:R-:W-:Y:S01]  /*71e0*/  IMAD.WIDE.U32 R14, R9, -0x2daee0ad, RZ ;  /* 0xd2511f53090e7825 */ /* 0x000fe200078e00ff */
[----:B------:R-:W-:Y:S01]  /*71f0*/  LOP3.LUT R6, R49, R202, R6, 0x96, !PT ;  /* 0x000000ca31067212 */ /* 0x000fe200078e9606 */
[----:B------:R-:W-:Y:S01]  /*7200*/  MUFU.EX2 R32, R32 ;  /* 0x0000002000207308 */ /* 0x000fe20000000800 */
[----:B------:R-:W-:Y:S01]  /*7210*/  @!P0 PRMT R52, R87, 0x5410, RZ ;  /* 0x0000541057348816 */ /* 0x000fe200000000ff */
[----:B------:R-:W-:-:S04]  /*7220*/  IMAD.WIDE.U32 R10, R10, -0x2daee0ad, RZ ;  /* 0xd2511f530a0a7825 */ /* 0x000fc800078e00ff */
[----:B------:R-:W-:Y:S01]  /*7230*/  IMAD.WIDE.U32 R6, R6, -0x326172a9, RZ ;  /* 0xcd9e8d5706067825 */ /* 0x000fe200078e00ff */
[----:B------:R-:W-:Y:S01]  /*7240*/  LOP3.LUT R3, R11, R228, R48, 0x96, !PT ;  /* 0x000000e40b037212 */ /* 0x000fe200078e9630 */
[----:B------:R-:W-:Y:S03]  /*7250*/  MUFU.EX2 R33, R33 ;  /* 0x0000002100217308 */ /* 0x000fe60000000800 */
[----:B------:R-:W-:Y:S01]  /*7260*/  LOP3.LUT R12, R7, R227, R2, 0x96, !PT ;  /* 0x000000e3070c7212 */ /* 0x000fe200078e9602 */
[----:B------:R-:W-:-:S04]  /*7270*/  IMAD.WIDE.U32 R2, R3, -0x326172a9, RZ ;  /* 0xcd9e8d5703027825 */ /* 0x000fc800078e00ff */
[----:B------:R-:W-:Y:S01]  /*7280*/  IMAD.WIDE.U32 R12, R12, -0x2daee0ad, RZ ;  /* 0xd2511f530c0c7825 */ /* 0x000fe200078e00ff */
[-C--:B------:R-:W-:Y:S01]  /*7290*/  LOP3.LUT R11, R3, R230.reuse, R6, 0x96, !PT ;  /* 0x000000e6030b7212 */ /* 0x080fe200078e9606 */
[----:B------:R-:W-:Y:S01]  /*72a0*/  MUFU.EX2 R178, R82 ;  /* 0x0000005200b27308 */ /* 0x000fe20000000800 */
[----:B------:R-:W-:Y:S02]  /*72b0*/  LOP3.LUT R3, R27, R203, R214, 0x96, !PT ;  /* 0x000000cb1b037212 */ /* 0x000fe400078e96d6 */
[----:B------:R-:W-:Y:S01]  /*72c0*/  LOP3.LUT R6, R13, R229, R10, 0x96, !PT ;  /* 0x000000e50d067212 */ /* 0x000fe200078e960a */
[----:B------:R-:W-:Y:S01]  /*72d0*/  FADD.FTZ R13, R165, R20 ;  /* 0x00000014a50d7221 */ /* 0x000fe20000010000 */
[----:B------:R-:W-:-:S03]  /*72e0*/  LOP3.LUT R27, R23, R230, R24, 0x96, !PT ;  /* 0x000000e6171b7212 */ /* 0x000fc600078e9618 */
[----:B------:R-:W-:Y:S01]  /*72f0*/  IMAD.WIDE.U32 R6, R6, -0x326172a9, RZ ;  /* 0xcd9e8d5706067825 */ /* 0x000fe200078e00ff */
[----:B------:R1:W-:Y:S04]  /*7300*/  MUFU.EX2 R10, R18 ;  /* 0x00000012000a7308 */ /* 0x0003e80000000800 */
[----:B------:R-:W-:Y:S01]  /*7310*/  LOP3.LUT R0, R7, R231, R2, 0x96, !PT ;  /* 0x000000e707007212 */ /* 0x000fe200078e9602 */
[----:B------:R-:W-:-:S03]  /*7320*/  IMAD R2, R3, -0x2daee0ad, RZ ;  /* 0xd2511f5303027824 */ /* 0x000fc600078e02ff */
[----:B------:R-:W-:Y:S01]  /*7330*/  LOP3.LUT R3, R0, 0xff, RZ, 0xc0, !PT ;  /* 0x000000ff00037812 */ /* 0x000fe200078ec0ff */
[----:B------:R-:W-:Y:S01]  /*7340*/  MUFU.EX2 R176, R90 ;  /* 0x0000005a00b07308 */ /* 0x000fe20000000800 */
[----:B------:R-:W-:Y:S02]  /*7350*/  LOP3.LUT R2, R15, R229, R2, 0x96, !PT ;  /* 0x000000e50f027212 */ /* 0x000fe400078e9602 */
[----:B------:R-:W-:Y:S02]  /*7360*/  ISETP.GE.U32.AND P4, PT, R194, R3, PT ;  /* 0x00000003c200720c */ /* 0x000fe40003f86070 */
[----:B------:R-:W-:Y:S01]  /*7370*/  LOP3.LUT R9, R0, 0xffff, RZ, 0xc0, !PT ;  /* 0x0000ffff00097812 */ /* 0x000fe200078ec0ff */
[----:B------:R-:W-:Y:S02]  /*7380*/  IMAD.WIDE.U32 R2, R2, -0x326172a9, RZ ;  /* 0xcd9e8d5702027825 */ /* 0x000fe400078e00ff */
[----:B------:R-:W-:Y:S01]  /*7390*/  MUFU.EX2 R177, R92 ;  /* 0x0000005c00b17308 */ /* 0x000fe20000000800 */
[----:B------:R-:W-:Y:S01]  /*73a0*/  SHF.R.U32.HI R9, RZ, 0x8, R9 ;  /* 0x00000008ff097819 */ /* 0x000fe20000011609 */
[----:B-1----:R-:W-:Y:S01]  /*73b0*/  FADD.FTZ R18, R172, R13 ;  /* 0x0000000dac127221 */ /* 0x002fe20000010000 */
[----:B------:R-:W-:-:S02]  /*73c0*/  LOP3.LUT R15, R3, R231, R22, 0x96, !PT ;  /* 0x000000e7030f7212 */ /* 0x000fc400078e9616 */
[C---:B------:R-:W-:Y:S02]  /*73d0*/  LOP3.LUT R22, R2.reuse, 0xffff, RZ, 0xc0, !PT ;  /* 0x0000ffff02167812 */ /* 0x040fe400078ec0ff */
[----:B------:R-:W-:Y:S01]  /*73e0*/  LOP3.LUT R25, R2, 0xff, RZ, 0xc0, !PT ;  /* 0x000000ff02197812 */ /* 0x000fe200078ec0ff */
[----:B------:R-:W-:Y:S01]  /*73f0*/  MUFU.EX2 R158, R93 ;  /* 0x0000005d009e7308 */ /* 0x000fe20000000800 */
[--C-:B------:R-:W-:Y:S02]  /*7400*/  SHF.R.U32.HI R24, RZ, 0x10, R2.reuse ;  /* 0x00000010ff187819 */ /* 0x100fe40000011602 */
[----:B------:R-:W-:Y:S02]  /*7410*/  SHF.R.U32.HI R23, RZ, 0x18, R2 ;  /* 0x00000018ff177819 */ /* 0x000fe40000011602 */
[--C-:B------:R-:W-:Y:S02]  /*7420*/  SHF.R.U32.HI R2, RZ, 0x10, R0.reuse ;  /* 0x00000010ff027819 */ /* 0x100fe40000011600 */
[----:B------:R-:W-:Y:S01]  /*7430*/  SHF.R.U32.HI R0, RZ, 0x18, R0 ;  /* 0x00000018ff007819 */ /* 0x000fe20000011600 */
[----:B------:R-:W-:Y:S01]  /*7440*/  MUFU.EX2 R97, R97 ;  /* 0x0000006100617308 */ /* 0x000fe20000000800 */
[----:B------:R-:W-:-:S02]  /*7450*/  LOP3.LUT R2, R2, 0xff, RZ, 0xc0, !PT ;  /* 0x000000ff02027812 */ /* 0x000fc400078ec0ff */
[----:B------:R-:W-:Y:S02]  /*7460*/  LOP3.LUT R9, R9, 0xffff, RZ, 0xc0, !PT ;  /* 0x0000ffff09097812 */ /* 0x000fe400078ec0ff */
[C---:B------:R-:W-:Y:S02]  /*7470*/  ISETP.GE.U32.AND P2, PT, R194.reuse, R2, PT ;  /* 0x00000002c200720c */ /* 0x040fe40003f46070 */
[----:B------:R-:W-:Y:S01]  /*7480*/  ISETP.GE.U32.AND P1, PT, R194, R0, PT ;  /* 0x00000000c200720c */ /* 0x000fe20003f26070 */
[----:B------:R-:W1:Y:S01]  /*7490*/  MUFU.EX2 R2, R19 ;  /* 0x0000001300027308 */ /* 0x000e620000000800 */
[----:B------:R-:W-:Y:S02]  /*74a0*/  LOP3.LUT R0, R6, 0xff, RZ, 0xc0, !PT ;  /* 0x000000ff06007812 */ /* 0x000fe400078ec0ff */
[----:B------:R-:W-:Y:S01]  /*74b0*/  ISETP.GE.U32.AND P0, PT, R194, R9, PT ;  /* 0x00000009c200720c */ /* 0x000fe20003f06070 */
[----:B------:R-:W-:Y:S01]  /*74c0*/  FADD.FTZ R9, R170, R169 ;  /* 0x000000a9aa097221 */ /* 0x000fe20000010000 */
[----:B------:R-:W-:Y:S01]  /*74d0*/  ISETP.GE.U32.AND P3, PT, R194, R0, PT ;  /* 0x00000000c200720c */ /* 0x000fe20003f66070 */
[----:B------:R-:W-:Y:S01]  /*74e0*/  IMAD.MOV.U32 R170, RZ, RZ, R186 ;  /* 0x000000ffffaa7224 */ /* 0x000fe200078e00ba */
[----:B--2---:R-:W-:Y:S01]  /*74f0*/  F2FP.PACK_AB R0, R17, R16 ;  /* 0x000000101100723e */ /* 0x004fe200000000ff */
[----:B------:R-:W-:Y:S01]  /*7500*/  FADD.FTZ R17, R16, R17 ;  /* 0x0000001110117221 */ /* 0x000fe20000010000 */
[----:B------:R-:W-:Y:S01]  /*7510*/  LOP3.LUT R3, R6, 0xffff, RZ, 0xc0, !PT ;  /* 0x0000ffff06037812 */ /* 0x000fe200078ec0ff */
[----:B------:R-:W-:Y:S01]  /*7520*/  MUFU.EX2 R169, R81 ;  /* 0x0000005100a97308 */ /* 0x000fe20000000800 */
[----:B------:R-:W-:-:S02]  /*7530*/  PRMT R26, R0, 0x7610, R26 ;  /* 0x00007610001a7816 */ /* 0x000fc4000000001a */
[----:B------:R-:W-:Y:S02]  /*7540*/  PRMT R20, R0, 0x7632, R20 ;  /* 0x0000763200147816 */ /* 0x000fe40000000014 */
[----:B------:R-:W-:Y:S01]  /*7550*/  SHF.R.U32.HI R0, RZ, 0x8, R3 ;  /* 0x00000008ff007819 */ /* 0x000fe20000011603 */
[----:B-1----:R-:W-:Y:S01]  /*7560*/  FADD.FTZ R16, R10, R2 ;  /* 0x000000020a107221 */ /* 0x002fe20000010000 */
[----:B------:R-:W-:Y:S01]  /*7570*/  F2FP.PACK_AB R2, R2, R10 ;  /* 0x0000000a0202723e */ /* 0x000fe200000000ff */
[----:B------:R-:W-:Y:S01]  /*7580*/  @!P4 HADD2 R111, -R26.H0_H0, -RZ.H0_H0 ;  /* 0xa00000ff1a6fc230 */ /* 0x000fe20000000900 */
[--C-:B------:R-:W-:Y:S01]  /*7590*/  SHF.R.U32.HI R7, RZ, 0x10, R6.reuse ;  /* 0x00000010ff077819 */ /* 0x100fe20000011606 */
[----:B------:R-:W-:Y:S01]  /*75a0*/  @!P0 HADD2 R114, -R20.H0_H0, -RZ.H0_H0 ;  /* 0xa00000ff14728230 */ /* 0x000fe20000000900 */
[----:B------:R-:W-:Y:S01]  /*75b0*/  SHF.R.U32.HI R6, RZ, 0x18, R6 ;  /* 0x00000018ff067819 */ /* 0x000fe20000011606 */
[----:B------:R-:W1:Y:S01]  /*75c0*/  MUFU.EX2 R10, R30 ;  /* 0x0000001e000a7308 */ /* 0x000e620000000800 */
[----:B------:R-:W-:Y:S01]  /*75d0*/  PRMT R38, R2, 0x7610, R38 ;  /* 0x0000761002267816 */ /* 0x000fe20000000026 */
[----:B------:R-:W-:Y:S01]  /*75e0*/  FADD.FTZ R19, R168, R9 ;  /* 0x00000009a8137221 */ /* 0x000fe20000010000 */
[----:B------:R-:W-:Y:S01]  /*75f0*/  PRMT R37, R2, 0x7632, R37 ;  /* 0x0000763202257816 */ /* 0x000fe20000000025 */
[----:B------:R-:W-:Y:S01]  /*7600*/  IMAD.WIDE.U32 R2, R11, -0x2daee0ad, RZ ;  /* 0xd2511f530b027825 */ /* 0x000fe200078e00ff */
[----:B------:R-:W-:Y:S01]  /*7610*/  LOP3.LUT R0, R0, 0xffff, RZ, 0xc0, !PT ;  /* 0x0000ffff00007812 */ /* 0x000fe200078ec0ff */
[----:B------:R-:W-:Y:S01]  /*7620*/  @!P2 HADD2 R117, -R38.H0_H0, -RZ.H0_H0 ;  /* 0xa00000ff2675a230 */ /* 0x000fe20000000900 */
[----:B------:R-:W-:Y:S01]  /*7630*/  PRMT R124, R26, 0x5410, R20 ;  /* 0x000054101a7c7816 */ /* 0x000fe20000000014 */
[----:B------:R-:W2:Y:S01]  /*7640*/  MUFU.EX2 R11, R31 ;  /* 0x0000001f000b7308 */ /* 0x000ea20000000800 */
[----:B------:R-:W-:Y:S01]  /*7650*/  @!P4 PRMT R26, R111, 0x5410, RZ ;  /* 0x000054106f1ac816 */ /* 0x000fe200000000ff */
[----:B------:R-:W-:Y:S01]  /*7660*/  @!P1 HADD2 R119, -R37.H0_H0, -RZ.H0_H0 ;  /* 0xa00000ff25779230 */ /* 0x000fe20000000900 */
[----:B------:R-:W-:-:S02]  /*7670*/  ISETP.GE.U32.AND P4, PT, R194, R6, PT ;  /* 0x00000006c200720c */ /* 0x000fc40003f86070 */
[----:B------:R-:W-:Y:S02]  /*7680*/  @!P0 PRMT R20, R114, 0x5410, RZ ;  /* 0x0000541072148816 */ /* 0x000fe400000000ff */
[----:B------:R-:W-:Y:S01]  /*7690*/  ISETP.GE.U32.AND P0, PT, R194, R0, PT ;  /* 0x00000000c200720c */ /* 0x000fe20003f06070 */
[----:B-1----:R-:W-:Y:S01]  /*76a0*/  FADD.FTZ R9, R10, R16 ;  /* 0x000000100a097221 */ /* 0x002fe20000010000 */
[----:B------:R-:W-:Y:S01]  /*76b0*/  F2FP.PACK_AB R6, R98, R21 ;  /* 0x000000156206723e */ /* 0x000fe200000000ff */
[----:B------:R-:W-:Y:S01]  /*76c0*/  FADD.FTZ R21, R21, R17 ;  /* 0x0000001115157221 */ /* 0x000fe20000010000 */
[----:B------:R-:W-:Y:S01]  /*76d0*/  LOP3.LUT R0, R3, R252, R12, 0x96, !PT ;  /* 0x000000fc03007212 */ /* 0x000fe200078e960c */
[----:B------:R-:W-:Y:S01]  /*76e0*/  MUFU.EX2 R30, R40 ;  /* 0x00000028001e7308 */ /* 0x000fe20000000800 */
[C---:B------:R-:W-:Y:S02]  /*76f0*/  PRMT R51, R6.reuse, 0x7610, R51 ;  /* 0x0000761006337816 */ /* 0x040fe40000000033 */
[----:B------:R-:W-:Y:S01]  /*7700*/  PRMT R50, R6, 0x7632, R50 ;  /* 0x0000763206327816 */ /* 0x000fe20000000032 */
[----:B--2---:R-:W-:Y:S01]  /*7710*/  FADD.FTZ R17, R11, R9 ;  /* 0x000000090b117221 */ /* 0x004fe20000010000 */
[----:B------:R-:W-:Y:S01]  /*7720*/  SHF.R.U32.HI R6, RZ, 0x10, R0 ;  /* 0x00000010ff067819 */ /* 0x000fe20000011600 */
[----:B------:R-:W-:Y:S01]  /*7730*/  @!P3 HADD2 R120, -R51.H0_H0, -RZ.H0_H0 ;  /* 0xa00000ff3378b230 */ /* 0x000fe20000000900 */
[----:B------:R-:W-:Y:S01]  /*7740*/  PRMT R115, R38, 0x5410, R37 ;  /* 0x0000541026737816 */ /* 0x000fe20000000025 */
[----:B------:R-:W-:Y:S01]  /*7750*/  @!P0 HADD2 R121, -R50.H0_H0, -RZ.H0_H0 ;  /* 0xa00000ff32798230 */ /* 0x000fe20000000900 */
[----:B------:R-:W-:Y:S01]  /*7760*/  LOP3.LUT R6, R6, 0xff, RZ, 0xc0, !PT ;  /* 0x000000ff06067812 */ /* 0x000fe200078ec0ff */
[----:B------:R-:W1:Y:S01]  /*7770*/  MUFU.EX2 R31, R41 ;  /* 0x00000029001f7308 */ /* 0x000e620000000800 */
[----:B------:R-:W-:-:S02]  /*7780*/  LOP3.LUT R7, R7, 0xff, RZ, 0xc0, !PT ;  /* 0x000000ff07077812 */ /* 0x000fc400078ec0ff */
[----:B------:R-:W-:Y:S02]  /*7790*/  @!P1 PRMT R37, R119, 0x5410, RZ ;  /* 0x0000541077259816 */ /* 0x000fe400000000ff */
[----:B------:R-:W-:Y:S02]  /*77a0*/  ISETP.GE.U32.AND P1, PT, R194, R6, PT ;  /* 0x00000006c200720c */ /* 0x000fe40003f26070 */
[----:B------:R-:W-:Y:S01]  /*77b0*/  @!P2 PRMT R38, R117, 0x5410, RZ ;  /* 0x000054107526a816 */ /* 0x000fe200000000ff */
[----:B------:R-:W2:Y:S01]  /*77c0*/  MUFU.EX2 R168, R91 ;  /* 0x0000005b00a87308 */ /* 0x000ea20000000800 */
[----:B------:R-:W-:Y:S02]  /*77d0*/  LOP3.LUT R6, R0, 0xff, RZ, 0xc0, !PT ;  /* 0x000000ff00067812 */ /* 0x000fe400078ec0ff */
[----:B------:R-:W-:Y:S02]  /*77e0*/  ISETP.GE.U32.AND P2, PT, R194, R7, PT ;  /* 0x00000007c200720c */ /* 0x000fe40003f46070 */
[----:B------:R-:W-:-:S02]  /*77f0*/  PRMT R114, R51, 0x5410, R50 ;  /* 0x0000541033727816 */ /* 0x000fc40000000032 */
[----:B------:R-:W-:Y:S01]  /*7800*/  @!P3 PRMT R51, R120, 0x5410, RZ ;  /* 0x000054107833b816 */ /* 0x000fe200000000ff */
[----:B------:R-:W-:Y:S01]  /*7810*/  MUFU.EX2 R225, R94 ;  /* 0x0000005e00e17308 */ /* 0x000fe20000000800 */
[----:B------:R-:W-:Y:S02]  /*7820*/  ISETP.GE.U32.AND P3, PT, R194, R6, PT ;  /* 0x00000006c200720c */ /* 0x000fe40003f66070 */
[----:B------:R-:W-:Y:S01]  /*7830*/  F2FP.PACK_AB R7, R11, R10 ;  /* 0x0000000a0b07723e */ /* 0x000fe200000000ff */
[----:B------:R-:W-:Y:S01]  /*7840*/  IMAD.WIDE.U32 R10, R28, -0x2daee0ad, RZ ;  /* 0xd2511f531c0a7825 */ /* 0x000fe200078e00ff */
[----:B------:R-:W-:Y:S02]  /*7850*/  SHF.R.U32.HI R6, RZ, 0x18, R0 ;  /* 0x00000018ff067819 */ /* 0x000fe40000011600 */
[----:B------:R-:W-:Y:S01]  /*7860*/  @!P0 PRMT R50, R121, 0x5410, RZ ;  /* 0x0000541079328816 */ /* 0x000fe200000000ff */
[----:B------:R-:W3:Y:S01]  /*7870*/  MUFU.EX2 R236, R95 ;  /* 0x0000005f00ec7308 */ /* 0x000ee20000000800 */
[----:B------:R-:W-:-:S02]  /*7880*/  LOP3.LUT R0, R0, 0xffff, RZ, 0xc0, !PT ;  /* 0x0000ffff00007812 */ /* 0x000fc400078ec0ff */
[----:B------:R-:W-:Y:S02]  /*7890*/  ISETP.GE.U32.AND P0, PT, R194, R6, PT ;  /* 0x00000006c200720c */ /* 0x000fe40003f06070 */
[C---:B------:R-:W-:Y:S02]  /*78a0*/  PRMT R46, R7.reuse, 0x7610, R46 ;  /* 0x00007610072e7816 */ /* 0x040fe4000000002e */
[----:B------:R-:W-:Y:S01]  /*78b0*/  PRMT R44, R7, 0x7632, R44 ;  /* 0x00007632072c7816 */ /* 0x000fe2000000002c */
[----:B------:R-:W-:Y:S01]  /*78c0*/  IMAD.WIDE.U32 R6, R152, -0x2daee0ad, RZ ;  /* 0xd2511f5398067825 */ /* 0x000fe200078e00ff */
[----:B------:R-:W-:Y:S01]  /*78d0*/  SHF.R.U32.HI R0, RZ, 0x8, R0 ;  /* 0x00000008ff007819 */ /* 0x000fe20000011600 */
[----:B------:R-:W-:Y:S01]  /*78e0*/  @!P2 HADD2 R122, -R46.H0_H0, -RZ.H0_H0 ;  /* 0xa00000ff2e7aa230 */ /* 0x000fe20000000900 */
[----:B------:R-:W-:Y:S01]  /*78f0*/  PRMT R111, R46, 0x5410, R44 ;  /* 0x000054102e6f7816 */ /* 0x000fe2000000002c */
[----:B------:R-:W-:Y:S01]  /*7900*/  @!P4 HADD2 R123, -R44.H0_H0, -RZ.H0_H0 ;  /* 0xa00000ff2c7bc230 */ /* 0x000fe20000000900 */
[----:B------:R-:W-:Y:S01]  /*7910*/  LOP3.LUT R7, R7, R190, R42, 0x96, !PT ;  /* 0x000000be07077212 */ /* 0x000fe200078e962a */
[----:B------:R-:W-:Y:S01]  /*7920*/  MUFU.EX2 R233, R96 ;  /* 0x0000006000e97308 */ /* 0x000fe20000000800 */
[----:B------:R-:W-:-:S02]  /*7930*/  LOP3.LUT R0, R0, 0xffff, RZ, 0xc0, !PT ;  /* 0x0000ffff00007812 */ /* 0x000fc400078ec0ff */
[----:B------:R-:W-:Y:S01]  /*7940*/  LOP3.LUT R12, R11, R202, R6, 0x96, !PT ;  /* 0x000000ca0b0c7212 */ /* 0x000fe200078e9606 */
[----:B------:R-:W-:Y:S01]  /*7950*/  IMAD.WIDE.U32 R6, R7, -0x326172a9, RZ ;  /* 0xcd9e8d5707067825 */ /* 0x000fe200078e00ff */
[----:B------:R-:W-:Y:S02]  /*7960*/  @!P2 PRMT R46, R122, 0x5410, RZ ;  /* 0x000054107a2ea816 */ /* 0x000fe400000000ff */
[----:B------:R-:W-:Y:S01]  /*7970*/  ISETP.GE.U32.AND P2, PT, R194, R0, PT ;  /* 0x00000000c200720c */ /* 0x000fe20003f46070 */
[----:B------:R-:W-:Y:S01]  /*7980*/  IMAD.WIDE.U32 R12, R12, -0x326172a9, RZ ;  /* 0xcd9e8d570c0c7825 */ /* 0x000fe200078e00ff */
[----:B------:R-:W-:Y:S01]  /*7990*/  F2FP.PACK_AB R0, R33, R32 ;  /* 0x000000202100723e */ /* 0x000fe200000000ff */
[----:B------:R4:W-:Y:S01]  /*79a0*/  MUFU.EX2 R234, R110 ;  /* 0x0000006e00ea7308 */ /* 0x0009e20000000800 */
[----:B------:R-:W-:Y:S02]  /*79b0*/  LOP3.LUT R7, R7, R203, R8, 0x96, !PT ;  /* 0x000000cb07077212 */ /* 0x000fe400078e9608 */
[----:B------:R-:W-:-:S02]  /*79c0*/  LOP3.LUT R8, R13, R227, R6, 0x96, !PT ;  /* 0x000000e30d087212 */ /* 0x000fc400078e9606 */
[C---:B------:R-:W-:Y:S01]  /*79d0*/  PRMT R42, R0.reuse, 0x7632, R42 ;  /* 0x00007632002a7816 */ /* 0x040fe2000000002a */
[----:B------:R-:W-:Y:S01]  /*79e0*/  IMAD.WIDE.U32 R6, R7, -0x2daee0ad, RZ ;  /* 0xd2511f5307067825 */ /* 0x000fe200078e00ff */
[----:B------:R-:W-:Y:S01]  /*79f0*/  PRMT R43, R0, 0x7610, R43 ;  /* 0x00007610002b7816 */ /* 0x000fe2000000002b */
[----:B------:R5:W-:Y:S01]  /*7a00*/  MUFU.EX2 R232, R104 ;  /* 0x0000006800e87308 */ /* 0x000be20000000800 */
[----:B-1----:R-:W-:Y:S01]  /*7a10*/  F2FP.PACK_AB R0, R31, R30 ;  /* 0x0000001e1f00723e */ /* 0x002fe200000000ff */
[----:B------:R-:W-:Y:S01]  /*7a20*/  IMAD.WIDE.U32 R8, R8, -0x2daee0ad, RZ ;  /* 0xd2511f5308087825 */ /* 0x000fe200078e00ff */
[----:B------:R-:W-:Y:S01]  /*7a30*/  @!P2 HADD2 R127, -R42.H0_H0, -RZ.H0_H0 ;  /* 0xa00000ff2a7fa230 */ /* 0x000fe20000000900 */
[----:B------:R-:W-:Y:S01]  /*7a40*/  LOP3.LUT R7, R7, R228, R10, 0x96, !PT ;  /* 0x000000e407077212 */ /* 0x000fe200078e960a */
[----:B------:R-:W-:Y:S01]  /*7a50*/  @!P3 HADD2 R125, -R43.H0_H0, -RZ.H0_H0 ;  /* 0xa00000ff2b7db230 */ /* 0x000fe20000000900 */
[C---:B------:R-:W-:Y:S02]  /*7a60*/  PRMT R41, R0.reuse, 0x7610, R41 ;  /* 0x0000761000297816 */ /* 0x040fe40000000029 */
[----:B------:R-:W-:Y:S01]  /*7a70*/  PRMT R40, R0, 0x7632, R40 ;  /* 0x0000763200287816 */ /* 0x000fe20000000028 */
[----:B----4-:R-:W-:Y:S01]  /*7a80*/  IMAD.MOV.U32 R110, RZ, RZ, R230 ;  /* 0x000000ffff6e7224 */ /* 0x010fe200078e00e6 */
[----:B------:R-:W-:Y:S01]  /*7a90*/  LOP3.LUT R0, R2, 0xff, RZ, 0xc0, !PT ;  /* 0x000000ff02007812 */ /* 0x000fe200078ec0ff */
[----:B------:R-:W-:Y:S01]  /*7aa0*/  @!P1 HADD2 R131, -R41.H0_H0, -RZ.H0_H0 ;  /* 0xa00000ff29839230 */ /* 0x000fe20000000900 */
[----:B------:R-:W-:Y:S01]  /*7ab0*/  LOP3.LUT R9, R9, R229, R6, 0x96, !PT ;  /* 0x000000e509097212 */ /* 0x000fe200078e9606 */
[----:B------:R-:W-:Y:S01]  /*7ac0*/  IMAD.WIDE.U32 R6, R7, -0x326172a9, RZ ;  /* 0xcd9e8d5707067825 */ /* 0x000fe200078e00ff */
[----:B------:R-:W-:Y:S01]  /*7ad0*/  PRMT R126, R43, 0x5410, R42 ;  /* 0x000054102b7e7816 */ /* 0x000fe2000000002a */
[----:B------:R-:W-:Y:S01]  /*7ae0*/  @!P0 HADD2 R130, -R40.H0_H0, -RZ.H0_H0 ;  /* 0xa00000ff28828230 */ /* 0x000fe20000000900 */
[----:B------:R-:W-:Y:S01]  /*7af0*/  @!P2 PRMT R42, R127, 0x5410, RZ ;  /* 0x000054107f2aa816 */ /* 0x000fe200000000ff */
[----:B-----5:R-:W-:Y:S01]  /*7b00*/  IMAD.MOV.U32 R104, RZ, RZ, R227 ;  /* 0x000000ffff687224 */ /* 0x020fe200078e00e3 */
[----:B------:R-:W-:Y:S01]  /*7b10*/  ISETP.GE.U32.AND P2, PT, R194, R0, PT ;  /* 0x00000000c200720c */ /* 0x000fe20003f46070 */
[----:B------:R-:W-:Y:S01]  /*7b20*/  MUFU.EX2 R227, R118 ;  /* 0x0000007600e37308 */ /* 0x000fe20000000800 */
[----:B------:R-:W-:-:S02]  /*7b30*/  SHF.R.U32.HI R0, RZ, 0x18, R2 ;  /* 0x00000018ff007819 */ /* 0x000fc40000011602 */
[----:B------:R-:W-:Y:S02]  /*7b40*/  LOP3.LUT R10, R2, 0xffff, RZ, 0xc0, !PT ;  /* 0x0000ffff020a7812 */ /* 0x000fe400078ec0ff */
[----:B------:R-:W-:Y:S01]  /*7b50*/  SHF.R.U32.HI R11, RZ, 0x10, R2 ;  /* 0x00000010ff0b7819 */ /* 0x000fe20000011602 */
[----:B------:R-:W-:Y:S01]  /*7b60*/  IMAD.WIDE.U32 R2, R9, -0x326172a9, RZ ;  /* 0xcd9e8d5709027825 */ /* 0x000fe200078e00ff */
[----:B------:R-:W-:Y:S02]  /*7b70*/  @!P3 PRMT R43, R125, 0x5410, RZ ;  /* 0x000054107d2bb816 */ /* 0x000fe400000000ff */
[----:B------:R-:W-:Y:S01]  /*7b80*/  PRMT R125, R41, 0x5410, R40 ;  /* 0x00005410297d7816 */ /* 0x000fe20000000028 */
[----:B------:R-:W-:Y:S01]  /*7b90*/  FADD.FTZ R9, R98, R21 ;  /* 0x0000001562097221 */ /* 0x000fe20000010000 */
[----:B------:R-:W-:Y:S02]  /*7ba0*/  @!P1 PRMT R41, R131, 0x5410, RZ ;  /* 0x0000541083299816 */ /* 0x000fe400000000ff */
[----:B------:R-:W-:Y:S01]  /*7bb0*/  ISETP.GE.U32.AND P1, PT, R194, R0, PT ;  /* 0x00000000c200720c */ /* 0x000fe20003f26070 */
[----:B------:R-:W-:Y:S01]  /*7bc0*/  FADD.FTZ R9, R32, R9 ;  /* 0x0000000920097221 */ /* 0x000fe20000010000 */
[----:B------:R-:W-:Y:S01]  /*7bd0*/  LOP3.LUT R12, R7, R230, R12, 0x96, !PT ;  /* 0x000000e6070c7212 */ /* 0x000fe200078e960c */
[----:B------:R-:W-:Y:S01]  /*7be0*/  IMAD.SHL.U32 R32, R187, 0x8, RZ ;  /* 0x00000008bb207824 */ /* 0x000fe200078e00ff */
[----:B------:R-:W-:Y:S01]  /*7bf0*/  LOP3.LUT R6, R3, R231, R6, 0x96, !PT ;  /* 0x000000e703067212 */ /* 0x000fe200078e9606 */
[----:B------:R-:W-:Y:S01]  /*7c00*/  MUFU.EX2 R230, R113 ;  /* 0x0000007100e67308 */ /* 0x000fe20000000800 */
[C---:B------:R-:W-:Y:S01]  /*7c10*/  LOP3.LUT R7, R2.reuse, 0xff, RZ, 0xc0, !PT ;  /* 0x000000ff02077812 */ /* 0x040fe200078ec0ff */
[----:B------:R-:W-:Y:S01]  /*7c20*/  FADD.FTZ R96, R33, R9 ;  /* 0x0000000921607221 */ /* 0x000fe20000010000 */
[----:B------:R-:W-:Y:S01]  /*7c30*/  LOP3.LUT R16, R2, 0xffff, RZ, 0xc0, !PT ;  /* 0x0000ffff02107812 */ /* 0x000fe200078ec0ff */
[----:B------:R-:W-:Y:S01]  /*7c40*/  IMAD.WIDE R32, R32, 0x2, R34 ;  /* 0x0000000220207825 */ /* 0x000fe200078e0222 */
[----:B------:R-:W-:-:S02]  /*7c50*/  SHF.R.U32.HI R13, RZ, 0x10, R2 ;  /* 0x00000010ff0d7819 */ /* 0x000fc40000011602 */
[----:B------:R-:W-:Y:S01]  /*7c60*/  SHF.R.U32.HI R0, RZ, 0x18, R2 ;  /* 0x00000018ff007819 */ /* 0x000fe20000011602 */
[----:B------:R-:W-:Y:S01]  /*7c70*/  IMAD.WIDE.U32 R2, R27, -0x2daee0ad, RZ ;  /* 0xd2511f531b027825 */ /* 0x000fe200078e00ff */
[----:B------:R-:W-:Y:S01]  /*7c80*/  @!P0 PRMT R40, R130, 0x5410, RZ ;  /* 0x0000541082288816 */ /* 0x000fe200000000ff */
[----:B------:R-:W-:Y:S01]  /*7c90*/  ST.E.U16 [R32.64], R36 ;  /* 0x0000002420007985 */ /* 0x000fe2000c101504 */
[----:B------:R-:W-:Y:S02]  /*7ca0*/  ISETP.GE.U32.AND P0, PT, R194, R7, PT ;  /* 0x00000007c200720c */ /* 0x000fe40003f06070 */
[----:B------:R-:W-:Y:S01]  /*7cb0*/  LOP3.LUT R45, R3, R252, R14, 0x96, !PT ;  /* 0x000000fc032d7212 */ /* 0x000fe200078e960e */
[----:B------:R-:W-:Y:S01]  /*7cc0*/  ST.E.U16 [R32.64+0x2], R39 ;  /* 0x0000022720007985 */ /* 0x000fe2000c101504 */
[C---:B------:R-:W-:Y:S02]  /*7cd0*/  LOP3.LUT R83, R2.reuse, 0xffff, RZ, 0xc0, !PT ;  /* 0x0000ffff02537812 */ /* 0x040fe400078ec0ff */
[----:B------:R-:W-:-:S02]  /*7ce0*/  LOP3.LUT R86, R2, 0xff, RZ, 0xc0, !PT ;  /* 0x000000ff02567812 */ /* 0x000fc400078ec0ff */
[--C-:B------:R-:W-:Y:S02]  /*7cf0*/  SHF.R.U32.HI R84, RZ, 0x10, R2.reuse ;  /* 0x00000010ff547819 */ /* 0x100fe40000011602 */
[----:B------:R-:W-:Y:S01]  /*7d00*/  SHF.R.U32.HI R85, RZ, 0x18, R2 ;  /* 0x00000018ff557819 */ /* 0x000fe20000011602 */
[----:B------:R-:W-:Y:S01]  /*7d10*/  IMAD.WIDE.U32 R2, R12, -0x2daee0ad, RZ ;  /* 0xd2511f530c027825 */ /* 0x000fe200078e00ff */
[----:B------:R-:W-:Y:S02]  /*7d20*/  @!P4 PRMT R44, R123, 0x5410, RZ ;  /* 0x000054107b2cc816 */ /* 0x000fe400000000ff */
[----:B------:R-:W-:Y:S02]  /*7d30*/  ISETP.GE.U32.AND P4, PT, R194, R0, PT ;  /* 0x00000000c200720c */ /* 0x000fe40003f86070 */
[C---:B------:R-:W-:Y:S02]  /*7d40*/  LOP3.LUT R7, R2.reuse, 0xff, RZ, 0xc0, !PT ;  /* 0x000000ff02077812 */ /* 0x040fe400078ec0ff */
[----:B------:R-:W-:-:S02]  /*7d50*/  LOP3.LUT R29, R2, 0xffff, RZ, 0xc0, !PT ;  /* 0x0000ffff021d7812 */ /* 0x000fc400078ec0ff */
[--C-:B------:R-:W-:Y:S02]  /*7d60*/  SHF.R.U32.HI R28, RZ, 0x10, R2.reuse ;  /* 0x00000010ff1c7819 */ /* 0x100fe40000011602 */
[----:B------:R-:W-:Y:S02]  /*7d70*/  SHF.R.U32.HI R12, RZ, 0x18, R2 ;  /* 0x00000018ff0c7819 */ /* 0x000fe40000011602 */
[----:B------:R-:W-:Y:S02]  /*7d80*/  SHF.R.U32.HI R2, RZ, 0x8, R22 ;  /* 0x00000008ff027819 */ /* 0x000fe40000011616 */
[----:B------:R-:W-:Y:S01]  /*7d90*/  LOP3.LUT R0, R3, R252, R8, 0x96, !PT ;  /* 0x000000fc03007212 */ /* 0x000fe200078e9608 */
[----:B------:R-:W-:Y:S01]  /*7da0*/  FADD.FTZ R8, R173, R19 ;  /* 0x00000013ad087221 */ /* 0x000fe20000010000 */
[----:B------:R-:W-:Y:S02]  /*7db0*/  PRMT R89, R25, 0x5410, R2 ;  /* 0x0000541019597816 */ /* 0x000fe40000000002 */
[----:B------:R-:W-:Y:S01]  /*7dc0*/  LOP3.LUT R2, R24, 0xff, RZ, 0xc0, !PT ;  /* 0x000000ff18027812 */ /* 0x000fe200078ec0ff */
[----:B------:R-:W-:Y:S01]  /*7dd0*/  FADD.FTZ R27, R175, R8 ;  /* 0x00000008af1b7221 */ /* 0x000fe20000010000 */
[----:B------:R-:W-:Y:S01]  /*7de0*/  SHF.R.U32.HI R3, RZ, 0x8, R10 ;  /* 0x00000008ff037819 */ /* 0x000fe2000001160a */
[----:B------:R-:W-:Y:S01]  /*7df0*/  FADD.FTZ R10, R30, R17 ;  /* 0x000000111e0a7221 */ /* 0x000fe20000010000 */
[----:B------:R-:W-:Y:S01]  /*7e00*/  PRMT R87, R2, 0x5410, R23 ;  /* 0x0000541002577816 */ /* 0x000fe20000000017 */
[----:B------:R-:W-:Y:S01]  /*7e10*/  IMAD.SHL.U32 R30, R187, 0x40, RZ ;  /* 0x00000040bb1e7824 */ /* 0x000fe200078e00ff */
[----:B------:R-:W-:Y:S01]  /*7e20*/  F2FP.PACK_AB R23, R178, R169 ;  /* 0x000000a9b217723e */ /* 0x000fe200000000ff */
[----:B------:R-:W-:Y:S01]  /*7e30*/  FADD.FTZ R95, R179, R27 ;  /* 0x0000001bb35f7221 */ /* 0x000fe20000010000 */
[----:B------:R-:W-:Y:S01]  /*7e40*/  LOP3.LUT R2, R3, 0xffff, RZ, 0xc0, !PT ;  /* 0x0000ffff03027812 */ /* 0x000fe200078ec0ff */
[----:B------:R-:W-:Y:S01]  /*7e50*/  IMAD.MOV.U32 R179, RZ, RZ, R190 ;  /* 0x000000ffffb37224 */ /* 0x000fe200078e00be */
[----:B------:R-:W-:Y:S01]  /*7e60*/  PRMT R22, R23, 0x7632, R22 ;  /* 0x0000763217167816 */ /* 0x000fe20000000016 */
[----:B------:R-:W-:Y:S01]  /*7e70*/  @!P2 HADD2 R133, -R23.H0_H0, -RZ.H0_H0 ;  /* 0xa00000ff1785a230 */ /* 0x000fe20000000900 */
[----:B------:R-:W-:-:S02]  /*7e80*/  ISETP.GE.U32.AND P3, PT, R194, R2, PT ;  /* 0x00000002c200720c */ /* 0x000fc40003f66070 */
[----:B------:R-:W-:Y:S01]  /*7e90*/  LOP3.LUT R2, R11, 0xff, RZ, 0xc0, !PT ;  /* 0x000000ff0b027812 */ /* 0x000fe200078ec0ff */
[----:B------:R-:W-:Y:S01]  /*7ea0*/  FADD.FTZ R11, R174, R18 ;  /* 0x00000012ae0b7221 */ /* 0x000fe20000010000 */
[----:B------:R-:W-:Y:S02]  /*7eb0*/  PRMT R98, R23, 0x5410, R22 ;  /* 0x0000541017627816 */ /* 0x000fe40000000016 */
[----:B------:R-:W-:Y:S02]  /*7ec0*/  @!P2 PRMT R23, R133, 0x5410, RZ ;  /* 0x000054108517a816 */ /* 0x000fe400000000ff */
[----:B------:R-:W-:Y:S02]  /*7ed0*/  ISETP.GE.U32.AND P2, PT, R194, R2, PT ;  /* 0x00000002c200720c */ /* 0x000fe40003f46070 */
[----:B------:R-:W-:Y:S02]  /*7ee0*/  LOP3.LUT R2, R6, 0xffff, RZ, 0xc0, !PT ;  /* 0x0000ffff06027812 */ /* 0x000fe400078ec0ff */
[----:B--2---:R-:W-:Y:S01]  /*7ef0*/  F2FP.PACK_AB R25, R168, R88 ;  /* 0x00000058a819723e */ /* 0x004fe200000000ff */
[----:B------:R-:W-:Y:S01]  /*7f00*/  @!P3 HADD2 R132, -R22.H0_H0, -RZ.H0_H0 ;  /* 0xa00000ff1684b230 */ /* 0x000fe20000000900 */
[----:B------:R-:W-:-:S02]  /*7f10*/  LOP3.LUT R3, R6, 0xff, RZ, 0xc0, !PT ;  /* 0x000000ff06037812 */ /* 0x000fc400078ec0ff */
[----:B------:R-:W-:Y:S02]  /*7f20*/  SHF.R.U32.HI R2, RZ, 0x8, R2 ;  /* 0x00000008ff027819 */ /* 0x000fe40000011602 */
[----:B------:R-:W-:Y:S02]  /*7f30*/  @!P3 PRMT R22, R132, 0x5410, RZ ;  /* 0x000054108416b816 */ /* 0x000fe400000000ff */
[C---:B------:R-:W-:Y:S01]  /*7f40*/  PRMT R24, R25.reuse, 0x7632, R24 ;  /* 0x0000763219187816 */ /* 0x040fe20000000018 */
[----:B------:R-:W-:Y:S01]  /*7f50*/  @!P2 HADD2 R134, -R25.H0_H0, -RZ.H0_H0 ;  /* 0xa00000ff1986a230 */ /* 0x000fe20000000900 */
[----:B------:R-:W-:Y:S02]  /*7f60*/  ISETP.GE.U32.AND P3, PT, R194, R3, PT ;  /* 0x00000003c200720c */ /* 0x000fe40003f66070 */
[----:B------:R-:W-:Y:S01]  /*7f70*/  LOP3.LUT R2, R2, 0xffff, RZ, 0xc0, !PT ;  /* 0x0000ffff02027812 */ /* 0x000fe200078ec0ff */
[----:B------:R-:W-:Y:S01]  /*7f80*/  @!P1 HADD2 R135, -R24.H0_H0, -RZ.H0_H0 ;  /* 0xa00000ff18879230 */ /* 0x000fe20000000900 */
[----:B------:R-:W-:-:S02]  /*7f90*/  PRMT R92, R25, 0x5410, R24 ;  /* 0x00005410195c7816 */ /* 0x000fc40000000018 */
[----:B------:R-:W-:Y:S02]  /*7fa0*/  @!P2 PRMT R25, R134, 0x5410, RZ ;  /* 0x000054108619a816 */ /* 0x000fe400000000ff */
[C---:B------:R-:W-:Y:S02]  /*7fb0*/  ISETP.GE.U32.AND P2, PT, R194.reuse, R2, PT ;  /* 0x00000002c200720c */ /* 0x040fe40003f46070 */
[--C-:B------:R-:W-:Y:S02]  /*7fc0*/  SHF.R.U32.HI R2, RZ, 0x18, R6.reuse ;  /* 0x00000018ff027819 */ /* 0x100fe40000011606 */
[----:B------:R-:W-:Y:S02]  /*7fd0*/  F2FP.PACK_AB R21, R177, R176 ;  /* 0x000000b0b115723e */ /* 0x000fe400000000ff */
[----:B------:R-:W-:Y:S02]  /*7fe0*/  @!P1 PRMT R24, R135, 0x5410, RZ ;  /* 0x0000541087189816 */ /* 0x000fe400000000ff */
[----:B------:R-:W-:Y:S01]  /*7ff0*/  ISETP.GE.U32.AND P1, PT, R194, R2, PT ;  /* 0x00000002c200720c */ /* 0x000fe20003f26070 */
[----:B------:R-:W-:Y:S01]  /*8000*/  @!P3 HADD2 R137, -R21.H0_H0, -RZ.H0_H0 ;  /* 0xa00000ff1589b230 */ /* 0x000fe20000000900 */
[----:B------:R-:W-:-:S02]  /*8010*/  SHF.R.U32.HI R2, RZ, 0x10, R6 ;  /* 0x00000010ff027819 */ /* 0x000fc40000011606 */
[----:B------:R-:W-:Y:S02]  /*8020*/  PRMT R17, R21, 0x7632, R17 ;  /* 0x0000763215117816 */ /* 0x000fe40000000011 */
[----:B------:R-:W-:Y:S02]  /*8030*/  LOP3.LUT R2, R2, 0xff, RZ, 0xc0, !PT ;  /* 0x000000ff02027812 */ /* 0x000fe400078ec0ff */
[----:B------:R-:W-:Y:S01]  /*8040*/  F2FP.PACK_AB R19, R97, R158 ;  /* 0x0000009e6113723e */ /* 0x000fe200000000ff */
[----:B------:R-:W-:Y:S01]  /*8050*/  @!P2 HADD2 R136, -R17.H0_H0, -RZ.H0_H0 ;  /* 0xa00000ff1188a230 */ /* 0x000fe20000000900 */
[----:B------:R-:W-:Y:S02]  /*8060*/  PRMT R154, R21, 0x5410, R17 ;  /* 0x00005410159a7816 */ /* 0x000fe40000000011 */
[----:B------:R-:W-:Y:S02]  /*8070*/  @!P3 PRMT R21, R137, 0x5410, RZ ;  /* 0x000054108915b816 */ /* 0x000fe400000000ff */
[----:B------:R-:W-:-:S02]  /*8080*/  ISETP.GE.U32.AND P3, PT, R194, R2, PT ;  /* 0x00000002c200720c */ /* 0x000fc40003f66070 */
[----:B------:R-:W-:Y:S02]  /*8090*/  PRMT R18, R19, 0x7632, R18 ;  /* 0x0000763213127816 */ /* 0x000fe40000000012 */
[----:B------:R-:W-:Y:S02]  /*80a0*/  LOP3.LUT R2, R13, 0xff, RZ, 0xc0, !PT ;  /* 0x000000ff0d027812 */ /* 0x000fe400078ec0ff */
[----:B------:R-:W-:Y:S01]  /*80b0*/  @!P2 PRMT R17, R136, 0x5410, RZ ;  /* 0x000054108811a816 */ /* 0x000fe200000000ff */
[----:B------:R-:W-:Y:S01]  /*80c0*/  @!P1 HADD2 R138, -R18.H0_H0, -RZ.H0_H0 ;  /* 0xa00000ff128a9230 */ /* 0x000fe20000000900 */
[----:B------:R-:W-:Y:S02]  /*80d0*/  ISETP.GE.U32.AND P2, PT, R194, R2, PT ;  /* 0x00000002c200720c */ /* 0x000fe40003f46070 */
[----:B------:R-:W-:Y:S02]  /*80e0*/  SHF.R.U32.HI R2, RZ, 0x8, R16 ;  /* 0x00000008ff027819 */ /* 0x000fe40000011610 */
[----:B------:R-:W-:Y:S01]  /*80f0*/  PRMT R152, R19, 0x5410, R18 ;  /* 0x0000541013987816 */ /* 0x000fe20000000012 */
[----:B------:R-:W-:Y:S01]  /*8100*/  @!P3 HADD2 R139, -R19.H0_H0, -RZ.H0_H0 ;  /* 0xa00000ff138bb230 */ /* 0x000fe20000000900 */
[----:B------:R-:W-:-:S02]  /*8110*/  LOP3.LUT R2, R2, 0xffff, RZ, 0xc0, !PT ;  /* 0x0000ffff02027812 */ /* 0x000fc400078ec0ff */
[----:B------:R-:W-:Y:S02]  /*8120*/  @!P1 PRMT R18, R138, 0x5410, RZ ;  /* 0x000054108a129816 */ /* 0x000fe400000000ff */
[----:B------:R-:W1:Y:S01]  /*8130*/  MUFU.EX2 R138, R112 ;  /* 0x00000070008a7308 */ /* 0x000e620000000800 */
[----:B------:R-:W-:Y:S02]  /*8140*/  ISETP.GE.U32.AND P1, PT, R194, R2, PT ;  /* 0x00000002c200720c */ /* 0x000fe40003f26070 */
[----:B---3--:R-:W-:Y:S02]  /*8150*/  F2FP.PACK_AB R14, R236, R225 ;  /* 0x000000e1ec0e723e */ /* 0x008fe400000000ff */
[----:B------:R-:W-:Y:S02]  /*8160*/  LOP3.LUT R2, R15, 0xffff, RZ, 0xc0, !PT ;  /* 0x0000ffff0f027812 */ /* 0x000fe400078ec0ff */
[----:B------:R-:W-:Y:S01]  /*8170*/  SHF.R.U32.HI R3, RZ, 0x10, R15 ;  /* 0x00000010ff037819 */ /* 0x000fe2000001160f */
[----:B------:R-:W-:Y:S01]  /*8180*/  @!P0 HADD2 R140, -R14.H0_H0, -RZ.H0_H0 ;  /* 0xa00000ff0e8c8230 */ /* 0x000fe20000000900 */
[----:B------:R-:W-:Y:S01]  /*8190*/  @!P3 PRMT R19, R139, 0x5410, RZ ;  /* 0x000054108b13b816 */ /* 0x000fe200000000ff */
[----:B------:R-:W-:Y:S01]  /*81a0*/  IMAD.MOV.U32 R139, RZ, RZ, R231 ;  /* 0x000000ffff8b7224 */ /* 0x000fe200078e00e7 */
[----:B------:R-:W-:Y:S01]  /*81b0*/  PRMT R13, R14, 0x7632, R13 ;  /* 0x000076320e0d7816 */ /* 0x000fe2000000000d */
[----:B------:R2:W3:Y:S01]  /*81c0*/  MUFU.EX2 R231, R106 ;  /* 0x0000006a00e77308 */ /* 0x0004e20000000800 */
[----:B------:R-:W-:-:S02]  /*81d0*/  ISETP.GE.U32.AND P3, PT, R194, R7, PT ;  /* 0x00000007c200720c */ /* 0x000fc40003f66070 */
[----:B------:R-:W-:Y:S01]  /*81e0*/  SHF.R.U32.HI R6, RZ, 0x8, R2 ;  /* 0x00000008ff067819 */ /* 0x000fe20000011602 */
[----:B------:R-:W-:Y:S01]  /*81f0*/  @!P1 HADD2 R141, -R13.H0_H0, -RZ.H0_H0 ;  /* 0xa00000ff0d8d9230 */ /* 0x000fe20000000900 */
[----:B------:R-:W-:Y:S02]  /*8200*/  SHF.R.U32.HI R7, RZ, 0x18, R15 ;  /* 0x00000018ff077819 */ /* 0x000fe4000001160f */
[----:B------:R-:W-:Y:S01]  /*8210*/  LOP3.LUT R2, R3, 0xff, RZ, 0xc0, !PT ;  /* 0x000000ff03027812 */ /* 0x000fe200078ec0ff */
[----:B------:R-:W-:Y:S01]  /*8220*/  FADD.FTZ R3, R180, R11 ;  /* 0x0000000bb4037221 */ /* 0x000fe20000010000 */
[----:B-1----:R-:W-:Y:S01]  /*8230*/  F2FP.PACK_AB R16, R138, R105 ;  /* 0x000000698a10723e */ /* 0x002fe200000000ff */
[----:B------:R-:W-:Y:S01]  /*8240*/  IMAD.MOV.U32 R180, RZ, RZ, R229 ;  /* 0x000000ffffb47224 */ /* 0x000fe200078e00e5 */
[----:B------:R-:W-:Y:S01]  /*8250*/  PRMT R81, R2, 0x5410, R7 ;  /* 0x0000541002517816 */ /* 0x000fe20000000007 */
[----:B------:R-:W1:Y:S01]  /*8260*/  MUFU.EX2 R229, R99 ;  /* 0x0000006300e57308 */ /* 0x000e620000000800 */
[----:B------:R-:W-:Y:S01]  /*8270*/  LOP3.LUT R2, R28, 0xff, RZ, 0xc0, !PT ;  /* 0x000000ff1c027812 */ /* 0x000fe200078ec0ff */
[----:B------:R-:W-:Y:S01]  /*8280*/  @!P2 HADD2 R142, -R16.H0_H0, -RZ.H0_H0 ;  /* 0xa00000ff108ea230 */ /* 0x000fe20000000900 */
[----:B------:R-:W-:Y:S01]  /*8290*/  LOP3.LUT R8, R15, 0xff, RZ, 0xc0, !PT ;  /* 0x000000ff0f087812 */ /* 0x000fe200078ec0ff */
[----:B------:R-:W-:Y:S01]  /*82a0*/  FADD.FTZ R93, R181, R3 ;  /* 0x00000003b55d7221 */ /* 0x000fe20000010000 */
[----:B------:R-:W-:Y:S01]  /*82b0*/  PRMT R137, R14, 0x5410, R13 ;  /* 0x000054100e897816 */ /* 0x000fe2000000000d */
[----:B------:R-:W-:Y:S01]  /*82c0*/  IMAD R28, R187, 0x48, RZ ;  /* 0x00000048bb1c7824 */ /* 0x000fe200078e02ff */
[----:B------:R-:W-:Y:S01]  /*82d0*/  @!P1 PRMT R13, R141, 0x5410, RZ ;  /* 0x000054108d0d9816 */ /* 0x000fe200000000ff */
[----:B--2---:R-:W-:Y:S01]  /*82e0*/  IMAD.MOV.U32 R106, RZ, RZ, R228 ;  /* 0x000000ffff6a7224 */ /* 0x004fe200078e00e4 */
[----:B------:R-:W-:Y:S01]  /*82f0*/  PRMT R15, R16, 0x7632, R15 ;  /* 0x00007632100f7816 */ /* 0x000fe2000000000f */
[----:B------:R-:W2:Y:S01]  /*8300*/  MUFU.EX2 R228, R116 ;  /* 0x0000007400e47308 */ /* 0x000ea20000000800 */
[----:B------:R-:W-:-:S02]  /*8310*/  ISETP.GE.U32.AND P1, PT, R194, R2, PT ;  /* 0x00000002c200720c */ /* 0x000fc40003f26070 */
[----:B------:R-:W-:Y:S01]  /*8320*/  LOP3.LUT R2, R0, 0xff, RZ, 0xc0, !PT ;  /* 0x000000ff00027812 */ /* 0x000fe200078ec0ff */
[----:B------:R-:W-:Y:S01]  /*8330*/  @!P4 HADD2 R143, -R15.H0_H0, -RZ.H0_H0 ;  /* 0xa00000ff0f8fc230 */ /* 0x000fe20000000900 */
[----:B------:R-:W-:Y:S02]  /*8340*/  PRMT R136, R16, 0x5410, R15 ;  /* 0x0000541010887816 */ /* 0x000fe4000000000f */
[----:B------:R-:W-:Y:S02]  /*8350*/  @!P2 PRMT R16, R142, 0x5410, RZ ;  /* 0x000054108e10a816 */ /* 0x000fe400000000ff */
[----:B------:R-:W-:Y:S02]  /*8360*/  ISETP.GE.U32.AND P2, PT, R194, R2, PT ;  /* 0x00000002c200720c */ /* 0x000fe40003f46070 */
[----:B------:R-:W-:Y:S02]  /*8370*/  LOP3.LUT R2, R0, 0xffff, RZ, 0xc0, !PT ;  /* 0x0000ffff00027812 */ /* 0x000fe400078ec0ff */
[----:B------:R-:W-:-:S02]  /*8380*/  @!P4 PRMT R15, R143, 0x5410, RZ ;  /* 0x000054108f0fc816 */ /* 0x000fc400000000ff */
[----:B------:R-:W-:Y:S02]  /*8390*/  SHF.R.U32.HI R2, RZ, 0x8, R2 ;  /* 0x00000008ff027819 */ /* 0x000fe40000011602 */
[----:B------:R-:W-:Y:S02]  /*83a0*/  @!P0 PRMT R14, R140, 0x5410, RZ ;  /* 0x000054108c0e8816 */ /* 0x000fe400000000ff */
[----:B------:R-:W-:Y:S02]  /*83b0*/  LOP3.LUT R2, R2, 0xffff, RZ, 0xc0, !PT ;  /* 0x0000ffff02027812 */ /* 0x000fe400078ec0ff */
[C---:B------:R-:W-:Y:S02]  /*83c0*/  ISETP.GE.U32.AND P0, PT, R194.reuse, R12, PT ;  /* 0x0000000cc200720c */ /* 0x040fe40003f06070 */
[----:B------:R-:W-:Y:S02]  /*83d0*/  ISETP.GE.U32.AND P4, PT, R194, R2, PT ;  /* 0x00000002c200720c */ /* 0x000fe40003f86070 */
[----:B------:R-:W-:-:S02]  /*83e0*/  F2FP.PACK_AB R12, R234, R233 ;  /* 0x000000e9ea0c723e */ /* 0x000fc400000000ff */
[----:B------:R-:W-:Y:S01]  /*83f0*/  SHF.R.U32.HI R2, RZ, 0x8, R29 ;  /* 0x00000008ff027819 */ /* 0x000fe2000001161d */
[----:B------:R-:W-:Y:S01]  /*8400*/  IMAD.WIDE R28, R28, 0x2, R34 ;  /* 0x000000021c1c7825 */ /* 0x000fe200078e0222 */
[----:B------:R-:W-:Y:S01]  /*8410*/  PRMT R11, R12, 0x7632, R11 ;  /* 0x000076320c0b7816 */ /* 0x000fe2000000000b */
[----:B------:R-:W-:Y:S01]  /*8420*/  @!P2 HADD2 R145, -R12.H0_H0, -RZ.H0_H0 ;  /* 0xa00000ff0c91a230 */ /* 0x000fe20000000900 */
[----:B------:R-:W-:Y:S02]  /*8430*/  LOP3.LUT R2, R2, 0xffff, RZ, 0xc0, !PT ;  /* 0x0000ffff02027812 */ /* 0x000fe400078ec0ff */
[----:B------:R-:W-:Y:S02]  /*8440*/  PRMT R131, R12, 0x5410, R11 ;  /* 0x000054100c837816 */ /* 0x000fe4000000000b */
[----:B------:R-:W-:Y:S01]  /*8450*/  @!P2 PRMT R12, R145, 0x5410, RZ ;  /* 0x00005410910ca816 */ /* 0x000fe200000000ff */
[----:B------:R-:W-:Y:S01]  /*8460*/  @!P4 HADD2 R144, -R11.H0_H0, -RZ.H0_H0 ;  /* 0xa00000ff0b90c230 */ /* 0x000fe20000000900 */
[----:B------:R-:W-:Y:S01]  /*8470*/  ISETP.GE.U32.AND P2, PT, R194, R2, PT ;  /* 0x00000002c200720c */ /* 0x000fe20003f46070 */
[----:B------:R-:W-:Y:S01]  /*8480*/  IMAD.MOV.U32 R145, RZ, RZ, R203 ;  /* 0x000000ffff917224 */ /* 0x000fe200078e00cb */
[----:B------:R-:W-:-:S02]  /*8490*/  SHF.R.U32.HI R2, RZ, 0x18, R0 ;  /* 0x00000018ff027819 */ /* 0x000fc40000011600 */
[----:B------:R-:W-:Y:S01]  /*84a0*/  PRMT R82, R8, 0x5410, R6 ;  /* 0x0000541008527816 */ /* 0x000fe20000000006 */
[----:B------:R-:W-:Y:S01]  /*84b0*/  FADD.FTZ R6, R31, R10 ;  /* 0x0000000a1f067221 */ /* 0x000fe20000010000 */
[----:B---3--:R-:W-:Y:S01]  /*84c0*/  F2FP.PACK_AB R8, R232, R231 ;  /* 0x000000e7e808723e */ /* 0x008fe200000000ff */
[----:B------:R-:W-:Y:S01]  /*84d0*/  IMAD.WIDE R30, R30, 0x2, R34 ;  /* 0x000000021e1e7825 */ /* 0x000fe200078e0222 */
[----:B------:R-:W-:Y:S02]  /*84e0*/  @!P4 PRMT R11, R144, 0x5410, RZ ;  /* 0x00005410900bc816 */ /* 0x000fe400000000ff */
[----:B------:R-:W-:Y:S01]  /*84f0*/  ISETP.GE.U32.AND P4, PT, R194, R2, PT ;  /* 0x00000002c200720c */ /* 0x000fe20003f86070 */
[----:B------:R-:W-:Y:S01]  /*8500*/  @!P3 HADD2 R146, -R8.H0_H0, -RZ.H0_H0 ;  /* 0xa00000ff0892b230 */ /* 0x000fe20000000900 */
[----:B------:R-:W-:Y:S01]  /*8510*/  SHF.R.U32.HI R2, RZ, 0x10, R0 ;  /* 0x00000010ff027819 */ /* 0x000fe20000011600 */
[----:B------:R-:W-:Y:S01]  /*8520*/  IMAD.MOV.U32 R144, RZ, RZ, R202 ;  /* 0x000000ffff907224 */ /* 0x000fe200078e00ca */
[----:B-1----:R-:W-:Y:S01]  /*8530*/  F2FP.PACK_AB R10, R230, R229 ;  /* 0x000000e5e60a723e */ /* 0x002fe200000000ff */
[----:B------:R-:W-:Y:S01]  /*8540*/  IMAD.WIDE.U32 R202, R171, -0x326172a9, RZ ;  /* 0xcd9e8d57abca7825 */ /* 0x000fe200078e00ff */
[----:B------:R-:W-:Y:S01]  /*8550*/  PRMT R0, R8, 0x7632, R0 ;  /* 0x0000763208007816 */ /* 0x000fe20000000000 */
[----:B------:R1:W-:Y:S01]  /*8560*/  ST.E.U16 [R30.64], R26 ;  /* 0x0000001a1e007985 */ /* 0x0003e2000c101504 */
[----:B------:R-:W-:Y:S01]  /*8570*/  LOP3.LUT R2, R2, 0xff, RZ, 0xc0, !PT ;  /* 0x000000ff02027812 */ /* 0x000fe200078ec0ff */
[----:B------:R-:W-:Y:S01]  /*8580*/  @!P1 HADD2 R148, -R10.H0_H0, -RZ.H0_H0 ;  /* 0xa00000ff0a949230 */ /* 0x000fe20000000900 */
[----:B------:R-:W-:Y:S01]  /*8590*/  PRMT R9, R10, 0x7632, R9 ;  /* 0x000076320a097816 */ /* 0x000fe20000000009 */
[----:B------:R-:W-:Y:S01]  /*85a0*/  @!P2 HADD2 R147, -R0.H0_H0, -RZ.H0_H0 ;  /* 0xa00000ff0093a230 */ /* 0x000fe20000000900 */
[----:B------:R-:W-:Y:S01]  /*85b0*/  PRMT R130, R8, 0x5410, R0 ;  /* 0x0000541008827816 */ /* 0x000fe20000000000 */
[----:B------:R-:W-:Y:S01]  /*85c0*/  ST.E.U16 [R30.64+0x2], R20 ;  /* 0x000002141e007985 */ /* 0x000fe2000c101504 */
[----:B------:R-:W-:Y:S01]  /*85d0*/  @!P3 PRMT R8, R146, 0x5410, RZ ;  /* 0x000054109208b816 */ /* 0x000fe200000000ff */
[----:B------:R-:W-:Y:S01]  /*85e0*/  @!P0 HADD2 R149, -R9.H0_H0, -RZ.H0_H0 ;  /* 0xa00000ff09958230 */ /* 0x000fe20000000900 */
[----:B------:R-:W-:Y:S01]  /*85f0*/  ISETP.GE.U32.AND P3, PT, R194, R2, PT ;  /* 0x00000002c200720c */ /* 0x000fe20003f66070 */
[----:B------:R3:W-:Y:S01]  /*8600*/  ST.E.U16 [R28.64+0x2], R37 ;  /* 0x000002251c007985 */ /* 0x0007e2000c101504 */
[----:B------:R-:W-:Y:S01]  /*8610*/  LOP3.LUT R2, R159, R201, R202, 0x96, !PT ;  /* 0x000000c99f027212 */ /* 0x000fe200078e96ca */
[----:B------:R-:W-:Y:S01]  /*8620*/  FADD.FTZ R94, R88, R6 ;  /* 0x00000006585e7221 */ /* 0x000fe20000010000 */
[----:B------:R-:W-:Y:S01]  /*8630*/  LOP3.LUT R3, R188, R203, RZ, 0x3c, !PT ;  /* 0x000000cbbc037212 */ /* 0x000fe200078e3cff */
[----:B------:R4:W-:Y:S01]  /*8640*/  ST.E.U16 [R28.64], R38 ;  /* 0x000000261c007985 */ /* 0x0009e2000c101504 */
[----:B------:R-:W-:Y:S01]  /*8650*/  PRMT R129, R10, 0x5410, R9 ;  /* 0x000054100a817816 */ /* 0x000fe20000000009 */
[----:B------:R-:W-:Y:S01]  /*8660*/  IMAD.SHL.U32 R188, R5, 0x2, RZ ;  /* 0x0000000205bc7824 */ /* 0x000fe200078e00ff */
[----:B------:R-:W-:Y:S01]  /*8670*/  @!P1 PRMT R10, R148, 0x5410, RZ ;  /* 0x00005410940a9816 */ /* 0x000fe200000000ff */
[----:B------:R-:W-:Y:S01]  /*8680*/  ST.E.U16 [R34.64+0x10], R77 ;  /* 0x0000104d22007985 */ /* 0x000fe2000c101504 */
[----:B------:R-:W-:Y:S01]  /*8690*/  @!P0 PRMT R9, R149, 0x5410, RZ ;  /* 0x0000541095098816 */ /* 0x000fe200000000ff */
[----:B------:R-:W-:Y:S01]  /*86a0*/  IMAD.WIDE.U32 R148, R3, -0x2daee0ad, RZ ;  /* 0xd2511f5303947825 */ /* 0x000fe200078e00ff */
[----:B------:R-:W-:Y:S01]  /*86b0*/  @!P2 PRMT R0, R147, 0x5410, RZ ;  /* 0x000054109300a816 */ /* 0x000fe200000000ff */
[----:B------:R5:W-:Y:S01]  /*86c0*/  ST.E.U16 [R34.64+0x12], R74 ;  /* 0x0000124a22007985 */ /* 0x000be2000c101504 */
[----:B--2---:R-:W-:Y:S01]  /*86d0*/  F2FP.PACK_AB R7, R227, R228 ;  /* 0x000000e4e307723e */ /* 0x004fe200000000ff */
[----:B------:R-:W-:Y:S01]  /*86e0*/  IMAD R190, R4, 0x2, R188 ;  /* 0x0000000204be7824 */ /* 0x000fe200078e02bc */
[----:B------:R-:W-:Y:S01]  /*86f0*/  LOP3.LUT R5, R84, 0xff, RZ, 0xc0, !PT ;  /* 0x000000ff54057812 */ /* 0x000fe200078ec0ff */
[----:B------:R-:W-:Y:S01]  /*8700*/  ST.E.U16 [R32.64+0x10], R78 ;  /* 0x0000104e20007985 */ /* 0x000fe2000c101504 */
[----:B-1----:R-:W-:Y:S01]  /*8710*/  IMAD.WIDE.U32 R26, R2, -0x2daee0ad, RZ ;  /* 0xd2511f53021a7825 */ /* 0x002fe200078e00ff */
[----:B------:R-:W-:Y:S01]  /*8720*/  LOP3.LUT R2, R149, R153, R222, 0x96, !PT ;  /* 0x0000009995027212 */ /* 0x000fe200078e96de */
[----:B------:R-:W-:Y:S01]  /*8730*/  @!P3 HADD2 R151, -R7.H0_H0, -RZ.H0_H0 ;  /* 0xa00000ff0797b230 */ /* 0x000fe20000000900 */
[----:B------:R-:W-:Y:S01]  /*8740*/  ST.E.U16 [R32.64+0x12], R79 ;  /* 0x0000124f20007985 */ /* 0x000fe2000c101504 */
[----:B------:R-:W-:-:S02]  /*8750*/  PRMT R6, R7, 0x7632, R6 ;  /* 0x0000763207067816 */ /* 0x000fc40000000006 */
[----:B------:R-:W-:Y:S01]  /*8760*/  LOP3.LUT R36, R49, R144, R26, 0x96, !PT ;  /* 0x0000009031247212 */ /* 0x000fe200078e961a */
[----:B------:R-:W-:Y:S01]  /*8770*/  IMAD.WIDE.U32 R146, R2, -0x326172a9, RZ ;  /* 0xcd9e8d5702927825 */ /* 0x000fe200078e00ff */
[----:B------:R-:W-:Y:S01]  /*8780*/  LOP3.LUT R26, R27, R179, R148, 0x96, !PT ;  /* 0x000000b31b1a7212 */ /* 0x000fe200078e9694 */
[----:B------:R-:W-:Y:S01]  /*8790*/  ST.E.U16 [R30.64+0x10], R51 ;  /* 0x000010331e007985 */ /* 0x000fe2000c101504 */
[----:B------:R-:W-:Y:S01]  /*87a0*/  @!P4 HADD2 R150, -R6.H0_H0, -RZ.H0_H0 ;  /* 0xa00000ff0696c230 */ /* 0x000fe20000000900 */
[----:B---3--:R-:W-:Y:S01]  /*87b0*/  IMAD.WIDE.U32 R36, R36, -0x326172a9, RZ ;  /* 0xcd9e8d5724247825 */ /* 0x008fe200078e00ff */
[----:B------:R-:W-:Y:S01]  /*87c0*/  PRMT R128, R7, 0x5410, R6 ;  /* 0x0000541007807816 */ /* 0x000fe20000000006 */
[----:B------:R-:W-:Y:S01]  /*87d0*/  ST.E.U16 [R30.64+0x12], R50 ;  /* 0x000012321e007985 */ /* 0x000fe2000c101504 */
[----:B------:R-:W-:Y:S01]  /*87e0*/  @!P3 PRMT R7, R151, 0x5410, RZ ;  /* 0x000054109707b816 */ /* 0x000fe200000000ff */
[----:B------:R-:W-:Y:S01]  /*87f0*/  IMAD.WIDE.U32 R26, R26, -0x326172a9, RZ ;  /* 0xcd9e8d571a1a7825 */ /* 0x000fe200078e00ff */
[----:B------:R-:W-:Y:S01]  /*8800*/  @!P4 PRMT R6, R150, 0x5410, RZ ;  /* 0x000054109606c816 */ /* 0x000fe200000000ff */
[----:B------:R-:W-:Y:S02]  /*8810*/  ST.E.U16 [R28.64+0x10], R46 ;  /* 0x0000102e1c007985 */ /* 0x000fe4000c101504 */
[----:B------:R-:W-:Y:S01]  /*8820*/  IMAD.MOV.U32 R150, RZ, RZ, R184 ;  /* 0x000000ffff967224 */ /* 0x000fe200078e00b8 */
[----:B------:R-:W-:Y:S01]  /*8830*/  LOP3.LUT R2, R27, R145, R146, 0x96, !PT ;  /* 0x000000911b027212 */ /* 0x000fe200078e9692 */
[----:B------:R-:W-:Y:S01]  /*8840*/  ST.E.U16 [R28.64+0x12], R44 ;  /* 0x0000122c1c007985 */ /* 0x000fe2000c101504 */
[----:B----4-:R-:W-:Y:S01]  /*8850*/  LOP3.LUT R38, R37, R104, R26, 0x96, !PT ;  /* 0x0000006825267212 */ /* 0x010fe200078e961a */
[----:B------:R-:W-:-:S02]  /*8860*/  IMAD.MOV.U32 R151, RZ, RZ, R185 ;  /* 0x000000ffff977224 */ /* 0x000fc400078e00b9 */
[----:B------:R-:W-:Y:S01]  /*8870*/  IMAD.WIDE.U32 R2, R2, -0x2daee0ad, RZ ;  /* 0xd2511f5302027825 */ /* 0x000fe200078e00ff */
[----:B------:R-:W-:Y:S03]  /*8880*/  ST.E.U16 [R34.64+0x20], R76 ;  /* 0x0000204c22007985 */ /* 0x000fe6000c101504 */
[----:B------:R-:W-:Y:S01]  /*8890*/  IMAD.WIDE.U32 R38, R38, -0x2daee0ad, RZ ;  /* 0xd2511f5326267825 */ /* 0x000fe200078e00ff */
[----:B------:R-:W-:Y:S01]  /*88a0*/  LOP3.LUT R27, R3, R106, R48, 0x96, !PT ;  /* 0x0000006a031b7212 */ /* 0x000fe200078e9630 */
[----:B------:R-:W-:Y:S03]  /*88b0*/  ST.E.U16 [R34.64+0x22], R75 ;  /* 0x0000224b22007985 */ /* 0x000fe6000c101504 */
[----:B------:R-:W-:Y:S01]  /*88c0*/  LOP3.LUT R2, R39, R180, R2, 0x96, !PT ;  /* 0x000000b427027212 */ /* 0x000fe200078e9602 */
[----:B------:R-:W-:Y:S01]  /*88d0*/  ST.E.U16 [R32.64+0x20], R72 ;  /* 0x0000204820007985 */ /* 0x000fe2000c101504 */
[----:B------:R-:W-:-:S03]  /*88e0*/  IMAD.WIDE.U32 R26, R27, -0x326172a9, RZ ;  /* 0xcd9e8d571b1a7825 */ /* 0x000fc600078e00ff */
[----:B------:R-:W-:Y:S01]  /*88f0*/  ST.E.U16 [R32.64+0x22], R73 ;  /* 0x0000224920007985 */ /* 0x000fe2000c101504 */
[----:B------:R-:W-:Y:S01]  /*8900*/  IMAD.WIDE.U32 R2, R2, -0x326172a9, RZ ;  /* 0xcd9e8d5702027825 */ /* 0x000fe200078e00ff */
[----:B------:R-:W-:Y:S02]  /*8910*/  LOP3.LUT R36, R27, R110, R36, 0x96, !PT ;  /* 0x0000006e1b247212 */ /* 0x000fe400078e9624 */
[----:B------:R-:W-:Y:S02]  /*8920*/  ST.E.U16 [R30.64+0x20], R43 ;  /* 0x0000202b1e007985 */ /* 0x000fe4000c101504 */
[----:B------:R-:W-:Y:S02]  /*8930*/  LOP3.LUT R20, R3, R139, R26, 0x96, !PT ;  /* 0x0000008b03147212 */ /* 0x000fe400078e961a */
[----:B------:R-:W-:Y:S01]  /*8940*/  ST.E.U16 [R30.64+0x22], R42 ;  /* 0x0000222a1e007985 */ /* 0x000fe2000c101504 */
[C---:B------:R-:W-:Y:S02]  /*8950*/  LOP3.LUT R27, R2.reuse, 0xffff, RZ, 0xc0, !PT ;  /* 0x0000ffff021b7812 */ /* 0x040fe400078ec0ff */
[----:B------:R-:W-:Y:S01]  /*8960*/  LOP3.LUT R48, R2, 0xff, RZ, 0xc0, !PT ;  /* 0x000000ff02307812 */ /* 0x000fe200078ec0ff */
[----:B------:R-:W-:Y:S01]  /*8970*/  ST.E.U16 [R28.64+0x20], R41 ;  /* 0x000020291c007985 */ /* 0x000fe2000c101504 */
[----:B------:R-:W-:-:S02]  /*8980*/  SHF.R.U32.HI R39, RZ, 0x10, R2 ;  /* 0x00000010ff277819 */ /* 0x000fc40000011602 */
[----:B------:R-:W-:Y:S01]  /*8990*/  SHF.R.U32.HI R47, RZ, 0x18, R2 ;  /* 0x00000018ff2f7819 */ /* 0x000fe20000011602 */
[----:B------:R-:W-:Y:S01]  /*89a0*/  ST.E.U16 [R28.64+0x22], R40 ;  /* 0x000022281c007985 */ /* 0x000fe2000c101504 */
[----:B------:R-:W-:Y:S01]  /*89b0*/  IMAD.WIDE.U32 R2, R36, -0x2daee0ad, RZ ;  /* 0xd2511f5324027825 */ /* 0x000fe200078e00ff */
[----:B------:R-:W-:Y:S02]  /*89c0*/  SHF.R.U32.HI R4, RZ, 0x18, R20 ;  /* 0x00000018ff047819 */ /* 0x000fe40000011614 */
[----:B------:R-:W-:Y:S02]  /*89d0*/  ST.E.U16 [R34.64+0x30], R71 ;  /* 0x0000304722007985 */ /* 0x000fe4000c101504 */
[----:B------:R-:W-:Y:S02]  /*89e0*/  LOP3.LUT R26, R2, 0xffff, RZ, 0xc0, !PT ;  /* 0x0000ffff021a7812 */ /* 0x000fe400078ec0ff */
[----:B------:R-:W-:Y:S01]  /*89f0*/  ST.E.U16 [R34.64+0x32], R70 ;  /* 0x0000324622007985 */ /* 0x000fe2000c101504 */
[----:B------:R-:W-:-:S02]  /*8a00*/  LOP3.LUT R36, R3, R252, R38, 0x96, !PT ;  /* 0x000000fc03247212 */ /* 0x000fc400078e9626 */
[----:B------:R-:W-:Y:S01]  /*8a10*/  LOP3.LUT R37, R2, 0xff, RZ, 0xc0, !PT ;  /* 0x000000ff02257812 */ /* 0x000fe200078ec0ff */
[----:B------:R-:W-:Y:S01]  /*8a20*/  ST.E.U16 [R32.64+0x30], R68 ;  /* 0x0000304420007985 */ /* 0x000fe2000c101504 */
[--C-:B------:R-:W-:Y:S02]  /*8a30*/  SHF.R.U32.HI R38, RZ, 0x10, R2.reuse ;  /* 0x00000010ff267819 */ /* 0x100fe40000011602 */
[----:B-----5:R-:W-:Y:S01]  /*8a40*/  SHF.R.U32.HI R74, RZ, 0x18, R2 ;  /* 0x00000018ff4a7819 */ /* 0x020fe20000011602 */
[----:B------:R1:W-:Y:S01]  /*8a50*/  ST.E.U16 [R32.64+0x32], R69 ;  /* 0x0000324520007985 */ /* 0x0003e2000c101504 */
[----:B------:R-:W-:Y:S02]  /*8a60*/  LOP3.LUT R2, R39, 0xff, RZ, 0xc0, !PT ;  /* 0x000000ff27027812 */ /* 0x000fe400078ec0ff */
[----:B------:R-:W-:Y:S01]  /*8a70*/  SHF.R.U32.HI R3, RZ, 0x8, R27 ;  /* 0x00000008ff037819 */ /* 0x000fe2000001161b */
[----:B------:R-:W-:Y:S04]  /*8a80*/  ST.E.U16 [R30.64+0x30], R23 ;  /* 0x000030171e007985 */ /* 0x000fe8000c101504 */
[----:B------:R-:W-:Y:S04]  /*8a90*/  ST.E.U16 [R30.64+0x32], R22 ;  /* 0x000032161e007985 */ /* 0x000fe8000c101504 */
[----:B------:R-:W-:Y:S04]  /*8aa0*/  ST.E.U16 [R28.64+0x30], R25 ;  /* 0x000030191c007985 */ /* 0x000fe8000c101504 */
[----:B------:R-:W-:Y:S04]  /*8ab0*/  ST.E.U16 [R28.64+0x32], R24 ;  /* 0x000032181c007985 */ /* 0x000fe8000c101504 */
[----:B------:R-:W-:Y:S04]  /*8ac0*/  ST.E.U16 [R34.64+0x40], R67 ;  /* 0x0000404322007985 */ /* 0x000fe8000c101504 */
[----:B------:R-:W-:Y:S01]  /*8ad0*/  ST.E.U16 [R34.64+0x42], R66 ;  /* 0x0000424222007985 */ /* 0x000fe2000c101504 */
[----:B-1----:R-:W-:-:S03]  /*8ae0*/  PRMT R69, R194, 0x7054, R194 ;  /* 0x00007054c2457816 */ /* 0x002fc600000000c2 */
[----:B------:R-:W-:Y:S04]  /*8af0*/  ST.E.U16 [R32.64+0x40], R64 ;  /* 0x0000404020007985 */ /* 0x000fe8000c101504 */
[----:B------:R-:W-:Y:S04]  /*8b00*/  ST.E.U16 [R32.64+0x42], R65 ;  /* 0x0000424120007985 */ /* 0x000fe8000c101504 */
[----:B------:R1:W-:Y:S04]  /*8b10*/  ST.E.U16 [R30.64+0x40], R21 ;  /* 0x000040151e007985 */ /* 0x0003e8000c101504 */
        /* <DEDUP_REMOVED lines=18> */
[----:B------:R1:W-:Y:S04]  /*8c40*/  ST.E.U16 [R28.64+0x60], R7 ;  /* 0x000060071c007985 */ /* 0x0003e8000c101504 */
[----:B------:R2:W-:Y:S04]  /*8c50*/  ST.E.U16 [R28.64+0x62], R6 ;  /* 0x000062061c007985 */ /* 0x0005e8000c101504 */
[----:B------:R-:W-:Y:S04]  /*8c60*/  ST.E.U16 [R34.64+0x70], R55 ;  /* 0x0000703722007985 */ /* 0x000fe8000c101504 */
[----:B------:R-:W-:Y:S04]  /*8c70*/  ST.E.U16 [R34.64+0x72], R54 ;  /* 0x0000723622007985 */ /* 0x000fe8000c101504 */
[----:B------:R-:W-:Y:S04]  /*8c80*/  ST.E.U16 [R32.64+0x70], R53 ;  /* 0x0000703520007985 */ /* 0x000fe8000c101504 */
[----:B------:R-:W-:Y:S04]  /*8c90*/  ST.E.U16 [R32.64+0x72], R52 ;  /* 0x0000723420007985 */ /* 0x000fe8000c101504 */
[----:B------:R3:W-:Y:S01]  /*8ca0*/  ST.E.U16 [R30.64+0x72], R0 ;  /* 0x000072001e007985 */ /* 0x0007e2000c101504 */
[----:B-1----:R-:W-:-:S03]  /*8cb0*/  LOP3.LUT R7, R45, 0xff, RZ, 0xc0, !PT ;  /* 0x000000ff2d077812 */ /* 0x002fc600078ec0ff */
[----:B------:R-:W-:Y:S01]  /*8cc0*/  ST.E.U16 [R30.64+0x70], R8 ;  /* 0x000070081e007985 */ /* 0x000fe2000c101504 */
[----:B--2---:R-:W-:-:S03]  /*8cd0*/  SHF.R.U32.HI R6, RZ, 0x8, R83 ;  /* 0x00000008ff067819 */ /* 0x004fc60000011653 */
[----:B------:R1:W-:Y:S01]  /*8ce0*/  ST.E.U16 [R28.64+0x72], R9 ;  /* 0x000072091c007985 */ /* 0x0003e2000c101504 */
[----:B------:R-:W-:-:S03]  /*8cf0*/  PRMT R16, R86, 0x5410, R6 ;  /* 0x0000541056107816 */ /* 0x000fc60000000006 */
[----:B------:R2:W-:Y:S01]  /*8d00*/  ST.E.U16 [R28.64+0x70], R10 ;  /* 0x0000700a1c007985 */ /* 0x0005e2000c101504 */
[----:B------:R-:W-:-:S03]  /*8d10*/  LOP3.LUT R6, R20, 0xff, RZ, 0xc0, !PT ;  /* 0x000000ff14067812 */ /* 0x000fc600078ec0ff */
[----:B------:R-:W-:Y:S04]  /*8d20*/  LDSM.16.MT88.4 R120, [R190+0x9000] ;  /* 0x00900000be78783b */ /* 0x000fe80000004200 */
[----:B------:R-:W4:Y:S04]  /*8d30*/  LDSM.16.MT88.4 R116, [R188+0x9000] ;  /* 0x00900000bc74783b */ /* 0x000f280000004200 */
[----:B------:R-:W-:Y:S01]  /*8d40*/  LDSM.16.MT88.4 R76, [R188+0xa400] ;  /* 0x00a40000bc4c783b */ /* 0x000fe20000004200 */
[----:B---3--:R-:W-:-:S03]  /*8d50*/  SHF.R.U32.HI R0, RZ, 0x8, R26 ;  /* 0x00000008ff007819 */ /* 0x008fc6000001161a */
[----:B------:R-:W-:Y:S01]  /*8d60*/  STL.64 [R1+0x40], R202 ;  /* 0x000040ca01007387 */ /* 0x000fe20000100a00 */
[----:B------:R-:W-:-:S03]  /*8d70*/  PRMT R11, R37, 0x5410, R0 ;  /* 0x00005410250b7816 */ /* 0x000fc60000000000 */
[----:B------:R-:W-:Y:S01]  /*8d80*/  LDSM.16.MT88.4 R52, [R188+0xb000] ;  /* 0x00b00000bc34783b */ /* 0x000fe20000004200 */
[----:B------:R-:W-:Y:S02]  /*8d90*/  LOP3.LUT R0, R20, 0xffff, RZ, 0xc0, !PT ;  /* 0x0000ffff14007812 */ /* 0x000fe400078ec0ff */
[----:B-1----:R-:W-:Y:S01]  /*8da0*/  PRMT R9, R2, 0x5410, R47 ;  /* 0x0000541002097816 */ /* 0x002fe2000000002f */
[----:B------:R-:W-:Y:S01]  /*8db0*/  STL.64 [R1+0x38], R148 ;  /* 0x0000389401007387 */ /* 0x000fe20000100a00 */
[----:B------:R-:W-:Y:S02]  /*8dc0*/  LOP3.LUT R2, R45, 0xffff, RZ, 0xc0, !PT ;  /* 0x0000ffff2d027812 */ /* 0x000fe400078ec0ff */
[----:B------:R-:W-:Y:S01]  /*8dd0*/  PRMT R8, R48, 0x5410, R3 ;  /* 0x0000541030087816 */ /* 0x000fe20000000003 */
[----:B------:R-:W-:Y:S01]  /*8de0*/  STL.64 [R1+0x8], R146 ;  /* 0x0000089201007387 */ /* 0x000fe20000100a00 */
[----:B------:R-:W-:Y:S02]  /*8df0*/  SHF.R.U32.HI R5, RZ, 0x8, R2 ;  /* 0x00000008ff057819 */ /* 0x000fe40000011602 */
[----:B------:R-:W-:Y:S01]  /*8e00*/  SHF.R.U32.HI R2, RZ, 0x8, R0 ;  /* 0x00000008ff027819 */ /* 0x000fe20000011600 */
[----:B------:R-:W-:Y:S01]  /*8e10*/  HSET2.LE.AND R0, R82, R69, PT ;  /* 0x0000004552007233 */ /* 0x000fe20003803000 */
[----:B------:R-:W-:-:S02]  /*8e20*/  SHF.R.U32.HI R3, RZ, 0x10, R20 ;  /* 0x00000010ff037819 */ /* 0x000fc40000011614 */
[----:B------:R-:W-:Y:S01]  /*8e30*/  PRMT R6, R6, 0x5410, R2 ;  /* 0x0000541006067816 */ /* 0x000fe20000000002 */
[--C-:B------:R-:W-:Y:S01]  /*8e40*/  HSET2.LE.AND R2, R81, R69.reuse, PT ;  /* 0x0000004551027233 */ /* 0x100fe20003803000 */
[----:B------:R-:W-:Y:S01]  /*8e50*/  LOP3.LUT R3, R3, 0xff, RZ, 0xc0, !PT ;  /* 0x000000ff03037812 */ /* 0x000fe200078ec0ff */
[----:B------:R-:W-:Y:S01]  /*8e60*/  LDSM.16.MT88.4 R80, [R190+0xa000] ;  /* 0x00a00000be50783b */ /* 0x000fe20000004200 */
[----:B--2---:R-:W-:Y:S02]  /*8e70*/  PRMT R10, R7, 0x5410, R5 ;  /* 0x00005410070a7816 */ /* 0x004fe40000000005 */
[----:B------:R-:W-:Y:S01]  /*8e80*/  LOP3.LUT R25, R163, R2, RZ, 0xc0, !PT ;  /* 0x00000002a3197212 */ /* 0x000fe200078ec0ff */
[--C-:B------:R-:W-:Y:S01]  /*8e90*/  HSET2.LE.AND R2, R8, R69.reuse, PT ;  /* 0x0000004508027233 */ /* 0x100fe20003803000 */
[----:B------:R-:W-:Y:S01]  /*8ea0*/  PRMT R5, R3, 0x5410, R4 ;  /* 0x0000541003057816 */ /* 0x000fe20000000004 */
[--C-:B------:R-:W-:Y:S01]  /*8eb0*/  HSET2.LE.AND R3, R89, R69.reuse, PT ;  /* 0x0000004559037233 */ /* 0x100fe20003803000 */
[----:B------:R-:W-:Y:S01]  /*8ec0*/  LOP3.LUT R24, R167, R0, RZ, 0xc0, !PT ;  /* 0x00000000a7187212 */ /* 0x000fe200078ec0ff */
[----:B------:R-:W-:Y:S01]  /*8ed0*/  LDSM.16.MT88.4 R88, [R190+0x9400] ;  /* 0x00940000be58783b */ /* 0x000fe20000004200 */
[----:B------:R-:W-:Y:S01]  /*8ee0*/  LOP3.LUT R14, R114, R2, RZ, 0xc0, !PT ;  /* 0x00000002720e7212 */ /* 0x000fe200078ec0ff */
[--C-:B------:R-:W-:Y:S01]  /*8ef0*/  HSET2.LE.AND R2, R5, R69.reuse, PT ;  /* 0x0000004505027233 */ /* 0x100fe20003803000 */
[----:B------:R-:W-:Y:S01]  /*8f00*/  LOP3.LUT R26, R161, R3, RZ, 0xc0, !PT ;  /* 0x00000003a11a7212 */ /* 0x000fe200078ec0ff */
[--C-:B------:R-:W-:Y:S01]  /*8f10*/  HSET2.LE.AND R4, R87, R69.reuse, PT ;  /* 0x0000004557047233 */ /* 0x100fe20003803000 */
[----:B------:R-:W-:Y:S01]  /*8f20*/  LOP3.LUT R5, R38, 0xff, RZ, 0xc0, !PT ;  /* 0x000000ff26057812 */ /* 0x000fe200078ec0ff */
[----:B------:R-:W-:Y:S01]  /*8f30*/  LDSM.16.MT88.4 R84, [R188+0x9400] ;  /* 0x00940000bc54783b */ /* 0x000fe20000004200 */
[----:B------:R-:W-:Y:S01]  /*8f40*/  LOP3.LUT R13, R115, R2, RZ, 0xc0, !PT ;  /* 0x00000002730d7212 */ /* 0x000fe200078ec0ff */
[--C-:B------:R-:W-:Y:S01]  /*8f50*/  HSET2.LE.AND R0, R9, R69.reuse, PT ;  /* 0x0000004509007233 */ /* 0x100fe20003803000 */
[----:B------:R-:W-:Y:S01]  /*8f60*/  LOP3.LUT R27, R157, R4, RZ, 0xc0, !PT ;  /* 0x000000049d1b7212 */ /* 0x000fe200078ec0ff */
[----:B------:R-:W1:Y:S01]  /*8f70*/  LDSM.16.MT88.4 R112, [R188+0xa000] ;  /* 0x00a00000bc70783b */ /* 0x000e620000004200 */
[----:B------:R-:W-:Y:S01]  /*8f80*/  HSET2.LE.AND R3, R6, R69, PT ;  /* 0x0000004506037233 */ /* 0x000fe20003803000 */
[----:B------:R-:W-:-:S02]  /*8f90*/  LOP3.LUT R8, R36, 0xff, RZ, 0xc0, !PT ;  /* 0x000000ff24087812 */ /* 0x000fc400078ec0ff */
[----:B------:R-:W-:Y:S01]  /*8fa0*/  LOP3.LUT R15, R111, R0, RZ, 0xc0, !PT ;  /* 0x000000006f0f7212 */ /* 0x000fe200078ec0ff */
[----:B------:R-:W-:Y:S01]  /*8fb0*/  IMAD.MOV.U32 R111, RZ, RZ, R170 ;  /* 0x000000ffff6f7224 */ /* 0x000fe200078e00aa */
[----:B------:R-:W-:Y:S01]  /*8fc0*/  LOP3.LUT R12, R124, R3, RZ, 0xc0, !PT ;  /* 0x000000037c0c7212 */ /* 0x000fe200078ec0ff */
[-C--:B----4-:R-:W-:Y:S01]  /*8fd0*/  HMMA.16816.F32 R48, R24, R116.reuse, RZ ;  /* 0x000000741830723c */ /* 0x090fe200000018ff */
[--C-:B------:R-:W-:Y:S02]  /*8fe0*/  SHF.R.U32.HI R3, RZ, 0x10, R45.reuse ;  /* 0x00000010ff037819 */ /* 0x100fe4000001162d */
[----:B------:R-:W-:Y:S02]  /*8ff0*/  LOP3.LUT R0, R36, 0xffff, RZ, 0xc0, !PT ;  /* 0x0000ffff24007812 */ /* 0x000fe400078ec0ff */
[--C-:B------:R-:W-:Y:S02]  /*9000*/  SHF.R.U32.HI R2, RZ, 0x10, R36.reuse ;  /* 0x00000010ff027819 */ /* 0x100fe40000011624 */
[----:B------:R-:W-:Y:S01]  /*9010*/  SHF.R.U32.HI R6, RZ, 0x18, R36 ;  /* 0x00000018ff067819 */ /* 0x000fe20000011624 */
[----:B------:R-:W-:Y:S01]  /*9020*/  HMMA.16816.F32 R40, R12, R116, RZ ;  /* 0x000000740c28723c */ /* 0x000fe200000018ff */
[----:B------:R-:W-:-:S02]  /*9030*/  SHF.R.U32.HI R7, RZ, 0x18, R45 ;  /* 0x00000018ff077819 */ /* 0x000fc4000001162d */
[----:B------:R-:W-:Y:S02]  /*9040*/  LOP3.LUT R3, R3, 0xff, RZ, 0xc0, !PT ;  /* 0x000000ff03037812 */ /* 0x000fe400078ec0ff */
[----:B------:R-:W-:Y:S01]  /*9050*/  SHF.R.U32.HI R4, RZ, 0x8, R0 ;  /* 0x00000008ff047819 */ /* 0x000fe20000011600 */
[--C-:B------:R-:W-:Y:S01]  /*9060*/  HSET2.LE.AND R0, R10, R69.reuse, PT ;  /* 0x000000450a007233 */ /* 0x100fe20003803000 */
[----:B------:R-:W-:Y:S01]  /*9070*/  LOP3.LUT R2, R2, 0xff, RZ, 0xc0, !PT ;  /* 0x000000ff02027812 */ /* 0x000fe200078ec0ff */
[-C--:B------:R-:W-:Y:S01]  /*9080*/  HMMA.16816.F32 R36, R24, R120.reuse, RZ ;  /* 0x000000781824723c */ /* 0x080fe200000018ff */
[----:B------:R-:W-:Y:S02]  /*9090*/  PRMT R9, R5, 0x5410, R74 ;  /* 0x0000541005097816 */ /* 0x000fe4000000004a */
[----:B------:R-:W-:Y:S01]  /*90a0*/  PRMT R3, R3, 0x5410, R7 ;  /* 0x0000541003037816 */ /* 0x000fe20000000007 */
[----:B------:R-:W2:Y:S01]  /*90b0*/  LDSM.16.MT88.4 R72, [R190+0xa400] ;  /* 0x00a40000be48783b */ /* 0x000ea20000004200 */
[----:B------:R-:W-:Y:S01]  /*90c0*/  PRMT R5, R8, 0x5410, R4 ;  /* 0x0000541008057816 */ /* 0x000fe20000000004 */
[--C-:B------:R-:W-:Y:S01]  /*90d0*/  HSET2.LE.AND R4, R21, R69.reuse, PT ;  /* 0x0000004515047233 */ /* 0x100fe20003803000 */
[----:B------:R-:W-:Y:S01]  /*90e0*/  PRMT R6, R2, 0x5410, R6 ;  /* 0x0000541002067816 */ /* 0x000fe20000000006 */
[--C-:B------:R-:W-:Y:S01]  /*90f0*/  HSET2.LE.AND R2, R16, R69.reuse, PT ;  /* 0x0000004510027233 */ /* 0x100fe20003803000 */
[----:B------:R-:W-:Y:S01]  /*9100*/  LOP3.LUT R20, R166, R0, RZ, 0xc0, !PT ;  /* 0x00000000a6147212 */ /* 0x000fe200078ec0ff */
[--C-:B------:R-:W-:Y:S01]  /*9110*/  HSET2.LE.AND R0, R3, R69.reuse, PT ;  /* 0x0000004503007233 */ /* 0x100fe20003803000 */
[----:B------:R-:W-:Y:S01]  /*9120*/  HMMA.16816.F32 R16, R12, R120, RZ ;  /* 0x000000780c10723c */ /* 0x000fe200000018ff */
[----:B------:R-:W-:Y:S01]  /*9130*/  LOP3.LUT R23, R160, R4, RZ, 0xc0, !PT ;  /* 0x00000004a0177212 */ /* 0x000fe200078ec0ff */
[--C-:B------:R-:W-:Y:S01]  /*9140*/  HSET2.LE.AND R4, R5, R69.reuse, PT ;  /* 0x0000004505047233 */ /* 0x100fe20003803000 */
[----:B------:R-:W-:Y:S01]  /*9150*/  LOP3.LUT R22, R162, R2, RZ, 0xc0, !PT ;  /* 0x00000002a2167212 */ /* 0x000fe200078ec0ff */
[--C-:B------:R-:W-:Y:S01]  /*9160*/  HSET2.LE.AND R3, R11, R69.reuse, PT ;  /* 0x000000450b037233 */ /* 0x100fe20003803000 */
[----:B------:R-:W-:Y:S01]  /*9170*/  LOP3.LUT R21, R164, R0, RZ, 0xc0, !PT ;  /* 0x00000000a4157212 */ /* 0x000fe200078ec0ff */
[--C-:B------:R-:W-:Y:S01]  /*9180*/  HSET2.LE.AND R0, R9, R69.reuse, PT ;  /* 0x0000004509007233 */ /* 0x100fe20003803000 */
[----:B------:R-:W-:Y:S01]  /*9190*/  LOP3.LUT R8, R126, R4, RZ, 0xc0, !PT ;  /* 0x000000047e087212 */ /* 0x000fe200078ec0ff */
[----:B------:R-:W-:Y:S01]  /*91a0*/  HSET2.LE.AND R2, R6, R69, PT ;  /* 0x0000004506027233 */ /* 0x000fe20003803000 */
[----:B------:R-:W-:Y:S01]  /*91b0*/  LOP3.LUT R10, R98, R3, RZ, 0xc0, !PT ;  /* 0x00000003620a7212 */ /* 0x000fe200078ec0ff */
[----:B-1----:R-:W-:Y:S01]  /*91c0*/  HMMA.16816.F32 R4, R24, R112, RZ ;  /* 0x000000701804723c */ /* 0x002fe200000018ff */
[----:B------:R-:W-:-:S02]  /*91d0*/  LOP3.LUT R11, R92, R0, RZ, 0xc0, !PT ;  /* 0x000000005c0b7212 */ /* 0x000fc400078ec0ff */
[----:B------:R-:W-:Y:S02]  /*91e0*/  LOP3.LUT R9, R125, R2, RZ, 0xc0, !PT ;  /* 0x000000027d097212 */ /* 0x000fe400078ec0ff */
[----:B------:R-:W-:-:S03]  /*91f0*/  LOP3.LUT R2, R156, R223, RZ, 0x3c, !PT ;  /* 0x000000df9c027212 */ /* 0x000fc600078e3cff */
[----:B------:R-:W-:Y:S02]  /*9200*/  HMMA.16816.F32 R164, R20, R88, R36 ;  /* 0x0000005814a4723c */ /* 0x000fe40000001824 */
[----:B------:R-:W-:-:S05]  /*9210*/  IMAD.WIDE.U32 R2, R2, -0x326172a9, RZ ;  /* 0xcd9e8d5702027825 */ /* 0x000fca00078e00ff */
[-C--:B------:R-:W-:Y:S01]  /*9220*/  LOP3.LUT R0, R3, R201.reuse, R220, 0x96, !PT ;  /* 0x000000c903007212 */ /* 0x080fe200078e96dc */
[----:B------:R-:W-:Y:S08]  /*9230*/  HMMA.16816.F32 R36, R24, R80, RZ ;  /* 0x000000501824723c */ /* 0x000ff000000018ff */
[----:B------:R-:W-:Y:S08]  /*9240*/  HMMA.16816.F32 R140, R8, R84, R40 ;  /* 0x00000054088c723c */ /* 0x000ff00000001828 */
[----:B------:R-:W-:Y:S08]  /*9250*/  HMMA.16816.F32 R40, R12, R80, RZ ;  /* 0x000000500c28723c */ /* 0x000ff000000018ff */
[----:B------:R-:W-:Y:S08]  /*9260*/  HMMA.16816.F32 R132, R8, R88, R16 ;  /* 0x000000580884723c */ /* 0x000ff00000001810 */
[----:B------:R-:W-:Y:S08]  /*9270*/  HMMA.16816.F32 R16, R12, R112, RZ ;  /* 0x000000700c10723c */ /* 0x000ff000000018ff */
[C---:B------:R-:W-:Y:S07]  /*9280*/  HMMA.16816.F32 R184, R20.reuse, R76, R4 ;  /* 0x0000004c14b8723c */ /* 0x040fee0000001804 */
[----:B------:R-:W-:Y:S01]  /*9290*/  LOP3.LUT R6, R215, R200, R2, 0x96, !PT ;  /* 0x000000c8d7067212 */ /* 0x000fe200078e9602 */
[----:B--2---:R-:W-:Y:S01]  /*92a0*/  HMMA.16816.F32 R220, R20, R72, R36 ;  /* 0x0000004814dc723c */ /* 0x004fe20000001824 */
[----:B------:R-:W-:-:S02]  /*92b0*/  LOP3.LUT R5, R3, R201, R202, 0x96, !PT ;  /* 0x000000c903057212 */ /* 0x000fc400078e96ca */
[----:B------:R-:W-:Y:S01]  /*92c0*/  LOP3.LUT R4, R147, R200, R2, 0x96, !PT ;  /* 0x000000c893047212 */ /* 0x000fe200078e9602 */
[----:B------:R-:W-:-:S04]  /*92d0*/  IMAD.WIDE.U32 R2, R0, -0x2daee0ad, RZ ;  /* 0xd2511f5300027825 */ /* 0x000fc800078e00ff */
[----:B------:R-:W-:Y:S01]  /*92e0*/  IMAD.WIDE.U32 R36, R6, -0x2daee0ad, RZ ;  /* 0xd2511f5306247825 */ /* 0x000fe200078e00ff */
[----:B------:R-:W-:Y:S01]  /*92f0*/  HMMA.16816.F32 R200, R8, R72, R40 ;  /* 0x0000004808c8723c */ /* 0x000fe20000001828 */
[----:B------:R-:W-:-:S03]  /*9300*/  LOP3.LUT R7, R3, R179, R150, 0x96, !PT ;  /* 0x000000b303077212 */ /* 0x000fc600078e9696 */
[----:B------:R-:W-:Y:S01]  /*9310*/  LOP3.LUT R6, R37, R144, R2, 0x96, !PT ;  /* 0x0000009025067212 */ /* 0x000fe200078e9602 */
[----:B------:R-:W-:-:S03]  /*9320*/  IMAD.WIDE.U32 R2, R5, -0x2daee0ad, RZ ;  /* 0xd2511f5305027825 */ /* 0x000fc600078e00ff */
[----:B------:R-:W-:Y:S01]  /*9330*/  HMMA.16816.F32 R124, R8, R76, R16 ;  /* 0x0000004c087c723c */ /* 0x000fe20000001810 */
[----:B------:R-:W-:Y:S01]  /*9340*/  IMAD.WIDE.U32 R40, R4, -0x2daee0ad, RZ ;  /* 0xd2511f5304287825 */ /* 0x000fe200078e00ff */
[----:B------:R-:W-:-:S04]  /*9350*/  LOP3.LUT R4, R3, R179, R148, 0x96, !PT ;  /* 0x000000b303047212 */ /* 0x000fc800078e9694 */
[----:B------:R-:W-:Y:S01]  /*9360*/  LOP3.LUT R0, R41, R144, R2, 0x96, !PT ;  /* 0x0000009029007212 */ /* 0x000fe200078e9602 */
[----:B------:R-:W-:Y:S01]  /*9370*/  IMAD.WIDE.U32 R2, R7, -0x326172a9, RZ ;  /* 0xcd9e8d5707027825 */ /* 0x000fe200078e00ff */
[----:B------:R-:W-:Y:S03]  /*9380*/  HMMA.16816.F32 R172, R20, R84, R48 ;  /* 0x0000005414ac723c */ /* 0x000fe60000001830 */
[----:B------:R-:W-:Y:S01]  /*9390*/  IMAD.WIDE.U32 R18, R6, -0x326172a9, RZ ;  /* 0xcd9e8d5706127825 */ /* 0x000fe200078e00ff */
[----:B------:R-:W-:-:S03]  /*93a0*/  LOP3.LUT R6, R3, R145, R214, 0x96, !PT ;  /* 0x0000009103067212 */ /* 0x000fc600078e96d6 */
[----:B------:R-:W-:Y:S01]  /*93b0*/  IMAD.WIDE.U32 R38, R0, -0x326172a9, RZ ;  /* 0xcd9e8d5700267825 */ /* 0x000fe200078e00ff */
[----:B------:R-:W-:-:S03]  /*93c0*/  LOP3.LUT R5, R19, R104, R2, 0x96, !PT ;  /* 0x0000006813057212 */ /* 0x000fc600078e9602 */
[----:B------:R-:W-:-:S04]  /*93d0*/  IMAD.WIDE.U32 R2, R4, -0x326172a9, RZ ;  /* 0xcd9e8d5704027825 */ /* 0x000fc800078e00ff */
[----:B------:R-:W-:Y:S01]  /*93e0*/  IMAD.WIDE.U32 R16, R5, -0x2daee0ad, RZ ;  /* 0xd2511f5305107825 */ /* 0x000fe200078e00ff */
[----:B------:R-:W-:Y:S02]  /*93f0*/  LOP3.LUT R4, R3, R145, R146, 0x96, !PT ;  /* 0x0000009103047212 */ /* 0x000fe400078e9692 */
[----:B------:R-:W-:Y:S01]  /*9400*/  LOP3.LUT R0, R39, R104, R2, 0x96, !PT ;  /* 0x0000006827007212 */ /* 0x000fe200078e9602 */
[----:B------:R-:W-:-:S05]  /*9410*/  IMAD.WIDE.U32 R2, R6, -0x2daee0ad, RZ ;  /* 0xd2511f5306027825 */ /* 0x000fca00078e00ff */
[----:B------:R-:W-:Y:S01]  /*9420*/  LOP3.LUT R6, R3, R106, R36, 0x96, !PT ;  /* 0x0000006a03067212 */ /* 0x000fe200078e9624 */
[----:B------:R-:W-:Y:S01]  /*9430*/  IMAD.WIDE.U32 R36, R0, -0x2daee0ad, RZ ;  /* 0xd2511f5300247825 */ /* 0x000fe200078e00ff */
[----:B------:R-:W-:-:S03]  /*9440*/  LOP3.LUT R5, R17, R180, R2, 0x96, !PT ;  /* 0x000000b411057212 */ /* 0x000fc600078e9602 */
[----:B------:R-:W-:-:S04]  /*9450*/  IMAD.WIDE.U32 R2, R4, -0x2daee0ad, RZ ;  /* 0xd2511f5304027825 */ /* 0x000fc800078e00ff */
[----:B------:R-:W-:Y:S01]  /*9460*/  IMAD.WIDE.U32 R6, R6, -0x326172a9, RZ ;  /* 0xcd9e8d5706067825 */ /* 0x000fe200078e00ff */
[----:B------:R-:W-:Y:S02]  /*9470*/  LOP3.LUT R4, R3, R106, R40, 0x96, !PT ;  /* 0x0000006a03047212 */ /* 0x000fe400078e9628 */
[----:B------:R-:W-:Y:S01]  /*9480*/  LOP3.LUT R0, R37, R180, R2, 0x96, !PT ;  /* 0x000000b425007212 */ /* 0x000fe200078e9602 */
[----:B------:R-:W-:Y:S01]  /*9490*/  IMAD.WIDE.U32 R2, R5, -0x326172a9, RZ ;  /* 0xcd9e8d5705027825 */ /* 0x000fe200078e00ff */
[----:B------:R-:W-:-:S03]  /*94a0*/  LOP3.LUT R7, R7, R110, R18, 0x96, !PT ;  /* 0x0000006e07077212 */ /* 0x000fc600078e9612 */
[----:B------:R-:W-:Y:S01]  /*94b0*/  IMAD.WIDE.U32 R4, R4, -0x326172a9, RZ ;  /* 0xcd9e8d5704047825 */ /* 0x000fe200078e00ff */
[----:B------:R-:W-:Y:S02]  /*94c0*/  LOP3.LUT R6, R3, R139, R6, 0x96, !PT ;  /* 0x0000008b03067212 */ /* 0x000fe400078e9606 */
[C---:B------:R-:W-:Y:S02]  /*94d0*/  LOP3.LUT R17, R2.reuse, 0xffff, RZ, 0xc0, !PT ;  /* 0x0000ffff02117812 */ /* 0x040fe400078ec0ff */
[----:B------:R-:W-:Y:S02]  /*94e0*/  LOP3.LUT R37, R2, 0xff, RZ, 0xc0, !PT ;  /* 0x000000ff02257812 */ /* 0x000fe400078ec0ff */
[--C-:B------:R-:W-:Y:S02]  /*94f0*/  SHF.R.U32.HI R19, RZ, 0x10, R2.reuse ;  /* 0x00000010ff137819 */ /* 0x100fe40000011602 */
[----:B------:R-:W-:Y:S01]  /*9500*/  SHF.R.U32.HI R18, RZ, 0x18, R2 ;  /* 0x00000018ff127819 */ /* 0x000fe20000011602 */
[----:B------:R-:W-:Y:S01]  /*9510*/  IMAD.WIDE.U32 R2, R0, -0x326172a9, RZ ;  /* 0xcd9e8d5700027825 */ /* 0x000fe200078e00ff */
[----:B------:R-:W-:-:S02]  /*9520*/  LOP3.LUT R0, R5, R110, R38, 0x96, !PT ;  /* 0x0000006e05007212 */ /* 0x000fc400078e9626 */
[----:B------:R-:W-:Y:S02]  /*9530*/  SHF.R.U32.HI R17, RZ, 0x8, R17 ;  /* 0x00000008ff117819 */ /* 0x000fe40000011611 */
[----:B------:R-:W-:Y:S02]  /*9540*/  LOP3.LUT R4, R3, R139, R4, 0x96, !PT ;  /* 0x0000008b03047212 */ /* 0x000fe400078e9604 */
[C---:B------:R-:W-:Y:S02]  /*9550*/  LOP3.LUT R41, R2.reuse, 0xffff, RZ, 0xc0, !PT ;  /* 0x0000ffff02297812 */ /* 0x040fe400078ec0ff */
[----:B------:R-:W-:Y:S02]  /*9560*/  LOP3.LUT R43, R2, 0xff, RZ, 0xc0, !PT ;  /* 0x000000ff022b7812 */ /* 0x000fe400078ec0ff */
[--C-:B------:R-:W-:Y:S02]  /*9570*/  SHF.R.U32.HI R42, RZ, 0x10, R2.reuse ;  /* 0x00000010ff2a7819 */ /* 0x100fe40000011602 */
[----:B------:R-:W-:Y:S01]  /*9580*/  SHF.R.U32.HI R44, RZ, 0x18, R2 ;  /* 0x00000018ff2c7819 */ /* 0x000fe20000011602 */
[----:B------:R-:W-:Y:S01]  /*9590*/  IMAD.WIDE.U32 R2, R7, -0x2daee0ad, RZ ;  /* 0xd2511f5307027825 */ /* 0x000fe200078e00ff */
[----:B------:R-:W-:-:S02]  /*95a0*/  LOP3.LUT R5, R19, 0xff, RZ, 0xc0, !PT ;  /* 0x000000ff13057812 */ /* 0x000fc400078ec0ff */
[----:B------:R-:W-:Y:S02]  /*95b0*/  PRMT R68, R37, 0x5410, R17 ;  /* 0x0000541025447816 */ /* 0x000fe40000000011 */
[----:B------:R-:W-:Y:S02]  /*95c0*/  PRMT R67, R5, 0x5410, R18 ;  /* 0x0000541005437816 */ /* 0x000fe40000000012 */
[----:B------:R-:W-:Y:S02]  /*95d0*/  LOP3.LUT R5, R3, R252, R16, 0x96, !PT ;  /* 0x000000fc03057212 */ /* 0x000fe400078e9610 */
[C---:B------:R-:W-:Y:S02]  /*95e0*/  LOP3.LUT R17, R2.reuse, 0xffff, RZ, 0xc0, !PT ;  /* 0x0000ffff02117812 */ /* 0x040fe400078ec0ff */
[----:B------:R-:W-:Y:S02]  /*95f0*/  LOP3.LUT R37, R2, 0xff, RZ, 0xc0, !PT ;  /* 0x000000ff02257812 */ /* 0x000fe400078ec0ff */
[----:B------:R-:W-:-:S02]  /*9600*/  SHF.R.U32.HI R19, RZ, 0x10, R2 ;  /* 0x00000010ff137819 */ /* 0x000fc40000011602 */
[----:B------:R-:W-:Y:S01]  /*9610*/  SHF.R.U32.HI R18, RZ, 0x18, R2 ;  /* 0x00000018ff127819 */ /* 0x000fe20000011602 */
[----:B------:R-:W-:Y:S01]  /*9620*/  IMAD.WIDE.U32 R2, R0, -0x2daee0ad, RZ ;  /* 0xd2511f5300027825 */ /* 0x000fe200078e00ff */
[----:B------:R-:W-:Y:S02]  /*9630*/  SHF.R.U32.HI R7, RZ, 0x10, R6 ;  /* 0x00000010ff077819 */ /* 0x000fe40000011606 */
[----:B------:R-:W-:Y:S02]  /*9640*/  LOP3.LUT R16, R6, 0xff, RZ, 0xc0, !PT ;  /* 0x000000ff06107812 */ /* 0x000fe400078ec0ff */
[----:B------:R-:W-:Y:S02]  /*9650*/  LOP3.LUT R0, R3, R252, R36, 0x96, !PT ;  /* 0x000000fc03007212 */ /* 0x000fe400078e9624 */
[C---:B------:R-:W-:Y:S02]  /*9660*/  LOP3.LUT R36, R2.reuse, 0xffff, RZ, 0xc0, !PT ;  /* 0x0000ffff02247812 */ /* 0x040fe400078ec0ff */
[----:B------:R-:W-:-:S02]  /*9670*/  LOP3.LUT R40, R2, 0xff, RZ, 0xc0, !PT ;  /* 0x000000ff02287812 */ /* 0x000fc400078ec0ff */
[--C-:B------:R-:W-:Y:S02]  /*9680*/  SHF.R.U32.HI R39, RZ, 0x10, R2.reuse ;  /* 0x00000010ff277819 */ /* 0x100fe40000011602 */
[----:B------:R-:W-:Y:S02]  /*9690*/  SHF.R.U32.HI R38, RZ, 0x18, R2 ;  /* 0x00000018ff267819 */ /* 0x000fe40000011602 */
[----:B------:R-:W-:Y:S02]  /*96a0*/  LOP3.LUT R2, R6, 0xffff, RZ, 0xc0, !PT ;  /* 0x0000ffff06027812 */ /* 0x000fe400078ec0ff */
[----:B------:R-:W-:Y:S02]  /*96b0*/  SHF.R.U32.HI R6, RZ, 0x18, R6 ;  /* 0x00000018ff067819 */ /* 0x000fe40000011606 */
[----:B------:R-:W-:Y:S02]  /*96c0*/  SHF.R.U32.HI R3, RZ, 0x8, R2 ;  /* 0x00000008ff037819 */ /* 0x000fe40000011602 */
[----:B------:R-:W-:-:S02]  /*96d0*/  LOP3.LUT R2, R7, 0xff, RZ, 0xc0, !PT ;  /* 0x000000ff07027812 */ /* 0x000fc400078ec0ff */
[----:B------:R-:W-:Y:S02]  /*96e0*/  PRMT R66, R16, 0x5410, R3 ;  /* 0x0000541010427816 */ /* 0x000fe40000000003 */
[----:B------:R-:W-:Y:S02]  /*96f0*/  PRMT R65, R2, 0x5410, R6 ;  /* 0x0000541002417816 */ /* 0x000fe40000000006 */
[----:B------:R-:W-:Y:S02]  /*9700*/  LOP3.LUT R2, R19, 0xff, RZ, 0xc0, !PT ;  /* 0x000000ff13027812 */ /* 0x000fe400078ec0ff */
[----:B------:R-:W-:Y:S02]  /*9710*/  SHF.R.U32.HI R3, RZ, 0x8, R17 ;  /* 0x00000008ff037819 */ /* 0x000fe40000011611 */
[----:B------:R-:W-:Y:S02]  /*9720*/  PRMT R61, R2, 0x5410, R18 ;  /* 0x00005410023d7816 */ /* 0x000fe40000000012 */
[----:B------:R-:W-:Y:S01]  /*9730*/  LOP3.LUT R2, R4, 0xffff, RZ, 0xc0, !PT ;  /* 0x0000ffff04027812 */ /* 0x000fe200078ec0ff */
[----:B------:R-:W-:Y:S01]  /*9740*/  HMMA.16816.F32 R16, R24, R52, RZ ;  /* 0x000000341810723c */ /* 0x000fe200000018ff */
[----:B------:R-:W-:Y:S01]  /*9750*/  PRMT R62, R37, 0x5410, R3 ;  /* 0x00005410253e7816 */ /* 0x000fe20000000003 */
[----:B------:R-:W-:Y:S01]  /*9760*/  FADD.FTZ R37, R243, R93 ;  /* 0x0000005df3257221 */ /* 0x000fe20000010000 */
[----:B------:R-:W-:-:S02]  /*9770*/  SHF.R.U32.HI R3, RZ, 0x8, R2 ;  /* 0x00000008ff037819 */ /* 0x000fc40000011602 */
[----:B------:R-:W-:Y:S02]  /*9780*/  LOP3.LUT R2, R4, 0xff, RZ, 0xc0, !PT ;  /* 0x000000ff04027812 */ /* 0x000fe400078ec0ff */
[----:B------:R-:W-:Y:S02]  /*9790*/  LOP3.LUT R6, R42, 0xff, RZ, 0xc0, !PT ;  /* 0x000000ff2a067812 */ /* 0x000fe400078ec0ff */
[----:B------:R-:W-:Y:S02]  /*97a0*/  PRMT R60, R2, 0x5410, R3 ;  /* 0x00005410023c7816 */ /* 0x000fe40000000003 */
[----:B------:R-:W-:Y:S02]  /*97b0*/  SHF.R.U32.HI R2, RZ, 0x10, R4 ;  /* 0x00000010ff027819 */ /* 0x000fe40000011604 */
[----:B------:R-:W-:Y:S02]  /*97c0*/  PRMT R63, R6, 0x5410, R44 ;  /* 0x00005410063f7816 */ /* 0x000fe4000000002c */
[----:B------:R-:W-:Y:S01]  /*97d0*/  SHF.R.U32.HI R6, RZ, 0x18, R4 ;  /* 0x00000018ff067819 */ /* 0x000fe20000011604 */
[----:B------:R-:W-:Y:S01]  /*97e0*/  LDSM.16.MT88.4 R44, [R190+0xb000] ;  /* 0x00b00000be2c783b */ /* 0x000fe20000004200 */
[----:B------:R-:W-:-:S02]  /*97f0*/  LOP3.LUT R4, R2, 0xff, RZ, 0xc0, !PT ;  /* 0x000000ff02047812 */ /* 0x000fc400078ec0ff */
[----:B------:R-:W-:Y:S02]  /*9800*/  LOP3.LUT R2, R39, 0xff, RZ, 0xc0, !PT ;  /* 0x000000ff27027812 */ /* 0x000fe400078ec0ff */
[----:B------:R-:W-:Y:S02]  /*9810*/  SHF.R.U32.HI R7, RZ, 0x8, R41 ;  /* 0x00000008ff077819 */ /* 0x000fe40000011629 */
[----:B------:R-:W-:Y:S02]  /*9820*/  SHF.R.U32.HI R3, RZ, 0x8, R36 ;  /* 0x00000008ff037819 */ /* 0x000fe40000011624 */
[----:B------:R-:W-:Y:S02]  /*9830*/  PRMT R50, R2, 0x5410, R38 ;  /* 0x0000541002327816 */ /* 0x000fe40000000026 */
[----:B------:R-:W-:Y:S02]  /*9840*/  LOP3.LUT R2, R5, 0xffff, RZ, 0xc0, !PT ;  /* 0x0000ffff05027812 */ /* 0x000fe400078ec0ff */
[----:B------:R-:W-:Y:S01]  /*9850*/  PRMT R64, R43, 0x5410, R7 ;  /* 0x000054102b407816 */ /* 0x000fe20000000007 */
[----:B------:R-:W-:Y:S01]  /*9860*/  HSET2.LE.AND R50, R50, R69, PT ;  /* 0x0000004532327233 */ /* 0x000fe20003803000 */
[----:B------:R-:W-:-:S02]  /*9870*/  PRMT R49, R40, 0x5410, R3 ;  /* 0x0000541028317816 */ /* 0x000fc40000000003 */
[----:B------:R-:W-:Y:S01]  /*9880*/  SHF.R.U32.HI R3, RZ, 0x8, R2 ;  /* 0x00000008ff037819 */ /* 0x000fe20000011602 */
[----:B------:R-:W1:Y:S01]  /*9890*/  LDSM.16.MT88.4 R40, [R188+0xb400] ;  /* 0x00b40000bc28783b */ /* 0x000e620000004200 */
[----:B------:R-:W-:Y:S01]  /*98a0*/  LOP3.LUT R2, R5, 0xff, RZ, 0xc0, !PT ;  /* 0x000000ff05027812 */ /* 0x000fe200078ec0ff */
[----:B------:R-:W-:Y:S01]  /*98b0*/  HSET2.LE.AND R49, R49, R69, PT ;  /* 0x0000004531317233 */ /* 0x000fe20003803000 */
[----:B------:R-:W-:Y:S02]  /*98c0*/  SHF.R.U32.HI R7, RZ, 0x18, R5 ;  /* 0x00000018ff077819 */ /* 0x000fe40000011605 */
[----:B------:R-:W-:Y:S02]  /*98d0*/  PRMT R58, R2, 0x5410, R3 ;  /* 0x00005410023a7816 */ /* 0x000fe40000000003 */
[----:B------:R-:W-:Y:S02]  /*98e0*/  SHF.R.U32.HI R3, RZ, 0x10, R5 ;  /* 0x00000010ff037819 */ /* 0x000fe40000011605 */
[----:B------:R-:W-:-:S02]  /*98f0*/  LOP3.LUT R2, R0, 0xffff, RZ, 0xc0, !PT ;  /* 0x0000ffff00027812 */ /* 0x000fc400078ec0ff */
[----:B------:R-:W-:Y:S02]  /*9900*/  SHF.R.U32.HI R5, RZ, 0x10, R0 ;  /* 0x00000010ff057819 */ /* 0x000fe40000011600 */
[----:B------:R-:W-:Y:S02]  /*9910*/  PRMT R59, R4, 0x5410, R6 ;  /* 0x00005410043b7816 */ /* 0x000fe40000000006 */
[----:B------:R-:W-:Y:S02]  /*9920*/  LOP3.LUT R6, R0, 0xff, RZ, 0xc0, !PT ;  /* 0x000000ff00067812 */ /* 0x000fe400078ec0ff */
[----:B------:R-:W-:Y:S02]  /*9930*/  SHF.R.U32.HI R4, RZ, 0x18, R0 ;  /* 0x00000018ff047819 */ /* 0x000fe40000011600 */
[----:B------:R-:W-:Y:S02]  /*9940*/  LOP3.LUT R3, R3, 0xff, RZ, 0xc0, !PT ;  /* 0x000000ff03037812 */ /* 0x000fe400078ec0ff */
[----:B------:R-:W-:-:S02]  /*9950*/  SHF.R.U32.HI R2, RZ, 0x8, R2 ;  /* 0x00000008ff027819 */ /* 0x000fc40000011602 */
[----:B------:R-:W-:Y:S02]  /*9960*/  LOP3.LUT R0, R5, 0xff, RZ, 0xc0, !PT ;  /* 0x000000ff05007812 */ /* 0x000fe400078ec0ff */
[----:B------:R-:W-:Y:S01]  /*9970*/  PRMT R57, R3, 0x5410, R7 ;  /* 0x0000541003397816 */ /* 0x000fe20000000007 */
[----:B------:R-:W-:Y:S01]  /*9980*/  FADD.FTZ R3, R168, R94 ;  /* 0x0000005ea8037221 */ /* 0x000fe20000010000 */
[----:B------:R-:W-:Y:S01]  /*9990*/  PRMT R56, R6, 0x5410, R2 ;  /* 0x0000541006387816 */ /* 0x000fe20000000002 */
[----:B------:R-:W-:Y:S01]  /*99a0*/  FADD.FTZ R2, R169, R96 ;  /* 0x00000060a9027221 */ /* 0x000fe20000010000 */
[----:B------:R-:W-:Y:S01]  /*99b0*/  PRMT R48, R0, 0x5410, R4 ;  /* 0x0000541000307816 */ /* 0x000fe20000000004 */
[----:B------:R-:W-:Y:S01]  /*99c0*/  FADD.FTZ R0, R183, R95 ;  /* 0x0000005fb7007221 */ /* 0x000fe20000010000 */
[----:B------:R-:W-:Y:S01]  /*99d0*/  HMMA.16816.F32 R4, R12, R52, RZ ;  /* 0x000000340c04723c */ /* 0x000fe200000018ff */
[----:B------:R-:W-:Y:S01]  /*99e0*/  FADD.FTZ R2, R178, R2 ;  /* 0x00000002b2027221 */ /* 0x000fe20000010000 */
[----:B------:R-:W-:Y:S01]  /*99f0*/  LOP3.LUT R94, R130, R49, RZ, 0xc0, !PT ;  /* 0x00000031825e7212 */ /* 0x000fe200078ec0ff */
[----:B------:R-:W-:Y:S01]  /*9a00*/  FADD.FTZ R36, R182, R0 ;  /* 0x00000000b6247221 */ /* 0x000fe20000010000 */
[----:B------:R-:W-:Y:S01]  /*9a10*/  HSET2.LE.AND R48, R48, R69, PT ;  /* 0x0000004530307233 */ /* 0x000fe20003803000 */
[----:B------:R-:W-:Y:S01]  /*9a20*/  FADD.FTZ R0, R158, R3 ;  /* 0x000000039e007221 */ /* 0x000fe20000010000 */
[----:B------:R-:W-:Y:S01]  /*9a30*/  LOP3.LUT R95, R129, R50, RZ, 0xc0, !PT ;  /* 0x00000032815f7212 */ /* 0x000fe200078ec0ff */
[----:B------:R-:W-:Y:S01]  /*9a40*/  FADD.FTZ R3, R238, R36 ;  /* 0x00000024ee037221 */ /* 0x000fe20000010000 */
[----:B-1----:R-:W-:Y:S01]  /*9a50*/  HMMA.16816.F32 R180, R20, R40, R16 ;  /* 0x0000002814b4723c */ /* 0x002fe20000001810 */
[----:B------:R-:W-:-:S02]  /*9a60*/  LOP3.LUT R93, R128, R48, RZ, 0xc0, !PT ;  /* 0x00000030805d7212 */ /* 0x000fc400078ec0ff */
[----:B------:R-:W-:-:S04]  /*9a70*/  FADD.FTZ R3, R239, R3 ;  /* 0x00000003ef037221 */ /* 0x000fc80000010000 */
[----:B------:R-:W-:Y:S01]  /*9a80*/  FADD.FTZ R110, R235, R3 ;  /* 0x00000003eb6e7221 */ /* 0x000fe20000010000 */
[--C-:B------:R-:W-:Y:S01]  /*9a90*/  HSET2.LE.AND R3, R62, R69.reuse, PT ;  /* 0x000000453e037233 */ /* 0x100fe20003803000 */
[----:B------:R-:W-:Y:S04]  /*9aa0*/  HMMA.16816.F32 R16, R24, R44, RZ ;  /* 0x0000002c1810723c */ /* 0x000fe800000018ff */
[----:B------:R-:W-:Y:S02]  /*9ab0*/  LOP3.LUT R98, R196, R3, RZ, 0xc0, !PT ;  /* 0x00000003c4627212 */ /* 0x000fe400078ec0ff */
[----:B------:R-:W-:Y:S02]  /*9ac0*/  IADD3 R196, P0, R34, -0x80, RZ ;  /* 0xffffff8022c47810 */ /* 0x000fe40007f1e0ff */
[----:B------:R-:W-:Y:S07]  /*9ad0*/  HMMA.16816.F32 R168, R8, R40, R4 ;  /* 0x0000002808a8723c */ /* 0x000fee0000001804 */
[----:B------:R-:W-:Y:S01]  /*9ae0*/  FADD.FTZ R4, R242, R37 ;  /* 0x00000025f2047221 */ /* 0x000fe20000010000 */
[----:B------:R-:W-:Y:S01]  /*9af0*/  HSET2.LE.AND R41, R60, R69, PT ;  /* 0x000000453c297233 */ /* 0x000fe20003803000 */
[----:B------:R-:W1:Y:S01]  /*9b00*/  LDSM.16.MT88.4 R36, [R190+0xb400] ;  /* 0x00b40000be24783b */ /* 0x000e620000004200 */
[----:B------:R-:W-:-:S02]  /*9b10*/  FADD.FTZ R5, R176, R2 ;  /* 0x00000002b0057221 */ /* 0x000fc40000010000 */
[----:B------:R-:W-:Y:S02]  /*9b20*/  FADD.FTZ R2, R97, R0 ;  /* 0x0000000061027221 */ /* 0x000fe40000010000 */
[----:B------:R-:W-:Y:S02]  /*9b30*/  FADD.FTZ R0, R241, R4 ;  /* 0x00000004f1007221 */ /* 0x000fe40000010000 */
[----:B------:R-:W-:Y:S02]  /*9b40*/  FADD.FTZ R40, R177, R5 ;  /* 0x00000005b1287221 */ /* 0x000fe40000010000 */
[C---:B------:R-:W-:Y:S01]  /*9b50*/  HMMA.16816.F32 R4, R12.reuse, R44, RZ ;  /* 0x0000002c0c04723c */ /* 0x040fe200000018ff */
[----:B------:R-:W-:Y:S01]  /*9b60*/  FADD.FTZ R51, R237, R0 ;  /* 0x00000000ed337221 */ /* 0x000fe20000010000 */
[--C-:B------:R-:W-:Y:S01]  /*9b70*/  HSET2.LE.AND R0, R68, R69.reuse, PT ;  /* 0x0000004544007233 */ /* 0x100fe20003803000 */
[----:B------:R-:W-:Y:S01]  /*9b80*/  FADD.FTZ R52, R105, R2 ;  /* 0x0000000269347221 */ /* 0x000fe20000010000 */
[--C-:B------:R-:W-:Y:S01]  /*9b90*/  HSET2.LE.AND R2, R67, R69.reuse, PT ;  /* 0x0000004543027233 */ /* 0x100fe20003803000 */
[----:B------:R-:W-:Y:S01]  /*9ba0*/  FADD.FTZ R106, R225, R40 ;  /* 0x00000028e16a7221 */ /* 0x000fe20000010000 */
[--C-:B------:R-:W-:Y:S01]  /*9bb0*/  HSET2.LE.AND R40, R63, R69.reuse, PT ;  /* 0x000000453f287233 */ /* 0x100fe20003803000 */
[----:B------:R-:W-:Y:S01]  /*9bc0*/  FADD.FTZ R105, R240, R51 ;  /* 0x00000033f0697221 */ /* 0x000fe20000010000 */
[--C-:B------:R-:W-:Y:S01]  /*9bd0*/  HSET2.LE.AND R44, R59, R69.reuse, PT ;  /* 0x000000453b2c7233 */ /* 0x100fe20003803000 */
[----:B------:R-:W-:Y:S01]  /*9be0*/  HMMA.16816.F32 R48, R12, R54, RZ ;  /* 0x000000360c30723c */ /* 0x000fe200000018ff */
[----:B------:R-:W-:Y:S01]  /*9bf0*/  HSET2.LE.AND R45, R56, R69, PT ;  /* 0x00000045382d7233 */ /* 0x000fe20003803000 */
[----:B------:R-:W-:-:S02]  /*9c00*/  FADD.FTZ R104, R138, R52 ;  /* 0x000000348a687221 */ /* 0x000fc40000010000 */
[----:B------:R-:W-:Y:S02]  /*9c10*/  FADD.FTZ R3, R236, R106 ;  /* 0x0000006aec037221 */ /* 0x000fe40000010000 */
[----:B------:R-:W-:Y:S02]  /*9c20*/  LOP3.LUT R92, R131, R45, RZ, 0xc0, !PT ;  /* 0x0000002d835c7212 */ /* 0x000fe400078ec0ff */
[-C--:B-1----:R-:W-:Y:S07]  /*9c30*/  HMMA.16816.F32 R176, R20, R36.reuse, R16 ;  /* 0x0000002414b0723c */ /* 0x082fee0000001810 */
[----:B------:R-:W-:Y:S01]  /*9c40*/  LOP3.LUT R18, R213, R0, RZ, 0xc0, !PT ;  /* 0x00000000d5127212 */ /* 0x000fe200078ec0ff */
[----:B------:R-:W-:Y:S01]  /*9c50*/  HMMA.16816.F32 R160, R8, R36, R4 ;  /* 0x0000002408a0723c */ /* 0x000fe20000001804 */
[----:B------:R-:W-:Y:S01]  /*9c60*/  LOP3.LUT R19, R208, R2, RZ, 0xc0, !PT ;  /* 0x00000002d0137212 */ /* 0x000fe200078ec0ff */
[----:B------:R-:W-:-:S02]  /*9c70*/  FADD.FTZ R0, R111, R110 ;  /* 0x0000006e6f007221 */ /* 0x000fc40000010000 */
[----:B------:R-:W-:Y:S02]  /*9c80*/  FADD.FTZ R2, R251, R105 ;  /* 0x00000069fb027221 */ /* 0x000fe40000010000 */
[----:B------:R-:W-:Y:S01]  /*9c90*/  FADD.FTZ R0, R249, R0 ;  /* 0x00000000f9007221 */ /* 0x000fe20000010000 */
[--C-:B------:R-:W-:Y:S01]  /*9ca0*/  HSET2.LE.AND R5, R66, R69.reuse, PT ;  /* 0x0000004542057233 */ /* 0x100fe20003803000 */
[----:B------:R-:W-:Y:S01]  /*9cb0*/  FADD.FTZ R2, R250, R2 ;  /* 0x00000002fa027221 */ /* 0x000fe20000010000 */
[--C-:B------:R-:W-:Y:S01]  /*9cc0*/  HSET2.LE.AND R6, R65, R69.reuse, PT ;  /* 0x0000004541067233 */ /* 0x100fe20003803000 */
[----:B------:R-:W-:Y:S01]  /*9cd0*/  FADD.FTZ R0, R248, R0 ;  /* 0x00000000f8007221 */ /* 0x000fe20000010000 */
[--C-:B------:R-:W-:Y:S01]  /*9ce0*/  HSET2.LE.AND R37, R64, R69.reuse, PT ;  /* 0x0000004540257233 */ /* 0x100fe20003803000 */
[----:B------:R-:W-:Y:S01]  /*9cf0*/  LOP3.LUT R16, R226, R5, RZ, 0xc0, !PT ;  /* 0x00000005e2107212 */ /* 0x000fe200078ec0ff */
[--C-:B------:R-:W-:Y:S01]  /*9d00*/  HSET2.LE.AND R4, R61, R69.reuse, PT ;  /* 0x000000453d047233 */ /* 0x100fe20003803000 */
[----:B------:R-:W-:Y:S01]  /*9d10*/  HMMA.16816.F32 R64, R12, R122, RZ ;  /* 0x0000007a0c40723c */ /* 0x000fe200000018ff */
[--C-:B------:R-:W-:Y:S01]  /*9d20*/  HSET2.LE.AND R7, R58, R69.reuse, PT ;  /* 0x000000453a077233 */ /* 0x100fe20003803000 */
[----:B------:R-:W-:Y:S01]  /*9d30*/  LOP3.LUT R5, R152, R44, RZ, 0xc0, !PT ;  /* 0x0000002c98057212 */ /* 0x000fe200078ec0ff */
[----:B------:R-:W-:Y:S01]  /*9d40*/  HSET2.LE.AND R36, R57, R69, PT ;  /* 0x0000004539247233 */ /* 0x000fe20003803000 */
[----:B------:R-:W-:-:S02]  /*9d50*/  LOP3.LUT R99, R155, R4, RZ, 0xc0, !PT ;  /* 0x000000049b637212 */ /* 0x000fc400078ec0ff */
[----:B------:R-:W-:Y:S02]  /*9d60*/  LOP3.LUT R4, R154, R41, RZ, 0xc0, !PT ;  /* 0x000000299a047212 */ /* 0x000fe400078ec0ff */
[C---:B------:R-:W-:Y:S01]  /*9d70*/  HMMA.16816.F32 R68, R12.reuse, R118, RZ ;  /* 0x000000760c44723c */ /* 0x040fe200000018ff */
[----:B------:R-:W-:Y:S02]  /*9d80*/  LOP3.LUT R96, R199, R7, RZ, 0xc0, !PT ;  /* 0x00000007c7607212 */ /* 0x000fe400078ec0ff */
[----:B------:R-:W-:Y:S02]  /*9d90*/  LOP3.LUT R7, R136, R40, RZ, 0xc0, !PT ;  /* 0x0000002888077212 */ /* 0x000fe400078ec0ff */
[----:B------:R-:W-:Y:S02]  /*9da0*/  LOP3.LUT R17, R224, R6, RZ, 0xc0, !PT ;  /* 0x00000006e0117212 */ /* 0x000fe400078ec0ff */
[----:B------:R-:W-:Y:S01]  /*9db0*/  LOP3.LUT R6, R137, R37, RZ, 0xc0, !PT ;  /* 0x0000002589067212 */ /* 0x000fe200078ec0ff */
[----:B------:R-:W-:Y:S01]  /*9dc0*/  HMMA.16816.F32 R60, R12, R114, RZ ;  /* 0x000000720c3c723c */ /* 0x000fe200000018ff */
[----:B------:R-:W-:-:S02]  /*9dd0*/  LOP3.LUT R97, R197, R36, RZ, 0xc0, !PT ;  /* 0x00000024c5617212 */ /* 0x000fc400078ec0ff */
[----:B------:R-:W-:-:S05]  /*9de0*/  IADD3.X R197, R35, -0x1, RZ, P0, !PT ;  /* 0xffffffff23c57810 */ /* 0x000fca00007fe4ff */
[C---:B------:R-:W-:Y:S08]  /*9df0*/  HMMA.16816.F32 R56, R12.reuse, R82, RZ ;  /* 0x000000520c38723c */ /* 0x040ff000000018ff */
[----:B------:R-:W-:Y:S08]  /*9e00*/  HMMA.16816.F32 R12, R12, R46, RZ ;  /* 0x0000002e0c0c723c */ /* 0x000ff000000018ff */
[C---:B------:R-:W-:Y:S08]  /*9e10*/  HMMA.16816.F32 R68, R8.reuse, R86, R68 ;  /* 0x000000560844723c */ /* 0x040ff00000001844 */
[C---:B------:R-:W-:Y:S08]  /*9e20*/  HMMA.16816.F32 R64, R8.reuse, R90, R64 ;  /* 0x0000005a0840723c */ /* 0x040ff00000001840 */
[C---:B------:R-:W-:Y:S08]  /*9e30*/  HMMA.16816.F32 R144, R8.reuse, R78, R60 ;  /* 0x0000004e0890723c */ /* 0x040ff0000000183c */
[C---:B------:R-:W-:Y:S08]  /*9e40*/  HMMA.16816.F32 R156, R8.reuse, R74, R56 ;  /* 0x0000004a089c723c */ /* 0x040ff00000001838 */
[C---:B------:R-:W-:Y:S08]  /*9e50*/  HMMA.16816.F32 R152, R8.reuse, R42, R48 ;  /* 0x0000002a0898723c */ /* 0x040ff00000001830 */
[----:B------:R-:W-:Y:S08]  /*9e60*/  HMMA.16816.F32 R148, R8, R38, R12 ;  /* 0x000000260894723c */ /* 0x000ff0000000180c */
[C---:B------:R-:W-:Y:S08]  /*9e70*/  HMMA.16816.F32 R8, R24.reuse, R118, RZ ;  /* 0x000000761808723c */ /* 0x040ff000000018ff */
[----:B------:R-:W-:Y:S11]  /*9e80*/  HMMA.16816.F32 R12, R24, R122, RZ ;  /* 0x0000007a180c723c */ /* 0x000ff600000018ff */
[----:B------:R-:W-:Y:S05]  /*9e90*/  @!UPT UIADD3 URZ, URZ, URZ, URZ ;  /* 0x0000003f3f3ff290 */ /* 0x000fea000fffe03f */
[----:B------:R-:W-:Y:S08]  /*9ea0*/  HMMA.16816.F32 R60, R20, R86, R8 ;  /* 0x00000056143c723c */ /* 0x000ff00000001808 */
[----:B------:R-:W-:Y:S08]  /*9eb0*/  HMMA.16816.F32 R8, R24, R114, RZ ;  /* 0x000000721808723c */ /* 0x000ff000000018ff */
[----:B------:R-:W-:Y:S08]  /*9ec0*/  HMMA.16816.F32 R56, R20, R90, R12 ;  /* 0x0000005a1438723c */ /* 0x000ff0000000180c */
[----:B------:R-:W-:Y:S01]  /*9ed0*/  HMMA.16816.F32 R12, R24, R82, RZ ;  /* 0x00000052180c723c */ /* 0x000fe200000018ff */
[----:B------:R-:W-:Y:S07]  /*9ee0*/  LDSM.16.MT88.4 R80, [R188+0xbc00] ;  /* 0x00bc0000bc50783b */ /* 0x000fee0000004200 */
[----:B------:R-:W-:Y:S08]  /*9ef0*/  HMMA.16816.F32 R48, R20, R78, R8 ;  /* 0x0000004e1430723c */ /* 0x000ff00000001808 */
[C---:B------:R-:W-:Y:S08]  /*9f00*/  HMMA.16816.F32 R8, R24.reuse, R54, RZ ;  /* 0x000000361808723c */ /* 0x040ff000000018ff */
[----:B------:R-:W-:Y:S08]  /*9f10*/  HMMA.16816.F32 R24, R24, R46, RZ ;  /* 0x0000002e1818723c */ /* 0x000ff000000018ff */
[C---:B------:R-:W-:Y:S01]  /*9f20*/  HMMA.16816.F32 R72, R20.reuse, R74, R12 ;  /* 0x0000004a1448723c */ /* 0x040fe2000000180c */
[----:B------:R-:W1:Y:S07]  /*9f30*/  LDSM.16.MT88.4 R12, [R190+0x9800] ;  /* 0x00980000be0c783b */ /* 0x000e6e0000004200 */
[C---:B------:R-:W-:Y:S01]  /*9f40*/  HMMA.16816.F32 R40, R20.reuse, R42, R8 ;  /* 0x0000002a1428723c */ /* 0x040fe20000001808 */
[----:B------:R-:W-:Y:S07]  /*9f50*/  LDSM.16.MT88.4 R8, [R188+0xa800] ;  /* 0x00a80000bc08783b */ /* 0x000fee0000004200 */
[----:B------:R-:W-:Y:S01]  /*9f60*/  HMMA.16816.F32 R24, R20, R38, R24 ;  /* 0x000000261418723c */ /* 0x000fe20000001818 */
[----:B------:R-:W2:Y:S07]  /*9f70*/  LDSM.16.MT88.4 R20, [R188+0x9800] ;  /* 0x00980000bc14783b */ /* 0x000eae0000004200 */
[-C--:B-1----:R-:W-:Y:S08]  /*9f80*/  HMMA.16816.F32 R164, R16, R12.reuse, R164 ;  /* 0x0000000c10a4723c */ /* 0x082ff000000018a4 */
[----:B------:R-:W-:Y:S08]  /*9f90*/  HMMA.16816.F32 R132, R4, R12, R132 ;  /* 0x0000000c0484723c */ /* 0x000ff00000001884 */
[C---:B--2---:R-:W-:Y:S08]  /*9fa0*/  HMMA.16816.F32 R36, R16.reuse, R22, R60 ;  /* 0x000000161024723c */ /* 0x044ff0000000183c */
[-C--:B------:R-:W-:Y:S08]  /*9fb0*/  HMMA.16816.F32 R172, R16, R20.reuse, R172 ;  /* 0x0000001410ac723c */ /* 0x080ff000000018ac */
[C---:B------:R-:W-:Y:S08]  /*9fc0*/  HMMA.16816.F32 R140, R4.reuse, R20, R140 ;  /* 0x00000014048c723c */ /* 0x040ff0000000188c */
[C---:B------:R-:W-:Y:S01]  /*9fd0*/  HMMA.16816.F32 R136, R4.reuse, R22, R68 ;  /* 0x000000160488723c */ /* 0x040fe20000001844 */
[----:B------:R-:W1:Y:S07]  /*9fe0*/  LDSM.16.MT88.4 R20, [R190+0xa800] ;  /* 0x00a80000be14783b */ /* 0x000e6e0000004200 */
[-C--:B------:R-:W-:Y:S08]  /*9ff0*/  HMMA.16816.F32 R128, R4, R14.reuse, R64 ;  /* 0x0000000e0480723c */ /* 0x080ff00000001840 */
[C---:B------:R-:W-:Y:S01]  /*a000*/  HMMA.16816.F32 R56, R16.reuse, R14, R56 ;  /* 0x0000000e1038723c */ /* 0x040fe20000001838 */
[----:B------:R-:W2:Y:S07]  /*a010*/  LDSM.16.MT88.4 R12, [R188+0xb800] ;  /* 0x00b80000bc0c783b */ /* 0x000eae0000004200 */
[-C--:B------:R-:W-:Y:S08]  /*a020*/  HMMA.16816.F32 R60, R16, R8.reuse, R184 ;  /* 0x00000008103c723c */ /* 0x080ff000000018b8 */
[C---:B------:R-:W-:Y:S08]  /*a030*/  HMMA.16816.F32 R124, R4.reuse, R8, R124 ;  /* 0x00000008047c723c */ /* 0x040ff0000000187c */
[-C--:B------:R-:W-:Y:S01]  /*a040*/  HMMA.16816.F32 R120, R4, R10.reuse, R144 ;  /* 0x0000000a0478723c */ /* 0x080fe20000001890 */
[----:B------:R-:W-:Y:S07]  /*a050*/  LDSM.16.MT88.4 R144, [R190+0xac00] ;  /* 0x00ac0000be90783b */ /* 0x000fee0000004200 */
[----:B------:R-:W-:Y:S01]  /*a060*/  HMMA.16816.F32 R52, R16, R10, R48 ;  /* 0x0000000a1034723c */ /* 0x000fe20000001830 */
[----:B------:R-:W3:Y:S07]  /*a070*/  LDSM.16.MT88.4 R8, [R190+0xb800] ;  /* 0x00b80000be08783b */ /* 0x000eee0000004200 */
[C---:B-1----:R-:W-:Y:S08]  /*a080*/  HMMA.16816.F32 R116, R4.reuse, R20, R200 ;  /* 0x000000140474723c */ /* 0x042ff000000018c8 */
[C---:B--2---:R-:W-:Y:S01]  /*a090*/  HMMA.16816.F32 R44, R4.reuse, R12, R168 ;  /* 0x0000000c042c723c */ /* 0x044fe200000018a8 */
[----:B------:R-:W-:Y:S07]  /*a0a0*/  LDSM.16.MT88.4 R168, [R188+0x9c00] ;  /* 0x009c0000bca8783b */ /* 0x000fee0000004200 */
[C---:B------:R-:W-:Y:S08]  /*a0b0*/  HMMA.16816.F32 R112, R4.reuse, R22, R156 ;  /* 0x000000160470723c */ /* 0x040ff0000000189c */
[----:B------:R-:W-:Y:S01]  /*a0c0*/  HMMA.16816.F32 R76, R4, R14, R152 ;  /* 0x0000000e044c723c */ /* 0x000fe20000001898 */
[----:B------:R-:W-:Y:S07]  /*a0d0*/  LDSM.16.MT88.4 R152, [R188+0xac00] ;  /* 0x00ac0000bc98783b */ /* 0x000fee0000004200 */
[----:B------:R-:W-:Y:S08]  /*a0e0*/  HMMA.16816.F32 R68, R16, R12, R180 ;  /* 0x0000000c1044723c */ /* 0x000ff000000018b4 */
[C---:B---3--:R-:W-:Y:S01]  /*a0f0*/  HMMA.16816.F32 R88, R4.reuse, R8, R160 ;  /* 0x000000080458723c */ /* 0x048fe200000018a0 */
[----:B------:R-:W-:Y:S07]  /*a100*/  LDSM.16.MT88.4 R160, [R190+0x9c00] ;  /* 0x009c0000bea0783b */ /* 0x000fee0000004200 */
[----:B------:R-:W-:Y:S01]  /*a110*/  HMMA.16816.F32 R48, R4, R10, R148 ;  /* 0x0000000a0430723c */ /* 0x000fe20000001894 */
[----:B------:R-:W1:Y:S07]  /*a120*/  LDSM.16.MT88.4 R4, [R190+0xbc00] ;  /* 0x00bc0000be04783b */ /* 0x000e6e0000004200 */
[C---:B------:R-:W-:Y:S08]  /*a130*/  HMMA.16816.F32 R84, R16.reuse, R8, R176 ;  /* 0x000000081054723c */ /* 0x040ff000000018b0 */
[C---:B------:R-:W-:Y:S08]  /*a140*/  HMMA.16816.F32 R148, R16.reuse, R20, R220 ;  /* 0x000000141094723c */ /* 0x040ff000000018dc */
[C---:B------:R-:W-:Y:S08]  /*a150*/  HMMA.16816.F32 R20, R16.reuse, R22, R72 ;  /* 0x000000161014723c */ /* 0x040ff00000001848 */
[C---:B------:R-:W-:Y:S08]  /*a160*/  HMMA.16816.F32 R40, R16.reuse, R14, R40 ;  /* 0x0000000e1028723c */ /* 0x040ff00000001828 */
[----:B------:R-:W-:Y:S08]  /*a170*/  HMMA.16816.F32 R24, R16, R10, R24 ;  /* 0x0000000a1018723c */ /* 0x000ff00000001818 */
[-C--:B-1----:R-:W-:Y:S08]  /*a180*/  HMMA.16816.F32 R88, R92, R4.reuse, R88 ;  /* 0x000000045c58723c */ /* 0x082ff00000001858 */
[C---:B------:R-:W-:Y:S07]  /*a190*/  HMMA.16816.F32 R84, R96.reuse, R4, R84 ;  /* 0x000000046054723c */ /* 0x040fee0000001854 */
        /* <DEDUP_REMOVED lines=13> */
[----:B------:R-:W-:Y:S01]  /*a270*/  FADD.FTZ R2, R244, R2 ;  /* 0x00000002f4027221 */ /* 0x000fe20000010000 */
[----:B------:R1:W-:Y:S01]  /*a280*/  STL [R1+0x2c], R4 ;  /* 0x00002c0401007387 */ /* 0x0003e20000100800 */
[----:B------:R-:W-:-:S03]  /*a290*/  FADD.FTZ R0, R232, R0 ;  /* 0x00000000e8007221 */ /* 0x000fc60000010000 */
[----:B------:R1:W-:Y:S01]  /*a2a0*/  STL [R1+0x15c], R3 ;  /* 0x00015c0301007387 */ /* 0x0003e20000100800 */
[C---:B------:R-:W-:Y:S03]  /*a2b0*/  HMMA.16816.F32 R132, R92.reuse, R160, R132 ;  /* 0x000000a05c84723c */ /* 0x040fe60000001884 */
[----:B------:R1:W-:Y:S04]  /*a2c0*/  STL [R1+0x170], R2 ;  /* 0x0001700201007387 */ /* 0x0003e80000100800 */
[----:B------:R1:W-:Y:S01]  /*a2d0*/  STL [R1+0x28], R0 ;  /* 0x0000280001007387 */ /* 0x0003e20000100800 */
        /* <DEDUP_REMOVED lines=19> */
[----:B-1----:R-:W2:Y:S01]  /*a410*/  LDL R225, [R1+0x84] ;  /* 0x0000840001e17983 */ /* 0x002ea20000100800 */
[----:B------:R-:W-:-:S04]  /*a420*/  DEPBAR.LE SB0, 0x0 ;  /* 0x000080000000791a */ /* 0x000fc80000000000 */
[----:B------:R-:W3:Y:S04]  /*a430*/  LDL R235, [R1+0x30] ;  /* 0x0000300001eb7983 */ /* 0x000ee80000100800 */
[----:B------:R-:W4:Y:S04]  /*a440*/  LDL R237, [R1+0x34] ;  /* 0x0000340001ed7983 */ /* 0x000f280000100800 */
[----:B------:R-:W5:Y:S04]  /*a450*/  LDL.LU R239, [R1+0x50] ;  /* 0x0000500001ef7983 */ /* 0x000f680000300800 */
[----:B------:R-:W5:Y:S04]  /*a460*/  LDL.64 R240, [R1+0x1b0] ;  /* 0x0001b00001f07983 */ /* 0x000f680000100a00 */
[----:B------:R-:W5:Y:S04]  /*a470*/  LDL.LU R238, [R1+0x10] ;  /* 0x0000100001ee7983 */ /* 0x000f680000300800 */
[----:B------:R-:W5:Y:S04]  /*a480*/  LDL.LU R242, [R1+0x14] ;  /* 0x0000140001f27983 */ /* 0x000f680000300800 */
[----:B------:R-:W5:Y:S04]  /*a490*/  LDL.LU R243, [R1+0x20] ;  /* 0x0000200001f37983 */ /* 0x000f680000300800 */
[----:B------:R-:W5:Y:S01]  /*a4a0*/  LDL R213, [R1] ;  /* 0x0000000001d57983 */ /* 0x000f620000100800 */
[----:B------:R-:W-:Y:S03]  /*a4b0*/  WARPSYNC 0xffffffff ;  /* 0xffffffff00007948 */ /* 0x000fe60003800000 */
[----:B------:R-:W5:Y:S04]  /*a4c0*/  LDL R111, [R1+0x1a0] ;  /* 0x0001a000016f7983 */ /* 0x000f680000100800 */
[----:B------:R-:W-:Y:S01]  /*a4d0*/  BAR.SYNC.DEFER_BLOCKING 0x0 ;  /* 0x0000000000007b1d */ /* 0x000fe20000010000 */
[----:B--2---:R-:W-:-:S02]  /*a4e0*/  IADD3 R197, R225, -0x2, RZ ;  /* 0xfffffffee1c57810 */ /* 0x004fc40007ffe0ff */
[-C--:B---3--:R-:W-:Y:S02]  /*a4f0*/  ISETP.GE.AND P3, PT, R235, R198.reuse, PT ;  /* 0x000000c6eb00720c */ /* 0x088fe40003f66270 */
[----:B----4-:R-:W-:Y:S02]  /*a500*/  ISETP.GE.AND P2, PT, R237, R198, PT ;  /* 0x000000c6ed00720c */ /* 0x010fe40003f46270 */
[----:B------:R-:W-:Y:S01]  /*a510*/  SHF.R.S32.HI R4, RZ, 0x1f, R197 ;  /* 0x0000001fff047819 */ /* 0x000fe200000114c5 */
[----:B-----5:R-:W-:Y:S02]  /*a520*/  IMAD R0, R239, R197, RZ ;  /* 0x000000c5ef007224 */ /* 0x020fe400078e02ff */
[----:B------:R-:W-:-:S04]  /*a530*/  IMAD.WIDE.U32 R2, R197, R238, R240 ;  /* 0x000000eec5027225 */ /* 0x000fc800078e00f0 */
[----:B------:R-:W-:Y:S01]  /*a540*/  IMAD R0, R4, R238, R0 ;  /* 0x000000ee04007224 */ /* 0x000fe200078e0200 */
[----:B------:R-:W-:-:S03]  /*a550*/  ISETP.GE.AND P4, PT, R213, R198, PT ;  /* 0x000000c6d500720c */ /* 0x000fc60003f86270 */
[----:B------:R-:W-:Y:S01]  /*a560*/  IMAD.IADD R3, R3, 0x1, R0 ;  /* 0x0000000103037824 */ /* 0x000fe200078e0200 */
[CC--:B------:R-:W-:Y:S02]  /*a570*/  @!P3 LEA R10, P1, R2.reuse, R218.reuse, 0x1 ;  /* 0x000000da020ab211 */ /* 0x0c0fe400078208ff */
[----:B------:R-:W-:Y:S02]  /*a580*/  @!P2 LEA R8, P0, R2, R218, 0x1 ;  /* 0x000000da0208a211 */ /* 0x000fe400078008ff */
[----:B------:R-:W-:Y:S02]  /*a590*/  IADD3 R0, P5, R242, R2, RZ ;  /* 0x00000002f2007210 */ /* 0x000fe40007fbe0ff */
[----:B------:R-:W-:-:S03]  /*a5a0*/  @!P3 LEA.HI.X R11, R2, R219, R3, 0x1, P1 ;  /* 0x000000db020bb211 */ /* 0x000fc600008f0c03 */
[CC--:B------:R-:W-:Y:S02]  /*a5b0*/  @!P4 LEA R12, P6, R2.reuse, R218.reuse, 0x1 ;  /* 0x000000da020cc211 */ /* 0x0c0fe400078c08ff */
[CCC-:B------:R-:W-:Y:S02]  /*a5c0*/  @!P2 LEA.HI.X R9, R2.reuse, R219.reuse, R3.reuse, 0x1, P0 ;  /* 0x000000db0209a211 */ /* 0x1c0fe400000f0c03 */
[--C-:B------:R-:W-:Y:S01]  /*a5d0*/  @!P4 LEA.HI.X R13, R2, R219, R3.reuse, 0x1, P6 ;  /* 0x000000db020dc211 */ /* 0x100fe200030f0c03 */
[----:B------:R-:W-:Y:S01]  /*a5e0*/  IMAD.X R3, R243, 0x1, R3, P5 ;  /* 0x00000001f3037824 */ /* 0x000fe200028e0603 */
[CC--:B------:R-:W-:Y:S01]  /*a5f0*/  @!P4 LEA R6, P5, R0.reuse, R218.reuse, 0x1 ;  /* 0x000000da0006c211 */ /* 0x0c0fe200078a08ff */
[----:B------:R-:W-:Y:S01]  /*a600*/  @P4 STS [R195+0x9000], RZ ;  /* 0x009000ffc3004388 */ /* 0x000fe20000000800 */
[----:B------:R-:W-:-:S03]  /*a610*/  @!P3 LEA R4, P1, R0, R218, 0x1 ;  /* 0x000000da0004b211 */ /* 0x000fc600078208ff */
[----:B------:R-:W-:Y:S01]  /*a620*/  @P4 STS [R195+0x9004], RZ ;  /* 0x009004ffc3004388 */ /* 0x000fe20000000800 */
[----:B------:R-:W-:-:S03]  /*a630*/  @!P2 LEA R2, P0, R0, R218, 0x1 ;  /* 0x000000da0002a211 */ /* 0x000fc600078008ff */
[----:B------:R-:W-:Y:S01]  /*a640*/  @P4 STS.64 [R195+0x9008], RZ ;  /* 0x009008ffc3004388 */ /* 0x000fe20000000a00 */
[----:B------:R-:W-:-:S03]  /*a650*/  @!P4 LEA.HI.X R7, R0, R219, R3, 0x1, P5 ;  /* 0x000000db0007c211 */ /* 0x000fc600028f0c03 */
[----:B------:R-:W-:Y:S01]  /*a660*/  @!PT LDS RZ, [RZ] ;  /* 0x00000000fffff984 */ /* 0x000fe20000000800 */
[----:B------:R-:W-:Y:S01]  /*a670*/  @!PT LDS RZ, [RZ] ;  /* 0x00000000fffff984 */ /* 0x000fe20000000800 */
[----:B------:R-:W-:Y:S01]  /*a680*/  @!PT LDS RZ, [RZ] ;  /* 0x00000000fffff984 */ /* 0x000fe20000000800 */
[----:B------:R1:W-:Y:S01]  /*a690*/  @!P4 LDGSTS.E.BYPASS.LTC128B.128 [R195+0x9000], [R12.64] ;  /* 0x090000000cc3cfae */ /* 0x0003e2000b901d44 */
[----:B------:R-:W-:-:S03]  /*a6a0*/  @!P3 LEA.HI.X R5, R0, R219, R3, 0x1, P1 ;  /* 0x000000db0005b211 */ /* 0x000fc600008f0c03 */
[----:B------:R-:W-:Y:S01]  /*a6b0*/  @P3 STS.128 [R195+0xa000], RZ ;  /* 0x00a000ffc3003388 */ /* 0x000fe20000000c00 */
[----:B------:R-:W-:-:S03]  /*a6c0*/  @!P2 LEA.HI.X R3, R0, R219, R3, 0x1, P0 ;  /* 0x000000db0003a211 */ /* 0x000fc600000f0c03 */
        /* <DEDUP_REMOVED lines=24> */
[----:B------:R-:W-:Y:S04]  /*a850*/  LDSM.16.M88.4 R16, [R192] ;  /* 0x00000000c010783b */ /* 0x000fe80000000200 */
[----:B-1----:R-:W-:Y:S04]  /*a860*/  LDSM.16.M88.4 R12, [R192+0x1000] ;  /* 0x00100000c00c783b */ /* 0x002fe80000000200 */
[----:B------:R-:W1:Y:S04]  /*a870*/  LDSM.16.M88.4 R48, [R189+0x6800] ;  /* 0x00680000bd30783b */ /* 0x000e680000000200 */
[----:B------:R-:W5:Y:S04]  /*a880*/  LDSM.16.M88.4 R44, [R189+0x6c00] ;  /* 0x006c0000bd2c783b */ /* 0x000f680000000200 */
[----:B--2---:R-:W-:Y:S04]  /*a890*/  LDSM.16.M88.4 R8, [R193] ;  /* 0x00000000c108783b */ /* 0x004fe80000000200 */
[----:B---3--:R-:W-:Y:S04]  /*a8a0*/  LDSM.16.M88.4 R4, [R193+0x1000] ;  /* 0x00100000c104783b */ /* 0x008fe80000000200 */
[----:B------:R-:W2:Y:S04]  /*a8b0*/  LDSM.16.M88.4 R24, [R191+0x6800] ;  /* 0x00680000bf18783b */ /* 0x000ea80000000200 */
[----:B------:R-:W3:Y:S04]  /*a8c0*/  LDSM.16.M88.4 R20, [R191+0x6c00] ;  /* 0x006c0000bf14783b */ /* 0x000ee80000000200 */
[----:B------:R-:W2:Y:S04]  /*a8d0*/  LDSM.16.M88.4 R56, [R189+0x6000] ;  /* 0x00600000bd38783b */ /* 0x000ea80000000200 */
[----:B------:R-:W3:Y:S04]  /*a8e0*/  LDSM.16.M88.4 R52, [R189+0x6400] ;  /* 0x00640000bd34783b */ /* 0x000ee80000000200 */
[----:B------:R-:W-:Y:S04]  /*a8f0*/  LDSM.16.M88.4 R40, [R191+0x6000] ;  /* 0x00600000bf28783b */ /* 0x000fe80000000200 */
[----:B------:R-:W4:Y:S01]  /*a900*/  LDSM.16.M88.4 R36, [R191+0x6400] ;  /* 0x00640000bf24783b */ /* 0x000f220000000200 */
[----:B-1----:R-:W-:Y:S03]  /*a910*/  HMMA.16816.F32 R104, R12, R48, RZ ;  /* 0x000000300c68723c */ /* 0x002fe600000018ff */
[----:B------:R-:W1:Y:S04]  /*a920*/  S2R R213, SR_TID.X ;  /* 0x0000000000d57919 */ /* 0x000e680000002100 */
[----:B------:R-:W0:Y:S01]  /*a930*/  LDGDEPBAR ;  /* 0x00000000000079af */ /* 0x000e220000000000 */
[-C--:B-----5:R-:W-:Y:S08]  /*a940*/  HMMA.16816.F32 R64, R16, R44.reuse, RZ ;  /* 0x0000002c1040723c */ /* 0x0a0ff000000018ff */
[----:B------:R-:W-:Y:S08]  /*a950*/  HMMA.16816.F32 R60, R12, R44, RZ ;  /* 0x0000002c0c3c723c */ /* 0x000ff000000018ff */
[----:B--2---:R-:W-:Y:S08]  /*a960*/  HMMA.16816.F32 R236, R4, R24, R104 ;  /* 0x0000001804ec723c */ /* 0x004ff00000001868 */
[-C--:B---3--:R-:W-:Y:S08]  /*a970*/  HMMA.16816.F32 R248, R8, R20.reuse, R64 ;  /* 0x0000001408f8723c */ /* 0x088ff00000001840 */
[----:B------:R-:W-:Y:S08]  /*a980*/  HMMA.16816.F32 R244, R4, R20, R60 ;  /* 0x0000001404f4723c */ /* 0x000ff0000000183c */
[-C--:B------:R-:W-:Y:S08]  /*a990*/  HMMA.16816.F32 R220, R16, R56.reuse, RZ ;  /* 0x0000003810dc723c */ /* 0x080ff000000018ff */
[----:B------:R-:W-:Y:S08]  /*a9a0*/  HMMA.16816.F32 R200, R12, R56, RZ ;  /* 0x000000380cc8723c */ /* 0x000ff000000018ff */
[-C--:B------:R-:W-:Y:S08]  /*a9b0*/  HMMA.16816.F32 R184, R16, R52.reuse, RZ ;  /* 0x0000003410b8723c */ /* 0x080ff000000018ff */
[----:B------:R-:W-:Y:S08]  /*a9c0*/  HMMA.16816.F32 R180, R12, R52, RZ ;  /* 0x000000340cb4723c */ /* 0x000ff000000018ff */
[----:B------:R-:W-:Y:S08]  /*a9d0*/  HMMA.16816.F32 R176, R16, R48, RZ ;  /* 0x0000003010b0723c */ /* 0x000ff000000018ff */
[C---:B------:R-:W-:Y:S08]  /*a9e0*/  HMMA.16816.F32 R104, R12.reuse, R58, RZ ;  /* 0x0000003a0c68723c */ /* 0x040ff000000018ff */
[C---:B------:R-:W-:Y:S08]  /*a9f0*/  HMMA.16816.F32 R64, R12.reuse, R54, RZ ;  /* 0x000000360c40723c */ /* 0x040ff000000018ff */
[----:B------:R-:W-:Y:S08]  /*aa00*/  HMMA.16816.F32 R60, R12, R50, RZ ;  /* 0x000000320c3c723c */ /* 0x000ff000000018ff */
[C---:B------:R-:W-:Y:S08]  /*aa10*/  HMMA.16816.F32 R56, R16.reuse, R58, RZ ;  /* 0x0000003a1038723c */ /* 0x040ff000000018ff */
[C---:B------:R-:W-:Y:S08]  /*aa20*/  HMMA.16816.F32 R52, R16.reuse, R54, RZ ;  /* 0x000000361034723c */ /* 0x040ff000000018ff */
[----:B------:R-:W-:Y:S08]  /*aa30*/  HMMA.16816.F32 R48, R16, R50, RZ ;  /* 0x000000321030723c */ /* 0x000ff000000018ff */
[-C--:B------:R-:W-:Y:S08]  /*aa40*/  HMMA.16816.F32 R12, R12, R46.reuse, RZ ;  /* 0x0000002e0c0c723c */ /* 0x080ff000000018ff */
[----:B------:R-:W-:Y:S08]  /*aa50*/  HMMA.16816.F32 R16, R16, R46, RZ ;  /* 0x0000002e1010723c */ /* 0x000ff000000018ff */
[C---:B------:R-:W-:Y:S08]  /*aa60*/  HMMA.16816.F32 R240, R8.reuse, R24, R176 ;  /* 0x0000001808f0723c */ /* 0x040ff000000018b0 */
[-C--:B----4-:R-:W-:Y:S08]  /*aa70*/  HMMA.16816.F32 R232, R8, R36.reuse, R184 ;  /* 0x0000002408e8723c */ /* 0x090ff000000018b8 */
[C---:B------:R-:W-:Y:S08]  /*aa80*/  HMMA.16816.F32 R224, R4.reuse, R36, R180 ;  /* 0x0000002404e0723c */ /* 0x040ff000000018b4 */
[----:B------:R-:W-:Y:S08]  /*aa90*/  HMMA.16816.F32 R176, R4, R42, R104 ;  /* 0x0000002a04b0723c */ /* 0x000ff00000001868 */
[-C--:B------:R-:W-:Y:S08]  /*aaa0*/  HMMA.16816.F32 R220, R8, R40.reuse, R220 ;  /* 0x0000002808dc723c */ /* 0x080ff000000018dc */
[C---:B------:R-:W-:Y:S08]  /*aab0*/  HMMA.16816.F32 R200, R4.reuse, R40, R200 ;  /* 0x0000002804c8723c */ /* 0x040ff000000018c8 */
[C---:B------:R-:W-:Y:S08]  /*aac0*/  HMMA.16816.F32 R180, R4.reuse, R38, R64 ;  /* 0x0000002604b4723c */ /* 0x040ff00000001840 */
[C---:B------:R-:W-:Y:S08]  /*aad0*/  HMMA.16816.F32 R184, R4.reuse, R26, R60 ;  /* 0x0000001a04b8723c */ /* 0x040ff0000000183c */
[----:B------:R-:W-:Y:S01]  /*aae0*/  HMMA.16816.F32 R228, R4, R22, R12 ;  /* 0x0000001604e4723c */ /* 0x000fe2000000180c */
[----:B------:R-:W-:Y:S04]  /*aaf0*/  LDSM.16.M88.4 R4, [R192+0x3000] ;  /* 0x00300000c004783b */ /* 0x000fe80000000200 */
[----:B------:R-:W2:Y:S03]  /*ab00*/  LDSM.16.M88.4 R12, [R189+0x7000] ;  /* 0x00700000bd0c783b */ /* 0x000ea60000000200 */
[C---:B------:R-:W-:Y:S08]  /*ab10*/  HMMA.16816.F32 R56, R8.reuse, R42, R56 ;  /* 0x0000002a0838723c */ /* 0x040ff00000001838 */
[C---:B------:R-:W-:Y:S08]  /*ab20*/  HMMA.16816.F32 R104, R8.reuse, R38, R52 ;  /* 0x000000260868723c */ /* 0x040ff00000001834 */
[C---:B------:R-:W-:Y:S08]  /*ab30*/  HMMA.16816.F32 R48, R8.reuse, R26, R48 ;  /* 0x0000001a0830723c */ /* 0x040ff00000001830 */
[----:B------:R-:W-:Y:S01]  /*ab40*/  HMMA.16816.F32 R16, R8, R22, R16 ;  /* 0x000000160810723c */ /* 0x000fe20000001810 */
[----:B------:R-:W3:Y:S07]  /*ab50*/  LDSM.16.M88.4 R8, [R192+0x2000] ;  /* 0x00200000c008783b */ /* 0x000eee0000000200 */
[C---:B--2---:R-:W-:Y:S08]  /*ab60*/  HMMA.16816.F32 R64, R4.reuse, R12, R200 ;  /* 0x0000000c0440723c */ /* 0x044ff000000018c8 */
[----:B------:R-:W-:Y:S08]  /*ab70*/  HMMA.16816.F32 R52, R4, R14, R176 ;  /* 0x0000000e0434723c */ /* 0x000ff000000018b0 */
[C---:B---3--:R-:W-:Y:S08]  /*ab80*/  HMMA.16816.F32 R60, R8.reuse, R12, R220 ;  /* 0x0000000c083c723c */ /* 0x048ff000000018dc */
[C---:B------:R-:W-:Y:S01]  /*ab90*/  HMMA.16816.F32 R24, R8.reuse, R14, R56 ;  /* 0x0000000e0818723c */ /* 0x040fe20000001838 */
[----:B------:R-:W2:Y:S07]  /*aba0*/  LDSM.16.M88.4 R12, [R189+0x7400] ;  /* 0x00740000bd0c783b */ /* 0x000eae0000000200 */
[-C--:B--2---:R-:W-:Y:S08]  /*abb0*/  HMMA.16816.F32 R44, R8, R12.reuse, R232 ;  /* 0x0000000c082c723c */ /* 0x084ff000000018e8 */
[C---:B------:R-:W-:Y:S08]  /*abc0*/  HMMA.16816.F32 R40, R4.reuse, R12, R224 ;  /* 0x0000000c0428723c */ /* 0x040ff000000018e0 */
[-C--:B------:R-:W-:Y:S08]  /*abd0*/  HMMA.16816.F32 R36, R4, R14.reuse, R180 ;  /* 0x0000000e0424723c */ /* 0x080ff000000018b4 */
        /* <DEDUP_REMOVED lines=9> */
[-C--:B------:R-:W-:Y:S01]  /*ac70*/  HMMA.16816.F32 R228, R4, R14.reuse, R228 ;  /* 0x0000000e04e4723c */ /* 0x080fe200000018e4 */
[----:B------:R-:W-:Y:S07]  /*ac80*/  LDSM.16.M88.4 R4, [R193+0x3000] ;  /* 0x00300000c104783b */ /* 0x000fee0000000200 */
[----:B------:R-:W-:Y:S01]  /*ac90*/  HMMA.16816.F32 R16, R8, R14, R16 ;  /* 0x0000000e0810723c */ /* 0x000fe20000001810 */
[----:B------:R-:W2:Y:S04]  /*aca0*/  LDSM.16.M88.4 R12, [R191+0x7000] ;  /* 0x00700000bf0c783b */ /* 0x000ea80000000200 */
[----:B------:R-:W3:Y:S03]  /*acb0*/  LDSM.16.M88.4 R8, [R193+0x2000] ;  /* 0x00200000c108783b */ /* 0x000ee60000000200 */
[-C--:B--2---:R-:W-:Y:S08]  /*acc0*/  HMMA.16816.F32 R240, R4, R12.reuse, R64 ;  /* 0x0000000c04f0723c */ /* 0x084ff00000001840 */
[----:B---3--:R-:W-:Y:S08]  /*acd0*/  HMMA.16816.F32 R224, R8, R12, R60 ;  /* 0x0000000c08e0723c */ /* 0x008ff0000000183c */
[-C--:B------:R-:W-:Y:S08]  /*ace0*/  HMMA.16816.F32 R220, R4, R14.reuse, R52 ;  /* 0x0000000e04dc723c */ /* 0x080ff00000001834 */
[----:B------:R-:W-:Y:S01]  /*acf0*/  HMMA.16816.F32 R176, R8, R14, R24 ;  /* 0x0000000e08b0723c */ /* 0x000fe20000001818 */
[----:B------:R-:W2:Y:S07]  /*ad00*/  LDSM.16.M88.4 R12, [R191+0x7400] ;  /* 0x00740000bf0c783b */ /* 0x000eae0000000200 */
[----:B--2---:R-:W-:Y:S08]  /*ad10*/  HMMA.16816.F32 R60, R4, R14, R36 ;  /* 0x0000000e043c723c */ /* 0x004ff00000001824 */
[-C--:B------:R-:W-:Y:S08]  /*ad20*/  HMMA.16816.F32 R236, R8, R12.reuse, R44 ;  /* 0x0000000c08ec723c */ /* 0x080ff0000000182c */
[----:B------:R-:W-:Y:S08]  /*ad30*/  HMMA.16816.F32 R64, R4, R12, R40 ;  /* 0x0000000c0440723c */ /* 0x000ff00000001828 */
        /* <DEDUP_REMOVED lines=44> */
[----:B------:R-:W-:Y:S01]  /*b000*/  HMMA.16816.F32 R184, R8, R14, R184 ;  /* 0x0000000e08b8723c */ /* 0x000fe200000018b8 */
[----:B------:R-:W2:Y:S01]  /*b010*/  LDSM.16.M88.4 R12, [R191+0x8800] ;  /* 0x00880000bf0c783b */ /* 0x000ea20000000200 */
[----:B-1----:R-:W-:-:S05]  /*b020*/  IMAD.SHL.U32 R213, R213, 0x2, RZ ;  /* 0x00000002d5d57824 */ /* 0x002fca00078e00ff */
[----:B------:R-:W-:-:S05]  /*b030*/  LOP3.LUT R213, R213, 0x6, RZ, 0xc0, !PT ;  /* 0x00000006d5d57812 */ /* 0x000fca00078ec0ff */
[----:B------:R-:W-:Y:S01]  /*b040*/  IMAD R0, R197, 0x40, R213 ;  /* 0x00000040c5007824 */ /* 0x000fe200078e02d5 */
[-C--:B--2---:R-:W-:Y:S08]  /*b050*/  HMMA.16816.F32 R236, R8, R12.reuse, R220 ;  /* 0x0000000c08ec723c */ /* 0x084ff000000018dc */
[C---:B------:R-:W-:Y:S08]  /*b060*/  HMMA.16816.F32 R228, R4.reuse, R12, R176 ;  /* 0x0000000c04e4723c */ /* 0x040ff000000018b0 */
[-C--:B------:R-:W-:Y:S08]  /*b070*/  HMMA.16816.F32 R240, R4, R14.reuse, R60 ;  /* 0x0000000e04f0723c */ /* 0x080ff0000000183c */
[----:B------:R-:W-:Y:S01]  /*b080*/  HMMA.16816.F32 R200, R8, R14, R56 ;  /* 0x0000000e08c8723c */ /* 0x000fe20000001838 */
[----:B------:R-:W1:Y:S01]  /*b090*/  LDSM.16.M88.4 R12, [R191+0x8c00] ;  /* 0x008c0000bf0c783b */ /* 0x000e620000000200 */
[C---:B------:R-:W-:Y:S01]  /*b0a0*/  ISETP.GE.AND P0, PT, R0.reuse, R204, PT ;  /* 0x000000cc0000720c */ /* 0x040fe20003f06270 */
[----:B------:R-:W-:Y:S01]  /*b0b0*/  IMAD.MOV.U32 R213, RZ, RZ, R111 ;  /* 0x000000ffffd57224 */ /* 0x000fe200078e006f */
[----:B------:R-:W-:Y:S01]  /*b0c0*/  ISETP.GE.AND P1, PT, R0, R205, PT ;  /* 0x000000cd0000720c */ /* 0x000fe20003f26270 */
[----:B------:R-:W-:-:S04]  /*b0d0*/  DEPBAR.LE SB0, 0x0 ;  /* 0x000080000000791a */ /* 0x000fc80000000000 */
[C---:B------:R-:W-:Y:S02]  /*b0e0*/  ISETP.GE.OR P0, PT, R0.reuse, R209, !P0 ;  /* 0x000000d10000720c */ /* 0x040fe40004706670 */
[C---:B------:R-:W-:Y:S02]  /*b0f0*/  IADD3 R2, R0.reuse, 0x1, RZ ;  /* 0x0000000100027810 */ /* 0x040fe40007ffe0ff */
[C---:B------:R-:W-:Y:S02]  /*b100*/  ISETP.GE.OR P1, PT, R0.reuse, R210, !P1 ;  /* 0x000000d20000720c */ /* 0x040fe40004f26670 */
[----:B------:R-:W-:Y:S02]  /*b110*/  ISETP.GE.AND P5, PT, R0, R207, PT ;  /* 0x000000cf0000720c */ /* 0x000fe40003fa6270 */
[----:B------:R-:W-:Y:S02]  /*b120*/  FSEL R176, R20, -INF , !P1 ;  /* 0xff80000014b07808 */ /* 0x000fe40004800000 */
[----:B------:R-:W-:-:S02]  /*b130*/  ISETP.GE.OR P5, PT, R0, R212, !P5 ;  /* 0x000000d40000720c */ /* 0x000fc40006fa6670 */
[C---:B------:R-:W-:Y:S02]  /*b140*/  ISETP.GE.AND P1, PT, R2.reuse, R206, PT ;  /* 0x000000ce0200720c */ /* 0x040fe40003f26270 */
[----:B------:R-:W-:Y:S02]  /*b150*/  ISETP.GE.AND P6, PT, R2, R205, PT ;  /* 0x000000cd0200720c */ /* 0x000fe40003fc6270 */
[----:B------:R-:W-:Y:S01]  /*b160*/  IADD3 R3, R0, 0x8, RZ ;  /* 0x0000000800037810 */ /* 0x000fe20007ffe0ff */
[----:B------:R-:W-:Y:S01]  /*b170*/  BAR.SYNC.DEFER_BLOCKING 0x0 ;  /* 0x0000000000007b1d */ /* 0x000fe20000010000 */
[C---:B------:R-:W-:Y:S02]  /*b180*/  ISETP.GE.OR P1, PT, R2.reuse, R211, !P1 ;  /* 0x000000d30200720c */ /* 0x040fe40004f26670 */
[----:B------:R-:W-:Y:S01]  /*b190*/  ISETP.GE.OR P6, PT, R2, R210, !P6 ;  /* 0x000000d20200720c */ /* 0x000fe200077c6670 */
[----:B-1----:R-:W-:Y:S07]  /*b1a0*/  HMMA.16816.F32 R220, R4, R14, R24 ;  /* 0x0000000e04dc723c */ /* 0x002fee0000001818 */
[----:B------:R-:W-:-:S02]  /*b1b0*/  FSEL R25, R22, -INF , !P0 ;  /* 0xff80000016197808 */ /* 0x000fc40004000000 */
[C---:B------:R-:W-:Y:S01]  /*b1c0*/  ISETP.GE.AND P0, PT, R2.reuse, R204, PT ;  /* 0x000000cc0200720c */ /* 0x040fe20003f06270 */
[----:B------:R-:W-:Y:S03]  /*b1d0*/  HMMA.16816.F32 R232, R8, R12, R36 ;  /* 0x0000000c08e8723c */ /* 0x000fe60000001824 */
[----:B------:R-:W-:-:S04]  /*b1e0*/  ISETP.GE.OR P0, PT, R2, R209, !P0 ;  /* 0x000000d10200720c */ /* 0x000fc80004706670 */
[----:B------:R-:W-:Y:S01]  /*b1f0*/  FSEL R39, R44, -INF , !P5 ;  /* 0xff8000002c277808 */ /* 0x000fe20006800000 */
[----:B------:R-:W-:Y:S01]  /*b200*/  HMMA.16816.F32 R224, R4, R12, R40 ;  /* 0x0000000c04e0723c */ /* 0x000fe20000001828 */
[----:B------:R-:W-:Y:S02]  /*b210*/  ISETP.GE.AND P5, PT, R2, R207, PT ;  /* 0x000000cf0200720c */ /* 0x000fe40003fa6270 */
[----:B------:R-:W-:-:S04]  /*b220*/  FSEL R61, R47, -INF , !P1 ;  /* 0xff8000002f3d7808 */ /* 0x000fc80004800000 */
[----:B------:R-:W-:Y:S02]  /*b230*/  FSEL R40, R23, -INF , !P0 ;  /* 0xff80000017287808 */ /* 0x000fe40004000000 */
[----:B------:R-:W-:Y:S02]  /*b240*/  ISETP.GE.AND P0, PT, R3, R207, PT ;  /* 0x000000cf0300720c */ /* 0x000fe40003f06270 */
[----:B------:R-:W-:Y:S02]  /*b250*/  FSEL R179, R21, -INF , !P6 ;  /* 0xff80000015b37808 */ /* 0x000fe40007000000 */
[-C--:B------:R-:W-:Y:S02]  /*b260*/  ISETP.GE.OR P5, PT, R2, R212.reuse, !P5 ;  /* 0x000000d40200720c */ /* 0x080fe40006fa6670 */
[----:B------:R-:W-:Y:S02]  /*b270*/  ISETP.GE.OR P1, PT, R3, R212, !P0 ;  /* 0x000000d40300720c */ /* 0x000fe40004726670 */
[----:B------:R-:W-:-:S02]  /*b280*/  ISETP.GE.AND P6, PT, R0, R206, PT ;  /* 0x000000ce0000720c */ /* 0x000fc40003fc6270 */
[----:B------:R-:W-:Y:S02]  /*b290*/  IADD3 R2, R0, 0x9, RZ ;  /* 0x0000000900027810 */ /* 0x000fe40007ffe0ff */
[C---:B------:R-:W-:Y:S02]  /*b2a0*/  ISETP.GE.AND P0, PT, R3.reuse, R204, PT ;  /* 0x000000cc0300720c */ /* 0x040fe40003f06270 */
[----:B------:R-:W-:Y:S02]  /*b2b0*/  FSEL R44, R48, -INF , !P1 ;  /* 0xff800000302c7808 */ /* 0x000fe40004800000 */
[----:B------:R-:W-:Y:S02]  /*b2c0*/  ISETP.GE.OR P6, PT, R0, R211, !P6 ;  /* 0x000000d30000720c */ /* 0x000fe400077c6670 */
[----:B------:R-:W-:Y:S02]  /*b2d0*/  ISETP.GE.AND P1, PT, R2, R205, PT ;  /* 0x000000cd0200720c */ /* 0x000fe40003f26270 */
[----:B------:R-:W-:-:S02]  /*b2e0*/  ISETP.GE.OR P0, PT, R3, R209, !P0 ;  /* 0x000000d10300720c */ /* 0x000fc40004706670 */
[----:B------:R-:W-:Y:S02]  /*b2f0*/  FSEL R60, R46, -INF , !P6 ;  /* 0xff8000002e3c7808 */ /* 0x000fe40007000000 */
[----:B------:R-:W-:Y:S02]  /*b300*/  FSEL R45, R45, -INF , !P5 ;  /* 0xff8000002d2d7808 */ /* 0x000fe40006800000 */
[----:B------:R-:W-:Y:S02]  /*b310*/  ISETP.GE.OR P1, PT, R2, R210, !P1 ;  /* 0x000000d20200720c */ /* 0x000fe40004f26670 */
[----:B------:R-:W-:Y:S02]  /*b320*/  FSEL R37, R54, -INF , !P0 ;  /* 0xff80000036257808 */ /* 0x000fe40004000000 */
[C---:B------:R-:W-:Y:S02]  /*b330*/  ISETP.GE.AND P6, PT, R3.reuse, R206, PT ;  /* 0x000000ce0300720c */ /* 0x040fe40003fc6270 */
[----:B------:R-:W-:-:S02]  /*b340*/  ISETP.GE.AND P5, PT, R3, R205, PT ;  /* 0x000000cd0300720c */ /* 0x000fc40003fa6270 */
[C---:B------:R-:W-:Y:S02]  /*b350*/  ISETP.GE.AND P0, PT, R2.reuse, R204, PT ;  /* 0x000000cc0200720c */ /* 0x040fe40003f06270 */
[----:B------:R-:W-:Y:S02]  /*b360*/  FSEL R177, R53, -INF , !P1 ;  /* 0xff80000035b17808 */ /* 0x000fe40004800000 */
[C---:B------:R-:W-:Y:S02]  /*b370*/  ISETP.GE.OR P5, PT, R3.reuse, R210, !P5 ;  /* 0x000000d20300720c */ /* 0x040fe40006fa6670 */
[----:B------:R-:W-:Y:S02]  /*b380*/  ISETP.GE.OR P6, PT, R3, R211, !P6 ;  /* 0x000000d30300720c */ /* 0x000fe400077c6670 */
[C---:B------:R-:W-:Y:S02]  /*b390*/  ISETP.GE.AND P1, PT, R2.reuse, R206, PT ;  /* 0x000000ce0200720c */ /* 0x040fe40003f26270 */
[----:B------:R-:W-:-:S02]  /*b3a0*/  ISETP.GE.OR P0, PT, R2, R209, !P0 ;  /* 0x000000d10200720c */ /* 0x000fc40004706670 */
[----:B------:R-:W-:Y:S02]  /*b3b0*/  IADD3 R3, R0, 0x10, RZ ;  /* 0x0000001000037810 */ /* 0x000fe40007ffe0ff */
[----:B------:R-:W-:Y:S02]  /*b3c0*/  FSEL R178, R52, -INF , !P5 ;  /* 0xff80000034b27808 */ /* 0x000fe40006800000 */
[C---:B------:R-:W-:Y:S02]  /*b3d0*/  ISETP.GE.OR P1, PT, R2.reuse, R211, !P1 ;  /* 0x000000d30200720c */ /* 0x040fe40004f26670 */
[----:B------:R-:W-:Y:S02]  /*b3e0*/  FSEL R36, R55, -INF , !P0 ;  /* 0xff80000037247808 */ /* 0x000fe40004000000 */
[-C--:B------:R-:W-:Y:S02]  /*b3f0*/  ISETP.GE.AND P5, PT, R2, R207.reuse, PT ;  /* 0x000000cf0200720c */ /* 0x080fe40003fa6270 */
[----:B------:R-:W-:-:S02]  /*b400*/  ISETP.GE.AND P0, PT, R3, R207, PT ;  /* 0x000000cf0300720c */ /* 0x000fc40003f06270 */
[----:B------:R-:W-:Y:S02]  /*b410*/  FSEL R58, R51, -INF , !P1 ;  /* 0xff800000333a7808 */ /* 0x000fe40004800000 */
[-C--:B------:R-:W-:Y:S02]  /*b420*/  ISETP.GE.OR P5, PT, R2, R212.reuse, !P5 ;  /* 0x000000d40200720c */ /* 0x080fe40006fa6670 */
[----:B------:R-:W-:Y:S02]  /*b430*/  ISETP.GE.OR P1, PT, R3, R212, !P0 ;  /* 0x000000d40300720c */ /* 0x000fe40004726670 */
[----:B------:R-:W-:Y:S02]  /*b440*/  IADD3 R2, R0, 0x11, RZ ;  /* 0x0000001100027810 */ /* 0x000fe40007ffe0ff */
[----:B------:R-:W-:Y:S02]  /*b450*/  FSEL R42, R64, -INF , !P1 ;  /* 0xff800000402a7808 */ /* 0x000fe40004800000 */
[----:B------:R-:W-:-:S02]  /*b460*/  ISETP.GE.AND P1, PT, R2, R207, PT ;  /* 0x000000cf0200720c */ /* 0x000fc40003f26270 */
[----:B------:R-:W-:Y:S02]  /*b470*/  FSEL R59, R50, -INF , !P6 ;  /* 0xff800000323b7808 */ /* 0x000fe40007000000 */
[----:B------:R-:W-:Y:S02]  /*b480*/  FSEL R43, R49, -INF , !P5 ;  /* 0xff800000312b7808 */ /* 0x000fe40006800000 */
[----:B------:R-:W-:Y:S02]  /*b490*/  ISETP.GE.OR P1, PT, R2, R212, !P1 ;  /* 0x000000d40200720c */ /* 0x000fe40004f26670 */
[C---:B------:R-:W-:Y:S02]  /*b4a0*/  ISETP.GE.AND P6, PT, R3.reuse, R206, PT ;  /* 0x000000ce0300720c */ /* 0x040fe40003fc6270 */
[C---:B------:R-:W-:Y:S02]  /*b4b0*/  ISETP.GE.AND P5, PT, R3.reuse, R205, PT ;  /* 0x000000cd0300720c */ /* 0x040fe40003fa6270 */
[----:B------:R-:W-:-:S02]  /*b4c0*/  ISETP.GE.AND P0, PT, R3, R204, PT ;  /* 0x000000cc0300720c */ /* 0x000fc40003f06270 */
[----:B------:R-:W-:Y:S02]  /*b4d0*/  FSEL R41, R65, -INF , !P1 ;  /* 0xff80000041297808 */ /* 0x000fe40004800000 */
[C---:B------:R-:W-:Y:S02]  /*b4e0*/  ISETP.GE.OR P6, PT, R3.reuse, R211, !P6 ;  /* 0x000000d30300720c */ /* 0x040fe400077c6670 */
[C---:B------:R-:W-:Y:S02]  /*b4f0*/  ISETP.GE.OR P5, PT, R3.reuse, R210, !P5 ;  /* 0x000000d20300720c */ /* 0x040fe40006fa6670 */
[----:B------:R-:W-:Y:S02]  /*b500*/  ISETP.GE.OR P0, PT, R3, R209, !P0 ;  /* 0x000000d10300720c */ /* 0x000fe40004706670 */
[----:B------:R-:W-:Y:S02]  /*b510*/  ISETP.GE.AND P1, PT, R2, R204, PT ;  /* 0x000000cc0200720c */ /* 0x000fe40003f26270 */
[----:B------:R-:W-:-:S02]  /*b520*/  IADD3 R3, R0, 0x18, RZ ;  /* 0x0000001800037810 */ /* 0x000fc40007ffe0ff */
[----:B------:R-:W-:Y:S02]  /*b530*/  FSEL R57, R66, -INF , !P6 ;  /* 0xff80000042397808 */ /* 0x000fe40007000000 */
[----:B------:R-:W-:Y:S02]  /*b540*/  FSEL R111, R104, -INF , !P5 ;  /* 0xff800000686f7808 */ /* 0x000fe40006800000 */
[----:B------:R-:W-:Y:S02]  /*b550*/  ISETP.GE.OR P1, PT, R2, R209, !P1 ;  /* 0x000000d10200720c */ /* 0x000fe40004f26670 */
[----:B------:R-:W-:Y:S02]  /*b560*/  FSEL R23, R106, -INF , !P0 ;  /* 0xff8000006a177808 */ /* 0x000fe40004000000 */
[C---:B------:R-:W-:Y:S02]  /*b570*/  ISETP.GE.AND P6, PT, R2.reuse, R206, PT ;  /* 0x000000ce0200720c */ /* 0x040fe40003fc6270 */
[----:B------:R-:W-:-:S02]  /*b580*/  ISETP.GE.AND P5, PT, R2, R205, PT ;  /* 0x000000cd0200720c */ /* 0x000fc40003fa6270 */
[----:B------:R-:W-:Y:S02]  /*b590*/  ISETP.GE.AND P0, PT, R3, R207, PT ;  /* 0x000000cf0300720c */ /* 0x000fe40003f06270 */
[----:B------:R-:W-:Y:S02]  /*b5a0*/  FSEL R22, R107, -INF , !P1 ;  /* 0xff8000006b167808 */ /* 0x000fe40004800000 */
[C---:B------:R-:W-:Y:S02]  /*b5b0*/  ISETP.GE.OR P6, PT, R2.reuse, R211, !P6 ;  /* 0x000000d30200720c */ /* 0x040fe400077c6670 */
[----:B------:R-:W-:Y:S02]  /*b5c0*/  ISETP.GE.OR P5, PT, R2, R210, !P5 ;  /* 0x000000d20200720c */ /* 0x000fe40006fa6670 */
[----:B------:R-:W-:Y:S02]  /*b5d0*/  ISETP.GE.OR P1, PT, R3, R212, !P0 ;  /* 0x000000d40300720c */ /* 0x000fe40004726670 */
[----:B------:R-:W-:-:S02]  /*b5e0*/  IADD3 R2, R0, 0x19, RZ ;  /* 0x0000001900027810 */ /* 0x000fc40007ffe0ff */
[C---:B------:R-:W-:Y:S02]  /*b5f0*/  ISETP.GE.AND P0, PT, R3.reuse, R204, PT ;  /* 0x000000cc0300720c */ /* 0x040fe40003f06270 */
[----:B------:R-:W-:Y:S02]  /*b600*/  FSEL R38, R184, -INF , !P1 ;  /* 0xff800000b8267808 */ /* 0x000fe40004800000 */
[----:B------:R-:W-:Y:S02]  /*b610*/  ISETP.GE.AND P1, PT, R2, R205, PT ;  /* 0x000000cd0200720c */ /* 0x000fe40003f26270 */
[----:B------:R-:W-:Y:S02]  /*b620*/  ISETP.GE.OR P0, PT, R3, R209, !P0 ;  /* 0x000000d10300720c */ /* 0x000fe40004706670 */
[----:B------:R-:W-:Y:S02]  /*b630*/  FSEL R56, R67, -INF , !P6 ;  /* 0xff80000043387808 */ /* 0x000fe40007000000 */
[----:B------:R-:W-:-:S02]  /*b640*/  FSEL R110, R105, -INF , !P5 ;  /* 0xff800000696e7808 */ /* 0x000fc40006800000 */
[----:B------:R-:W-:Y:S02]  /*b650*/  ISETP.GE.OR P1, PT, R2, R210, !P1 ;  /* 0x000000d20200720c */ /* 0x000fe40004f26670 */
[----:B------:R-:W-:Y:S02]  /*b660*/  FSEL R20, R246, -INF , !P0 ;  /* 0xff800000f6147808 */ /* 0x000fe40004000000 */
[C---:B------:R-:W-:Y:S02]  /*b670*/  ISETP.GE.AND P6, PT, R3.reuse, R206, PT ;  /* 0x000000ce0300720c */ /* 0x040fe40003fc6270 */
[----:B------:R-:W-:Y:S02]  /*b680*/  ISETP.GE.AND P5, PT, R3, R205, PT ;  /* 0x000000cd0300720c */ /* 0x000fe40003fa6270 */
[----:B------:R-:W-:Y:S02]  /*b690*/  ISETP.GE.AND P0, PT, R2, R204, PT ;  /* 0x000000cc0200720c */ /* 0x000fe40003f06270 */
[----:B------:R-:W-:-:S02]  /*b6a0*/  FSEL R107, R245, -INF , !P1 ;  /* 0xff800000f56b7808 */ /* 0x000fc40004800000 */
[C---:B------:R-:W-:Y:S02]  /*b6b0*/  ISETP.GE.OR P5, PT, R3.reuse, R210, !P5 ;  /* 0x000000d20300720c */ /* 0x040fe40006fa6670 */
[----:B------:R-:W-:Y:S02]  /*b6c0*/  ISETP.GE.OR P6, PT, R3, R211, !P6 ;  /* 0x000000d30300720c */ /* 0x000fe400077c6670 */
[C---:B------:R-:W-:Y:S02]  /*b6d0*/  ISETP.GE.AND P1, PT, R2.reuse, R206, PT ;  /* 0x000000ce0200720c */ /* 0x040fe40003f26270 */
[----:B------:R-:W-:Y:S02]  /*b6e0*/  ISETP.GE.OR P0, PT, R2, R209, !P0 ;  /* 0x000000d10200720c */ /* 0x000fe40004706670 */
[----:B------:R-:W-:Y:S01]  /*b6f0*/  IADD3 R3, R0, 0x20, RZ ;  /* 0x0000002000037810 */ /* 0x000fe20007ffe0ff */
[----:B------:R-:W-:Y:S01]  /*b700*/  HMMA.16816.F32 R180, R8, R14, R16 ;  /* 0x0000000e08b4723c */ /* 0x000fe20000001810 */
[----:B------:R-:W-:-:S02]  /*b710*/  FSEL R106, R244, -INF , !P5 ;  /* 0xff800000f46a7808 */ /* 0x000fc40006800000 */
[C---:B------:R-:W-:Y:S02]  /*b720*/  ISETP.GE.OR P1, PT, R2.reuse, R211, !P1 ;  /* 0x000000d30200720c */ /* 0x040fe40004f26670 */
[CC--:B------:R-:W-:Y:S02]  /*b730*/  ISETP.GE.AND P5, PT, R2.reuse, R207.reuse, PT ;  /* 0x000000cf0200720c */ /* 0x0c0fe40003fa6270 */
[----:B------:R-:W-:Y:S02]  /*b740*/  FSEL R19, R247, -INF , !P0 ;  /* 0xff800000f7137808 */ /* 0x000fe40004000000 */
[----:B------:R-:W-:Y:S02]  /*b750*/  ISETP.GE.AND P0, PT, R3, R207, PT ;  /* 0x000000cf0300720c */ /* 0x000fe40003f06270 */
[----:B------:R-:W-:Y:S02]  /*b760*/  FSEL R55, R187, -INF , !P1 ;  /* 0xff800000bb377808 */ /* 0x000fe40004800000 */
[----:B------:R-:W-:-:S02]  /*b770*/  ISETP.GE.OR P5, PT, R2, R212, !P5 ;  /* 0x000000d40200720c */ /* 0x000fc40006fa6670 */
[----:B------:R-:W-:Y:S02]  /*b780*/  ISETP.GE.OR P1, PT, R3, R212, !P0 ;  /* 0x000000d40300720c */ /* 0x000fe40004726670 */
[----:B------:R-:W-:Y:S02]  /*b790*/  IADD3 R2, R0, 0x21, RZ ;  /* 0x0000002100027810 */ /* 0x000fe40007ffe0ff */
[----:B------:R-:W-:Y:S02]  /*b7a0*/  FSEL R26, R236, -INF , !P1 ;  /* 0xff800000ec1a7808 */ /* 0x000fe40004800000 */
[----:B------:R-:W-:Y:S02]  /*b7b0*/  ISETP.GE.AND P1, PT, R2, R207, PT ;  /* 0x000000cf0200720c */ /* 0x000fe40003f26270 */
[----:B------:R-:W-:Y:S02]  /*b7c0*/  FSEL R54, R186, -INF , !P6 ;  /* 0xff800000ba367808 */ /* 0x000fe40007000000 */
[----:B------:R-:W-:-:S02]  /*b7d0*/  FSEL R27, R185, -INF , !P5 ;  /* 0xff800000b91b7808 */ /* 0x000fc40006800000 */
[----:B------:R-:W-:Y:S02]  /*b7e0*/  ISETP.GE.OR P1, PT, R2, R212, !P1 ;  /* 0x000000d40200720c */ /* 0x000fe40004f26670 */
[C---:B------:R-:W-:Y:S02]  /*b7f0*/  ISETP.GE.AND P6, PT, R3.reuse, R206, PT ;  /* 0x000000ce0300720c */ /* 0x040fe40003fc6270 */
[C---:B------:R-:W-:Y:S02]  /*b800*/  ISETP.GE.AND P5, PT, R3.reuse, R205, PT ;  /* 0x000000cd0300720c */ /* 0x040fe40003fa6270 */
[----:B------:R-:W-:Y:S02]  /*b810*/  ISETP.GE.AND P0, PT, R3, R204, PT ;  /* 0x000000cc0300720c */ /* 0x000fe40003f06270 */
[----:B------:R-:W-:Y:S02]  /*b820*/  FSEL R24, R237, -INF , !P1 ;  /* 0xff800000ed187808 */ /* 0x000fe40004800000 */
[----:B------:R-:W-:-:S02]  /*b830*/  ISETP.GE.OR P6, PT, R3, R211, !P6 ;  /* 0x000000d30300720c */ /* 0x000fc400077c6670 */
[C---:B------:R-:W-:Y:S02]  /*b840*/  ISETP.GE.OR P5, PT, R3.reuse, R210, !P5 ;  /* 0x000000d20300720c */ /* 0x040fe40006fa6670 */
[-C--:B------:R-:W-:Y:S02]  /*b850*/  ISETP.GE.OR P0, PT, R3, R209.reuse, !P0 ;  /* 0x000000d10300720c */ /* 0x080fe40004706670 */
[----:B------:R-:W-:Y:S02]  /*b860*/  ISETP.GE.AND P1, PT, R2, R204, PT ;  /* 0x000000cc0200720c */ /* 0x000fe40003f26270 */
[----:B------:R-:W-:Y:S02]  /*b870*/  IADD3 R3, R0, 0x28, RZ ;  /* 0x0000002800037810 */ /* 0x000fe40007ffe0ff */
[----:B------:R-:W-:Y:S02]  /*b880*/  ISETP.GE.OR P1, PT, R2, R209, !P1 ;  /* 0x000000d10200720c */ /* 0x000fe40004f26670 */
[----:B------:R-:W-:-:S02]  /*b890*/  FSEL R15, R230, -INF , !P0 ;  /* 0xff800000e60f7808 */ /* 0x000fc40004000000 */
[----:B------:R-:W-:Y:S02]  /*b8a0*/  ISETP.GE.AND P0, PT, R3, R207, PT ;  /* 0x000000cf0300720c */ /* 0x000fe40003f06270 */
[----:B------:R-:W-:Y:S02]  /*b8b0*/  FSEL R14, R231, -INF , !P1 ;  /* 0xff800000e70e7808 */ /* 0x000fe40004800000 */
[----:B------:R-:W-:Y:S02]  /*b8c0*/  FSEL R53, R238, -INF , !P6 ;  /* 0xff800000ee357808 */ /* 0x000fe40007000000 */
[----:B------:R-:W-:Y:S02]  /*b8d0*/  FSEL R105, R228, -INF , !P5 ;  /* 0xff800000e4697808 */ /* 0x000fe40006800000 */
[----:B------:R-:W-:Y:S02]  /*b8e0*/  ISETP.GE.OR P1, PT, R3, R212, !P0 ;  /* 0x000000d40300720c */ /* 0x000fe40004726670 */
[----:B------:R-:W-:-:S02]  /*b8f0*/  ISETP.GE.AND P6, PT, R2, R206, PT ;  /* 0x000000ce0200720c */ /* 0x000fc40003fc6270 */
[C---:B------:R-:W-:Y:S02]  /*b900*/  ISETP.GE.AND P5, PT, R2.reuse, R205, PT ;  /* 0x000000cd0200720c */ /* 0x040fe40003fa6270 */
[C---:B------:R-:W-:Y:S02]  /*b910*/  ISETP.GE.AND P0, PT, R3.reuse, R204, PT ;  /* 0x000000cc0300720c */ /* 0x040fe40003f06270 */
[C---:B------:R-:W-:Y:S02]  /*b920*/  ISETP.GE.OR P6, PT, R2.reuse, R211, !P6 ;  /* 0x000000d30200720c */ /* 0x040fe400077c6670 */
[----:B------:R-:W-:Y:S02]  /*b930*/  ISETP.GE.OR P5, PT, R2, R210, !P5 ;  /* 0x000000d20200720c */ /* 0x000fe40006fa6670 */
[----:B------:R-:W-:Y:S02]  /*b940*/  ISETP.GE.OR P0, PT, R3, R209, !P0 ;  /* 0x000000d10300720c */ /* 0x000fe40004706670 */
        /* <DEDUP_REMOVED lines=9> */
[CC--:B------:R-:W-:Y:S02]  /*b9e0*/  ISETP.GE.OR P5, PT, R3.reuse, R210.reuse, !P5 ;  /* 0x000000d20300720c */ /* 0x0c0fe40006fa6670 */
[----:B------:R-:W-:Y:S02]  /*b9f0*/  ISETP.GE.OR P6, PT, R3, R211, !P6 ;  /* 0x000000d30300720c */ /* 0x000fe400077c6670 */
[C---:B------:R-:W-:Y:S02]  /*ba00*/  ISETP.GE.OR P1, PT, R2.reuse, R210, !P1 ;  /* 0x000000d20200720c */ /* 0x040fe40004f26670 */
[----:B------:R-:W-:-:S02]  /*ba10*/  ISETP.GE.OR P0, PT, R2, R209, !P0 ;  /* 0x000000d10200720c */ /* 0x000fc40004706670 */
[----:B------:R-:W-:Y:S02]  /*ba20*/  IADD3 R3, R0, 0x30, RZ ;  /* 0x0000003000037810 */ /* 0x000fe40007ffe0ff */
[----:B------:R-:W-:Y:S02]  /*ba30*/  FSEL R67, R240, -INF , !P5 ;  /* 0xff800000f0437808 */ /* 0x000fe40006800000 */
[----:B------:R-:W-:Y:S02]  /*ba40*/  FSEL R66, R241, -INF , !P1 ;  /* 0xff800000f1427808 */ /* 0x000fe40004800000 */
[----:B------:R-:W-:Y:S02]  /*ba50*/  FSEL R12, R243, -INF , !P0 ;  /* 0xff800000f30c7808 */ /* 0x000fe40004000000 */
[C---:B------:R-:W-:Y:S02]  /*ba60*/  ISETP.GE.AND P5, PT, R2.reuse, R207, PT ;  /* 0x000000cf0200720c */ /* 0x040fe40003fa6270 */
[----:B------:R-:W-:-:S02]  /*ba70*/  ISETP.GE.AND P1, PT, R2, R206, PT ;  /* 0x000000ce0200720c */ /* 0x000fc40003f26270 */
[C---:B------:R-:W-:Y:S02]  /*ba80*/  ISETP.GE.AND P0, PT, R3.reuse, R207, PT ;  /* 0x000000cf0300720c */ /* 0x040fe40003f06270 */
[CC--:B------:R-:W-:Y:S02]  /*ba90*/  ISETP.GE.OR P5, PT, R2.reuse, R212.reuse, !P5 ;  /* 0x000000d40200720c */ /* 0x0c0fe40006fa6670 */
[----:B------:R-:W-:Y:S02]  /*baa0*/  ISETP.GE.OR P1, PT, R2, R211, !P1 ;  /* 0x000000d30200720c */ /* 0x000fe40004f26670 */
[----:B------:R-:W-:Y:S02]  /*bab0*/  ISETP.GE.OR P0, PT, R3, R212, !P0 ;  /* 0x000000d40300720c */ /* 0x000fe40004706670 */
[----:B------:R-:W-:Y:S02]  /*bac0*/  IADD3 R2, R0, 0x31, RZ ;  /* 0x0000003100027810 */ /* 0x000fe40007ffe0ff */
[----:B------:R-:W-:-:S02]  /*bad0*/  FSEL R18, R201, -INF , !P5 ;  /* 0xff800000c9127808 */ /* 0x000fc40006800000 */
[----:B------:R-:W-:Y:S02]  /*bae0*/  FSEL R50, R203, -INF , !P1 ;  /* 0xff800000cb327808 */ /* 0x000fe40004800000 */
[----:B------:R-:W-:Y:S02]  /*baf0*/  FSEL R17, R232, -INF , !P0 ;  /* 0xff800000e8117808 */ /* 0x000fe40004000000 */
[C---:B------:R-:W-:Y:S02]  /*bb00*/  ISETP.GE.AND P5, PT, R3.reuse, R206, PT ;  /* 0x000000ce0300720c */ /* 0x040fe40003fa6270 */
[C---:B------:R-:W-:Y:S02]  /*bb10*/  ISETP.GE.AND P1, PT, R3.reuse, R205, PT ;  /* 0x000000cd0300720c */ /* 0x040fe40003f26270 */
[----:B------:R-:W-:Y:S02]  /*bb20*/  ISETP.GE.AND P0, PT, R2, R207, PT ;  /* 0x000000cf0200720c */ /* 0x000fe40003f06270 */
[----:B------:R-:W-:-:S02]  /*bb30*/  ISETP.GE.OR P5, PT, R3, R211, !P5 ;  /* 0x000000d30300720c */ /* 0x000fc40006fa6670 */
[----:B------:R-:W-:Y:S02]  /*bb40*/  ISETP.GE.OR P1, PT, R3, R210, !P1 ;  /* 0x000000d20300720c */ /* 0x000fe40004f26670 */
[----:B------:R-:W-:Y:S02]  /*bb50*/  ISETP.GE.OR P0, PT, R2, R212, !P0 ;  /* 0x000000d40200720c */ /* 0x000fe40004706670 */
[----:B------:R-:W-:Y:S02]  /*bb60*/  FSEL R49, R234, -INF , !P5 ;  /* 0xff800000ea317808 */ /* 0x000fe40006800000 */
[----:B------:R-:W-:Y:S02]  /*bb70*/  FSEL R65, R224, -INF , !P1 ;  /* 0xff800000e0417808 */ /* 0x000fe40004800000 */
[----:B------:R-:W-:Y:S02]  /*bb80*/  FSEL R16, R233, -INF , !P0 ;  /* 0xff800000e9107808 */ /* 0x000fe40004000000 */
[----:B------:R-:W-:-:S02]  /*bb90*/  ISETP.GE.AND P5, PT, R2, R206, PT ;  /* 0x000000ce0200720c */ /* 0x000fc40003fa6270 */
[C---:B------:R-:W-:Y:S02]  /*bba0*/  ISETP.GE.AND P1, PT, R2.reuse, R205, PT ;  /* 0x000000cd0200720c */ /* 0x040fe40003f26270 */
[C---:B------:R-:W-:Y:S02]  /*bbb0*/  ISETP.GE.AND P0, PT, R2.reuse, R204, PT ;  /* 0x000000cc0200720c */ /* 0x040fe40003f06270 */
[C---:B------:R-:W-:Y:S02]  /*bbc0*/  ISETP.GE.OR P5, PT, R2.reuse, R211, !P5 ;  /* 0x000000d30200720c */ /* 0x040fe40006fa6670 */
[C---:B------:R-:W-:Y:S02]  /*bbd0*/  ISETP.GE.OR P1, PT, R2.reuse, R210, !P1 ;  /* 0x000000d20200720c */ /* 0x040fe40004f26670 */
[----:B------:R-:W-:Y:S02]  /*bbe0*/  ISETP.GE.OR P0, PT, R2, R209, !P0 ;  /* 0x000000d10200720c */ /* 0x000fe40004706670 */
[----:B------:R-:W-:-:S02]  /*bbf0*/  IADD3 R2, R0, 0x38, RZ ;  /* 0x0000003800027810 */ /* 0x000fc40007ffe0ff */
[----:B------:R-:W-:Y:S02]  /*bc00*/  FSEL R8, R227, -INF , !P0 ;  /* 0xff800000e3087808 */ /* 0x000fe40004000000 */
[----:B------:R-:W-:Y:S02]  /*bc10*/  ISETP.GE.AND P0, PT, R2, R206, PT ;  /* 0x000000ce0200720c */ /* 0x000fe40003f06270 */
[----:B------:R-:W-:Y:S02]  /*bc20*/  IADD3 R0, R0, 0x39, RZ ;  /* 0x0000003900007810 */ /* 0x000fe40007ffe0ff */
[----:B------:R-:W-:Y:S02]  /*bc30*/  ISETP.GE.OR P0, PT, R2, R211, !P0 ;  /* 0x000000d30200720c */ /* 0x000fe40004706670 */
[----:B------:R-:W-:Y:S02]  /*bc40*/  FSEL R51, R202, -INF , !P6 ;  /* 0xff800000ca337808 */ /* 0x000fe40007000000 */
[----:B------:R-:W-:-:S02]  /*bc50*/  ISETP.GE.AND P6, PT, R3, R204, PT ;  /* 0x000000cc0300720c */ /* 0x000fc40003fc6270 */
[----:B------:R-:W-:Y:S02]  /*bc60*/  FSEL R47, R182, -INF , !P0 ;  /* 0xff800000b62f7808 */ /* 0x000fe40004000000 */
[C---:B------:R-:W-:Y:S02]  /*bc70*/  ISETP.GE.AND P0, PT, R0.reuse, R205, PT ;  /* 0x000000cd0000720c */ /* 0x040fe40003f06270 */
[----:B------:R-:W-:Y:S01]  /*bc80*/  ISETP.GE.OR P6, PT, R3, R209, !P6 ;  /* 0x000000d10300720c */ /* 0x000fe200077c6670 */
[----:B------:R-:W-:Y:S01]  /*bc90*/  IMAD.MOV.U32 R244, RZ, RZ, R213 ;  /* 0x000000fffff47224 */ /* 0x000fe200078e00d5 */
[----:B------:R-:W-:Y:S02]  /*bca0*/  ISETP.GE.OR P0, PT, R0, R210, !P0 ;  /* 0x000000d20000720c */ /* 0x000fe40004706670 */
[----:B------:R-:W-:Y:S02]  /*bcb0*/  FSEL R48, R235, -INF , !P5 ;  /* 0xff800000eb307808 */ /* 0x000fe40006800000 */
[----:B------:R-:W-:-:S02]  /*bcc0*/  FSEL R9, R226, -INF , !P6 ;  /* 0xff800000e2097808 */ /* 0x000fc40007000000 */
[----:B------:R-:W-:Y:S02]  /*bcd0*/  FSEL R64, R225, -INF , !P1 ;  /* 0xff800000e1407808 */ /* 0x000fe40004800000 */
[C---:B------:R-:W-:Y:S02]  /*bce0*/  ISETP.GE.AND P6, PT, R2.reuse, R207, PT ;  /* 0x000000cf0200720c */ /* 0x040fe40003fc6270 */
[C---:B------:R-:W-:Y:S02]  /*bcf0*/  ISETP.GE.AND P5, PT, R2.reuse, R205, PT ;  /* 0x000000cd0200720c */ /* 0x040fe40003fa6270 */
[----:B------:R-:W-:Y:S02]  /*bd00*/  ISETP.GE.AND P1, PT, R2, R204, PT ;  /* 0x000000cc0200720c */ /* 0x000fe40003f26270 */
[----:B------:R-:W-:Y:S02]  /*bd10*/  FSEL R62, R221, -INF , !P0 ;  /* 0xff800000dd3e7808 */ /* 0x000fe40004000000 */
[----:B------:R-:W-:-:S02]  /*bd20*/  ISETP.GT.AND P0, PT, R197, R244, PT ;  /* 0x000000f4c500720c */ /* 0x000fc40003f04270 */
[C---:B------:R-:W-:Y:S02]  /*bd30*/  ISETP.GE.OR P6, PT, R2.reuse, R212, !P6 ;  /* 0x000000d40200720c */ /* 0x040fe400077c6670 */
[C---:B------:R-:W-:Y:S02]  /*bd40*/  ISETP.GE.OR P5, PT, R2.reuse, R210, !P5 ;  /* 0x000000d20200720c */ /* 0x040fe40006fa6670 */
[----:B------:R-:W-:Y:S02]  /*bd50*/  ISETP.GE.OR P1, PT, R2, R209, !P1 ;  /* 0x000000d10200720c */ /* 0x000fe40004f26670 */
[----:B------:R-:W-:Y:S02]  /*bd60*/  FSEL R11, R180, -INF , !P6 ;  /* 0xff800000b40b7808 */ /* 0x000fe40007000000 */
[----:B------:R-:W-:Y:S02]  /*bd70*/  FSEL R63, R220, -INF , !P5 ;  /* 0xff800000dc3f7808 */ /* 0x000fe40006800000 */
[----:B------:R-:W-:-:S02]  /*bd80*/  FSEL R7, R222, -INF , !P1 ;  /* 0xff800000de077808 */ /* 0x000fc40004800000 */
[C---:B------:R-:W-:Y:S02]  /*bd90*/  ISETP.GE.AND P6, PT, R0.reuse, R207, PT ;  /* 0x000000cf0000720c */ /* 0x040fe40003fc6270 */
[C---:B------:R-:W-:Y:S02]  /*bda0*/  ISETP.GE.AND P5, PT, R0.reuse, R206, PT ;  /* 0x000000ce0000720c */ /* 0x040fe40003fa6270 */
[C---:B------:R-:W-:Y:S01]  /*bdb0*/  ISETP.GE.AND P1, PT, R0.reuse, R204, PT ;  /* 0x000000cc0000720c */ /* 0x040fe20003f26270 */
[----:B------:R-:W-:Y:S01]  /*bdc0*/  BSSY B1, `(.L_x_810) ;  /* 0x0000046000017945 */ /* 0x000fe20003800000 */
[C---:B------:R-:W-:Y:S02]  /*bdd0*/  ISETP.GE.OR P6, PT, R0.reuse, R212, !P6 ;  /* 0x000000d40000720c */ /* 0x040fe400077c6670 */
[C---:B------:R-:W-:Y:S02]  /*bde0*/  ISETP.GE.OR P5, PT, R0.reuse, R211, !P5 ;  /* 0x000000d30000720c */ /* 0x040fe40006fa6670 */
[----:B------:R-:W-:-:S02]  /*bdf0*/  ISETP.GE.OR P1, PT, R0, R209, !P1 ;  /* 0x000000d10000720c */ /* 0x000fc40004f26670 */
[----:B------:R-:W-:Y:S02]  /*be00*/  FSEL R10, R181, -INF , !P6 ;  /* 0xff800000b50a7808 */ /* 0x000fe40007000000 */
[----:B------:R-:W-:Y:S02]  /*be10*/  FSEL R6, R223, -INF , !P1 ;  /* 0xff800000df067808 */ /* 0x000fe40004800000 */
[----:B------:R-:W-:Y:S01]  /*be20*/  FSEL R46, R183, -INF , !P5 ;  /* 0xff800000b72e7808 */ /* 0x000fe20006800000 */
[----:B------:R-:W-:Y:S05]  /*be30*/  @!P0 BRA `(.L_x_811) ;  /* 0x000003e000008947 */ /* 0x000fea0003800000 */
[----:B------:R-:W2:Y:S04]  /*be40*/  LDL R249, [R1+0x84] ;  /* 0x0000840001f97983 */ /* 0x000ea80000100800 */
[----:B------:R-:W3:Y:S04]  /*be50*/  LDL R196, [R1+0x1d8] ;  /* 0x0001d80001c47983 */ /* 0x000ee80000100800 */
[----:B------:R-:W4:Y:S04]  /*be60*/  LDL R199, [R1+0x1a4] ;  /* 0x0001a40001c77983 */ /* 0x000f280000100800 */
[----:B------:R-:W5:Y:S04]  /*be70*/  LDL.64 R250, [R1+0x1a8] ;  /* 0x0001a80001fa7983 */ /* 0x000f680000100a00 */
[----:B------:R-:W5:Y:S04]  /*be80*/  LDL R208, [R1+0x1c0] ;  /* 0x0001c00001d07983 */ /* 0x000f680000100800 */
[----:B------:R-:W5:Y:S04]  /*be90*/  LDL R213, [R1+0x1c4] ;  /* 0x0001c40001d57983 */ /* 0x000f680000100800 */
[----:B------:R1:W-:Y:S04]  /*bea0*/  @P4 STS [R195+0x6000], RZ ;  /* 0x006000ffc3004388 */ /* 0x0003e80000000800 */
[----:B------:R1:W-:Y:S04]  /*beb0*/  @P4 STS [R195+0x6004], RZ ;  /* 0x006004ffc3004388 */ /* 0x0003e80000000800 */
[----:B------:R1:W-:Y:S01]  /*bec0*/  @P4 STS.64 [R195+0x6008], RZ ;  /* 0x006008ffc3004388 */ /* 0x0003e20000000a00 */
[----:B------:R-:W-:Y:S01]  /*bed0*/  BSSY B0, `(.L_x_812) ;  /* 0x0000033000007945 */ /* 0x000fe20003800000 */
[----:B--2---:R-:W-:-:S04]  /*bee0*/  IADD3 R2, R249, -0x3, RZ ;  /* 0xfffffffdf9027810 */ /* 0x004fc80007ffe0ff */
[----:B------:R-:W-:Y:S01]  /*bef0*/  SHF.R.S32.HI R3, RZ, 0x1f, R2 ;  /* 0x0000001fff037819 */ /* 0x000fe20000011402 */
[----:B---3--:R-:W-:-:S04]  /*bf00*/  IMAD R0, R196, R2, RZ ;  /* 0x00000002c4007224 */ /* 0x008fc800078e02ff */
[-C--:B----4-:R-:W-:Y:S02]  /*bf10*/  IMAD R0, R3, R199.reuse, R0 ;  /* 0x000000c703007224 */ /* 0x090fe400078e0200 */
[----:B-----5:R-:W-:-:S04]  /*bf20*/  IMAD.WIDE.U32 R2, R2, R199, R250 ;  /* 0x000000c702027225 */ /* 0x020fc800078e00fa */
[----:B------:R-:W-:Y:S01]  /*bf30*/  IMAD.IADD R0, R3, 0x1, R0 ;  /* 0x0000000103007824 */ /* 0x000fe200078e0200 */
[----:B------:R-:W-:-:S04]  /*bf40*/  @!P4 LEA R4, P0, R2, R216, 0x1 ;  /* 0x000000d80204c211 */ /* 0x000fc800078008ff */
[----:B------:R-:W-:-:S05]  /*bf50*/  @!P4 LEA.HI.X R5, R2, R217, R0, 0x1, P0 ;  /* 0x000000d90205c211 */ /* 0x000fca00000f0c00 */
[----:B------:R-:W-:Y:S01]  /*bf60*/  @!PT LDS RZ, [RZ] ;  /* 0x00000000fffff984 */ /* 0x000fe20000000800 */
[----:B------:R-:W-:Y:S01]  /*bf70*/  @!PT LDS RZ, [RZ] ;  /* 0x00000000fffff984 */ /* 0x000fe20000000800 */
[----:B------:R-:W-:Y:S01]  /*bf80*/  @!PT LDS RZ, [RZ] ;  /* 0x00000000fffff984 */ /* 0x000fe20000000800 */
[----:B------:R2:W-:Y:S04]  /*bf90*/  @!P4 LDGSTS.E.BYPASS.LTC128B.128 [R195+0x6000], [R4.64] ;  /* 0x0600000004c3cfae */ /* 0x0005e8000b901d44 */
[----:B------:R1:W-:Y:S01]  /*bfa0*/  @P3 STS.128 [R195+0x7000], RZ ;  /* 0x007000ffc3003388 */ /* 0x0003e20000000c00 */
[----:B--2---:R-:W-:-:S04]  /*bfb0*/  @!P3 LEA R4, P0, R2, R216, 0x1 ;  /* 0x000000d80204b211 */ /* 0x004fc800078008ff */
[----:B------:R-:W-:-:S05]  /*bfc0*/  @!P3 LEA.HI.X R5, R2, R217, R0, 0x1, P0 ;  /* 0x000000d90205b211 */ /* 0x000fca00000f0c00 */
[----:B------:R-:W-:Y:S01]  /*bfd0*/  @!PT LDS RZ, [RZ] ;  /* 0x00000000fffff984 */ /* 0x000fe20000000800 */
[----:B------:R-:W-:Y:S01]  /*bfe0*/  @!PT LDS RZ, [RZ] ;  /* 0x00000000fffff984 */ /* 0x000fe20000000800 */
[----:B------:R-:W-:Y:S01]  /*bff0*/  @!PT LDS RZ, [RZ] ;  /* 0x00000000fffff984 */ /* 0x000fe20000000800 */
[----:B------:R2:W-:Y:S04]  /*c000*/  @!P3 LDGSTS.E.BYPASS.LTC128B.128 [R195+0x7000], [R4.64+0x40] ;  /* 0x0700004004c3bfae */ /* 0x0005e8000b901d44 */
[----:B------:R1:W-:Y:S01]  /*c010*/  @P2 STS.128 [R195+0x8000], RZ ;  /* 0x008000ffc3002388 */ /* 0x0003e20000000c00 */
[----:B--2---:R-:W-:-:S04]  /*c020*/  @!P2 LEA R4, P0, R2, R216, 0x1 ;  /* 0x000000d80204a211 */ /* 0x004fc800078008ff */
[----:B------:R-:W-:Y:S02]  /*c030*/  @!P2 LEA.HI.X R5, R2, R217, R0, 0x1, P0 ;  /* 0x000000d90205a211 */ /* 0x000fe400000f0c00 */
[----:B------:R-:W-:-:S03]  /*c040*/  IADD3 R2, P0, R208, R2, RZ ;  /* 0x00000002d0027210 */ /* 0x000fc60007f1e0ff */
[----:B------:R-:W-:Y:S01]  /*c050*/  @!PT LDS RZ, [RZ] ;  /* 0x00000000fffff984 */ /* 0x000fe20000000800 */
[----:B------:R-:W-:Y:S01]  /*c060*/  @!PT LDS RZ, [RZ] ;  /* 0x00000000fffff984 */ /* 0x000fe20000000800 */
[----:B------:R-:W-:Y:S01]  /*c070*/  @!PT LDS RZ, [RZ] ;  /* 0x00000000fffff984 */ /* 0x000fe20000000800 */
[----:B------:R2:W-:Y:S02]  /*c080*/  @!P2 LDGSTS.E.BYPASS.LTC128B.128 [R195+0x8000], [R4.64+0x80] ;  /* 0x0800008004c3afae */ /* 0x0005e4000b901d44 */
[----:B------:R-:W-:Y:S02]  /*c090*/  IMAD.X R0, R213, 0x1, R0, P0 ;  /* 0x00000001d5007824 */ /* 0x000fe400000e0600 */
[----:B------:R1:W-:Y:S01]  /*c0a0*/  @P4 STS.128 [R195+0x6800], RZ ;  /* 0x006800ffc3004388 */ /* 0x0003e20000000c00 */
[----:B--2---:R-:W-:-:S04]  /*c0b0*/  @!P4 LEA R4, P0, R2, R216, 0x1 ;  /* 0x000000d80204c211 */ /* 0x004fc800078008ff */
        /* <DEDUP_REMOVED lines=20> */
.L_x_813:
[----:B------:R-:W-:Y:S05]  /*c200*/  BSYNC B0 ;  /* 0x0000000000007941 */ /* 0x000fea0003800000 */
.L_x_812:
[----:B------:R-:W0:Y:S02]  /*c210*/  LDGDEPBAR ;  /* 0x00000000000079af */ /* 0x000e240000000000 */
.L_x_811:
[----:B------:R-:W-:Y:S05]  /*c220*/  BSYNC B1 ;  /* 0x0000000000017941 */ /* 0x000fea0003800000 */
.L_x_810:
[----:B------:R-:W2:Y:S01]  /*c230*/  LD.E R0, [R108.64+0xdc] ;  /* 0x0000dc046c007980 */ /* 0x000ea2000c101900 */
[----:B------:R-:W-:-:S03]  /*c240*/  FMNMX.FTZ R2, R103, R25, !PT ;  /* 0x0000001967027209 */ /* 0x000fc60007810000 */
[----:B------:R-:W3:Y:S01]  /*c250*/  LDL.64 R238, [R1+0x18] ;  /* 0x0000180001ee7983 */ /* 0x000ee20000100a00 */
[----:B------:R-:W-:-:S03]  /*c260*/  FMNMX.FTZ R2, R40, R2, !PT ;  /* 0x0000000228027209 */ /* 0x000fc60007810000 */
[----:B-1----:R-:W4:Y:S01]  /*c270*/  LDL R5, [R1+0x124] ;  /* 0x0001240001057983 */ /* 0x002f220000100800 */
[----:B------:R-:W-:-:S03]  /*c280*/  FMNMX.FTZ R2, R37, R2, !PT ;  /* 0x0000000225027209 */ /* 0x000fc60007810000 */
[----:B------:R-:W3:Y:S01]  /*c290*/  LDL R223, [R1+0x24] ;  /* 0x0000240001df7983 */ /* 0x000ee20000100800 */
[----:B------:R-:W-:Y:S02]  /*c2a0*/  FMNMX.FTZ R2, R36, R2, !PT ;  /* 0x0000000224027209 */ /* 0x000fe40007810000 */
[----:B------:R-:W-:Y:S01]  /*c2b0*/  FMNMX.FTZ R3, R102, R39, !PT ;  /* 0x0000002766037209 */ /* 0x000fe20007810000 */
[----:B------:R-:W3:Y:S01]  /*c2c0*/  LDL.LU.64 R182, [R1+0x40] ;  /* 0x0000400001b67983 */ /* 0x000ee20000300a00 */
[----:B------:R-:W-:Y:S02]  /*c2d0*/  FMNMX.FTZ R2, R23, R2, !PT ;  /* 0x0000000217027209 */ /* 0x000fe40007810000 */
[----:B------:R-:W-:Y:S01]  /*c2e0*/  FMNMX.FTZ R3, R45, R3, !PT ;  /* 0x000000032d037209 */ /* 0x000fe20007810000 */
[----:B------:R-:W3:Y:S01]  /*c2f0*/  LDL.LU.64 R180, [R1+0x38] ;  /* 0x0000380001b47983 */ /* 0x000ee20000300a00 */
[----:B------:R-:W-:Y:S02]  /*c300*/  FMNMX.FTZ R2, R22, R2, !PT ;  /* 0x0000000216027209 */ /* 0x000fe40007810000 */
[----:B------:R-:W-:Y:S01]  /*c310*/  FMNMX.FTZ R3, R44, R3, !PT ;  /* 0x000000032c037209 */ /* 0x000fe20007810000 */
[----:B------:R-:W3:Y:S01]  /*c320*/  LDL R224, [R1+0x148] ;  /* 0x0001480001e07983 */ /* 0x000ee20000100800 */
[----:B------:R-:W-:-:S03]  /*c330*/  FMNMX.FTZ R2, R20, R2, !PT ;  /* 0x0000000214027209 */ /* 0x000fc60007810000 */
[----:B------:R-:W3:Y:S01]  /*c340*/  LDL R237, [R1+0x10c] ;  /* 0x00010c0001ed7983 */ /* 0x000ee20000100800 */
[----:B------:R-:W-:Y:S02]  /*c350*/  FMNMX.FTZ R2, R19, R2, !PT ;  /* 0x0000000213027209 */ /* 0x000fe40007810000 */
[----:B------:R-:W-:Y:S01]  /*c360*/  FMNMX.FTZ R3, R43, R3, !PT ;  /* 0x000000032b037209 */ /* 0x000fe20007810000 */
[----:B------:R-:W3:Y:S01]  /*c370*/  LDL.LU R240, [R1+0x15c] ;  /* 0x00015c0001f07983 */ /* 0x000ee20000300800 */
[----:B------:R-:W-:Y:S02]  /*c380*/  FMNMX.FTZ R2, R15, R2, !PT ;  /* 0x000000020f027209 */ /* 0x000fe40007810000 */
[----:B------:R-:W-:Y:S01]  /*c390*/  FMNMX.FTZ R3, R42, R3, !PT ;  /* 0x000000032a037209 */ /* 0x000fe20007810000 */
[----:B------:R-:W-:Y:S01]  /*c3a0*/  STL [R1+0x290], R31 ;  /* 0x0002901f01007387 */ /* 0x000fe20000100800 */
[----:B------:R-:W-:Y:S02]  /*c3b0*/  FMNMX.FTZ R2, R14, R2, !PT ;  /* 0x000000020e027209 */ /* 0x000fe40007810000 */
[----:B------:R-:W-:Y:S01]  /*c3c0*/  FMNMX.FTZ R3, R41, R3, !PT ;  /* 0x0000000329037209 */ /* 0x000fe20007810000 */
[----:B------:R-:W-:Y:S01]  /*c3d0*/  STL.64 [R1+0x288], R28 ;  /* 0x0002881c01007387 */ /* 0x000fe20000100a00 */
[----:B------:R-:W-:-:S02]  /*c3e0*/  FMNMX.FTZ R2, R13, R2, !PT ;  /* 0x000000020d027209 */ /* 0x000fc40007810000 */
[----:B------:R-:W-:Y:S01]  /*c3f0*/  FMNMX.FTZ R3, R38, R3, !PT ;  /* 0x0000000326037209 */ /* 0x000fe20007810000 */
[----:B------:R-:W-:Y:S01]  /*c400*/  STL [R1+0x27c], R188 ;  /* 0x00027cbc01007387 */ /* 0x000fe20000100800 */
[----:B------:R-:W-:Y:S02]  /*c410*/  FMNMX.FTZ R2, R12, R2, !PT ;  /* 0x000000020c027209 */ /* 0x000fe40007810000 */
[----:B------:R-:W-:Y:S01]  /*c420*/  FMNMX.FTZ R3, R27, R3, !PT ;  /* 0x000000031b037209 */ /* 0x000fe20007810000 */
[----:B------:R-:W-:Y:S01]  /*c430*/  STL [R1+0x278], R190 ;  /* 0x000278be01007387 */ /* 0x000fe20000100800 */
[----:B------:R-:W-:Y:S02]  /*c440*/  FMNMX.FTZ R2, R9, R2, !PT ;  /* 0x0000000209027209 */ /* 0x000fe40007810000 */
[----:B------:R-:W-:Y:S01]  /*c450*/  FMNMX.FTZ R3, R26, R3, !PT ;  /* 0x000000031a037209 */ /* 0x000fe20007810000 */
[----:B------:R-:W-:Y:S01]  /*c460*/  STL [R1+0x234], R219 ;  /* 0x000234db01007387 */ /* 0x000fe20000100800 */
[----:B------:R-:W-:-:S02]  /*c470*/  FMNMX.FTZ R2, R8, R2, !PT ;  /* 0x0000000208027209 */ /* 0x000fc40007810000 */
[----:B------:R-:W-:Y:S01]  /*c480*/  FMNMX.FTZ R3, R24, R3, !PT ;  /* 0x0000000318037209 */ /* 0x000fe20007810000 */
[----:B------:R-:W-:Y:S01]  /*c490*/  STL [R1+0x230], R218 ;  /* 0x000230da01007387 */ /* 0x000fe20000100800 */
[----:B------:R-:W-:Y:S02]  /*c4a0*/  FMNMX.FTZ R2, R7, R2, !PT ;  /* 0x0000000207027209 */ /* 0x000fe40007810000 */
[----:B------:R-:W-:Y:S01]  /*c4b0*/  FMNMX.FTZ R3, R21, R3, !PT ;  /* 0x0000000315037209 */ /* 0x000fe20007810000 */
[----:B------:R-:W-:Y:S01]  /*c4c0*/  STL [R1+0x22c], R217 ;  /* 0x00022cd901007387 */ /* 0x000fe20000100800 */
[----:B------:R-:W-:-:S03]  /*c4d0*/  FMNMX.FTZ R2, R6, R2, !PT ;  /* 0x0000000206027209 */ /* 0x000fc60007810000 */
[----:B------:R-:W-:Y:S04]  /*c4e0*/  STL [R1+0x228], R216 ;  /* 0x000228d801007387 */ /* 0x000fe80000100800 */
[----:B------:R-:W1:Y:S04]  /*c4f0*/  SHFL.BFLY PT, R4, R2, 0x2, 0x1f ;  /* 0x0c401f0002047f89 */ /* 0x000e6800000e0000 */
[----:B------:R-:W-:Y:S04]  /*c500*/  STL [R1+0x224], R212 ;  /* 0x000224d401007387 */ /* 0x000fe80000100800 */
[----:B------:R-:W-:Y:S04]  /*c510*/  STL [R1+0x220], R211 ;  /* 0x000220d301007387 */ /* 0x000fe80000100800 */
[----:B------:R-:W-:Y:S04]  /*c520*/  STL [R1+0x21c], R210 ;  /* 0x00021cd201007387 */ /* 0x000fe80000100800 */
[----:B------:R-:W-:Y:S04]  /*c530*/  STL [R1+0x218], R209 ;  /* 0x000218d101007387 */ /* 0x000fe80000100800 */
[----:B------:R1:W-:Y:S02]  /*c540*/  STL.64 [R1+0x210], R206 ;  /* 0x000210ce01007387 */ /* 0x0003e40000100a00 */
[----:B-1----:R-:W-:-:S05]  /*c550*/  FMNMX.FTZ R2, R2, R4, !PT ;  /* 0x0000000402027209 */ /* 0x002fca0007810000 */
[----:B------:R-:W1:Y:S04]  /*c560*/  SHFL.BFLY PT, R4, R2, 0x1, 0x1f ;  /* 0x0c201f0002047f89 */ /* 0x000e6800000e0000 */
[----:B------:R-:W3:Y:S04]  /*c570*/  LDL.64 R206, [R1+0x140] ;  /* 0x0001400001ce7983 */ /* 0x000ee80000100a00 */
[----:B------:R1:W-:Y:S02]  /*c580*/  STL [R1+0x20c], R198 ;  /* 0x00020cc601007387 */ /* 0x0003e40000100800 */
[----:B-1----:R-:W-:-:S02]  /*c590*/  FMNMX.FTZ R188, R2, R4, !PT ;  /* 0x0000000402bc7209 */ /* 0x002fc40007810000 */
[----:B------:R-:W-:Y:S02]  /*c5a0*/  FMNMX.FTZ R2, R18, R3, !PT ;  /* 0x0000000312027209 */ /* 0x000fe40007810000 */
[----:B------:R-:W-:Y:S02]  /*c5b0*/  FSETP.NEU.FTZ.AND P0, PT, R188, -INF , PT ;  /* 0xff800000bc00780b */ /* 0x000fe40003f1d000 */
[----:B------:R-:W-:-:S04]  /*c5c0*/  FMNMX.FTZ R3, R17, R2, !PT ;  /* 0x0000000211037209 */ /* 0x000fc80007810000 */
[----:B------:R-:W-:-:S04]  /*c5d0*/  FMNMX.FTZ R3, R16, R3, !PT ;  /* 0x0000000310037209 */ /* 0x000fc80007810000 */
[----:B------:R-:W-:Y:S01]  /*c5e0*/  FMNMX.FTZ R3, R11, R3, !PT ;  /* 0x000000030b037209 */ /* 0x000fe20007810000 */
[----:B------:R-:W3:Y:S04]  /*c5f0*/  LDL R198, [R1+0x150] ;  /* 0x0001500001c67983 */ /* 0x000ee80000100800 */
[----:B------:R1:W-:Y:S04]  /*c600*/  STL [R1+0x208], R195 ;  /* 0x000208c301007387 */ /* 0x0003e80000100800 */
[----:B-1----:R-:W3:Y:S04]  /*c610*/  LDL R195, [R1+0x158] ;  /* 0x0001580001c37983 */ /* 0x002ee80000100800 */
[----:B------:R1:W-:Y:S04]  /*c620*/  STL.64 [R1+0x200], R204 ;  /* 0x000200cc01007387 */ /* 0x0003e80000100a00 */
[----:B-1----:R-:W3:Y:S04]  /*c630*/  LDL.64 R204, [R1+0x48] ;  /* 0x0000480001cc7983 */ /* 0x002ee80000100a00 */
[----:B------:R1:W-:Y:S04]  /*c640*/  STL [R1+0x1f8], R193 ;  /* 0x0001f8c101007387 */ /* 0x0003e80000100800 */
[----:B-1----:R-:W4:Y:S04]  /*c650*/  LDL R193, [R1+0x14c] ;  /* 0x00014c0001c17983 */ /* 0x002f280000100800 */
[----:B------:R1:W-:Y:S04]  /*c660*/  STL [R1+0x1f4], R192 ;  /* 0x0001f4c001007387 */ /* 0x0003e80000100800 */
[----:B-1----:R-:W4:Y:S04]  /*c670*/  LDL R192, [R1+0x154] ;  /* 0x0001540001c07983 */ /* 0x002f280000100800 */
[----:B------:R1:W-:Y:S04]  /*c680*/  STL [R1+0x1f0], R191 ;  /* 0x0001f0bf01007387 */ /* 0x0003e80000100800 */
[----:B-1----:R-:W4:Y:S04]  /*c690*/  LDL R191, [R1+0x88] ;  /* 0x0000880001bf7983 */ /* 0x002f280000100800 */
[----:B------:R1:W-:Y:S01]  /*c6a0*/  STL [R1+0x1ec], R189 ;  /* 0x0001ecbd01007387 */ /* 0x0003e20000100800 */
[----:B--2---:R-:W-:-:S05]  /*c6b0*/  FMUL.FTZ R2, R0, R188 ;  /* 0x000000bc00027220 */ /* 0x004fca0000410000 */
[----:B------:R-:W-:-:S05]  /*c6c0*/  FSEL R2, R2, RZ, P0 ;  /* 0x000000ff02027208 */ /* 0x000fca0000000000 */
[-CC-:B------:R-:W-:Y:S02]  /*c6d0*/  FFMA.FTZ R25, R25, R0.reuse, -R2.reuse ;  /* 0x0000000019197223 */ /* 0x180fe40000010802 */
[-CC-:B------:R-:W-:Y:S02]  /*c6e0*/  FFMA.FTZ R40, R40, R0.reuse, -R2.reuse ;  /* 0x0000000028287223 */ /* 0x180fe40000010802 */
[-CC-:B------:R-:W-:Y:S02]  /*c6f0*/  FFMA.FTZ R37, R37, R0.reuse, -R2.reuse ;  /* 0x0000000025257223 */ /* 0x180fe40000010802 */
[-CC-:B------:R-:W-:Y:S02]  /*c700*/  FFMA.FTZ R36, R36, R0.reuse, -R2.reuse ;  /* 0x0000000024247223 */ /* 0x180fe40000010802 */
[-CC-:B------:R-:W-:Y:S02]  /*c710*/  FFMA.FTZ R23, R23, R0.reuse, -R2.reuse ;  /* 0x0000000017177223 */ /* 0x180fe40000010802 */
[-CC-:B------:R-:W-:Y:S01]  /*c720*/  FFMA.FTZ R22, R22, R0.reuse, -R2.reuse ;  /* 0x0000000016167223 */ /* 0x180fe20000010802 */
[----:B-1----:R-:W2:Y:S01]  /*c730*/  LDL R189, [R1+0x128] ;  /* 0x0001280001bd7983 */ /* 0x002ea20000100800 */
[----:B------:R-:W-:-:S02]  /*c740*/  FFMA.FTZ R202, R20, R0, -R2 ;  /* 0x0000000014ca7223 */ /* 0x000fc40000010802 */
[-CC-:B------:R-:W-:Y:S02]  /*c750*/  FFMA.FTZ R201, R19, R0.reuse, -R2.reuse ;  /* 0x0000000013c97223 */ /* 0x180fe40000010802 */
[-CC-:B------:R-:W-:Y:S02]  /*c760*/  FFMA.FTZ R213, R15, R0.reuse, -R2.reuse ;  /* 0x000000000fd57223 */ /* 0x180fe40000010802 */
[-CC-:B------:R-:W-:Y:S02]  /*c770*/  FFMA.FTZ R220, R14, R0.reuse, -R2.reuse ;  /* 0x000000000edc7223 */ /* 0x180fe40000010802 */
[-CC-:B------:R-:W-:Y:S02]  /*c780*/  FFMA.FTZ R225, R13, R0.reuse, -R2.reuse ;  /* 0x000000000de17223 */ /* 0x180fe40000010802 */
[-CC-:B------:R-:W-:Y:S02]  /*c790*/  FFMA.FTZ R227, R12, R0.reuse, -R2.reuse ;  /* 0x000000000ce37223 */ /* 0x180fe40000010802 */
[----:B------:R-:W-:-:S02]  /*c7a0*/  FFMA.FTZ R233, R9, R0, -R2 ;  /* 0x0000000009e97223 */ /* 0x000fc40000010802 */
[-CC-:B------:R-:W-:Y:S02]  /*c7b0*/  FFMA.FTZ R234, R8, R0.reuse, -R2.reuse ;  /* 0x0000000008ea7223 */ /* 0x180fe40000010802 */
[-CC-:B------:R-:W-:Y:S02]  /*c7c0*/  FFMA.FTZ R235, R7, R0.reuse, -R2.reuse ;  /* 0x0000000007eb7223 */ /* 0x180fe40000010802 */
[----:B------:R-:W-:Y:S01]  /*c7d0*/  FFMA.FTZ R236, R6, R0, -R2 ;  /* 0x0000000006ec7223 */ /* 0x000fe20000010802 */
[----:B------:R-:W-:Y:S02]  /*c7e0*/  FMNMX.FTZ R2, R10, R3, !PT ;  /* 0x000000030a027209 */ /* 0x000fe40007810000 */
[----:B------:R-:W-:-:S05]  /*c7f0*/  FSEL R3, R188, RZ, P0 ;  /* 0x000000ffbc037208 */ /* 0x000fca0000000000 */
[----:B------:R-:W-:Y:S02]  /*c800*/  FADD.FTZ R12, R103, -R3 ;  /* 0x80000003670c7221 */ /* 0x000fe40000010000 */
[----:B------:R-:W1:Y:S02]  /*c810*/  SHFL.BFLY PT, R3, R2, 0x2, 0x1f ;  /* 0x0c401f0002037f89 */ /* 0x000e6400000e0000 */
[----:B-1----:R-:W-:-:S05]  /*c820*/  FMNMX.FTZ R2, R2, R3, !PT ;  /* 0x0000000302027209 */ /* 0x002fca0007810000 */
[----:B------:R-:W1:Y:S04]  /*c830*/  SHFL.BFLY PT, R3, R2, 0x1, 0x1f ;  /* 0x0c201f0002037f89 */ /* 0x000e6800000e0000 */
[----:B------:R-:W-:Y:S04]  /*c840*/  STL [R1+0x23c], R108 ;  /* 0x00023c6c01007387 */ /* 0x000fe80000100800 */
[----:B------:R-:W-:Y:S04]  /*c850*/  STL [R1+0x238], R109 ;  /* 0x0002386d01007387 */ /* 0x000fe80000100800 */
[----:B------:R-:W-:Y:S01]  /*c860*/  STL [R1+0x10], R188 ;  /* 0x000010bc01007387 */ /* 0x000fe20000100800 */
[----:B-1----:R-:W-:-:S05]  /*c870*/  FMNMX.FTZ R250, R2, R3, !PT ;  /* 0x0000000302fa7209 */ /* 0x002fca0007810000 */
[----:B------:R-:W-:Y:S04]  /*c880*/  STL [R1+0x240], R250 ;  /* 0x000240fa01007387 */ /* 0x000fe80000100800 */
[----:B------:R-:W2:Y:S01]  /*c890*/  LDL.LU R243, [R1+0x170] ;  /* 0x0001700001f37983 */ /* 0x000ea20000300800 */
[----:B------:R-:W-:-:S04]  /*c8a0*/  FSETP.NEU.FTZ.AND P0, PT, R250, -INF , PT ;  /* 0xff800000fa00780b */ /* 0x000fc80003f1d000 */
[----:B------:R-:W-:-:S05]  /*c8b0*/  FSEL R2, R250, RZ, P0 ;  /* 0x000000fffa027208 */ /* 0x000fca0000000000 */
[----:B------:R-:W-:Y:S02]  /*c8c0*/  FADD.FTZ R3, R102, -R2 ;  /* 0x8000000266037221 */ /* 0x000fe40000010000 */
[----:B------:R-:W-:-:S05]  /*c8d0*/  FMUL.FTZ R2, R0, R250 ;  /* 0x000000fa00027220 */ /* 0x000fca0000410000 */
[----:B------:R-:W-:-:S05]  /*c8e0*/  FSEL R2, R2, RZ, P0 ;  /* 0x000000ff02027208 */ /* 0x000fca0000000000 */
        /* <DEDUP_REMOVED lines=15> */
[----:B------:R-:W-:Y:S01]  /*c9e0*/  FFMA.FTZ R231, R10, R0, -R2 ;  /* 0x000000000ae77223 */ /* 0x000fe20000010802 */
[----:B------:R-:W-:-:S04]  /*c9f0*/  FMNMX.FTZ R2, R101, R60, !PT ;  /* 0x0000003c65027209 */ /* 0x000fc80007810000 */
[----:B------:R-:W-:-:S04]  /*ca00*/  FMNMX.FTZ R2, R61, R2, !PT ;  /* 0x000000023d027209 */ /* 0x000fc80007810000 */
[----:B------:R-:W-:-:S04]  /*ca10*/  FMNMX.FTZ R2, R59, R2, !PT ;  /* 0x000000023b027209 */ /* 0x000fc80007810000 */
[----:B------:R-:W-:-:S04]  /*ca20*/  FMNMX.FTZ R2, R58, R2, !PT ;  /* 0x000000023a027209 */ /* 0x000fc80007810000 */
[----:B------:R-:W-:-:S04]  /*ca30*/  FMNMX.FTZ R2, R57, R2, !PT ;  /* 0x0000000239027209 */ /* 0x000fc80007810000 */
[----:B------:R-:W-:-:S04]  /*ca40*/  FMNMX.FTZ R2, R56, R2, !PT ;  /* 0x0000000238027209 */ /* 0x000fc80007810000 */
[----:B------:R-:W-:-:S04]  /*ca50*/  FMNMX.FTZ R2, R54, R2, !PT ;  /* 0x0000000236027209 */ /* 0x000fc80007810000 */
[----:B------:R-:W-:-:S04]  /*ca60*/  FMNMX.FTZ R2, R55, R2, !PT ;  /* 0x0000000237027209 */ /* 0x000fc80007810000 */
[----:B------:R-:W-:Y:S01]  /*ca70*/  FMNMX.FTZ R2, R53, R2, !PT ;  /* 0x0000000235027209 */ /* 0x000fe20007810000 */
[----:B------:R-:W-:-:S03]  /*ca80*/  FMUL.FTZ R3, R0, R3 ;  /* 0x0000000300037220 */ /* 0x000fc60000410000 */
[----:B------:R-:W-:Y:S01]  /*ca90*/  FMNMX.FTZ R2, R52, R2, !PT ;  /* 0x0000000234027209 */ /* 0x000fe20007810000 */
[----:B------:R-:W-:Y:S03]  /*caa0*/  MUFU.EX2 R39, R39 ;  /* 0x0000002700277308 */ /* 0x000fe60000000800 */
[----:B------:R-:W-:-:S04]  /*cab0*/  FMNMX.FTZ R2, R51, R2, !PT ;  /* 0x0000000233027209 */ /* 0x000fc80007810000 */
[----:B------:R-:W-:Y:S01]  /*cac0*/  FMNMX.FTZ R2, R50, R2, !PT ;  /* 0x0000000232027209 */ /* 0x000fe20007810000 */
[----:B------:R-:W3:Y:S03]  /*cad0*/  MUFU.EX2 R4, R3 ;  /* 0x0000000300047308 */ /* 0x000ee60000000800 */
[----:B------:R-:W-:-:S05]  /*cae0*/  FMNMX.FTZ R2, R49, R2, !PT ;  /* 0x0000000231027209 */ /* 0x000fca0007810000 */
[----:B------:R-:W1:Y:S01]  /*caf0*/  MUFU.EX2 R45, R45 ;  /* 0x0000002d002d7308 */ /* 0x000e620000000800 */
[----:B------:R-:W-:-:S04]  /*cb00*/  FMNMX.FTZ R2, R48, R2, !PT ;  /* 0x0000000230027209 */ /* 0x000fc80007810000 */
[----:B------:R-:W-:Y:S01]  /*cb10*/  FMNMX.FTZ R2, R47, R2, !PT ;  /* 0x000000022f027209 */ /* 0x000fe20007810000 */
[----:B---3--:R-:W-:-:S03]  /*cb20*/  FFMA.FTZ R3, R240, R4, R39 ;  /* 0x00000004f0037223 */ /* 0x008fc60000010027 */
[----:B------:R-:W-:Y:S01]  /*cb30*/  FMNMX.FTZ R2, R46, R2, !PT ;  /* 0x000000022e027209 */ /* 0x000fe20007810000 */
[----:B-1----:R-:W-:-:S04]  /*cb40*/  FADD.FTZ R102, R45, R3 ;  /* 0x000000032d667221 */ /* 0x002fc80000010000 */
[----:B------:R-:W1:Y:S02]  /*cb50*/  SHFL.BFLY PT, R3, R2, 0x2, 0x1f ;  /* 0x0c401f0002037f89 */ /* 0x000e6400000e0000 */
[----:B-1----:R-:W-:-:S05]  /*cb60*/  FMNMX.FTZ R2, R2, R3, !PT ;  /* 0x0000000302027209 */ /* 0x002fca0007810000 */
[----:B------:R-:W1:Y:S01]  /*cb70*/  SHFL.BFLY PT, R3, R2, 0x1, 0x1f ;  /* 0x0c201f0002037f89 */ /* 0x000e6200000e0000 */
[----:B----4-:R-:W-:Y:S01]  /*cb80*/  IMAD.MOV.U32 R240, RZ, RZ, R5 ;  /* 0x000000fffff07224 */ /* 0x010fe200078e0005 */
[----:B-1----:R-:W-:-:S04]  /*cb90*/  FMNMX.FTZ R251, R2, R3, !PT ;  /* 0x0000000302fb7209 */ /* 0x002fc80007810000 */
[----:B------:R-:W-:-:S04]  /*cba0*/  FSETP.NEU.FTZ.AND P0, PT, R251, -INF , PT ;  /* 0xff800000fb00780b */ /* 0x000fc80003f1d000 */
[----:B------:R-:W-:-:S05]  /*cbb0*/  FSEL R2, R251, RZ, P0 ;  /* 0x000000fffb027208 */ /* 0x000fca0000000000 */
[----:B------:R-:W-:Y:S02]  /*cbc0*/  FADD.FTZ R5, R101, -R2 ;  /* 0x8000000265057221 */ /* 0x000fe40000010000 */
[----:B------:R-:W-:-:S05]  /*cbd0*/  FMUL.FTZ R2, R0, R251 ;  /* 0x000000fb00027220 */ /* 0x000fca0000410000 */
[----:B------:R-:W-:-:S05]  /*cbe0*/  FSEL R2, R2, RZ, P0 ;  /* 0x000000ff02027208 */ /* 0x000fca0000000000 */
[----:B------:R-:W-:-:S04]  /*cbf0*/  FFMA.FTZ R3, R60, R0, -R2 ;  /* 0x000000003c037223 */ /* 0x000fc80000010802 */
[----:B------:R1:W-:Y:S02]  /*cc00*/  MUFU.EX2 R21, R3 ;  /* 0x0000000300157308 */ /* 0x0003e40000000800 */
[----:B-1----:R-:W-:-:S06]  /*cc10*/  FMUL.FTZ R3, R0, R5 ;  /* 0x0000000500037220 */ /* 0x002fcc0000410000 */
[----:B------:R-:W2:Y:S01]  /*cc20*/  MUFU.EX2 R3, R3 ;  /* 0x0000000300037308 */ /* 0x000ea20000000800 */
[----:B------:R-:W-:Y:S04]  /*cc30*/  STL [R1+0x244], R251 ;  /* 0x000244fb01007387 */ /* 0x000fe80000100800 */
[----:B------:R-:W3:Y:S01]  /*cc40*/  LDL.LU R245, [R1+0x28] ;  /* 0x0000280001f57983 */ /* 0x000ee20000300800 */
[----:B--2---:R-:W-:-:S03]  /*cc50*/  FFMA.FTZ R5, R243, R3, R21 ;  /* 0x00000003f3057223 */ /* 0x004fc60000010015 */
[----:B------:R-:W2:Y:S01]  /*cc60*/  LDL.LU R243, [R1+0x2c] ;  /* 0x00002c0001f37983 */ /* 0x000ea20000300800 */
[----:B------:R-:W-:Y:S02]  /*cc70*/  IMAD.MOV.U32 R242, RZ, RZ, R237 ;  /* 0x000000fffff27224 */ /* 0x000fe400078e00ed */
[----:B------:R-:W-:Y:S02]  /*cc80*/  IMAD.MOV.U32 R241, RZ, RZ, R224 ;  /* 0x000000fffff17224 */ /* 0x000fe400078e00e0 */
[----:B------:R-:W-:Y:S02]  /*cc90*/  IMAD.MOV.U32 R237, RZ, RZ, R223 ;  /* 0x000000ffffed7224 */ /* 0x000fe400078e00df */
        /* <DEDUP_REMOVED lines=27> */
[----:B------:R-:W1:Y:S03]  /*ce50*/  MUFU.EX2 R6, R6 ;  /* 0x0000000600067308 */ /* 0x000e660000000800 */
[----:B------:R-:W-:-:S04]  /*ce60*/  FMNMX.FTZ R2, R65, R2, !PT ;  /* 0x0000000241027209 */ /* 0x000fc80007810000 */
[----:B------:R-:W-:-:S04]  /*ce70*/  FMNMX.FTZ R2, R64, R2, !PT ;  /* 0x0000000240027209 */ /* 0x000fc80007810000 */
[----:B------:R-:W-:-:S04]  /*ce80*/  FMNMX.FTZ R2, R63, R2, !PT ;  /* 0x000000023f027209 */ /* 0x000fc80007810000 */
[----:B------:R-:W-:Y:S01]  /*ce90*/  FMNMX.FTZ R2, R62, R2, !PT ;  /* 0x000000023e027209 */ /* 0x000fe20007810000 */
[----:B-1----:R-:W-:-:S04]  /*cea0*/  FADD.FTZ R27, R6, R5 ;  /* 0x00000005061b7221 */ /* 0x002fc80000010000 */
[----:B------:R-:W1:Y:S02]  /*ceb0*/  SHFL.BFLY PT, R5, R2, 0x2, 0x1f ;  /* 0x0c401f0002057f89 */ /* 0x000e6400000e0000 */
[----:B-1----:R-:W-:-:S05]  /*cec0*/  FMNMX.FTZ R2, R2, R5, !PT ;  /* 0x0000000502027209 */ /* 0x002fca0007810000 */
[----:B------:R-:W1:Y:S01]  /*ced0*/  SHFL.BFLY PT, R5, R2, 0x1, 0x1f ;  /* 0x0c201f0002057f89 */ /* 0x000e6200000e0000 */
[----:B------:R-:W-:Y:S02]  /*cee0*/  F2FP.PACK_AB R21, R6, R21 ;  /* 0x000000150615723e */ /* 0x000fe400000000ff */
        /* <DEDUP_REMOVED lines=8> */
[----:B-1----:R-:W-:-:S06]  /*cf70*/  FFMA.FTZ R5, R179, R0, -R2 ;  /* 0x00000000b3057223 */ /* 0x002fcc0000010802 */
[----:B------:R1:W-:Y:S08]  /*cf80*/  MUFU.EX2 R14, R5 ;  /* 0x00000005000e7308 */ /* 0x0003f00000000800 */
[----:B------:R-:W-:Y:S01]  /*cf90*/  MUFU.EX2 R25, R25 ;  /* 0x0000001900197308 */ /* 0x000fe20000000800 */
[----:B-1----:R-:W-:-:S07]  /*cfa0*/  FMUL.FTZ R5, R0, R12 ;  /* 0x0000000c00057220 */ /* 0x002fce0000410000 */
[----:B------:R-:W2:Y:S01]  /*cfb0*/  MUFU.EX2 R5, R5 ;  /* 0x0000000500057308 */ /* 0x000ea20000000800 */
[----:B------:R-:W-:Y:S01]  /*cfc0*/  F2FP.PACK_AB R39, R45, R39 ;  /* 0x000000272d27723e */ /* 0x000fe200000000ff */
[----:B------:R-:W-:Y:S02]  /*cfd0*/  FMUL.FTZ R6, R0, R6 ;  /* 0x0000000600067220 */ /* 0x000fe40000410000 */
[-CC-:B------:R-:W-:Y:S02]  /*cfe0*/  FFMA.FTZ R12, R107, R0.reuse, -R2.reuse ;  /* 0x000000006b0c7223 */ /* 0x180fe40000010802 */
[-CC-:B------:R-:W-:Y:S02]  /*cff0*/  FFMA.FTZ R17, R105, R0.reuse, -R2.reuse ;  /* 0x0000000069117223 */ /* 0x180fe40000010802 */
[----:B------:R-:W-:Y:S01]  /*d000*/  MUFU.EX2 R48, R23 ;  /* 0x0000001700307308 */ /* 0x000fe20000000800 */
[-CC-:B------:R-:W-:Y:S02]  /*d010*/  FFMA.FTZ R18, R104, R0.reuse, -R2.reuse ;  /* 0x0000000068127223 */ /* 0x180fe40000010802 */
[----:B------:R-:W-:-:S02]  /*d020*/  FFMA.FTZ R67, R67, R0, -R2 ;  /* 0x0000000043437223 */ /* 0x000fc40000010802 */
[----:B------:R-:W-:-:S03]  /*d030*/  FFMA.FTZ R66, R66, R0, -R2 ;  /* 0x0000000042427223 */ /* 0x000fc60000010802 */
[----:B------:R-:W-:Y:S01]  /*d040*/  MUFU.EX2 R45, R22 ;  /* 0x00000016002d7308 */ /* 0x000fe20000000800 */
[-CC-:B------:R-:W-:Y:S02]  /*d050*/  FFMA.FTZ R65, R65, R0.reuse, -R2.reuse ;  /* 0x0000000041417223 */ /* 0x180fe40000010802 */
[-CC-:B------:R-:W-:Y:S02]  /*d060*/  FFMA.FTZ R64, R64, R0.reuse, -R2.reuse ;  /* 0x0000000040407223 */ /* 0x180fe40000010802 */
[-CC-:B------:R-:W-:Y:S02]  /*d070*/  FFMA.FTZ R63, R63, R0.reuse, -R2.reuse ;  /* 0x000000003f3f7223 */ /* 0x180fe40000010802 */
[----:B------:R-:W-:Y:S01]  /*d080*/  FFMA.FTZ R62, R62, R0, -R2 ;  /* 0x000000003e3e7223 */ /* 0x000fe20000010802 */
[----:B------:R1:W-:Y:S01]  /*d090*/  MUFU.EX2 R20, R9 ;  /* 0x0000000900147308 */ /* 0x0003e20000000800 */
[----:B------:R-:W-:Y:S01]  /*d0a0*/  IMAD.MOV.U32 R249, RZ, RZ, R242 ;  /* 0x000000fffff97224 */ /* 0x000fe200078e00f2 */
[----:B------:R-:W-:Y:S01]  /*d0b0*/  STL [R1+0x4], R28 ;  /* 0x0000041c01007387 */ /* 0x000fe20000100800 */
[----:B------:R-:W-:-:S05]  /*d0c0*/  IMAD.MOV.U32 R242, RZ, RZ, R238 ;  /* 0x000000fffff27224 */ /* 0x000fca00078e00ee */
[----:B------:R4:W-:Y:S08]  /*d0d0*/  MUFU.EX2 R19, R8 ;  /* 0x0000000800137308 */ /* 0x0009f00000000800 */
[----:B------:R3:W-:Y:S01]  /*d0e0*/  MUFU.EX2 R23, R7 ;  /* 0x0000000700177308 */ /* 0x0007e20000000800 */
[----:B-1----:R-:W-:-:S07]  /*d0f0*/  FFMA.FTZ R9, R110, R0, -R2 ;  /* 0x000000006e097223 */ /* 0x002fce0000010802 */
[----:B------:R1:W-:Y:S01]  /*d100*/  MUFU.EX2 R22, R10 ;  /* 0x0000000a00167308 */ /* 0x0003e20000000800 */
[----:B----4-:R-:W-:-:S07]  /*d110*/  FFMA.FTZ R8, R177, R0, -R2 ;  /* 0x00000000b1087223 */ /* 0x010fce0000010802 */
[----:B------:R4:W-:Y:S01]  /*d120*/  MUFU.EX2 R100, R11 ;  /* 0x0000000b00647308 */ /* 0x0009e20000000800 */
[-CC-:B---3--:R-:W-:Y:S02]  /*d130*/  FFMA.FTZ R7, R178, R0.reuse, -R2.reuse ;  /* 0x00000000b2077223 */ /* 0x188fe40000010802 */
[-CC-:B-1----:R-:W-:Y:S02]  /*d140*/  FFMA.FTZ R10, R111, R0.reuse, -R2.reuse ;  /* 0x000000006f0a7223 */ /* 0x182fe40000010802 */
[----:B----4-:R-:W-:Y:S02]  /*d150*/  FFMA.FTZ R11, R106, R0, -R2 ;  /* 0x000000006a0b7223 */ /* 0x010fe40000010802 */
[----:B--2---:R-:W-:Y:S02]  /*d160*/  FFMA.FTZ R0, R243, R5, R25 ;  /* 0x00000005f3007223 */ /* 0x004fe40000010019 */
[----:B------:R-:W-:Y:S02]  /*d170*/  IMAD.MOV.U32 R243, RZ, RZ, R239 ;  /* 0x000000fffff37224 */ /* 0x000fe400078e00ef */
[----:B------:R-:W2:Y:S01]  /*d180*/  LDL.64 R238, [R1+0x168] ;  /* 0x0001680001ee7983 */ /* 0x000ea20000100a00 */
[----:B------:R-:W1:Y:S08]  /*d190*/  MUFU.EX2 R6, R6 ;  /* 0x0000000600067308 */ /* 0x000e700000000800 */
[----:B------:R-:W-:Y:S08]  /*d1a0*/  MUFU.EX2 R40, R40 ;  /* 0x0000002800287308 */ /* 0x000ff00000000800 */
[----:B------:R-:W3:Y:S01]  /*d1b0*/  MUFU.EX2 R44, R44 ;  /* 0x0000002c002c7308 */ /* 0x000ee20000000800 */
[----:B-1----:R-:W-:-:S07]  /*d1c0*/  FFMA.FTZ R2, R245, R6, R16 ;  /* 0x00000006f5027223 */ /* 0x002fce0000010010 */
[----:B------:R-:W1:Y:S08]  /*d1d0*/  MUFU.EX2 R43, R43 ;  /* 0x0000002b002b7308 */ /* 0x000e700000000800 */
[----:B------:R4:W1:Y:S08]  /*d1e0*/  MUFU.EX2 R15, R7 ;  /* 0x00000007000f7308 */ /* 0x0008700000000800 */
[----:B------:R-:W1:Y:S08]  /*d1f0*/  MUFU.EX2 R37, R37 ;  /* 0x0000002500257308 */ /* 0x000e700000000800 */
[----:B------:R-:W1:Y:S01]  /*d200*/  MUFU.EX2 R42, R42 ;  /* 0x0000002a002a7308 */ /* 0x000e620000000800 */
[----:B----4-:R-:W-:-:S07]  /*d210*/  FADD.FTZ R7, R14, R2 ;  /* 0x000000020e077221 */ /* 0x010fce0000010000 */
[----:B------:R4:W1:Y:S01]  /*d220*/  MUFU.EX2 R13, R8 ;  /* 0x00000008000d7308 */ /* 0x0008620000000800 */
[----:B---3--:R-:W-:-:S07]  /*d230*/  FADD.FTZ R2, R44, R102 ;  /* 0x000000662c027221 */ /* 0x008fce0000010000 */
[----:B------:R-:W3:Y:S08]  /*d240*/  MUFU.EX2 R36, R36 ;  /* 0x0000002400247308 */ /* 0x000ef00000000800 */
[----:B------:R-:W3:Y:S01]  /*d250*/  MUFU.EX2 R41, R41 ;  /* 0x0000002900297308 */ /* 0x000ee20000000800 */
[----:B----4-:R-:W-:Y:S02]  /*d260*/  FADD.FTZ R8, R40, R0 ;  /* 0x0000000028087221 */ /* 0x010fe40000010000 */
[----:B------:R-:W-:-:S05]  /*d270*/  FADD.FTZ R0, R20, R27 ;  /* 0x0000001b14007221 */ /* 0x000fca0000010000 */
[----:B------:R-:W4:Y:S01]  /*d280*/  MUFU.EX2 R10, R10 ;  /* 0x0000000a000a7308 */ /* 0x000f220000000800 */
[----:B------:R-:W-:Y:S02]  /*d290*/  FADD.FTZ R0, R19, R0 ;  /* 0x0000000013007221 */ /* 0x000fe40000010000 */
[----:B-1----:R-:W-:Y:S02]  /*d2a0*/  FADD.FTZ R2, R43, R2 ;  /* 0x000000022b027221 */ /* 0x002fe40000010000 */
[----:B------:R-:W-:-:S03]  /*d2b0*/  FADD.FTZ R7, R15, R7 ;  /* 0x000000070f077221 */ /* 0x000fc60000010000 */
[----:B------:R-:W1:Y:S01]  /*d2c0*/  MUFU.EX2 R55, R55 ;  /* 0x0000003700377308 */ /* 0x000e620000000800 */
[----:B------:R-:W-:Y:S02]  /*d2d0*/  FADD.FTZ R8, R37, R8 ;  /* 0x0000000825087221 */ /* 0x000fe40000010000 */
[----:B------:R-:W-:Y:S02]  /*d2e0*/  FADD.FTZ R0, R23, R0 ;  /* 0x0000000017007221 */ /* 0x000fe40000010000 */
[----:B------:R-:W-:Y:S02]  /*d2f0*/  FADD.FTZ R2, R42, R2 ;  /* 0x000000022a027221 */ /* 0x000fe40000010000 */
[----:B------:R-:W-:Y:S01]  /*d300*/  FADD.FTZ R7, R13, R7 ;  /* 0x000000070d077221 */ /* 0x000fe20000010000 */
[----:B------:R-:W-:Y:S01]  /*d310*/  F2FP.PACK_AB R105, R19, R20 ;  /* 0x000000141369723e */ /* 0x000fe200000000ff */
[----:B---3--:R-:W-:Y:S02]  /*d320*/  FADD.FTZ R8, R36, R8 ;  /* 0x0000000824087221 */ /* 0x008fe40000010000 */
[----:B------:R-:W-:-:S02]  /*d330*/  FADD.FTZ R0, R22, R0 ;  /* 0x0000000016007221 */ /* 0x000fc40000010000 */
[----:B------:R-:W-:Y:S02]  /*d340*/  FADD.FTZ R20, R41, R2 ;  /* 0x0000000229147221 */ /* 0x000fe40000010000 */
[----:B----4-:R-:W-:Y:S02]  /*d350*/  FADD.FTZ R2, R10, R7 ;  /* 0x000000070a027221 */ /* 0x010fe40000010000 */
[----:B------:R-:W-:Y:S02]  /*d360*/  FADD.FTZ R7, R48, R8 ;  /* 0x0000000830077221 */ /* 0x000fe40000010000 */
[----:B------:R-:W-:Y:S02]  /*d370*/  FADD.FTZ R0, R100, R0 ;  /* 0x0000000064007221 */ /* 0x000fe40000010000 */
[----:B------:R-:W-:Y:S01]  /*d380*/  IMAD.SHL.U32 R31, R197, 0x2, RZ ;  /* 0x00000002c51f7824 */ /* 0x000fe200078e00ff */
[----:B------:R-:W-:Y:S01]  /*d390*/  F2FP.PACK_AB R102, R41, R42 ;  /* 0x0000002a2966723e */ /* 0x000fe200000000ff */
[C---:B------:R-:W-:Y:S01]  /*d3a0*/  FADD.FTZ R19, R45.reuse, R7 ;  /* 0x000000072d137221 */ /* 0x040fe20000010000 */
[----:B------:R-:W-:Y:S01]  /*d3b0*/  F2FP.PACK_AB R41, R45, R48 ;  /* 0x000000302d29723e */ /* 0x000fe200000000ff */
[----:B------:R-:W-:-:S02]  /*d3c0*/  IMAD.MOV.U32 R45, RZ, RZ, R243 ;  /* 0x000000ffff2d7224 */ /* 0x000fc400078e00f3 */
[----:B-1----:R-:W-:Y:S01]  /*d3d0*/  FADD.FTZ R7, R55, R0 ;  /* 0x0000000037077221 */ /* 0x002fe20000010000 */
[----:B------:R-:W1:Y:S01]  /*d3e0*/  MUFU.EX2 R9, R9 ;  /* 0x0000000900097308 */ /* 0x000e620000000800 */
[----:B------:R-:W-:Y:S01]  /*d3f0*/  F2FP.PACK_AB R110, R43, R44 ;  /* 0x0000002c2b6e723e */ /* 0x000fe200000000ff */
[----:B------:R-:W-:Y:S02]  /*d400*/  IMAD.MOV.U32 R44, RZ, RZ, R242 ;  /* 0x000000ffff2c7224 */ /* 0x000fe400078e00f2 */
[----:B------:R-:W-:Y:S02]  /*d410*/  IMAD.MOV.U32 R242, RZ, RZ, R180 ;  /* 0x000000fffff27224 */ /* 0x000fe400078e00b4 */
[----:B------:R-:W-:Y:S02]  /*d420*/  IMAD.MOV.U32 R243, RZ, RZ, R181 ;  /* 0x000000fffff37224 */ /* 0x000fe400078e00b5 */
[----:B------:R-:W3:Y:S01]  /*d430*/  MUFU.EX2 R11, R11 ;  /* 0x0000000b000b7308 */ /* 0x000ee20000000800 */
[----:B------:R-:W-:-:S07]  /*d440*/  F2FP.PACK_AB R104, R22, R23 ;  /* 0x000000171668723e */ /* 0x000fce00000000ff */
[----:B------:R-:W4:Y:S01]  /*d450*/  MUFU.EX2 R12, R12 ;  /* 0x0000000c000c7308 */ /* 0x000f220000000800 */
[C---:B-1----:R-:W-:Y:S01]  /*d460*/  FADD.FTZ R2, R9.reuse, R2 ;  /* 0x0000000209027221 */ /* 0x042fe20000010000 */
[----:B------:R-:W-:Y:S01]  /*d470*/  F2FP.PACK_AB R23, R9, R10 ;  /* 0x0000000a0917723e */ /* 0x000fe200000000ff */
[----:B------:R-:W-:Y:S01]  /*d480*/  IMAD.MOV.U32 R219, RZ, RZ, R241 ;  /* 0x000000ffffdb7224 */ /* 0x000fe200078e00f1 */
[----:B------:R-:W-:Y:S01]  /*d490*/  F2FP.PACK_AB R229, R14, R16 ;  /* 0x000000100ee5723e */ /* 0x000fe200000000ff */
[----:B------:R-:W-:Y:S02]  /*d4a0*/  IMAD.MOV.U32 R248, RZ, RZ, R240 ;  /* 0x000000fffff87224 */ /* 0x000fe400078e00f0 */
[----:B------:R-:W-:Y:S02]  /*d4b0*/  IMAD.MOV.U32 R240, RZ, RZ, R182 ;  /* 0x000000fffff07224 */ /* 0x000fe400078e00b6 */
[----:B------:R-:W-:Y:S02]  /*d4c0*/  IMAD.MOV.U32 R241, RZ, RZ, R183 ;  /* 0x000000fffff17224 */ /* 0x000fe400078e00b7 */
[----:B---3--:R-:W-:Y:S01]  /*d4d0*/  FADD.FTZ R2, R11, R2 ;  /* 0x000000020b027221 */ /* 0x008fe20000010000 */
[----:B------:R-:W-:-:S02]  /*d4e0*/  F2FP.PACK_AB R40, R40, R25 ;  /* 0x000000192828723e */ /* 0x000fc400000000ff */
[----:B------:R-:W-:Y:S02]  /*d4f0*/  F2FP.PACK_AB R25, R13, R15 ;  /* 0x0000000f0d19723e */ /* 0x000fe400000000ff */
[----:B------:R-:W-:Y:S01]  /*d500*/  F2FP.PACK_AB R27, R36, R37 ;  /* 0x00000025241b723e */ /* 0x000fe200000000ff */
[C---:B----4-:R-:W-:Y:S01]  /*d510*/  FADD.FTZ R16, R12.reuse, R2 ;  /* 0x000000020c107221 */ /* 0x050fe20000010000 */
[----:B------:R-:W-:Y:S01]  /*d520*/  F2FP.PACK_AB R36, R12, R11 ;  /* 0x0000000b0c24723e */ /* 0x000fe200000000ff */
[----:B------:R-:W-:Y:S01]  /*d530*/  IMAD.MOV.U32 R190, RZ, RZ, R237 ;  /* 0x000000ffffbe7224 */ /* 0x000fe200078e00ed */
[----:B------:R-:W-:Y:S01]  /*d540*/  MUFU.EX2 R17, R17 ;  /* 0x0000001100117308 */ /* 0x000fe20000000800 */
[C---:B------:R-:W-:Y:S02]  /*d550*/  PRMT R111, R39.reuse, 0x7632, R111 ;  /* 0x00007632276f7816 */ /* 0x040fe4000000006f */
[----:B------:R-:W-:Y:S02]  /*d560*/  PRMT R176, R39, 0x7610, R176 ;  /* 0x0000761027b07816 */ /* 0x000fe400000000b0 */
[C---:B------:R-:W-:Y:S01]  /*d570*/  PRMT R177, R21.reuse, 0x7632, R177 ;  /* 0x0000763215b17816 */ /* 0x040fe200000000b1 */
[----:B------:R1:W-:Y:S01]  /*d580*/  STL [R1+0x248], R197 ;  /* 0x000248c501007387 */ /* 0x0003e20000100800 */
[----:B------:R-:W-:-:S02]  /*d590*/  PRMT R178, R21, 0x7610, R178 ;  /* 0x0000761015b27816 */ /* 0x000fc400000000b2 */
[----:B--2---:R-:W-:-:S04]  /*d5a0*/  LOP3.LUT R0, R239, R31, RZ, 0x3c, !PT ;  /* 0x0000001fef007212 */ /* 0x004fc800078e3cff */
[----:B------:R-:W-:-:S05]  /*d5b0*/  LOP3.LUT R0, R0, R45, RZ, 0x3c, !PT ;  /* 0x0000002d00007212 */ /* 0x000fca00078e3cff */
[----:B------:R-:W-:-:S05]  /*d5c0*/  IMAD.WIDE.U32 R48, R0, -0x326172a9, RZ ;  /* 0xcd9e8d5700307825 */ /* 0x000fca00078e00ff */
[----:B------:R-:W-:-:S05]  /*d5d0*/  LOP3.LUT R0, R49, R198, R206, 0x96, !PT ;  /* 0x000000c631007212 */ /* 0x000fca00078e96ce */
[----:B------:R-:W-:-:S05]  /*d5e0*/  IMAD.WIDE.U32 R180, R0, -0x2daee0ad, RZ ;  /* 0xd2511f5300b47825 */ /* 0x000fca00078e00ff */
[----:B------:R-:W-:Y:S02]  /*d5f0*/  LOP3.LUT R8, R181, R193, R204, 0x96, !PT ;  /* 0x000000c1b5087212 */ /* 0x000fe400078e96cc */
[----:B------:R-:W-:-:S03]  /*d600*/  LOP3.LUT R0, R215, R195, R48, 0x96, !PT ;  /* 0x000000c3d7007212 */ /* 0x000fc600078e9630 */
[----:B------:R-:W-:-:S04]  /*d610*/  IMAD.WIDE.U32 R8, R8, -0x326172a9, RZ ;  /* 0xcd9e8d5708087825 */ /* 0x000fc800078e00ff */
[----:B------:R-:W-:Y:S01]  /*d620*/  IMAD.WIDE.U32 R182, R0, -0x2daee0ad, RZ ;  /* 0xd2511f5300b67825 */ /* 0x000fe200078e00ff */
[----:B------:R-:W-:-:S04]  /*d630*/  LOP3.LUT R14, R9, R191, R214, 0x96, !PT ;  /* 0x000000bf090e7212 */ /* 0x000fc800078e96d6 */
[----:B------:R-:W-:Y:S01]  /*d640*/  LOP3.LUT R12, R183, R192, R180, 0x96, !PT ;  /* 0x000000c0b70c7212 */ /* 0x000fe200078e96b4 */
[----:B------:R-:W-:-:S04]  /*d650*/  IMAD.WIDE.U32 R14, R14, -0x2daee0ad, RZ ;  /* 0xd2511f530e0e7825 */ /* 0x000fc800078e00ff */
[----:B------:R-:W-:Y:S01]  /*d660*/  IMAD.WIDE.U32 R12, R12, -0x326172a9, RZ ;  /* 0xcd9e8d570c0c7825 */ /* 0x000fe200078e00ff */
[----:B------:R-:W-:-:S04]  /*d670*/  LOP3.LUT R10, R15, R219, R182, 0x96, !PT ;  /* 0x000000db0f0a7212 */ /* 0x000fc800078e96b6 */
[----:B------:R-:W-:Y:S01]  /*d680*/  LOP3.LUT R13, R13, R189, R8, 0x96, !PT ;  /* 0x000000bd0d0d7212 */ /* 0x000fe200078e9608 */
[----:B------:R-:W-:-:S05]  /*d690*/  IMAD.WIDE.U32 R10, R10, -0x326172a9, RZ ;  /* 0xcd9e8d570a0a7825 */ /* 0x000fca00078e00ff */
[----:B------:R-:W-:Y:S01]  /*d6a0*/  LOP3.LUT R11, R11, R249, R12, 0x96, !PT ;  /* 0x000000f90b0b7212 */ /* 0x000fe200078e960c */
[----:B------:R-:W-:-:S05]  /*d6b0*/  IMAD.WIDE.U32 R12, R13, -0x2daee0ad, RZ ;  /* 0xd2511f530d0c7825 */ /* 0x000fca00078e00ff */
[----:B------:R-:W-:-:S05]  /*d6c0*/  LOP3.LUT R8, R13, R248, R14, 0x96, !PT ;  /* 0x000000f80d087212 */ /* 0x000fca00078e960e */
[----:B------:R-:W-:-:S05]  /*d6d0*/  IMAD.WIDE.U32 R8, R8, -0x326172a9, RZ ;  /* 0xcd9e8d5708087825 */ /* 0x000fca00078e00ff */
[----:B------:R-:W-:-:S04]  /*d6e0*/  LOP3.LUT R0, R9, R190, R10, 0x96, !PT ;  /* 0x000000be09007212 */ /* 0x000fc800078e960a */
[----:B------:R-:W-:-:S04]  /*d6f0*/  LOP3.LUT R2, R0, 0xff, RZ, 0xc0, !PT ;  /* 0x000000ff00027812 */ /* 0x000fc800078ec0ff */
[----:B------:R-:W-:Y:S02]  /*d700*/  ISETP.GE.U32.AND P6, PT, R194, R2, PT ;  /* 0x00000002c200720c */ /* 0x000fe40003fc6070 */
[----:B------:R-:W-:-:S04]  /*d710*/  LOP3.LUT R2, R0, 0xffff, RZ, 0xc0, !PT ;  /* 0x0000ffff00027812 */ /* 0x000fc800078ec0ff */
[----:B------:R-:W-:-:S04]  /*d720*/  SHF.R.U32.HI R2, RZ, 0x8, R2 ;  /* 0x00000008ff027819 */ /* 0x000fc80000011602 */
[----:B------:R-:W-:Y:S01]  /*d730*/  LOP3.LUT R2, R2, 0xffff, RZ, 0xc0, !PT ;  /* 0x0000ffff02027812 */ /* 0x000fe200078ec0ff */
[----:B------:R-:W2:Y:S03]  /*d740*/  MUFU.EX2 R13, R53 ;  /* 0x00000035000d7308 */ /* 0x000ea60000000800 */
[----:B------:R-:W-:Y:S02]  /*d750*/  ISETP.GE.U32.AND P5, PT, R194, R2, PT ;  /* 0x00000002c200720c */ /* 0x000fe40003fa6070 */
[----:B------:R-:W-:-:S03]  /*d760*/  SHF.R.U32.HI R2, RZ, 0x10, R0 ;  /* 0x00000010ff027819 */ /* 0x000fc60000011600 */
[----:B------:R-:W3:Y:S01]  /*d770*/  MUFU.EX2 R10, R52 ;  /* 0x00000034000a7308 */ /* 0x000ee20000000800 */
[----:B------:R-:W-:-:S04]  /*d780*/  LOP3.LUT R2, R2, 0xff, RZ, 0xc0, !PT ;  /* 0x000000ff02027812 */ /* 0x000fc800078ec0ff */
[----:B------:R-:W-:-:S03]  /*d790*/  ISETP.GE.U32.AND P1, PT, R194, R2, PT ;  /* 0x00000002c200720c */ /* 0x000fc60003f26070 */
[----:B------:R4:W1:Y:S01]  /*d7a0*/  MUFU.EX2 R2, R18 ;  /* 0x0000001200027308 */ /* 0x0008620000000800 */
[----:B------:R-:W-:-:S04]  /*d7b0*/  SHF.R.U32.HI R0, RZ, 0x18, R0 ;  /* 0x00000018ff007819 */ /* 0x000fc80000011600 */
[----:B------:R-:W-:Y:S01]  /*d7c0*/  ISETP.GE.U32.AND P0, PT, R194, R0, PT ;  /* 0x00000000c200720c */ /* 0x000fe20003f06070 */
[----:B--2---:R-:W-:-:S04]  /*d7d0*/  FADD.FTZ R0, R13, R7 ;  /* 0x000000070d007221 */ /* 0x004fc80000010000 */
[C---:B---3--:R-:W-:Y:S02]  /*d7e0*/  FADD.FTZ R7, R10.reuse, R0 ;  /* 0x000000000a077221 */ /* 0x048fe40000010000 */
[----:B------:R-:W-:Y:S01]  /*d7f0*/  FADD.FTZ R0, R17, R16 ;  /* 0x0000001011007221 */ /* 0x000fe20000010000 */
[----:B------:R-:W-:Y:S01]  /*d800*/  @!P5 HADD2 R47, -R111.H0_H0, -RZ.H0_H0 ;  /* 0xa00000ff6f2fd230 */ /* 0x000fe20000000900 */
[----:B----4-:R-:W-:Y:S02]  /*d810*/  F2FP.PACK_AB R18, R10, R13 ;  /* 0x0000000d0a12723e */ /* 0x010fe400000000ff */
[----:B-1----:R-:W-:Y:S01]  /*d820*/  FADD.FTZ R10, R2, R0 ;  /* 0x00000000020a7221 */ /* 0x002fe20000010000 */
[----:B------:R-:W-:Y:S01]  /*d830*/  LOP3.LUT R0, R8, 0xff, RZ, 0xc0, !PT ;  /* 0x000000ff08007812 */ /* 0x000fe200078ec0ff */
[----:B------:R-:W1:Y:S01]  /*d840*/  MUFU.EX2 R14, R51 ;  /* 0x00000033000e7308 */ /* 0x000e620000000800 */
[----:B------:R-:W-:Y:S01]  /*d850*/  PRMT R197, R176, 0x5410, R111 ;  /* 0x00005410b0c57816 */ /* 0x000fe2000000006f */
[----:B------:R-:W-:Y:S01]  /*d860*/  @!P0 HADD2 R38, -R177.H0_H0, -RZ.H0_H0 ;  /* 0xa00000ffb1268230 */ /* 0x000fe20000000900 */
[----:B------:R-:W-:-:S02]  /*d870*/  @!P5 PRMT R111, R47, 0x5410, RZ ;  /* 0x000054102f6fd816 */ /* 0x000fc400000000ff */
[----:B------:R-:W-:Y:S02]  /*d880*/  F2FP.PACK_AB R230, R2, R17 ;  /* 0x0000001102e6723e */ /* 0x000fe400000000ff */
[----:B------:R-:W-:Y:S01]  /*d890*/  ISETP.GE.U32.AND P5, PT, R194, R0, PT ;  /* 0x00000000c200720c */ /* 0x000fe20003fa6070 */
[----:B------:R-:W2:Y:S01]  /*d8a0*/  MUFU.EX2 R13, R50 ;  /* 0x00000032000d7308 */ /* 0x000ea20000000800 */
[--C-:B------:R-:W-:Y:S02]  /*d8b0*/  SHF.R.U32.HI R0, RZ, 0x18, R8.reuse ;  /* 0x00000018ff007819 */ /* 0x100fe40000011608 */
[----:B------:R-:W-:Y:S02]  /*d8c0*/  SHF.R.U32.HI R2, RZ, 0x10, R8 ;  /* 0x00000010ff027819 */ /* 0x000fe40000011608 */
[----:B------:R-:W-:Y:S02]  /*d8d0*/  LOP3.LUT R8, R8, 0xffff, RZ, 0xc0, !PT ;  /* 0x0000ffff08087812 */ /* 0x000fe400078ec0ff */
[----:B------:R-:W-:-:S02]  /*d8e0*/  PRMT R239, R178, 0x5410, R177 ;  /* 0x00005410b2ef7816 */ /* 0x000fc400000000b1 */
[----:B------:R-:W-:Y:S02]  /*d8f0*/  @!P0 PRMT R177, R38, 0x5410, RZ ;  /* 0x0000541026b18816 */ /* 0x000fe400000000ff */
[----:B------:R-:W-:Y:S01]  /*d900*/  ISETP.GE.U32.AND P0, PT, R194, R0, PT ;  /* 0x00000000c200720c */ /* 0x000fe20003f06070 */
[----:B------:R-:W-:Y:S01]  /*d910*/  @!P1 HADD2 R46, -R178.H0_H0, -RZ.H0_H0 ;  /* 0xa00000ffb22e9230 */ /* 0x000fe20000000900 */
[----:B------:R-:W-:Y:S01]  /*d920*/  SHF.R.U32.HI R0, RZ, 0x8, R8 ;  /* 0x00000008ff007819 */ /* 0x000fe20000011608 */
[----:B------:R-:W-:Y:S01]  /*d930*/  @!P6 HADD2 R54, -R176.H0_H0, -RZ.H0_H0 ;  /* 0xa00000ffb036e230 */ /* 0x000fe20000000900 */
[----:B------:R-:W-:Y:S01]  /*d940*/  LOP3.LUT R2, R2, 0xff, RZ, 0xc0, !PT ;  /* 0x000000ff02027812 */ /* 0x000fe200078ec0ff */
[----:B------:R-:W-:Y:S01]  /*d950*/  IMAD.WIDE.U32 R8, R11, -0x2daee0ad, RZ ;  /* 0xd2511f530b087825 */ /* 0x000fe200078e00ff */
[----:B------:R-:W-:Y:S02]  /*d960*/  LOP3.LUT R0, R0, 0xffff, RZ, 0xc0, !PT ;  /* 0x0000ffff00007812 */ /* 0x000fe400078ec0ff */
[----:B------:R-:W-:-:S02]  /*d970*/  @!P1 PRMT R178, R46, 0x5410, RZ ;  /* 0x000054102eb29816 */ /* 0x000fc400000000ff */
[----:B------:R-:W-:Y:S02]  /*d980*/  @!P6 PRMT R176, R54, 0x5410, RZ ;  /* 0x0000541036b0e816 */ /* 0x000fe400000000ff */
[----:B------:R-:W-:Y:S01]  /*d990*/  ISETP.GE.U32.AND P1, PT, R194, R2, PT ;  /* 0x00000002c200720c */ /* 0x000fe20003f26070 */
[----:B-1----:R-:W-:Y:S01]  /*d9a0*/  FADD.FTZ R2, R14, R7 ;  /* 0x000000070e027221 */ /* 0x002fe20000010000 */
[----:B------:R-:W-:Y:S02]  /*d9b0*/  ISETP.GE.U32.AND P6, PT, R194, R0, PT ;  /* 0x00000000c200720c */ /* 0x000fe40003fc6070 */
[----:B------:R-:W-:Y:S01]  /*d9c0*/  LOP3.LUT R0, R9, R252, R12, 0x96, !PT ;  /* 0x000000fc09007212 */ /* 0x000fe200078e960c */
[----:B--2---:R-:W-:-:S03]  /*d9d0*/  FADD.FTZ R7, R13, R2 ;  /* 0x000000020d077221 */ /* 0x004fc60000010000 */
[----:B------:R-:W-:Y:S01]  /*d9e0*/  LOP3.LUT R2, R0, 0xffff, RZ, 0xc0, !PT ;  /* 0x0000ffff00027812 */ /* 0x000fe200078ec0ff */
[----:B------:R-:W-:Y:S01]  /*d9f0*/  @!P5 HADD2 R56, -R110.H0_H0, -RZ.H0_H0 ;  /* 0xa00000ff6e38d230 */ /* 0x000fe20000000900 */
[C---:B------:R-:W-:Y:S02]  /*da00*/  PRMT R107, R110.reuse, 0x7632, R107 ;  /* 0x000076326e6b7816 */ /* 0x040fe4000000006b */
[----:B------:R-:W-:Y:S02]  /*da10*/  SHF.R.U32.HI R2, RZ, 0x8, R2 ;  /* 0x00000008ff027819 */ /* 0x000fe40000011602 */
[----:B------:R-:W-:Y:S02]  /*da20*/  PRMT R238, R110, 0x5410, R107 ;  /* 0x000054106eee7816 */ /* 0x000fe4000000006b */
[----:B------:R-:W-:Y:S01]  /*da30*/  LOP3.LUT R2, R2, 0xffff, RZ, 0xc0, !PT ;  /* 0x0000ffff02027812 */ /* 0x000fe200078ec0ff */
[----:B------:R-:W-:Y:S01]  /*da40*/  @!P6 HADD2 R57, -R107.H0_H0, -RZ.H0_H0 ;  /* 0xa00000ff6b39e230 */ /* 0x000fe20000000900 */
[----:B------:R-:W-:-:S02]  /*da50*/  @!P5 PRMT R110, R56, 0x5410, RZ ;  /* 0x00005410386ed816 */ /* 0x000fc400000000ff */
[----:B------:R-:W-:Y:S02]  /*da60*/  ISETP.GE.U32.AND P5, PT, R194, R2, PT ;  /* 0x00000002c200720c */ /* 0x000fe40003fa6070 */
[----:B------:R-:W-:Y:S02]  /*da70*/  LOP3.LUT R2, R0, 0xff, RZ, 0xc0, !PT ;  /* 0x000000ff00027812 */ /* 0x000fe400078ec0ff */
[----:B------:R-:W-:Y:S02]  /*da80*/  @!P6 PRMT R107, R57, 0x5410, RZ ;  /* 0x00005410396be816 */ /* 0x000fe400000000ff */
[----:B------:R-:W-:Y:S02]  /*da90*/  ISETP.GE.U32.AND P6, PT, R194, R2, PT ;  /* 0x00000002c200720c */ /* 0x000fe40003fc6070 */
[----:B------:R-:W-:Y:S02]  /*daa0*/  PRMT R106, R105, 0x7632, R106 ;  /* 0x00007632696a7816 */ /* 0x000fe4000000006a */
[----:B------:R-:W-:-:S02]  /*dab0*/  SHF.R.U32.HI R2, RZ, 0x18, R0 ;  /* 0x00000018ff027819 */ /* 0x000fc40000011600 */
[----:B------:R-:W-:Y:S01]  /*dac0*/  SHF.R.U32.HI R0, RZ, 0x10, R0 ;  /* 0x00000010ff007819 */ /* 0x000fe20000011600 */
[----:B------:R-:W-:Y:S02]  /*dad0*/  @!P0 HADD2 R58, -R106.H0_H0, -RZ.H0_H0 ;  /* 0xa00000ff6a3a8230 */ /* 0x000fe40000000900 */
[----:B------:R-:W-:Y:S01]  /*dae0*/  @!P1 HADD2 R59, -R105.H0_H0, -RZ.H0_H0 ;  /* 0xa00000ff693b9230 */ /* 0x000fe20000000900 */
[----:B------:R-:W-:Y:S02]  /*daf0*/  LOP3.LUT R0, R0, 0xff, RZ, 0xc0, !PT ;  /* 0x000000ff00007812 */ /* 0x000fe400078ec0ff */
[----:B------:R-:W-:Y:S01]  /*db00*/  PRMT R237, R105, 0x5410, R106 ;  /* 0x0000541069ed7816 */ /* 0x000fe2000000006a */
[----:B------:R-:W-:Y:S01]  /*db10*/  @!P6 HADD2 R185, -R102.H0_H0, -RZ.H0_H0 ;  /* 0xa00000ff66b9e230 */ /* 0x000fe20000000900 */
[----:B------:R-:W-:Y:S02]  /*db20*/  @!P0 PRMT R106, R58, 0x5410, RZ ;  /* 0x000054103a6a8816 */ /* 0x000fe400000000ff */
[----:B------:R-:W-:-:S02]  /*db30*/  ISETP.GE.U32.AND P0, PT, R194, R2, PT ;  /* 0x00000002c200720c */ /* 0x000fc40003f06070 */
[----:B------:R-:W-:Y:S02]  /*db40*/  @!P1 PRMT R105, R59, 0x5410, RZ ;  /* 0x000054103b699816 */ /* 0x000fe400000000ff */
[----:B------:R-:W-:Y:S02]  /*db50*/  PRMT R101, R102, 0x7632, R101 ;  /* 0x0000763266657816 */ /* 0x000fe40000000065 */
[----:B------:R-:W-:Y:S02]  /*db60*/  ISETP.GE.U32.AND P1, PT, R194, R0, PT ;  /* 0x00000000c200720c */ /* 0x000fe40003f26070 */
[----:B------:R-:W-:Y:S01]  /*db70*/  LOP3.LUT R0, R8, 0xff, RZ, 0xc0, !PT ;  /* 0x000000ff08007812 */ /* 0x000fe200078ec0ff */
[----:B------:R-:W1:Y:S01]  /*db80*/  MUFU.EX2 R11, R24 ;  /* 0x00000018000b7308 */ /* 0x000e620000000800 */
[----:B------:R-:W-:Y:S02]  /*db90*/  PRMT R212, R102, 0x5410, R101 ;  /* 0x0000541066d47816 */ /* 0x000fe40000000065 */
[----:B------:R-:W-:-:S02]  /*dba0*/  @!P6 PRMT R102, R185, 0x5410, RZ ;  /* 0x00005410b966e816 */ /* 0x000fc400000000ff */
[----:B------:R-:W-:-:S03]  /*dbb0*/  ISETP.GE.U32.AND P6, PT, R194, R0, PT ;  /* 0x00000000c200720c */ /* 0x000fc60003fc6070 */
[----:B------:R-:W2:Y:S01]  /*dbc0*/  MUFU.EX2 R67, R67 ;  /* 0x0000004300437308 */ /* 0x000ea20000000800 */
[----:B------:R-:W-:Y:S02]  /*dbd0*/  LOP3.LUT R0, R8, 0xffff, RZ, 0xc0, !PT ;  /* 0x0000ffff08007812 */ /* 0x000fe400078ec0ff */
[----:B------:R-:W-:-:S05]  /*dbe0*/  SHF.R.U32.HI R2, RZ, 0x18, R8 ;  /* 0x00000018ff027819 */ /* 0x000fca0000011608 */
[----:B------:R3:W-:Y:S01]  /*dbf0*/  MUFU.EX2 R12, R103 ;  /* 0x00000067000c7308 */ /* 0x0007e20000000800 */
[----:B------:R-:W-:Y:S01]  /*dc00*/  SHF.R.U32.HI R0, RZ, 0x8, R0 ;  /* 0x00000008ff007819 */ /* 0x000fe20000011600 */
[----:B------:R-:W-:Y:S01]  /*dc10*/  @!P5 HADD2 R184, -R101.H0_H0, -RZ.H0_H0 ;  /* 0xa00000ff65b8d230 */ /* 0x000fe20000000900 */
[----:B------:R-:W-:-:S05]  /*dc20*/  SHF.R.U32.HI R8, RZ, 0x10, R8 ;  /* 0x00000010ff087819 */ /* 0x000fca0000011608 */
[----:B------:R-:W-:Y:S01]  /*dc30*/  MUFU.EX2 R66, R66 ;  /* 0x0000004200427308 */ /* 0x000fe20000000800 */
[----:B------:R-:W-:Y:S01]  /*dc40*/  @!P1 HADD2 R179, -R104.H0_H0, -RZ.H0_H0 ;  /* 0xa00000ff68b39230 */ /* 0x000fe20000000900 */
[----:B---3--:R-:W-:-:S06]  /*dc50*/  PRMT R103, R104, 0x7632, R103 ;  /* 0x0000763268677816 */ /* 0x008fcc0000000067 */
[----:B------:R-:W3:Y:S01]  /*dc60*/  MUFU.EX2 R17, R26 ;  /* 0x0000001a00117308 */ /* 0x000ee20000000800 */
[----:B------:R-:W-:Y:S01]  /*dc70*/  LOP3.LUT R0, R0, 0xffff, RZ, 0xc0, !PT ;  /* 0x0000ffff00007812 */ /* 0x000fe200078ec0ff */
[----:B------:R-:W-:-:S06]  /*dc80*/  @!P0 HADD2 R61, -R103.H0_H0, -RZ.H0_H0 ;  /* 0xa00000ff673d8230 */ /* 0x000fcc0000000900 */
[----:B------:R-:W4:Y:S01]  /*dc90*/  MUFU.EX2 R9, R200 ;  /* 0x000000c800097308 */ /* 0x000f220000000800 */
[----:B------:R-:W-:Y:S02]  /*dca0*/  LOP3.LUT R8, R8, 0xff, RZ, 0xc0, !PT ;  /* 0x000000ff08087812 */ /* 0x000fe400078ec0ff */
[----:B------:R-:W-:-:S05]  /*dcb0*/  PRMT R211, R104, 0x5410, R103 ;  /* 0x0000541068d37816 */ /* 0x000fca0000000067 */
[----:B------:R-:W4:Y:S01]  /*dcc0*/  MUFU.EX2 R65, R65 ;  /* 0x0000004100417308 */ /* 0x000f220000000800 */
[----:B------:R-:W-:Y:S02]  /*dcd0*/  @!P5 PRMT R101, R184, 0x5410, RZ ;  /* 0x00005410b865d816 */ /* 0x000fe400000000ff */
[----:B------:R-:W-:Y:S02]  /*dce0*/  @!P0 PRMT R103, R61, 0x5410, RZ ;  /* 0x000054103d678816 */ /* 0x000fe400000000ff */
[C---:B------:R-:W-:Y:S01]  /*dcf0*/  ISETP.GE.U32.AND P0, PT, R194.reuse, R2, PT ;  /* 0x00000002c200720c */ /* 0x040fe20003f06070 */
[----:B-1----:R-:W-:Y:S01]  /*dd00*/  FADD.FTZ R2, R11, R7 ;  /* 0x000000070b027221 */ /* 0x002fe20000010000 */
[C---:B------:R-:W-:Y:S01]  /*dd10*/  ISETP.GE.U32.AND P5, PT, R194.reuse, R0, PT ;  /* 0x00000000c200720c */ /* 0x040fe20003fa6070 */
[----:B------:R-:W1:Y:S01]  /*dd20*/  MUFU.EX2 R64, R64 ;  /* 0x0000004000407308 */ /* 0x000e620000000800 */
[----:B------:R-:W-:Y:S01]  /*dd30*/  @!P1 PRMT R104, R179, 0x5410, RZ ;  /* 0x00005410b3689816 */ /* 0x000fe200000000ff */
[----:B--2---:R-:W-:Y:S01]  /*dd40*/  FADD.FTZ R0, R67, R10 ;  /* 0x0000000a43007221 */ /* 0x004fe20000010000 */
[----:B------:R-:W-:Y:S01]  /*dd50*/  ISETP.GE.U32.AND P1, PT, R194, R8, PT ;  /* 0x00000008c200720c */ /* 0x000fe20003f26070 */
[----:B---3--:R-:W-:-:S02]  /*dd60*/  FADD.FTZ R22, R17, R2 ;  /* 0x0000000211167221 */ /* 0x008fc40000010000 */
[C---:B------:R-:W-:Y:S02]  /*dd70*/  FADD.FTZ R7, R66.reuse, R0 ;  /* 0x0000000042077221 */ /* 0x040fe40000010000 */
[----:B------:R-:W2:Y:S01]  /*dd80*/  MUFU.EX2 R8, R63 ;  /* 0x0000003f00087308 */ /* 0x000ea20000000800 */
[----:B----4-:R-:W-:Y:S02]  /*dd90*/  F2FP.PACK_AB R0, R9, R12 ;  /* 0x0000000c0900723e */ /* 0x010fe400000000ff */
[----:B------:R-:W-:Y:S02]  /*dda0*/  F2FP.PACK_AB R185, R66, R67 ;  /* 0x0000004342b9723e */ /* 0x000fe400000000ff */
[----:B------:R-:W-:-:S03]  /*ddb0*/  PRMT R51, R0, 0x7610, R51 ;  /* 0x0000761000337816 */ /* 0x000fc60000000033 */
[----:B------:R-:W3:Y:S01]  /*ddc0*/  MUFU.EX2 R2, R62 ;  /* 0x0000003e00027308 */ /* 0x000ee20000000800 */
[----:B------:R-:W-:Y:S01]  /*ddd0*/  PRMT R66, R0, 0x7632, R66 ;  /* 0x0000763200427816 */ /* 0x000fe20000000042 */
[----:B------:R-:W-:Y:S01]  /*dde0*/  FADD.FTZ R0, R65, R7 ;  /* 0x0000000741007221 */ /* 0x000fe20000010000 */
[----:B------:R-:W-:-:S03]  /*ddf0*/  F2FP.PACK_AB R100, R55, R100 ;  /* 0x000000643764723e */ /* 0x000fc600000000ff */
[----:B-1----:R-:W-:Y:S01]  /*de00*/  FADD.FTZ R0, R64, R0 ;  /* 0x0000000040007221 */ /* 0x002fe20000010000 */
[----:B------:R-:W-:Y:S01]  /*de10*/  STL [R1+0xf8], R31 ;  /* 0x0000f81f01007387 */ /* 0x000fe20000100800 */
[----:B------:R-:W-:Y:S02]  /*de20*/  PRMT R67, R100, 0x7632, R67 ;  /* 0x0000763264437816 */ /* 0x000fe40000000043 */
[----:B--2---:R-:W-:Y:S01]  /*de30*/  FADD.FTZ R0, R8, R0 ;  /* 0x0000000008007221 */ /* 0x004fe20000010000 */
[----:B------:R1:W-:Y:S01]  /*de40*/  STL.64 [R1+0x280], R180 ;  /* 0x000280b401007387 */ /* 0x0003e20000100a00 */
[----:B------:R-:W-:-:S03]  /*de50*/  PRMT R210, R51, 0x5410, R66 ;  /* 0x0000541033d27816 */ /* 0x000fc60000000042 */
[----:B------:R-:W-:Y:S01]  /*de60*/  STL [R1+0x24c], R197 ;  /* 0x00024cc501007387 */ /* 0x000fe20000100800 */
[----:B------:R-:W-:Y:S01]  /*de70*/  PRMT R209, R100, 0x5410, R67 ;  /* 0x0000541064d17816 */ /* 0x000fe20000000043 */
[----:B---3--:R-:W-:Y:S02]  /*de80*/  FADD.FTZ R0, R2, R0 ;  /* 0x0000000002007221 */ /* 0x008fe40000010000 */
[----:B------:R-:W-:Y:S01]  /*de90*/  STL [R1+0x250], R239 ;  /* 0x000250ef01007387 */ /* 0x000fe20000100800 */
[----:B------:R-:W-:-:S03]  /*dea0*/  FMUL.FTZ R172, R172, R4 ;  /* 0x00000004acac7220 */ /* 0x000fc60000410000 */
[----:B------:R-:W-:Y:S01]  /*deb0*/  STL [R1+0x254], R238 ;  /* 0x000254ee01007387 */ /* 0x000fe20000100800 */
[----:B------:R-:W-:-:S03]  /*dec0*/  IMAD.MOV.U32 R246, RZ, RZ, R240 ;  /* 0x000000fffff67224 */ /* 0x000fc600078e00f0 */
[----:B------:R-:W-:Y:S01]  /*ded0*/  STL [R1+0x258], R237 ;  /* 0x000258ed01007387 */ /* 0x000fe20000100800 */
[----:B------:R-:W-:-:S03]  /*dee0*/  FMUL.FTZ R173, R173, R4 ;  /* 0x00000004adad7220 */ /* 0x000fc60000410000 */
[----:B------:R-:W-:Y:S01]  /*def0*/  STL [R1+0x25c], R212 ;  /* 0x00025cd401007387 */ /* 0x000fe20000100800 */
[----:B------:R-:W-:-:S03]  /*df00*/  FMUL.FTZ R240, R168, R4 ;  /* 0x00000004a8f07220 */ /* 0x000fc60000410000 */
[----:B------:R-:W-:Y:S04]  /*df10*/  STL [R1+0x260], R211 ;  /* 0x000260d301007387 */ /* 0x000fe80000100800 */
[----:B------:R-:W-:Y:S04]  /*df20*/  STL [R1+0x264], R210 ;  /* 0x000264d201007387 */ /* 0x000fe80000100800 */
[----:B------:R-:W-:Y:S04]  /*df30*/  STL [R1+0x268], R209 ;  /* 0x000268d101007387 */ /* 0x000fe80000100800 */
[----:B------:R2:W-:Y:S04]  /*df40*/  STL [R1+0x28], R0 ;  /* 0x0000280001007387 */ /* 0x0005e80000100800 */
[----:B------:R-:W-:Y:S04]  /*df50*/  STL [R1+0x26c], R172 ;  /* 0x00026cac01007387 */ /* 0x000fe80000100800 */
[----:B------:R-:W-:Y:S04]  /*df60*/  STL [R1+0x270], R173 ;  /* 0x000270ad01007387 */ /* 0x000fe80000100800 */
[----:B------:R-:W-:Y:S04]  /*df70*/  STL [R1+0x274], R240 ;  /* 0x000274f001007387 */ /* 0x000fe80000100800 */
[----:B-1----:R-:W3:Y:S01]  /*df80*/  LDL.64 R180, [R1+0x168] ;  /* 0x0001680001b47983 */ /* 0x002ee20000100a00 */
[----:B------:R-:W-:-:S02]  /*df90*/  F2FP.PACK_AB R184, R2, R8 ;  /* 0x0000000802b8723e */ /* 0x000fc400000000ff */
[----:B------:R-:W1:Y:S08]  /*dfa0*/  MUFU.EX2 R8, R202 ;  /* 0x000000ca00087308 */ /* 0x000e700000000800 */
[----:B------:R-:W4:Y:S01]  /*dfb0*/  MUFU.EX2 R7, R201 ;  /* 0x000000c900077308 */ /* 0x000f220000000800 */
[----:B--2---:R-:W-:Y:S01]  /*dfc0*/  FMUL.FTZ R0, R152, R4 ;  /* 0x0000000498007220 */ /* 0x004fe20000410000 */
[----:B------:R-:W-:-:S04]  /*dfd0*/  @!P5 HADD2 R186, -R66.H0_H0, -RZ.H0_H0 ;  /* 0xa00000ff42bad230 */ /* 0x000fc80000000900 */
[----:B------:R1:W-:Y:S01]  /*dfe0*/  STL [R1+0x70], R0 ;  /* 0x0000700001007387 */ /* 0x0003e20000100800 */
[----:B------:R-:W-:Y:S01]  /*dff0*/  @!P5 PRMT R66, R186, 0x5410, RZ ;  /* 0x00005410ba42d816 */ /* 0x000fe200000000ff */
[----:B------:R-:W-:Y:S01]  /*e000*/  IMAD.MOV.U32 R15, RZ, RZ, R188 ;  /* 0x000000ffff0f7224 */ /* 0x000fe200078e00bc */
[----:B------:R-:W-:Y:S01]  /*e010*/  F2FP.PACK_AB R21, R13, R14 ;  /* 0x0000000e0d15723e */ /* 0x000fe200000000ff */
[----:B------:R-:W-:Y:S02]  /*e020*/  FADD.FTZ R2, R12, R20 ;  /* 0x000000140c027221 */ /* 0x000fe40000010000 */
[----:B------:R-:W-:Y:S02]  /*e030*/  IMAD.MOV.U32 R200, RZ, RZ, R15 ;  /* 0x000000ffffc87224 */ /* 0x000fe400078e000f */
[----:B-1----:R-:W-:Y:S01]  /*e040*/  FADD.FTZ R0, R8, R19 ;  /* 0x0000001308007221 */ /* 0x002fe20000010000 */
[----:B----4-:R-:W-:-:S03]  /*e050*/  F2FP.PACK_AB R19, R7, R8 ;  /* 0x000000080713723e */ /* 0x010fc600000000ff */
[----:B------:R-:W-:Y:S01]  /*e060*/  FADD.FTZ R7, R7, R0 ;  /* 0x0000000007077221 */ /* 0x000fe20000010000 */
[----:B------:R-:W-:Y:S01]  /*e070*/  IADD3 R0, R31, 0x1, RZ ;  /* 0x000000011f007810 */ /* 0x000fe20007ffe0ff */
[----:B------:R-:W-:Y:S01]  /*e080*/  @!P6 HADD2 R187, -R51.H0_H0, -RZ.H0_H0 ;  /* 0xa00000ff33bbe230 */ /* 0x000fe20000000900 */
[----:B------:R-:W-:Y:S01]  /*e090*/  IMAD.MOV.U32 R247, RZ, RZ, R241 ;  /* 0x000000fffff77224 */ /* 0x000fe200078e00f1 */
[----:B------:R-:W-:Y:S01]  /*e0a0*/  @!P0 HADD2 R196, -R67.H0_H0, -RZ.H0_H0 ;  /* 0xa00000ff43c48230 */ /* 0x000fe20000000900 */
[----:B------:R-:W-:Y:S01]  /*e0b0*/  FADD.FTZ R16, R9, R2 ;  /* 0x0000000209107221 */ /* 0x000fe20000010000 */
[----:B------:R-:W-:Y:S01]  /*e0c0*/  F2FP.PACK_AB R17, R17, R11 ;  /* 0x0000000b1111723e */ /* 0x000fe200000000ff */
[----:B------:R-:W-:Y:S01]  /*e0d0*/  FMUL.FTZ R240, R153, R4 ;  /* 0x0000000499f07220 */ /* 0x000fe20000410000 */
[----:B------:R-:W-:Y:S01]  /*e0e0*/  @!P6 PRMT R51, R187, 0x5410, RZ ;  /* 0x00005410bb33e816 */ /* 0x000fe200000000ff */
[----:B------:R-:W-:Y:S01]  /*e0f0*/  FMUL.FTZ R211, R158, R3 ;  /* 0x000000039ed37220 */ /* 0x000fe20000410000 */
[----:B------:R-:W-:Y:S01]  /*e100*/  @!P0 PRMT R67, R196, 0x5410, RZ ;  /* 0x00005410c4438816 */ /* 0x000fe200000000ff */
[----:B------:R-:W-:-:S02]  /*e110*/  IMAD.MOV.U32 R201, RZ, RZ, R190 ;  /* 0x000000ffffc97224 */ /* 0x000fc400078e00be */
[-C--:B------:R-:W-:Y:S02]  /*e120*/  FMUL.FTZ R174, R174, R3.reuse ;  /* 0x00000003aeae7220 */ /* 0x080fe40000410000 */
[-C--:B------:R-:W-:Y:S02]  /*e130*/  FMUL.FTZ R175, R175, R3.reuse ;  /* 0x00000003afaf7220 */ /* 0x080fe40000410000 */
[-C--:B------:R-:W-:Y:S02]  /*e140*/  FMUL.FTZ R150, R150, R3.reuse ;  /* 0x0000000396967220 */ /* 0x080fe40000410000 */
[-C--:B------:R-:W-:Y:S02]  /*e150*/  FMUL.FTZ R151, R151, R3.reuse ;  /* 0x0000000397977220 */ /* 0x080fe40000410000 */
[-C--:B------:R-:W-:Y:S02]  /*e160*/  FMUL.FTZ R147, R147, R3.reuse ;  /* 0x0000000393937220 */ /* 0x080fe40000410000 */
[----:B------:R-:W-:-:S02]  /*e170*/  FMUL.FTZ R108, R86, R3 ;  /* 0x00000003566c7220 */ /* 0x000fc40000410000 */
[-C--:B------:R-:W-:Y:S02]  /*e180*/  FMUL.FTZ R109, R87, R3.reuse ;  /* 0x00000003576d7220 */ /* 0x080fe40000410000 */
[-C--:B------:R-:W-:Y:S02]  /*e190*/  FMUL.FTZ R217, R98, R3.reuse ;  /* 0x0000000362d97220 */ /* 0x080fe40000410000 */
[----:B------:R-:W-:Y:S01]  /*e1a0*/  FMUL.FTZ R216, R99, R3 ;  /* 0x0000000363d87220 */ /* 0x000fe20000410000 */
[----:B------:R-:W-:Y:S01]  /*e1b0*/  @!P1 HADD2 R199, -R100.H0_H0, -RZ.H0_H0 ;  /* 0xa00000ff64c79230 */ /* 0x000fe20000000900 */
[----:B------:R-:W-:Y:S02]  /*e1c0*/  IMAD.MOV.U32 R10, RZ, RZ, R246 ;  /* 0x000000ffff0a7224 */ /* 0x000fe400078e00f6 */
[----:B------:R-:W-:Y:S02]  /*e1d0*/  IMAD.MOV.U32 R29, RZ, RZ, R244 ;  /* 0x000000ffff1d7224 */ /* 0x000fe400078e00f4 */
[----:B------:R-:W-:-:S02]  /*e1e0*/  FMUL.FTZ R245, R165, R4 ;  /* 0x00000004a5f57220 */ /* 0x000fc40000410000 */
[-C--:B------:R-:W-:Y:S02]  /*e1f0*/  FMUL.FTZ R148, R148, R4.reuse ;  /* 0x0000000494947220 */ /* 0x080fe40000410000 */
[-C--:B------:R-:W-:Y:S02]  /*e200*/  FMUL.FTZ R149, R149, R4.reuse ;  /* 0x0000000495957220 */ /* 0x080fe40000410000 */
[-C--:B------:R-:W-:Y:S02]  /*e210*/  FMUL.FTZ R251, R84, R4.reuse ;  /* 0x0000000454fb7220 */ /* 0x080fe40000410000 */
[-C--:B------:R-:W-:Y:S02]  /*e220*/  FMUL.FTZ R250, R85, R4.reuse ;  /* 0x0000000455fa7220 */ /* 0x080fe40000410000 */
[----:B------:R-:W-:Y:S01]  /*e230*/  FMUL.FTZ R218, R97, R4 ;  /* 0x0000000461da7220 */ /* 0x000fe20000410000 */
[----:B------:R-:W-:Y:S01]  /*e240*/  F2FP.PACK_AB R179, R64, R65 ;  /* 0x0000004140b3723e */ /* 0x000fe200000000ff */
[----:B------:R-:W-:Y:S01]  /*e250*/  IMAD.MOV.U32 R11, RZ, RZ, R247 ;  /* 0x000000ffff0b7224 */ /* 0x000fe200078e00f7 */
[----:B------:R-:W-:Y:S01]  /*e260*/  PRMT R63, R18, 0x7632, R63 ;  /* 0x00007632123f7816 */ /* 0x000fe2000000003f */
[----:B------:R-:W-:Y:S01]  /*e270*/  IMAD.MOV.U32 R152, RZ, RZ, R242 ;  /* 0x000000ffff987224 */ /* 0x000fe200078e00f2 */
[----:B------:R-:W2:Y:S01]  /*e280*/  LDL.LU R31, [R1+0x290] ;  /* 0x00029000011f7983 */ /* 0x000ea20000300800 */
[----:B------:R-:W-:-:S02]  /*e290*/  IMAD.MOV.U32 R153, RZ, RZ, R243 ;  /* 0x000000ffff997224 */ /* 0x000fc400078e00f3 */
[----:B------:R-:W-:Y:S02]  /*e2a0*/  IMAD.MOV.U32 R158, RZ, RZ, R249 ;  /* 0x000000ffff9e7224 */ /* 0x000fe400078e00f9 */
[-C--:B------:R-:W-:Y:S02]  /*e2b0*/  FMUL.FTZ R242, R170, R3.reuse ;  /* 0x00000003aaf27220 */ /* 0x080fe40000410000 */
        /* <DEDUP_REMOVED lines=12> */
[----:B------:R-:W-:Y:S02]  /*e380*/  FMUL.FTZ R190, R83, R3 ;  /* 0x0000000353be7220 */ /* 0x000fe40000410000 */
[----:B------:R-:W-:Y:S02]  /*e390*/  IMAD.MOV.U32 R162, RZ, RZ, R10 ;  /* 0x000000ffffa27224 */ /* 0x000fe400078e000a */
[----:B------:R-:W-:Y:S01]  /*e3a0*/  IMAD.MOV.U32 R163, RZ, RZ, R11 ;  /* 0x000000ffffa37224 */ /* 0x000fe200078e000b */
[----:B------:R-:W-:Y:S01]  /*e3b0*/  @!P1 PRMT R100, R199, 0x5410, RZ ;  /* 0x00005410c7649816 */ /* 0x000fe200000000ff */
[----:B------:R-:W-:-:S02]  /*e3c0*/  FMUL.FTZ R238, R161, R4 ;  /* 0x00000004a1ee7220 */ /* 0x000fc40000410000 */
[----:B------:R-:W-:Y:S02]  /*e3d0*/  IMAD.MOV.U32 R161, RZ, RZ, R219 ;  /* 0x000000ffffa17224 */ /* 0x000fe400078e00db */
[-C--:B------:R-:W-:Y:S02]  /*e3e0*/  FMUL.FTZ R199, R145, R4.reuse ;  /* 0x0000000491c77220 */ /* 0x080fe40000410000 */
[----:B------:R-:W-:Y:S02]  /*e3f0*/  IMAD.MOV.U32 R145, RZ, RZ, R248 ;  /* 0x000000ffff917224 */ /* 0x000fe400078e00f8 */
        /* <DEDUP_REMOVED lines=10> */
[----:B------:R-:W-:Y:S01]  /*e4a0*/  FMUL.FTZ R219, R96, R4 ;  /* 0x0000000460db7220 */ /* 0x000fe20000410000 */
[----:B------:R-:W-:Y:S02]  /*e4b0*/  PRMT R64, R18, 0x7610, R64 ;  /* 0x0000761012407816 */ /* 0x000fe40000000040 */
[----:B---3--:R-:W-:-:S04]  /*e4c0*/  LOP3.LUT R186, R181, R0, RZ, 0x3c, !PT ;  /* 0x00000000b5ba7212 */ /* 0x008fc800078e3cff */
[----:B------:R-:W-:-:S05]  /*e4d0*/  LOP3.LUT R0, R186, R45, RZ, 0x3c, !PT ;  /* 0x0000002dba007212 */ /* 0x000fca00078e3cff */
[----:B------:R-:W-:-:S05]  /*e4e0*/  IMAD.WIDE.U32 R14, R0, -0x326172a9, RZ ;  /* 0xcd9e8d57000e7825 */ /* 0x000fca00078e00ff */
[----:B------:R-:W-:-:S05]  /*e4f0*/  LOP3.LUT R2, R15, R198, R206, 0x96, !PT ;  /* 0x000000c60f027212 */ /* 0x000fca00078e96ce */
[----:B------:R-:W-:-:S05]  /*e500*/  IMAD.WIDE.U32 R2, R2, -0x2daee0ad, RZ ;  /* 0xd2511f5302027825 */ /* 0x000fca00078e00ff */
[----:B------:R-:W-:Y:S02]  /*e510*/  LOP3.LUT R0, R3, R193, R204, 0x96, !PT ;  /* 0x000000c103007212 */ /* 0x000fe400078e96cc */
[----:B------:R-:W-:-:S05]  /*e520*/  LOP3.LUT R3, R215, R195, R14, 0x96, !PT ;  /* 0x000000c3d7037212 */ /* 0x000fca00078e960e */
[----:B------:R-:W-:-:S04]  /*e530*/  IMAD.WIDE.U32 R8, R3, -0x2daee0ad, RZ ;  /* 0xd2511f5303087825 */ /* 0x000fc800078e00ff */
[----:B------:R-:W-:Y:S01]  /*e540*/  IMAD.WIDE.U32 R12, R0, -0x326172a9, RZ ;  /* 0xcd9e8d57000c7825 */ /* 0x000fe200078e00ff */
[----:B------:R-:W-:-:S05]  /*e550*/  LOP3.LUT R0, R9, R192, R2, 0x96, !PT ;  /* 0x000000c009007212 */ /* 0x000fca00078e9602 */
[----:B------:R-:W-:Y:S01]  /*e560*/  IMAD.WIDE.U32 R10, R0, -0x326172a9, RZ ;  /* 0xcd9e8d57000a7825 */ /* 0x000fe200078e00ff */
[----:B------:R-:W-:-:S04]  /*e570*/  LOP3.LUT R3, R13, R191, R214, 0x96, !PT ;  /* 0x000000bf0d037212 */ /* 0x000fc800078e96d6 */
[----:B------:R-:W-:Y:S01]  /*e580*/  LOP3.LUT R0, R11, R189, R12, 0x96, !PT ;  /* 0x000000bd0b007212 */ /* 0x000fe200078e960c */
[----:B------:R-:W-:-:S04]  /*e590*/  IMAD.WIDE.U32 R2, R3, -0x2daee0ad, RZ ;  /* 0xd2511f5303027825 */ /* 0x000fc800078e00ff */
[----:B------:R-:W-:Y:S01]  /*e5a0*/  IMAD.WIDE.U32 R12, R0, -0x2daee0ad, RZ ;  /* 0xd2511f53000c7825 */ /* 0x000fe200078e00ff */
[----:B------:R-:W-:-:S04]  /*e5b0*/  LOP3.LUT R3, R3, R161, R8, 0x96, !PT ;  /* 0x000000a103037212 */ /* 0x000fc800078e9608 */
[----:B------:R-:W-:Y:S01]  /*e5c0*/  LOP3.LUT R2, R13, R145, R2, 0x96, !PT ;  /* 0x000000910d027212 */ /* 0x000fe200078e9602 */
[----:B------:R-:W-:-:S04]  /*e5d0*/  IMAD.WIDE.U32 R8, R3, -0x326172a9, RZ ;  /* 0xcd9e8d5703087825 */ /* 0x000fc800078e00ff */
[----:B------:R-:W-:-:S05]  /*e5e0*/  IMAD.WIDE.U32 R2, R2, -0x326172a9, RZ ;  /* 0xcd9e8d5702027825 */ /* 0x000fca00078e00ff */
[----:B------:R-:W-:-:S04]  /*e5f0*/  LOP3.LUT R0, R3, R201, R8, 0x96, !PT ;  /* 0x000000c903007212 */ /* 0x000fc800078e9608 */
[----:B------:R-:W-:-:S04]  /*e600*/  LOP3.LUT R4, R0, 0xff, RZ, 0xc0, !PT ;  /* 0x000000ff00047812 */ /* 0x000fc800078ec0ff */
[----:B------:R-:W-:Y:S02]  /*e610*/  ISETP.GE.U32.AND P6, PT, R194, R4, PT ;  /* 0x00000004c200720c */ /* 0x000fe40003fc6070 */
[----:B------:R-:W-:Y:S02]  /*e620*/  LOP3.LUT R4, R0, 0xffff, RZ, 0xc0, !PT ;  /* 0x0000ffff00047812 */ /* 0x000fe400078ec0ff */
[----:B------:R-:W-:Y:S02]  /*e630*/  LOP3.LUT R10, R9, R158, R10, 0x96, !PT ;  /* 0x0000009e090a7212 */ /* 0x000fe400078e960a */
[----:B------:R-:W1:Y:S01]  /*e640*/  MUFU.EX2 R9, R213 ;  /* 0x000000d500097308 */ /* 0x000e620000000800 */
[----:B------:R-:W-:-:S04]  /*e650*/  SHF.R.U32.HI R4, RZ, 0x8, R4 ;  /* 0x00000008ff047819 */ /* 0x000fc80000011604 */
[----:B------:R-:W-:-:S03]  /*e660*/  LOP3.LUT R4, R4, 0xffff, RZ, 0xc0, !PT ;  /* 0x0000ffff04047812 */ /* 0x000fc600078ec0ff */
[----:B------:R-:W3:Y:S01]  /*e670*/  MUFU.EX2 R8, R220 ;  /* 0x000000dc00087308 */ /* 0x000ee20000000800 */
[----:B------:R-:W-:Y:S02]  /*e680*/  ISETP.GE.U32.AND P5, PT, R194, R4, PT ;  /* 0x00000004c200720c */ /* 0x000fe40003fa6070 */
[----:B------:R-:W-:-:S05]  /*e690*/  SHF.R.U32.HI R4, RZ, 0x10, R0 ;  /* 0x00000010ff047819 */ /* 0x000fca0000011600 */
[----:B------:R-:W-:Y:S01]  /*e6a0*/  MUFU.EX2 R13, R203 ;  /* 0x000000cb000d7308 */ /* 0x000fe20000000800 */
[----:B------:R-:W-:-:S07]  /*e6b0*/  SHF.R.U32.HI R0, RZ, 0x18, R0 ;  /* 0x00000018ff007819 */ /* 0x000fce0000011600 */
[----:B------:R-:W4:Y:S01]  /*e6c0*/  MUFU.EX2 R11, R208 ;  /* 0x000000d0000b7308 */ /* 0x000f220000000800 */
[----:B------:R-:W-:Y:S01]  /*e6d0*/  ISETP.GE.U32.AND P0, PT, R194, R0, PT ;  /* 0x00000000c200720c */ /* 0x000fe20003f06070 */
[----:B-1----:R-:W-:-:S04]  /*e6e0*/  FADD.FTZ R0, R9, R7 ;  /* 0x0000000709007221 */ /* 0x002fc80000010000 */
[----:B---3--:R-:W-:Y:S01]  /*e6f0*/  FADD.FTZ R7, R8, R0 ;  /* 0x0000000008077221 */ /* 0x008fe20000010000 */
[----:B------:R-:W-:Y:S02]  /*e700*/  LOP3.LUT R4, R4, 0xff, RZ, 0xc0, !PT ;  /* 0x000000ff04047812 */ /* 0x000fe400078ec0ff */
[----:B----4-:R-:W-:-:S04]  /*e710*/  F2FP.PACK_AB R0, R11, R13 ;  /* 0x0000000d0b00723e */ /* 0x010fc800000000ff */
[----:B------:R-:W-:Y:S02]  /*e720*/  PRMT R65, R0, 0x7610, R65 ;  /* 0x0000761000417816 */ /* 0x000fe40000000041 */
[----:B------:R-:W-:Y:S01]  /*e730*/  ISETP.GE.U32.AND P1, PT, R194, R4, PT ;  /* 0x00000004c200720c */ /* 0x000fe20003f26070 */
[----:B------:R-:W-:Y:S01]  /*e740*/  FADD.FTZ R4, R13, R16 ;  /* 0x000000100d047221 */ /* 0x000fe20000010000 */
[----:B------:R-:W-:Y:S01]  /*e750*/  PRMT R62, R0, 0x7632, R62 ;  /* 0x00007632003e7816 */ /* 0x000fe2000000003e */
[----:B------:R-:W-:Y:S01]  /*e760*/  @!P6 HADD2 R68, -R65.H0_H0, -RZ.H0_H0 ;  /* 0xa00000ff4144e230 */ /* 0x000fe20000000900 */
[----:B------:R-:W-:Y:S01]  /*e770*/  F2FP.PACK_AB R82, R8, R9 ;  /* 0x000000090852723e */ /* 0x000fe200000000ff */
[----:B------:R-:W-:Y:S01]  /*e780*/  FADD.FTZ R8, R11, R4 ;  /* 0x000000040b087221 */ /* 0x000fe20000010000 */
[----:B------:R-:W-:Y:S01]  /*e790*/  LOP3.LUT R0, R2, 0xff, RZ, 0xc0, !PT ;  /* 0x000000ff02007812 */ /* 0x000fe200078ec0ff */
[----:B------:R-:W1:Y:S01]  /*e7a0*/  MUFU.EX2 R11, R225 ;  /* 0x000000e1000b7308 */ /* 0x000e620000000800 */
[----:B------:R-:W-:-:S02]  /*e7b0*/  PRMT R213, R65, 0x5410, R62 ;  /* 0x0000541041d57816 */ /* 0x000fc4000000003e */
[----:B------:R-:W-:Y:S02]  /*e7c0*/  @!P6 PRMT R65, R68, 0x5410, RZ ;  /* 0x000054104441e816 */ /* 0x000fe400000000ff */
[----:B------:R-:W-:-:S03]  /*e7d0*/  ISETP.GE.U32.AND P6, PT, R194, R0, PT ;  /* 0x00000000c200720c */ /* 0x000fc60003fc6070 */
[----:B------:R-:W3:Y:S01]  /*e7e0*/  MUFU.EX2 R13, R221 ;  /* 0x000000dd000d7308 */ /* 0x000ee20000000800 */
[----:B------:R-:W-:-:S07]  /*e7f0*/  LOP3.LUT R0, R2, 0xffff, RZ, 0xc0, !PT ;  /* 0x0000ffff02007812 */ /* 0x000fce00078ec0ff */
[----:B------:R-:W4:Y:S01]  /*e800*/  MUFU.EX2 R16, R222 ;  /* 0x000000de00107308 */ /* 0x000f220000000800 */
[----:B------:R-:W-:Y:S01]  /*e810*/  SHF.R.U32.HI R0, RZ, 0x8, R0 ;  /* 0x00000008ff007819 */ /* 0x000fe20000011600 */
[----:B------:R-:W-:Y:S02]  /*e820*/  @!P0 HADD2 R69, -R63.H0_H0, -RZ.H0_H0 ;  /* 0xa00000ff3f458230 */ /* 0x000fe40000000900 */
[----:B------:R-:W-:Y:S01]  /*e830*/  @!P1 HADD2 R70, -R64.H0_H0, -RZ.H0_H0 ;  /* 0xa00000ff40469230 */ /* 0x000fe20000000900 */
[----:B------:R-:W-:Y:S02]  /*e840*/  LOP3.LUT R0, R0, 0xffff, RZ, 0xc0, !PT ;  /* 0x0000ffff00007812 */ /* 0x000fe400078ec0ff */
[----:B------:R-:W-:Y:S02]  /*e850*/  SHF.R.U32.HI R4, RZ, 0x18, R2 ;  /* 0x00000018ff047819 */ /* 0x000fe40000011602 */
[----:B------:R-:W-:Y:S02]  /*e860*/  PRMT R220, R64, 0x5410, R63 ;  /* 0x0000541040dc7816 */ /* 0x000fe4000000003f */
[----:B------:R-:W-:-:S02]  /*e870*/  @!P0 PRMT R63, R69, 0x5410, RZ ;  /* 0x00005410453f8816 */ /* 0x000fc400000000ff */
[----:B------:R-:W-:Y:S02]  /*e880*/  @!P1 PRMT R64, R70, 0x5410, RZ ;  /* 0x0000541046409816 */ /* 0x000fe400000000ff */
[C---:B------:R-:W-:Y:S01]  /*e890*/  ISETP.GE.U32.AND P0, PT, R194.reuse, R0, PT ;  /* 0x00000000c200720c */ /* 0x040fe20003f06070 */
[----:B-1----:R-:W-:Y:S01]  /*e8a0*/  FADD.FTZ R0, R11, R7 ;  /* 0x000000070b007221 */ /* 0x002fe20000010000 */
[----:B------:R-:W-:Y:S01]  /*e8b0*/  ISETP.GE.U32.AND P1, PT, R194, R4, PT ;  /* 0x00000004c200720c */ /* 0x000fe20003f26070 */
[----:B---3--:R-:W-:Y:S01]  /*e8c0*/  FADD.FTZ R7, R13, R8 ;  /* 0x000000080d077221 */ /* 0x008fe20000010000 */
[----:B----4-:R-:W-:Y:S01]  /*e8d0*/  F2FP.PACK_AB R4, R16, R13 ;  /* 0x0000000d1004723e */ /* 0x010fe200000000ff */
[----:B------:R1:W3:Y:S08]  /*e8e0*/  MUFU.EX2 R9, R227 ;  /* 0x000000e300097308 */ /* 0x0002f00000000800 */
[----:B------:R4:W-:Y:S01]  /*e8f0*/  MUFU.EX2 R13, R232 ;  /* 0x000000e8000d7308 */ /* 0x0009e20000000800 */
[----:B-1----:R-:W-:-:S02]  /*e900*/  IMAD.MOV.U32 R227, RZ, RZ, R157 ;  /* 0x000000ffffe37224 */ /* 0x002fc400078e009d */
[----:B------:R-:W-:Y:S02]  /*e910*/  IMAD.MOV.U32 R157, RZ, RZ, R28 ;  /* 0x000000ffff9d7224 */ /* 0x000fe400078e001c */
[----:B----4-:R-:W-:Y:S02]  /*e920*/  IMAD.MOV.U32 R232, RZ, RZ, R201 ;  /* 0x000000ffffe87224 */ /* 0x010fe400078e00c9 */
[----:B------:R-:W-:Y:S02]  /*e930*/  IMAD.MOV.U32 R201, RZ, RZ, R200 ;  /* 0x000000ffffc97224 */ /* 0x000fe400078e00c8 */
[----:B------:R-:W-:Y:S02]  /*e940*/  IMAD.MOV.U32 R200, RZ, RZ, R29 ;  /* 0x000000ffffc87224 */ /* 0x000fe400078e001d */
[----:B------:R-:W4:Y:S01]  /*e950*/  LDL.LU.64 R28, [R1+0x8] ;  /* 0x00000800011c7983 */ /* 0x000f220000300a00 */
[----:B------:R-:W-:Y:S01]  /*e960*/  SHF.R.U32.HI R2, RZ, 0x10, R2 ;  /* 0x00000010ff027819 */ /* 0x000fe20000011602 */
[----:B------:R-:W-:-:S03]  /*e970*/  @!P5 HADD2 R60, -R62.H0_H0, -RZ.H0_H0 ;  /* 0xa00000ff3e3cd230 */ /* 0x000fc60000000900 */
[----:B------:R-:W-:Y:S02]  /*e980*/  LOP3.LUT R2, R2, 0xff, RZ, 0xc0, !PT ;  /* 0x000000ff02027812 */ /* 0x000fe400078ec0ff */
[----:B------:R-:W-:Y:S02]  /*e990*/  @!P5 PRMT R62, R60, 0x5410, RZ ;  /* 0x000054103c3ed816 */ /* 0x000fe400000000ff */
[----:B------:R-:W-:Y:S01]  /*e9a0*/  ISETP.GE.U32.AND P5, PT, R194, R2, PT ;  /* 0x00000002c200720c */ /* 0x000fe20003fa6070 */
[----:B------:R-:W-:Y:S01]  /*e9b0*/  IMAD.WIDE.U32 R2, R10, -0x2daee0ad, RZ ;  /* 0xd2511f530a027825 */ /* 0x000fe200078e00ff */
[C---:B------:R-:W-:Y:S02]  /*e9c0*/  PRMT R61, R4.reuse, 0x7610, R61 ;  /* 0x00007610043d7816 */ /* 0x040fe4000000003d */
[C---:B---3--:R-:W-:Y:S01]  /*e9d0*/  F2FP.PACK_AB R81, R9.reuse, R11 ;  /* 0x0000000b0951723e */ /* 0x048fe200000000ff */
[----:B------:R-:W-:Y:S01]  /*e9e0*/  FADD.FTZ R9, R9, R0 ;  /* 0x0000000009097221 */ /* 0x000fe20000010000 */
[----:B------:R-:W-:Y:S01]  /*e9f0*/  LOP3.LUT R0, R3, R252, R12, 0x96, !PT ;  /* 0x000000fc03007212 */ /* 0x000fe200078e960c */
[----:B------:R-:W-:Y:S01]  /*ea00*/  @!P6 HADD2 R71, -R61.H0_H0, -RZ.H0_H0 ;  /* 0xa00000ff3d47e230 */ /* 0x000fe20000000900 */
[----:B------:R-:W-:-:S02]  /*ea10*/  PRMT R60, R4, 0x7632, R60 ;  /* 0x00007632043c7816 */ /* 0x000fc4000000003c */
[----:B------:R-:W-:Y:S02]  /*ea20*/  LOP3.LUT R4, R0, 0xff, RZ, 0xc0, !PT ;  /* 0x000000ff00047812 */ /* 0x000fe400078ec0ff */
[----:B------:R-:W-:Y:S01]  /*ea30*/  PRMT R208, R61, 0x5410, R60 ;  /* 0x000054103dd07816 */ /* 0x000fe2000000003c */
[----:B------:R-:W-:Y:S01]  /*ea40*/  @!P0 HADD2 R80, -R60.H0_H0, -RZ.H0_H0 ;  /* 0xa00000ff3c508230 */ /* 0x000fe20000000900 */
[----:B------:R-:W-:Y:S02]  /*ea50*/  @!P6 PRMT R61, R71, 0x5410, RZ ;  /* 0x00005410473de816 */ /* 0x000fe400000000ff */
[----:B------:R-:W-:Y:S02]  /*ea60*/  ISETP.GE.U32.AND P6, PT, R194, R4, PT ;  /* 0x00000004c200720c */ /* 0x000fe40003fc6070 */
[----:B------:R-:W-:Y:S01]  /*ea70*/  SHF.R.U32.HI R4, RZ, 0x18, R0 ;  /* 0x00000018ff047819 */ /* 0x000fe20000011600 */
[----:B------:R-:W-:Y:S01]  /*ea80*/  MUFU.EX2 R12, R226 ;  /* 0x000000e2000c7308 */ /* 0x000fe20000000800 */
[----:B------:R-:W-:-:S02]  /*ea90*/  @!P0 PRMT R60, R80, 0x5410, RZ ;  /* 0x00005410503c8816 */ /* 0x000fc400000000ff */
[----:B------:R-:W-:Y:S02]  /*eaa0*/  ISETP.GE.U32.AND P0, PT, R194, R4, PT ;  /* 0x00000004c200720c */ /* 0x000fe40003f06070 */
[----:B------:R-:W-:-:S03]  /*eab0*/  SHF.R.U32.HI R4, RZ, 0x10, R0 ;  /* 0x00000010ff047819 */ /* 0x000fc60000011600 */
[----:B------:R-:W1:Y:S01]  /*eac0*/  MUFU.EX2 R18, R228 ;  /* 0x000000e400127308 */ /* 0x000e620000000800 */
[----:B------:R-:W-:Y:S02]  /*ead0*/  LOP3.LUT R0, R0, 0xffff, RZ, 0xc0, !PT ;  /* 0x0000ffff00007812 */ /* 0x000fe400078ec0ff */
[C---:B------:R-:W-:Y:S02]  /*eae0*/  PRMT R58, R21.reuse, 0x7610, R58 ;  /* 0x00007610153a7816 */ /* 0x040fe4000000003a */
[----:B------:R-:W-:Y:S02]  /*eaf0*/  SHF.R.U32.HI R0, RZ, 0x8, R0 ;  /* 0x00000008ff007819 */ /* 0x000fe40000011600 */
[----:B------:R-:W-:Y:S01]  /*eb00*/  PRMT R59, R21, 0x7632, R59 ;  /* 0x00007632153b7816 */ /* 0x000fe2000000003b */
[----:B------:R-:W-:Y:S01]  /*eb10*/  @!P5 HADD2 R84, -R58.H0_H0, -RZ.H0_H0 ;  /* 0xa00000ff3a54d230 */ /* 0x000fe20000000900 */
[----:B------:R-:W-:Y:S02]  /*eb20*/  LOP3.LUT R0, R0, 0xffff, RZ, 0xc0, !PT ;  /* 0x0000ffff00007812 */ /* 0x000fe400078ec0ff */
[----:B------:R-:W-:-:S02]  /*eb30*/  PRMT R203, R58, 0x5410, R59 ;  /* 0x000054103acb7816 */ /* 0x000fc4000000003b */
[----:B------:R-:W-:Y:S01]  /*eb40*/  @!P5 PRMT R58, R84, 0x5410, RZ ;  /* 0x00005410543ad816 */ /* 0x000fe200000000ff */
[----:B------:R-:W-:Y:S01]  /*eb50*/  @!P1 HADD2 R83, -R59.H0_H0, -RZ.H0_H0 ;  /* 0xa00000ff3b539230 */ /* 0x000fe20000000900 */
[----:B------:R-:W-:Y:S02]  /*eb60*/  ISETP.GE.U32.AND P5, PT, R194, R0, PT ;  /* 0x00000000c200720c */ /* 0x000fe40003fa6070 */
[----:B-1----:R-:W-:Y:S02]  /*eb70*/  F2FP.PACK_AB R0, R18, R12 ;  /* 0x0000000c1200723e */ /* 0x002fe400000000ff */
[----:B------:R-:W-:Y:S02]  /*eb80*/  LOP3.LUT R4, R4, 0xff, RZ, 0xc0, !PT ;  /* 0x000000ff04047812 */ /* 0x000fe400078ec0ff */
[----:B------:R-:W-:Y:S02]  /*eb90*/  PRMT R57, R0, 0x7610, R57 ;  /* 0x0000761000397816 */ /* 0x000fe40000000039 */
[----:B------:R-:W-:-:S02]  /*eba0*/  @!P1 PRMT R59, R83, 0x5410, RZ ;  /* 0x00005410533b9816 */ /* 0x000fc400000000ff */
[----:B------:R-:W-:Y:S01]  /*ebb0*/  ISETP.GE.U32.AND P1, PT, R194, R4, PT ;  /* 0x00000004c200720c */ /* 0x000fe20003f26070 */
[----:B------:R-:W-:Y:S01]  /*ebc0*/  FADD.FTZ R7, R16, R7 ;  /* 0x0000000710077221 */ /* 0x000fe20000010000 */
[----:B------:R-:W-:Y:S01]  /*ebd0*/  PRMT R54, R0, 0x7632, R54 ;  /* 0x0000763200367816 */ /* 0x000fe20000000036 */
[----:B------:R-:W-:Y:S01]  /*ebe0*/  @!P6 HADD2 R96, -R57.H0_H0, -RZ.H0_H0 ;  /* 0xa00000ff3960e230 */ /* 0x000fe20000000900 */
[----:B------:R-:W1:Y:S01]  /*ebf0*/  MUFU.EX2 R16, R231 ;  /* 0x000000e700107308 */ /* 0x000e620000000800 */
[----:B------:R-:W-:Y:S02]  /*ec00*/  LOP3.LUT R0, R2, 0xff, RZ, 0xc0, !PT ;  /* 0x000000ff02007812 */ /* 0x000fe400078ec0ff */
[----:B------:R-:W-:Y:S02]  /*ec10*/  PRMT R226, R57, 0x5410, R54 ;  /* 0x0000541039e27816 */ /* 0x000fe40000000036 */
[----:B------:R-:W-:Y:S02]  /*ec20*/  PRMT R56, R17, 0x7610, R56 ;  /* 0x0000761011387816 */ /* 0x000fe40000000038 */
[----:B------:R-:W-:-:S02]  /*ec30*/  @!P6 PRMT R57, R96, 0x5410, RZ ;  /* 0x000054106039e816 */ /* 0x000fc400000000ff */
[----:B------:R-:W-:Y:S02]  /*ec40*/  ISETP.GE.U32.AND P6, PT, R194, R0, PT ;  /* 0x00000000c200720c */ /* 0x000fe40003fc6070 */
[--C-:B------:R-:W-:Y:S02]  /*ec50*/  SHF.R.U32.HI R4, RZ, 0x18, R2.reuse ;  /* 0x00000018ff047819 */ /* 0x100fe40000011602 */
[----:B------:R-:W-:Y:S02]  /*ec60*/  LOP3.LUT R0, R2, 0xffff, RZ, 0xc0, !PT ;  /* 0x0000ffff02007812 */ /* 0x000fe400078ec0ff */
[----:B------:R-:W-:Y:S01]  /*ec70*/  SHF.R.U32.HI R2, RZ, 0x10, R2 ;  /* 0x00000010ff027819 */ /* 0x000fe20000011602 */
[----:B------:R-:W3:Y:S01]  /*ec80*/  MUFU.EX2 R10, R233 ;  /* 0x000000e9000a7308 */ /* 0x000ee20000000800 */
[----:B------:R-:W-:Y:S01]  /*ec90*/  PRMT R55, R17, 0x7632, R55 ;  /* 0x0000763211377816 */ /* 0x000fe20000000037 */
[----:B------:R-:W-:Y:S01]  /*eca0*/  @!P1 HADD2 R86, -R56.H0_H0, -RZ.H0_H0 ;  /* 0xa00000ff38569230 */ /* 0x000fe20000000900 */
[----:B------:R-:W-:Y:S01]  /*ecb0*/  LOP3.LUT R2, R2, 0xff, RZ, 0xc0, !PT ;  /* 0x000000ff02027812 */ /* 0x000fe200078ec0ff */
[----:B------:R-:W-:Y:S01]  /*ecc0*/  FADD.FTZ R3, R12, R7 ;  /* 0x000000070c037221 */ /* 0x000fe20000010000 */
[----:B------:R-:W-:-:S02]  /*ecd0*/  PRMT R225, R56, 0x5410, R55 ;  /* 0x0000541038e17816 */ /* 0x000fc40000000037 */
[----:B------:R-:W-:Y:S01]  /*ece0*/  @!P1 PRMT R56, R86, 0x5410, RZ ;  /* 0x0000541056389816 */ /* 0x000fe200000000ff */
[----:B------:R-:W2:Y:S01]  /*ecf0*/  MUFU.EX2 R8, R234 ;  /* 0x000000ea00087308 */ /* 0x000ea20000000800 */
[----:B------:R-:W-:Y:S02]  /*ed00*/  ISETP.GE.U32.AND P1, PT, R194, R2, PT ;  /* 0x00000002c200720c */ /* 0x000fe40003f26070 */
[----:B------:R-:W-:Y:S02]  /*ed10*/  SHF.R.U32.HI R0, RZ, 0x8, R0 ;  /* 0x00000008ff007819 */ /* 0x000fe40000011600 */
[----:B-1----:R-:W-:-:S03]  /*ed20*/  F2FP.PACK_AB R2, R16, R13 ;  /* 0x0000000d1002723e */ /* 0x002fc600000000ff */
[----:B------:R-:W-:Y:S01]  /*ed30*/  MUFU.EX2 R11, R223 ;  /* 0x000000df000b7308 */ /* 0x000fe20000000800 */
[----:B------:R-:W-:Y:S01]  /*ed40*/  @!P5 HADD2 R87, -R54.H0_H0, -RZ.H0_H0 ;  /* 0xa00000ff3657d230 */ /* 0x000fe20000000900 */
[----:B------:R-:W-:-:S06]  /*ed50*/  LOP3.LUT R0, R0, 0xffff, RZ, 0xc0, !PT ;  /* 0x0000ffff00007812 */ /* 0x000fcc00078ec0ff */
[----:B------:R-:W1:Y:S01]  /*ed60*/  MUFU.EX2 R12, R224 ;  /* 0x000000e0000c7308 */ /* 0x000e620000000800 */
[C---:B------:R-:W-:Y:S02]  /*ed70*/  PRMT R53, R2.reuse, 0x7610, R53 ;  /* 0x0000761002357816 */ /* 0x040fe40000000035 */
[----:B------:R-:W-:Y:S01]  /*ed80*/  PRMT R52, R2, 0x7632, R52 ;  /* 0x0000763202347816 */ /* 0x000fe20000000034 */
[----:B------:R-:W-:Y:S01]  /*ed90*/  FADD.FTZ R2, R18, R3 ;  /* 0x0000000312027221 */ /* 0x000fe20000010000 */
[----:B------:R-:W-:-:S03]  /*eda0*/  @!P0 HADD2 R85, -R55.H0_H0, -RZ.H0_H0 ;  /* 0xa00000ff37558230 */ /* 0x000fc60000000900 */
[----:B------:R-:W1:Y:S01]  /*edb0*/  MUFU.EX2 R7, R235 ;  /* 0x000000eb00077308 */ /* 0x000e620000000800 */
[----:B------:R-:W-:Y:S02]  /*edc0*/  @!P5 PRMT R54, R87, 0x5410, RZ ;  /* 0x000054105736d816 */ /* 0x000fe400000000ff */
[----:B------:R-:W-:Y:S01]  /*edd0*/  ISETP.GE.U32.AND P5, PT, R194, R0, PT ;  /* 0x00000000c200720c */ /* 0x000fe20003fa6070 */
[----:B---3--:R-:W-:-:S04]  /*ede0*/  FADD.FTZ R0, R10, R9 ;  /* 0x000000090a007221 */ /* 0x008fc80000010000 */
[----:B------:R-:W3:Y:S01]  /*edf0*/  MUFU.EX2 R3, R236 ;  /* 0x000000ec00037308 */ /* 0x000ee20000000800 */
[----:B------:R-:W-:Y:S02]  /*ee00*/  @!P0 PRMT R55, R85, 0x5410, RZ ;  /* 0x0000541055378816 */ /* 0x000fe400000000ff */
[----:B------:R-:W-:Y:S01]  /*ee10*/  ISETP.GE.U32.AND P0, PT, R194, R4, PT ;  /* 0x00000004c200720c */ /* 0x000fe20003f06070 */
[----:B--2---:R-:W-:Y:S01]  /*ee20*/  FADD.FTZ R4, R8, R0 ;  /* 0x0000000008047221 */ /* 0x004fe20000010000 */
[----:B-1----:R-:W-:Y:S01]  /*ee30*/  F2FP.PACK_AB R0, R12, R11 ;  /* 0x0000000b0c00723e */ /* 0x002fe200000000ff */
[----:B------:R-:W-:-:S03]  /*ee40*/  IMAD.MOV.U32 R234, RZ, RZ, R158 ;  /* 0x000000ffffea7224 */ /* 0x000fc600078e009e */
[C---:B------:R-:W-:Y:S02]  /*ee50*/  PRMT R47, R0.reuse, 0x7610, R47 ;  /* 0x00007610002f7816 */ /* 0x040fe4000000002f */
[----:B------:R-:W-:Y:S01]  /*ee60*/  PRMT R46, R0, 0x7632, R46 ;  /* 0x00007632002e7816 */ /* 0x000fe2000000002e */
[----:B------:R-:W-:Y:S02]  /*ee70*/  FADD.FTZ R0, R7, R4 ;  /* 0x0000000407007221 */ /* 0x000fe40000010000 */
[----:B------:R-:W-:Y:S02]  /*ee80*/  IMAD.MOV.U32 R158, RZ, RZ, R162 ;  /* 0x000000ffff9e7224 */ /* 0x000fe400078e00a2 */
[----:B------:R-:W-:Y:S01]  /*ee90*/  FADD.FTZ R2, R13, R2 ;  /* 0x000000020d027221 */ /* 0x000fe20000010000 */
[C---:B---3--:R-:W-:Y:S01]  /*eea0*/  F2FP.PACK_AB R50, R3.reuse, R7 ;  /* 0x000000070332723e */ /* 0x048fe200000000ff */
[----:B------:R-:W-:Y:S02]  /*eeb0*/  FADD.FTZ R3, R3, R0 ;  /* 0x0000000003037221 */ /* 0x000fe40000010000 */
[----:B------:R-:W-:Y:S01]  /*eec0*/  FADD.FTZ R0, R16, R2 ;  /* 0x0000000210007221 */ /* 0x000fe20000010000 */
[----:B------:R-:W-:Y:S01]  /*eed0*/  LOP3.LUT R2, R49, R198, R158, 0x96, !PT ;  /* 0x000000c631027212 */ /* 0x000fe200078e969e */
[----:B------:R-:W-:Y:S01]  /*eee0*/  IMAD.MOV.U32 R68, RZ, RZ, R152 ;  /* 0x000000ffff447224 */ /* 0x000fe200078e0098 */
[----:B------:R1:W-:Y:S01]  /*eef0*/  STL [R1+0x2c], R3 ;  /* 0x00002c0301007387 */ /* 0x0003e20000100800 */
[----:B------:R-:W-:Y:S01]  /*ef00*/  IMAD.MOV.U32 R228, RZ, RZ, R148 ;  /* 0x000000ffffe47224 */ /* 0x000fe200078e0094 */
[----:B------:R-:W-:Y:S01]  /*ef10*/  @!P6 HADD2 R97, -R53.H0_H0, -RZ.H0_H0 ;  /* 0xa00000ff3561e230 */ /* 0x000fe20000000900 */
[----:B------:R-:W-:Y:S01]  /*ef20*/  IMAD.MOV.U32 R71, RZ, RZ, R150 ;  /* 0x000000ffff477224 */ /* 0x000fe200078e0096 */
[----:B------:R-:W-:Y:S01]  /*ef30*/  @!P5 HADD2 R144, -R52.H0_H0, -RZ.H0_H0 ;  /* 0xa00000ff3490d230 */ /* 0x000fe20000000900 */
[----:B------:R2:W-:Y:S01]  /*ef40*/  STL [R1+0x15c], R0 ;  /* 0x00015c0001007387 */ /* 0x0005e20000100800 */
[----:B------:R-:W-:-:S02]  /*ef50*/  IMAD.MOV.U32 R70, RZ, RZ, R151 ;  /* 0x000000ffff467224 */ /* 0x000fc400078e0097 */
[----:B------:R-:W-:Y:S01]  /*ef60*/  IMAD.MOV.U32 R83, RZ, RZ, R147 ;  /* 0x000000ffff537224 */ /* 0x000fe200078e0093 */
[----:B------:R-:W-:Y:S01]  /*ef70*/  PRMT R222, R53, 0x5410, R52 ;  /* 0x0000541035de7816 */ /* 0x000fe20000000034 */
[----:B------:R-:W-:Y:S02]  /*ef80*/  IMAD.MOV.U32 R20, RZ, RZ, R160 ;  /* 0x000000ffff147224 */ /* 0x000fe400078e00a0 */
[----:B------:R-:W-:Y:S01]  /*ef90*/  IMAD.MOV.U32 R21, RZ, RZ, R149 ;  /* 0x000000ffff157224 */ /* 0x000fe200078e0095 */
[----:B------:R-:W-:Y:S01]  /*efa0*/  @!P6 PRMT R53, R97, 0x5410, RZ ;  /* 0x000054106135e816 */ /* 0x000fe200000000ff */
[----:B------:R-:W-:Y:S01]  /*efb0*/  IMAD.MOV.U32 R233, RZ, RZ, R228 ;  /* 0x000000ffffe97224 */ /* 0x000fe200078e00e4 */
[----:B------:R-:W-:Y:S01]  /*efc0*/  @!P5 PRMT R52, R144, 0x5410, RZ ;  /* 0x000054109034d816 */ /* 0x000fe200000000ff */
[----:B------:R-:W-:Y:S02]  /*efd0*/  IMAD.MOV.U32 R231, RZ, RZ, R145 ;  /* 0x000000ffffe77224 */ /* 0x000fe400078e0091 */
[----:B-1----:R-:W-:-:S05]  /*efe0*/  IMAD.WIDE.U32 R2, R2, -0x2daee0ad, RZ ;  /* 0xd2511f5302027825 */ /* 0x002fca00078e00ff */
[----:B--2---:R-:W-:Y:S01]  /*eff0*/  LOP3.LUT R0, R3, R193, R68, 0x96, !PT ;  /* 0x000000c103007212 */ /* 0x004fe200078e9644 */
[----:B------:R-:W-:Y:S02]  /*f000*/  IMAD.MOV.U32 R224, RZ, RZ, R161 ;  /* 0x000000ffffe07224 */ /* 0x000fe400078e00a1 */
[----:B------:R-:W-:Y:S02]  /*f010*/  IMAD.MOV.U32 R69, RZ, RZ, R153 ;  /* 0x000000ffff457224 */ /* 0x000fe400078e0099 */
        /* <DEDUP_REMOVED lines=26> */
[----:B------:R-:W-:Y:S02]  /*f1c0*/  IMAD.MOV.U32 R71, RZ, RZ, R70 ;  /* 0x000000ffff477224 */ /* 0x000fe400078e0046 */
[----:B------:R-:W-:-:S02]  /*f1d0*/  IMAD.MOV.U32 R83, RZ, RZ, R21 ;  /* 0x000000ffff537224 */ /* 0x000fc400078e0015 */
[----:B------:R-:W-:Y:S02]  /*f1e0*/  IMAD.MOV.U32 R70, RZ, RZ, R20 ;  /* 0x000000ffff467224 */ /* 0x000fe400078e0014 */
[----:B------:R-:W-:Y:S01]  /*f1f0*/  IMAD.WIDE.U32 R6, R0, -0x326172a9, RZ ;  /* 0xcd9e8d5700067825 */ /* 0x000fe200078e00ff */
[----:B------:R-:W-:Y:S02]  /*f200*/  @!P1 HADD2 R99, -R47.H0_H0, -RZ.H0_H0 ;  /* 0xa00000ff2f639230 */ /* 0x000fe40000000900 */
[----:B------:R-:W-:Y:S01]  /*f210*/  @!P0 HADD2 R98, -R46.H0_H0, -RZ.H0_H0 ;  /* 0xa00000ff2e628230 */ /* 0x000fe20000000900 */
[----:B------:R-:W-:Y:S01]  /*f220*/  PRMT R221, R47, 0x5410, R46 ;  /* 0x000054102fdd7816 */ /* 0x000fe2000000002e */
[----:B------:R-:W-:Y:S01]  /*f230*/  IMAD.MOV.U32 R159, RZ, RZ, R163 ;  /* 0x000000ffff9f7224 */ /* 0x000fe200078e00a3 */
[----:B------:R-:W-:Y:S01]  /*f240*/  @!P1 PRMT R47, R99, 0x5410, RZ ;  /* 0x00005410632f9816 */ /* 0x000fe200000000ff */
[-C--:B------:R-:W-:Y:S01]  /*f250*/  FMUL.FTZ R142, R142, R5.reuse ;  /* 0x000000058e8e7220 */ /* 0x080fe20000410000 */
[----:B------:R-:W-:Y:S01]  /*f260*/  @!P0 PRMT R46, R98, 0x5410, RZ ;  /* 0x00005410622e8816 */ /* 0x000fe200000000ff */
        /* <DEDUP_REMOVED lines=21> */
[----:B----4-:R-:W-:-:S05]  /*f3c0*/  LOP3.LUT R3, R29, R195, R48, 0x96, !PT ;  /* 0x000000c31d037212 */ /* 0x010fca00078e9630 */
[----:B------:R-:W-:Y:S01]  /*f3d0*/  IMAD.WIDE.U32 R20, R3, -0x2daee0ad, RZ ;  /* 0xd2511f5303147825 */ /* 0x000fe200078e00ff */
[----:B------:R-:W-:-:S04]  /*f3e0*/  LOP3.LUT R0, R7, R191, R28, 0x96, !PT ;  /* 0x000000bf07007212 */ /* 0x000fc800078e961c */
[----:B------:R-:W-:Y:S01]  /*f3f0*/  LOP3.LUT R2, R21, R192, R2, 0x96, !PT ;  /* 0x000000c015027212 */ /* 0x000fe200078e9602 */
[-C--:B------:R-:W-:Y:S02]  /*f400*/  FMUL.FTZ R162, R94, R5.reuse ;  /* 0x000000055ea27220 */ /* 0x080fe40000410000 */
[----:B------:R-:W-:Y:S02]  /*f410*/  FMUL.FTZ R163, R95, R5 ;  /* 0x000000055fa37220 */ /* 0x000fe40000410000 */
[----:B------:R-:W-:-:S04]  /*f420*/  IMAD.WIDE.U32 R4, R0, -0x2daee0ad, RZ ;  /* 0xd2511f5300047825 */ /* 0x000fc800078e00ff */
[----:B------:R-:W-:Y:S01]  /*f430*/  IMAD.WIDE.U32 R2, R2, -0x326172a9, RZ ;  /* 0xcd9e8d5702027825 */ /* 0x000fe200078e00ff */
[----:B------:R-:W-:-:S04]  /*f440*/  LOP3.LUT R0, R5, R224, R20, 0x96, !PT ;  /* 0x000000e005007212 */ /* 0x000fc800078e9614 */
[----:B------:R-:W-:Y:S01]  /*f450*/  LOP3.LUT R3, R3, R189, R6, 0x96, !PT ;  /* 0x000000bd03037212 */ /* 0x000fe200078e9606 */
[----:B------:R-:W-:Y:S01]  /*f460*/  IMAD.WIDE.U32 R6, R0, -0x326172a9, RZ ;  /* 0xcd9e8d5700067825 */ /* 0x000fe200078e00ff */
[----:B------:R-:W-:-:S03]  /*f470*/  F2FP.PACK_AB R80, R8, R10 ;  /* 0x0000000a0850723e */ /* 0x000fc600000000ff */
[----:B------:R-:W-:Y:S01]  /*f480*/  IMAD.WIDE.U32 R8, R3, -0x2daee0ad, RZ ;  /* 0xd2511f5303087825 */ /* 0x000fe200078e00ff */
[----:B------:R-:W-:-:S04]  /*f490*/  LOP3.LUT R5, R7, R234, R2, 0x96, !PT ;  /* 0x000000ea07057212 */ /* 0x000fc800078e9602 */
[----:B------:R-:W-:-:S05]  /*f4a0*/  LOP3.LUT R2, R9, R231, R4, 0x96, !PT ;  /* 0x000000e709027212 */ /* 0x000fca00078e9604 */
[----:B------:R-:W-:-:S05]  /*f4b0*/  IMAD.WIDE.U32 R2, R2, -0x326172a9, RZ ;  /* 0xcd9e8d5702027825 */ /* 0x000fca00078e00ff */
[----:B------:R-:W-:Y:S01]  /*f4c0*/  LOP3.LUT R0, R3, R232, R6, 0x96, !PT ;  /* 0x000000e803007212 */ /* 0x000fe200078e9606 */
[----:B------:R-:W-:-:S03]  /*f4d0*/  FADD.FTZ R10, R11, R22 ;  /* 0x000000160b0a7221 */ /* 0x000fc60000010000 */
[----:B------:R-:W-:-:S04]  /*f4e0*/  LOP3.LUT R4, R0, 0xff, RZ, 0xc0, !PT ;  /* 0x000000ff00047812 */ /* 0x000fc800078ec0ff */
[----:B------:R-:W-:Y:S01]  /*f4f0*/  ISETP.GE.U32.AND P0, PT, R194, R4, PT ;  /* 0x00000004c200720c */ /* 0x000fe20003f06070 */
[----:B------:R-:W-:Y:S02]  /*f500*/  FADD.FTZ R4, R12, R10 ;  /* 0x0000000a0c047221 */ /* 0x000fe40000010000 */
[----:B------:R-:W-:Y:S02]  /*f510*/  IMAD.MOV.U32 R6, RZ, RZ, R28 ;  /* 0x000000ffff067224 */ /* 0x000fe400078e001c */
[----:B------:R-:W-:Y:S02]  /*f520*/  IMAD.MOV.U32 R7, RZ, RZ, R29 ;  /* 0x000000ffff077224 */ /* 0x000fe400078e001d */
[----:B------:R-:W2:Y:S01]  /*f530*/  LDL.LU.64 R28, [R1+0x288] ;  /* 0x00028800011c7983 */ /* 0x000ea20000300a00 */
[----:B------:R-:W-:-:S03]  /*f540*/  PRMT R43, R229, 0x7610, R43 ;  /* 0x00007610e52b7816 */ /* 0x000fc6000000002b */
[----:B------:R1:W-:Y:S01]  /*f550*/  STL [R1+0x170], R4 ;  /* 0x0001700401007387 */ /* 0x0003e20000100800 */
[----:B------:R-:W-:Y:S01]  /*f560*/  PRMT R42, R229, 0x7632, R42 ;  /* 0x00007632e52a7816 */ /* 0x000fe2000000002a */
[----:B------:R-:W-:Y:S01]  /*f570*/  @!P0 HADD2 R88, -R43.H0_H0, -RZ.H0_H0 ;  /* 0xa00000ff2b588230 */ /* 0x000fe20000000900 */
[----:B------:R-:W-:Y:S02]  /*f580*/  IMAD.MOV.U32 R236, RZ, RZ, R83 ;  /* 0x000000ffffec7224 */ /* 0x000fe400078e0053 */
[----:B------:R-:W-:Y:S01]  /*f590*/  IMAD.MOV.U32 R83, RZ, RZ, R71 ;  /* 0x000000ffff537224 */ /* 0x000fe200078e0047 */
[----:B------:R-:W-:Y:S02]  /*f5a0*/  PRMT R71, R43, 0x5410, R42 ;  /* 0x000054102b477816 */ /* 0x000fe4000000002a */
[----:B------:R-:W-:Y:S02]  /*f5b0*/  @!P0 PRMT R43, R88, 0x5410, RZ ;  /* 0x00005410582b8816 */ /* 0x000fe400000000ff */
[----:B-1----:R-:W-:-:S04]  /*f5c0*/  LOP3.LUT R4, R0, 0xffff, RZ, 0xc0, !PT ;  /* 0x0000ffff00047812 */ /* 0x002fc800078ec0ff */
[----:B------:R-:W-:-:S04]  /*f5d0*/  SHF.R.U32.HI R4, RZ, 0x8, R4 ;  /* 0x00000008ff047819 */ /* 0x000fc80000011604 */
[----:B------:R-:W-:-:S04]  /*f5e0*/  LOP3.LUT R4, R4, 0xffff, RZ, 0xc0, !PT ;  /* 0x0000ffff04047812 */ /* 0x000fc800078ec0ff */
[----:B------:R-:W-:Y:S02]  /*f5f0*/  ISETP.GE.U32.AND P0, PT, R194, R4, PT ;  /* 0x00000004c200720c */ /* 0x000fe40003f06070 */
[----:B------:R-:W-:-:S11]  /*f600*/  SHF.R.U32.HI R4, RZ, 0x18, R0 ;  /* 0x00000018ff047819 */ /* 0x000fd60000011600 */
[----:B------:R-:W-:-:S05]  /*f610*/  @!P0 HADD2 R89, -R42.H0_H0, -RZ.H0_H0 ;  /* 0xa00000ff2a598230 */ /* 0x000fca0000000900 */
[----:B------:R-:W-:Y:S02]  /*f620*/  @!P0 PRMT R42, R89, 0x5410, RZ ;  /* 0x00005410592a8816 */ /* 0x000fe400000000ff */
[----:B------:R-:W-:Y:S02]  /*f630*/  ISETP.GE.U32.AND P0, PT, R194, R4, PT ;  /* 0x00000004c200720c */ /* 0x000fe40003f06070 */
[----:B------:R-:W-:Y:S02]  /*f640*/  SHF.R.U32.HI R0, RZ, 0x10, R0 ;  /* 0x00000010ff007819 */ /* 0x000fe40000011600 */
[----:B------:R-:W-:Y:S02]  /*f650*/  PRMT R39, R40, 0x7632, R39 ;  /* 0x0000763228277816 */ /* 0x000fe40000000027 */
[----:B------:R-:W-:Y:S01]  /*f660*/  LOP3.LUT R0, R0, 0xff, RZ, 0xc0, !PT ;  /* 0x000000ff00007812 */ /* 0x000fe200078ec0ff */
[----:B------:R-:W-:-:S03]  /*f670*/  IMAD.MOV.U32 R229, RZ, RZ, R233 ;  /* 0x000000ffffe57224 */ /* 0x000fc600078e00e9 */
[----:B------:R-:W-:-:S03]  /*f680*/  ISETP.GE.U32.AND P1, PT, R194, R0, PT ;  /* 0x00000000c200720c */ /* 0x000fc60003f26070 */
[----:B------:R-:W-:Y:S01]  /*f690*/  @!P0 HADD2 R90, -R39.H0_H0, -RZ.H0_H0 ;  /* 0xa00000ff275a8230 */ /* 0x000fe20000000900 */
[----:B------:R-:W-:Y:S01]  /*f6a0*/  LOP3.LUT R0, R2, 0xff, RZ, 0xc0, !PT ;  /* 0x000000ff02007812 */ /* 0x000fe200078ec0ff */
[----:B------:R-:W-:Y:S01]  /*f6b0*/  IMAD.MOV.U32 R233, RZ, RZ, R70 ;  /* 0x000000ffffe97224 */ /* 0x000fe200078e0046 */
[----:B------:R-:W-:Y:S02]  /*f6c0*/  PRMT R70, R40, 0x5410, R39 ;  /* 0x0000541028467816 */ /* 0x000fe40000000027 */
[----:B------:R-:W-:Y:S02]  /*f6d0*/  @!P0 PRMT R39, R90, 0x5410, RZ ;  /* 0x000054105a278816 */ /* 0x000fe400000000ff */
[----:B------:R-:W-:Y:S02]  /*f6e0*/  ISETP.GE.U32.AND P0, PT, R194, R0, PT ;  /* 0x00000000c200720c */ /* 0x000fe40003f06070 */
[----:B------:R-:W-:Y:S02]  /*f6f0*/  LOP3.LUT R0, R2, 0xffff, RZ, 0xc0, !PT ;  /* 0x0000ffff02007812 */ /* 0x000fe400078ec0ff */
[----:B------:R-:W-:-:S02]  /*f700*/  PRMT R38, R25, 0x7610, R38 ;  /* 0x0000761019267816 */ /* 0x000fc40000000026 */
[----:B------:R-:W-:Y:S02]  /*f710*/  SHF.R.U32.HI R0, RZ, 0x8, R0 ;  /* 0x00000008ff007819 */ /* 0x000fe40000011600 */
[----:B------:R-:W-:Y:S01]  /*f720*/  PRMT R37, R25, 0x7632, R37 ;  /* 0x0000763219257816 */ /* 0x000fe20000000025 */
[----:B------:R-:W-:Y:S01]  /*f730*/  IMAD.MOV.U32 R89, RZ, RZ, R7 ;  /* 0x000000ffff597224 */ /* 0x000fe200078e0007 */
[----:B------:R-:W-:-:S03]  /*f740*/  LOP3.LUT R0, R0, 0xffff, RZ, 0xc0, !PT ;  /* 0x0000ffff00007812 */ /* 0x000fc600078ec0ff */
[----:B------:R-:W-:Y:S01]  /*f750*/  @!P0 HADD2 R92, -R38.H0_H0, -RZ.H0_H0 ;  /* 0xa00000ff265c8230 */ /* 0x000fe20000000900 */
[----:B------:R-:W-:Y:S01]  /*f760*/  IMAD.MOV.U32 R7, RZ, RZ, R69 ;  /* 0x000000ffff077224 */ /* 0x000fe200078e0045 */
[----:B------:R-:W-:-:S03]  /*f770*/  PRMT R69, R38, 0x5410, R37 ;  /* 0x0000541026457816 */ /* 0x000fc60000000025 */
[----:B------:R-:W-:Y:S02]  /*f780*/  @!P0 PRMT R38, R92, 0x5410, RZ ;  /* 0x000054105c268816 */ /* 0x000fe400000000ff */
[----:B------:R-:W-:Y:S02]  /*f790*/  ISETP.GE.U32.AND P0, PT, R194, R0, PT ;  /* 0x00000000c200720c */ /* 0x000fe40003f06070 */
[--C-:B------:R-:W-:Y:S02]  /*f7a0*/  SHF.R.U32.HI R0, RZ, 0x10, R2.reuse ;  /* 0x00000010ff007819 */ /* 0x100fe40000011602 */
[----:B------:R-:W-:-:S09]  /*f7b0*/  SHF.R.U32.HI R2, RZ, 0x18, R2 ;  /* 0x00000018ff027819 */ /* 0x000fd20000011602 */
[----:B------:R-:W-:-:S05]  /*f7c0*/  @!P0 HADD2 R93, -R37.H0_H0, -RZ.H0_H0 ;  /* 0xa00000ff255d8230 */ /* 0x000fca0000000900 */
[----:B------:R-:W-:Y:S02]  /*f7d0*/  @!P0 PRMT R37, R93, 0x5410, RZ ;  /* 0x000054105d258816 */ /* 0x000fe400000000ff */
[----:B------:R-:W-:Y:S01]  /*f7e0*/  ISETP.GE.U32.AND P0, PT, R194, R2, PT ;  /* 0x00000002c200720c */ /* 0x000fe20003f06070 */
[----:B------:R-:W-:Y:S01]  /*f7f0*/  @!P1 HADD2 R91, -R40.H0_H0, -RZ.H0_H0 ;  /* 0xa00000ff285b9230 */ /* 0x000fe20000000900 */
[----:B------:R-:W-:Y:S01]  /*f800*/  LOP3.LUT R0, R0, 0xff, RZ, 0xc0, !PT ;  /* 0x000000ff00007812 */ /* 0x000fe200078ec0ff */
[----:B------:R-:W-:Y:S01]  /*f810*/  IMAD.WIDE.U32 R2, R5, -0x2daee0ad, RZ ;  /* 0xd2511f5305027825 */ /* 0x000fe200078e00ff */
[----:B------:R-:W-:Y:S02]  /*f820*/  PRMT R26, R27, 0x7632, R26 ;  /* 0x000076321b1a7816 */ /* 0x000fe4000000001a */
[----:B------:R-:W-:Y:S02]  /*f830*/  @!P1 PRMT R40, R91, 0x5410, RZ ;  /* 0x000054105b289816 */ /* 0x000fe400000000ff */
[----:B------:R-:W-:-:S02]  /*f840*/  ISETP.GE.U32.AND P1, PT, R194, R0, PT ;  /* 0x00000000c200720c */ /* 0x000fc40003f26070 */
[----:B------:R-:W-:Y:S01]  /*f850*/  LOP3.LUT R0, R3, R252, R8, 0x96, !PT ;  /* 0x000000fc03007212 */ /* 0x000fe200078e9608 */
[----:B------:R-:W-:Y:S02]  /*f860*/  IMAD.MOV.U32 R88, RZ, RZ, R6 ;  /* 0x000000ffff587224 */ /* 0x000fe400078e0006 */
[----:B------:R-:W-:Y:S01]  /*f870*/  @!P0 HADD2 R95, -R26.H0_H0, -RZ.H0_H0 ;  /* 0xa00000ff1a5f8230 */ /* 0x000fe20000000900 */
[----:B------:R-:W-:Y:S01]  /*f880*/  LOP3.LUT R4, R0, 0xff, RZ, 0xc0, !PT ;  /* 0x000000ff00047812 */ /* 0x000fe200078ec0ff */
[----:B------:R-:W-:Y:S01]  /*f890*/  IMAD.MOV.U32 R6, RZ, RZ, R68 ;  /* 0x000000ffff067224 */ /* 0x000fe200078e0044 */
[----:B------:R-:W-:Y:S02]  /*f8a0*/  PRMT R68, R27, 0x5410, R26 ;  /* 0x000054101b447816 */ /* 0x000fe4000000001a */
[----:B------:R-:W-:Y:S02]  /*f8b0*/  @!P0 PRMT R26, R95, 0x5410, RZ ;  /* 0x000054105f1a8816 */ /* 0x000fe400000000ff */
[----:B------:R-:W-:-:S02]  /*f8c0*/  ISETP.GE.U32.AND P0, PT, R194, R4, PT ;  /* 0x00000004c200720c */ /* 0x000fc40003f06070 */
[----:B------:R-:W-:Y:S02]  /*f8d0*/  LOP3.LUT R4, R0, 0xffff, RZ, 0xc0, !PT ;  /* 0x0000ffff00047812 */ /* 0x000fe400078ec0ff */
[C---:B------:R-:W-:Y:S02]  /*f8e0*/  PRMT R25, R23.reuse, 0x7610, R25 ;  /* 0x0000761017197816 */ /* 0x040fe40000000019 */
[----:B------:R-:W-:Y:S02]  /*f8f0*/  SHF.R.U32.HI R4, RZ, 0x8, R4 ;  /* 0x00000008ff047819 */ /* 0x000fe40000011604 */
[----:B------:R-:W-:Y:S01]  /*f900*/  PRMT R24, R23, 0x7632, R24 ;  /* 0x0000763217187816 */ /* 0x000fe20000000018 */
[----:B------:R-:W-:Y:S01]  /*f910*/  IMAD.MOV.U32 R91, RZ, RZ, R159 ;  /* 0x000000ffff5b7224 */ /* 0x000fe200078e009f */
[----:B------:R-:W-:-:S03]  /*f920*/  LOP3.LUT R4, R4, 0xffff, RZ, 0xc0, !PT ;  /* 0x0000ffff04047812 */ /* 0x000fc600078ec0ff */
[----:B------:R-:W-:Y:S01]  /*f930*/  @!P0 HADD2 R116, -R25.H0_H0, -RZ.H0_H0 ;  /* 0xa00000ff19748230 */ /* 0x000fe20000000900 */
[----:B------:R-:W-:-:S04]  /*f940*/  PRMT R159, R25, 0x5410, R24 ;  /* 0x00005410199f7816 */ /* 0x000fc80000000018 */
[----:B------:R-:W-:Y:S02]  /*f950*/  @!P0 PRMT R25, R116, 0x5410, RZ ;  /* 0x0000541074198816 */ /* 0x000fe400000000ff */
[----:B------:R-:W-:Y:S02]  /*f960*/  ISETP.GE.U32.AND P0, PT, R194, R4, PT ;  /* 0x00000004c200720c */ /* 0x000fe40003f06070 */
[C---:B------:R-:W-:Y:S02]  /*f970*/  PRMT R22, R41.reuse, 0x7632, R22 ;  /* 0x0000763229167816 */ /* 0x040fe40000000016 */
[----:B------:R-:W-:Y:S01]  /*f980*/  PRMT R23, R41, 0x7610, R23 ;  /* 0x0000761029177816 */ /* 0x000fe20000000017 */
[----:B------:R-:W-:Y:S01]  /*f990*/  IMAD.MOV.U32 R90, RZ, RZ, R158 ;  /* 0x000000ffff5a7224 */ /* 0x000fe200078e009e */
[----:B------:R-:W-:Y:S01]  /*f9a0*/  SHF.R.U32.HI R4, RZ, 0x10, R0 ;  /* 0x00000010ff047819 */ /* 0x000fe20000011600 */
[----:B------:R-:W-:Y:S01]  /*f9b0*/  IMAD.MOV.U32 R235, RZ, RZ, R228 ;  /* 0x000000ffffeb7224 */ /* 0x000fe200078e00e4 */
[----:B------:R-:W-:Y:S01]  /*f9c0*/  SHF.R.U32.HI R0, RZ, 0x18, R0 ;  /* 0x00000018ff007819 */ /* 0x000fe20000011600 */
[----:B------:R-:W-:Y:S01]  /*f9d0*/  @!P1 HADD2 R94, -R27.H0_H0, -RZ.H0_H0 ;  /* 0xa00000ff1b5e9230 */ /* 0x000fe20000000900 */
[----:B------:R-:W-:Y:S01]  /*f9e0*/  IMAD.MOV.U32 R95, RZ, RZ, R45 ;  /* 0x000000ffff5f7224 */ /* 0x000fe200078e002d */
[----:B------:R-:W-:-:S02]  /*f9f0*/  PRMT R17, R230, 0x7610, R17 ;  /* 0x00007610e6117816 */ /* 0x000fc40000000011 */
[----:B------:R-:W-:Y:S01]  /*fa00*/  PRMT R16, R230, 0x7632, R16 ;  /* 0x00007632e6107816 */ /* 0x000fe20000000010 */
[----:B------:R-:W-:Y:S01]  /*fa10*/  @!P0 HADD2 R117, -R24.H0_H0, -RZ.H0_H0 ;  /* 0xa00000ff18758230 */ /* 0x000fe20000000900 */
[C---:B------:R-:W-:Y:S02]  /*fa20*/  PRMT R13, R185.reuse, 0x7610, R13 ;  /* 0x00007610b90d7816 */ /* 0x040fe4000000000d */
[----:B------:R-:W-:Y:S02]  /*fa30*/  PRMT R12, R185, 0x7632, R12 ;  /* 0x00007632b90c7816 */ /* 0x000fe4000000000c */
[----:B------:R-:W-:Y:S01]  /*fa40*/  PRMT R18, R19, 0x7632, R18 ;  /* 0x0000763213127816 */ /* 0x000fe20000000012 */
[----:B------:R-:W-:Y:S01]  /*fa50*/  IMAD.MOV.U32 R92, RZ, RZ, R156 ;  /* 0x000000ffff5c7224 */ /* 0x000fe200078e009c */
[----:B------:R-:W-:Y:S02]  /*fa60*/  @!P0 PRMT R24, R117, 0x5410, RZ ;  /* 0x0000541075188816 */ /* 0x000fe400000000ff */
[----:B------:R-:W-:-:S02]  /*fa70*/  PRMT R10, R81, 0x7632, R10 ;  /* 0x00007632510a7816 */ /* 0x000fc4000000000a */
[----:B------:R-:W-:Y:S01]  /*fa80*/  PRMT R11, R81, 0x7610, R11 ;  /* 0x00007610510b7816 */ /* 0x000fe2000000000b */
[----:B------:R-:W-:Y:S01]  /*fa90*/  IMAD.MOV.U32 R91, RZ, RZ, R202 ;  /* 0x000000ffff5b7224 */ /* 0x000fe200078e00ca */
[----:B------:R-:W-:Y:S01]  /*faa0*/  ISETP.GE.U32.AND P0, PT, R194, R0, PT ;  /* 0x00000000c200720c */ /* 0x000fe20003f06070 */
[----:B------:R-:W3:Y:S01]  /*fab0*/  LDL R116, [R1+0x174] ;  /* 0x0001740001747983 */ /* 0x000ee20000100800 */
[----:B------:R-:W-:Y:S02]  /*fac0*/  LOP3.LUT R0, R2, 0xff, RZ, 0xc0, !PT ;  /* 0x000000ff02007812 */ /* 0x000fe400078ec0ff */
[----:B------:R-:W-:-:S09]  /*fad0*/  PRMT R158, R23, 0x5410, R22 ;  /* 0x00005410179e7816 */ /* 0x000fd20000000016 */
[----:B------:R-:W-:-:S05]  /*fae0*/  @!P0 HADD2 R119, -R22.H0_H0, -RZ.H0_H0 ;  /* 0xa00000ff16778230 */ /* 0x000fca0000000900 */
[----:B------:R-:W-:Y:S02]  /*faf0*/  @!P0 PRMT R22, R119, 0x5410, RZ ;  /* 0x0000541077168816 */ /* 0x000fe400000000ff */
[----:B------:R-:W-:Y:S02]  /*fb00*/  ISETP.GE.U32.AND P0, PT, R194, R0, PT ;  /* 0x00000000c200720c */ /* 0x000fe40003f06070 */
[----:B------:R-:W-:Y:S01]  /*fb10*/  LOP3.LUT R0, R2, 0xffff, RZ, 0xc0, !PT ;  /* 0x0000ffff02007812 */ /* 0x000fe200078ec0ff */
[----:B------:R-:W-:Y:S01]  /*fb20*/  IMAD.MOV.U32 R228, RZ, RZ, R227 ;  /* 0x000000ffffe47224 */ /* 0x000fe200078e00e3 */
[----:B------:R-:W-:Y:S02]  /*fb30*/  PRMT R41, R36, 0x7632, R41 ;  /* 0x0000763224297816 */ /* 0x000fe40000000029 */
[----:B------:R-:W-:Y:S01]  /*fb40*/  SHF.R.U32.HI R0, RZ, 0x8, R0 ;  /* 0x00000008ff007819 */ /* 0x000fe20000011600 */
[----:B------:R-:W-:Y:S02]  /*fb50*/  IMAD.MOV.U32 R227, RZ, RZ, R201 ;  /* 0x000000ffffe37224 */ /* 0x000fe400078e00c9 */
[----:B------:R-:W-:Y:S01]  /*fb60*/  IMAD.MOV.U32 R201, RZ, RZ, R157 ;  /* 0x000000ffffc97224 */ /* 0x000fe200078e009d */
[----:B------:R-:W-:-:S03]  /*fb70*/  LOP3.LUT R0, R0, 0xffff, RZ, 0xc0, !PT ;  /* 0x0000ffff00007812 */ /* 0x000fc600078ec0ff */
[----:B------:R-:W-:Y:S01]  /*fb80*/  @!P0 HADD2 R120, -R36.H0_H0, -RZ.H0_H0 ;  /* 0xa00000ff24788230 */ /* 0x000fe20000000900 */
[----:B------:R-:W-:-:S04]  /*fb90*/  PRMT R157, R36, 0x5410, R41 ;  /* 0x00005410249d7816 */ /* 0x000fc80000000029 */
[----:B------:R-:W-:Y:S02]  /*fba0*/  @!P0 PRMT R36, R120, 0x5410, RZ ;  /* 0x0000541078248816 */ /* 0x000fe400000000ff */
[----:B------:R-:W-:Y:S02]  /*fbb0*/  ISETP.GE.U32.AND P0, PT, R194, R0, PT ;  /* 0x00000000c200720c */ /* 0x000fe40003f06070 */
[----:B------:R-:W-:-:S04]  /*fbc0*/  SHF.R.U32.HI R0, RZ, 0x10, R2 ;  /* 0x00000010ff007819 */ /* 0x000fc80000011602 */
[----:B------:R-:W-:Y:S02]  /*fbd0*/  LOP3.LUT R0, R0, 0xff, RZ, 0xc0, !PT ;  /* 0x000000ff00007812 */ /* 0x000fe400078ec0ff */
[----:B------:R-:W-:Y:S02]  /*fbe0*/  LOP3.LUT R4, R4, 0xff, RZ, 0xc0, !PT ;  /* 0x000000ff04047812 */ /* 0x000fe400078ec0ff */
[----:B------:R-:W-:Y:S02]  /*fbf0*/  ISETP.GE.U32.AND P5, PT, R194, R0, PT ;  /* 0x00000000c200720c */ /* 0x000fe40003fa6070 */
[----:B------:R-:W-:Y:S02]  /*fc00*/  LOP3.LUT R0, R15, R198, R90, 0x96, !PT ;  /* 0x000000c60f007212 */ /* 0x000fe400078e965a */
[----:B------:R-:W-:Y:S02]  /*fc10*/  @!P1 PRMT R27, R94, 0x5410, RZ ;  /* 0x000054105e1b9816 */ /* 0x000fe400000000ff */
[----:B------:R-:W-:Y:S01]  /*fc20*/  ISETP.GE.U32.AND P1, PT, R194, R4, PT ;  /* 0x00000004c200720c */ /* 0x000fe20003f26070 */
[----:B------:R-:W-:Y:S01]  /*fc30*/  IMAD.WIDE.U32 R4, R0, -0x2daee0ad, RZ ;  /* 0xd2511f5300047825 */ /* 0x000fe200078e00ff */
[----:B------:R-:W-:-:S04]  /*fc40*/  LOP3.LUT R3, R89, R195, R14, 0x96, !PT ;  /* 0x000000c359037212 */ /* 0x000fc800078e960e */
[----:B------:R-:W-:Y:S01]  /*fc50*/  LOP3.LUT R0, R5, R193, R6, 0x96, !PT ;  /* 0x000000c105007212 */ /* 0x000fe200078e9606 */
[----:B------:R-:W-:-:S04]  /*fc60*/  IMAD.WIDE.U32 R8, R3, -0x2daee0ad, RZ ;  /* 0xd2511f5303087825 */ /* 0x000fc800078e00ff */
[----:B------:R-:W-:Y:S01]  /*fc70*/  IMAD.WIDE.U32 R6, R0, -0x326172a9, RZ ;  /* 0xcd9e8d5700067825 */ /* 0x000fe200078e00ff */
[----:B------:R-:W-:-:S04]  /*fc80*/  LOP3.LUT R3, R9, R192, R4, 0x96, !PT ;  /* 0x000000c009037212 */ /* 0x000fc800078e9604 */
[----:B------:R-:W-:-:S05]  /*fc90*/  LOP3.LUT R0, R7, R191, R88, 0x96, !PT ;  /* 0x000000bf07007212 */ /* 0x000fca00078e9658 */
[----:B------:R-:W-:-:S05]  /*fca0*/  IMAD.WIDE.U32 R4, R0, -0x2daee0ad, RZ ;  /* 0xd2511f5300047825 */ /* 0x000fca00078e00ff */
[----:B------:R-:W-:Y:S01]  /*fcb0*/  LOP3.LUT R5, R5, R224, R8, 0x96, !PT ;  /* 0x000000e005057212 */ /* 0x000fe200078e9608 */
[----:B------:R-:W-:-:S05]  /*fcc0*/  IMAD.WIDE.U32 R8, R3, -0x326172a9, RZ ;  /* 0xcd9e8d5703087825 */ /* 0x000fca00078e00ff */
[----:B------:R-:W-:Y:S01]  /*fcd0*/  LOP3.LUT R0, R9, R189, R6, 0x96, !PT ;  /* 0x000000bd09007212 */ /* 0x000fe200078e9606 */
[----:B------:R-:W-:-:S04]  /*fce0*/  IMAD.MOV.U32 R94, RZ, RZ, R44 ;  /* 0x000000ffff5e7224 */ /* 0x000fc800078e002c */
[----:B------:R-:W-:Y:S01]  /*fcf0*/  IMAD.WIDE.U32 R44, R0, -0x2daee0ad, RZ ;  /* 0xd2511f53002c7825 */ /* 0x000fe200078e00ff */
[----:B------:R-:W-:-:S04]  /*fd00*/  SHF.R.U32.HI R6, RZ, 0x18, R2 ;  /* 0x00000018ff067819 */ /* 0x000fc80000011602 */
[----:B------:R-:W-:Y:S01]  /*fd10*/  LOP3.LUT R3, R45, R231, R4, 0x96, !PT ;  /* 0x000000e72d037212 */ /* 0x000fe200078e9604 */
[----:B------:R-:W-:-:S04]  /*fd20*/  IMAD.WIDE.U32 R4, R5, -0x326172a9, RZ ;  /* 0xcd9e8d5705047825 */ /* 0x000fc800078e00ff */
[----:B------:R-:W-:Y:S01]  /*fd30*/  IMAD.WIDE.U32 R2, R3, -0x326172a9, RZ ;  /* 0xcd9e8d5703027825 */ /* 0x000fe200078e00ff */
[----:B------:R-:W-:-:S04]  /*fd40*/  @!P0 HADD2 R121, -R41.H0_H0, -RZ.H0_H0 ;  /* 0xa00000ff29798230 */ /* 0x000fc80000000900 */
[----:B------:R-:W-:-:S04]  /*fd50*/  LOP3.LUT R0, R3, R232, R4, 0x96, !PT ;  /* 0x000000e803007212 */ /* 0x000fc800078e9604 */
[----:B------:R-:W-:Y:S02]  /*fd60*/  LOP3.LUT R4, R0, 0xff, RZ, 0xc0, !PT ;  /* 0x000000ff00047812 */ /* 0x000fe400078ec0ff */
[----:B------:R-:W-:Y:S02]  /*fd70*/  @!P0 PRMT R41, R121, 0x5410, RZ ;  /* 0x0000541079298816 */ /* 0x000fe400000000ff */
[----:B------:R-:W-:Y:S02]  /*fd80*/  ISETP.GE.U32.AND P0, PT, R194, R4, PT ;  /* 0x00000004c200720c */ /* 0x000fe40003f06070 */
[----:B------:R-:W-:-:S04]  /*fd90*/  LOP3.LUT R4, R0, 0xffff, RZ, 0xc0, !PT ;  /* 0x0000ffff00047812 */ /* 0x000fc800078ec0ff */
[----:B------:R-:W-:Y:S01]  /*fda0*/  SHF.R.U32.HI R4, RZ, 0x8, R4 ;  /* 0x00000008ff047819 */ /* 0x000fe20000011604 */
[----:B------:R-:W-:Y:S01]  /*fdb0*/  IMAD.MOV.U32 R90, RZ, RZ, R199 ;  /* 0x000000ffff5a7224 */ /* 0x000fe200078e00c7 */
[----:B------:R-:W-:Y:S02]  /*fdc0*/  PRMT R199, R17, 0x5410, R16 ;  /* 0x0000541011c77816 */ /* 0x000fe40000000010 */
[----:B------:R-:W-:-:S03]  /*fdd0*/  LOP3.LUT R4, R4, 0xffff, RZ, 0xc0, !PT ;  /* 0x0000ffff04047812 */ /* 0x000fc600078ec0ff */
[----:B------:R-:W-:-:S05]  /*fde0*/  @!P0 HADD2 R123, -R17.H0_H0, -RZ.H0_H0 ;  /* 0xa00000ff117b8230 */ /* 0x000fca0000000900 */
[----:B------:R-:W-:Y:S02]  /*fdf0*/  @!P0 PRMT R17, R123, 0x5410, RZ ;  /* 0x000054107b118816 */ /* 0x000fe400000000ff */
[----:B------:R-:W-:Y:S02]  /*fe00*/  ISETP.GE.U32.AND P0, PT, R194, R4, PT ;  /* 0x00000004c200720c */ /* 0x000fe40003f06070 */
[--C-:B------:R-:W-:Y:S02]  /*fe10*/  SHF.R.U32.HI R4, RZ, 0x10, R0.reuse ;  /* 0x00000010ff047819 */ /* 0x100fe40000011600 */
[----:B------:R-:W-:-:S09]  /*fe20*/  SHF.R.U32.HI R0, RZ, 0x18, R0 ;  /* 0x00000018ff007819 */ /* 0x000fd20000011600 */
[----:B------:R-:W-:-:S05]  /*fe30*/  @!P0 HADD2 R125, -R16.H0_H0, -RZ.H0_H0 ;  /* 0xa00000ff107d8230 */ /* 0x000fca0000000900 */
[----:B------:R-:W-:Y:S02]  /*fe40*/  @!P0 PRMT R16, R125, 0x5410, RZ ;  /* 0x000054107d108816 */ /* 0x000fe400000000ff */
[----:B------:R-:W-:Y:S02]  /*fe50*/  ISETP.GE.U32.AND P0, PT, R194, R0, PT ;  /* 0x00000000c200720c */ /* 0x000fe40003f06070 */
[C---:B------:R-:W-:Y:S02]  /*fe60*/  PRMT R14, R82.reuse, 0x7632, R14 ;  /* 0x00007632520e7816 */ /* 0x040fe4000000000e */
[----:B------:R-:W-:Y:S01]  /*fe70*/  PRMT R15, R82, 0x7610, R15 ;  /* 0x00007610520f7816 */ /* 0x000fe2000000000f */
[----:B------:R-:W-:Y:S01]  /*fe80*/  IMAD.MOV.U32 R89, RZ, RZ, R196 ;  /* 0x000000ffff597224 */ /* 0x000fe200078e00c4 */
[----:B------:R-:W-:Y:S02]  /*fe90*/  LOP3.LUT R0, R2, 0xff, RZ, 0xc0, !PT ;  /* 0x000000ff02007812 */ /* 0x000fe400078ec0ff */
[----:B------:R-:W-:-:S05]  /*fea0*/  PRMT R196, R15, 0x5410, R14 ;  /* 0x000054100fc47816 */ /* 0x000fca000000000e */
[----:B------:R-:W-:-:S05]  /*feb0*/  @!P0 HADD2 R126, -R14.H0_H0, -RZ.H0_H0 ;  /* 0xa00000ff0e7e8230 */ /* 0x000fca0000000900 */
[----:B------:R-:W-:Y:S02]  /*fec0*/  @!P0 PRMT R14, R126, 0x5410, RZ ;  /* 0x000054107e0e8816 */ /* 0x000fe400000000ff */
[----:B------:R-:W-:Y:S01]  /*fed0*/  ISETP.GE.U32.AND P0, PT, R194, R0, PT ;  /* 0x00000000c200720c */ /* 0x000fe20003f06070 */
[----:B------:R-:W-:Y:S01]  /*fee0*/  @!P1 HADD2 R118, -R23.H0_H0, -RZ.H0_H0 ;  /* 0xa00000ff17769230 */ /* 0x000fe20000000900 */
[----:B------:R-:W-:-:S04]  /*fef0*/  LOP3.LUT R0, R2, 0xffff, RZ, 0xc0, !PT ;  /* 0x0000ffff02007812 */ /* 0x000fc800078ec0ff */
[----:B------:R-:W-:Y:S02]  /*ff00*/  @!P1 PRMT R23, R118, 0x5410, RZ ;  /* 0x0000541076179816 */ /* 0x000fe400000000ff */
[----:B------:R-:W-:Y:S02]  /*ff10*/  ISETP.GE.U32.AND P1, PT, R194, R6, PT ;  /* 0x00000006c200720c */ /* 0x000fe40003f26070 */
[----:B------:R-:W-:Y:S01]  /*ff20*/  SHF.R.U32.HI R0, RZ, 0x8, R0 ;  /* 0x00000008ff007819 */ /* 0x000fe20000011600 */
[----:B------:R-:W-:Y:S02]  /*ff30*/  IMAD.MOV.U32 R88, RZ, RZ, R223 ;  /* 0x000000ffff587224 */ /* 0x000fe400078e00df */
[----:B------:R-:W-:Y:S01]  /*ff40*/  @!P0 HADD2 R128, -R13.H0_H0, -RZ.H0_H0 ;  /* 0xa00000ff0d808230 */ /* 0x000fe20000000900 */
[----:B------:R-:W-:Y:S01]  /*ff50*/  LOP3.LUT R0, R0, 0xffff, RZ, 0xc0, !PT ;  /* 0x0000ffff00007812 */ /* 0x000fe200078ec0ff */
[----:B------:R-:W-:Y:S01]  /*ff60*/  IMAD.MOV.U32 R223, RZ, RZ, R187 ;  /* 0x000000ffffdf7224 */ /* 0x000fe200078e00bb */
[----:B------:R-:W-:-:S02]  /*ff70*/  PRMT R187, R13, 0x5410, R12 ;  /* 0x000054100dbb7816 */ /* 0x000fc4000000000c */
[----:B------:R-:W-:Y:S02]  /*ff80*/  @!P0 PRMT R13, R128, 0x5410, RZ ;  /* 0x00005410800d8816 */ /* 0x000fe400000000ff */
[----:B------:R-:W-:Y:S01]  /*ff90*/  ISETP.GE.U32.AND P0, PT, R194, R0, PT ;  /* 0x00000000c200720c */ /* 0x000fe20003f06070 */
[----:B------:R-:W-:Y:S01]  /*ffa0*/  @!P1 HADD2 R124, -R18.H0_H0, -RZ.H0_H0 ;  /* 0xa00000ff127c9230 */ /* 0x000fe20000000900 */
[----:B------:R-:W-:Y:S02]  /*ffb0*/  LOP3.LUT R4, R4, 0xff, RZ, 0xc0, !PT ;  /* 0x000000ff04047812 */ /* 0x000fe400078ec0ff */
[----:B------:R-:W-:Y:S02]  /*ffc0*/  PRMT R156, R19, 0x5410, R18 ;  /* 0x00005410139c7816 */ /* 0x000fe40000000012 */
[----:B------:R-:W-:Y:S02]  /*ffd0*/  @!P1 PRMT R18, R124, 0x5410, RZ ;  /* 0x000054107c129816 */ /* 0x000fe400000000ff */
[----:B------:R-:W-:-:S02]  /*ffe0*/  ISETP.GE.U32.AND P1, PT, R194, R4, PT ;  /* 0x00000004c200720c */ /* 0x000fc40003f26070 */
[----:B------:R-:W-:-:S03]  /*fff0*/  SHF.R.U32.HI R0, RZ, 0x10, R2 ;  /* 0x00000010ff007819 */ /* 0x000fc60000011602 */
[----:B------:R-:W-:Y:S01]  /*10000*/  @!P0 HADD2 R129, -R12.H0_H0, -RZ.H0_H0 ;  /* 0xa00000ff0c818230 */ /* 0x000fe20000000900 */
[----:B------:R-:W-:Y:S02]  /*10010*/  SHF.R.U32.HI R2, RZ, 0x18, R2 ;  /* 0x00000018ff027819 */ /* 0x000fe40000011602 */
[----:B------:R-:W-:Y:S02]  /*10020*/  LOP3.LUT R5, R5, R234, R8, 0x96, !PT ;  /* 0x000000ea05057212 */ /* 0x000fe400078e9608 */
[----:B------:R-:W-:Y:S02]  /*10030*/  @!P0 PRMT R12, R129, 0x5410, RZ ;  /* 0x00005410810c8816 */ /* 0x000fe400000000ff */
[----:B------:R-:W-:Y:S01]  /*10040*/  ISETP.GE.U32.AND P0, PT, R194, R2, PT ;  /* 0x00000002c200720c */ /* 0x000fe20003f06070 */
[----:B------:R-:W-:Y:S01]  /*10050*/  @!P1 HADD2 R127, -R15.H0_H0, -RZ.H0_H0 ;  /* 0xa00000ff0f7f9230 */ /* 0x000fe20000000900 */
[----:B------:R-:W-:Y:S01]  /*10060*/  LOP3.LUT R0, R0, 0xff, RZ, 0xc0, !PT ;  /* 0x000000ff00007812 */ /* 0x000fe200078ec0ff */
[----:B------:R-:W-:-:S03]  /*10070*/  IMAD.WIDE.U32 R2, R5, -0x2daee0ad, RZ ;  /* 0xd2511f5305027825 */ /* 0x000fc600078e00ff */
[----:B------:R-:W-:Y:S02]  /*10080*/  @!P1 PRMT R15, R127, 0x5410, RZ ;  /* 0x000054107f0f9816 */ /* 0x000fe400000000ff */
[----:B------:R-:W-:Y:S02]  /*10090*/  ISETP.GE.U32.AND P1, PT, R194, R0, PT ;  /* 0x00000000c200720c */ /* 0x000fe40003f26070 */
[----:B------:R-:W-:-:S03]  /*100a0*/  LOP3.LUT R0, R3, R252, R44, 0x96, !PT ;  /* 0x000000fc03007212 */ /* 0x000fc600078e962c */
[----:B------:R-:W-:Y:S01]  /*100b0*/  @!P0 HADD2 R131, -R10.H0_H0, -RZ.H0_H0 ;  /* 0xa00000ff0a838230 */ /* 0x000fe20000000900 */
[----:B------:R-:W-:Y:S02]  /*100c0*/  LOP3.LUT R4, R0, 0xff, RZ, 0xc0, !PT ;  /* 0x000000ff00047812 */ /* 0x000fe400078ec0ff */
[----:B------:R-:W-:Y:S02]  /*100d0*/  PRMT R185, R11, 0x5410, R10 ;  /* 0x000054100bb97816 */ /* 0x000fe4000000000a */
[----:B------:R-:W-:Y:S02]  /*100e0*/  @!P0 PRMT R10, R131, 0x5410, RZ ;  /* 0x00005410830a8816 */ /* 0x000fe400000000ff */
[----:B------:R-:W-:Y:S02]  /*100f0*/  ISETP.GE.U32.AND P0, PT, R194, R4, PT ;  /* 0x00000004c200720c */ /* 0x000fe40003f06070 */
[----:B------:R-:W-:Y:S02]  /*10100*/  LOP3.LUT R4, R0, 0xffff, RZ, 0xc0, !PT ;  /* 0x0000ffff00047812 */ /* 0x000fe400078ec0ff */
[----:B------:R-:W-:-:S02]  /*10110*/  PRMT R9, R179, 0x7610, R9 ;  /* 0x00007610b3097816 */ /* 0x000fc40000000009 */
[----:B------:R-:W-:Y:S02]  /*10120*/  SHF.R.U32.HI R4, RZ, 0x8, R4 ;  /* 0x00000008ff047819 */ /* 0x000fe40000011604 */
[----:B------:R-:W-:Y:S02]  /*10130*/  PRMT R8, R179, 0x7632, R8 ;  /* 0x00007632b3087816 */ /* 0x000fe40000000008 */
[----:B------:R-:W-:-:S03]  /*10140*/  LOP3.LUT R4, R4, 0xffff, RZ, 0xc0, !PT ;  /* 0x0000ffff04047812 */ /* 0x000fc600078ec0ff */
[----:B------:R-:W-:Y:S01]  /*10150*/  @!P0 HADD2 R164, -R9.H0_H0, -RZ.H0_H0 ;  /* 0xa00000ff09a48230 */ /* 0x000fe20000000900 */
[----:B------:R-:W-:-:S04]  /*10160*/  PRMT R202, R9, 0x5410, R8 ;  /* 0x0000541009ca7816 */ /* 0x000fc80000000008 */
[----:B------:R-:W-:Y:S02]  /*10170*/  @!P0 PRMT R9, R164, 0x5410, RZ ;  /* 0x00005410a4098816 */ /* 0x000fe400000000ff */
[----:B------:R-:W-:-:S13]  /*10180*/  ISETP.GE.U32.AND P0, PT, R194, R4, PT ;  /* 0x00000004c200720c */ /* 0x000fda0003f06070 */
[----:B------:R-:W-:-:S05]  /*10190*/  @!P0 HADD2 R165, -R8.H0_H0, -RZ.H0_H0 ;  /* 0xa00000ff08a58230 */ /* 0x000fca0000000900 */
[----:B------:R-:W-:Y:S01]  /*101a0*/  @!P0 PRMT R8, R165, 0x5410, RZ ;  /* 0x00005410a5088816 */ /* 0x000fe200000000ff */
[----:B------:R-:W-:Y:S02]  /*101b0*/  IMAD.MOV.U32 R165, RZ, RZ, R95 ;  /* 0x000000ffffa57224 */ /* 0x000fe400078e005f */
[----:B------:R-:W4:Y:S01]  /*101c0*/  LDL R95, [R1+0x19c] ;  /* 0x00019c00015f7983 */ /* 0x000f220000100800 */
[--C-:B------:R-:W-:Y:S02]  /*101d0*/  SHF.R.U32.HI R4, RZ, 0x10, R0.reuse ;  /* 0x00000010ff047819 */ /* 0x100fe40000011600 */
[----:B------:R-:W-:-:S04]  /*101e0*/  SHF.R.U32.HI R0, RZ, 0x18, R0 ;  /* 0x00000018ff007819 */ /* 0x000fc80000011600 */
[----:B------:R-:W-:Y:S02]  /*101f0*/  ISETP.GE.U32.AND P0, PT, R194, R0, PT ;  /* 0x00000000c200720c */ /* 0x000fe40003f06070 */
[C---:B------:R-:W-:Y:S01]  /*10200*/  PRMT R6, R80.reuse, 0x7632, R6 ;  /* 0x0000763250067816 */ /* 0x040fe20000000006 */
[----:B------:R-:W-:Y:S01]  /*10210*/  IMAD.MOV.U32 R93, RZ, RZ, R228 ;  /* 0x000000ffff5d7224 */ /* 0x000fe200078e00e4 */
[----:B------:R-:W-:Y:S01]  /*10220*/  PRMT R7, R80, 0x7610, R7 ;  /* 0x0000761050077816 */ /* 0x000fe20000000007 */
[----:B------:R-:W-:Y:S01]  /*10230*/  IMAD.MOV.U32 R228, RZ, RZ, R227 ;  /* 0x000000ffffe47224 */ /* 0x000fe200078e00e3 */
[----:B------:R-:W-:Y:S01]  /*10240*/  LOP3.LUT R0, R2, 0xff, RZ, 0xc0, !PT ;  /* 0x000000ff02007812 */ /* 0x000fe200078ec0ff */
[----:B------:R-:W-:Y:S01]  /*10250*/  IMAD.MOV.U32 R227, RZ, RZ, R201 ;  /* 0x000000ffffe37224 */ /* 0x000fe200078e00c9 */
[----:B------:R-:W-:-:S05]  /*10260*/  PRMT R201, R7, 0x5410, R6 ;  /* 0x0000541007c97816 */ /* 0x000fca0000000006 */
[----:B------:R-:W-:-:S05]  /*10270*/  @!P0 HADD2 R166, -R6.H0_H0, -RZ.H0_H0 ;  /* 0xa00000ff06a68230 */ /* 0x000fca0000000900 */
[----:B------:R-:W-:Y:S02]  /*10280*/  @!P0 PRMT R6, R166, 0x5410, RZ ;  /* 0x00005410a6068816 */ /* 0x000fe400000000ff */
[----:B------:R-:W-:Y:S01]  /*10290*/  ISETP.GE.U32.AND P0, PT, R194, R0, PT ;  /* 0x00000000c200720c */ /* 0x000fe20003f06070 */
[----:B------:R-:W-:Y:S01]  /*102a0*/  @!P1 HADD2 R130, -R11.H0_H0, -RZ.H0_H0 ;  /* 0xa00000ff0b829230 */ /* 0x000fe20000000900 */
[----:B------:R-:W-:Y:S02]  /*102b0*/  LOP3.LUT R0, R2, 0xffff, RZ, 0xc0, !PT ;  /* 0x0000ffff02007812 */ /* 0x000fe400078ec0ff */
[----:B------:R-:W-:Y:S02]  /*102c0*/  LOP3.LUT R4, R4, 0xff, RZ, 0xc0, !PT ;  /* 0x000000ff04047812 */ /* 0x000fe400078ec0ff */
[----:B------:R-:W-:Y:S02]  /*102d0*/  PRMT R5, R184, 0x7610, R5 ;  /* 0x00007610b8057816 */ /* 0x000fe40000000005 */
[----:B------:R-:W-:-:S02]  /*102e0*/  @!P1 PRMT R11, R130, 0x5410, RZ ;  /* 0x00005410820b9816 */ /* 0x000fc400000000ff */
[----:B------:R-:W-:Y:S02]  /*102f0*/  SHF.R.U32.HI R0, RZ, 0x8, R0 ;  /* 0x00000008ff007819 */ /* 0x000fe40000011600 */
[----:B------:R-:W-:Y:S01]  /*10300*/  ISETP.GE.U32.AND P1, PT, R194, R4, PT ;  /* 0x00000004c200720c */ /* 0x000fe20003f26070 */
[----:B------:R-:W-:Y:S01]  /*10310*/  @!P0 HADD2 R168, -R5.H0_H0, -RZ.H0_H0 ;  /* 0xa00000ff05a88230 */ /* 0x000fe20000000900 */
[----:B------:R-:W-:Y:S01]  /*10320*/  PRMT R4, R184, 0x7632, R4 ;  /* 0x00007632b8047816 */ /* 0x000fe20000000004 */
[----:B------:R-:W-:Y:S01]  /*10330*/  IMAD.MOV.U32 R164, RZ, RZ, R94 ;  /* 0x000000ffffa47224 */ /* 0x000fe200078e005e */
[----:B------:R-:W-:Y:S01]  /*10340*/  LOP3.LUT R0, R0, 0xffff, RZ, 0xc0, !PT ;  /* 0x0000ffff00007812 */ /* 0x000fe200078ec0ff */
[----:B------:R-:W-:Y:S02]  /*10350*/  IMAD.MOV.U32 R94, RZ, RZ, R233 ;  /* 0x000000ffff5e7224 */ /* 0x000fe400078e00e9 */
[----:B------:R-:W-:Y:S01]  /*10360*/  IMAD.MOV.U32 R233, RZ, RZ, R200 ;  /* 0x000000ffffe97224 */ /* 0x000fe200078e00c8 */
[----:B------:R-:W-:-:S02]  /*10370*/  PRMT R200, R5, 0x5410, R4 ;  /* 0x0000541005c87816 */ /* 0x000fc40000000004 */
[----:B------:R-:W-:Y:S02]  /*10380*/  @!P0 PRMT R5, R168, 0x5410, RZ ;  /* 0x00005410a8058816 */ /* 0x000fe400000000ff */
[----:B------:R-:W-:Y:S02]  /*10390*/  ISETP.GE.U32.AND P0, PT, R194, R0, PT ;  /* 0x00000000c200720c */ /* 0x000fe40003f06070 */
[----:B------:R-:W-:-:S04]  /*103a0*/  SHF.R.U32.HI R0, RZ, 0x10, R2 ;  /* 0x00000010ff007819 */ /* 0x000fc80000011602 */
[----:B------:R-:W-:-:S07]  /*103b0*/  LOP3.LUT R0, R0, 0xff, RZ, 0xc0, !PT ;  /* 0x000000ff00007812 */ /* 0x000fce00078ec0ff */
[----:B------:R-:W-:-:S05]  /*103c0*/  @!P0 HADD2 R169, -R4.H0_H0, -RZ.H0_H0 ;  /* 0xa00000ff04a98230 */ /* 0x000fca0000000900 */
[----:B------:R-:W-:Y:S02]  /*103d0*/  @!P0 PRMT R4, R169, 0x5410, RZ ;  /* 0x00005410a9048816 */ /* 0x000fe400000000ff */
[----:B------:R-:W-:Y:S01]  /*103e0*/  ISETP.GE.U32.AND P0, PT, R194, R0, PT ;  /* 0x00000000c200720c */ /* 0x000fe20003f06070 */
[----:B------:R-:W-:Y:S01]  /*103f0*/  @!P1 HADD2 R167, -R7.H0_H0, -RZ.H0_H0 ;  /* 0xa00000ff07a79230 */ /* 0x000fe20000000900 */
[----:B------:R-:W-:Y:S01]  /*10400*/  SHF.R.U32.HI R2, RZ, 0x18, R2 ;  /* 0x00000018ff027819 */ /* 0x000fe20000011602 */
[----:B------:R-:W-:Y:S01]  /*10410*/  ST.E.U16 [R34.64+-0x80], R176 ;  /* 0xffff80b022007985 */ /* 0x000fe2000c101504 */
[----:B---3--:R-:W-:-:S03]  /*10420*/  IADD3 R45, R116, 0x4, RZ ;  /* 0x00000004742d7810 */ /* 0x008fc60007ffe0ff */
[----:B------:R-:W-:Y:S06]  /*10430*/  ST.E.U16 [R34.64+-0x7e], R111 ;  /* 0xffff826f22007985 */ /* 0x000fec000c101504 */
[----:B------:R-:W-:Y:S01]  /*10440*/  @!P0 HADD2 R170, -R50.H0_H0, -RZ.H0_H0 ;  /* 0xa00000ff32aa8230 */ /* 0x000fe20000000900 */
[----:B------:R-:W-:Y:S01]  /*10450*/  ST.E.U16 [R32.64+-0x80], R178 ;  /* 0xffff80b220007985 */ /* 0x000fe2000c101504 */
[----:B------:R-:W-:-:S03]  /*10460*/  @P0 PRMT R44, R50, 0x7610, R44 ;  /* 0x00007610322c0816 */ /* 0x000fc6000000002c */
[----:B------:R-:W-:Y:S01]  /*10470*/  ST.E.U16 [R32.64+-0x7e], R177 ;  /* 0xffff82b120007985 */ /* 0x000fe2000c101504 */
[----:B------:R-:W-:-:S03]  /*10480*/  @!P0 PRMT R44, R170, 0x5410, RZ ;  /* 0x00005410aa2c8816 */ /* 0x000fc600000000ff */
[----:B------:R-:W-:Y:S01]  /*10490*/  ST.E.U16 [R30.64+-0x80], R43 ;  /* 0xffff802b1e007985 */ /* 0x000fe2000c101504 */
[----:B------:R-:W-:-:S03]  /*104a0*/  ISETP.GE.U32.AND P0, PT, R194, R2, PT ;  /* 0x00000002c200720c */ /* 0x000fc60003f06070 */
[----:B------:R-:W-:Y:S01]  /*104b0*/  ST.E.U16 [R30.64+-0x7e], R42 ;  /* 0xffff822a1e007985 */ /* 0x000fe2000c101504 */
[----:B------:R-:W-:-:S03]  /*104c0*/  @!P1 PRMT R7, R167, 0x5410, RZ ;  /* 0x00005410a7079816 */ /* 0x000fc600000000ff */
[----:B--2---:R-:W-:Y:S01]  /*104d0*/  ST.E.U16 [R28.64+-0x80], R40 ;  /* 0xffff80281c007985 */ /* 0x004fe2000c101504 */
[----:B------:R-:W-:-:S03]  /*104e0*/  IMAD.WIDE.U32 R166, R45, -0x326172a9, RZ ;  /* 0xcd9e8d572da67825 */ /* 0x000fc600078e00ff */
[----:B------:R-:W-:Y:S04]  /*104f0*/  ST.E.U16 [R28.64+-0x7e], R39 ;  /* 0xffff82271c007985 */ /* 0x000fe8000c101504 */
        /* <DEDUP_REMOVED lines=9> */
[----:B------:R-:W-:Y:S01]  /*10590*/  ST.E.U16 [R34.64+-0x5e], R101 ;  /* 0xffffa26522007985 */ /* 0x000fe2000c101504 */
[----:B------:R-:W-:-:S03]  /*105a0*/  PRMT R0, R50, 0x7632, R0 ;  /* 0x0000763232007816 */ /* 0x000fc60000000000 */
[----:B------:R-:W-:Y:S04]  /*105b0*/  ST.E.U16 [R32.64+-0x60], R104 ;  /* 0xffffa06820007985 */ /* 0x000fe8000c101504 */
[----:B------:R-:W-:Y:S04]  /*105c0*/  ST.E.U16 [R32.64+-0x5e], R103 ;  /* 0xffffa26720007985 */ /* 0x000fe8000c101504 */
[----:B------:R-:W-:Y:S01]  /*105d0*/  ST.E.U16 [R30.64+-0x5e], R24 ;  /* 0xffffa2181e007985 */ /* 0x000fe2000c101504 */
[----:B------:R-:W-:-:S03]  /*105e0*/  @!P0 HADD2 R171, -R0.H0_H0, -RZ.H0_H0 ;  /* 0xa00000ff00ab8230 */ /* 0x000fc60000000900 */
[----:B------:R1:W-:Y:S01]  /*105f0*/  ST.E.U16 [R30.64+-0x60], R25 ;  /* 0xffffa0191e007985 */ /* 0x0003e2000c101504 */
[----:B------:R-:W-:-:S03]  /*10600*/  PRMT R184, R50, 0x5410, R0 ;  /* 0x0000541032b87816 */ /* 0x000fc60000000000 */
[----:B------:R-:W-:Y:S01]  /*10610*/  STL [R1+0x40], R45 ;  /* 0x0000402d01007387 */ /* 0x000fe20000100800 */
[----:B------:R-:W-:-:S03]  /*10620*/  @!P0 PRMT R0, R171, 0x5410, RZ ;  /* 0x00005410ab008816 */ /* 0x000fc600000000ff */
[----:B------:R-:W-:Y:S01]  /*10630*/  STL.64 [R1+0x100], R166 ;  /* 0x000100a601007387 */ /* 0x000fe20000100a00 */
[----:B------:R-:W-:Y:S02]  /*10640*/  IMAD.MOV.U32 R170, RZ, RZ, R188 ;  /* 0x000000ffffaa7224 */ /* 0x000fe400078e00bc */
[----:B------:R-:W-:Y:S01]  /*10650*/  IMAD.MOV.U32 R171, RZ, RZ, R190 ;  /* 0x000000ffffab7224 */ /* 0x000fe200078e00be */
[----:B-1----:R-:W-:Y:S02]  /*10660*/  IADD3 R25, R181, -0x4498517b, RZ ;  /* 0xbb67ae85b5197810 */ /* 0x002fe40007ffe0ff */
[----:B------:R-:W2:Y:S01]  /*10670*/  LDL.LU.64 R180, [R1+0x280] ;  /* 0x0002800001b47983 */ /* 0x000ea20000300a00 */
[----:B----4-:R-:W-:-:S05]  /*10680*/  LOP3.LUT R24, R95, R167, RZ, 0x3c, !PT ;  /* 0x000000a75f187212 */ /* 0x010fca00078e3cff */
[----:B------:R-:W-:-:S05]  /*10690*/  IMAD.WIDE.U32 R110, R24, -0x2daee0ad, RZ ;  /* 0xd2511f53186e7825 */ /* 0x000fca00078e00ff */
[----:B------:R-:W-:Y:S04]  /*106a0*/  STL.64 [R1+0x8], R110 ;  /* 0x0000086e01007387 */ /* 0x000fe80000100a00 */
[----:B------:R-:W-:Y:S04]  /*106b0*/  STL [R1+0x38], R25 ;  /* 0x0000381901007387 */ /* 0x000fe80000100800 */
[----:B------:R-:W3:Y:S04]  /*106c0*/  LDL.LU R188, [R1+0x27c] ;  /* 0x00027c0001bc7983 */ /* 0x000ee80000300800 */
[----:B------:R-:W4:Y:S01]  /*106d0*/  LDL.LU R190, [R1+0x278] ;  /* 0x0002780001be7983 */ /* 0x000f220000300800 */
[----:B------:R-:W-:-:S05]  /*106e0*/  LOP3.LUT R2, R49, R198, R166, 0x96, !PT ;  /* 0x000000c631027212 */ /* 0x000fca00078e96a6 */
[----:B------:R-:W-:Y:S01]  /*106f0*/  IMAD.WIDE.U32 R2, R2, -0x2daee0ad, RZ ;  /* 0xd2511f5302027825 */ /* 0x000fe200078e00ff */
[----:B------:R-:W-:-:S04]  /*10700*/  @!P5 HADD2 R122, -R19.H0_H0, -RZ.H0_H0 ;  /* 0xa00000ff137ad230 */ /* 0x000fc80000000900 */
[----:B------:R-:W-:Y:S02]  /*10710*/  LOP3.LUT R21, R21, R192, R2, 0x96, !PT ;  /* 0x000000c015157212 */ /* 0x000fe400078e9602 */
[----:B------:R-:W-:Y:S02]  /*10720*/  LOP3.LUT R2, R3, R193, R110, 0x96, !PT ;  /* 0x000000c103027212 */ /* 0x000fe400078e966e */
[----:B------:R-:W-:Y:S01]  /*10730*/  LOP3.LUT R3, R111, R25, R164, 0x96, !PT ;  /* 0x000000196f037212 */ /* 0x000fe200078e96a4 */
[----:B------:R-:W-:Y:S01]  /*10740*/  IMAD.MOV.U32 R168, RZ, RZ, R94 ;  /* 0x000000ffffa87224 */ /* 0x000fe200078e005e */
[----:B------:R-:W-:Y:S01]  /*10750*/  @!P5 PRMT R19, R122, 0x5410, RZ ;  /* 0x000054107a13d816 */ /* 0x000fe200000000ff */
[----:B------:R-:W-:Y:S01]  /*10760*/  IMAD.MOV.U32 R94, RZ, RZ, R92 ;  /* 0x000000ffff5e7224 */ /* 0x000fe200078e005c */
[----:B------:R-:W-:Y:S01]  /*10770*/  ST.E.U16 [R28.64+-0x60], R23 ;  /* 0xffffa0171c007985 */ /* 0x000fe2000c101504 */
[----:B------:R-:W-:Y:S02]  /*10780*/  IMAD.MOV.U32 R92, RZ, RZ, R249 ;  /* 0x000000ffff5c7224 */ /* 0x000fe400078e00f9 */
[----:B------:R-:W-:Y:S01]  /*10790*/  IMAD.MOV.U32 R95, RZ, RZ, R248 ;  /* 0x000000ffff5f7224 */ /* 0x000fe200078e00f8 */
[----:B------:R-:W-:Y:S01]  /*107a0*/  ST.E.U16 [R28.64+-0x5e], R22 ;  /* 0xffffa2161c007985 */ /* 0x000fe2000c101504 */
[----:B------:R-:W-:-:S03]  /*107b0*/  IMAD.WIDE.U32 R248, R3, -0x326172a9, RZ ;  /* 0xcd9e8d5703f87825 */ /* 0x000fc600078e00ff */
[----:B------:R1:W-:Y:S01]  /*107c0*/  ST.E.U16 [R34.64+-0x50], R51 ;  /* 0xffffb03322007985 */ /* 0x0003e2000c101504 */
[----:B------:R-:W-:-:S03]  /*107d0*/  IMAD.WIDE.U32 R2, R2, -0x326172a9, RZ ;  /* 0xcd9e8d5702027825 */ /* 0x000fc600078e00ff */
[----:B------:R-:W-:Y:S01]  /*107e0*/  ST.E.U16 [R34.64+-0x4e], R66 ;  /* 0xffffb24222007985 */ /* 0x000fe2000c101504 */
[----:B------:R-:W-:-:S03]  /*107f0*/  IMAD.WIDE.U32 R48, R21, -0x326172a9, RZ ;  /* 0xcd9e8d5715307825 */ /* 0x000fc600078e00ff */
[----:B------:R-:W-:Y:S04]  /*10800*/  ST.E.U16 [R32.64+-0x50], R100 ;  /* 0xffffb06420007985 */ /* 0x000fe8000c101504 */
[----:B------:R-:W-:Y:S01]  /*10810*/  ST.E.U16 [R32.64+-0x4e], R67 ;  /* 0xffffb24320007985 */ /* 0x000fe2000c101504 */
[----:B------:R-:W-:-:S03]  /*10820*/  LOP3.LUT R3, R3, R191, R248, 0x96, !PT ;  /* 0x000000bf03037212 */ /* 0x000fc600078e96f8 */
[----:B------:R-:W-:Y:S01]  /*10830*/  ST.E.U16 [R30.64+-0x50], R36 ;  /* 0xffffb0241e007985 */ /* 0x000fe2000c101504 */
[----:B------:R-:W-:-:S03]  /*10840*/  LOP3.LUT R21, R49, R189, R2, 0x96, !PT ;  /* 0x000000bd31157212 */ /* 0x000fc600078e9602 */
        /* <DEDUP_REMOVED lines=9> */
[----:B------:R-:W-:-:S03]  /*108e0*/  IMAD.WIDE.U32 R2, R3, -0x2daee0ad, RZ ;  /* 0xd2511f5303027825 */ /* 0x000fc600078e00ff */
[----:B------:R-:W-:Y:S01]  /*108f0*/  ST.E.U16 [R28.64+-0x40], R15 ;  /* 0xffffc00f1c007985 */ /* 0x000fe2000c101504 */
[----:B-1----:R-:W-:-:S03]  /*10900*/  IMAD.WIDE.U32 R50, R21, -0x2daee0ad, RZ ;  /* 0xd2511f5315327825 */ /* 0x002fc600078e00ff */
        /* <DEDUP_REMOVED lines=9> */
[----:B------:R-:W-:-:S03]  /*109a0*/  LOP3.LUT R2, R51, R231, R2, 0x96, !PT ;  /* 0x000000e733027212 */ /* 0x000fc600078e9602 */
        /* <DEDUP_REMOVED lines=8> */
[----:B------:R1:W-:Y:S04]  /*10a30*/  ST.E.U16 [R28.64+-0x1e], R6 ;  /* 0xffffe2061c007985 */ /* 0x0003e8000c101504 */
[----:B------:R-:W-:Y:S04]  /*10a40*/  ST.E.U16 [R34.64+-0x10], R53 ;  /* 0xfffff03522007985 */ /* 0x000fe8000c101504 */
[----:B------:R-:W-:Y:S01]  /*10a50*/  ST.E.U16 [R34.64+-0xe], R52 ;  /* 0xfffff23422007985 */ /* 0x000fe2000c101504 */
[----:B------:R-:W-:-:S03]  /*10a60*/  IMAD.WIDE.U32 R2, R2, -0x326172a9, RZ ;  /* 0xcd9e8d5702027825 */ /* 0x000fc600078e00ff */
[----:B------:R-:W-:Y:S04]  /*10a70*/  ST.E.U16 [R32.64+-0x10], R47 ;  /* 0xfffff02f20007985 */ /* 0x000fe8000c101504 */
[----:B------:R-:W-:Y:S04]  /*10a80*/  ST.E.U16 [R32.64+-0xe], R46 ;  /* 0xfffff22e20007985 */ /* 0x000fe8000c101504 */
[----:B------:R2:W-:Y:S04]  /*10a90*/  ST.E.U16 [R30.64+-0x10], R5 ;  /* 0xfffff0051e007985 */ /* 0x0005e8000c101504 */
[----:B------:R2:W-:Y:S04]  /*10aa0*/  ST.E.U16 [R30.64+-0xe], R4 ;  /* 0xfffff2041e007985 */ /* 0x0005e8000c101504 */
[----:B------:R-:W-:Y:S04]  /*10ab0*/  ST.E.U16 [R28.64+-0x10], R44 ;  /* 0xfffff02c1c007985 */ /* 0x000fe8000c101504 */
[----:B------:R2:W-:Y:S01]  /*10ac0*/  ST.E.U16 [R28.64+-0xe], R0 ;  /* 0xfffff2001c007985 */ /* 0x0005e2000c101504 */
[----:B------:R-:W-:Y:S01]  /*10ad0*/  IMAD.WIDE.U32 R22, R20, -0x326172a9, RZ ;  /* 0xcd9e8d5714167825 */ /* 0x000fe200078e00ff */
[----:B-1----:R-:W-:-:S02]  /*10ae0*/  LOP3.LUT R6, R2, 0xff, RZ, 0xc0, !PT ;  /* 0x000000ff02067812 */ /* 0x002fc400078ec0ff */
[----:B--2---:R-:W-:Y:S02]  /*10af0*/  SHF.R.U32.HI R5, RZ, 0x10, R2 ;  /* 0x00000010ff057819 */ /* 0x004fe40000011602 */
[----:B------:R-:W-:-:S04]  /*10b00*/  LOP3.LUT R4, R2, 0xffff, RZ, 0xc0, !PT ;  /* 0x0000ffff02047812 */ /* 0x000fc800078ec0ff */
[----:B------:R-:W-:Y:S02]  /*10b10*/  SHF.R.U32.HI R4, RZ, 0x8, R4 ;  /* 0x00000008ff047819 */ /* 0x000fe40000011604 */
[----:B------:R-:W-:Y:S02]  /*10b20*/  LOP3.LUT R0, R3, R232, R22, 0x96, !PT ;  /* 0x000000e803007212 */ /* 0x000fe400078e9616 */
[----:B------:R-:W-:Y:S02]  /*10b30*/  SHF.R.U32.HI R3, RZ, 0x18, R2 ;  /* 0x00000018ff037819 */ /* 0x000fe40000011602 */
[----:B------:R-:W-:Y:S02]  /*10b40*/  LOP3.LUT R2, R5, 0xff, RZ, 0xc0, !PT ;  /* 0x000000ff05027812 */ /* 0x000fe400078ec0ff */
[----:B------:R-:W-:Y:S02]  /*10b50*/  PRMT R8, R6, 0x5410, R4 ;  /* 0x0000541006087816 */ /* 0x000fe40000000004 */
[----:B------:R-:W-:-:S02]  /*10b60*/  PRMT R6, R2, 0x5410, R3 ;  /* 0x0000541002067816 */ /* 0x000fc40000000003 */
[C---:B------:R-:W-:Y:S02]  /*10b70*/  LOP3.LUT R4, R0.reuse, 0xffff, RZ, 0xc0, !PT ;  /* 0x0000ffff00047812 */ /* 0x040fe400078ec0ff */
[----:B------:R-:W-:Y:S02]  /*10b80*/  SHF.R.U32.HI R2, RZ, 0x10, R0 ;  /* 0x00000010ff027819 */ /* 0x000fe40000011600 */
[----:B------:R-:W-:Y:S02]  /*10b90*/  LOP3.LUT R3, R0, 0xff, RZ, 0xc0, !PT ;  /* 0x000000ff00037812 */ /* 0x000fe400078ec0ff */
[----:B------:R-:W-:Y:S02]  /*10ba0*/  SHF.R.U32.HI R4, RZ, 0x8, R4 ;  /* 0x00000008ff047819 */ /* 0x000fe40000011604 */
[----:B------:R-:W-:Y:S02]  /*10bb0*/  SHF.R.U32.HI R7, RZ, 0x18, R0 ;  /* 0x00000018ff077819 */ /* 0x000fe40000011600 */
[----:B------:R-:W-:Y:S01]  /*10bc0*/  LOP3.LUT R5, R2, 0xff, RZ, 0xc0, !PT ;  /* 0x000000ff02057812 */ /* 0x000fe200078ec0ff */
[----:B------:R-:W-:Y:S01]  /*10bd0*/  IMAD.MOV.U32 R169, RZ, RZ, R93 ;  /* 0x000000ffffa97224 */ /* 0x000fe200078e005d */
[----:B------:R-:W-:Y:S01]  /*10be0*/  PRMT R3, R3, 0x5410, R4 ;  /* 0x0000541003037816 */ /* 0x000fe20000000004 */
[----:B------:R-:W-:Y:S01]  /*10bf0*/  IMAD.MOV.U32 R93, RZ, RZ, R223 ;  /* 0x000000ffff5d7224 */ /* 0x000fe200078e00df */
[----:B------:R-:W-:-:S02]  /*10c00*/  PRMT R223, R194, 0x7054, R194 ;  /* 0x00007054c2df7816 */ /* 0x000fc400000000c2 */
[----:B------:R-:W-:-:S03]  /*10c10*/  PRMT R5, R5, 0x5410, R7 ;  /* 0x0000541005057816 */ /* 0x000fc60000000007 */
[--C-:B------:R-:W-:Y:S02]  /*10c20*/  HSET2.LE.AND R0, R8, R223.reuse, PT ;  /* 0x000000df08007233 */ /* 0x100fe40003803000 */
[--C-:B------:R-:W-:Y:S02]  /*10c30*/  HSET2.LE.AND R2, R6, R223.reuse, PT ;  /* 0x000000df06027233 */ /* 0x100fe40003803000 */
[--C-:B------:R-:W-:Y:S02]  /*10c40*/  HSET2.LE.AND R3, R3, R223.reuse, PT ;  /* 0x000000df03037233 */ /* 0x100fe40003803000 */
[----:B------:R-:W-:Y:S01]  /*10c50*/  HSET2.LE.AND R5, R5, R223, PT ;  /* 0x000000df05057233 */ /* 0x000fe20003803000 */
[----:B------:R-:W-:Y:S02]  /*10c60*/  LOP3.LUT R6, R69, R0, RZ, 0xc0, !PT ;  /* 0x0000000045067212 */ /* 0x000fe400078ec0ff */
[----:B------:R-:W-:Y:S02]  /*10c70*/  LOP3.LUT R7, R68, R2, RZ, 0xc0, !PT ;  /* 0x0000000244077212 */ /* 0x000fe400078ec0ff */
[----:B------:R-:W-:-:S02]  /*10c80*/  LOP3.LUT R4, R71, R3, RZ, 0xc0, !PT ;  /* 0x0000000347047212 */ /* 0x000fc400078ec0ff */
[----:B------:R-:W-:Y:S01]  /*10c90*/  LOP3.LUT R5, R70, R5, RZ, 0xc0, !PT ;  /* 0x0000000546057212 */ /* 0x000fe200078ec0ff */
[----:B---3--:R-:W1:Y:S04]  /*10ca0*/  LDSM.16.MT88.4 R24, [R188+0xa000] ;  /* 0x00a00000bc18783b */ /* 0x008e680000004200 */
[----:B----4-:R-:W2:Y:S01]  /*10cb0*/  LDSM.16.MT88.4 R40, [R190+0x9000] ;  /* 0x00900000be28783b */ /* 0x010ea20000004200 */
[----:B------:R-:W-:Y:S02]  /*10cc0*/  IMAD.MOV.U32 R60, RZ, RZ, R237 ;  /* 0x000000ffff3c7224 */ /* 0x000fe400078e00ed */
[----:B------:R-:W-:Y:S01]  /*10cd0*/  IMAD.MOV.U32 R61, RZ, RZ, R238 ;  /* 0x000000ffff3d7224 */ /* 0x000fe200078e00ee */
[----:B------:R-:W3:Y:S01]  /*10ce0*/  LDSM.16.MT88.4 R44, [R188+0x9000] ;  /* 0x00900000bc2c783b */ /* 0x000ee20000004200 */
[----:B------:R-:W-:-:S02]  /*10cf0*/  IMAD.MOV.U32 R62, RZ, RZ, R239 ;  /* 0x000000ffff3e7224 */ /* 0x000fc400078e00ef */
[----:B------:R-:W-:Y:S01]  /*10d00*/  IMAD.MOV.U32 R63, RZ, RZ, R197 ;  /* 0x000000ffff3f7224 */ /* 0x000fe200078e00c5 */
[----:B------:R-:W4:Y:S04]  /*10d10*/  LDSM.16.MT88.4 R12, [R190+0xa000] ;  /* 0x00a00000be0c783b */ /* 0x000f280000004200 */
[----:B------:R-:W3:Y:S04]  /*10d20*/  LDSM.16.MT88.4 R16, [R188+0xb000] ;  /* 0x00b00000bc10783b */ /* 0x000ee80000004200 */
[----:B------:R-:W3:Y:S01]  /*10d30*/  LDSM.16.MT88.4 R56, [R190+0xb000] ;  /* 0x00b00000be38783b */ /* 0x000ee20000004200 */
[C---:B-1----:R-:W-:Y:S08]  /*10d40*/  HMMA.16816.F32 R100, R4.reuse, R26, R144 ;  /* 0x0000001a0464723c */ /* 0x042ff00000001890 */
[----:B--2---:R-:W-:Y:S01]  /*10d50*/  HMMA.16816.F32 R128, R4, R40, R132 ;  /* 0x000000280480723c */ /* 0x004fe20000001884 */
[----:B------:R-:W2:Y:S01]  /*10d60*/  LDL.LU R132, [R1+0x70] ;  /* 0x0000700001847983 */ /* 0x000ea20000300800 */
[----:B------:R-:W-:-:S05]  /*10d70*/  IMAD.MOV.U32 R144, RZ, RZ, R209 ;  /* 0x000000ffff907224 */ /* 0x000fca00078e00d1 */
[----:B------:R-:W-:Y:S02]  /*10d80*/  IMAD.MOV.U32 R133, RZ, RZ, R240 ;  /* 0x000000ffff857224 */ /* 0x000fe400078e00f0 */
[----:B------:R-:W2:Y:S01]  /*10d90*/  LDL.LU R240, [R1+0x274] ;  /* 0x0002740001f07983 */ /* 0x000ea20000300800 */
[----:B------:R-:W-:Y:S02]  /*10da0*/  IMAD.MOV.U32 R134, RZ, RZ, R173 ;  /* 0x000000ffff867224 */ /* 0x000fe400078e00ad */
[----:B------:R-:W-:Y:S01]  /*10db0*/  IMAD.MOV.U32 R135, RZ, RZ, R172 ;  /* 0x000000ffff877224 */ /* 0x000fe200078e00ac */
[----:B------:R-:W2:Y:S01]  /*10dc0*/  LDL.LU R173, [R1+0x270] ;  /* 0x0002700001ad7983 */ /* 0x000ea20000300800 */
[----:B------:R-:W-:-:S03]  /*10dd0*/  IMAD.MOV.U32 R145, RZ, RZ, R210 ;  /* 0x000000ffff917224 */ /* 0x000fc600078e00d2 */
[----:B------:R-:W2:Y:S01]  /*10de0*/  LDL.LU R172, [R1+0x26c] ;  /* 0x00026c0001ac7983 */ /* 0x000ea20000300800 */
[----:B------:R-:W-:-:S03]  /*10df0*/  IMAD.MOV.U32 R146, RZ, RZ, R211 ;  /* 0x000000ffff927224 */ /* 0x000fc600078e00d3 */
[----:B------:R-:W2:Y:S01]  /*10e00*/  LDL.LU R209, [R1+0x268] ;  /* 0x0002680001d17983 */ /* 0x000ea20000300800 */
[----:B------:R-:W-:-:S03]  /*10e10*/  IMAD.MOV.U32 R147, RZ, RZ, R212 ;  /* 0x000000ffff937224 */ /* 0x000fc600078e00d4 */
[----:B------:R-:W2:Y:S04]  /*10e20*/  LDL.LU R210, [R1+0x264] ;  /* 0x0002640001d27983 */ /* 0x000ea80000300800 */
[----:B------:R-:W2:Y:S04]  /*10e30*/  LDL.LU R211, [R1+0x260] ;  /* 0x0002600001d37983 */ /* 0x000ea80000300800 */
[----:B------:R-:W2:Y:S04]  /*10e40*/  LDL.LU R212, [R1+0x25c] ;  /* 0x00025c0001d47983 */ /* 0x000ea80000300800 */
[----:B------:R-:W2:Y:S04]  /*10e50*/  LDL.LU R237, [R1+0x258] ;  /* 0x0002580001ed7983 */ /* 0x000ea80000300800 */
[----:B------:R-:W2:Y:S04]  /*10e60*/  LDL.LU R238, [R1+0x254] ;  /* 0x0002540001ee7983 */ /* 0x000ea80000300800 */
[----:B------:R-:W2:Y:S04]  /*10e70*/  LDL.LU R239, [R1+0x250] ;  /* 0x0002500001ef7983 */ /* 0x000ea80000300800 */
[----:B------:R-:W2:Y:S01]  /*10e80*/  LDL.LU R197, [R1+0x24c] ;  /* 0x00024c0001c57983 */ /* 0x000ea20000300800 */
[----:B------:R-:W-:-:S02]  /*10e90*/  LOP3.LUT R2, R181, R193, R204, 0x96, !PT ;  /* 0x000000c1b5027212 */ /* 0x000fc400078e96cc */
        /* <DEDUP_REMOVED lines=11> */
[----:B------:R-:W-:Y:S02]  /*10f50*/  LOP3.LUT R0, R3, R232, R36, 0x96, !PT ;  /* 0x000000e803007212 */ /* 0x000fe400078e9624 */
[----:B------:R-:W-:Y:S02]  /*10f60*/  LOP3.LUT R3, R2, 0xffff, RZ, 0xc0, !PT ;  /* 0x0000ffff02037812 */ /* 0x000fe400078ec0ff */
[C---:B------:R-:W-:Y:S02]  /*10f70*/  LOP3.LUT R8, R0.reuse, 0xffff, RZ, 0xc0, !PT ;  /* 0x0000ffff00087812 */ /* 0x040fe400078ec0ff */
[--C-:B------:R-:W-:Y:S02]  /*10f80*/  SHF.R.U32.HI R9, RZ, 0x10, R0.reuse ;  /* 0x00000010ff097819 */ /* 0x100fe40000011600 */
[----:B------:R-:W-:Y:S02]  /*10f90*/  LOP3.LUT R22, R0, 0xff, RZ, 0xc0, !PT ;  /* 0x000000ff00167812 */ /* 0x000fe400078ec0ff */
[----:B------:R-:W-:-:S02]  /*10fa0*/  SHF.R.U32.HI R21, RZ, 0x18, R0 ;  /* 0x00000018ff157819 */ /* 0x000fc40000011600 */
[----:B------:R-:W-:Y:S02]  /*10fb0*/  SHF.R.U32.HI R0, RZ, 0x8, R3 ;  /* 0x00000008ff007819 */ /* 0x000fe40000011603 */
[----:B------:R-:W-:Y:S02]  /*10fc0*/  SHF.R.U32.HI R3, RZ, 0x8, R8 ;  /* 0x00000008ff037819 */ /* 0x000fe40000011608 */
[----:B------:R-:W-:Y:S02]  /*10fd0*/  LOP3.LUT R8, R9, 0xff, RZ, 0xc0, !PT ;  /* 0x000000ff09087812 */ /* 0x000fe400078ec0ff */
[----:B------:R-:W-:Y:S02]  /*10fe0*/  LOP3.LUT R10, R2, 0xff, RZ, 0xc0, !PT ;  /* 0x000000ff020a7812 */ /* 0x000fe400078ec0ff */
[--C-:B------:R-:W-:Y:S02]  /*10ff0*/  SHF.R.U32.HI R11, RZ, 0x10, R2.reuse ;  /* 0x00000010ff0b7819 */ /* 0x100fe40000011602 */
[----:B------:R-:W-:-:S02]  /*11000*/  SHF.R.U32.HI R20, RZ, 0x18, R2 ;  /* 0x00000018ff147819 */ /* 0x000fc40000011602 */
[----:B------:R-:W-:Y:S02]  /*11010*/  PRMT R2, R8, 0x5410, R21 ;  /* 0x0000541008027816 */ /* 0x000fe40000000015 */
[----:B------:R-:W-:Y:S02]  /*11020*/  PRMT R9, R10, 0x5410, R0 ;  /* 0x000054100a097816 */ /* 0x000fe40000000000 */
[----:B------:R-:W-:Y:S01]  /*11030*/  LOP3.LUT R11, R11, 0xff, RZ, 0xc0, !PT ;  /* 0x000000ff0b0b7812 */ /* 0x000fe200078ec0ff */
[--C-:B------:R-:W-:Y:S01]  /*11040*/  HSET2.LE.AND R2, R2, R223.reuse, PT ;  /* 0x000000df02027233 */ /* 0x100fe20003803000 */
[----:B------:R-:W-:Y:S01]  /*11050*/  PRMT R0, R22, 0x5410, R3 ;  /* 0x0000541016007816 */ /* 0x000fe20000000003 */
[----:B------:R-:W-:Y:S01]  /*11060*/  HSET2.LE.AND R3, R9, R223, PT ;  /* 0x000000df09037233 */ /* 0x000fe20003803000 */
[----:B------:R-:W-:-:S03]  /*11070*/  PRMT R11, R11, 0x5410, R20 ;  /* 0x000054100b0b7816 */ /* 0x000fc60000000014 */
[--C-:B------:R-:W-:Y:S02]  /*11080*/  HSET2.LE.AND R0, R0, R223.reuse, PT ;  /* 0x000000df00007233 */ /* 0x100fe40003803000 */
[----:B------:R-:W-:Y:S01]  /*11090*/  HSET2.LE.AND R11, R11, R223, PT ;  /* 0x000000df0b0b7233 */ /* 0x000fe20003803000 */
[----:B---3--:R-:W-:Y:S01]  /*110a0*/  HMMA.16816.F32 R120, R4, R46, R136 ;  /* 0x0000002e0478723c */ /* 0x008fe20000001888 */
[----:B------:R-:W-:Y:S02]  /*110b0*/  IMAD.MOV.U32 R176, RZ, RZ, R91 ;  /* 0x000000ffffb07224 */ /* 0x000fe400078e005b */
[----:B------:R-:W-:-:S04]  /*110c0*/  IMAD.MOV.U32 R177, RZ, RZ, R90 ;  /* 0x000000ffffb17224 */ /* 0x000fc800078e005a */
[----:B------:R-:W-:Y:S02]  /*110d0*/  IMAD.MOV.U32 R136, RZ, RZ, R229 ;  /* 0x000000ffff887224 */ /* 0x000fe400078e00e5 */
[----:B------:R-:W-:Y:S02]  /*110e0*/  IMAD.MOV.U32 R137, RZ, RZ, R236 ;  /* 0x000000ffff897224 */ /* 0x000fe400078e00ec */
[----:B------:R-:W-:Y:S02]  /*110f0*/  IMAD.MOV.U32 R138, RZ, RZ, R235 ;  /* 0x000000ffff8a7224 */ /* 0x000fe400078e00eb */
[----:B------:R-:W-:Y:S01]  /*11100*/  IMAD.MOV.U32 R139, RZ, RZ, R83 ;  /* 0x000000ffff8b7224 */ /* 0x000fe200078e0053 */
[----:B------:R-:W-:Y:S01]  /*11110*/  HMMA.16816.F32 R124, R4, R44, R140 ;  /* 0x0000002c047c723c */ /* 0x000fe2000000188c */
[----:B------:R-:W-:Y:S02]  /*11120*/  IMAD.MOV.U32 R178, RZ, RZ, R89 ;  /* 0x000000ffffb27224 */ /* 0x000fe400078e0059 */
[----:B------:R-:W-:-:S04]  /*11130*/  IMAD.MOV.U32 R179, RZ, RZ, R88 ;  /* 0x000000ffffb37224 */ /* 0x000fc800078e0058 */
[----:B------:R-:W-:Y:S01]  /*11140*/  IMAD.MOV.U32 R140, RZ, RZ, R95 ;  /* 0x000000ffff8c7224 */ /* 0x000fe200078e005f */
[----:B------:R-:W-:Y:S01]  /*11150*/  HMMA.16816.F32 R116, R4, R42, R84 ;  /* 0x0000002a0474723c */ /* 0x000fe20000001854 */
[----:B------:R-:W-:Y:S02]  /*11160*/  IMAD.MOV.U32 R141, RZ, RZ, R94 ;  /* 0x000000ffff8d7224 */ /* 0x000fe400078e005e */
[----:B------:R-:W-:Y:S02]  /*11170*/  IMAD.MOV.U32 R142, RZ, RZ, R93 ;  /* 0x000000ffff8e7224 */ /* 0x000fe400078e005d */
[----:B------:R-:W-:-:S03]  /*11180*/  IMAD.MOV.U32 R143, RZ, RZ, R92 ;  /* 0x000000ffff8f7224 */ /* 0x000fc600078e005c */
[C---:B------:R-:W-:Y:S08]  /*11190*/  HMMA.16816.F32 R104, R4.reuse, R24, R96 ;  /* 0x000000180468723c */ /* 0x040ff00000001860 */
[C---:B----4-:R-:W-:Y:S08]  /*111a0*/  HMMA.16816.F32 R84, R4.reuse, R14, R112 ;  /* 0x0000000e0454723c */ /* 0x050ff00000001870 */
[C---:B------:R-:W-:Y:S08]  /*111b0*/  HMMA.16816.F32 R88, R4.reuse, R12, R148 ;  /* 0x0000000c0458723c */ /* 0x040ff00000001894 */
        /* <DEDUP_REMOVED lines=8> */
[----:B--2---:R-:W-:Y:S02]  /*11240*/  LOP3.LUT R9, R239, R2, RZ, 0xc0, !PT ;  /* 0x00000002ef097212 */ /* 0x004fe400078ec0ff */
[----:B------:R-:W-:Y:S02]  /*11250*/  LOP3.LUT R2, R23, R234, R48, 0x96, !PT ;  /* 0x000000ea17027212 */ /* 0x000fe400078e9630 */
[----:B------:R-:W-:Y:S01]  /*11260*/  LOP3.LUT R10, R238, R3, RZ, 0xc0, !PT ;  /* 0x00000003ee0a7212 */ /* 0x000fe200078ec0ff */
[----:B------:R-:W-:Y:S02]  /*11270*/  LDSM.16.MT88.4 R20, [R188+0x9400] ;  /* 0x00940000bc14783b */ /* 0x000fe40000004200 */
[----:B------:R-:W-:Y:S01]  /*11280*/  IMAD.WIDE.U32 R2, R2, -0x2daee0ad, RZ ;  /* 0xd2511f5302027825 */ /* 0x000fe200078e00ff */
[----:B------:R-:W-:-:S02]  /*11290*/  LOP3.LUT R8, R197, R0, RZ, 0xc0, !PT ;  /* 0x00000000c5087212 */ /* 0x000fc400078ec0ff */
[----:B------:R-:W-:Y:S01]  /*112a0*/  LOP3.LUT R11, R237, R11, RZ, 0xc0, !PT ;  /* 0x0000000bed0b7212 */ /* 0x000fe200078ec0ff */
[----:B------:R-:W2:Y:S01]  /*112b0*/  LDL.LU R197, [R1+0x248] ;  /* 0x0002480001c57983 */ /* 0x000ea20000300800 */
[----:B------:R-:W-:-:S05]  /*112c0*/  LOP3.LUT R0, R3, R252, R50, 0x96, !PT ;  /* 0x000000fc03007212 */ /* 0x000fca00078e9632 */
[----:B------:R-:W-:Y:S01]  /*112d0*/  HMMA.16816.F32 R76, R8, R26, R132 ;  /* 0x0000001a084c723c */ /* 0x000fe20000001884 */
[----:B------:R-:W-:Y:S01]  /*112e0*/  LOP3.LUT R4, R0, 0xffff, RZ, 0xc0, !PT ;  /* 0x0000ffff00047812 */ /* 0x000fe200078ec0ff */
[----:B------:R-:W-:Y:S01]  /*112f0*/  LDSM.16.MT88.4 R48, [R188+0xb400] ;  /* 0x00b40000bc30783b */ /* 0x000fe20000004200 */
[--C-:B------:R-:W-:Y:S02]  /*11300*/  SHF.R.U32.HI R5, RZ, 0x10, R0.reuse ;  /* 0x00000010ff057819 */ /* 0x100fe40000011600 */
[----:B------:R-:W-:-:S03]  /*11310*/  SHF.R.U32.HI R7, RZ, 0x18, R0 ;  /* 0x00000018ff077819 */ /* 0x000fc60000011600 */
[----:B------:R-:W-:Y:S01]  /*11320*/  HMMA.16816.F32 R132, R8, R12, R136 ;  /* 0x0000000c0884723c */ /* 0x000fe20000001888 */
[----:B------:R-:W-:-:S06]  /*11330*/  LOP3.LUT R3, R2, 0xffff, RZ, 0xc0, !PT ;  /* 0x0000ffff02037812 */ /* 0x000fcc00078ec0ff */
[----:B------:R-:W-:Y:S02]  /*11340*/  LOP3.LUT R12, R0, 0xff, RZ, 0xc0, !PT ;  /* 0x000000ff000c7812 */ /* 0x000fe400078ec0ff */
[----:B------:R-:W-:Y:S02]  /*11350*/  SHF.R.U32.HI R0, RZ, 0x8, R4 ;  /* 0x00000008ff007819 */ /* 0x000fe40000011604 */
[----:B------:R-:W-:Y:S02]  /*11360*/  LOP3.LUT R4, R5, 0xff, RZ, 0xc0, !PT ;  /* 0x000000ff05047812 */ /* 0x000fe400078ec0ff */
[----:B------:R-:W-:Y:S02]  /*11370*/  LOP3.LUT R6, R2, 0xff, RZ, 0xc0, !PT ;  /* 0x000000ff02067812 */ /* 0x000fe400078ec0ff */
[--C-:B------:R-:W-:Y:S02]  /*11380*/  SHF.R.U32.HI R13, RZ, 0x10, R2.reuse ;  /* 0x00000010ff0d7819 */ /* 0x100fe40000011602 */
[----:B------:R-:W-:-:S02]  /*11390*/  SHF.R.U32.HI R5, RZ, 0x18, R2 ;  /* 0x00000018ff057819 */ /* 0x000fc40000011602 */
[----:B------:R-:W-:Y:S02]  /*113a0*/  PRMT R2, R4, 0x5410, R7 ;  /* 0x0000541004027816 */ /* 0x000fe40000000007 */
[----:B------:R-:W-:Y:S02]  /*113b0*/  SHF.R.U32.HI R3, RZ, 0x8, R3 ;  /* 0x00000008ff037819 */ /* 0x000fe40000011603 */
[----:B------:R-:W-:Y:S01]  /*113c0*/  LOP3.LUT R7, R13, 0xff, RZ, 0xc0, !PT ;  /* 0x000000ff0d077812 */ /* 0x000fe200078ec0ff */
[--C-:B------:R-:W-:Y:S01]  /*113d0*/  HSET2.LE.AND R2, R2, R223.reuse, PT ;  /* 0x000000df02027233 */ /* 0x100fe20003803000 */
[----:B------:R-:W-:Y:S01]  /*113e0*/  PRMT R3, R6, 0x5410, R3 ;  /* 0x0000541006037816 */ /* 0x000fe20000000003 */
[----:B------:R-:W-:Y:S01]  /*113f0*/  HMMA.16816.F32 R64, R8, R40, R244 ;  /* 0x000000280840723c */ /* 0x000fe200000018f4 */
[----:B------:R-:W-:Y:S02]  /*11400*/  PRMT R7, R7, 0x5410, R5 ;  /* 0x0000541007077816 */ /* 0x000fe40000000005 */
[----:B------:R-:W-:Y:S01]  /*11410*/  PRMT R0, R12, 0x5410, R0 ;  /* 0x000054100c007816 */ /* 0x000fe20000000000 */
[----:B------:R-:W-:Y:S01]  /*11420*/  HSET2.LE.AND R3, R3, R223, PT ;  /* 0x000000df03037233 */ /* 0x000fe20003803000 */
[----:B------:R-:W-:-:S03]  /*11430*/  LOP3.LUT R5, R158, R2, RZ, 0xc0, !PT ;  /* 0x000000029e057212 */ /* 0x000fc600078ec0ff */
[----:B------:R-:W-:Y:S01]  /*11440*/  HMMA.16816.F32 R60, R8, R42, R60 ;  /* 0x0000002a083c723c */ /* 0x000fe2000000183c */
[----:B------:R-:W-:-:S07]  /*11450*/  LOP3.LUT R2, R37, R234, R52, 0x96, !PT ;  /* 0x000000ea25027212 */ /* 0x000fce00078e9634 */
[C---:B------:R-:W-:Y:S01]  /*11460*/  HMMA.16816.F32 R40, R8.reuse, R24, R144 ;  /* 0x000000180828723c */ /* 0x040fe20000001890 */
[----:B------:R-:W-:Y:S01]  /*11470*/  HSET2.LE.AND R0, R0, R223, PT ;  /* 0x000000df00007233 */ /* 0x000fe20003803000 */
[----:B------:R-:W-:Y:S01]  /*11480*/  LOP3.LUT R6, R157, R3, RZ, 0xc0, !PT ;  /* 0x000000039d067212 */ /* 0x000fe200078ec0ff */
[----:B------:R-:W1:Y:S05]  /*11490*/  LDSM.16.MT88.4 R24, [R188+0xa400] ;  /* 0x00a40000bc18783b */ /* 0x000e6a0000004200 */
[----:B------:R-:W-:Y:S01]  /*114a0*/  HMMA.16816.F32 R136, R8, R14, R176 ;  /* 0x0000000e0888723c */ /* 0x000fe200000018b0 */
[----:B------:R-:W-:-:S06]  /*114b0*/  IMAD.WIDE.U32 R2, R2, -0x2daee0ad, RZ ;  /* 0xd2511f5302027825 */ /* 0x000fcc00078e00ff */
[----:B------:R-:W-:Y:S01]  /*114c0*/  IMAD.MOV.U32 R176, RZ, RZ, R251 ;  /* 0x000000ffffb07224 */ /* 0x000fe200078e00fb */
[----:B------:R-:W-:Y:S01]  /*114d0*/  HMMA.16816.F32 R144, R8, R18, R168 ;  /* 0x000000120890723c */ /* 0x000fe200000018a8 */
[----:B------:R-:W-:Y:S02]  /*114e0*/  IMAD.MOV.U32 R177, RZ, RZ, R250 ;  /* 0x000000ffffb17224 */ /* 0x000fe400078e00fa */
[----:B------:R-:W-:Y:S02]  /*114f0*/  IMAD.MOV.U32 R178, RZ, RZ, R108 ;  /* 0x000000ffffb27224 */ /* 0x000fe400078e006c */
[----:B------:R-:W-:-:S03]  /*11500*/  IMAD.MOV.U32 R179, RZ, RZ, R109 ;  /* 0x000000ffffb37224 */ /* 0x000fc600078e006d */
[----:B------:R-:W-:Y:S01]  /*11510*/  HMMA.16816.F32 R72, R8, R44, R172 ;  /* 0x0000002c0848723c */ /* 0x000fe200000018ac */
[----:B------:R-:W-:Y:S01]  /*11520*/  IMAD.MOV.U32 R168, RZ, RZ, R219 ;  /* 0x000000ffffa87224 */ /* 0x000fe200078e00db */
[----:B------:R-:W-:Y:S01]  /*11530*/  LOP3.LUT R4, R159, R0, RZ, 0xc0, !PT ;  /* 0x000000009f047212 */ /* 0x000fe200078ec0ff */
[----:B------:R-:W-:-:S05]  /*11540*/  IMAD.MOV.U32 R169, RZ, RZ, R218 ;  /* 0x000000ffffa97224 */ /* 0x000fca00078e00da */
[----:B------:R-:W-:Y:S01]  /*11550*/  HMMA.16816.F32 R68, R8, R46, R240 ;  /* 0x0000002e0844723c */ /* 0x000fe200000018f0 */
[----:B------:R-:W-:Y:S01]  /*11560*/  IMAD.MOV.U32 R170, RZ, RZ, R217 ;  /* 0x000000ffffaa7224 */ /* 0x000fe200078e00d9 */
[----:B------:R-:W-:Y:S01]  /*11570*/  LDSM.16.MT88.4 R44, [R190+0xa400] ;  /* 0x00a40000be2c783b */ /* 0x000fe20000004200 */
[----:B------:R-:W-:Y:S01]  /*11580*/  IMAD.MOV.U32 R171, RZ, RZ, R216 ;  /* 0x000000ffffab7224 */ /* 0x000fe200078e00d8 */
[----:B------:R-:W-:-:S04]  /*11590*/  LOP3.LUT R0, R3, R252, R38, 0x96, !PT ;  /* 0x000000fc03007212 */ /* 0x000fc800078e9626 */
[C---:B------:R-:W-:Y:S01]  /*115a0*/  HMMA.16816.F32 R140, R8.reuse, R16, R140 ;  /* 0x00000010088c723c */ /* 0x040fe2000000188c */
[----:B------:R-:W3:Y:S01]  /*115b0*/  LDSM.16.MT88.4 R16, [R190+0x9400] ;  /* 0x00940000be10783b */ /* 0x000ee20000004200 */
[----:B------:R-:W-:Y:S01]  /*115c0*/  SHF.R.U32.HI R12, RZ, 0x18, R2 ;  /* 0x00000018ff0c7819 */ /* 0x000fe20000011602 */
[----:B------:R-:W-:Y:S02]  /*115d0*/  HSET2.LE.AND R7, R7, R223, PT ;  /* 0x000000df07077233 */ /* 0x000fe40003803000 */
[----:B------:R-:W4:Y:S03]  /*115e0*/  LDL.LU R251, [R1+0x244] ;  /* 0x0002440001fb7983 */ /* 0x000f260000300800 */
[C---:B------:R-:W-:Y:S01]  /*115f0*/  HMMA.16816.F32 R152, R8.reuse, R56, R176 ;  /* 0x000000380898723c */ /* 0x040fe200000018b0 */
[----:B------:R-:W-:Y:S01]  /*11600*/  LOP3.LUT R3, R2, 0xffff, RZ, 0xc0, !PT ;  /* 0x0000ffff02037812 */ /* 0x000fe200078ec0ff */
[----:B------:R-:W2:Y:S06]  /*11610*/  LDL.LU R250, [R1+0x240] ;  /* 0x0002400001fa7983 */ /* 0x000eac0000300800 */
[----:B------:R-:W-:Y:S01]  /*11620*/  HMMA.16816.F32 R148, R8, R58, R168 ;  /* 0x0000003a0894723c */ /* 0x000fe200000018a8 */
[----:B------:R-:W1:Y:S01]  /*11630*/  LDSM.16.MT88.4 R56, [R190+0xb400] ;  /* 0x00b40000be38783b */ /* 0x000e620000004200 */
[----:B------:R-:W-:-:S02]  /*11640*/  LOP3.LUT R14, R0, 0xff, RZ, 0xc0, !PT ;  /* 0x000000ff000e7812 */ /* 0x000fc400078ec0ff */
[--C-:B------:R-:W-:Y:S01]  /*11650*/  SHF.R.U32.HI R13, RZ, 0x18, R0.reuse ;  /* 0x00000018ff0d7819 */ /* 0x100fe20000011600 */
[----:B------:R1:W5:Y:S02]  /*11660*/  LDL.LU R108, [R1+0x23c] ;  /* 0x00023c00016c7983 */ /* 0x0003640000300800 */
[----:B------:R-:W-:Y:S02]  /*11670*/  LOP3.LUT R8, R0, 0xffff, RZ, 0xc0, !PT ;  /* 0x0000ffff00087812 */ /* 0x000fe400078ec0ff */
[----:B------:R-:W-:Y:S01]  /*11680*/  SHF.R.U32.HI R9, RZ, 0x10, R0 ;  /* 0x00000010ff097819 */ /* 0x000fe20000011600 */
[----:B------:R1:W5:Y:S01]  /*11690*/  LDL.LU R109, [R1+0x238] ;  /* 0x00023800016d7983 */ /* 0x0003620000300800 */
[----:B------:R-:W-:Y:S02]  /*116a0*/  LOP3.LUT R10, R2, 0xff, RZ, 0xc0, !PT ;  /* 0x000000ff020a7812 */ /* 0x000fe400078ec0ff */
[----:B------:R-:W-:Y:S01]  /*116b0*/  SHF.R.U32.HI R0, RZ, 0x8, R3 ;  /* 0x00000008ff007819 */ /* 0x000fe20000011603 */
[----:B------:R1:W5:Y:S01]  /*116c0*/  LDL.LU R219, [R1+0x234] ;  /* 0x0002340001db7983 */ /* 0x0003620000300800 */
[----:B------:R-:W-:-:S02]  /*116d0*/  SHF.R.U32.HI R3, RZ, 0x8, R8 ;  /* 0x00000008ff037819 */ /* 0x000fc40000011608 */
[----:B------:R-:W-:Y:S01]  /*116e0*/  LOP3.LUT R8, R9, 0xff, RZ, 0xc0, !PT ;  /* 0x000000ff09087812 */ /* 0x000fe200078ec0ff */
[----:B------:R1:W5:Y:S01]  /*116f0*/  LDL.LU R218, [R1+0x230] ;  /* 0x0002300001da7983 */ /* 0x0003620000300800 */
[----:B------:R-:W-:Y:S02]  /*11700*/  PRMT R9, R10, 0x5410, R0 ;  /* 0x000054100a097816 */ /* 0x000fe40000000000 */
[----:B------:R-:W-:Y:S01]  /*11710*/  PRMT R0, R14, 0x5410, R3 ;  /* 0x000054100e007816 */ /* 0x000fe20000000003 */
[----:B------:R2:W5:Y:S01]  /*11720*/  LDL.LU R217, [R1+0x22c] ;  /* 0x00022c0001d97983 */ /* 0x0005620000300800 */
[----:B------:R-:W-:-:S03]  /*11730*/  SHF.R.U32.HI R11, RZ, 0x10, R2 ;  /* 0x00000010ff0b7819 */ /* 0x000fc60000011602 */
[--C-:B------:R-:W-:Y:S01]  /*11740*/  HSET2.LE.AND R0, R0, R223.reuse, PT ;  /* 0x000000df00007233 */ /* 0x100fe20003803000 */
[----:B------:R-:W-:Y:S01]  /*11750*/  PRMT R2, R8, 0x5410, R13 ;  /* 0x0000541008027816 */ /* 0x000fe2000000000d */
[----:B------:R-:W-:Y:S01]  /*11760*/  LDSM.16.MT88.4 R36, [R190+0xb800] ;  /* 0x00b80000be24783b */ /* 0x000fe20000004200 */
[----:B------:R-:W-:Y:S02]  /*11770*/  LOP3.LUT R11, R11, 0xff, RZ, 0xc0, !PT ;  /* 0x000000ff0b0b7812 */ /* 0x000fe400078ec0ff */
[----:B------:R-:W-:Y:S02]  /*11780*/  LOP3.LUT R8, R212, R0, RZ, 0xc0, !PT ;  /* 0x00000000d4087212 */ /* 0x000fe400078ec0ff */
[----:B------:R-:W-:Y:S01]  /*11790*/  LOP3.LUT R7, R156, R7, RZ, 0xc0, !PT ;  /* 0x000000079c077212 */ /* 0x000fe200078ec0ff */
[--C-:B------:R-:W-:Y:S01]  /*117a0*/  HSET2.LE.AND R3, R9, R223.reuse, PT ;  /* 0x000000df09037233 */ /* 0x100fe20003803000 */
[----:B------:R-:W-:Y:S01]  /*117b0*/  LOP3.LUT R0, R186, R181, RZ, 0x3c, !PT ;  /* 0x000000b5ba007212 */ /* 0x000fe200078e3cff */
[--C-:B------:R-:W-:Y:S01]  /*117c0*/  HSET2.LE.AND R2, R2, R223.reuse, PT ;  /* 0x000000df02027233 */ /* 0x100fe20003803000 */
[----:B------:R-:W-:Y:S01]  /*117d0*/  PRMT R11, R11, 0x5410, R12 ;  /* 0x000054100b0b7816 */ /* 0x000fe2000000000c */
[----:B------:R2:W5:Y:S02]  /*117e0*/  LDL.LU R216, [R1+0x228] ;  /* 0x0002280001d87983 */ /* 0x0005640000300800 */
[----:B------:R-:W-:Y:S01]  /*117f0*/  IMAD.WIDE.U32 R12, R0, -0x326172a9, RZ ;  /* 0xcd9e8d57000c7825 */ /* 0x000fe200078e00ff */
[----:B------:R-:W-:Y:S01]  /*11800*/  LOP3.LUT R9, R211, R2, RZ, 0xc0, !PT ;  /* 0x00000002d3097212 */ /* 0x000fe200078ec0ff */
[----:B------:R-:W-:Y:S01]  /*11810*/  HSET2.LE.AND R11, R11, R223, PT ;  /* 0x000000df0b0b7233 */ /* 0x000fe20003803000 */
[----:B-1----:R-:W-:Y:S01]  /*11820*/  HMMA.16816.F32 R160, R4, R24, R104 ;  /* 0x0000001804a0723c */ /* 0x002fe20000001868 */
[----:B------:R-:W-:Y:S01]  /*11830*/  LOP3.LUT R10, R210, R3, RZ, 0xc0, !PT ;  /* 0x00000003d20a7212 */ /* 0x000fe200078ec0ff */
[----:B------:R1:W5:Y:S01]  /*11840*/  LDL.LU R212, [R1+0x224] ;  /* 0x0002240001d47983 */ /* 0x0003620000300800 */
[----:B------:R-:W-:-:S02]  /*11850*/  LOP3.LUT R2, R13, R198, R54, 0x96, !PT ;  /* 0x000000c60d027212 */ /* 0x000fc400078e9636 */
[----:B------:R-:W-:Y:S01]  /*11860*/  LOP3.LUT R0, R249, R195, R12, 0x96, !PT ;  /* 0x000000c3f9007212 */ /* 0x000fe200078e960c */
[----:B------:R1:W5:Y:S02]  /*11870*/  LDL.LU R211, [R1+0x220] ;  /* 0x0002200001d37983 */ /* 0x0003640000300800 */
[C---:B------:R-:W-:Y:S01]  /*11880*/  HMMA.16816.F32 R124, R4.reuse, R20, R124 ;  /* 0x00000014047c723c */ /* 0x040fe2000000187c */
[----:B------:R-:W-:Y:S01]  /*11890*/  IMAD.WIDE.U32 R2, R2, -0x2daee0ad, RZ ;  /* 0xd2511f5302027825 */ /* 0x000fe200078e00ff */
[----:B------:R-:W-:Y:S01]  /*118a0*/  LOP3.LUT R11, R209, R11, RZ, 0xc0, !PT ;  /* 0x0000000bd10b7212 */ /* 0x000fe200078ec0ff */
[----:B------:R1:W5:Y:S05]  /*118b0*/  LDL.LU R210, [R1+0x21c] ;  /* 0x00021c0001d27983 */ /* 0x00036a0000300800 */
[C---:B------:R-:W-:Y:S01]  /*118c0*/  HMMA.16816.F32 R120, R4.reuse, R22, R120 ;  /* 0x000000160478723c */ /* 0x040fe20000001878 */
[----:B------:R-:W-:Y:S01]  /*118d0*/  LOP3.LUT R3, R3, R193, R110, 0x96, !PT ;  /* 0x000000c103037212 */ /* 0x000fe200078e966e */
[----:B------:R1:W5:Y:S04]  /*118e0*/  LDL.LU R209, [R1+0x218] ;  /* 0x0002180001d17983 */ /* 0x0003680000300800 */
[----:B------:R-:W-:Y:S02]  /*118f0*/  LDSM.16.MT88.4 R52, [R188+0x9800] ;  /* 0x00980000bc34783b */ /* 0x000fe40000004200 */
[C---:B---3--:R-:W-:Y:S08]  /*11900*/  HMMA.16816.F32 R128, R4.reuse, R16, R128 ;  /* 0x000000100480723c */ /* 0x048ff00000001880 */
        /* <DEDUP_REMOVED lines=8> */
[----:B------:R-:W-:Y:S01]  /*11990*/  IMAD.WIDE.U32 R4, R0, -0x2daee0ad, RZ ;  /* 0xd2511f5300047825 */ /* 0x000fe200078e00ff */
[----:B------:R-:W-:Y:S04]  /*119a0*/  HMMA.16816.F32 R80, R8, R24, R40 ;  /* 0x000000180850723c */ /* 0x000fe80000001828 */
[----:B------:R-:W-:Y:S01]  /*119b0*/  LOP3.LUT R0, R5, R192, R2, 0x96, !PT ;  /* 0x000000c005007212 */ /* 0x000fe200078e9602 */
[----:B------:R-:W-:-:S04]  /*119c0*/  IMAD.WIDE.U32 R2, R3, -0x326172a9, RZ ;  /* 0xcd9e8d5703027825 */ /* 0x000fc800078e00ff */
[----:B------:R-:W-:Y:S01]  /*119d0*/  IMAD.WIDE.U32 R40, R0, -0x326172a9, RZ ;  /* 0xcd9e8d5700287825 */ /* 0x000fe200078e00ff */
[----:B------:R-:W-:-:S04]  /*119e0*/  LOP3.LUT R3, R3, R191, R248, 0x96, !PT ;  /* 0x000000bf03037212 */ /* 0x000fc800078e96f8 */
[----:B------:R-:W-:Y:S01]  /*119f0*/  LOP3.LUT R0, R41, R189, R2, 0x96, !PT ;  /* 0x000000bd29007212 */ /* 0x000fe200078e9602 */
[----:B------:R-:W-:Y:S01]  /*11a00*/  HMMA.16816.F32 R76, R8, R26, R76 ;  /* 0x0000001a084c723c */ /* 0x000fe2000000184c */
[----:B------:R-:W-:-:S06]  /*11a10*/  IMAD.WIDE.U32 R2, R3, -0x2daee0ad, RZ ;  /* 0xd2511f5303027825 */ /* 0x000fcc00078e00ff */
[----:B------:R-:W-:Y:S01]  /*11a20*/  IMAD.WIDE.U32 R26, R0, -0x2daee0ad, RZ ;  /* 0xd2511f53001a7825 */ /* 0x000fe200078e00ff */
[----:B------:R-:W-:-:S04]  /*11a30*/  LOP3.LUT R0, R3, R224, R4, 0x96, !PT ;  /* 0x000000e003007212 */ /* 0x000fc800078e9604 */
[----:B------:R-:W-:Y:S01]  /*11a40*/  LOP3.LUT R2, R27, R231, R2, 0x96, !PT ;  /* 0x000000e71b027212 */ /* 0x000fe200078e9602 */
[----:B------:R-:W-:-:S04]  /*11a50*/  IMAD.WIDE.U32 R24, R0, -0x326172a9, RZ ;  /* 0xcd9e8d5700187825 */ /* 0x000fc800078e00ff */
[----:B------:R-:W-:Y:S01]  /*11a60*/  IMAD.WIDE.U32 R2, R2, -0x326172a9, RZ ;  /* 0xcd9e8d5702027825 */ /* 0x000fe200078e00ff */
[----:B------:R-:W-:Y:S04]  /*11a70*/  HMMA.16816.F32 R88, R8, R16, R64 ;  /* 0x000000100858723c */ /* 0x000fe80000001840 */
[----:B------:R-:W-:Y:S02]  /*11a80*/  LOP3.LUT R0, R3, R232, R24, 0x96, !PT ;  /* 0x000000e803007212 */ /* 0x000fe400078e9618 */
[C---:B------:R-:W-:Y:S02]  /*11a90*/  LOP3.LUT R3, R2.reuse, 0xffff, RZ, 0xc0, !PT ;  /* 0x0000ffff02037812 */ /* 0x040fe400078ec0ff */
[----:B------:R-:W-:Y:S02]  /*11aa0*/  SHF.R.U32.HI R4, RZ, 0x10, R2 ;  /* 0x00000010ff047819 */ /* 0x000fe40000011602 */
[----:B------:R-:W-:-:S02]  /*11ab0*/  LOP3.LUT R16, R2, 0xff, RZ, 0xc0, !PT ;  /* 0x000000ff02107812 */ /* 0x000fc400078ec0ff */
[----:B------:R-:W-:Y:S02]  /*11ac0*/  SHF.R.U32.HI R15, RZ, 0x18, R2 ;  /* 0x00000018ff0f7819 */ /* 0x000fe40000011602 */
[----:B------:R-:W-:Y:S02]  /*11ad0*/  SHF.R.U32.HI R6, RZ, 0x8, R3 ;  /* 0x00000008ff067819 */ /* 0x000fe40000011603 */
[----:B------:R-:W-:Y:S02]  /*11ae0*/  LOP3.LUT R2, R0, 0xffff, RZ, 0xc0, !PT ;  /* 0x0000ffff00027812 */ /* 0x000fe400078ec0ff */
[----:B------:R-:W-:Y:S02]  /*11af0*/  SHF.R.U32.HI R3, RZ, 0x10, R0 ;  /* 0x00000010ff037819 */ /* 0x000fe40000011600 */
[----:B------:R-:W-:Y:S02]  /*11b00*/  LOP3.LUT R5, R4, 0xff, RZ, 0xc0, !PT ;  /* 0x000000ff04057812 */ /* 0x000fe400078ec0ff */
[----:B------:R-:W-:-:S02]  /*11b10*/  SHF.R.U32.HI R4, RZ, 0x8, R2 ;  /* 0x00000008ff047819 */ /* 0x000fc40000011602 */
[----:B------:R-:W-:Y:S02]  /*11b20*/  LOP3.LUT R2, R3, 0xff, RZ, 0xc0, !PT ;  /* 0x000000ff03027812 */ /* 0x000fe400078ec0ff */
[----:B------:R-:W-:Y:S02]  /*11b30*/  LOP3.LUT R14, R0, 0xff, RZ, 0xc0, !PT ;  /* 0x000000ff000e7812 */ /* 0x000fe400078ec0ff */
[----:B------:R-:W-:Y:S02]  /*11b40*/  SHF.R.U32.HI R7, RZ, 0x18, R0 ;  /* 0x00000018ff077819 */ /* 0x000fe40000011600 */
[----:B------:R-:W-:Y:S02]  /*11b50*/  PRMT R3, R5, 0x5410, R15 ;  /* 0x0000541005037816 */ /* 0x000fe4000000000f */
[----:B------:R-:W-:Y:S02]  /*11b60*/  PRMT R0, R16, 0x5410, R6 ;  /* 0x0000541010007816 */ /* 0x000fe40000000006 */
[----:B------:R-:W-:Y:S01]  /*11b70*/  PRMT R5, R2, 0x5410, R7 ;  /* 0x0000541002057816 */ /* 0x000fe20000000007 */
[--C-:B------:R-:W-:Y:S01]  /*11b80*/  HSET2.LE.AND R2, R3, R223.reuse, PT ;  /* 0x000000df03027233 */ /* 0x100fe20003803000 */
[----:B------:R-:W-:Y:S01]  /*11b90*/  PRMT R4, R14, 0x5410, R4 ;  /* 0x000054100e047816 */ /* 0x000fe20000000004 */
[----:B------:R-:W-:-:S03]  /*11ba0*/  HSET2.LE.AND R0, R0, R223, PT ;  /* 0x000000df00007233 */ /* 0x000fc60003803000 */
[----:B------:R-:W-:Y:S01]  /*11bb0*/  LOP3.LUT R7, R185, R2, RZ, 0xc0, !PT ;  /* 0x00000002b9077212 */ /* 0x000fe200078ec0ff */
[--C-:B------:R-:W-:Y:S01]  /*11bc0*/  HSET2.LE.AND R3, R4, R223.reuse, PT ;  /* 0x000000df04037233 */ /* 0x100fe20003803000 */
[----:B------:R-:W-:Y:S02]  /*11bd0*/  LOP3.LUT R6, R187, R0, RZ, 0xc0, !PT ;  /* 0x00000000bb067212 */ /* 0x000fe400078ec0ff */
[----:B------:R-:W-:Y:S01]  /*11be0*/  LOP3.LUT R2, R13, R198, R206, 0x96, !PT ;  /* 0x000000c60d027212 */ /* 0x000fe200078e96ce */
[C---:B------:R-:W-:Y:S01]  /*11bf0*/  HMMA.16816.F32 R100, R8.reuse, R20, R72 ;  /* 0x000000140864723c */ /* 0x040fe20000001848 */
[----:B------:R-:W-:Y:S01]  /*11c00*/  LOP3.LUT R0, R215, R195, R12, 0x96, !PT ;  /* 0x000000c3d7007212 */ /* 0x000fe200078e960c */
[----:B------:R1:W5:Y:S01]  /*11c10*/  LDL.LU.64 R206, [R1+0x210] ;  /* 0x0002100001ce7983 */ /* 0x0003620000300a00 */
[----:B------:R-:W-:Y:S01]  /*11c20*/  LOP3.LUT R4, R199, R3, RZ, 0xc0, !PT ;  /* 0x00000003c7047212 */ /* 0x000fe200078ec0ff */
[----:B------:R-:W-:Y:S02]  /*11c30*/  IMAD.WIDE.U32 R2, R2, -0x2daee0ad, RZ ;  /* 0xd2511f5302027825 */ /* 0x000fe400078e00ff */
[----:B------:R1:W5:Y:S02]  /*11c40*/  LDL.LU R198, [R1+0x20c] ;  /* 0x00020c0001c67983 */ /* 0x0003640000300800 */
[C---:B------:R-:W-:Y:S01]  /*11c50*/  HMMA.16816.F32 R84, R8.reuse, R18, R60 ;  /* 0x000000120854723c */ /* 0x040fe2000000183c */
[----:B------:R-:W-:Y:S01]  /*11c60*/  LOP3.LUT R3, R3, R193, R204, 0x96, !PT ;  /* 0x000000c103037212 */ /* 0x000fe200078e96cc */
[----:B------:R1:W5:Y:S04]  /*11c70*/  LDL.LU R195, [R1+0x208] ;  /* 0x0002080001c37983 */ /* 0x0003680000300800 */
[----:B------:R1:W5:Y:S02]  /*11c80*/  LDL.LU.64 R204, [R1+0x200] ;  /* 0x0002000001cc7983 */ /* 0x0003640000300a00 */
[C---:B------:R-:W-:Y:S02]  /*11c90*/  HMMA.16816.F32 R60, R8.reuse, R48, R140 ;  /* 0x00000030083c723c */ /* 0x040fe4000000188c */
[----:B------:R1:W5:Y:S04]  /*11ca0*/  LDL.LU R193, [R1+0x1f8] ;  /* 0x0001f80001c17983 */ /* 0x0003680000300800 */
[----:B------:R-:W-:Y:S02]  /*11cb0*/  LDSM.16.MT88.4 R16, [R190+0xa800] ;  /* 0x00a80000be10783b */ /* 0x000fe40000004200 */
[C---:B------:R-:W-:Y:S02]  /*11cc0*/  HMMA.16816.F32 R72, R8.reuse, R50, R144 ;  /* 0x000000320848723c */ /* 0x040fe40000001890 */
[----:B------:R-:W-:Y:S06]  /*11cd0*/  LDSM.16.MT88.4 R12, [R188+0xb800] ;  /* 0x00b80000bc0c783b */ /* 0x000fec0000004200 */
[C---:B------:R-:W-:Y:S01]  /*11ce0*/  HMMA.16816.F32 R92, R8.reuse, R22, R68 ;  /* 0x00000016085c723c */ /* 0x040fe20000001844 */
[----:B------:R-:W-:Y:S07]  /*11cf0*/  LDSM.16.MT88.4 R20, [R188+0xa800] ;  /* 0x00a80000bc14783b */ /* 0x000fee0000004200 */
[C---:B------:R-:W-:Y:S01]  /*11d00*/  HMMA.16816.F32 R64, R8.reuse, R46, R136 ;  /* 0x0000002e0840723c */ /* 0x040fe20000001888 */
[----:B------:R-:W-:Y:S01]  /*11d10*/  HSET2.LE.AND R5, R5, R223, PT ;  /* 0x000000df05057233 */ /* 0x000fe20003803000 */
[----:B------:R-:W-:Y:S06]  /*11d20*/  LDSM.16.MT88.4 R144, [R190+0xac00] ;  /* 0x00ac0000be90783b */ /* 0x000fec0000004200 */
[C---:B------:R-:W-:Y:S08]  /*11d30*/  HMMA.16816.F32 R48, R8.reuse, R56, R152 ;  /* 0x000000380830723c */ /* 0x040ff00000001898 */
[----:B------:R-:W-:Y:S01]  /*11d40*/  HMMA.16816.F32 R68, R8, R44, R132 ;  /* 0x0000002c0844723c */ /* 0x000fe20000001884 */
[----:B------:R-:W3:Y:S01]  /*11d50*/  LDSM.16.MT88.4 R44, [R190+0x9800] ;  /* 0x00980000be2c783b */ /* 0x000ee20000004200 */
[----:B------:R-:W-:-:S03]  /*11d60*/  LOP3.LUT R5, R196, R5, RZ, 0xc0, !PT ;  /* 0x00000005c4057212 */ /* 0x000fc600078ec0ff */
[----:B------:R-:W-:Y:S03]  /*11d70*/  LDSM.16.MT88.4 R152, [R188+0xac00] ;  /* 0x00ac0000bc98783b */ /* 0x000fe60000004200 */
[----:B------:R-:W-:Y:S07]  /*11d80*/  HMMA.16816.F32 R56, R8, R58, R148 ;  /* 0x0000003a0838723c */ /* 0x000fee0000001894 */
[----:B------:R-:W-:-:S05]  /*11d90*/  IMAD.WIDE.U32 R8, R0, -0x2daee0ad, RZ ;  /* 0xd2511f5300087825 */ /* 0x000fca00078e00ff */
[----:B------:R-:W-:Y:S01]  /*11da0*/  LOP3.LUT R0, R9, R192, R2, 0x96, !PT ;  /* 0x000000c009007212 */ /* 0x000fe200078e9602 */
[----:B------:R-:W-:Y:S01]  /*11db0*/  IMAD.WIDE.U32 R2, R3, -0x326172a9, RZ ;  /* 0xcd9e8d5703027825 */ /* 0x000fe200078e00ff */
[----:B------:R1:W5:Y:S03]  /*11dc0*/  LDL.LU R192, [R1+0x1f4] ;  /* 0x0001f40001c07983 */ /* 0x0003660000300800 */
[----:B------:R-:W-:Y:S01]  /*11dd0*/  IMAD.WIDE.U32 R180, R0, -0x326172a9, RZ ;  /* 0xcd9e8d5700b47825 */ /* 0x000fe200078e00ff */
[----:B------:R-:W-:Y:S02]  /*11de0*/  LOP3.LUT R3, R3, R191, R214, 0x96, !PT ;  /* 0x000000bf03037212 */ /* 0x000fe400078e96d6 */
[----:B------:R1:W5:Y:S02]  /*11df0*/  LDL.LU R191, [R1+0x1f0] ;  /* 0x0001f00001bf7983 */ /* 0x0003640000300800 */
[----:B------:R-:W-:-:S02]  /*11e00*/  LOP3.LUT R0, R181, R189, R2, 0x96, !PT ;  /* 0x000000bdb5007212 */ /* 0x000fc400078e9602 */
[----:B------:R1:W5:Y:S01]  /*11e10*/  LDL.LU R189, [R1+0x1ec] ;  /* 0x0001ec0001bd7983 */ /* 0x0003620000300800 */
[----:B------:R-:W-:-:S04]  /*11e20*/  IMAD.WIDE.U32 R2, R3, -0x2daee0ad, RZ ;  /* 0xd2511f5303027825 */ /* 0x000fc800078e00ff */
[----:B------:R-:W-:Y:S01]  /*11e30*/  IMAD.WIDE.U32 R110, R0, -0x2daee0ad, RZ ;  /* 0xd2511f53006e7825 */ /* 0x000fe200078e00ff */
[----:B------:R-:W-:-:S04]  /*11e40*/  LOP3.LUT R0, R3, R224, R8, 0x96, !PT ;  /* 0x000000e003007212 */ /* 0x000fc800078e9608 */
[----:B------:R-:W-:Y:S01]  /*11e50*/  LOP3.LUT R2, R111, R231, R2, 0x96, !PT ;  /* 0x000000e76f027212 */ /* 0x000fe200078e9602 */
[----:B------:R-:W-:-:S04]  /*11e60*/  IMAD.WIDE.U32 R42, R0, -0x326172a9, RZ ;  /* 0xcd9e8d57002a7825 */ /* 0x000fc800078e00ff */
[----:B------:R-:W-:-:S05]  /*11e70*/  IMAD.WIDE.U32 R2, R2, -0x326172a9, RZ ;  /* 0xcd9e8d5702027825 */ /* 0x000fca00078e00ff */
[----:B------:R-:W-:Y:S02]  /*11e80*/  LOP3.LUT R0, R3, R232, R42, 0x96, !PT ;  /* 0x000000e803007212 */ /* 0x000fe400078e962a */
[C---:B------:R-:W-:Y:S02]  /*11e90*/  LOP3.LUT R3, R2.reuse, 0xffff, RZ, 0xc0, !PT ;  /* 0x0000ffff02037812 */ /* 0x040fe400078ec0ff */
[----:B------:R-:W-:Y:S02]  /*11ea0*/  LOP3.LUT R24, R2, 0xff, RZ, 0xc0, !PT ;  /* 0x000000ff02187812 */ /* 0x000fe400078ec0ff */
[--C-:B------:R-:W-:Y:S02]  /*11eb0*/  SHF.R.U32.HI R11, RZ, 0x10, R2.reuse ;  /* 0x00000010ff0b7819 */ /* 0x100fe40000011602 */
[----:B------:R-:W-:Y:S02]  /*11ec0*/  SHF.R.U32.HI R10, RZ, 0x18, R2 ;  /* 0x00000018ff0a7819 */ /* 0x000fe40000011602 */
[----:B------:R-:W-:-:S02]  /*11ed0*/  LOP3.LUT R2, R0, 0xffff, RZ, 0xc0, !PT ;  /* 0x0000ffff00027812 */ /* 0x000fc400078ec0ff */
[----:B------:R-:W-:Y:S02]  /*11ee0*/  SHF.R.U32.HI R3, RZ, 0x8, R3 ;  /* 0x00000008ff037819 */ /* 0x000fe40000011603 */
[----:B------:R-:W-:Y:S02]  /*11ef0*/  LOP3.LUT R11, R11, 0xff, RZ, 0xc0, !PT ;  /* 0x000000ff0b0b7812 */ /* 0x000fe400078ec0ff */
[----:B------:R-:W-:Y:S02]  /*11f00*/  SHF.R.U32.HI R8, RZ, 0x8, R2 ;  /* 0x00000008ff087819 */ /* 0x000fe40000011602 */
[----:B------:R-:W-:Y:S02]  /*11f10*/  LOP3.LUT R9, R0, 0xff, RZ, 0xc0, !PT ;  /* 0x000000ff00097812 */ /* 0x000fe400078ec0ff */
[----:B------:R-:W-:Y:S02]  /*11f20*/  PRMT R2, R24, 0x5410, R3 ;  /* 0x0000541018027816 */ /* 0x000fe40000000003 */
[----:B------:R-:W-:-:S02]  /*11f30*/  SHF.R.U32.HI R3, RZ, 0x10, R0 ;  /* 0x00000010ff037819 */ /* 0x000fc40000011600 */
[----:B------:R-:W-:Y:S02]  /*11f40*/  PRMT R11, R11, 0x5410, R10 ;  /* 0x000054100b0b7816 */ /* 0x000fe4000000000a */
[----:B------:R-:W-:Y:S02]  /*11f50*/  PRMT R8, R9, 0x5410, R8 ;  /* 0x0000541009087816 */ /* 0x000fe40000000008 */
[----:B------:R-:W-:Y:S01]  /*11f60*/  SHF.R.U32.HI R10, RZ, 0x18, R0 ;  /* 0x00000018ff0a7819 */ /* 0x000fe20000011600 */
[--C-:B------:R-:W-:Y:S01]  /*11f70*/  HSET2.LE.AND R0, R2, R223.reuse, PT ;  /* 0x000000df02007233 */ /* 0x100fe20003803000 */
[----:B------:R-:W-:Y:S01]  /*11f80*/  LOP3.LUT R9, R3, 0xff, RZ, 0xc0, !PT ;  /* 0x000000ff03097812 */ /* 0x000fe200078ec0ff */
[----:B------:R-:W-:-:S03]  /*11f90*/  HSET2.LE.AND R2, R11, R223, PT ;  /* 0x000000df0b027233 */ /* 0x000fc60003803000 */
[----:B------:R-:W-:Y:S02]  /*11fa0*/  PRMT R9, R9, 0x5410, R10 ;  /* 0x0000541009097816 */ /* 0x000fe4000000000a */
[----:B------:R-:W-:Y:S01]  /*11fb0*/  LOP3.LUT R10, R208, R0, RZ, 0xc0, !PT ;  /* 0x00000000d00a7212 */ /* 0x000fe200078ec0ff */
[----:B------:R-:W-:Y:S01]  /*11fc0*/  IMAD.MOV.U32 R208, RZ, RZ, R234 ;  /* 0x000000ffffd07224 */ /* 0x000fe200078e00ea */
[--C-:B------:R-:W-:Y:S01]  /*11fd0*/  HSET2.LE.AND R3, R8, R223.reuse, PT ;  /* 0x000000df08037233 */ /* 0x100fe20003803000 */
[----:B------:R-:W-:Y:S01]  /*11fe0*/  LOP3.LUT R11, R203, R2, RZ, 0xc0, !PT ;  /* 0x00000002cb0b7212 */ /* 0x000fe200078ec0ff */
[----:B------:R-:W-:Y:S02]  /*11ff0*/  HSET2.LE.AND R9, R9, R223, PT ;  /* 0x000000df09097233 */ /* 0x000fe40003803000 */
[----:B------:R-:W-:Y:S02]  /*12000*/  LOP3.LUT R2, R25, R208, R40, 0x96, !PT ;  /* 0x000000d019027212 */ /* 0x000fe400078e9628 */
[----:B------:R-:W-:-:S02]  /*12010*/  LOP3.LUT R8, R213, R3, RZ, 0xc0, !PT ;  /* 0x00000003d5087212 */ /* 0x000fc400078ec0ff */
[----:B------:R-:W-:Y:S01]  /*12020*/  LOP3.LUT R9, R220, R9, RZ, 0xc0, !PT ;  /* 0x00000009dc097212 */ /* 0x000fe200078ec0ff */
[----:B------:R-:W-:Y:S01]  /*12030*/  IMAD.WIDE.U32 R2, R2, -0x2daee0ad, RZ ;  /* 0xd2511f5302027825 */ /* 0x000fe200078e00ff */
[C---:B---3--:R-:W-:Y:S04]  /*12040*/  HMMA.16816.F32 R132, R4.reuse, R44, R128 ;  /* 0x0000002c0484723c */ /* 0x048fe80000001880 */
[----:B------:R-:W-:Y:S02]  /*12050*/  LOP3.LUT R0, R3, R252, R26, 0x96, !PT ;  /* 0x000000fc03007212 */ /* 0x000fe400078e961a */
[----:B------:R-:W-:Y:S02]  /*12060*/  LOP3.LUT R3, R2, 0xffff, RZ, 0xc0, !PT ;  /* 0x0000ffff02037812 */ /* 0x000fe400078ec0ff */
[C---:B------:R-:W-:Y:S08]  /*12070*/  HMMA.16816.F32 R128, R4.reuse, R46, R116 ;  /* 0x0000002e0480723c */ /* 0x040ff00000001874 */
[C---:B------:R-:W-:Y:S08]  /*12080*/  HMMA.16816.F32 R140, R4.reuse, R52, R124 ;  /* 0x00000034048c723c */ /* 0x040ff0000000187c */
[C---:B------:R-:W-:Y:S08]  /*12090*/  HMMA.16816.F32 R136, R4.reuse, R54, R120 ;  /* 0x000000360488723c */ /* 0x040ff00000001878 */
[C---:B------:R-:W-:Y:S08]  /*120a0*/  HMMA.16816.F32 R116, R4.reuse, R16, R104 ;  /* 0x000000100474723c */ /* 0x040ff00000001868 */
[C---:B------:R-:W-:Y:S01]  /*120b0*/  HMMA.16816.F32 R124, R4.reuse, R20, R160 ;  /* 0x00000014047c723c */ /* 0x040fe200000018a0 */
[----:B------:R-:W-:Y:S07]  /*120c0*/  LDSM.16.MT88.4 R160, [R190+0x9c00] ;  /* 0x009c0000bea0783b */ /* 0x000fee0000004200 */
[C---:B------:R-:W-:Y:S08]  /*120d0*/  HMMA.16816.F32 R120, R4.reuse, R22, R164 ;  /* 0x000000160478723c */ /* 0x040ff000000018a4 */
[C---:B------:R-:W-:Y:S01]  /*120e0*/  HMMA.16816.F32 R112, R4.reuse, R18, R168 ;  /* 0x000000120470723c */ /* 0x040fe200000018a8 */
[----:B------:R-:W-:Y:S07]  /*120f0*/  LDSM.16.MT88.4 R168, [R188+0x9c00] ;  /* 0x009c0000bca8783b */ /* 0x000fee0000004200 */
[C---:B------:R-:W-:Y:S08]  /*12100*/  HMMA.16816.F32 R96, R4.reuse, R12, R96 ;  /* 0x0000000c0460723c */ /* 0x040ff00000001860 */
[C---:B------:R-:W-:Y:S08]  /*12110*/  HMMA.16816.F32 R104, R4.reuse, R14, R176 ;  /* 0x0000000e0468723c */ /* 0x040ff000000018b0 */
[C---:B------:R-:W-:Y:S08]  /*12120*/  HMMA.16816.F32 R172, R4.reuse, R36, R172 ;  /* 0x0000002404ac723c */ /* 0x040ff000000018ac */
[----:B------:R-:W-:Y:S07]  /*12130*/  HMMA.16816.F32 R148, R4, R38, R156 ;  /* 0x000000260494723c */ /* 0x000fee000000189c */
[--C-:B------:R-:W-:Y:S01]  /*12140*/  SHF.R.U32.HI R5, RZ, 0x10, R2.reuse ;  /* 0x00000010ff057819 */ /* 0x100fe20000011602 */
[----:B------:R-:W-:Y:S01]  /*12150*/  HMMA.16816.F32 R60, R8, R12, R60 ;  /* 0x0000000c083c723c */ /* 0x000fe2000000183c */
[----:B------:R-:W-:-:S02]  /*12160*/  SHF.R.U32.HI R6, RZ, 0x18, R2 ;  /* 0x00000018ff067819 */ /* 0x000fc40000011602 */
[----:B------:R-:W-:Y:S02]  /*12170*/  SHF.R.U32.HI R4, RZ, 0x8, R3 ;  /* 0x00000008ff047819 */ /* 0x000fe40000011603 */
[----:B------:R-:W-:Y:S02]  /*12180*/  LOP3.LUT R3, R5, 0xff, RZ, 0xc0, !PT ;  /* 0x000000ff05037812 */ /* 0x000fe400078ec0ff */
[----:B------:R-:W-:Y:S02]  /*12190*/  LOP3.LUT R12, R2, 0xff, RZ, 0xc0, !PT ;  /* 0x000000ff020c7812 */ /* 0x000fe400078ec0ff */
[----:B------:R-:W-:Y:S02]  /*121a0*/  LOP3.LUT R2, R0, 0xffff, RZ, 0xc0, !PT ;  /* 0x0000ffff00027812 */ /* 0x000fe400078ec0ff */
[----:B------:R-:W-:Y:S02]  /*121b0*/  PRMT R3, R3, 0x5410, R6 ;  /* 0x0000541003037816 */ /* 0x000fe40000000006 */
[----:B------:R-:W-:-:S02]  /*121c0*/  SHF.R.U32.HI R5, RZ, 0x8, R2 ;  /* 0x00000008ff057819 */ /* 0x000fc40000011602 */
[----:B------:R-:W-:Y:S02]  /*121d0*/  SHF.R.U32.HI R2, RZ, 0x10, R0 ;  /* 0x00000010ff027819 */ /* 0x000fe40000011600 */
[----:B------:R-:W-:Y:S02]  /*121e0*/  LOP3.LUT R7, R0, 0xff, RZ, 0xc0, !PT ;  /* 0x000000ff00077812 */ /* 0x000fe400078ec0ff */
[----:B------:R-:W-:Y:S02]  /*121f0*/  PRMT R12, R12, 0x5410, R4 ;  /* 0x000054100c0c7816 */ /* 0x000fe40000000004 */
[----:B------:R-:W-:Y:S01]  /*12200*/  LOP3.LUT R4, R2, 0xff, RZ, 0xc0, !PT ;  /* 0x000000ff02047812 */ /* 0x000fe200078ec0ff */
[----:B------:R-:W-:Y:S01]  /*12210*/  HSET2.LE.AND R2, R3, R223, PT ;  /* 0x000000df03027233 */ /* 0x000fe20003803000 */
[----:B------:R-:W-:Y:S01]  /*12220*/  PRMT R5, R7, 0x5410, R5 ;  /* 0x0000541007057816 */ /* 0x000fe20000000005 */
[----:B------:R-:W-:Y:S01]  /*12230*/  HMMA.16816.F32 R156, R8, R20, R80 ;  /* 0x00000014089c723c */ /* 0x000fe20000001850 */
[----:B------:R-:W3:Y:S01]  /*12240*/  LDSM.16.MT88.4 R80, [R188+0xbc00] ;  /* 0x00bc0000bc50783b */ /* 0x000ee20000004200 */
[----:B------:R-:W-:-:S02]  /*12250*/  SHF.R.U32.HI R6, RZ, 0x18, R0 ;  /* 0x00000018ff067819 */ /* 0x000fc40000011600 */
[----:B------:R-:W-:-:S04]  /*12260*/  HSET2.LE.AND R3, R5, R223, PT ;  /* 0x000000df05037233 */ /* 0x000fc80003803000 */
[----:B------:R-:W-:Y:S01]  /*12270*/  HMMA.16816.F32 R100, R8, R52, R100 ;  /* 0x000000340864723c */ /* 0x000fe20000001864 */
[----:B------:R-:W-:Y:S01]  /*12280*/  HSET2.LE.AND R0, R12, R223, PT ;  /* 0x000000df0c007233 */ /* 0x000fe20003803000 */
[----:B------:R-:W-:-:S06]  /*12290*/  PRMT R4, R4, 0x5410, R6 ;  /* 0x0000541004047816 */ /* 0x000fcc0000000006 */
[C---:B------:R-:W-:Y:S07]  /*122a0*/  HMMA.16816.F32 R52, R8.reuse, R54, R92 ;  /* 0x000000360834723c */ /* 0x040fee000000185c */
[----:B------:R-:W-:Y:S01]  /*122b0*/  LOP3.LUT R95, R184, R2, RZ, 0xc0, !PT ;  /* 0x00000002b85f7212 */ /* 0x000fe200078ec0ff */
[----:B------:R-:W-:Y:S01]  /*122c0*/  HMMA.16816.F32 R68, R8, R16, R68 ;  /* 0x000000100844723c */ /* 0x000fe20000001844 */
[----:B------:R-:W-:Y:S02]  /*122d0*/  LOP3.LUT R2, R43, R208, R180, 0x96, !PT ;  /* 0x000000d02b027212 */ /* 0x000fe400078e96b4 */
[----:B------:R-:W-:-:S05]  /*122e0*/  LOP3.LUT R92, R202, R3, RZ, 0xc0, !PT ;  /* 0x00000003ca5c7212 */ /* 0x000fca00078ec0ff */
[----:B------:R-:W-:Y:S01]  /*122f0*/  HMMA.16816.F32 R64, R8, R18, R64 ;  /* 0x000000120840723c */ /* 0x000fe20000001840 */
[----:B------:R-:W-:Y:S01]  /*12300*/  IMAD.WIDE.U32 R2, R2, -0x2daee0ad, RZ ;  /* 0xd2511f5302027825 */ /* 0x000fe200078e00ff */
[----:B------:R-:W-:-:S06]  /*12310*/  HSET2.LE.AND R4, R4, R223, PT ;  /* 0x000000df04047233 */ /* 0x000fcc0003803000 */
[C---:B------:R-:W-:Y:S01]  /*12320*/  HMMA.16816.F32 R16, R8.reuse, R14, R72 ;  /* 0x0000000e0810723c */ /* 0x040fe20000001848 */
[----:B------:R-:W1:Y:S01]  /*12330*/  LDSM.16.MT88.4 R12, [R190+0xbc00] ;  /* 0x00bc0000be0c783b */ /* 0x000e620000004200 */
[----:B------:R-:W-:Y:S02]  /*12340*/  LOP3.LUT R94, R200, R0, RZ, 0xc0, !PT ;  /* 0x00000000c85e7212 */ /* 0x000fe400078ec0ff */
[----:B------:R-:W-:Y:S02]  /*12350*/  LOP3.LUT R0, R3, R252, R110, 0x96, !PT ;  /* 0x000000fc03007212 */ /* 0x000fe400078e966e */
[----:B------:R-:W-:Y:S02]  /*12360*/  LOP3.LUT R3, R2, 0xffff, RZ, 0xc0, !PT ;  /* 0x0000ffff02037812 */ /* 0x000fe400078ec0ff */
[----:B------:R-:W-:Y:S01]  /*12370*/  HMMA.16816.F32 R164, R8, R44, R88 ;  /* 0x0000002c08a4723c */ /* 0x000fe20000001858 */
[----:B------:R-:W-:Y:S02]  /*12380*/  LOP3.LUT R93, R201, R4, RZ, 0xc0, !PT ;  /* 0x00000004c95d7212 */ /* 0x000fe400078ec0ff */
[----:B------:R-:W-:-:S02]  /*12390*/  SHF.R.U32.HI R4, RZ, 0x10, R2 ;  /* 0x00000010ff047819 */ /* 0x000fc40000011602 */
[----:B------:R-:W-:-:S03]  /*123a0*/  SHF.R.U32.HI R7, RZ, 0x18, R2 ;  /* 0x00000018ff077819 */ /* 0x000fc60000011602 */
[----:B------:R-:W-:Y:S01]  /*123b0*/  HMMA.16816.F32 R84, R8, R46, R84 ;  /* 0x0000002e0854723c */ /* 0x000fe20000001854 */
[----:B------:R-:W-:Y:S02]  /*123c0*/  SHF.R.U32.HI R3, RZ, 0x8, R3 ;  /* 0x00000008ff037819 */ /* 0x000fe40000011603 */
[----:B------:R-:W-:-:S05]  /*123d0*/  LOP3.LUT R5, R4, 0xff, RZ, 0xc0, !PT ;  /* 0x000000ff04057812 */ /* 0x000fca00078ec0ff */
[----:B------:R-:W-:Y:S01]  /*123e0*/  HMMA.16816.F32 R20, R8, R22, R76 ;  /* 0x000000160814723c */ /* 0x000fe2000000184c */
[----:B------:R-:W-:-:S07]  /*123f0*/  LOP3.LUT R6, R0, 0xff, RZ, 0xc0, !PT ;  /* 0x000000ff00067812 */ /* 0x000fce00078ec0ff */
[C---:B------:R-:W-:Y:S08]  /*12400*/  HMMA.16816.F32 R48, R8.reuse, R36, R48 ;  /* 0x000000240830723c */ /* 0x040ff00000001830 */
[----:B------:R-:W-:Y:S07]  /*12410*/  HMMA.16816.F32 R56, R8, R38, R56 ;  /* 0x000000260838723c */ /* 0x000fee0000001838 */
[----:B------:R-:W-:-:S02]  /*12420*/  LOP3.LUT R8, R2, 0xff, RZ, 0xc0, !PT ;  /* 0x000000ff02087812 */ /* 0x000fc400078ec0ff */
[----:B------:R-:W-:-:S04]  /*12430*/  LOP3.LUT R2, R0, 0xffff, RZ, 0xc0, !PT ;  /* 0x0000ffff00027812 */ /* 0x000fc800078ec0ff */
[----:B------:R-:W-:Y:S02]  /*12440*/  SHF.R.U32.HI R4, RZ, 0x8, R2 ;  /* 0x00000008ff047819 */ /* 0x000fe40000011602 */
[----:B------:R-:W-:Y:S02]  /*12450*/  PRMT R2, R8, 0x5410, R3 ;  /* 0x0000541008027816 */ /* 0x000fe40000000003 */
[----:B------:R-:W-:Y:S02]  /*12460*/  SHF.R.U32.HI R3, RZ, 0x10, R0 ;  /* 0x00000010ff037819 */ /* 0x000fe40000011600 */
[----:B------:R-:W-:Y:S02]  /*12470*/  PRMT R7, R5, 0x5410, R7 ;  /* 0x0000541005077816 */ /* 0x000fe40000000007 */
[----:B------:R-:W-:Y:S02]  /*12480*/  PRMT R6, R6, 0x5410, R4 ;  /* 0x0000541006067816 */ /* 0x000fe40000000004 */
[----:B------:R-:W-:-:S02]  /*12490*/  SHF.R.U32.HI R5, RZ, 0x18, R0 ;  /* 0x00000018ff057819 */ /* 0x000fc40000011600 */
[----:B------:R-:W-:Y:S01]  /*124a0*/  LOP3.LUT R4, R3, 0xff, RZ, 0xc0, !PT ;  /* 0x000000ff03047812 */ /* 0x000fe200078ec0ff */
[----:B------:R-:W-:-:S03]  /*124b0*/  IMAD.MOV.U32 R199, RZ, RZ, R233 ;  /* 0x000000ffffc77224 */ /* 0x000fc600078e00e9 */
[----:B------:R-:W-:Y:S01]  /*124c0*/  PRMT R4, R4, 0x5410, R5 ;  /* 0x0000541004047816 */ /* 0x000fe20000000005 */
[--C-:B------:R-:W-:Y:S02]  /*124d0*/  HSET2.LE.AND R0, R2, R223.reuse, PT ;  /* 0x000000df02007233 */ /* 0x100fe40003803000 */
[--C-:B------:R-:W-:Y:S02]  /*124e0*/  HSET2.LE.AND R2, R7, R223.reuse, PT ;  /* 0x000000df07027233 */ /* 0x100fe40003803000 */
[--C-:B------:R-:W-:Y:S02]  /*124f0*/  HSET2.LE.AND R3, R6, R223.reuse, PT ;  /* 0x000000df06037233 */ /* 0x100fe40003803000 */
[----:B------:R-:W-:Y:S01]  /*12500*/  HSET2.LE.AND R4, R4, R223, PT ;  /* 0x000000df04047233 */ /* 0x000fe20003803000 */
[----:B--2---:R-:W-:Y:S01]  /*12510*/  ISETP.GT.AND P1, PT, R197, R199, PT ;  /* 0x000000c7c500720c */ /* 0x004fe20003f24270 */
[----:B---3--:R-:W-:Y:S07]  /*12520*/  HMMA.16816.F32 R72, R92, R80, R96 ;  /* 0x000000505c48723c */ /* 0x008fee0000001860 */
[----:B------:R-:W-:-:S02]  /*12530*/  LOP3.LUT R98, R222, R0, RZ, 0xc0, !PT ;  /* 0x00000000de627212 */ /* 0x000fc400078ec0ff */
[----:B------:R-:W-:Y:S02]  /*12540*/  LOP3.LUT R99, R221, R2, RZ, 0xc0, !PT ;  /* 0x00000002dd637212 */ /* 0x000fe400078ec0ff */
[----:B------:R-:W-:Y:S02]  /*12550*/  LOP3.LUT R96, R226, R3, RZ, 0xc0, !PT ;  /* 0x00000003e2607212 */ /* 0x000fe400078ec0ff */
[----:B------:R-:W-:Y:S01]  /*12560*/  LOP3.LUT R97, R225, R4, RZ, 0xc0, !PT ;  /* 0x00000004e1617212 */ /* 0x000fe200078ec0ff */
[----:B------:R-:W-:Y:S01]  /*12570*/  HMMA.16816.F32 R140, R92, R168, R140 ;  /* 0x000000a85c8c723c */ /* 0x000fe2000000188c */
[----:B------:R-:W-:-:S07]  /*12580*/  IADD3 R196, P0, R34, -0x100, RZ ;  /* 0xffffff0022c47810 */ /* 0x000fce0007f1e0ff */
        /* <DEDUP_REMOVED lines=8> */
[----:B-1----:R-:W-:Y:S01]  /*12610*/  HMMA.16816.F32 R88, R92, R12, R172 ;  /* 0x0000000c5c58723c */ /* 0x002fe200000018ac */
[----:B------:R-:W-:-:S07]  /*12620*/  IMAD.MOV.U32 R107, RZ, RZ, R197 ;  /* 0x000000ffff6b7224 */ /* 0x000fce00078e00c5 */
[----:B------:R-:W-:Y:S01]  /*12630*/  HMMA.16816.F32 R92, R92, R14, R148 ;  /* 0x0000000e5c5c723c */ /* 0x000fe20000001894 */
[----:B------:R-:W-:-:S07]  /*12640*/  IADD3.X R197, R35, -0x1, RZ, P0, !PT ;  /* 0xffffffff23c57810 */ /* 0x000fce00007fe4ff */
[C---:B------:R-:W-:Y:S08]  /*12650*/  HMMA.16816.F32 R164, R96.reuse, R160, R164 ;  /* 0x000000a060a4723c */ /* 0x040ff000000018a4 */
[C---:B------:R-:W-:Y:S08]  /*12660*/  HMMA.16816.F32 R148, R96.reuse, R144, R68 ;  /* 0x000000906094723c */ /* 0x040ff00000001844 */
[C---:B------:R-:W-:Y:S08]  /*12670*/  HMMA.16816.F32 R172, R96.reuse, R168, R100 ;  /* 0x000000a860ac723c */ /* 0x040ff00000001864 */
[----:B------:R-:W-:Y:S01]  /*12680*/  HMMA.16816.F32 R160, R96, R162, R84 ;  /* 0x000000a260a0723c */ /* 0x000fe20000001854 */
[----:B----4-:R-:W-:-:S02]  /*12690*/  IMAD.MOV.U32 R101, RZ, RZ, R251 ;  /* 0x000000ffff657224 */ /* 0x010fc400078e00fb */
[----:B------:R-:W-:-:S05]  /*126a0*/  IMAD.MOV.U32 R102, RZ, RZ, R250 ;  /* 0x000000ffff667224 */ /* 0x000fca00078e00fa */
[----:B------:R-:W-:Y:S01]  /*126b0*/  HMMA.16816.F32 R156, R96, R152, R156 ;  /* 0x00000098609c723c */ /* 0x000fe2000000189c */
[----:B------:R-:W-:Y:S02]  /*126c0*/  IMAD.MOV.U32 R103, RZ, RZ, R228 ;  /* 0x000000ffff677224 */ /* 0x000fe400078e00e4 */
[----:B------:R-:W-:-:S05]  /*126d0*/  IMAD.MOV.U32 R100, RZ, RZ, R227 ;  /* 0x000000ffff647224 */ /* 0x000fca00078e00e3 */
        /* <DEDUP_REMOVED lines=8> */
[----:B------:R-:W2:Y:S01]  /*12760*/  LDL.64 R232, [R1+0x160] ;  /* 0x0001600001e87983 */ /* 0x000ea20000100a00 */
[----:B------:R-:W-:-:S04]  /*12770*/  DEPBAR.LE SB0, 0x0 ;  /* 0x000080000000791a */ /* 0x000fc80000000000 */
[----:B------:R-:W3:Y:S04]  /*12780*/  LDL R196, [R1+0x84] ;  /* 0x0000840001c47983 */ /* 0x000ee80000100800 */
[----:B------:R-:W4:Y:S04]  /*12790*/  LDL.64 R228, [R1+0x1b0] ;  /* 0x0001b00001e47983 */ /* 0x000f280000100a00 */
[----:B------:R-:W4:Y:S01]  /*127a0*/  LDL.64 R234, [R1+0x1b8] ;  /* 0x0001b80001ea7983 */ /* 0x000f220000100a00 */
[----:B------:R-:W-:Y:S03]  /*127b0*/  WARPSYNC 0xffffffff ;  /* 0xffffffff00007948 */ /* 0x000fe60003800000 */
[----:B------:R-:W-:Y:S06]  /*127c0*/  BAR.SYNC.DEFER_BLOCKING 0x0 ;  /* 0x0000000000007b1d */ /* 0x000fec0000010000 */
[----:B-----5:R-:W-:Y:S04]  /*127d0*/  @P4 STS [R195+0x9000], RZ ;  /* 0x009000ffc3004388 */ /* 0x020fe80000000800 */
[----:B------:R-:W-:Y:S04]  /*127e0*/  @P4 STS [R195+0x9004], RZ ;  /* 0x009004ffc3004388 */ /* 0x000fe80000000800 */
[----:B------:R-:W-:Y:S01]  /*127f0*/  @P4 STS.64 [R195+0x9008], RZ ;  /* 0x009008ffc3004388 */ /* 0x000fe20000000a00 */
[----:B--2---:R-:W-:-:S02]  /*12800*/  SHF.L.U64.HI R0, R232, 0x6, R233 ;  /* 0x00000006e8007819 */ /* 0x004fc400000102e9 */
[----:B---3--:R-:W-:Y:S01]  /*12810*/  IADD3 R197, R196, -0x3, RZ ;  /* 0xfffffffdc4c57810 */ /* 0x008fe20007ffe0ff */
[----:B------:R-:W-:-:S03]  /*12820*/  IMAD.SHL.U32 R5, R232, 0x40, RZ ;  /* 0x00000040e8057824 */ /* 0x000fc600078e00ff */
[----:B------:R-:W-:Y:S01]  /*12830*/  SHF.R.S32.HI R4, RZ, 0x1f, R197 ;  /* 0x0000001fff047819 */ /* 0x000fe200000114c5 */
[----:B------:R-:W-:Y:S02]  /*12840*/  IMAD R0, R0, R197, RZ ;  /* 0x000000c500007224 */ /* 0x000fe400078e02ff */
[----:B----4-:R-:W-:Y:S02]  /*12850*/  IMAD.MOV.U32 R3, RZ, RZ, R229 ;  /* 0x000000ffff037224 */ /* 0x010fe400078e00e5 */
[----:B------:R-:W-:Y:S02]  /*12860*/  IMAD.MOV.U32 R2, RZ, RZ, R234 ;  /* 0x000000ffff027224 */ /* 0x000fe400078e00ea */
[-C--:B------:R-:W-:Y:S02]  /*12870*/  IMAD R0, R4, R5.reuse, R0 ;  /* 0x0000000504007224 */ /* 0x080fe400078e0200 */
[----:B------:R-:W-:-:S04]  /*12880*/  IMAD.WIDE.U32 R2, R197, R5, R2 ;  /* 0x00000005c5027225 */ /* 0x000fc800078e0002 */
[----:B------:R-:W-:Y:S01]  /*12890*/  IMAD.IADD R3, R3, 0x1, R0 ;  /* 0x0000000103037824 */ /* 0x000fe200078e0200 */
[CC--:B------:R-:W-:Y:S02]  /*128a0*/  @!P4 LEA R12, P6, R2.reuse, R218.reuse, 0x1 ;  /* 0x000000da020cc211 */ /* 0x0c0fe400078c08ff */
[CC--:B------:R-:W-:Y:S02]  /*128b0*/  @!P3 LEA R10, P1, R2.reuse, R218.reuse, 0x1 ;  /* 0x000000da020ab211 */ /* 0x0c0fe400078208ff */
[----:B------:R-:W-:Y:S02]  /*128c0*/  @!P2 LEA R8, P0, R2, R218, 0x1 ;  /* 0x000000da0208a211 */ /* 0x000fe400078008ff */
[----:B------:R-:W-:Y:S02]  /*128d0*/  LEA R0, P5, R232, R2, 0x5 ;  /* 0x00000002e8007211 */ /* 0x000fe400078a28ff */
[CCC-:B------:R-:W-:Y:S02]  /*128e0*/  @!P4 LEA.HI.X R13, R2.reuse, R219.reuse, R3.reuse, 0x1, P6 ;  /* 0x000000db020dc211 */ /* 0x1c0fe400030f0c03 */
[----:B------:R-:W-:-:S02]  /*128f0*/  @!P3 LEA.HI.X R11, R2, R219, R3, 0x1, P1 ;  /* 0x000000db020bb211 */ /* 0x000fc400008f0c03 */
[----:B------:R-:W-:Y:S01]  /*12900*/  @!P2 LEA.HI.X R9, R2, R219, R3, 0x1, P0 ;  /* 0x000000db0209a211 */ /* 0x000fe200000f0c03 */
[----:B------:R-:W-:Y:S01]  /*12910*/  @!PT LDS RZ, [RZ] ;  /* 0x00000000fffff984 */ /* 0x000fe20000000800 */
[----:B------:R-:W-:Y:S01]  /*12920*/  @!PT LDS RZ, [RZ] ;  /* 0x00000000fffff984 */ /* 0x000fe20000000800 */
[----:B------:R-:W-:Y:S01]  /*12930*/  @!PT LDS RZ, [RZ] ;  /* 0x00000000fffff984 */ /* 0x000fe20000000800 */
[----:B------:R1:W-:Y:S01]  /*12940*/  @!P4 LDGSTS.E.BYPASS.LTC128B.128 [R195+0x9000], [R12.64] ;  /* 0x090000000cc3cfae */ /* 0x0003e2000b901d44 */
[-C--:B------:R-:W-:Y:S02]  /*12950*/  @!P4 LEA R6, P0, R0, R218.reuse, 0x1 ;  /* 0x000000da0006c211 */ /* 0x080fe400078008ff */
[----:B------:R-:W-:Y:S02]  /*12960*/  LEA.HI.X R3, R232, R3, R233, 0x5, P5 ;  /* 0x00000003e8037211 */ /* 0x000fe400028f2ce9 */
[CC--:B------:R-:W-:Y:S01]  /*12970*/  @!P3 LEA R4, P5, R0.reuse, R218.reuse, 0x1 ;  /* 0x000000da0004b211 */ /* 0x0c0fe200078a08ff */
[----:B------:R-:W-:Y:S01]  /*12980*/  @P3 STS.128 [R195+0xa000], RZ ;  /* 0x00a000ffc3003388 */ /* 0x000fe20000000c00 */
[C---:B------:R-:W-:Y:S02]  /*12990*/  @!P2 LEA R2, P1, R0.reuse, R218, 0x1 ;  /* 0x000000da0002a211 */ /* 0x040fe400078208ff */
[CCC-:B------:R-:W-:Y:S01]  /*129a0*/  @!P4 LEA.HI.X R7, R0.reuse, R219.reuse, R3.reuse, 0x1, P0 ;  /* 0x000000db0007c211 */ /* 0x1c0fe200000f0c03 */
[----:B------:R-:W-:Y:S01]  /*129b0*/  @!PT LDS RZ, [RZ] ;  /* 0x00000000fffff984 */ /* 0x000fe20000000800 */
[----:B------:R-:W-:Y:S01]  /*129c0*/  @!PT LDS RZ, [RZ] ;  /* 0x00000000fffff984 */ /* 0x000fe20000000800 */
[----:B------:R-:W-:Y:S01]  /*129d0*/  @!PT LDS RZ, [RZ] ;  /* 0x00000000fffff984 */ /* 0x000fe20000000800 */
[----:B------:R2:W-:Y:S01]  /*129e0*/  @!P3 LDGSTS.E.BYPASS.LTC128B.128 [R195+0xa000], [R10.64+0x40] ;  /* 0x0a0000400ac3bfae */ /* 0x0005e2000b901d44 */
        /* <DEDUP_REMOVED lines=25> */
[----:B------:R-:W4:Y:S04]  /*12b80*/  LDSM.16.M88.4 R44, [R189+0x6c00] ;  /* 0x006c0000bd2c783b */ /* 0x000f280000000200 */
[----:B--2---:R-:W-:Y:S04]  /*12b90*/  LDSM.16.M88.4 R8, [R193] ;  /* 0x00000000c108783b */ /* 0x004fe80000000200 */
[----:B---3--:R-:W-:Y:S04]  /*12ba0*/  LDSM.16.M88.4 R4, [R193+0x1000] ;  /* 0x00100000c104783b */ /* 0x008fe80000000200 */
[----:B------:R-:W2:Y:S04]  /*12bb0*/  LDSM.16.M88.4 R24, [R191+0x6800] ;  /* 0x00680000bf18783b */ /* 0x000ea80000000200 */
[----:B------:R-:W3:Y:S04]  /*12bc0*/  LDSM.16.M88.4 R20, [R191+0x6c00] ;  /* 0x006c0000bf14783b */ /* 0x000ee80000000200 */
[----:B------:R-:W2:Y:S04]  /*12bd0*/  LDSM.16.M88.4 R56, [R189+0x6000] ;  /* 0x00600000bd38783b */ /* 0x000ea80000000200 */
[----:B------:R-:W3:Y:S04]  /*12be0*/  LDSM.16.M88.4 R52, [R189+0x6400] ;  /* 0x00640000bd34783b */ /* 0x000ee80000000200 */
[----:B------:R-:W3:Y:S04]  /*12bf0*/  LDSM.16.M88.4 R36, [R191+0x6400] ;  /* 0x00640000bf24783b */ /* 0x000ee80000000200 */
[----:B------:R-:W3:Y:S01]  /*12c00*/  LDSM.16.M88.4 R40, [R191+0x6000] ;  /* 0x00600000bf28783b */ /* 0x000ee20000000200 */
[----:B-1----:R-:W-:Y:S03]  /*12c10*/  HMMA.16816.F32 R100, R12, R48, RZ ;  /* 0x000000300c64723c */ /* 0x002fe600000018ff */
[----:B------:R-:W0:Y:S05]  /*12c20*/  LDGDEPBAR ;  /* 0x00000000000079af */ /* 0x000e2a0000000000 */
[-C--:B----4-:R-:W-:Y:S08]  /*12c30*/  HMMA.16816.F32 R64, R16, R44.reuse, RZ ;  /* 0x0000002c1040723c */ /* 0x090ff000000018ff */
        /* <DEDUP_REMOVED lines=18> */
[----:B------:R-:W-:Y:S08]  /*12d60*/  HMMA.16816.F32 R220, R8, R36, R180 ;  /* 0x0000002408dc723c */ /* 0x000ff000000018b4 */
[----:B------:R-:W-:Y:S08]  /*12d70*/  HMMA.16816.F32 R104, R4, R38, R64 ;  /* 0x000000260468723c */ /* 0x000ff00000001840 */
[-C--:B------:R-:W-:Y:S08]  /*12d80*/  HMMA.16816.F32 R200, R8, R40.reuse, R200 ;  /* 0x0000002808c8723c */ /* 0x080ff000000018c8 */
[C---:B------:R-:W-:Y:S08]  /*12d90*/  HMMA.16816.F32 R184, R4.reuse, R40, R184 ;  /* 0x0000002804b8723c */ /* 0x040ff000000018b8 */
[C---:B------:R-:W-:Y:S08]  /*12da0*/  HMMA.16816.F32 R176, R4.reuse, R36, R176 ;  /* 0x0000002404b0723c */ /* 0x040ff000000018b0 */
[C---:B------:R-:W-:Y:S08]  /*12db0*/  HMMA.16816.F32 R100, R4.reuse, R42, R100 ;  /* 0x0000002a0464723c */ /* 0x040ff00000001864 */
[C---:B------:R-:W-:Y:S08]  /*12dc0*/  HMMA.16816.F32 R180, R4.reuse, R26, R60 ;  /* 0x0000001a04b4723c */ /* 0x040ff0000000183c */
[----:B------:R-:W-:Y:S01]  /*12dd0*/  HMMA.16816.F32 R228, R4, R22, R12 ;  /* 0x0000001604e4723c */ /* 0x000fe2000000180c */
[----:B------:R-:W-:Y:S04]  /*12de0*/  LDSM.16.M88.4 R4, [R192+0x3000] ;  /* 0x00300000c004783b */ /* 0x000fe80000000200 */
[----:B------:R-:W1:Y:S03]  /*12df0*/  LDSM.16.M88.4 R12, [R189+0x7000] ;  /* 0x00700000bd0c783b */ /* 0x000e660000000200 */
[C---:B------:R-:W-:Y:S08]  /*12e00*/  HMMA.16816.F32 R56, R8.reuse, R42, R56 ;  /* 0x0000002a0838723c */ /* 0x040ff00000001838 */
[C---:B------:R-:W-:Y:S08]  /*12e10*/  HMMA.16816.F32 R64, R8.reuse, R38, R52 ;  /* 0x000000260840723c */ /* 0x040ff00000001834 */
[C---:B------:R-:W-:Y:S08]  /*12e20*/  HMMA.16816.F32 R48, R8.reuse, R26, R48 ;  /* 0x0000001a0830723c */ /* 0x040ff00000001830 */
[----:B------:R-:W-:Y:S01]  /*12e30*/  HMMA.16816.F32 R16, R8, R22, R16 ;  /* 0x000000160810723c */ /* 0x000fe20000001810 */
[----:B------:R-:W2:Y:S07]  /*12e40*/  LDSM.16.M88.4 R8, [R192+0x2000] ;  /* 0x00200000c008783b */ /* 0x000eae0000000200 */
[C---:B-1----:R-:W-:Y:S08]  /*12e50*/  HMMA.16816.F32 R60, R4.reuse, R12, R184 ;  /* 0x0000000c043c723c */ /* 0x042ff000000018b8 */
[----:B------:R-:W-:Y:S08]  /*12e60*/  HMMA.16816.F32 R44, R4, R14, R100 ;  /* 0x0000000e042c723c */ /* 0x000ff00000001864 */
[C---:B--2---:R-:W-:Y:S08]  /*12e70*/  HMMA.16816.F32 R52, R8.reuse, R12, R200 ;  /* 0x0000000c0834723c */ /* 0x044ff000000018c8 */
[C---:B------:R-:W-:Y:S01]  /*12e80*/  HMMA.16816.F32 R20, R8.reuse, R14, R56 ;  /* 0x0000000e0814723c */ /* 0x040fe20000001838 */
[----:B------:R-:W1:Y:S07]  /*12e90*/  LDSM.16.M88.4 R12, [R189+0x7400] ;  /* 0x00740000bd0c783b */ /* 0x000e6e0000000200 */
[-C--:B-1----:R-:W-:Y:S08]  /*12ea0*/  HMMA.16816.F32 R40, R8, R12.reuse, R220 ;  /* 0x0000000c0828723c */ /* 0x082ff000000018dc */
[C---:B------:R-:W-:Y:S08]  /*12eb0*/  HMMA.16816.F32 R36, R4.reuse, R12, R176 ;  /* 0x0000000c0424723c */ /* 0x040ff000000018b0 */
[-C--:B------:R-:W-:Y:S08]  /*12ec0*/  HMMA.16816.F32 R24, R4, R14.reuse, R104 ;  /* 0x0000000e0418723c */ /* 0x080ff00000001868 */
        /* <DEDUP_REMOVED lines=9> */
[-C--:B------:R-:W-:Y:S01]  /*12f60*/  HMMA.16816.F32 R228, R4, R14.reuse, R228 ;  /* 0x0000000e04e4723c */ /* 0x080fe200000018e4 */
[----:B------:R-:W-:Y:S07]  /*12f70*/  LDSM.16.M88.4 R4, [R193+0x3000] ;  /* 0x00300000c104783b */ /* 0x000fee0000000200 */
[----:B------:R-:W-:Y:S01]  /*12f80*/  HMMA.16816.F32 R184, R8, R14, R16 ;  /* 0x0000000e08b8723c */ /* 0x000fe20000001810 */
[----:B------:R-:W1:Y:S04]  /*12f90*/  LDSM.16.M88.4 R12, [R191+0x7000] ;  /* 0x00700000bf0c783b */ /* 0x000e680000000200 */
[----:B------:R-:W2:Y:S03]  /*12fa0*/  LDSM.16.M88.4 R8, [R193+0x2000] ;  /* 0x00200000c108783b */ /* 0x000ea60000000200 */
[-C--:B-1----:R-:W-:Y:S08]  /*12fb0*/  HMMA.16816.F32 R240, R4, R12.reuse, R60 ;  /* 0x0000000c04f0723c */ /* 0x082ff0000000183c */
[----:B--2---:R-:W-:Y:S08]  /*12fc0*/  HMMA.16816.F32 R224, R8, R12, R52 ;  /* 0x0000000c08e0723c */ /* 0x004ff00000001834 */
        /* <DEDUP_REMOVED lines=20> */
[C---:B-1----:R-:W-:Y:S08]  /*13110*/  HMMA.16816.F32 R180, R4.reuse, R14, R200 ;  /* 0x0000000e04b4723c */ /* 0x042ff000000018c8 */
[-C--:B------:R-:W-:Y:S08]  /*13120*/  HMMA.16816.F32 R228, R4, R12.reuse, R240 ;  /* 0x0000000c04e4723c */ /* 0x080ff000000018f0 */
        /* <DEDUP_REMOVED lines=8> */
[----:B-1----:R-:W-:Y:S08]  /*131b0*/  HMMA.16816.F32 R104, R8, R12, R44 ;  /* 0x0000000c0868723c */ /* 0x002ff0000000182c */
[C---:B------:R-:W-:Y:S08]  /*131c0*/  HMMA.16816.F32 R44, R4.reuse, R14, R24 ;  /* 0x0000000e042c723c */ /* 0x040ff00000001818 */
[----:B------:R-:W-:Y:S08]  /*131d0*/  HMMA.16816.F32 R100, R4, R12, R36 ;  /* 0x0000000c0464723c */ /* 0x000ff00000001824 */
        /* <DEDUP_REMOVED lines=17> */
[----:B------:R-:W-:Y:S01]  /*132f0*/  HMMA.16816.F32 R176, R8, R14, R176 ;  /* 0x0000000e08b0723c */ /* 0x000fe200000018b0 */
[----:B------:R-:W1:Y:S01]  /*13300*/  LDSM.16.M88.4 R12, [R191+0x8800] ;  /* 0x00880000bf0c783b */ /* 0x000e620000000200 */
[----:B------:R-:W-:-:S06]  /*13310*/  ISETP.GT.AND P0, PT, R197, R199, PT ;  /* 0x000000c7c500720c */ /* 0x000fcc0003f04270 */
[-C--:B-1----:R-:W-:Y:S08]  /*13320*/  HMMA.16816.F32 R236, R4, R12.reuse, R100 ;  /* 0x0000000c04ec723c */ /* 0x082ff00000001864 */
[----:B------:R-:W-:Y:S08]  /*13330*/  HMMA.16816.F32 R104, R8, R12, R104 ;  /* 0x0000000c0868723c */ /* 0x000ff00000001868 */
[-C--:B------:R-:W-:Y:S08]  /*13340*/  HMMA.16816.F32 R244, R4, R14.reuse, R44 ;  /* 0x0000000e04f4723c */ /* 0x080ff0000000182c */
[----:B------:R-:W-:Y:S01]  /*13350*/  HMMA.16816.F32 R100, R8, R14, R24 ;  /* 0x0000000e0864723c */ /* 0x000fe20000001818 */
[----:B------:R-:W1:Y:S01]  /*13360*/  LDSM.16.M88.4 R12, [R191+0x8c00] ;  /* 0x008c0000bf0c783b */ /* 0x000e620000000200 */
[----:B------:R-:W-:-:S04]  /*13370*/  DEPBAR.LE SB0, 0x0 ;  /* 0x000080000000791a */ /* 0x000fc80000000000 */
[----:B------:R-:W-:Y:S02]  /*13380*/  BSSY B1, `(.L_x_814) ;  /* 0x0000045000017945 */ /* 0x000fe40003800000 */
[-C--:B-1----:R-:W-:Y:S08]  /*13390*/  HMMA.16816.F32 R220, R8, R12.reuse, R40 ;  /* 0x0000000c08dc723c */ /* 0x082ff00000001828 */
[C---:B------:R-:W-:Y:S08]  /*133a0*/  HMMA.16816.F32 R228, R4.reuse, R12, R36 ;  /* 0x0000000c04e4723c */ /* 0x040ff00000001824 */
[-C--:B------:R-:W-:Y:S08]  /*133b0*/  HMMA.16816.F32 R224, R4, R14.reuse, R20 ;  /* 0x0000000e04e0723c */ /* 0x080ff00000001814 */
[----:B------:R-:W-:Y:S01]  /*133c0*/  HMMA.16816.F32 R184, R8, R14, R16 ;  /* 0x0000000e08b8723c */ /* 0x000fe20000001810 */
[----:B------:R-:W-:Y:S06]  /*133d0*/  BAR.SYNC.DEFER_BLOCKING 0x0 ;  /* 0x0000000000007b1d */ /* 0x000fec0000010000 */
[----:B------:R-:W-:Y:S01]  /*133e0*/  @!UPT UIADD3 URZ, URZ, URZ, URZ ;  /* 0x0000003f3f3ff290 */ /* 0x000fe2000fffe03f */
[----:B------:R-:W-:Y:S11]  /*133f0*/  @!P0 BRA `(.L_x_815) ;  /* 0x000003d000008947 */ /* 0x000ff60003800000 */
[----:B------:R-:W2:Y:S04]  /*13400*/  LDL.64 R2, [R1+0x1a8] ;  /* 0x0001a80001027983 */ /* 0x000ea80000100a00 */
[----:B------:R-:W2:Y:S04]  /*13410*/  LDL R111, [R1+0x1a4] ;  /* 0x0001a400016f7983 */ /* 0x000ea80000100800 */
[----:B------:R-:W3:Y:S04]  /*13420*/  LDL R110, [R1+0x1d8] ;  /* 0x0001d800016e7983 */ /* 0x000ee80000100800 */
[----:B------:R-:W4:Y:S04]  /*13430*/  LDL R213, [R1+0x1c0] ;  /* 0x0001c00001d57983 */ /* 0x000f280000100800 */
[----:B------:R-:W5:Y:S01]  /*13440*/  LDL R199, [R1+0x1c4] ;  /* 0x0001c40001c77983 */ /* 0x000f620000100800 */
[----:B------:R-:W-:-:S04]  /*13450*/  IADD3 R0, R196, -0x4, RZ ;  /* 0xfffffffcc4007810 */ /* 0x000fc80007ffe0ff */
[----:B------:R-:W-:Y:S01]  /*13460*/  SHF.R.S32.HI R4, RZ, 0x1f, R0 ;  /* 0x0000001fff047819 */ /* 0x000fe20000011400 */
[----:B------:R1:W-:Y:S04]  /*13470*/  @P4 STS [R195+0x6000], RZ ;  /* 0x006000ffc3004388 */ /* 0x0003e80000000800 */
[----:B------:R1:W-:Y:S04]  /*13480*/  @P4 STS [R195+0x6004], RZ ;  /* 0x006004ffc3004388 */ /* 0x0003e80000000800 */
[----:B------:R1:W-:Y:S01]  /*13490*/  @P4 STS.64 [R195+0x6008], RZ ;  /* 0x006008ffc3004388 */ /* 0x0003e20000000a00 */
[----:B------:R-:W-:Y:S01]  /*134a0*/  BSSY B0, `(.L_x_816) ;  /* 0x0000031000007945 */ /* 0x000fe20003800000 */
[----:B--2---:R-:W-:-:S04]  /*134b0*/  IMAD.WIDE.U32 R2, R0, R111, R2 ;  /* 0x0000006f00027225 */ /* 0x004fc800078e0002 */
[----:B---3--:R-:W-:-:S04]  /*134c0*/  IMAD R0, R110, R0, RZ ;  /* 0x000000006e007224 */ /* 0x008fc800078e02ff */
[----:B------:R-:W-:Y:S01]  /*134d0*/  IMAD R0, R4, R111, R0 ;  /* 0x0000006f04007224 */ /* 0x000fe200078e0200 */
[----:B------:R-:W-:-:S03]  /*134e0*/  @!P4 LEA R4, P0, R2, R216, 0x1 ;  /* 0x000000d80204c211 */ /* 0x000fc600078008ff */
[----:B------:R-:W-:-:S05]  /*134f0*/  IMAD.IADD R0, R3, 0x1, R0 ;  /* 0x0000000103007824 */ /* 0x000fca00078e0200 */
        /* <DEDUP_REMOVED lines=15> */
[----:B----4-:R-:W-:-:S03]  /*135f0*/  IADD3 R2, P0, R213, R2, RZ ;  /* 0x00000002d5027210 */ /* 0x010fc60007f1e0ff */
[----:B------:R-:W-:Y:S01]  /*13600*/  @!PT LDS RZ, [RZ] ;  /* 0x00000000fffff984 */ /* 0x000fe20000000800 */
[----:B------:R-:W-:Y:S01]  /*13610*/  @!PT LDS RZ, [RZ] ;  /* 0x00000000fffff984 */ /* 0x000fe20000000800 */
[----:B------:R-:W-:Y:S01]  /*13620*/  @!PT LDS RZ, [RZ] ;  /* 0x00000000fffff984 */ /* 0x000fe20000000800 */
[----:B------:R2:W-:Y:S02]  /*13630*/  @!P2 LDGSTS.E.BYPASS.LTC128B.128 [R195+0x8000], [R4.64+0x80] ;  /* 0x0800008004c3afae */ /* 0x0005e4000b901d44 */
[----:B-----5:R-:W-:Y:S02]  /*13640*/  IMAD.X R0, R199, 0x1, R0, P0 ;  /* 0x00000001c7007824 */ /* 0x020fe400000e0600 */
        /* <DEDUP_REMOVED lines=22> */
.L_x_817:
[----:B------:R-:W-:Y:S05]  /*137b0*/  BSYNC B0 ;  /* 0x0000000000007941 */ /* 0x000fea0003800000 */
.L_x_816:
[----:B------:R-:W0:Y:S02]  /*137c0*/  LDGDEPBAR ;  /* 0x00000000000079af */ /* 0x000e240000000000 */
.L_x_815:
[----:B------:R-:W-:Y:S05]  /*137d0*/  BSYNC B1 ;  /* 0x0000000000017941 */ /* 0x000fea0003800000 */
.L_x_814:
[----:B------:R-:W2:Y:S04]  /*137e0*/  LDL R3, [R1+0x124] ;  /* 0x0001240001037983 */ /* 0x000ea80000100800 */
[----:B------:R-:W3:Y:S04]  /*137f0*/  LDL R14, [R1+0x88] ;  /* 0x00008800010e7983 */ /* 0x000ee80000100800 */
[----:B------:R-:W4:Y:S04]  /*13800*/  LDL R13, [R1+0x24] ;  /* 0x00002400010d7983 */ /* 0x000f280000100800 */
[----:B------:R-:W3:Y:S04]  /*13810*/  LDL R12, [R1+0x128] ;  /* 0x00012800010c7983 */ /* 0x000ee80000100800 */
[----:B------:R-:W3:Y:S04]  /*13820*/  LDL R11, [R1+0x148] ;  /* 0x00014800010b7983 */ /* 0x000ee80000100800 */
[----:B------:R-:W3:Y:S04]  /*13830*/  LDL R10, [R1+0x14c] ;  /* 0x00014c00010a7983 */ /* 0x000ee80000100800 */
[----:B------:R-:W3:Y:S04]  /*13840*/  LDL.64 R8, [R1+0x168] ;  /* 0x0001680001087983 */ /* 0x000ee80000100a00 */
[----:B------:R-:W3:Y:S04]  /*13850*/  LDL.LU.64 R6, [R1+0x48] ;  /* 0x0000480001067983 */ /* 0x000ee80000300a00 */
[----:B-1----:R-:W3:Y:S04]  /*13860*/  LDL.LU.64 R4, [R1+0x18] ;  /* 0x0000180001047983 */ /* 0x002ee80000300a00 */
[----:B------:R-:W-:Y:S04]  /*13870*/  STL.64 [R1+0x278], R30 ;  /* 0x0002781e01007387 */ /* 0x000fe80000100a00 */
[----:B------:R-:W-:Y:S04]  /*13880*/  STL.64 [R1+0x270], R28 ;  /* 0x0002701c01007387 */ /* 0x000fe80000100a00 */
[----:B------:R-:W-:Y:S04]  /*13890*/  STL [R1+0x210], R219 ;  /* 0x000210db01007387 */ /* 0x000fe80000100800 */
[----:B------:R-:W-:Y:S04]  /*138a0*/  STL [R1+0x20c], R218 ;  /* 0x00020cda01007387 */ /* 0x000fe80000100800 */
[----:B------:R1:W-:Y:S04]  /*138b0*/  STL [R1+0x208], R198 ;  /* 0x000208c601007387 */ /* 0x0003e80000100800 */
[----:B------:R-:W-:Y:S04]  /*138c0*/  STL [R1+0x204], R195 ;  /* 0x000204c301007387 */ /* 0x000fe80000100800 */
[----:B------:R-:W-:Y:S04]  /*138d0*/  STL [R1+0x200], R193 ;  /* 0x000200c101007387 */ /* 0x000fe80000100800 */
[----:B------:R-:W-:Y:S04]  /*138e0*/  STL.64 [R1+0x1f8], R216 ;  /* 0x0001f8d801007387 */ /* 0x000fe80000100a00 */
[----:B------:R2:W-:Y:S04]  /*138f0*/  STL [R1+0x1f4], R192 ;  /* 0x0001f4c001007387 */ /* 0x0005e80000100800 */
[----:B------:R-:W-:Y:S04]  /*13900*/  STL [R1+0x1f0], R191 ;  /* 0x0001f0bf01007387 */ /* 0x000fe80000100800 */
[----:B------:R-:W-:Y:S04]  /*13910*/  STL [R1+0x1ec], R189 ;  /* 0x0001ecbd01007387 */ /* 0x000fe80000100800 */
[----:B-1----:R-:W3:Y:S04]  /*13920*/  LDL.LU R198, [R1+0x10] ;  /* 0x0000100001c67983 */ /* 0x002ee80000300800 */
[----:B------:R-:W1:Y:S02]  /*13930*/  S2R R0, SR_TID.X ;  /* 0x0000000000007919 */ /* 0x000e640000002100 */
[----:B-1----:R-:W-:-:S05]  /*13940*/  IMAD.SHL.U32 R0, R0, 0x2, RZ ;  /* 0x0000000200007824 */ /* 0x002fca00078e00ff */
[----:B------:R-:W-:-:S05]  /*13950*/  LOP3.LUT R0, R0, 0x6, RZ, 0xc0, !PT ;  /* 0x0000000600007812 */ /* 0x000fca00078ec0ff */
[----:B------:R-:W-:-:S05]  /*13960*/  IMAD R0, R197, 0x40, R0 ;  /* 0x00000040c5007824 */ /* 0x000fca00078e0200 */
[----:B------:R-:W-:-:S04]  /*13970*/  ISETP.GE.AND P3, PT, R0, R207, PT ;  /* 0x000000cf0000720c */ /* 0x000fc80003f66270 */
[C---:B------:R-:W-:Y:S02]  /*13980*/  ISETP.GE.OR P3, PT, R0.reuse, R212, !P3 ;  /* 0x000000d40000720c */ /* 0x040fe40005f66670 */
[----:B------:R-:W-:Y:S02]  /*13990*/  ISETP.GE.AND P1, PT, R0, R206, PT ;  /* 0x000000ce0000720c */ /* 0x000fe40003f26270 */
[----:B------:R-:W-:Y:S02]  /*139a0*/  FSEL R41, R52, -INF , !P3 ;  /* 0xff80000034297808 */ /* 0x000fe40005800000 */
[C---:B------:R-:W-:Y:S02]  /*139b0*/  ISETP.GE.AND P2, PT, R0.reuse, R205, PT ;  /* 0x000000cd0000720c */ /* 0x040fe40003f46270 */
[C---:B------:R-:W-:Y:S02]  /*139c0*/  ISETP.GE.AND P3, PT, R0.reuse, R204, PT ;  /* 0x000000cc0000720c */ /* 0x040fe40003f66270 */
[----:B------:R-:W-:-:S02]  /*139d0*/  ISETP.GE.OR P1, PT, R0, R211, !P1 ;  /* 0x000000d30000720c */ /* 0x000fc40004f26670 */
[C---:B------:R-:W-:Y:S02]  /*139e0*/  ISETP.GE.OR P2, PT, R0.reuse, R210, !P2 ;  /* 0x000000d20000720c */ /* 0x040fe40005746670 */
[----:B------:R-:W-:Y:S02]  /*139f0*/  ISETP.GE.OR P3, PT, R0, R209, !P3 ;  /* 0x000000d10000720c */ /* 0x000fe40005f66670 */
[----:B------:R-:W-:Y:S02]  /*13a00*/  FSEL R54, R54, -INF , !P1 ;  /* 0xff80000036367808 */ /* 0x000fe40004800000 */
[----:B------:R-:W-:Y:S02]  /*13a10*/  FSEL R61, R48, -INF , !P2 ;  /* 0xff800000303d7808 */ /* 0x000fe40005000000 */
[----:B------:R-:W-:Y:S02]  /*13a20*/  FSEL R20, R50, -INF , !P3 ;  /* 0xff80000032147808 */ /* 0x000fe40005800000 */
[----:B------:R-:W-:Y:S01]  /*13a30*/  LOP3.LUT R2, R2, 0xffffffdf, RZ, 0xc0, !PT ;  /* 0xffffffdf02027812 */ /* 0x000fe200078ec0ff */
[----:B--2---:R-:W-:Y:S01]  /*13a40*/  IMAD.MOV.U32 R31, RZ, RZ, R3 ;  /* 0x000000ffff1f7224 */ /* 0x004fe200078e0003 */
[----:B------:R-:W-:-:S04]  /*13a50*/  IADD3 R3, R0, 0x1, RZ ;  /* 0x0000000100037810 */ /* 0x000fc80007ffe0ff */
[C---:B------:R-:W-:Y:S02]  /*13a60*/  ISETP.GE.AND P6, PT, R3.reuse, R207, PT ;  /* 0x000000cf0300720c */ /* 0x040fe40003fc6270 */
[C---:B------:R-:W-:Y:S02]  /*13a70*/  ISETP.GE.AND P5, PT, R3.reuse, R206, PT ;  /* 0x000000ce0300720c */ /* 0x040fe40003fa6270 */
[C---:B------:R-:W-:Y:S02]  /*13a80*/  ISETP.GE.AND P4, PT, R3.reuse, R205, PT ;  /* 0x000000cd0300720c */ /* 0x040fe40003f86270 */
[C---:B------:R-:W-:Y:S02]  /*13a90*/  ISETP.GE.AND P0, PT, R3.reuse, R204, PT ;  /* 0x000000cc0300720c */ /* 0x040fe40003f06270 */
[C---:B------:R-:W-:Y:S02]  /*13aa0*/  ISETP.GE.OR P6, PT, R3.reuse, R212, !P6 ;  /* 0x000000d40300720c */ /* 0x040fe400077c6670 */
[----:B------:R-:W-:-:S02]  /*13ab0*/  ISETP.GE.OR P5, PT, R3, R211, !P5 ;  /* 0x000000d30300720c */ /* 0x000fc40006fa6670 */
[C---:B------:R-:W-:Y:S02]  /*13ac0*/  ISETP.GE.OR P4, PT, R3.reuse, R210, !P4 ;  /* 0x000000d20300720c */ /* 0x040fe40006786670 */
[----:B------:R-:W-:Y:S02]  /*13ad0*/  ISETP.GE.OR P0, PT, R3, R209, !P0 ;  /* 0x000000d10300720c */ /* 0x000fe40004706670 */
[----:B------:R-:W-:Y:S02]  /*13ae0*/  IADD3 R3, R0, 0x8, RZ ;  /* 0x0000000800037810 */ /* 0x000fe40007ffe0ff */
[----:B------:R-:W-:Y:S02]  /*13af0*/  FSEL R46, R53, -INF , !P6 ;  /* 0xff800000352e7808 */ /* 0x000fe40007000000 */
[C---:B------:R-:W-:Y:S02]  /*13b00*/  ISETP.GE.AND P1, PT, R3.reuse, R207, PT ;  /* 0x000000cf0300720c */ /* 0x040fe40003f26270 */
[----:B------:R-:W-:-:S02]  /*13b10*/  ISETP.GE.AND P2, PT, R3, R206, PT ;  /* 0x000000ce0300720c */ /* 0x000fc40003f46270 */
[C---:B------:R-:W-:Y:S02]  /*13b20*/  ISETP.GE.AND P3, PT, R3.reuse, R205, PT ;  /* 0x000000cd0300720c */ /* 0x040fe40003f66270 */
[C---:B------:R-:W-:Y:S02]  /*13b30*/  ISETP.GE.AND P6, PT, R3.reuse, R204, PT ;  /* 0x000000cc0300720c */ /* 0x040fe40003fc6270 */
[C---:B------:R-:W-:Y:S02]  /*13b40*/  ISETP.GE.OR P1, PT, R3.reuse, R212, !P1 ;  /* 0x000000d40300720c */ /* 0x040fe40004f26670 */
[C---:B------:R-:W-:Y:S02]  /*13b50*/  ISETP.GE.OR P2, PT, R3.reuse, R211, !P2 ;  /* 0x000000d30300720c */ /* 0x040fe40005746670 */
[C---:B------:R-:W-:Y:S02]  /*13b60*/  ISETP.GE.OR P3, PT, R3.reuse, R210, !P3 ;  /* 0x000000d20300720c */ /* 0x040fe40005f66670 */
[----:B------:R-:W-:-:S02]  /*13b70*/  ISETP.GE.OR P6, PT, R3, R209, !P6 ;  /* 0x000000d10300720c */ /* 0x000fc400077c6670 */
        /* <DEDUP_REMOVED lines=35> */
[----:B------:R-:W-:-:S02]  /*13db0*/  ISETP.GE.OR P4, PT, R3, R212, !P4 ;  /* 0x000000d40300720c */ /* 0x000fc40006786670 */
[C---:B------:R-:W-:Y:S02]  /*13dc0*/  ISETP.GE.OR P1, PT, R3.reuse, R211, !P1 ;  /* 0x000000d30300720c */ /* 0x040fe40004f26670 */
[C---:B------:R-:W-:Y:S02]  /*13dd0*/  ISETP.GE.OR P5, PT, R3.reuse, R210, !P5 ;  /* 0x000000d20300720c */ /* 0x040fe40006fa6670 */
[----:B------:R-:W-:Y:S02]  /*13de0*/  ISETP.GE.OR P2, PT, R3, R209, !P2 ;  /* 0x000000d10300720c */ /* 0x000fe40005746670 */
        /* <DEDUP_REMOVED lines=9> */
[C---:B------:R-:W-:Y:S02]  /*13e80*/  ISETP.GE.OR P1, PT, R3.reuse, R212, !P1 ;  /* 0x000000d40300720c */ /* 0x040fe40004f26670 */
[C---:B------:R-:W-:Y:S02]  /*13e90*/  ISETP.GE.OR P3, PT, R3.reuse, R211, !P3 ;  /* 0x000000d30300720c */ /* 0x040fe40005f66670 */
[C---:B------:R-:W-:Y:S02]  /*13ea0*/  ISETP.GE.OR P4, PT, R3.reuse, R210, !P4 ;  /* 0x000000d20300720c */ /* 0x040fe40006786670 */
[----:B------:R-:W-:Y:S02]  /*13eb0*/  ISETP.GE.OR P0, PT, R3, R209, !P0 ;  /* 0x000000d10300720c */ /* 0x000fe40004706670 */
[----:B------:R-:W-:Y:S02]  /*13ec0*/  IADD3 R3, R0, 0x19, RZ ;  /* 0x0000001900037810 */ /* 0x000fe40007ffe0ff */
        /* <DEDUP_REMOVED lines=8> */
[C---:B------:R-:W-:Y:S02]  /*13f50*/  ISETP.GE.OR P2, PT, R3.reuse, R212, !P2 ;  /* 0x000000d40300720c */ /* 0x040fe40005746670 */
[C---:B------:R-:W-:Y:S02]  /*13f60*/  ISETP.GE.OR P1, PT, R3.reuse, R211, !P1 ;  /* 0x000000d30300720c */ /* 0x040fe40004f26670 */
[C---:B------:R-:W-:Y:S02]  /*13f70*/  ISETP.GE.OR P3, PT, R3.reuse, R210, !P3 ;  /* 0x000000d20300720c */ /* 0x040fe40005f66670 */
[----:B------:R-:W-:Y:S02]  /*13f80*/  ISETP.GE.OR P0, PT, R3, R209, !P0 ;  /* 0x000000d10300720c */ /* 0x000fe40004706670 */
[----:B------:R-:W-:-:S02]  /*13f90*/  IADD3 R3, R0, 0x20, RZ ;  /* 0x0000002000037810 */ /* 0x000fc40007ffe0ff */
[----:B------:R-:W-:Y:S02]  /*13fa0*/  FSEL R39, R177, -INF , !P2 ;  /* 0xff800000b1277808 */ /* 0x000fe40005000000 */
[----:B------:R-:W-:Y:S02]  /*13fb0*/  FSEL R15, R243, -INF , !P0 ;  /* 0xff800000f30f7808 */ /* 0x000fe40004000000 */
[C---:B------:R-:W-:Y:S02]  /*13fc0*/  ISETP.GE.AND P2, PT, R3.reuse, R207, PT ;  /* 0x000000cf0300720c */ /* 0x040fe40003f46270 */
[C---:B------:R-:W-:Y:S01]  /*13fd0*/  ISETP.GE.AND P0, PT, R3.reuse, R204, PT ;  /* 0x000000cc0300720c */ /* 0x040fe20003f06270 */
[----:B---3--:R-:W-:Y:S01]  /*13fe0*/  IMAD.MOV.U32 R29, RZ, RZ, R5 ;  /* 0x000000ffff1d7224 */ /* 0x008fe200078e0005 */
[C---:B------:R-:W-:Y:S02]  /*13ff0*/  ISETP.GE.OR P2, PT, R3.reuse, R212, !P2 ;  /* 0x000000d40300720c */ /* 0x040fe40005746670 */
[----:B------:R-:W-:-:S02]  /*14000*/  ISETP.GE.OR P0, PT, R3, R209, !P0 ;  /* 0x000000d10300720c */ /* 0x000fc40004706670 */
[----:B------:R-:W-:Y:S01]  /*14010*/  IADD3 R5, R0, 0x21, RZ ;  /* 0x0000002100057810 */ /* 0x000fe20007ffe0ff */
[----:B------:R-:W-:Y:S01]  /*14020*/  IMAD.MOV.U32 R60, RZ, RZ, R14 ;  /* 0x000000ffff3c7224 */ /* 0x000fe200078e000e */
[----:B------:R-:W-:Y:S02]  /*14030*/  FSEL R52, R179, -INF , !P1 ;  /* 0xff800000b3347808 */ /* 0x000fe40004800000 */
[----:B------:R-:W-:Y:S02]  /*14040*/  FSEL R38, R104, -INF , !P2 ;  /* 0xff80000068267808 */ /* 0x000fe40005000000 */
[----:B------:R-:W-:Y:S02]  /*14050*/  FSEL R14, R238, -INF , !P0 ;  /* 0xff800000ee0e7808 */ /* 0x000fe40004000000 */
[C---:B------:R-:W-:Y:S02]  /*14060*/  ISETP.GE.AND P1, PT, R3.reuse, R206, PT ;  /* 0x000000ce0300720c */ /* 0x040fe40003f26270 */
[----:B------:R-:W-:-:S02]  /*14070*/  ISETP.GE.AND P2, PT, R3, R205, PT ;  /* 0x000000cd0300720c */ /* 0x000fc40003f46270 */
[----:B------:R-:W-:Y:S02]  /*14080*/  ISETP.GE.AND P0, PT, R5, R206, PT ;  /* 0x000000ce0500720c */ /* 0x000fe40003f06270 */
[CC--:B------:R-:W-:Y:S02]  /*14090*/  ISETP.GE.OR P1, PT, R3.reuse, R211.reuse, !P1 ;  /* 0x000000d30300720c */ /* 0x0c0fe40004f26670 */
[----:B------:R-:W-:Y:S02]  /*140a0*/  ISETP.GE.OR P2, PT, R3, R210, !P2 ;  /* 0x000000d20300720c */ /* 0x000fe40005746670 */
[----:B------:R-:W-:Y:S02]  /*140b0*/  ISETP.GE.OR P0, PT, R5, R211, !P0 ;  /* 0x000000d30500720c */ /* 0x000fe40004706670 */
[----:B------:R-:W-:Y:S02]  /*140c0*/  IADD3 R3, R0, 0x28, RZ ;  /* 0x0000002800037810 */ /* 0x000fe40007ffe0ff */
[----:B------:R-:W-:-:S02]  /*140d0*/  FSEL R50, R107, -INF , !P0 ;  /* 0xff8000006b327808 */ /* 0x000fc40004000000 */
[C---:B------:R-:W-:Y:S01]  /*140e0*/  ISETP.GE.AND P0, PT, R3.reuse, R207, PT ;  /* 0x000000cf0300720c */ /* 0x040fe20003f06270 */
[----:B------:R-:W-:Y:S01]  /*140f0*/  IMAD.MOV.U32 R28, RZ, RZ, R4 ;  /* 0x000000ffff1c7224 */ /* 0x000fe200078e0004 */
[----:B------:R-:W-:Y:S02]  /*14100*/  IADD3 R4, R0, 0x29, RZ ;  /* 0x0000002900047810 */ /* 0x000fe40007ffe0ff */
[----:B------:R-:W-:-:S04]  /*14110*/  ISETP.GE.OR P0, PT, R3, R212, !P0 ;  /* 0x000000d40300720c */ /* 0x000fc80004706670 */
[----:B------:R-:W-:Y:S02]  /*14120*/  FSEL R36, R100, -INF , !P0 ;  /* 0xff80000064247808 */ /* 0x000fe40004000000 */
[----:B------:R-:W-:-:S04]  /*14130*/  ISETP.GE.AND P0, PT, R4, R207, PT ;  /* 0x000000cf0400720c */ /* 0x000fc80003f06270 */
[----:B------:R-:W-:Y:S02]  /*14140*/  ISETP.GE.OR P0, PT, R4, R212, !P0 ;  /* 0x000000d40400720c */ /* 0x000fe40004706670 */
[----:B------:R-:W-:Y:S02]  /*14150*/  FSEL R51, R106, -INF , !P1 ;  /* 0xff8000006a337808 */ /* 0x000fe40004800000 */
[----:B------:R-:W-:Y:S02]  /*14160*/  FSEL R27, R101, -INF , !P0 ;  /* 0xff800000651b7808 */ /* 0x000fe40004000000 */
[----:B------:R-:W-:Y:S02]  /*14170*/  ISETP.GE.AND P1, PT, R5, R207, PT ;  /* 0x000000cf0500720c */ /* 0x000fe40003f26270 */
[----:B------:R-:W-:Y:S02]  /*14180*/  ISETP.GE.AND P0, PT, R3, R204, PT ;  /* 0x000000cc0300720c */ /* 0x000fe40003f06270 */
[----:B------:R-:W-:-:S02]  /*14190*/  ISETP.GE.OR P1, PT, R5, R212, !P1 ;  /* 0x000000d40500720c */ /* 0x000fc40004f26670 */
[-C--:B------:R-:W-:Y:S01]  /*141a0*/  ISETP.GE.OR P0, PT, R3, R209.reuse, !P0 ;  /* 0x000000d10300720c */ /* 0x080fe20004706670 */
[----:B------:R-:W-:Y:S01]  /*141b0*/  IMAD.MOV.U32 R196, RZ, RZ, R12 ;  /* 0x000000ffffc47224 */ /* 0x000fe200078e000c */
[----:B------:R-:W-:Y:S02]  /*141c0*/  FSEL R37, R105, -INF , !P1 ;  /* 0xff80000069257808 */ /* 0x000fe40004800000 */
[----:B------:R-:W-:Y:S02]  /*141d0*/  FSEL R12, R246, -INF , !P0 ;  /* 0xff800000f60c7808 */ /* 0x000fe40004000000 */
[CC--:B------:R-:W-:Y:S02]  /*141e0*/  ISETP.GE.AND P1, PT, R5.reuse, R204.reuse, PT ;  /* 0x000000cc0500720c */ /* 0x0c0fe40003f26270 */
[----:B------:R-:W-:Y:S01]  /*141f0*/  ISETP.GE.AND P0, PT, R4, R204, PT ;  /* 0x000000cc0400720c */ /* 0x000fe20003f06270 */
[----:B------:R-:W-:Y:S01]  /*14200*/  IMAD.MOV.U32 R192, RZ, RZ, R6 ;  /* 0x000000ffffc07224 */ /* 0x000fe200078e0006 */
[----:B------:R-:W-:-:S02]  /*14210*/  ISETP.GE.OR P1, PT, R5, R209, !P1 ;  /* 0x000000d10500720c */ /* 0x000fc40004f26670 */
[----:B------:R-:W-:Y:S02]  /*14220*/  ISETP.GE.OR P0, PT, R4, R209, !P0 ;  /* 0x000000d10400720c */ /* 0x000fe40004706670 */
[----:B------:R-:W-:Y:S01]  /*14230*/  IADD3 R6, R0, 0x30, RZ ;  /* 0x0000003000067810 */ /* 0x000fe20007ffe0ff */
[----:B----4-:R-:W-:Y:S01]  /*14240*/  IMAD.MOV.U32 R111, RZ, RZ, R13 ;  /* 0x000000ffff6f7224 */ /* 0x010fe200078e000d */
[----:B------:R-:W-:Y:S01]  /*14250*/  FSEL R13, R239, -INF , !P1 ;  /* 0xff800000ef0d7808 */ /* 0x000fe20004800000 */
[----:B------:R-:W-:Y:S01]  /*14260*/  IMAD.MOV.U32 R30, RZ, RZ, R11 ;  /* 0x000000ffff1e7224 */ /* 0x000fe200078e000b */
[----:B------:R-:W-:Y:S02]  /*14270*/  FSEL R11, R247, -INF , !P0 ;  /* 0xff800000f70b7808 */ /* 0x000fe40004000000 */
[----:B------:R-:W-:Y:S02]  /*14280*/  ISETP.GE.AND P1, PT, R3, R206, PT ;  /* 0x000000ce0300720c */ /* 0x000fe40003f26270 */
[----:B------:R-:W-:-:S02]  /*14290*/  ISETP.GE.AND P0, PT, R6, R207, PT ;  /* 0x000000cf0600720c */ /* 0x000fc40003f06270 */
[----:B------:R-:W-:Y:S02]  /*142a0*/  ISETP.GE.OR P1, PT, R3, R211, !P1 ;  /* 0x000000d30300720c */ /* 0x000fe40004f26670 */
[----:B------:R-:W-:Y:S02]  /*142b0*/  ISETP.GE.OR P0, PT, R6, R212, !P0 ;  /* 0x000000d40600720c */ /* 0x000fe40004706670 */
[----:B------:R-:W-:Y:S02]  /*142c0*/  FSEL R49, R102, -INF , !P1 ;  /* 0xff80000066317808 */ /* 0x000fe40004800000 */
[----:B------:R-:W-:Y:S02]  /*142d0*/  FSEL R26, R220, -INF , !P0 ;  /* 0xff800000dc1a7808 */ /* 0x000fe40004000000 */
[----:B------:R-:W-:Y:S02]  /*142e0*/  @P6 LOP3.LUT R2, R2, 0x20, RZ, 0xfc, !PT ;  /* 0x0000002002026812 */ /* 0x000fe400078efcff */
[----:B------:R-:W-:-:S02]  /*142f0*/  ISETP.GE.AND P1, PT, R4, R206, PT ;  /* 0x000000ce0400720c */ /* 0x000fc40003f26270 */
[----:B------:R-:W-:Y:S02]  /*14300*/  ISETP.GE.AND P0, PT, R6, R206, PT ;  /* 0x000000ce0600720c */ /* 0x000fe40003f06270 */
[----:B------:R-:W-:Y:S02]  /*14310*/  LOP3.LUT R2, R2, 0xffffffef, RZ, 0xc0, !PT ;  /* 0xffffffef02027812 */ /* 0x000fe400078ec0ff */
[-C--:B------:R-:W-:Y:S02]  /*14320*/  ISETP.GE.OR P1, PT, R4, R211.reuse, !P1 ;  /* 0x000000d30400720c */ /* 0x080fe40004f26670 */
[----:B------:R-:W-:Y:S02]  /*14330*/  ISETP.GE.OR P0, PT, R6, R211, !P0 ;  /* 0x000000d30600720c */ /* 0x000fe40004706670 */
[----:B------:R-:W-:Y:S02]  /*14340*/  @P5 LOP3.LUT R2, R2, 0x10, RZ, 0xfc, !PT ;  /* 0x0000001002025812 */ /* 0x000fe400078efcff */
[----:B------:R-:W-:-:S02]  /*14350*/  FSEL R48, R103, -INF , !P1 ;  /* 0xff80000067307808 */ /* 0x000fc40004800000 */
[----:B------:R-:W-:Y:S02]  /*14360*/  FSEL R47, R222, -INF , !P0 ;  /* 0xff800000de2f7808 */ /* 0x000fe40004000000 */
[-C--:B------:R-:W-:Y:S02]  /*14370*/  ISETP.GE.AND P1, PT, R5, R205.reuse, PT ;  /* 0x000000cd0500720c */ /* 0x080fe40003f26270 */
[----:B------:R-:W-:Y:S02]  /*14380*/  ISETP.GE.AND P0, PT, R6, R204, PT ;  /* 0x000000cc0600720c */ /* 0x000fe40003f06270 */
[-C--:B------:R-:W-:Y:S02]  /*14390*/  ISETP.GE.AND P6, PT, R3, R205.reuse, PT ;  /* 0x000000cd0300720c */ /* 0x080fe40003fc6270 */
[----:B------:R-:W-:Y:S02]  /*143a0*/  ISETP.GE.AND P5, PT, R4, R205, PT ;  /* 0x000000cd0400720c */ /* 0x000fe40003fa6270 */
[----:B------:R-:W-:-:S02]  /*143b0*/  ISETP.GE.OR P1, PT, R5, R210, !P1 ;  /* 0x000000d20500720c */ /* 0x000fc40004f26670 */
[----:B------:R-:W-:Y:S02]  /*143c0*/  ISETP.GE.OR P0, PT, R6, R209, !P0 ;  /* 0x000000d10600720c */ /* 0x000fe40004706670 */
[-C--:B------:R-:W-:Y:S02]  /*143d0*/  ISETP.GE.OR P6, PT, R3, R210.reuse, !P6 ;  /* 0x000000d20300720c */ /* 0x080fe400077c6670 */
[----:B------:R-:W-:Y:S02]  /*143e0*/  ISETP.GE.OR P5, PT, R4, R210, !P5 ;  /* 0x000000d20400720c */ /* 0x000fe40006fa6670 */
[C---:B------:R-:W-:Y:S02]  /*143f0*/  IADD3 R3, R0.reuse, 0x31, RZ ;  /* 0x0000003100037810 */ /* 0x040fe40007ffe0ff */
[C---:B------:R-:W-:Y:S02]  /*14400*/  IADD3 R4, R0.reuse, 0x38, RZ ;  /* 0x0000003800047810 */ /* 0x040fe40007ffe0ff */
[----:B------:R-:W-:Y:S01]  /*14410*/  IADD3 R5, R0, 0x39, RZ ;  /* 0x0000003900057810 */ /* 0x000fe20007ffe0ff */
[----:B------:R-:W-:Y:S01]  /*14420*/  IMAD.MOV.U32 R218, RZ, RZ, R10 ;  /* 0x000000ffffda7224 */ /* 0x000fe200078e000a */
[----:B------:R-:W-:-:S02]  /*14430*/  FMNMX.FTZ R0, R198, R20, !PT ;  /* 0x00000014c6007209 */ /* 0x000fc40007810000 */
[----:B------:R-:W-:Y:S02]  /*14440*/  FSEL R10, R230, -INF , !P0 ;  /* 0xff800000e60a7808 */ /* 0x000fe40004000000 */
[----:B------:R-:W-:Y:S02]  /*14450*/  ISETP.GE.AND P0, PT, R3, R207, PT ;  /* 0x000000cf0300720c */ /* 0x000fe40003f06270 */
[----:B------:R-:W-:Y:S02]  /*14460*/  FMNMX.FTZ R0, R25, R0, !PT ;  /* 0x0000000019007209 */ /* 0x000fe40007810000 */
[----:B------:R-:W-:Y:S02]  /*14470*/  ISETP.GE.OR P0, PT, R3, R212, !P0 ;  /* 0x000000d40300720c */ /* 0x000fe40004706670 */
[----:B------:R-:W-:Y:S02]  /*14480*/  FMNMX.FTZ R0, R23, R0, !PT ;  /* 0x0000000017007209 */ /* 0x000fe40007810000 */
[----:B------:R-:W-:-:S02]  /*14490*/  FSEL R24, R221, -INF , !P0 ;  /* 0xff800000dd187808 */ /* 0x000fc40004000000 */
[----:B------:R-:W-:Y:S02]  /*144a0*/  ISETP.GE.AND P0, PT, R3, R204, PT ;  /* 0x000000cc0300720c */ /* 0x000fe40003f06270 */
[----:B------:R-:W-:Y:S02]  /*144b0*/  FMNMX.FTZ R0, R21, R0, !PT ;  /* 0x0000000015007209 */ /* 0x000fe40007810000 */
[----:B------:R-:W-:Y:S02]  /*144c0*/  ISETP.GE.OR P0, PT, R3, R209, !P0 ;  /* 0x000000d10300720c */ /* 0x000fe40004706670 */
[----:B------:R-:W-:Y:S01]  /*144d0*/  FMNMX.FTZ R0, R18, R0, !PT ;  /* 0x0000000012007209 */ /* 0x000fe20007810000 */
[----:B------:R-:W-:Y:S01]  /*144e0*/  IMAD.MOV.U32 R217, RZ, RZ, R9 ;  /* 0x000000ffffd97224 */ /* 0x000fe200078e0009 */
[----:B------:R-:W-:Y:S02]  /*144f0*/  FSEL R9, R231, -INF , !P0 ;  /* 0xff800000e7097808 */ /* 0x000fe40004000000 */
[----:B------:R-:W-:-:S02]  /*14500*/  FMNMX.FTZ R0, R17, R0, !PT ;  /* 0x0000000011007209 */ /* 0x000fc40007810000 */
[----:B------:R-:W-:Y:S02]  /*14510*/  ISETP.GE.AND P0, PT, R4, R207, PT ;  /* 0x000000cf0400720c */ /* 0x000fe40003f06270 */
[----:B------:R-:W-:Y:S02]  /*14520*/  FMNMX.FTZ R0, R16, R0, !PT ;  /* 0x0000000010007209 */ /* 0x000fe40007810000 */
[----:B------:R-:W-:Y:S02]  /*14530*/  ISETP.GE.OR P0, PT, R4, R212, !P0 ;  /* 0x000000d40400720c */ /* 0x000fe40004706670 */
[----:B------:R-:W-:Y:S02]  /*14540*/  FMNMX.FTZ R0, R15, R0, !PT ;  /* 0x000000000f007209 */ /* 0x000fe40007810000 */
[----:B------:R-:W-:Y:S02]  /*14550*/  FSEL R22, R184, -INF , !P0 ;  /* 0xff800000b8167808 */ /* 0x000fe40004000000 */
[----:B------:R-:W-:-:S02]  /*14560*/  ISETP.GE.AND P0, PT, R4, R204, PT ;  /* 0x000000cc0400720c */ /* 0x000fc40003f06270 */
[----:B------:R-:W-:Y:S02]  /*14570*/  FMNMX.FTZ R0, R14, R0, !PT ;  /* 0x000000000e007209 */ /* 0x000fe40007810000 */
[----:B------:R-:W-:Y:S01]  /*14580*/  ISETP.GE.OR P0, PT, R4, R209, !P0 ;  /* 0x000000d10400720c */ /* 0x000fe20004706670 */
[----:B------:R-:W-:Y:S01]  /*14590*/  IMAD.MOV.U32 R216, RZ, RZ, R8 ;  /* 0x000000ffffd87224 */ /* 0x000fe200078e0008 */
[----:B------:R-:W-:Y:S02]  /*145a0*/  FMNMX.FTZ R0, R13, R0, !PT ;  /* 0x000000000d007209 */ /* 0x000fe40007810000 */
[----:B------:R-:W-:Y:S02]  /*145b0*/  FSEL R8, R226, -INF , !P0 ;  /* 0xff800000e2087808 */ /* 0x000fe40004000000 */
[----:B------:R-:W-:Y:S02]  /*145c0*/  ISETP.GE.AND P0, PT, R5, R207, PT ;  /* 0x000000cf0500720c */ /* 0x000fe40003f06270 */
[----:B------:R-:W-:-:S02]  /*145d0*/  FMNMX.FTZ R0, R12, R0, !PT ;  /* 0x000000000c007209 */ /* 0x000fc40007810000 */
[----:B------:R-:W-:Y:S02]  /*145e0*/  ISETP.GE.OR P0, PT, R5, R212, !P0 ;  /* 0x000000d40500720c */ /* 0x000fe40004706670 */
[----:B------:R-:W-:Y:S02]  /*145f0*/  FMNMX.FTZ R0, R11, R0, !PT ;  /* 0x000000000b007209 */ /* 0x000fe40007810000 */
[----:B------:R-:W-:Y:S02]  /*14600*/  LOP3.LUT R2, R2, 0xfffffff7, RZ, 0xc0, !PT ;  /* 0xfffffff702027812 */ /* 0x000fe400078ec0ff */
[----:B------:R-:W-:Y:S02]  /*14610*/  FSEL R19, R185, -INF , !P0 ;  /* 0xff800000b9137808 */ /* 0x000fe40004000000 */
[----:B------:R-:W-:Y:S02]  /*14620*/  ISETP.GE.AND P0, PT, R5, R204, PT ;  /* 0x000000cc0500720c */ /* 0x000fe40003f06270 */
[----:B------:R-:W-:-:S02]  /*14630*/  FMNMX.FTZ R0, R10, R0, !PT ;  /* 0x000000000a007209 */ /* 0x000fc40007810000 */
[----:B------:R-:W-:Y:S02]  /*14640*/  @P4 LOP3.LUT R2, R2, 0x8, RZ, 0xfc, !PT ;  /* 0x0000000802024812 */ /* 0x000fe400078efcff */
[----:B------:R-:W-:Y:S02]  /*14650*/  ISETP.GE.OR P0, PT, R5, R209, !P0 ;  /* 0x000000d10500720c */ /* 0x000fe40004706670 */
[----:B------:R-:W-:Y:S01]  /*14660*/  FMNMX.FTZ R0, R9, R0, !PT ;  /* 0x0000000009007209 */ /* 0x000fe20007810000 */
[----:B------:R-:W-:Y:S01]  /*14670*/  IMAD.MOV.U32 R193, RZ, RZ, R7 ;  /* 0x000000ffffc17224 */ /* 0x000fe200078e0007 */
[----:B------:R-:W-:Y:S02]  /*14680*/  LOP3.LUT R2, R2, 0xfffffffb, RZ, 0xc0, !PT ;  /* 0xfffffffb02027812 */ /* 0x000fe400078ec0ff */
[----:B------:R-:W-:Y:S02]  /*14690*/  FSEL R7, R227, -INF , !P0 ;  /* 0xff800000e3077808 */ /* 0x000fe40004000000 */
[----:B------:R-:W-:-:S02]  /*146a0*/  FMNMX.FTZ R0, R8, R0, !PT ;  /* 0x0000000008007209 */ /* 0x000fc40007810000 */
[----:B------:R-:W-:Y:S02]  /*146b0*/  @P3 LOP3.LUT R2, R2, 0x4, RZ, 0xfc, !PT ;  /* 0x0000000402023812 */ /* 0x000fe400078efcff */
[----:B------:R-:W-:Y:S02]  /*146c0*/  ISETP.GE.AND P0, PT, R3, R206, PT ;  /* 0x000000ce0300720c */ /* 0x000fe40003f06270 */
[----:B------:R-:W-:Y:S02]  /*146d0*/  FMNMX.FTZ R0, R7, R0, !PT ;  /* 0x0000000007007209 */ /* 0x000fe40007810000 */
[C---:B------:R-:W-:Y:S02]  /*146e0*/  ISETP.GE.AND P3, PT, R3.reuse, R205, PT ;  /* 0x000000cd0300720c */ /* 0x040fe40003f66270 */
[C---:B------:R-:W-:Y:S02]  /*146f0*/  ISETP.GE.OR P0, PT, R3.reuse, R211, !P0 ;  /* 0x000000d30300720c */ /* 0x040fe40004706670 */
[----:B------:R-:W-:-:S02]  /*14700*/  ISETP.GE.OR P3, PT, R3, R210, !P3 ;  /* 0x000000d20300720c */ /* 0x000fc40005f66670 */
[----:B------:R-:W1:Y:S02]  /*14710*/  SHFL.BFLY PT, R3, R0, 0x2, 0x1f ;  /* 0x0c401f0000037f89 */ /* 0x000e6400000e0000 */
[----:B-1----:R-:W-:Y:S02]  /*14720*/  FMNMX.FTZ R3, R0, R3, !PT ;  /* 0x0000000300037209 */ /* 0x002fe40007810000 */
[----:B------:R-:W2:Y:S01]  /*14730*/  LD.E R0, [R108.64+0xdc] ;  /* 0x0000dc046c007980 */ /* 0x000ea2000c101900 */
[----:B------:R-:W-:-:S04]  /*14740*/  LOP3.LUT R2, R2, 0xfffffffd, RZ, 0xc0, !PT ;  /* 0xfffffffd02027812 */ /* 0x000fc800078ec0ff */
[----:B------:R-:W-:-:S04]  /*14750*/  @P2 LOP3.LUT R2, R2, 0x2, RZ, 0xfc, !PT ;  /* 0x0000000202022812 */ /* 0x000fc800078efcff */
[----:B------:R-:W-:-:S04]  /*14760*/  LOP3.LUT R2, R2, 0xfffffffe, RZ, 0xc0, !PT ;  /* 0xfffffffe02027812 */ /* 0x000fc800078ec0ff */
[----:B------:R-:W-:-:S04]  /*14770*/  @P1 LOP3.LUT R2, R2, 0x1, RZ, 0xfc, !PT ;  /* 0x0000000102021812 */ /* 0x000fc800078efcff */
[----:B------:R-:W-:Y:S02]  /*14780*/  LOP3.LUT R2, R2, 0xfffffdff, RZ, 0xc0, !PT ;  /* 0xfffffdff02027812 */ /* 0x000fe400078ec0ff */
[----:B------:R-:W-:Y:S02]  /*14790*/  ISETP.GE.AND P4, PT, R6, R205, PT ;  /* 0x000000cd0600720c */ /* 0x000fe40003f86270 */
[----:B------:R-:W-:Y:S02]  /*147a0*/  @P6 LOP3.LUT R2, R2, 0x200, RZ, 0xfc, !PT ;  /* 0x0000020002026812 */ /* 0x000fe400078efcff */
[----:B------:R-:W-:Y:S02]  /*147b0*/  ISETP.GE.OR P4, PT, R6, R210, !P4 ;  /* 0x000000d20600720c */ /* 0x000fe40006786670 */
[C---:B------:R-:W-:Y:S02]  /*147c0*/  LOP3.LUT P6, RZ, R2.reuse, 0x20, RZ, 0xc0, !PT ;  /* 0x0000002002ff7812 */ /* 0x040fe400078cc0ff */
[----:B------:R-:W-:-:S04]  /*147d0*/  LOP3.LUT R2, R2, 0xfffffbff, RZ, 0xc0, !PT ;  /* 0xfffffbff02027812 */ /* 0x000fc800078ec0ff */
[----:B------:R-:W-:-:S04]  /*147e0*/  @P5 LOP3.LUT R2, R2, 0x400, RZ, 0xfc, !PT ;  /* 0x0000040002025812 */ /* 0x000fc800078efcff */
[----:B------:R-:W-:-:S04]  /*147f0*/  LOP3.LUT R2, R2, 0xfffff7ff, RZ, 0xc0, !PT ;  /* 0xfffff7ff02027812 */ /* 0x000fc800078ec0ff */
[----:B------:R-:W-:-:S04]  /*14800*/  @P4 LOP3.LUT R2, R2, 0x800, RZ, 0xfc, !PT ;  /* 0x0000080002024812 */ /* 0x000fc800078efcff */
[----:B------:R-:W-:Y:S02]  /*14810*/  LOP3.LUT R2, R2, 0xfffffeff, RZ, 0xc0, !PT ;  /* 0xfffffeff02027812 */ /* 0x000fe400078ec0ff */
[----:B------:R-:W-:Y:S02]  /*14820*/  ISETP.GE.AND P2, PT, R4, R205, PT ;  /* 0x000000cd0400720c */ /* 0x000fe40003f46270 */
[----:B------:R-:W-:Y:S02]  /*14830*/  @P0 LOP3.LUT R2, R2, 0x100, RZ, 0xfc, !PT ;  /* 0x0000010002020812 */ /* 0x000fe400078efcff */
[C---:B------:R-:W-:Y:S02]  /*14840*/  ISETP.GE.AND P0, PT, R4.reuse, R206, PT ;  /* 0x000000ce0400720c */ /* 0x040fe40003f06270 */
[C---:B------:R-:W-:Y:S02]  /*14850*/  ISETP.GE.OR P2, PT, R4.reuse, R210, !P2 ;  /* 0x000000d20400720c */ /* 0x040fe40005746670 */
[----:B------:R-:W-:-:S02]  /*14860*/  ISETP.GE.OR P4, PT, R4, R211, !P0 ;  /* 0x000000d30400720c */ /* 0x000fc40004786670 */
[----:B------:R-:W1:Y:S04]  /*14870*/  SHFL.BFLY PT, R4, R3, 0x1, 0x1f ;  /* 0x0c201f0003047f89 */ /* 0x000e6800000e0000 */
[----:B------:R-:W-:Y:S04]  /*14880*/  STL [R1+0x214], R207 ;  /* 0x000214cf01007387 */ /* 0x000fe80000100800 */
[----:B------:R-:W-:Y:S04]  /*14890*/  STL [R1+0x218], R212 ;  /* 0x000218d401007387 */ /* 0x000fe80000100800 */
[----:B------:R-:W-:Y:S04]  /*148a0*/  STL [R1+0x21c], R204 ;  /* 0x00021ccc01007387 */ /* 0x000fe80000100800 */
[----:B------:R-:W-:Y:S04]  /*148b0*/  STL [R1+0x220], R209 ;  /* 0x000220d101007387 */ /* 0x000fe80000100800 */
[----:B------:R-:W-:Y:S04]  /*148c0*/  STL [R1+0x228], R108 ;  /* 0x0002286c01007387 */ /* 0x000fe80000100800 */
[----:B------:R-:W-:Y:S01]  /*148d0*/  STL [R1+0x224], R109 ;  /* 0x0002246d01007387 */ /* 0x000fe20000100800 */
[----:B-1----:R-:W-:-:S03]  /*148e0*/  FMNMX.FTZ R103, R3, R4, !PT ;  /* 0x0000000403677209 */ /* 0x002fc60007810000 */
[----:B------:R-:W-:Y:S01]  /*148f0*/  STL [R1+0x22c], R206 ;  /* 0x00022cce01007387 */ /* 0x000fe20000100800 */
[----:B------:R-:W-:-:S03]  /*14900*/  IMAD.MOV.U32 R247, RZ, RZ, R217 ;  /* 0x000000fffff77224 */ /* 0x000fc600078e00d9 */
[----:B------:R-:W-:Y:S04]  /*14910*/  STL [R1+0x230], R211 ;  /* 0x000230d301007387 */ /* 0x000fe80000100800 */
[----:B------:R-:W-:Y:S04]  /*14920*/  STL [R1+0x234], R205 ;  /* 0x000234cd01007387 */ /* 0x000fe80000100800 */
[----:B------:R-:W-:Y:S04]  /*14930*/  STL [R1+0x238], R210 ;  /* 0x000238d201007387 */ /* 0x000fe80000100800 */
[----:B------:R-:W-:Y:S04]  /*14940*/  STL [R1+0x23c], R103 ;  /* 0x00023c6701007387 */ /* 0x000fe80000100800 */
[----:B------:R-:W3:Y:S01]  /*14950*/  LDL.LU R217, [R1+0x15c] ;  /* 0x00015c0001d97983 */ /* 0x000ee20000300800 */
[----:B------:R-:W-:-:S04]  /*14960*/  ISETP.GE.AND P0, PT, R5, R206, PT ;  /* 0x000000ce0500720c */ /* 0x000fc80003f06270 */
[----:B------:R-:W-:Y:S02]  /*14970*/  ISETP.GE.OR P5, PT, R5, R211, !P0 ;  /* 0x000000d30500720c */ /* 0x000fe400047a6670 */
[----:B------:R-:W-:Y:S01]  /*14980*/  FSETP.NEU.FTZ.AND P0, PT, R103, -INF , PT ;  /* 0xff8000006700780b */ /* 0x000fe20003f1d000 */
[----:B------:R-:W-:-:S03]  /*14990*/  IMAD.MOV.U32 R219, RZ, RZ, R208 ;  /* 0x000000ffffdb7224 */ /* 0x000fc600078e00d0 */
[----:B------:R-:W-:-:S05]  /*149a0*/  FSEL R4, R103, RZ, P0 ;  /* 0x000000ff67047208 */ /* 0x000fca0000000000 */
[----:B------:R-:W-:Y:S01]  /*149b0*/  FADD.FTZ R65, R198, -R4 ;  /* 0x80000004c6417221 */ /* 0x000fe20000010000 */
[C---:B------:R-:W-:Y:S01]  /*149c0*/  ISETP.GE.AND P1, PT, R5.reuse, R205, PT ;  /* 0x000000cd0500720c */ /* 0x040fe20003f26270 */
[----:B------:R-:W-:Y:S01]  /*149d0*/  IMAD.MOV.U32 R101, RZ, RZ, R193 ;  /* 0x000000ffff657224 */ /* 0x000fe200078e00c1 */
[----:B------:R-:W-:Y:S01]  /*149e0*/  FSEL R6, R186, -INF , !P4 ;  /* 0xff800000ba067808 */ /* 0x000fe20006000000 */
[----:B------:R-:W-:Y:S01]  /*149f0*/  IMAD.MOV.U32 R198, RZ, RZ, R219 ;  /* 0x000000ffffc67224 */ /* 0x000fe200078e00db */
[----:B------:R-:W-:Y:S01]  /*14a00*/  ISETP.GE.OR P1, PT, R5, R210, !P1 ;  /* 0x000000d20500720c */ /* 0x000fe20004f26670 */
[----:B------:R-:W-:Y:S01]  /*14a10*/  IMAD.MOV.U32 R219, RZ, RZ, R196 ;  /* 0x000000ffffdb7224 */ /* 0x000fe200078e00c4 */
[----:B------:R-:W-:Y:S01]  /*14a20*/  FSEL R5, R187, -INF , !P5 ;  /* 0xff800000bb057808 */ /* 0x000fe20006800000 */
[----:B------:R-:W-:Y:S02]  /*14a30*/  IMAD.MOV.U32 R193, RZ, RZ, R111 ;  /* 0x000000ffffc17224 */ /* 0x000fe400078e006f */
[----:B--2---:R-:W-:-:S05]  /*14a40*/  FMUL.FTZ R3, R0, R103 ;  /* 0x0000006700037220 */ /* 0x004fca0000410000 */
        /* <DEDUP_REMOVED lines=32> */
[----:B------:R-:W-:-:S05]  /*14c50*/  FMNMX.FTZ R3, R19, R3, !PT ;  /* 0x0000000313037209 */ /* 0x000fca0007810000 */
[----:B------:R-:W1:Y:S02]  /*14c60*/  SHFL.BFLY PT, R4, R3, 0x2, 0x1f ;  /* 0x0c401f0003047f89 */ /* 0x000e6400000e0000 */
[----:B-1----:R-:W-:-:S05]  /*14c70*/  FMNMX.FTZ R3, R3, R4, !PT ;  /* 0x0000000403037209 */ /* 0x002fca0007810000 */
[----:B------:R-:W1:Y:S02]  /*14c80*/  SHFL.BFLY PT, R4, R3, 0x1, 0x1f ;  /* 0x0c201f0003047f89 */ /* 0x000e6400000e0000 */
[----:B-1----:R-:W-:-:S04]  /*14c90*/  FMNMX.FTZ R102, R3, R4, !PT ;  /* 0x0000000403667209 */ /* 0x002fc80007810000 */
        /* <DEDUP_REMOVED lines=33> */
[----:B------:R1:W-:Y:S03]  /*14eb0*/  MUFU.EX2 R39, R4 ;  /* 0x0000000400277308 */ /* 0x0003e60000000800 */
[----:B-1----:R-:W-:-:S05]  /*14ec0*/  FMNMX.FTZ R4, R48, R3, !PT ;  /* 0x0000000330047209 */ /* 0x002fca0007810000 */
[----:B------:R-:W1:Y:S01]  /*14ed0*/  MUFU.EX2 R3, R8 ;  /* 0x0000000800037308 */ /* 0x000e620000000800 */
[----:B------:R-:W-:Y:S01]  /*14ee0*/  STL [R1+0x240], R102 ;  /* 0x0002406601007387 */ /* 0x000fe20000100800 */
[-C--:B-1----:R-:W-:Y:S02]  /*14ef0*/  FMUL.FTZ R206, R172, R3.reuse ;  /* 0x00000003acce7220 */ /* 0x082fe40000410000 */
[-C--:B------:R-:W-:Y:S02]  /*14f00*/  FMUL.FTZ R108, R173, R3.reuse ;  /* 0x00000003ad6c7220 */ /* 0x080fe40000410000 */
[-C--:B------:R-:W-:Y:S01]  /*14f10*/  FMUL.FTZ R103, R168, R3.reuse ;  /* 0x00000003a8677220 */ /* 0x080fe20000410000 */
[----:B------:R-:W-:Y:S01]  /*14f20*/  STL [R1+0x244], R206 ;  /* 0x000244ce01007387 */ /* 0x000fe20000100800 */
[----:B------:R-:W-:-:S03]  /*14f30*/  FMUL.FTZ R210, R169, R3 ;  /* 0x00000003a9d27220 */ /* 0x000fc60000410000 */
[----:B------:R1:W-:Y:S01]  /*14f40*/  STL [R1+0x248], R108 ;  /* 0x0002486c01007387 */ /* 0x0003e20000100800 */
[----:B------:R-:W-:-:S03]  /*14f50*/  FMUL.FTZ R8, R164, R3 ;  /* 0x00000003a4087220 */ /* 0x000fc60000410000 */
[----:B------:R-:W-:Y:S01]  /*14f60*/  STL [R1+0x250], R103 ;  /* 0x0002506701007387 */ /* 0x000fe20000100800 */
[----:B------:R-:W-:-:S03]  /*14f70*/  FMUL.FTZ R10, R160, R3 ;  /* 0x00000003a00a7220 */ /* 0x000fc60000410000 */
[----:B------:R-:W-:Y:S01]  /*14f80*/  STL [R1+0x24c], R210 ;  /* 0x00024cd201007387 */ /* 0x000fe20000100800 */
[-C--:B------:R-:W-:Y:S02]  /*14f90*/  FMUL.FTZ R9, R156, R3.reuse ;  /* 0x000000039c097220 */ /* 0x080fe40000410000 */
[----:B-1----:R-:W-:-:S05]  /*14fa0*/  FMUL.FTZ R108, R165, R3 ;  /* 0x00000003a56c7220 */ /* 0x002fca0000410000 */
[----:B------:R-:W-:Y:S04]  /*14fb0*/  STL [R1+0x254], R108 ;  /* 0x0002546c01007387 */ /* 0x000fe80000100800 */
[----:B------:R1:W-:Y:S04]  /*14fc0*/  STL [R1+0x70], R8 ;  /* 0x0000700801007387 */ /* 0x0003e80000100800 */
[----:B------:R2:W-:Y:S01]  /*14fd0*/  STL [R1+0x90], R10 ;  /* 0x0000900a01007387 */ /* 0x0005e20000100800 */
[-C--:B---3--:R-:W-:Y:S02]  /*14fe0*/  FFMA.FTZ R178, R217, R3.reuse, R39 ;  /* 0x00000003d9b27223 */ /* 0x088fe40000010027 */
[----:B-1----:R-:W-:-:S02]  /*14ff0*/  FMUL.FTZ R8, R161, R3 ;  /* 0x00000003a1087220 */ /* 0x002fc40000410000 */
[----:B--2---:R-:W-:-:S03]  /*15000*/  FMUL.FTZ R10, R157, R3 ;  /* 0x000000039d0a7220 */ /* 0x004fc60000410000 */
[----:B------:R1:W-:Y:S04]  /*15010*/  STL [R1+0x94], R8 ;  /* 0x0000940801007387 */ /* 0x0003e80000100800 */
[----:B------:R2:W-:Y:S04]  /*15020*/  STL [R1+0xa0], R9 ;  /* 0x0000a00901007387 */ /* 0x0005e80000100800 */
[----:B------:R-:W-:Y:S01]  /*15030*/  STL [R1+0xa4], R10 ;  /* 0x0000a40a01007387 */ /* 0x000fe20000100800 */
[-C--:B-1----:R-:W-:Y:S02]  /*15040*/  FMUL.FTZ R8, R152, R3.reuse ;  /* 0x0000000398087220 */ /* 0x082fe40000410000 */
[----:B--2---:R-:W-:-:S03]  /*15050*/  FMUL.FTZ R9, R153, R3 ;  /* 0x0000000399097220 */ /* 0x004fc60000410000 */
[----:B------:R1:W-:Y:S04]  /*15060*/  STL [R1+0xb0], R8 ;  /* 0x0000b00801007387 */ /* 0x0003e80000100800 */
[----:B------:R-:W-:Y:S01]  /*15070*/  STL [R1+0xb4], R9 ;  /* 0x0000b40901007387 */ /* 0x000fe20000100800 */
[----:B-1----:R-:W-:-:S05]  /*15080*/  FMUL.FTZ R8, R149, R3 ;  /* 0x0000000395087220 */ /* 0x002fca0000410000 */
[----:B------:R-:W-:Y:S04]  /*15090*/  STL [R1+0xc4], R8 ;  /* 0x0000c40801007387 */ /* 0x000fe80000100800 */
[----:B------:R-:W2:Y:S04]  /*150a0*/  LDL.LU R189, [R1+0x170] ;  /* 0x0001700001bd7983 */ /* 0x000ea80000300800 */
[----:B------:R-:W3:Y:S01]  /*150b0*/  LDL.LU R217, [R1+0x4] ;  /* 0x0000040001d97983 */ /* 0x000ee20000300800 */
[----:B------:R-:W-:-:S04]  /*150c0*/  LOP3.LUT R2, R2, 0xffffefff, RZ, 0xc0, !PT ;  /* 0xffffefff02027812 */ /* 0x000fc800078ec0ff */
[----:B------:R-:W-:-:S04]  /*150d0*/  @P3 LOP3.LUT R2, R2, 0x1000, RZ, 0xfc, !PT ;  /* 0x0000100002023812 */ /* 0x000fc800078efcff */
[----:B------:R-:W-:Y:S02]  /*150e0*/  LOP3.LUT P3, RZ, R2, 0x100, RZ, 0xc0, !PT ;  /* 0x0000010002ff7812 */ /* 0x000fe4000786c0ff */
[----:B------:R-:W-:Y:S02]  /*150f0*/  FMNMX.FTZ R4, R47, R4, !PT ;  /* 0x000000042f047209 */ /* 0x000fe40007810000 */
[----:B------:R-:W-:-:S04]  /*15100*/  FSEL R7, R223, -INF , !P3 ;  /* 0xff800000df077808 */ /* 0x000fc80005800000 */
[----:B------:R-:W-:-:S04]  /*15110*/  FMNMX.FTZ R4, R7, R4, !PT ;  /* 0x0000000407047209 */ /* 0x000fc80007810000 */
[----:B------:R-:W-:Y:S01]  /*15120*/  FMNMX.FTZ R4, R6, R4, !PT ;  /* 0x0000000406047209 */ /* 0x000fe20007810000 */
[----:B------:R-:W-:-:S03]  /*15130*/  IMAD.MOV.U32 R246, RZ, RZ, R216 ;  /* 0x000000fffff67224 */ /* 0x000fc600078e00d8 */
[----:B------:R-:W-:Y:S01]  /*15140*/  FMNMX.FTZ R4, R5, R4, !PT ;  /* 0x0000000405047209 */ /* 0x000fe20007810000 */
[----:B------:R-:W-:Y:S02]  /*15150*/  IMAD.MOV.U32 R100, RZ, RZ, R192 ;  /* 0x000000ffff647224 */ /* 0x000fe400078e00c0 */
[----:B------:R-:W-:Y:S02]  /*15160*/  IMAD.MOV.U32 R216, RZ, RZ, R193 ;  /* 0x000000ffffd87224 */ /* 0x000fe400078e00c1 */
[----:B------:R-:W-:Y:S02]  /*15170*/  IMAD.MOV.U32 R193, RZ, RZ, R198 ;  /* 0x000000ffffc17224 */ /* 0x000fe400078e00c6 */
[----:B------:R-:W-:Y:S02]  /*15180*/  IMAD.MOV.U32 R192, RZ, RZ, R218 ;  /* 0x000000ffffc07224 */ /* 0x000fe400078e00da */
[----:B------:R-:W-:Y:S02]  /*15190*/  IMAD.MOV.U32 R191, RZ, RZ, R31 ;  /* 0x000000ffffbf7224 */ /* 0x000fe400078e001f */
        /* <DEDUP_REMOVED lines=13> */
[----:B------:R-:W1:Y:S02]  /*15270*/  SHFL.BFLY PT, R3, R4, 0x2, 0x1f ;  /* 0x0c401f0004037f89 */ /* 0x000e6400000e0000 */
[----:B-1----:R-:W-:-:S05]  /*15280*/  FMNMX.FTZ R3, R4, R3, !PT ;  /* 0x0000000304037209 */ /* 0x002fca0007810000 */
[----:B------:R-:W1:Y:S01]  /*15290*/  SHFL.BFLY PT, R4, R3, 0x1, 0x1f ;  /* 0x0c201f0003047f89 */ /* 0x000e6200000e0000 */
[----:B------:R-:W-:Y:S02]  /*152a0*/  IMAD.MOV.U32 R207, RZ, RZ, R101 ;  /* 0x000000ffffcf7224 */ /* 0x000fe400078e0065 */
[----:B------:R-:W-:Y:S02]  /*152b0*/  IMAD.MOV.U32 R195, RZ, RZ, R30 ;  /* 0x000000ffffc37224 */ /* 0x000fe400078e001e */
[----:B------:R-:W-:Y:S01]  /*152c0*/  IMAD.MOV.U32 R30, RZ, RZ, R60 ;  /* 0x000000ffff1e7224 */ /* 0x000fe200078e003c */
[----:B------:R-:W-:Y:S02]  /*152d0*/  FSEL R60, R232, -INF , !P6 ;  /* 0xff800000e83c7808 */ /* 0x000fe40007000000 */
[----:B------:R-:W-:Y:S02]  /*152e0*/  LOP3.LUT P3, RZ, R2, 0x10, RZ, 0xc0, !PT ;  /* 0x0000001002ff7812 */ /* 0x000fe4000786c0ff */
[----:B-1----:R-:W-:-:S04]  /*152f0*/  FMNMX.FTZ R101, R3, R4, !PT ;  /* 0x0000000403657209 */ /* 0x002fc80007810000 */
[----:B------:R-:W-:-:S04]  /*15300*/  FSETP.NEU.FTZ.AND P0, PT, R101, -INF , PT ;  /* 0xff8000006500780b */ /* 0x000fc80003f1d000 */
[----:B------:R-:W-:Y:S02]  /*15310*/  FSEL R3, R101, RZ, P0 ;  /* 0x000000ff65037208 */ /* 0x000fe40000000000 */
[----:B------:R-:W-:-:S03]  /*15320*/  LOP3.LUT P4, RZ, R2, 0x8, RZ, 0xc0, !PT ;  /* 0x0000000802ff7812 */ /* 0x000fc6000788c0ff */
[----:B------:R-:W-:Y:S01]  /*15330*/  FADD.FTZ R8, R251, -R3 ;  /* 0x80000003fb087221 */ /* 0x000fe20000010000 */
[----:B------:R-:W-:Y:S01]  /*15340*/  LOP3.LUT P5, RZ, R2, 0x4, RZ, 0xc0, !PT ;  /* 0x0000000402ff7812 */ /* 0x000fe200078ac0ff */
[----:B------:R-:W-:Y:S01]  /*15350*/  FMUL.FTZ R3, R0, R101 ;  /* 0x0000006500037220 */ /* 0x000fe20000410000 */
[----:B------:R-:W-:Y:S02]  /*15360*/  LOP3.LUT P6, RZ, R2, 0x2, RZ, 0xc0, !PT ;  /* 0x0000000202ff7812 */ /* 0x000fe400078cc0ff */
[----:B------:R-:W-:Y:S02]  /*15370*/  FSEL R25, R233, -INF , !P3 ;  /* 0xff800000e9197808 */ /* 0x000fe40005800000 */
[----:B------:R-:W-:Y:S02]  /*15380*/  FSEL R3, R3, RZ, P0 ;  /* 0x000000ff03037208 */ /* 0x000fe40000000000 */
[----:B------:R-:W-:Y:S02]  /*15390*/  FSEL R24, R240, -INF , !P4 ;  /* 0xff800000f0187808 */ /* 0x000fe40006000000 */
[----:B------:R-:W-:-:S02]  /*153a0*/  FSEL R23, R241, -INF , !P5 ;  /* 0xff800000f1177808 */ /* 0x000fc40006800000 */
[----:B------:R-:W-:Y:S02]  /*153b0*/  FSEL R22, R236, -INF , !P6 ;  /* 0xff800000ec167808 */ /* 0x000fe40007000000 */
[C---:B------:R-:W-:Y:S02]  /*153c0*/  LOP3.LUT P0, RZ, R2.reuse, 0x1, RZ, 0xc0, !PT ;  /* 0x0000000102ff7812 */ /* 0x040fe4000780c0ff */
[C---:B------:R-:W-:Y:S02]  /*153d0*/  LOP3.LUT P3, RZ, R2.reuse, 0x1000, RZ, 0xc0, !PT ;  /* 0x0000100002ff7812 */ /* 0x040fe4000786c0ff */
[C---:B------:R-:W-:Y:S02]  /*153e0*/  LOP3.LUT P4, RZ, R2.reuse, 0x800, RZ, 0xc0, !PT ;  /* 0x0000080002ff7812 */ /* 0x040fe4000788c0ff */
[C---:B------:R-:W-:Y:S02]  /*153f0*/  LOP3.LUT P5, RZ, R2.reuse, 0x400, RZ, 0xc0, !PT ;  /* 0x0000040002ff7812 */ /* 0x040fe400078ac0ff */
[----:B------:R-:W-:-:S02]  /*15400*/  LOP3.LUT P6, RZ, R2, 0x200, RZ, 0xc0, !PT ;  /* 0x0000020002ff7812 */ /* 0x000fc400078cc0ff */
[----:B------:R-:W-:Y:S01]  /*15410*/  FSEL R21, R237, -INF , !P0 ;  /* 0xff800000ed157808 */ /* 0x000fe20004000000 */
[-CC-:B------:R-:W-:Y:S01]  /*15420*/  FFMA.FTZ R42, R50, R0.reuse, -R3.reuse ;  /* 0x00000000322a7223 */ /* 0x180fe20000010803 */
[----:B------:R-:W-:Y:S01]  /*15430*/  FSEL R20, R244, -INF , !P6 ;  /* 0xff800000f4147808 */ /* 0x000fe20007000000 */
        /* <DEDUP_REMOVED lines=14> */
[----:B------:R-:W-:Y:S02]  /*15520*/  FFMA.FTZ R49, R5, R0, -R3 ;  /* 0x0000000005317223 */ /* 0x000fe40000010803 */
[----:B------:R-:W-:Y:S01]  /*15530*/  FMUL.FTZ R3, R0, R8 ;  /* 0x0000000800037220 */ /* 0x000fe20000410000 */
[----:B------:R-:W-:Y:S01]  /*15540*/  FSEL R19, R245, -INF , !P5 ;  /* 0xff800000f5137808 */ /* 0x000fe20006800000 */
[----:B------:R-:W-:Y:S01]  /*15550*/  MUFU.EX2 R4, R4 ;  /* 0x0000000400047308 */ /* 0x000fe20000000800 */
[----:B------:R-:W-:-:S02]  /*15560*/  FSEL R18, R228, -INF , !P4 ;  /* 0xff800000e4127808 */ /* 0x000fc40006000000 */
[----:B------:R-:W-:-:S05]  /*15570*/  FSEL R17, R229, -INF , !P3 ;  /* 0xff800000e5117808 */ /* 0x000fca0005800000 */
[----:B------:R-:W2:Y:S01]  /*15580*/  MUFU.EX2 R3, R3 ;  /* 0x0000000300037308 */ /* 0x000ea20000000800 */
[----:B------:R-:W-:Y:S02]  /*15590*/  FSEL R16, R224, -INF , !P2 ;  /* 0xff800000e0107808 */ /* 0x000fe40005000000 */
[----:B------:R-:W-:Y:S02]  /*155a0*/  FSEL R15, R225, -INF , !P1 ;  /* 0xff800000e10f7808 */ /* 0x000fe40004800000 */
[----:B---3--:R-:W-:-:S04]  /*155b0*/  FMNMX.FTZ R2, R217, R61, !PT ;  /* 0x0000003dd9027209 */ /* 0x008fc80007810000 */
        /* <DEDUP_REMOVED lines=10> */
[----:B------:R-:W-:Y:S02]  /*15660*/  FMNMX.FTZ R5, R19, R2, !PT ;  /* 0x0000000213057209 */ /* 0x000fe40007810000 */
[----:B------:R-:W1:Y:S02]  /*15670*/  MUFU.EX2 R2, R9 ;  /* 0x0000000900027308 */ /* 0x000e640000000800 */
[----:B------:R-:W-:-:S04]  /*15680*/  FMNMX.FTZ R5, R18, R5, !PT ;  /* 0x0000000512057209 */ /* 0x000fc80007810000 */
[----:B------:R-:W-:-:S04]  /*15690*/  FMNMX.FTZ R5, R17, R5, !PT ;  /* 0x0000000511057209 */ /* 0x000fc80007810000 */
[----:B------:R-:W-:Y:S01]  /*156a0*/  FMNMX.FTZ R5, R16, R5, !PT ;  /* 0x0000000510057209 */ /* 0x000fe20007810000 */
[----:B--2---:R-:W-:-:S03]  /*156b0*/  FFMA.FTZ R6, R189, R3, R4 ;  /* 0x00000003bd067223 */ /* 0x004fc60000010004 */
[----:B------:R-:W-:Y:S01]  /*156c0*/  FMNMX.FTZ R5, R15, R5, !PT ;  /* 0x000000050f057209 */ /* 0x000fe20007810000 */
[C---:B-1----:R-:W-:Y:S01]  /*156d0*/  FADD.FTZ R27, R2.reuse, R6 ;  /* 0x00000006021b7221 */ /* 0x042fe20000010000 */
[----:B------:R-:W-:-:S03]  /*156e0*/  F2FP.PACK_AB R51, R2, R4 ;  /* 0x000000040233723e */ /* 0x000fc600000000ff */
[----:B------:R-:W1:Y:S02]  /*156f0*/  SHFL.BFLY PT, R2, R5, 0x2, 0x1f ;  /* 0x0c401f0005027f89 */ /* 0x000e6400000e0000 */
[----:B-1----:R-:W-:-:S05]  /*15700*/  FMNMX.FTZ R2, R5, R2, !PT ;  /* 0x0000000205027209 */ /* 0x002fca0007810000 */
[----:B------:R-:W1:Y:S01]  /*15710*/  SHFL.BFLY PT, R4, R2, 0x1, 0x1f ;  /* 0x0c201f0002047f89 */ /* 0x000e6200000e0000 */
[----:B------:R-:W-:Y:S01]  /*15720*/  IMAD.MOV.U32 R206, RZ, RZ, R100 ;  /* 0x000000ffffce7224 */ /* 0x000fe200078e0064 */
[----:B------:R-:W2:Y:S01]  /*15730*/  MUFU.EX2 R14, R11 ;  /* 0x0000000b000e7308 */ /* 0x000ea20000000800 */
[----:B------:R-:W-:-:S07]  /*15740*/  IMAD.MOV.U32 R205, RZ, RZ, R211 ;  /* 0x000000ffffcd7224 */ /* 0x000fce00078e00d3 */
[----:B------:R3:W-:Y:S01]  /*15750*/  MUFU.EX2 R11, R26 ;  /* 0x0000001a000b7308 */ /* 0x0007e20000000800 */
[----:B-1----:R-:W-:-:S04]  /*15760*/  FMNMX.FTZ R100, R2, R4, !PT ;  /* 0x0000000402647209 */ /* 0x002fc80007810000 */
[----:B------:R-:W-:-:S04]  /*15770*/  FSETP.NEU.FTZ.AND P0, PT, R100, -INF , PT ;  /* 0xff8000006400780b */ /* 0x000fc80003f1d000 */
[----:B------:R-:W-:-:S05]  /*15780*/  FSEL R2, R100, RZ, P0 ;  /* 0x000000ff64027208 */ /* 0x000fca0000000000 */
[----:B---3--:R-:W-:Y:S02]  /*15790*/  FADD.FTZ R26, R217, -R2 ;  /* 0x80000002d91a7221 */ /* 0x008fe40000010000 */
[----:B------:R-:W-:Y:S01]  /*157a0*/  FMUL.FTZ R2, R0, R100 ;  /* 0x0000006400027220 */ /* 0x000fe20000410000 */
[----:B------:R1:W-:Y:S01]  /*157b0*/  STL [R1+0x258], R204 ;  /* 0x000258cc01007387 */ /* 0x0003e20000100800 */
[----:B------:R-:W-:Y:S02]  /*157c0*/  IMAD.MOV.U32 R211, RZ, RZ, R207 ;  /* 0x000000ffffd37224 */ /* 0x000fe400078e00cf */
[----:B------:R-:W-:Y:S01]  /*157d0*/  IMAD.MOV.U32 R207, RZ, RZ, R247 ;  /* 0x000000ffffcf7224 */ /* 0x000fe200078e00f7 */
[----:B------:R-:W-:Y:S01]  /*157e0*/  FSEL R2, R2, RZ, P0 ;  /* 0x000000ff02027208 */ /* 0x000fe20000000000 */
[----:B------:R-:W-:Y:S01]  /*157f0*/  STL [R1+0x25c], R212 ;  /* 0x00025cd401007387 */ /* 0x000fe20000100800 */
[----:B------:R-:W-:-:S03]  /*15800*/  IMAD.MOV.U32 R247, RZ, RZ, R192 ;  /* 0x000000fffff77224 */ /* 0x000fc600078e00c0 */
[----:B------:R-:W-:Y:S01]  /*15810*/  STL [R1+0x260], R218 ;  /* 0x000260da01007387 */ /* 0x000fe20000100800 */
[----:B------:R-:W-:-:S03]  /*15820*/  IMAD.MOV.U32 R243, RZ, RZ, R191 ;  /* 0x000000fffff37224 */ /* 0x000fc600078e00bf */
[----:B------:R-:W-:Y:S01]  /*15830*/  STL [R1+0x264], R198 ;  /* 0x000264c601007387 */ /* 0x000fe20000100800 */
[----:B------:R-:W-:-:S03]  /*15840*/  FFMA.FTZ R7, R62, R0, -R2 ;  /* 0x000000003e077223 */ /* 0x000fc60000010802 */
[----:B------:R-:W-:Y:S01]  /*15850*/  STL [R1+0x268], R101 ;  /* 0x0002686501007387 */ /* 0x000fe20000100800 */
[----:B------:R-:W-:Y:S02]  /*15860*/  IMAD.MOV.U32 R62, RZ, RZ, R247 ;  /* 0x000000ffff3e7224 */ /* 0x000fe400078e00f7 */
[----:B-1----:R-:W-:Y:S02]  /*15870*/  IMAD.MOV.U32 R204, RZ, RZ, R210 ;  /* 0x000000ffffcc7224 */ /* 0x002fe400078e00d2 */
[----:B------:R-:W-:Y:S02]  /*15880*/  IMAD.MOV.U32 R210, RZ, RZ, R206 ;  /* 0x000000ffffd27224 */ /* 0x000fe400078e00ce */
[----:B------:R-:W-:Y:S02]  /*15890*/  IMAD.MOV.U32 R206, RZ, RZ, R246 ;  /* 0x000000ffffce7224 */ /* 0x000fe400078e00f6 */
[----:B------:R-:W-:Y:S02]  /*158a0*/  IMAD.MOV.U32 R246, RZ, RZ, R216 ;  /* 0x000000fffff67224 */ /* 0x000fe400078e00d8 */
[----:B------:R-:W3:Y:S04]  /*158b0*/  LDL.LU.64 R216, [R1+0x140] ;  /* 0x0001400001d87983 */ /* 0x000ee80000300a00 */
[----:B------:R-:W3:Y:S04]  /*158c0*/  LDL R192, [R1+0x150] ;  /* 0x0001500001c07983 */ /* 0x000ee80000100800 */
[----:B------:R-:W4:Y:S04]  /*158d0*/  LDL R191, [R1+0x158] ;  /* 0x0001580001bf7983 */ /* 0x000f280000100800 */
[----:B------:R-:W3:Y:S04]  /*158e0*/  LDL R189, [R1+0x154] ;  /* 0x0001540001bd7983 */ /* 0x000ee80000100800 */
[----:B------:R-:W3:Y:S01]  /*158f0*/  LDL.LU R247, [R1+0x28] ;  /* 0x0000280001f77983 */ /* 0x000ee20000300800 */
[----:B------:R-:W-:-:S02]  /*15900*/  FFMA.FTZ R6, R63, R0, -R2 ;  /* 0x000000003f067223 */ /* 0x000fc40000010802 */
[----:B------:R-:W-:Y:S02]  /*15910*/  IMAD.MOV.U32 R63, RZ, RZ, R246 ;  /* 0x000000ffff3f7224 */ /* 0x000fe400078e00f6 */
[----:B------:R-:W-:Y:S02]  /*15920*/  IMAD.MOV.U32 R246, RZ, RZ, R243 ;  /* 0x000000fffff67224 */ /* 0x000fe400078e00f3 */
[----:B------:R-:W4:Y:S01]  /*15930*/  LDL.LU R243, [R1+0xf8] ;  /* 0x0000f80001f37983 */ /* 0x000f220000300800 */
[----:B------:R-:W-:-:S04]  /*15940*/  FFMA.FTZ R4, R61, R0, -R2 ;  /* 0x000000003d047223 */ /* 0x000fc80000010802 */
[----:B------:R1:W-:Y:S01]  /*15950*/  MUFU.EX2 R8, R4 ;  /* 0x0000000400087308 */ /* 0x0003e20000000800 */
[----:B------:R-:W-:Y:S02]  /*15960*/  FFMA.FTZ R5, R64, R0, -R2 ;  /* 0x0000000040057223 */ /* 0x000fe40000010802 */
[----:B-1----:R-:W-:-:S05]  /*15970*/  FMUL.FTZ R4, R0, R26 ;  /* 0x0000001a00047220 */ /* 0x002fca0000410000 */
[----:B------:R-:W-:Y:S08]  /*15980*/  MUFU.EX2 R7, R7 ;  /* 0x0000000700077308 */ /* 0x000ff00000000800 */
[----:B------:R-:W-:Y:S01]  /*15990*/  MUFU.EX2 R4, R4 ;  /* 0x0000000400047308 */ /* 0x000fe20000000800 */
[----:B------:R-:W-:-:S07]  /*159a0*/  FFMA.FTZ R26, R60, R0, -R2 ;  /* 0x000000003c1a7223 */ /* 0x000fce0000010802 */
[----:B------:R-:W1:Y:S01]  /*159b0*/  MUFU.EX2 R13, R10 ;  /* 0x0000000a000d7308 */ /* 0x000e620000000800 */
[----:B------:R-:W-:-:S07]  /*159c0*/  FFMA.FTZ R25, R25, R0, -R2 ;  /* 0x0000000019197223 */ /* 0x000fce0000010802 */
[----:B------:R-:W-:Y:S01]  /*159d0*/  MUFU.EX2 R6, R6 ;  /* 0x0000000600067308 */ /* 0x000fe20000000800 */
[-CC-:B------:R-:W-:Y:S02]  /*159e0*/  FFMA.FTZ R24, R24, R0.reuse, -R2.reuse ;  /* 0x0000000018187223 */ /* 0x180fe40000010802 */
[----:B------:R-:W-:-:S05]  /*159f0*/  FFMA.FTZ R23, R23, R0, -R2 ;  /* 0x0000000017177223 */ /* 0x000fca0000010802 */
[----:B------:R-:W1:Y:S01]  /*15a00*/  MUFU.EX2 R12, R12 ;  /* 0x0000000c000c7308 */ /* 0x000e620000000800 */
[-CC-:B------:R-:W-:Y:S02]  /*15a10*/  FFMA.FTZ R22, R22, R0.reuse, -R2.reuse ;  /* 0x0000000016167223 */ /* 0x180fe40000010802 */
[-CC-:B------:R-:W-:Y:S02]  /*15a20*/  FFMA.FTZ R21, R21, R0.reuse, -R2.reuse ;  /* 0x0000000015157223 */ /* 0x180fe40000010802 */
[----:B------:R-:W-:-:S03]  /*15a30*/  FFMA.FTZ R38, R18, R0, -R2 ;  /* 0x0000000012267223 */ /* 0x000fc60000010802 */
[----:B------:R-:W1:Y:S01]  /*15a40*/  MUFU.EX2 R5, R5 ;  /* 0x0000000500057308 */ /* 0x000e620000000800 */
[-CC-:B------:R-:W-:Y:S02]  /*15a50*/  FFMA.FTZ R41, R17, R0.reuse, -R2.reuse ;  /* 0x0000000011297223 */ /* 0x180fe40000010802 */
[-CC-:B------:R-:W-:Y:S02]  /*15a60*/  FFMA.FTZ R43, R16, R0.reuse, -R2.reuse ;  /* 0x00000000102b7223 */ /* 0x180fe40000010802 */
[----:B------:R-:W-:-:S03]  /*15a70*/  FFMA.FTZ R44, R15, R0, -R2 ;  /* 0x000000000f2c7223 */ /* 0x000fc60000010802 */
[----:B------:R-:W-:Y:S01]  /*15a80*/  MUFU.EX2 R9, R37 ;  /* 0x0000002500097308 */ /* 0x000fe20000000800 */
[----:B------:R-:W-:-:S07]  /*15a90*/  FMUL.FTZ R52, R0, R65 ;  /* 0x0000004100347220 */ /* 0x000fce0000410000 */
[----:B------:R1:W-:Y:S08]  /*15aa0*/  MUFU.EX2 R10, R36 ;  /* 0x00000024000a7308 */ /* 0x0003f00000000800 */
[----:B------:R2:W-:Y:S01]  /*15ab0*/  MUFU.EX2 R37, R26 ;  /* 0x0000001a00257308 */ /* 0x0005e20000000800 */
[----:B-1----:R-:W-:-:S07]  /*15ac0*/  FFMA.FTZ R36, R19, R0, -R2 ;  /* 0x0000000013247223 */ /* 0x002fce0000010802 */
[----:B------:R-:W1:Y:S01]  /*15ad0*/  MUFU.EX2 R15, R25 ;  /* 0x00000019000f7308 */ /* 0x000e620000000800 */
[----:B--2---:R-:W-:Y:S02]  /*15ae0*/  FFMA.FTZ R26, R20, R0, -R2 ;  /* 0x00000000141a7223 */ /* 0x004fe40000010802 */
[----:B------:R-:W-:-:S04]  /*15af0*/  FADD.FTZ R2, R14, R27 ;  /* 0x0000001b0e027221 */ /* 0x000fc80000010000 */
[----:B------:R-:W-:-:S04]  /*15b00*/  FADD.FTZ R2, R13, R2 ;  /* 0x000000020d027221 */ /* 0x000fc80000010000 */
[----:B------:R-:W-:Y:S01]  /*15b10*/  FADD.FTZ R2, R12, R2 ;  /* 0x000000020c027221 */ /* 0x000fe20000010000 */
[----:B------:R-:W-:-:S03]  /*15b20*/  F2FP.PACK_AB R169, R5, R6 ;  /* 0x0000000605a9723e */ /* 0x000fc600000000ff */
[----:B------:R-:W-:Y:S01]  /*15b30*/  FADD.FTZ R2, R11, R2 ;  /* 0x000000020b027221 */ /* 0x000fe20000010000 */
[----:B------:R-:W-:Y:S02]  /*15b40*/  F2FP.PACK_AB R168, R7, R8 ;  /* 0x0000000807a8723e */ /* 0x000fe400000000ff */
[----:B-1----:R-:W-:Y:S02]  /*15b50*/  F2FP.PACK_AB R220, R15, R37 ;  /* 0x000000250fdc723e */ /* 0x002fe400000000ff */
[----:B------:R-:W-:Y:S02]  /*15b60*/  F2FP.PACK_AB R27, R13, R14 ;  /* 0x0000000e0d1b723e */ /* 0x000fe400000000ff */
[----:B------:R-:W-:Y:S01]  /*15b70*/  F2FP.PACK_AB R55, R11, R12 ;  /* 0x0000000c0b37723e */ /* 0x000fe200000000ff */
[----:B------:R-:W-:Y:S08]  /*15b80*/  MUFU.EX2 R18, R22 ;  /* 0x0000001600127308 */ /* 0x000ff00000000800 */
[----:B------:R-:W-:Y:S01]  /*15b90*/  MUFU.EX2 R14, R107 ;  /* 0x0000006b000e7308 */ /* 0x000fe20000000800 */
[----:B---3--:R-:W-:-:S04]  /*15ba0*/  FFMA.FTZ R0, R247, R4, R8 ;  /* 0x00000004f7007223 */ /* 0x008fc80000010008 */
[----:B------:R-:W-:-:S04]  /*15bb0*/  FADD.FTZ R0, R7, R0 ;  /* 0x0000000007007221 */ /* 0x000fc80000010000 */
[----:B------:R-:W-:-:S04]  /*15bc0*/  FADD.FTZ R0, R6, R0 ;  /* 0x0000000006007221 */ /* 0x000fc80000010000 */
[----:B------:R-:W-:-:S04]  /*15bd0*/  FADD.FTZ R0, R5, R0 ;  /* 0x0000000005007221 */ /* 0x000fc80000010000 */
[----:B------:R-:W-:Y:S02]  /*15be0*/  FADD.FTZ R0, R37, R0 ;  /* 0x0000000025007221 */ /* 0x000fe40000010000 */
[----:B------:R-:W-:Y:S02]  /*15bf0*/  FADD.FTZ R5, R10, R2 ;  /* 0x000000020a057221 */ /* 0x000fe40000010000 */
[----:B------:R-:W-:Y:S01]  /*15c00*/  FADD.FTZ R2, R15, R0 ;  /* 0x000000000f027221 */ /* 0x000fe20000010000 */
[----:B----4-:R-:W-:Y:S01]  /*15c10*/  IADD3 R0, R243, -0x1, RZ ;  /* 0xfffffffff3007810 */ /* 0x010fe20007ffe0ff */
[----:B------:R-:W1:Y:S03]  /*15c20*/  MUFU.EX2 R7, R24 ;  /* 0x0000001800077308 */ /* 0x000e660000000800 */
[----:B------:R-:W-:-:S05]  /*15c30*/  LOP3.LUT R229, R207, R0, RZ, 0x3c, !PT ;  /* 0x00000000cfe57212 */ /* 0x000fca00078e3cff */
[----:B------:R-:W2:Y:S01]  /*15c40*/  MUFU.EX2 R6, R23 ;  /* 0x0000001700067308 */ /* 0x000ea20000000800 */
[----:B------:R-:W-:-:S05]  /*15c50*/  LOP3.LUT R0, R229, R205, RZ, 0x3c, !PT ;  /* 0x000000cde5007212 */ /* 0x000fca00078e3cff */
[----:B------:R-:W-:-:S04]  /*15c60*/  IMAD.WIDE.U32 R64, R0, -0x326172a9, RZ ;  /* 0xcd9e8d5700407825 */ /* 0x000fc800078e00ff */
[----:B-1----:R-:W-:Y:S01]  /*15c70*/  FADD.FTZ R2, R7, R2 ;  /* 0x0000000207027221 */ /* 0x002fe20000010000 */
[----:B------:R-:W-:-:S03]  /*15c80*/  LOP3.LUT R0, R65, R192, R216, 0x96, !PT ;  /* 0x000000c041007212 */ /* 0x000fc600078e96d8 */
[C---:B--2---:R-:W-:Y:S01]  /*15c90*/  FADD.FTZ R17, R6.reuse, R2 ;  /* 0x0000000206117221 */ /* 0x044fe20000010000 */
[----:B------:R-:W-:Y:S01]  /*15ca0*/  F2FP.PACK_AB R221, R6, R7 ;  /* 0x0000000706dd723e */ /* 0x000fe200000000ff */
[----:B------:R-:W-:Y:S01]  /*15cb0*/  IMAD.WIDE.U32 R6, R0, -0x2daee0ad, RZ ;  /* 0xd2511f5300067825 */ /* 0x000fe200078e00ff */
[----:B------:R-:W-:Y:S02]  /*15cc0*/  LOP3.LUT R2, R215, R191, R64, 0x96, !PT ;  /* 0x000000bfd7027212 */ /* 0x000fe400078e9640 */
[C---:B------:R-:W-:Y:S01]  /*15cd0*/  F2FP.PACK_AB R37, R9.reuse, R10 ;  /* 0x0000000a0925723e */ /* 0x040fe200000000ff */
[----:B------:R-:W-:Y:S01]  /*15ce0*/  FADD.FTZ R16, R9, R5 ;  /* 0x0000000509107221 */ /* 0x000fe20000010000 */
[----:B------:R-:W-:Y:S01]  /*15cf0*/  LOP3.LUT R0, R7, R62, R210, 0x96, !PT ;  /* 0x0000003e07007212 */ /* 0x000fe200078e96d2 */
        /* <DEDUP_REMOVED lines=15> */
[----:B------:R-:W-:-:S04]  /*15df0*/  LOP3.LUT R2, R0, 0xffff, RZ, 0xc0, !PT ;  /* 0x0000ffff00027812 */ /* 0x000fc800078ec0ff */
[----:B------:R-:W-:-:S04]  /*15e00*/  SHF.R.U32.HI R2, RZ, 0x8, R2 ;  /* 0x00000008ff027819 */ /* 0x000fc80000011602 */
[----:B------:R-:W-:-:S04]  /*15e10*/  LOP3.LUT R2, R2, 0xffff, RZ, 0xc0, !PT ;  /* 0x0000ffff02027812 */ /* 0x000fc800078ec0ff */
[----:B------:R-:W-:Y:S02]  /*15e20*/  ISETP.GE.U32.AND P3, PT, R194, R2, PT ;  /* 0x00000002c200720c */ /* 0x000fe40003f66070 */
[----:B------:R-:W-:Y:S02]  /*15e30*/  SHF.R.U32.HI R2, RZ, 0x10, R0 ;  /* 0x00000010ff027819 */ /* 0x000fe40000011600 */
[----:B------:R-:W-:Y:S02]  /*15e40*/  LOP3.LUT R10, R9, R193, R10, 0x96, !PT ;  /* 0x000000c1090a7212 */ /* 0x000fe400078e960a */
[----:B------:R-:W-:Y:S01]  /*15e50*/  LOP3.LUT R2, R2, 0xff, RZ, 0xc0, !PT ;  /* 0x000000ff02027812 */ /* 0x000fe200078ec0ff */
[----:B------:R-:W1:Y:S01]  /*15e60*/  MUFU.EX2 R9, R40 ;  /* 0x0000002800097308 */ /* 0x000e620000000800 */
[----:B------:R-:W-:Y:S02]  /*15e70*/  SHF.R.U32.HI R0, RZ, 0x18, R0 ;  /* 0x00000018ff007819 */ /* 0x000fe40000011600 */
[----:B------:R-:W-:-:S02]  /*15e80*/  ISETP.GE.U32.AND P5, PT, R194, R2, PT ;  /* 0x00000002c200720c */ /* 0x000fc40003fa6070 */
[----:B------:R-:W-:Y:S02]  /*15e90*/  ISETP.GE.U32.AND P0, PT, R194, R0, PT ;  /* 0x00000000c200720c */ /* 0x000fe40003f06070 */
[----:B------:R-:W-:Y:S01]  /*15ea0*/  LOP3.LUT R0, R6, 0xff, RZ, 0xc0, !PT ;  /* 0x000000ff06007812 */ /* 0x000fe200078ec0ff */
[----:B------:R-:W2:Y:S01]  /*15eb0*/  MUFU.EX2 R2, R42 ;  /* 0x0000002a00027308 */ /* 0x000ea20000000800 */
[--C-:B------:R-:W-:Y:S02]  /*15ec0*/  SHF.R.U32.HI R5, RZ, 0x10, R6.reuse ;  /* 0x00000010ff057819 */ /* 0x100fe40000011606 */
[----:B------:R-:W-:Y:S02]  /*15ed0*/  ISETP.GE.U32.AND P2, PT, R194, R0, PT ;  /* 0x00000000c200720c */ /* 0x000fe40003f46070 */
[----:B------:R-:W-:Y:S02]  /*15ee0*/  LOP3.LUT R23, R6, 0xffff, RZ, 0xc0, !PT ;  /* 0x0000ffff06177812 */ /* 0x000fe400078ec0ff */
[----:B------:R-:W-:Y:S01]  /*15ef0*/  SHF.R.U32.HI R0, RZ, 0x18, R6 ;  /* 0x00000018ff007819 */ /* 0x000fe20000011606 */
[----:B------:R-:W-:Y:S01]  /*15f00*/  IMAD.WIDE.U32 R6, R10, -0x2daee0ad, RZ ;  /* 0xd2511f530a067825 */ /* 0x000fe200078e00ff */
[----:B------:R-:W-:Y:S01]  /*15f10*/  LOP3.LUT R5, R5, 0xff, RZ, 0xc0, !PT ;  /* 0x000000ff05057812 */ /* 0x000fe200078ec0ff */
[----:B------:R3:W4:Y:S01]  /*15f20*/  MUFU.EX2 R8, R21 ;  /* 0x0000001500087308 */ /* 0x0007220000000800 */
[----:B------:R-:W-:-:S02]  /*15f30*/  ISETP.GE.U32.AND P1, PT, R194, R0, PT ;  /* 0x00000000c200720c */ /* 0x000fc40003f26070 */
[----:B------:R-:W-:Y:S02]  /*15f40*/  LOP3.LUT R0, R7, R252, R12, 0x96, !PT ;  /* 0x000000fc07007212 */ /* 0x000fe400078e960c */
[----:B------:R-:W-:Y:S02]  /*15f50*/  LOP3.LUT R25, R6, 0xffff, RZ, 0xc0, !PT ;  /* 0x0000ffff06197812 */ /* 0x000fe400078ec0ff */
[--C-:B------:R-:W-:Y:S01]  /*15f60*/  SHF.R.U32.HI R24, RZ, 0x10, R6.reuse ;  /* 0x00000010ff187819 */ /* 0x100fe20000011606 */
[----:B------:R-:W-:Y:S01]  /*15f70*/  MUFU.EX2 R15, R66 ;  /* 0x00000042000f7308 */ /* 0x000fe20000000800 */
[----:B------:R-:W-:Y:S02]  /*15f80*/  SHF.R.U32.HI R19, RZ, 0x18, R6 ;  /* 0x00000018ff137819 */ /* 0x000fe40000011606 */
[----:B------:R-:W-:Y:S02]  /*15f90*/  ISETP.GE.U32.AND P6, PT, R194, R5, PT ;  /* 0x00000005c200720c */ /* 0x000fe40003fc6070 */
[----:B---3--:R-:W-:-:S03]  /*15fa0*/  LOP3.LUT R21, R6, 0xff, RZ, 0xc0, !PT ;  /* 0x000000ff06157812 */ /* 0x008fc600078ec0ff */
[----:B------:R-:W3:Y:S01]  /*15fb0*/  MUFU.EX2 R12, R67 ;  /* 0x00000043000c7308 */ /* 0x000ee20000000800 */
[----:B-1----:R-:W-:Y:S01]  /*15fc0*/  FADD.FTZ R6, R9, R16 ;  /* 0x0000001009067221 */ /* 0x002fe20000010000 */
[----:B--2---:R-:W-:-:S03]  /*15fd0*/  F2FP.PACK_AB R16, R2, R9 ;  /* 0x000000090210723e */ /* 0x004fc600000000ff */
[----:B------:R-:W-:-:S03]  /*15fe0*/  FADD.FTZ R10, R2, R6 ;  /* 0x00000006020a7221 */ /* 0x000fc60000010000 */
[----:B------:R-:W1:Y:S01]  /*15ff0*/  MUFU.EX2 R5, R45 ;  /* 0x0000002d00057308 */ /* 0x000e620000000800 */
[----:B------:R-:W-:-:S07]  /*16000*/  FADD.FTZ R6, R18, R17 ;  /* 0x0000001112067221 */ /* 0x000fce0000010000 */
[----:B------:R-:W2:Y:S01]  /*16010*/  MUFU.EX2 R2, R46 ;  /* 0x0000002e00027308 */ /* 0x000ea20000000800 */
[----:B----4-:R-:W-:Y:S01]  /*16020*/  FADD.FTZ R17, R8, R6 ;  /* 0x0000000608117221 */ /* 0x010fe20000010000 */
[----:B---3--:R-:W-:Y:S01]  /*16030*/  F2FP.PACK_AB R7, R12, R15 ;  /* 0x0000000f0c07723e */ /* 0x008fe200000000ff */
[----:B-1----:R-:W-:-:S05]  /*16040*/  FADD.FTZ R6, R5, R10 ;  /* 0x0000000a05067221 */ /* 0x002fca0000010000 */
[----:B------:R1:W-:Y:S01]  /*16050*/  MUFU.EX2 R9, R110 ;  /* 0x0000006e00097308 */ /* 0x0003e20000000800 */
[----:B------:R-:W-:Y:S01]  /*16060*/  PRMT R107, R7, 0x7632, R107 ;  /* 0x00007632076b7816 */ /* 0x000fe2000000006b */
[----:B--2---:R-:W-:-:S06]  /*16070*/  FADD.FTZ R20, R2, R6 ;  /* 0x0000000602147221 */ /* 0x004fcc0000010000 */
[----:B------:R2:W-:Y:S01]  /*16080*/  MUFU.EX2 R11, R106 ;  /* 0x0000006a000b7308 */ /* 0x0005e20000000800 */
[----:B------:R-:W-:Y:S02]  /*16090*/  F2FP.PACK_AB R22, R2, R5 ;  /* 0x000000050216723e */ /* 0x000fe400000000ff */
[----:B------:R-:W-:Y:S02]  /*160a0*/  SHF.R.U32.HI R2, RZ, 0x8, R23 ;  /* 0x00000008ff027819 */ /* 0x000fe40000011617 */
[----:B-1----:R-:W-:-:S03]  /*160b0*/  PRMT R110, R7, 0x7610, R110 ;  /* 0x00007610076e7816 */ /* 0x002fc6000000006e */
[----:B------:R1:W-:Y:S01]  /*160c0*/  MUFU.EX2 R13, R105 ;  /* 0x00000069000d7308 */ /* 0x0003e20000000800 */
[----:B------:R-:W-:Y:S02]  /*160d0*/  LOP3.LUT R2, R2, 0xffff, RZ, 0xc0, !PT ;  /* 0x0000ffff02027812 */ /* 0x000fe400078ec0ff */
[----:B--2---:R-:W-:Y:S01]  /*160e0*/  PRMT R106, R16, 0x7632, R106 ;  /* 0x00007632106a7816 */ /* 0x004fe2000000006a */
[----:B------:R-:W-:-:S04]  /*160f0*/  @!P4 HADD2 R68, -R110.H0_H0, -RZ.H0_H0 ;  /* 0xa00000ff6e44c230 */ /* 0x000fc80000000900 */
[----:B------:R-:W2:Y:S01]  /*16100*/  MUFU.EX2 R5, R26 ;  /* 0x0000001a00057308 */ /* 0x000ea20000000800 */
[----:B------:R-:W-:Y:S01]  /*16110*/  @!P0 HADD2 R69, -R106.H0_H0, -RZ.H0_H0 ;  /* 0xa00000ff6a458230 */ /* 0x000fe20000000900 */
[----:B------:R-:W-:Y:S02]  /*16120*/  PRMT R245, R110, 0x5410, R107 ;  /* 0x000054106ef57816 */ /* 0x000fe4000000006b */
[----:B-1----:R-:W-:Y:S02]  /*16130*/  PRMT R105, R16, 0x7610, R105 ;  /* 0x0000761010697816 */ /* 0x002fe40000000069 */
[----:B------:R-:W-:Y:S02]  /*16140*/  @!P4 PRMT R110, R68, 0x5410, RZ ;  /* 0x00005410446ec816 */ /* 0x000fe400000000ff */
[----:B------:R-:W-:Y:S02]  /*16150*/  PRMT R244, R105, 0x5410, R106 ;  /* 0x0000541069f47816 */ /* 0x000fe4000000006a */
[----:B------:R-:W-:-:S02]  /*16160*/  ISETP.GE.U32.AND P4, PT, R194, R2, PT ;  /* 0x00000002c200720c */ /* 0x000fc40003f86070 */
[----:B------:R-:W-:Y:S01]  /*16170*/  @!P0 PRMT R106, R69, 0x5410, RZ ;  /* 0x00005410456a8816 */ /* 0x000fe200000000ff */
[----:B------:R-:W1:Y:S01]  /*16180*/  MUFU.EX2 R2, R36 ;  /* 0x0000002400027308 */ /* 0x000e620000000800 */
[----:B------:R-:W-:Y:S02]  /*16190*/  F2FP.PACK_AB R203, R8, R18 ;  /* 0x0000001208cb723e */ /* 0x000fe400000000ff */
[----:B------:R-:W-:Y:S02]  /*161a0*/  ISETP.GE.U32.AND P0, PT, R194, R19, PT ;  /* 0x00000013c200720c */ /* 0x000fe40003f06070 */
[----:B------:R-:W-:-:S03]  /*161b0*/  SHF.R.U32.HI R6, RZ, 0x10, R0 ;  /* 0x00000010ff067819 */ /* 0x000fc60000011600 */
[----:B------:R-:W-:Y:S01]  /*161c0*/  MUFU.EX2 R18, R104 ;  /* 0x0000006800127308 */ /* 0x000fe20000000800 */
[----:B------:R-:W-:Y:S01]  /*161d0*/  @!P5 HADD2 R81, -R105.H0_H0, -RZ.H0_H0 ;  /* 0xa00000ff6951d230 */ /* 0x000fe20000000900 */
[----:B------:R-:W-:-:S06]  /*161e0*/  LOP3.LUT R7, R6, 0xff, RZ, 0xc0, !PT ;  /* 0x000000ff06077812 */ /* 0x000fcc00078ec0ff */
[----:B------:R-:W3:Y:S01]  /*161f0*/  MUFU.EX2 R19, R111 ;  /* 0x0000006f00137308 */ /* 0x000ee20000000800 */
[----:B------:R-:W-:Y:S02]  /*16200*/  @!P5 PRMT R105, R81, 0x5410, RZ ;  /* 0x000054105169d816 */ /* 0x000fe400000000ff */
[----:B------:R-:W-:Y:S01]  /*16210*/  ISETP.GE.U32.AND P5, PT, R194, R7, PT ;  /* 0x00000007c200720c */ /* 0x000fe20003fa6070 */
[----:B--2---:R-:W-:Y:S01]  /*16220*/  FADD.FTZ R7, R5, R17 ;  /* 0x0000001105077221 */ /* 0x004fe20000010000 */
[----:B-1----:R-:W-:-:S03]  /*16230*/  F2FP.PACK_AB R199, R2, R5 ;  /* 0x0000000502c7723e */ /* 0x002fc600000000ff */
[----:B------:R-:W1:Y:S01]  /*16240*/  MUFU.EX2 R6, R47 ;  /* 0x0000002f00067308 */ /* 0x000e620000000800 */
[----:B------:R-:W-:Y:S01]  /*16250*/  FADD.FTZ R10, R2, R7 ;  /* 0x00000007020a7221 */ /* 0x000fe20000010000 */
[----:B---3--:R-:W-:-:S06]  /*16260*/  F2FP.PACK_AB R2, R19, R18 ;  /* 0x000000121302723e */ /* 0x008fcc00000000ff */
[----:B------:R-:W2:Y:S01]  /*16270*/  MUFU.EX2 R16, R48 ;  /* 0x0000003000107308 */ /* 0x000ea20000000800 */
[C---:B------:R-:W-:Y:S02]  /*16280*/  PRMT R104, R2.reuse, 0x7610, R104 ;  /* 0x0000761002687816 */ /* 0x040fe40000000068 */
[----:B------:R-:W-:-:S03]  /*16290*/  PRMT R97, R2, 0x7632, R97 ;  /* 0x0000763202617816 */ /* 0x000fc60000000061 */
[----:B------:R-:W-:Y:S01]  /*162a0*/  @!P2 HADD2 R84, -R104.H0_H0, -RZ.H0_H0 ;  /* 0xa00000ff6854a230 */ /* 0x000fe20000000900 */
[----:B------:R-:W-:Y:S01]  /*162b0*/  LOP3.LUT R2, R0, 0xff, RZ, 0xc0, !PT ;  /* 0x000000ff00027812 */ /* 0x000fe200078ec0ff */
[----:B-1----:R-:W-:Y:S01]  /*162c0*/  FADD.FTZ R5, R6, R20 ;  /* 0x0000001406057221 */ /* 0x002fe20000010000 */
[----:B------:R-:W-:Y:S01]  /*162d0*/  PRMT R243, R104, 0x5410, R97 ;  /* 0x0000541068f37816 */ /* 0x000fe20000000061 */
[----:B------:R-:W-:Y:S01]  /*162e0*/  @!P4 HADD2 R85, -R97.H0_H0, -RZ.H0_H0 ;  /* 0xa00000ff6155c230 */ /* 0x000fe20000000900 */
[----:B------:R-:W-:Y:S02]  /*162f0*/  @!P2 PRMT R104, R84, 0x5410, RZ ;  /* 0x000054105468a816 */ /* 0x000fe400000000ff */
[----:B------:R-:W-:Y:S01]  /*16300*/  ISETP.GE.U32.AND P2, PT, R194, R2, PT ;  /* 0x00000002c200720c */ /* 0x000fe20003f46070 */
[----:B--2---:R-:W-:Y:S01]  /*16310*/  FADD.FTZ R26, R16, R5 ;  /* 0x00000005101a7221 */ /* 0x004fe20000010000 */
[----:B------:R-:W-:Y:S01]  /*16320*/  SHF.R.U32.HI R2, RZ, 0x18, R0 ;  /* 0x00000018ff027819 */ /* 0x000fe20000011600 */
[----:B------:R-:W1:Y:S01]  /*16330*/  MUFU.EX2 R5, R38 ;  /* 0x0000002600057308 */ /* 0x000e620000000800 */
[----:B------:R-:W-:-:S02]  /*16340*/  @!P4 PRMT R97, R85, 0x5410, RZ ;  /* 0x000054105561c816 */ /* 0x000fc400000000ff */
[----:B------:R-:W-:Y:S02]  /*16350*/  ISETP.GE.U32.AND P4, PT, R194, R2, PT ;  /* 0x00000002c200720c */ /* 0x000fe40003f86070 */
[----:B------:R-:W-:Y:S02]  /*16360*/  LOP3.LUT R0, R0, 0xffff, RZ, 0xc0, !PT ;  /* 0x0000ffff00007812 */ /* 0x000fe400078ec0ff */
[C---:B------:R-:W-:Y:S01]  /*16370*/  PRMT R96, R22.reuse, 0x7632, R96 ;  /* 0x0000763216607816 */ /* 0x040fe20000000060 */
[----:B------:R-:W2:Y:S01]  /*16380*/  MUFU.EX2 R2, R41 ;  /* 0x0000002900027308 */ /* 0x000ea20000000800 */
[----:B------:R-:W-:Y:S02]  /*16390*/  PRMT R85, R22, 0x7610, R85 ;  /* 0x0000761016557816 */ /* 0x000fe40000000055 */
[----:B------:R-:W-:-:S05]  /*163a0*/  SHF.R.U32.HI R0, RZ, 0x8, R0 ;  /* 0x00000008ff007819 */ /* 0x000fca0000011600 */
[----:B------:R-:W-:Y:S01]  /*163b0*/  MUFU.EX2 R17, R176 ;  /* 0x000000b000117308 */ /* 0x000fe20000000800 */
[----:B------:R-:W-:Y:S01]  /*163c0*/  @!P6 HADD2 R145, -R85.H0_H0, -RZ.H0_H0 ;  /* 0xa00000ff5591e230 */ /* 0x000fe20000000900 */
[----:B------:R-:W-:-:S06]  /*163d0*/  LOP3.LUT R0, R0, 0xffff, RZ, 0xc0, !PT ;  /* 0x0000ffff00007812 */ /* 0x000fcc00078ec0ff */
[----:B------:R-:W3:Y:S01]  /*163e0*/  MUFU.EX2 R22, R179 ;  /* 0x000000b300167308 */ /* 0x000ee20000000800 */
[----:B------:R-:W-:Y:S02]  /*163f0*/  PRMT R241, R85, 0x5410, R96 ;  /* 0x0000541055f17816 */ /* 0x000fe40000000060 */
[----:B------:R-:W-:Y:S02]  /*16400*/  @!P6 PRMT R85, R145, 0x5410, RZ ;  /* 0x000054109155e816 */ /* 0x000fe400000000ff */
[----:B------:R-:W-:Y:S01]  /*16410*/  ISETP.GE.U32.AND P6, PT, R194, R0, PT ;  /* 0x00000000c200720c */ /* 0x000fe20003fc6070 */
[----:B-1----:R-:W-:Y:S01]  /*16420*/  FADD.FTZ R0, R5, R10 ;  /* 0x0000000a05007221 */ /* 0x002fe20000010000 */
[----:B--2---:R-:W-:-:S03]  /*16430*/  F2FP.PACK_AB R173, R2, R5 ;  /* 0x0000000502ad723e */ /* 0x004fc600000000ff */
[----:B------:R-:W-:Y:S02]  /*16440*/  FADD.FTZ R10, R2, R0 ;  /* 0x00000000020a7221 */ /* 0x000fe40000010000 */
[----:B------:R-:W1:Y:S01]  /*16450*/  MUFU.EX2 R2, R43 ;  /* 0x0000002b00027308 */ /* 0x000e620000000800 */
[----:B---3--:R-:W-:-:S04]  /*16460*/  F2FP.PACK_AB R0, R22, R17 ;  /* 0x000000111600723e */ /* 0x008fc800000000ff */
[C---:B------:R-:W-:Y:S02]  /*16470*/  PRMT R84, R0.reuse, 0x7610, R84 ;  /* 0x0000761000547816 */ /* 0x040fe40000000054 */
[----:B------:R-:W-:Y:S02]  /*16480*/  PRMT R81, R0, 0x7632, R81 ;  /* 0x0000763200517816 */ /* 0x000fe40000000051 */
[----:B------:R-:W2:Y:S01]  /*16490*/  MUFU.EX2 R0, R44 ;  /* 0x0000002c00007308 */ /* 0x000ea20000000800 */
[----:B------:R-:W-:Y:S01]  /*164a0*/  SHF.R.U32.HI R5, RZ, 0x8, R25 ;  /* 0x00000008ff057819 */ /* 0x000fe20000011619 */
[----:B------:R-:W-:Y:S01]  /*164b0*/  @!P2 HADD2 R148, -R84.H0_H0, -RZ.H0_H0 ;  /* 0xa00000ff5494a230 */ /* 0x000fe20000000900 */
[----:B------:R-:W-:Y:S02]  /*164c0*/  PRMT R251, R84, 0x5410, R81 ;  /* 0x0000541054fb7816 */ /* 0x000fe40000000051 */
[----:B------:R-:W-:Y:S02]  /*164d0*/  LOP3.LUT R5, R5, 0xffff, RZ, 0xc0, !PT ;  /* 0x0000ffff05057812 */ /* 0x000fe400078ec0ff */
[----:B------:R-:W-:-:S02]  /*164e0*/  @!P2 PRMT R84, R148, 0x5410, RZ ;  /* 0x000054109454a816 */ /* 0x000fc400000000ff */
[----:B------:R-:W-:Y:S01]  /*164f0*/  ISETP.GE.U32.AND P2, PT, R194, R5, PT ;  /* 0x00000005c200720c */ /* 0x000fe20003f46070 */
[----:B-1----:R-:W-:Y:S02]  /*16500*/  FADD.FTZ R5, R2, R10 ;  /* 0x0000000a02057221 */ /* 0x002fe40000010000 */
[----:B------:R-:W-:Y:S02]  /*16510*/  IMAD.MOV.U32 R240, RZ, RZ, R102 ;  /* 0x000000fffff07224 */ /* 0x000fe400078e0066 */
[----:B--2---:R-:W-:Y:S02]  /*16520*/  FADD.FTZ R5, R0, R5 ;  /* 0x0000000500057221 */ /* 0x004fe40000010000 */
[----:B------:R-:W-:-:S03]  /*16530*/  FMUL.FTZ R102, R167, R3 ;  /* 0x00000003a7667220 */ /* 0x000fc60000410000 */
[----:B------:R1:W-:Y:S04]  /*16540*/  STL [R1+0x28], R5 ;  /* 0x0000280501007387 */ /* 0x0003e80000100800 */
[----:B------:R-:W2:Y:S01]  /*16550*/  LDL.LU R167, [R1+0x2c] ;  /* 0x00002c0001a77983 */ /* 0x000ea20000300800 */
[----:B------:R-:W-:Y:S01]  /*16560*/  MUFU.EX2 R36, R50 ;  /* 0x0000003200247308 */ /* 0x000fe20000000800 */
[----:B------:R-:W-:Y:S01]  /*16570*/  F2FP.PACK_AB R16, R16, R6 ;  /* 0x000000061010723e */ /* 0x000fe200000000ff */
[----:B------:R-:W-:-:S06]  /*16580*/  @!P1 HADD2 R144, -R96.H0_H0, -RZ.H0_H0 ;  /* 0xa00000ff60909230 */ /* 0x000fcc0000000900 */
[----:B------:R-:W3:Y:S01]  /*16590*/  MUFU.EX2 R38, R49 ;  /* 0x0000003100267308 */ /* 0x000ee20000000800 */
[----:B------:R-:W-:Y:S02]  /*165a0*/  LOP3.LUT R6, R24, 0xff, RZ, 0xc0, !PT ;  /* 0x000000ff18067812 */ /* 0x000fe400078ec0ff */
[----:B------:R-:W-:-:S05]  /*165b0*/  @!P1 PRMT R96, R144, 0x5410, RZ ;  /* 0x0000541090609816 */ /* 0x000fca00000000ff */
[----:B------:R-:W4:Y:S01]  /*165c0*/  MUFU.EX2 R7, R177 ;  /* 0x000000b100077308 */ /* 0x000f220000000800 */
[----:B------:R-:W-:Y:S01]  /*165d0*/  ISETP.GE.U32.AND P1, PT, R194, R6, PT ;  /* 0x00000006c200720c */ /* 0x000fe20003f26070 */
[----:B------:R-:W-:Y:S01]  /*165e0*/  @!P3 HADD2 R80, -R107.H0_H0, -RZ.H0_H0 ;  /* 0xa00000ff6b50b230 */ /* 0x000fe20000000900 */
[----:B------:R-:W-:-:S05]  /*165f0*/  F2FP.PACK_AB R172, R0, R2 ;  /* 0x0000000200ac723e */ /* 0x000fca00000000ff */
[----:B------:R-:W4:Y:S01]  /*16600*/  MUFU.EX2 R6, R182 ;  /* 0x000000b600067308 */ /* 0x000f220000000800 */
[----:B---3--:R-:W-:Y:S01]  /*16610*/  F2FP.PACK_AB R2, R38, R36 ;  /* 0x000000242602723e */ /* 0x008fe200000000ff */
[----:B------:R-:W-:-:S06]  /*16620*/  @!P6 HADD2 R149, -R81.H0_H0, -RZ.H0_H0 ;  /* 0xa00000ff5195e230 */ /* 0x000fcc0000000900 */
[----:B-1----:R-:W1:Y:S01]  /*16630*/  MUFU.EX2 R5, R184 ;  /* 0x000000b800057308 */ /* 0x002e620000000800 */
[C---:B------:R-:W-:Y:S02]  /*16640*/  PRMT R66, R2.reuse, 0x7610, R66 ;  /* 0x0000761002427816 */ /* 0x040fe40000000042 */
[----:B------:R-:W-:Y:S01]  /*16650*/  PRMT R61, R2, 0x7632, R61 ;  /* 0x00007632023d7816 */ /* 0x000fe2000000003d */
[----:B------:R-:W-:Y:S01]  /*16660*/  IMAD.MOV.U32 R144, RZ, RZ, R206 ;  /* 0x000000ffff907224 */ /* 0x000fe200078e00ce */
[----:B------:R-:W-:Y:S01]  /*16670*/  @!P3 PRMT R107, R80, 0x5410, RZ ;  /* 0x00005410506bb816 */ /* 0x000fe200000000ff */
[-C--:B------:R-:W-:Y:S01]  /*16680*/  FMUL.FTZ R206, R166, R3.reuse ;  /* 0x00000003a6ce7220 */ /* 0x080fe20000410000 */
[C---:B------:R-:W-:Y:S02]  /*16690*/  PRMT R80, R16.reuse, 0x7610, R80 ;  /* 0x0000761010507816 */ /* 0x040fe40000000050 */
[----:B------:R-:W-:Y:S01]  /*166a0*/  PRMT R69, R16, 0x7632, R69 ;  /* 0x0000763210457816 */ /* 0x000fe20000000045 */
[----:B------:R-:W-:Y:S01]  /*166b0*/  IMAD.MOV.U32 R166, RZ, RZ, R30 ;  /* 0x000000ffffa67224 */ /* 0x000fe200078e001e */
[----:B------:R-:W-:Y:S01]  /*166c0*/  @!P6 PRMT R81, R149, 0x5410, RZ ;  /* 0x000054109551e816 */ /* 0x000fe200000000ff */
[----:B------:R-:W-:Y:S01]  /*166d0*/  FMUL.FTZ R149, R70, R3 ;  /* 0x0000000346957220 */ /* 0x000fe20000410000 */
[----:B----4-:R-:W-:Y:S01]  /*166e0*/  F2FP.PACK_AB R16, R7, R39 ;  /* 0x000000270710723e */ /* 0x010fe200000000ff */
[-C--:B------:R-:W-:Y:S01]  /*166f0*/  FMUL.FTZ R148, R71, R3.reuse ;  /* 0x0000000347947220 */ /* 0x080fe20000410000 */
[----:B------:R3:W-:Y:S01]  /*16700*/  MUFU.EX2 R20, R181 ;  /* 0x000000b500147308 */ /* 0x0007e20000000800 */
[----:B------:R-:W-:Y:S01]  /*16710*/  FADD.FTZ R7, R7, R178 ;  /* 0x000000b207077221 */ /* 0x000fe20000010000 */
[----:B------:R-:W-:Y:S01]  /*16720*/  @!P1 HADD2 R71, -R66.H0_H0, -RZ.H0_H0 ;  /* 0xa00000ff42479230 */ /* 0x000fe20000000900 */
[----:B------:R-:W-:Y:S01]  /*16730*/  FMUL.FTZ R30, R147, R3 ;  /* 0x00000003931e7220 */ /* 0x000fe20000410000 */
[----:B------:R-:W-:Y:S01]  /*16740*/  @!P0 HADD2 R70, -R61.H0_H0, -RZ.H0_H0 ;  /* 0xa00000ff3d468230 */ /* 0x000fe20000000900 */
[----:B------:R-:W-:Y:S01]  /*16750*/  FADD.FTZ R7, R6, R7 ;  /* 0x0000000706077221 */ /* 0x000fe20000010000 */
[----:B-1----:R-:W-:-:S02]  /*16760*/  F2FP.PACK_AB R23, R5, R6 ;  /* 0x000000060517723e */ /* 0x002fc400000000ff */
[----:B------:R1:W-:Y:S01]  /*16770*/  MUFU.EX2 R2, R185 ;  /* 0x000000b900027308 */ /* 0x0003e20000000800 */
[----:B---3--:R-:W-:Y:S02]  /*16780*/  IMAD.MOV.U32 R181, RZ, RZ, R211 ;  /* 0x000000ffffb57224 */ /* 0x008fe400078e00d3 */
[----:B------:R-:W-:-:S05]  /*16790*/  FMUL.FTZ R211, R171, R3 ;  /* 0x00000003abd37220 */ /* 0x000fca0000410000 */
[----:B------:R3:W-:Y:S01]  /*167a0*/  MUFU.EX2 R6, R196 ;  /* 0x000000c400067308 */ /* 0x0007e20000000800 */
[----:B------:R-:W-:Y:S01]  /*167b0*/  IMAD.MOV.U32 R171, RZ, RZ, R246 ;  /* 0x000000ffffab7224 */ /* 0x000fe200078e00f6 */
[----:B------:R-:W-:Y:S02]  /*167c0*/  PRMT R246, R66, 0x5410, R61 ;  /* 0x0000541042f67816 */ /* 0x000fe4000000003d */
[----:B------:R-:W-:Y:S01]  /*167d0*/  @!P1 PRMT R66, R71, 0x5410, RZ ;  /* 0x0000541047429816 */ /* 0x000fe200000000ff */
[----:B-1----:R-:W-:Y:S01]  /*167e0*/  IMAD.MOV.U32 R185, RZ, RZ, R31 ;  /* 0x000000ffffb97224 */ /* 0x002fe200078e001f */
[----:B------:R-:W-:Y:S01]  /*167f0*/  @!P0 PRMT R61, R70, 0x5410, RZ ;  /* 0x00005410463d8816 */ /* 0x000fe200000000ff */
[----:B------:R-:W-:Y:S02]  /*16800*/  IMAD.MOV.U32 R70, RZ, RZ, R29 ;  /* 0x000000ffff467224 */ /* 0x000fe400078e001d */
[----:B------:R-:W-:Y:S02]  /*16810*/  IMAD.MOV.U32 R71, RZ, RZ, R28 ;  /* 0x000000ffff477224 */ /* 0x000fe400078e001c */
[----:B---3--:R-:W-:-:S02]  /*16820*/  IMAD.MOV.U32 R196, RZ, RZ, R30 ;  /* 0x000000ffffc47224 */ /* 0x008fc400078e001e */
[----:B------:R-:W3:Y:S04]  /*16830*/  LDL.LU.64 R30, [R1+0x8] ;  /* 0x00000800011e7983 */ /* 0x000ee80000300a00 */
[----:B------:R-:W4:Y:S01]  /*16840*/  LDL.LU.64 R28, [R1+0x100] ;  /* 0x00010000011c7983 */ /* 0x000f220000300a00 */
[----:B------:R-:W-:Y:S02]  /*16850*/  ISETP.GE.U32.AND P3, PT, R194, R21, PT ;  /* 0x00000015c200720c */ /* 0x000fe40003f66070 */
[----:B------:R-:W1:Y:S01]  /*16860*/  MUFU.EX2 R21, R180 ;  /* 0x000000b400157308 */ /* 0x000e620000000800 */
[----:B------:R-:W-:Y:S02]  /*16870*/  @!P5 HADD2 R153, -R80.H0_H0, -RZ.H0_H0 ;  /* 0xa00000ff5099d230 */ /* 0x000fe40000000900 */
[----:B------:R-:W-:Y:S01]  /*16880*/  @!P4 HADD2 R152, -R69.H0_H0, -RZ.H0_H0 ;  /* 0xa00000ff4598c230 */ /* 0x000fe20000000900 */
[----:B------:R-:W-:Y:S01]  /*16890*/  PRMT R250, R80, 0x5410, R69 ;  /* 0x0000541050fa7816 */ /* 0x000fe20000000045 */
[----:B------:R-:W-:Y:S01]  /*168a0*/  FMUL.FTZ R109, R174, R3 ;  /* 0x00000003ae6d7220 */ /* 0x000fe20000410000 */
[----:B------:R-:W-:-:S02]  /*168b0*/  @!P5 PRMT R80, R153, 0x5410, RZ ;  /* 0x000054109950d816 */ /* 0x000fc400000000ff */
[----:B------:R1:W-:Y:S02]  /*168c0*/  MUFU.EX2 R8, R183 ;  /* 0x000000b700087308 */ /* 0x0003e40000000800 */
[----:B-1----:R-:W-:-:S04]  /*168d0*/  F2FP.PACK_AB R0, R20, R21 ;  /* 0x000000151400723e */ /* 0x002fc800000000ff */
[C---:B------:R-:W-:Y:S02]  /*168e0*/  PRMT R68, R0.reuse, 0x7610, R68 ;  /* 0x0000761000447816 */ /* 0x040fe40000000044 */
[----:B------:R-:W-:Y:S02]  /*168f0*/  PRMT R67, R0, 0x7632, R67 ;  /* 0x0000763200437816 */ /* 0x000fe40000000043 */
[----:B------:R-:W-:Y:S01]  /*16900*/  MUFU.EX2 R0, R52 ;  /* 0x0000003400007308 */ /* 0x000fe20000000800 */
[----:B------:R-:W-:Y:S01]  /*16910*/  IMAD.MOV.U32 R183, RZ, RZ, R205 ;  /* 0x000000ffffb77224 */ /* 0x000fe200078e00cd */
[----:B------:R-:W-:Y:S01]  /*16920*/  @!P4 PRMT R69, R152, 0x5410, RZ ;  /* 0x000054109845c816 */ /* 0x000fe200000000ff */
[----:B------:R-:W-:Y:S02]  /*16930*/  IMAD.MOV.U32 R182, RZ, RZ, R204 ;  /* 0x000000ffffb67224 */ /* 0x000fe400078e00cc */
[----:B------:R-:W-:Y:S02]  /*16940*/  IMAD.MOV.U32 R180, RZ, RZ, R210 ;  /* 0x000000ffffb47224 */ /* 0x000fe400078e00d2 */
[----:B------:R-:W-:-:S02]  /*16950*/  IMAD.MOV.U32 R145, RZ, RZ, R207 ;  /* 0x000000ffff917224 */ /* 0x000fc400078e00cf */
[----:B------:R-:W-:Y:S02]  /*16960*/  FMUL.FTZ R205, R170, R3 ;  /* 0x00000003aacd7220 */ /* 0x000fe40000410000 */
[----:B------:R-:W-:Y:S02]  /*16970*/  IMAD.MOV.U32 R174, RZ, RZ, R193 ;  /* 0x000000ffffae7224 */ /* 0x000fe400078e00c1 */
[----:B------:R-:W-:Y:S02]  /*16980*/  IMAD.MOV.U32 R177, RZ, RZ, R108 ;  /* 0x000000ffffb17224 */ /* 0x000fe400078e006c */
[----:B------:R-:W-:Y:S02]  /*16990*/  IMAD.MOV.U32 R111, RZ, RZ, R103 ;  /* 0x000000ffff6f7224 */ /* 0x000fe400078e0067 */
[----:B------:R-:W-:Y:S02]  /*169a0*/  IMAD.MOV.U32 R179, RZ, RZ, R195 ;  /* 0x000000ffffb37224 */ /* 0x000fe400078e00c3 */
        /* <DEDUP_REMOVED lines=16> */
[----:B------:R-:W-:Y:S02]  /*16ab0*/  FMUL.FTZ R193, R99, R3 ;  /* 0x0000000363c17220 */ /* 0x000fe40000410000 */
[----:B------:R-:W1:Y:S01]  /*16ac0*/  MUFU.EX2 R3, R186 ;  /* 0x000000ba00037308 */ /* 0x000e620000000800 */
[----:B------:R-:W-:Y:S01]  /*16ad0*/  FADD.FTZ R10, R5, R7 ;  /* 0x00000007050a7221 */ /* 0x000fe20000010000 */
[----:B------:R-:W-:-:S06]  /*16ae0*/  F2FP.PACK_AB R25, R11, R13 ;  /* 0x0000000d0b19723e */ /* 0x000fcc00000000ff */
[----:B------:R-:W2:Y:S01]  /*16af0*/  MUFU.EX2 R7, R187 ;  /* 0x000000bb00077308 */ /* 0x000ea20000000800 */
[----:B-1----:R-:W-:Y:S01]  /*16b00*/  F2FP.PACK_AB R24, R2, R3 ;  /* 0x000000030218723e */ /* 0x002fe200000000ff */
[----:B------:R-:W-:Y:S02]  /*16b10*/  @!P3 HADD2 R83, -R68.H0_H0, -RZ.H0_H0 ;  /* 0xa00000ff4453b230 */ /* 0x000fe40000000900 */
[----:B------:R-:W-:Y:S01]  /*16b20*/  @!P2 HADD2 R82, -R67.H0_H0, -RZ.H0_H0 ;  /* 0xa00000ff4352a230 */ /* 0x000fe20000000900 */
[----:B------:R-:W-:Y:S02]  /*16b30*/  PRMT R247, R68, 0x5410, R67 ;  /* 0x0000541044f77816 */ /* 0x000fe40000000043 */
[----:B------:R-:W-:Y:S02]  /*16b40*/  @!P3 PRMT R68, R83, 0x5410, RZ ;  /* 0x000054105344b816 */ /* 0x000fe400000000ff */
[----:B------:R-:W-:Y:S01]  /*16b50*/  @!P2 PRMT R67, R82, 0x5410, RZ ;  /* 0x000054105243a816 */ /* 0x000fe200000000ff */
[----:B--2---:R-:W-:-:S04]  /*16b60*/  FFMA.FTZ R5, R167, R0, R13 ;  /* 0x00000000a7057223 */ /* 0x004fc8000001000d */
[----:B------:R-:W-:Y:S02]  /*16b70*/  FADD.FTZ R11, R11, R5 ;  /* 0x000000050b0b7221 */ /* 0x000fe40000010000 */
[----:B------:R-:W-:-:S04]  /*16b80*/  FADD.FTZ R5, R3, R10 ;  /* 0x0000000a03057221 */ /* 0x000fc80000010000 */
[----:B------:R-:W-:Y:S02]  /*16b90*/  FADD.FTZ R10, R2, R5 ;  /* 0x00000005020a7221 */ /* 0x000fe40000010000 */
[----:B------:R-:W1:Y:S01]  /*16ba0*/  MUFU.EX2 R5, R200 ;  /* 0x000000c800057308 */ /* 0x000e620000000800 */
[----:B------:R-:W-:Y:S01]  /*16bb0*/  FADD.FTZ R2, R14, R11 ;  /* 0x0000000b0e027221 */ /* 0x000fe20000010000 */
[----:B------:R-:W-:-:S03]  /*16bc0*/  F2FP.PACK_AB R14, R9, R14 ;  /* 0x0000000e090e723e */ /* 0x000fc600000000ff */
[----:B------:R-:W-:Y:S02]  /*16bd0*/  FADD.FTZ R9, R9, R2 ;  /* 0x0000000209097221 */ /* 0x000fe40000010000 */
[----:B------:R-:W-:Y:S01]  /*16be0*/  FADD.FTZ R2, R7, R10 ;  /* 0x0000000a07027221 */ /* 0x000fe20000010000 */
[----:B------:R-:W-:-:S03]  /*16bf0*/  F2FP.PACK_AB R13, R6, R7 ;  /* 0x00000007060d723e */ /* 0x000fc600000000ff */
[----:B------:R-:W-:Y:S02]  /*16c00*/  FADD.FTZ R7, R6, R2 ;  /* 0x0000000206077221 */ /* 0x000fe40000010000 */
[----:B------:R-:W-:Y:S01]  /*16c10*/  FADD.FTZ R6, R8, R9 ;  /* 0x0000000908067221 */ /* 0x000fe20000010000 */
[----:B------:R-:W2:Y:S01]  /*16c20*/  MUFU.EX2 R3, R201 ;  /* 0x000000c900037308 */ /* 0x000ea20000000800 */
[C---:B-1----:R-:W-:Y:S02]  /*16c30*/  F2FP.PACK_AB R43, R5.reuse, R8 ;  /* 0x00000008052b723e */ /* 0x042fe400000000ff */
[----:B------:R-:W-:Y:S02]  /*16c40*/  FADD.FTZ R6, R5, R6 ;  /* 0x0000000605067221 */ /* 0x000fe40000010000 */
[----:B------:R-:W-:-:S03]  /*16c50*/  IMAD.SHL.U32 R5, R197, 0x2, RZ ;  /* 0x00000002c5057824 */ /* 0x000fc600078e00ff */
[----:B------:R-:W1:Y:S02]  /*16c60*/  MUFU.EX2 R2, R202 ;  /* 0x000000ca00027308 */ /* 0x000e640000000800 */
[----:B------:R-:W-:-:S04]  /*16c70*/  LOP3.LUT R5, R145, R5, RZ, 0x3c, !PT ;  /* 0x0000000591057212 */ /* 0x000fc800078e3cff */
[----:B------:R-:W-:Y:S01]  /*16c80*/  LOP3.LUT R5, R5, R183, RZ, 0x3c, !PT ;  /* 0x000000b705057212 */ /* 0x000fe200078e3cff */
[----:B--2---:R-:W-:-:S04]  /*16c90*/  FADD.FTZ R6, R3, R6 ;  /* 0x0000000603067221 */ /* 0x004fc80000010000 */
[----:B------:R-:W-:-:S04]  /*16ca0*/  IMAD.WIDE.U32 R144, R5, -0x326172a9, RZ ;  /* 0xcd9e8d5705907825 */ /* 0x000fc800078e00ff */
[----:B------:R-:W-:Y:S01]  /*16cb0*/  FADD.FTZ R7, R15, R7 ;  /* 0x000000070f077221 */ /* 0x000fe20000010000 */
[C---:B-1----:R-:W-:Y:S01]  /*16cc0*/  F2FP.PACK_AB R15, R2.reuse, R3 ;  /* 0x00000003020f723e */ /* 0x042fe200000000ff */
[----:B------:R-:W-:Y:S01]  /*16cd0*/  FADD.FTZ R10, R2, R6 ;  /* 0x00000006020a7221 */ /* 0x000fe20000010000 */
[----:B------:R-:W-:Y:S01]  /*16ce0*/  LOP3.LUT R2, R145, R192, R216, 0x96, !PT ;  /* 0x000000c091027212 */ /* 0x000fe200078e96d8 */
[----:B------:R1:W2:Y:S01]  /*16cf0*/  MUFU.EX2 R8, R208 ;  /* 0x000000d000087308 */ /* 0x0002a20000000800 */
[----:B------:R-:W-:-:S03]  /*16d00*/  LOP3.LUT R6, R215, R191, R144, 0x96, !PT ;  /* 0x000000bfd7067212 */ /* 0x000fc600078e9690 */
[----:B------:R-:W-:-:S04]  /*16d10*/  IMAD.WIDE.U32 R2, R2, -0x2daee0ad, RZ ;  /* 0xd2511f5302027825 */ /* 0x000fc800078e00ff */
[----:B------:R-:W-:Y:S02]  /*16d20*/  FADD.FTZ R11, R12, R7 ;  /* 0x000000070c0b7221 */ /* 0x000fe40000010000 */
[----:B------:R-:W-:-:S04]  /*16d30*/  IMAD.WIDE.U32 R6, R6, -0x2daee0ad, RZ ;  /* 0xd2511f5306067825 */ /* 0x000fc800078e00ff */
[----:B-1----:R-:W-:Y:S02]  /*16d40*/  IMAD.MOV.U32 R208, RZ, RZ, R62 ;  /* 0x000000ffffd07224 */ /* 0x002fe400078e003e */
[----:B------:R-:W-:-:S03]  /*16d50*/  IMAD.MOV.U32 R167, RZ, RZ, R166 ;  /* 0x000000ffffa77224 */ /* 0x000fc600078e00a6 */
[----:B------:R-:W-:Y:S01]  /*16d60*/  LOP3.LUT R3, R3, R208, R180, 0x96, !PT ;  /* 0x000000d003037212 */ /* 0x000fe200078e96b4 */
[----:B------:R-:W-:Y:S01]  /*16d70*/  IMAD.MOV.U32 R166, RZ, RZ, R63 ;  /* 0x000000ffffa67224 */ /* 0x000fe200078e003f */
[----:B------:R-:W-:-:S03]  /*16d80*/  LOP3.LUT R2, R7, R189, R2, 0x96, !PT ;  /* 0x000000bd07027212 */ /* 0x000fc600078e9602 */
[----:B------:R-:W-:Y:S01]  /*16d90*/  IMAD.WIDE.U32 R62, R3, -0x326172a9, RZ ;  /* 0xcd9e8d57033e7825 */ /* 0x000fe200078e00ff */
[----:B------:R1:W1:Y:S03]  /*16da0*/  MUFU.EX2 R5, R213 ;  /* 0x000000d500057308 */ /* 0x0002660000000800 */
[----:B------:R-:W-:Y:S01]  /*16db0*/  IMAD.WIDE.U32 R98, R2, -0x326172a9, RZ ;  /* 0xcd9e8d5702627825 */ /* 0x000fe200078e00ff */
[----:B------:R-:W-:-:S04]  /*16dc0*/  LOP3.LUT R3, R63, R167, R214, 0x96, !PT ;  /* 0x000000a73f037212 */ /* 0x000fc800078e96d6 */
[----:B------:R-:W-:Y:S01]  /*16dd0*/  LOP3.LUT R7, R99, R176, R62, 0x96, !PT ;  /* 0x000000b063077212 */ /* 0x000fe200078e963e */
[----:B------:R-:W-:-:S05]  /*16de0*/  IMAD.WIDE.U32 R2, R3, -0x2daee0ad, RZ ;  /* 0xd2511f5303027825 */ /* 0x000fca00078e00ff */
[----:B------:R-:W-:Y:S01]  /*16df0*/  LOP3.LUT R9, R3, R179, R6, 0x96, !PT ;  /* 0x000000b303097212 */ /* 0x000fe200078e9606 */
[----:B------:R-:W-:-:S04]  /*16e00*/  IMAD.WIDE.U32 R6, R7, -0x2daee0ad, RZ ;  /* 0xd2511f5307067825 */ /* 0x000fc800078e00ff */
[----:B-1----:R-:W-:Y:S02]  /*16e10*/  IMAD.MOV.U32 R213, RZ, RZ, R171 ;  /* 0x000000ffffd57224 */ /* 0x002fe400078e00ab */
[----:B--2---:R-:W-:-:S03]  /*16e20*/  FADD.FTZ R3, R8, R10 ;  /* 0x0000000a08037221 */ /* 0x004fc60000010000 */
[----:B------:R-:W-:Y:S01]  /*16e30*/  LOP3.LUT R2, R7, R213, R2, 0x96, !PT ;  /* 0x000000d507027212 */ /* 0x000fe200078e9602 */
[----:B------:R-:W-:Y:S02]  /*16e40*/  FADD.FTZ R10, R5, R3 ;  /* 0x00000003050a7221 */ /* 0x000fe40000010000 */
[----:B------:R-:W-:-:S04]  /*16e50*/  IMAD.WIDE.U32 R82, R9, -0x326172a9, RZ ;  /* 0xcd9e8d5709527825 */ /* 0x000fc800078e00ff */
[----:B------:R-:W-:Y:S01]  /*16e60*/  IMAD.WIDE.U32 R2, R2, -0x326172a9, RZ ;  /* 0xcd9e8d5702027825 */ /* 0x000fe200078e00ff */
[----:B------:R-:W-:-:S04]  /*16e70*/  F2FP.PACK_AB R87, R5, R8 ;  /* 0x000000080557723e */ /* 0x000fc800000000ff */
[----:B------:R-:W-:-:S04]  /*16e80*/  LOP3.LUT R5, R3, R166, R82, 0x96, !PT ;  /* 0x000000a603057212 */ /* 0x000fc800078e9652 */
[----:B------:R-:W-:-:S04]  /*16e90*/  LOP3.LUT R7, R5, 0xff, RZ, 0xc0, !PT ;  /* 0x000000ff05077812 */ /* 0x000fc800078ec0ff */
[----:B------:R-:W-:Y:S02]  /*16ea0*/  ISETP.GE.U32.AND P2, PT, R194, R7, PT ;  /* 0x00000007c200720c */ /* 0x000fe40003f46070 */
[----:B------:R-:W-:-:S04]  /*16eb0*/  LOP3.LUT R7, R5, 0xffff, RZ, 0xc0, !PT ;  /* 0x0000ffff05077812 */ /* 0x000fc800078ec0ff */
[----:B------:R-:W-:Y:S02]  /*16ec0*/  SHF.R.U32.HI R7, RZ, 0x8, R7 ;  /* 0x00000008ff077819 */ /* 0x000fe40000011607 */
[--C-:B------:R-:W-:Y:S02]  /*16ed0*/  SHF.R.U32.HI R8, RZ, 0x10, R5.reuse ;  /* 0x00000010ff087819 */ /* 0x100fe40000011605 */
[----:B------:R-:W-:Y:S02]  /*16ee0*/  LOP3.LUT R7, R7, 0xffff, RZ, 0xc0, !PT ;  /* 0x0000ffff07077812 */ /* 0x000fe400078ec0ff */
[----:B------:R-:W-:Y:S02]  /*16ef0*/  SHF.R.U32.HI R5, RZ, 0x18, R5 ;  /* 0x00000018ff057819 */ /* 0x000fe40000011605 */
[----:B------:R-:W-:Y:S02]  /*16f00*/  ISETP.GE.U32.AND P6, PT, R194, R7, PT ;  /* 0x00000007c200720c */ /* 0x000fe40003fc6070 */
[----:B------:R-:W1:Y:S01]  /*16f10*/  MUFU.EX2 R7, R222 ;  /* 0x000000de00077308 */ /* 0x000e620000000800 */
[----:B------:R-:W-:-:S02]  /*16f20*/  LOP3.LUT R8, R8, 0xff, RZ, 0xc0, !PT ;  /* 0x000000ff08087812 */ /* 0x000fc400078ec0ff */
[C---:B------:R-:W-:Y:S02]  /*16f30*/  ISETP.GE.U32.AND P4, PT, R194.reuse, R5, PT ;  /* 0x00000005c200720c */ /* 0x040fe40003f86070 */
[----:B------:R-:W-:Y:S02]  /*16f40*/  ISETP.GE.U32.AND P5, PT, R194, R8, PT ;  /* 0x00000008c200720c */ /* 0x000fe40003fa6070 */
[C---:B------:R-:W-:Y:S01]  /*16f50*/  LOP3.LUT R8, R2.reuse, 0xff, RZ, 0xc0, !PT ;  /* 0x000000ff02087812 */ /* 0x040fe200078ec0ff */
[----:B------:R-:W2:Y:S01]  /*16f60*/  MUFU.EX2 R5, R226 ;  /* 0x000000e200057308 */ /* 0x000ea20000000800 */
[----:B------:R-:W-:Y:S02]  /*16f70*/  LOP3.LUT R9, R2, 0xffff, RZ, 0xc0, !PT ;  /* 0x0000ffff02097812 */ /* 0x000fe400078ec0ff */
[----:B------:R-:W-:Y:S02]  /*16f80*/  ISETP.GE.U32.AND P3, PT, R194, R8, PT ;  /* 0x00000008c200720c */ /* 0x000fe40003f66070 */
[----:B------:R-:W-:-:S02]  /*16f90*/  SHF.R.U32.HI R8, RZ, 0x10, R2 ;  /* 0x00000010ff087819 */ /* 0x000fc40000011602 */
[----:B------:R-:W-:-:S04]  /*16fa0*/  SHF.R.U32.HI R2, RZ, 0x18, R2 ;  /* 0x00000018ff027819 */ /* 0x000fc80000011602 */
[----:B------:R-:W-:Y:S01]  /*16fb0*/  ISETP.GE.U32.AND P0, PT, R194, R2, PT ;  /* 0x00000002c200720c */ /* 0x000fe20003f06070 */
[----:B-1----:R-:W-:Y:S01]  /*16fc0*/  FADD.FTZ R2, R7, R10 ;  /* 0x0000000a07027221 */ /* 0x002fe20000010000 */
[----:B------:R-:W-:-:S03]  /*16fd0*/  PRMT R48, R16, 0x7610, R48 ;  /* 0x0000761010307816 */ /* 0x000fc60000000030 */
[----:B--2---:R-:W-:Y:S01]  /*16fe0*/  FADD.FTZ R10, R5, R2 ;  /* 0x00000002050a7221 */ /* 0x004fe20000010000 */
[----:B------:R-:W-:Y:S01]  /*16ff0*/  SHF.R.U32.HI R2, RZ, 0x8, R9 ;  /* 0x00000008ff027819 */ /* 0x000fe20000011609 */
[----:B------:R-:W-:Y:S01]  /*17000*/  @!P2 HADD2 R86, -R48.H0_H0, -RZ.H0_H0 ;  /* 0xa00000ff3056a230 */ /* 0x000fe20000000900 */
[----:B------:R-:W-:Y:S01]  /*17010*/  PRMT R59, R16, 0x7632, R59 ;  /* 0x00007632103b7816 */ /* 0x000fe2000000003b */
[----:B------:R-:W-:Y:S01]  /*17020*/  IMAD.MOV.U32 R226, RZ, RZ, R174 ;  /* 0x000000ffffe27224 */ /* 0x000fe200078e00ae */
[----:B------:R-:W-:Y:S02]  /*17030*/  LOP3.LUT R2, R2, 0xffff, RZ, 0xc0, !PT ;  /* 0x0000ffff02027812 */ /* 0x000fe400078ec0ff */
[----:B------:R-:W-:Y:S02]  /*17040*/  PRMT R174, R48, 0x5410, R59 ;  /* 0x0000541030ae7816 */ /* 0x000fe4000000003b */
[----:B------:R-:W-:Y:S02]  /*17050*/  @!P2 PRMT R48, R86, 0x5410, RZ ;  /* 0x000054105630a816 */ /* 0x000fe400000000ff */
[----:B------:R-:W-:-:S02]  /*17060*/  ISETP.GE.U32.AND P2, PT, R194, R2, PT ;  /* 0x00000002c200720c */ /* 0x000fc40003f46070 */
[----:B------:R-:W-:Y:S02]  /*17070*/  LOP3.LUT R3, R8, 0xff, RZ, 0xc0, !PT ;  /* 0x000000ff08037812 */ /* 0x000fe400078ec0ff */
[----:B------:R-:W-:Y:S02]  /*17080*/  LOP3.LUT R2, R83, R226, R98, 0x96, !PT ;  /* 0x000000e253027212 */ /* 0x000fe400078e9662 */
[----:B------:R-:W-:-:S03]  /*17090*/  ISETP.GE.U32.AND P1, PT, R194, R3, PT ;  /* 0x00000003c200720c */ /* 0x000fc60003f26070 */
[----:B------:R-:W-:Y:S01]  /*170a0*/  IMAD.WIDE.U32 R2, R2, -0x2daee0ad, RZ ;  /* 0xd2511f5302027825 */ /* 0x000fe200078e00ff */
[----:B------:R-:W-:Y:S02]  /*170b0*/  F2FP.PACK_AB R12, R5, R7 ;  /* 0x00000007050c723e */ /* 0x000fe400000000ff */
[----:B------:R-:W-:Y:S02]  /*170c0*/  PRMT R58, R51, 0x7610, R58 ;  /* 0x00007610333a7816 */ /* 0x000fe4000000003a */
[----:B------:R-:W-:Y:S02]  /*170d0*/  LOP3.LUT R5, R3, R252, R6, 0x96, !PT ;  /* 0x000000fc03057212 */ /* 0x000fe400078e9606 */
[----:B------:R-:W-:Y:S02]  /*170e0*/  PRMT R54, R51, 0x7632, R54 ;  /* 0x0000763233367816 */ /* 0x000fe40000000036 */
[----:B------:R-:W-:Y:S01]  /*170f0*/  SHF.R.U32.HI R6, RZ, 0x10, R5 ;  /* 0x00000010ff067819 */ /* 0x000fe20000011605 */
[----:B------:R-:W-:Y:S01]  /*17100*/  @!P5 HADD2 R146, -R58.H0_H0, -RZ.H0_H0 ;  /* 0xa00000ff3a92d230 */ /* 0x000fe20000000900 */
[----:B------:R-:W-:-:S02]  /*17110*/  PRMT R53, R23, 0x7610, R53 ;  /* 0x0000761017357816 */ /* 0x000fc40000000035 */
[----:B------:R-:W-:Y:S02]  /*17120*/  LOP3.LUT R6, R6, 0xff, RZ, 0xc0, !PT ;  /* 0x000000ff06067812 */ /* 0x000fe400078ec0ff */
[----:B------:R-:W-:Y:S01]  /*17130*/  PRMT R171, R58, 0x5410, R54 ;  /* 0x000054103aab7816 */ /* 0x000fe20000000036 */
[----:B------:R-:W-:Y:S01]  /*17140*/  @!P3 HADD2 R156, -R53.H0_H0, -RZ.H0_H0 ;  /* 0xa00000ff359cb230 */ /* 0x000fe20000000900 */
[----:B------:R-:W-:Y:S01]  /*17150*/  @!P5 PRMT R58, R146, 0x5410, RZ ;  /* 0x00005410923ad816 */ /* 0x000fe200000000ff */
[----:B------:R-:W-:Y:S01]  /*17160*/  FADD.FTZ R11, R18, R11 ;  /* 0x0000000b120b7221 */ /* 0x000fe20000010000 */
[----:B------:R-:W-:Y:S02]  /*17170*/  PRMT R49, R23, 0x7632, R49 ;  /* 0x0000763217317816 */ /* 0x000fe40000000031 */
[----:B------:R-:W-:Y:S02]  /*17180*/  ISETP.GE.U32.AND P5, PT, R194, R6, PT ;  /* 0x00000006c200720c */ /* 0x000fe40003fa6070 */
[----:B------:R-:W-:Y:S01]  /*17190*/  LOP3.LUT R6, R2, 0xff, RZ, 0xc0, !PT ;  /* 0x000000ff02067812 */ /* 0x000fe200078ec0ff */
[----:B------:R-:W-:Y:S01]  /*171a0*/  FADD.FTZ R7, R19, R11 ;  /* 0x0000000b13077221 */ /* 0x000fe20000010000 */
[----:B------:R-:W-:Y:S01]  /*171b0*/  PRMT R146, R53, 0x5410, R49 ;  /* 0x0000541035927816 */ /* 0x000fe20000000031 */
[----:B------:R-:W-:Y:S01]  /*171c0*/  @!P2 HADD2 R155, -R49.H0_H0, -RZ.H0_H0 ;  /* 0xa00000ff319ba230 */ /* 0x000fe20000000900 */
[----:B------:R-:W-:-:S02]  /*171d0*/  @!P3 PRMT R53, R156, 0x5410, RZ ;  /* 0x000054109c35b816 */ /* 0x000fc400000000ff */
[C---:B------:R-:W-:Y:S01]  /*171e0*/  ISETP.GE.U32.AND P3, PT, R194.reuse, R6, PT ;  /* 0x00000006c200720c */ /* 0x040fe20003f66070 */
[----:B------:R-:W-:Y:S01]  /*171f0*/  @!P4 HADD2 R150, -R54.H0_H0, -RZ.H0_H0 ;  /* 0xa00000ff3696c230 */ /* 0x000fe20000000900 */
[----:B------:R-:W-:Y:S01]  /*17200*/  LOP3.LUT R6, R5, 0xff, RZ, 0xc0, !PT ;  /* 0x000000ff05067812 */ /* 0x000fe200078ec0ff */
[----:B------:R-:W-:Y:S01]  /*17210*/  FADD.FTZ R11, R17, R7 ;  /* 0x00000007110b7221 */ /* 0x000fe20000010000 */
[----:B------:R-:W-:Y:S02]  /*17220*/  SHF.R.U32.HI R7, RZ, 0x18, R5 ;  /* 0x00000018ff077819 */ /* 0x000fe40000011605 */
[----:B------:R-:W-:Y:S02]  /*17230*/  @!P2 PRMT R49, R155, 0x5410, RZ ;  /* 0x000054109b31a816 */ /* 0x000fe400000000ff */
[----:B------:R-:W-:Y:S02]  /*17240*/  ISETP.GE.U32.AND P2, PT, R194, R6, PT ;  /* 0x00000006c200720c */ /* 0x000fe40003f46070 */
[----:B------:R-:W-:Y:S01]  /*17250*/  @!P4 PRMT R54, R150, 0x5410, RZ ;  /* 0x000054109636c816 */ /* 0x000fe200000000ff */
[----:B------:R-:W1:Y:S01]  /*17260*/  MUFU.EX2 R6, R227 ;  /* 0x000000e300067308 */ /* 0x000e620000000800 */
[----:B------:R-:W-:-:S02]  /*17270*/  ISETP.GE.U32.AND P4, PT, R194, R7, PT ;  /* 0x00000007c200720c */ /* 0x000fc40003f86070 */
[----:B------:R-:W-:Y:S02]  /*17280*/  LOP3.LUT R9, R2, 0xffff, RZ, 0xc0, !PT ;  /* 0x0000ffff02097812 */ /* 0x000fe400078ec0ff */
[--C-:B------:R-:W-:Y:S02]  /*17290*/  SHF.R.U32.HI R8, RZ, 0x10, R2.reuse ;  /* 0x00000010ff087819 */ /* 0x100fe40000011602 */
[----:B------:R-:W-:Y:S02]  /*172a0*/  SHF.R.U32.HI R7, RZ, 0x18, R2 ;  /* 0x00000018ff077819 */ /* 0x000fe40000011602 */
[----:B------:R-:W-:Y:S01]  /*172b0*/  LOP3.LUT R3, R5, 0xffff, RZ, 0xc0, !PT ;  /* 0x0000ffff05037812 */ /* 0x000fe200078ec0ff */
[----:B------:R-:W2:Y:S01]  /*172c0*/  MUFU.EX2 R2, R230 ;  /* 0x000000e600027308 */ /* 0x000ea20000000800 */
[----:B------:R-:W-:Y:S02]  /*172d0*/  @!P6 HADD2 R147, -R59.H0_H0, -RZ.H0_H0 ;  /* 0xa00000ff3b93e230 */ /* 0x000fe40000000900 */
[----:B------:R-:W-:-:S04]  /*172e0*/  SHF.R.U32.HI R3, RZ, 0x8, R3 ;  /* 0x00000008ff037819 */ /* 0x000fc80000011603 */
[----:B------:R-:W-:Y:S02]  /*172f0*/  LOP3.LUT R3, R3, 0xffff, RZ, 0xc0, !PT ;  /* 0x0000ffff03037812 */ /* 0x000fe400078ec0ff */
[----:B------:R-:W-:Y:S02]  /*17300*/  @!P6 PRMT R59, R147, 0x5410, RZ ;  /* 0x00005410933be816 */ /* 0x000fe400000000ff */
[----:B------:R-:W-:Y:S01]  /*17310*/  ISETP.GE.U32.AND P6, PT, R194, R3, PT ;  /* 0x00000003c200720c */ /* 0x000fe20003fc6070 */
[----:B-1----:R-:W-:Y:S01]  /*17320*/  FADD.FTZ R3, R6, R10 ;  /* 0x0000000a06037221 */ /* 0x002fe20000010000 */
[C---:B------:R-:W-:Y:S02]  /*17330*/  PRMT R52, R27.reuse, 0x7610, R52 ;  /* 0x000076101b347816 */ /* 0x040fe40000000034 */
[----:B------:R-:W-:Y:S02]  /*17340*/  PRMT R46, R24, 0x7610, R46 ;  /* 0x00007610182e7816 */ /* 0x000fe4000000002e */
[C---:B--2---:R-:W-:Y:S01]  /*17350*/  F2FP.PACK_AB R86, R2.reuse, R6 ;  /* 0x000000060256723e */ /* 0x044fe200000000ff */
[----:B------:R-:W-:Y:S01]  /*17360*/  FADD.FTZ R6, R2, R3 ;  /* 0x0000000302067221 */ /* 0x000fe20000010000 */
[----:B------:R-:W-:Y:S01]  /*17370*/  SHF.R.U32.HI R2, RZ, 0x8, R9 ;  /* 0x00000008ff027819 */ /* 0x000fe20000011609 */
[----:B------:R-:W-:Y:S01]  /*17380*/  @!P1 HADD2 R154, -R52.H0_H0, -RZ.H0_H0 ;  /* 0xa00000ff349a9230 */ /* 0x000fe20000000900 */
[----:B------:R-:W-:Y:S01]  /*17390*/  PRMT R51, R27, 0x7632, R51 ;  /* 0x000076321b337816 */ /* 0x000fe20000000033 */
[----:B------:R-:W-:Y:S01]  /*173a0*/  @!P2 HADD2 R157, -R46.H0_H0, -RZ.H0_H0 ;  /* 0xa00000ff2e9da230 */ /* 0x000fe20000000900 */
[----:B------:R-:W-:Y:S01]  /*173b0*/  PRMT R45, R24, 0x7632, R45 ;  /* 0x00007632182d7816 */ /* 0x000fe2000000002d */
[----:B------:R-:W-:Y:S01]  /*173c0*/  IMAD.MOV.U32 R222, RZ, RZ, R179 ;  /* 0x000000ffffde7224 */ /* 0x000fe200078e00b3 */
[----:B------:R-:W-:-:S02]  /*173d0*/  LOP3.LUT R5, R8, 0xff, RZ, 0xc0, !PT ;  /* 0x000000ff08057812 */ /* 0x000fc400078ec0ff */
[----:B------:R-:W-:Y:S02]  /*173e0*/  LOP3.LUT R2, R2, 0xffff, RZ, 0xc0, !PT ;  /* 0x0000ffff02027812 */ /* 0x000fe400078ec0ff */
[----:B------:R-:W-:Y:S02]  /*173f0*/  PRMT R147, R52, 0x5410, R51 ;  /* 0x0000541034937816 */ /* 0x000fe40000000033 */
[----:B------:R-:W-:Y:S02]  /*17400*/  PRMT R179, R46, 0x5410, R45 ;  /* 0x000054102eb37816 */ /* 0x000fe4000000002d */
[----:B------:R-:W-:Y:S02]  /*17410*/  @!P1 PRMT R52, R154, 0x5410, RZ ;  /* 0x000054109a349816 */ /* 0x000fe400000000ff */
[----:B------:R-:W-:Y:S02]  /*17420*/  @!P2 PRMT R46, R157, 0x5410, RZ ;  /* 0x000054109d2ea816 */ /* 0x000fe400000000ff */
[----:B------:R-:W-:-:S02]  /*17430*/  ISETP.GE.U32.AND P1, PT, R194, R5, PT ;  /* 0x00000005c200720c */ /* 0x000fc40003f26070 */
[----:B------:R-:W-:Y:S01]  /*17440*/  ISETP.GE.U32.AND P2, PT, R194, R2, PT ;  /* 0x00000002c200720c */ /* 0x000fe20003f46070 */
[----:B------:R1:W2:Y:S01]  /*17450*/  MUFU.EX2 R5, R239 ;  /* 0x000000ef00057308 */ /* 0x0002a20000000800 */
[C---:B------:R-:W-:Y:S02]  /*17460*/  PRMT R44, R55.reuse, 0x7610, R44 ;  /* 0x00007610372c7816 */ /* 0x040fe4000000002c */
[----:B------:R-:W-:Y:S02]  /*17470*/  PRMT R47, R55, 0x7632, R47 ;  /* 0x00007632372f7816 */ /* 0x000fe4000000002f */
[----:B------:R-:W-:Y:S02]  /*17480*/  PRMT R55, R13, 0x7632, R55 ;  /* 0x000076320d377816 */ /* 0x000fe40000000037 */
[----:B------:R-:W-:Y:S01]  /*17490*/  PRMT R57, R37, 0x7610, R57 ;  /* 0x0000761025397816 */ /* 0x000fe20000000039 */
[----:B------:R-:W2:Y:S01]  /*174a0*/  MUFU.EX2 R3, R242 ;  /* 0x000000f200037308 */ /* 0x000ea20000000800 */
[----:B------:R-:W-:Y:S01]  /*174b0*/  @!P0 HADD2 R151, -R51.H0_H0, -RZ.H0_H0 ;  /* 0xa00000ff33978230 */ /* 0x000fe20000000900 */
[----:B------:R-:W-:Y:S01]  /*174c0*/  IMAD.MOV.U32 R227, RZ, RZ, R166 ;  /* 0x000000ffffe37224 */ /* 0x000fe200078e00a6 */
[----:B------:R-:W-:Y:S01]  /*174d0*/  @!P6 HADD2 R158, -R45.H0_H0, -RZ.H0_H0 ;  /* 0xa00000ff2d9ee230 */ /* 0x000fe20000000900 */
[----:B------:R-:W-:Y:S01]  /*174e0*/  PRMT R50, R13, 0x7610, R50 ;  /* 0x000076100d327816 */ /* 0x000fe20000000032 */
[----:B------:R-:W-:Y:S01]  /*174f0*/  @!P4 HADD2 R159, -R47.H0_H0, -RZ.H0_H0 ;  /* 0xa00000ff2f9fc230 */ /* 0x000fe20000000900 */
[----:B------:R-:W-:Y:S01]  /*17500*/  PRMT R56, R37, 0x7632, R56 ;  /* 0x0000763225387816 */ /* 0x000fe20000000038 */
[----:B------:R-:W-:Y:S01]  /*17510*/  @!P2 HADD2 R163, -R55.H0_H0, -RZ.H0_H0 ;  /* 0xa00000ff37a3a230 */ /* 0x000fe20000000900 */
[----:B------:R-:W-:Y:S01]  /*17520*/  IMAD.MOV.U32 R166, RZ, RZ, R177 ;  /* 0x000000ffffa67224 */ /* 0x000fe200078e00b1 */
[----:B------:R-:W-:Y:S01]  /*17530*/  @!P1 HADD2 R162, -R57.H0_H0, -RZ.H0_H0 ;  /* 0xa00000ff39a29230 */ /* 0x000fe20000000900 */
[----:B------:R-:W-:Y:S01]  /*17540*/  IMAD.MOV.U32 R230, RZ, RZ, R176 ;  /* 0x000000ffffe67224 */ /* 0x000fe200078e00b0 */
[----:B------:R-:W-:Y:S01]  /*17550*/  PRMT R178, R44, 0x5410, R47 ;  /* 0x000054102cb27816 */ /* 0x000fe2000000002f */
[----:B------:R-:W-:Y:S01]  /*17560*/  FADD.FTZ R2, R22, R11 ;  /* 0x0000000b16027221 */ /* 0x000fe20000010000 */
[----:B------:R-:W-:Y:S01]  /*17570*/  PRMT R176, R50, 0x5410, R55 ;  /* 0x0000541032b07816 */ /* 0x000fe20000000037 */
[----:B-1----:R-:W-:Y:S01]  /*17580*/  IMAD.MOV.U32 R239, RZ, RZ, R167 ;  /* 0x000000ffffef7224 */ /* 0x002fe200078e00a7 */
[----:B------:R-:W-:Y:S01]  /*17590*/  PRMT R177, R57, 0x5410, R56 ;  /* 0x0000541039b17816 */ /* 0x000fe20000000038 */
[----:B------:R-:W-:Y:S01]  /*175a0*/  IMAD.MOV.U32 R200, RZ, RZ, R166 ;  /* 0x000000ffffc87224 */ /* 0x000fe200078e00a6 */
[----:B------:R-:W-:Y:S01]  /*175b0*/  @!P0 PRMT R51, R151, 0x5410, RZ ;  /* 0x0000541097338816 */ /* 0x000fe200000000ff */
[-C--:B------:R-:W-:Y:S01]  /*175c0*/  FMUL.FTZ R142, R142, R0.reuse ;  /* 0x000000008e8e7220 */ /* 0x080fe20000410000 */
[----:B------:R-:W-:Y:S01]  /*175d0*/  @!P6 PRMT R45, R158, 0x5410, RZ ;  /* 0x000054109e2de816 */ /* 0x000fe200000000ff */
[-C--:B------:R-:W-:Y:S01]  /*175e0*/  FMUL.FTZ R143, R143, R0.reuse ;  /* 0x000000008f8f7220 */ /* 0x080fe20000410000 */
[----:B------:R-:W-:Y:S01]  /*175f0*/  @!P4 PRMT R47, R159, 0x5410, RZ ;  /* 0x000054109f2fc816 */ /* 0x000fe200000000ff */
[-C--:B------:R-:W-:Y:S01]  /*17600*/  FMUL.FTZ R138, R138, R0.reuse ;  /* 0x000000008a8a7220 */ /* 0x080fe20000410000 */
        /* <DEDUP_REMOVED lines=22> */
[----:B------:R-:W-:Y:S02]  /*17770*/  FMUL.FTZ R167, R95, R0 ;  /* 0x000000005fa77220 */ /* 0x000fe40000410000 */
[----:B--2---:R-:W-:Y:S02]  /*17780*/  FADD.FTZ R0, R5, R6 ;  /* 0x0000000605007221 */ /* 0x004fe40000010000 */
[----:B------:R-:W-:Y:S01]  /*17790*/  FADD.FTZ R2, R21, R2 ;  /* 0x0000000215027221 */ /* 0x000fe20000010000 */
[C---:B------:R-:W-:Y:S01]  /*177a0*/  F2FP.PACK_AB R60, R3.reuse, R5 ;  /* 0x00000005033c723e */ /* 0x040fe200000000ff */
[----:B------:R-:W-:Y:S02]  /*177b0*/  FADD.FTZ R3, R3, R0 ;  /* 0x0000000003037221 */ /* 0x000fe40000010000 */
[----:B------:R-:W-:Y:S01]  /*177c0*/  FADD.FTZ R0, R20, R2 ;  /* 0x0000000214007221 */ /* 0x000fe20000010000 */
[----:B----4-:R-:W-:Y:S02]  /*177d0*/  LOP3.LUT R2, R145, R192, R28, 0x96, !PT ;  /* 0x000000c091027212 */ /* 0x010fe400078e961c */
[----:B------:R1:W-:Y:S01]  /*177e0*/  STL [R1+0x2c], R3 ;  /* 0x00002c0301007387 */ /* 0x0003e20000100800 */
[----:B------:R-:W-:-:S03]  /*177f0*/  ISETP.GE.U32.AND P0, PT, R194, R7, PT ;  /* 0x00000007c200720c */ /* 0x000fc60003f06070 */
[----:B------:R3:W-:Y:S01]  /*17800*/  STL [R1+0x15c], R0 ;  /* 0x00015c0001007387 */ /* 0x0007e20000100800 */
[----:B------:R-:W-:Y:S02]  /*17810*/  @!P5 HADD2 R160, -R44.H0_H0, -RZ.H0_H0 ;  /* 0xa00000ff2ca0d230 */ /* 0x000fe40000000900 */
[----:B------:R-:W-:Y:S01]  /*17820*/  @!P3 HADD2 R164, -R50.H0_H0, -RZ.H0_H0 ;  /* 0xa00000ff32a4b230 */ /* 0x000fe20000000900 */
[----:B-1----:R-:W-:-:S05]  /*17830*/  IMAD.WIDE.U32 R2, R2, -0x2daee0ad, RZ ;  /* 0xd2511f5302027825 */ /* 0x002fca00078e00ff */
[----:B---3--:R-:W-:Y:S02]  /*17840*/  LOP3.LUT R0, R3, R208, R30, 0x96, !PT ;  /* 0x000000d003007212 */ /* 0x008fe400078e961e */
[----:B------:R-:W-:-:S03]  /*17850*/  LOP3.LUT R3, R249, R191, R144, 0x96, !PT ;  /* 0x000000bff9037212 */ /* 0x000fc600078e9690 */
[----:B------:R-:W-:Y:S01]  /*17860*/  IMAD.WIDE.U32 R6, R0, -0x326172a9, RZ ;  /* 0xcd9e8d5700067825 */ /* 0x000fe200078e00ff */
[----:B------:R-:W-:-:S03]  /*17870*/  @!P0 HADD2 R161, -R56.H0_H0, -RZ.H0_H0 ;  /* 0xa00000ff38a18230 */ /* 0x000fc60000000900 */
[----:B------:R-:W-:Y:S01]  /*17880*/  IMAD.WIDE.U32 R20, R3, -0x2daee0ad, RZ ;  /* 0xd2511f5303147825 */ /* 0x000fe200078e00ff */
[----:B------:R-:W-:Y:S02]  /*17890*/  LOP3.LUT R0, R7, R239, R248, 0x96, !PT ;  /* 0x000000ef07007212 */ /* 0x000fe400078e96f8 */
[----:B------:R-:W-:Y:S02]  /*178a0*/  @!P5 PRMT R44, R160, 0x5410, RZ ;  /* 0x00005410a02cd816 */ /* 0x000fe400000000ff */
[----:B------:R-:W-:Y:S01]  /*178b0*/  LOP3.LUT R2, R21, R189, R2, 0x96, !PT ;  /* 0x000000bd15027212 */ /* 0x000fe200078e9602 */
[----:B------:R-:W-:Y:S01]  /*178c0*/  IMAD.MOV.U32 R201, RZ, RZ, R153 ;  /* 0x000000ffffc97224 */ /* 0x000fe200078e0099 */
[----:B------:R-:W-:Y:S01]  /*178d0*/  @!P3 PRMT R50, R164, 0x5410, RZ ;  /* 0x00005410a432b816 */ /* 0x000fe200000000ff */
[----:B------:R-:W-:Y:S01]  /*178e0*/  IMAD.MOV.U32 R202, RZ, RZ, R152 ;  /* 0x000000ffffca7224 */ /* 0x000fe200078e0098 */
[----:B------:R-:W-:Y:S01]  /*178f0*/  @!P0 PRMT R56, R161, 0x5410, RZ ;  /* 0x00005410a1388816 */ /* 0x000fe200000000ff */
[----:B------:R-:W-:-:S02]  /*17900*/  IMAD.MOV.U32 R186, RZ, RZ, R149 ;  /* 0x000000ffffba7224 */ /* 0x000fc400078e0095 */
[----:B------:R-:W-:Y:S02]  /*17910*/  IMAD.MOV.U32 R187, RZ, RZ, R148 ;  /* 0x000000ffffbb7224 */ /* 0x000fe400078e0094 */
[----:B------:R-:W-:Y:S02]  /*17920*/  IMAD.MOV.U32 R184, RZ, RZ, R165 ;  /* 0x000000ffffb87224 */ /* 0x000fe400078e00a5 */
        /* <DEDUP_REMOVED lines=23> */
[----:B------:R-:W-:Y:S02]  /*17aa0*/  FMUL.FTZ R165, R93, R4 ;  /* 0x000000045da57220 */ /* 0x000fe40000410000 */
[----:B------:R-:W-:-:S04]  /*17ab0*/  IMAD.WIDE.U32 R4, R0, -0x2daee0ad, RZ ;  /* 0xd2511f5300047825 */ /* 0x000fc800078e00ff */
        /* <DEDUP_REMOVED lines=19> */
[----:B------:R-:W-:-:S03]  /*17bf0*/  @!P0 HADD2 R72, -R42.H0_H0, -RZ.H0_H0 ;  /* 0xa00000ff2a488230 */ /* 0x000fc60000000900 */
[----:B------:R-:W-:Y:S02]  /*17c00*/  PRMT R73, R42, 0x5410, R41 ;  /* 0x000054102a497816 */ /* 0x000fe40000000029 */
[----:B------:R-:W-:Y:S02]  /*17c10*/  @!P0 PRMT R42, R72, 0x5410, RZ ;  /* 0x00005410482a8816 */ /* 0x000fe400000000ff */
[----:B-1----:R-:W-:-:S04]  /*17c20*/  LOP3.LUT R4, R0, 0xffff, RZ, 0xc0, !PT ;  /* 0x0000ffff00047812 */ /* 0x002fc800078ec0ff */
[----:B------:R-:W-:-:S04]  /*17c30*/  SHF.R.U32.HI R4, RZ, 0x8, R4 ;  /* 0x00000008ff047819 */ /* 0x000fc80000011604 */
[----:B------:R-:W-:-:S04]  /*17c40*/  LOP3.LUT R4, R4, 0xffff, RZ, 0xc0, !PT ;  /* 0x0000ffff04047812 */ /* 0x000fc800078ec0ff */
[----:B------:R-:W-:Y:S02]  /*17c50*/  ISETP.GE.U32.AND P0, PT, R194, R4, PT ;  /* 0x00000004c200720c */ /* 0x000fe40003f06070 */
[--C-:B------:R-:W-:Y:S02]  /*17c60*/  SHF.R.U32.HI R4, RZ, 0x18, R0.reuse ;  /* 0x00000018ff047819 */ /* 0x100fe40000011600 */
[----:B------:R-:W-:-:S09]  /*17c70*/  SHF.R.U32.HI R0, RZ, 0x10, R0 ;  /* 0x00000010ff007819 */ /* 0x000fd20000011600 */
[----:B------:R-:W-:-:S05]  /*17c80*/  @!P0 HADD2 R74, -R41.H0_H0, -RZ.H0_H0 ;  /* 0xa00000ff294a8230 */ /* 0x000fca0000000900 */
[----:B------:R-:W-:Y:S02]  /*17c90*/  @!P0 PRMT R41, R74, 0x5410, RZ ;  /* 0x000054104a298816 */ /* 0x000fe400000000ff */
[----:B------:R-:W-:Y:S02]  /*17ca0*/  ISETP.GE.U32.AND P0, PT, R194, R4, PT ;  /* 0x00000004c200720c */ /* 0x000fe40003f06070 */
[----:B------:R-:W-:Y:S02]  /*17cb0*/  LOP3.LUT R0, R0, 0xff, RZ, 0xc0, !PT ;  /* 0x000000ff00007812 */ /* 0x000fe400078ec0ff */
[C---:B------:R-:W-:Y:S02]  /*17cc0*/  PRMT R39, R25.reuse, 0x7632, R39 ;  /* 0x0000763219277816 */ /* 0x040fe40000000027 */
[----:B------:R-:W-:Y:S02]  /*17cd0*/  ISETP.GE.U32.AND P1, PT, R194, R0, PT ;  /* 0x00000000c200720c */ /* 0x000fe40003f26070 */
[----:B------:R-:W-:-:S02]  /*17ce0*/  PRMT R40, R25, 0x7610, R40 ;  /* 0x0000761019287816 */ /* 0x000fc40000000028 */
[----:B------:R-:W-:-:S03]  /*17cf0*/  LOP3.LUT R0, R2, 0xff, RZ, 0xc0, !PT ;  /* 0x000000ff02007812 */ /* 0x000fc600078ec0ff */
[----:B------:R-:W-:Y:S01]  /*17d00*/  @!P0 HADD2 R75, -R39.H0_H0, -RZ.H0_H0 ;  /* 0xa00000ff274b8230 */ /* 0x000fe20000000900 */
[----:B------:R-:W-:-:S04]  /*17d10*/  PRMT R72, R40, 0x5410, R39 ;  /* 0x0000541028487816 */ /* 0x000fc80000000027 */
[----:B------:R-:W-:Y:S02]  /*17d20*/  @!P0 PRMT R39, R75, 0x5410, RZ ;  /* 0x000054104b278816 */ /* 0x000fe400000000ff */
[----:B------:R-:W-:Y:S01]  /*17d30*/  ISETP.GE.U32.AND P0, PT, R194, R0, PT ;  /* 0x00000000c200720c */ /* 0x000fe20003f06070 */
[----:B------:R-:W-:Y:S01]  /*17d40*/  @!P1 HADD2 R88, -R40.H0_H0, -RZ.H0_H0 ;  /* 0xa00000ff28589230 */ /* 0x000fe20000000900 */
[----:B------:R-:W-:Y:S02]  /*17d50*/  LOP3.LUT R0, R2, 0xffff, RZ, 0xc0, !PT ;  /* 0x0000ffff02007812 */ /* 0x000fe400078ec0ff */
[C---:B------:R-:W-:Y:S02]  /*17d60*/  PRMT R38, R169.reuse, 0x7610, R38 ;  /* 0x00007610a9267816 */ /* 0x040fe40000000026 */
[----:B------:R-:W-:Y:S01]  /*17d70*/  @!P1 PRMT R40, R88, 0x5410, RZ ;  /* 0x0000541058289816 */ /* 0x000fe200000000ff */
[----:B------:R-:W-:Y:S01]  /*17d80*/  IMAD.MOV.U32 R88, RZ, RZ, R208 ;  /* 0x000000ffff587224 */ /* 0x000fe200078e00d0 */
[----:B------:R-:W-:Y:S01]  /*17d90*/  SHF.R.U32.HI R0, RZ, 0x8, R0 ;  /* 0x00000008ff007819 */ /* 0x000fe20000011600 */
[----:B------:R-:W-:Y:S01]  /*17da0*/  IMAD.MOV.U32 R208, RZ, RZ, R202 ;  /* 0x000000ffffd07224 */ /* 0x000fe200078e00ca */
[----:B------:R-:W-:Y:S01]  /*17db0*/  PRMT R37, R169, 0x7632, R37 ;  /* 0x00007632a9257816 */ /* 0x000fe20000000025 */
[----:B------:R-:W-:-:S02]  /*17dc0*/  IMAD.MOV.U32 R202, RZ, RZ, R201 ;  /* 0x000000ffffca7224 */ /* 0x000fc400078e00c9 */
[----:B------:R-:W-:Y:S01]  /*17dd0*/  @!P0 HADD2 R89, -R38.H0_H0, -RZ.H0_H0 ;  /* 0xa00000ff26598230 */ /* 0x000fe20000000900 */
[----:B------:R-:W-:Y:S01]  /*17de0*/  IMAD.MOV.U32 R201, RZ, RZ, R196 ;  /* 0x000000ffffc97224 */ /* 0x000fe200078e00c4 */
[----:B------:R-:W-:Y:S01]  /*17df0*/  LOP3.LUT R0, R0, 0xffff, RZ, 0xc0, !PT ;  /* 0x0000ffff00007812 */ /* 0x000fe200078ec0ff */
[----:B------:R-:W-:Y:S02]  /*17e00*/  IMAD.MOV.U32 R196, RZ, RZ, R70 ;  /* 0x000000ffffc47224 */ /* 0x000fe400078e0046 */
[----:B------:R-:W-:Y:S01]  /*17e10*/  IMAD.MOV.U32 R70, RZ, RZ, R71 ;  /* 0x000000ffff467224 */ /* 0x000fe200078e0047 */
[----:B------:R-:W-:Y:S02]  /*17e20*/  PRMT R71, R38, 0x5410, R37 ;  /* 0x0000541026477816 */ /* 0x000fe40000000025 */
[----:B------:R-:W-:Y:S02]  /*17e30*/  @!P0 PRMT R38, R89, 0x5410, RZ ;  /* 0x0000541059268816 */ /* 0x000fe400000000ff */
[----:B------:R-:W-:-:S02]  /*17e40*/  ISETP.GE.U32.AND P0, PT, R194, R0, PT ;  /* 0x00000000c200720c */ /* 0x000fc40003f06070 */
[--C-:B------:R-:W-:Y:S02]  /*17e50*/  SHF.R.U32.HI R0, RZ, 0x10, R2.reuse ;  /* 0x00000010ff007819 */ /* 0x100fe40000011602 */
[----:B------:R-:W-:-:S09]  /*17e60*/  SHF.R.U32.HI R2, RZ, 0x18, R2 ;  /* 0x00000018ff027819 */ /* 0x000fd20000011602 */
[----:B------:R-:W-:-:S05]  /*17e70*/  @!P0 HADD2 R90, -R37.H0_H0, -RZ.H0_H0 ;  /* 0xa00000ff255a8230 */ /* 0x000fca0000000900 */
[----:B------:R-:W-:Y:S02]  /*17e80*/  @!P0 PRMT R37, R90, 0x5410, RZ ;  /* 0x000054105a258816 */ /* 0x000fe400000000ff */
[----:B------:R-:W-:Y:S01]  /*17e90*/  ISETP.GE.U32.AND P0, PT, R194, R2, PT ;  /* 0x00000002c200720c */ /* 0x000fe20003f06070 */
[----:B------:R-:W-:Y:S01]  /*17ea0*/  IMAD.WIDE.U32 R2, R5, -0x2daee0ad, RZ ;  /* 0xd2511f5305027825 */ /* 0x000fe200078e00ff */
[----:B------:R-:W-:Y:S02]  /*17eb0*/  LOP3.LUT R0, R0, 0xff, RZ, 0xc0, !PT ;  /* 0x000000ff00007812 */ /* 0x000fe400078ec0ff */
[----:B------:R-:W-:Y:S02]  /*17ec0*/  PRMT R27, R14, 0x7632, R27 ;  /* 0x000076320e1b7816 */ /* 0x000fe4000000001b */
[----:B------:R-:W-:Y:S02]  /*17ed0*/  ISETP.GE.U32.AND P1, PT, R194, R0, PT ;  /* 0x00000000c200720c */ /* 0x000fe40003f26070 */
[----:B------:R-:W-:-:S02]  /*17ee0*/  LOP3.LUT R0, R3, R252, R8, 0x96, !PT ;  /* 0x000000fc03007212 */ /* 0x000fc400078e9608 */
[----:B------:R-:W-:Y:S01]  /*17ef0*/  PRMT R36, R14, 0x7610, R36 ;  /* 0x000076100e247816 */ /* 0x000fe20000000024 */
        /* <DEDUP_REMOVED lines=9> */
[----:B------:R-:W-:Y:S01]  /*17f90*/  SHF.R.U32.HI R4, RZ, 0x8, R4 ;  /* 0x00000008ff047819 */ /* 0x000fe20000011604 */
[----:B------:R-:W-:Y:S01]  /*17fa0*/  IMAD.MOV.U32 R74, RZ, RZ, R213 ;  /* 0x000000ffff4a7224 */ /* 0x000fe200078e00d5 */
        /* <DEDUP_REMOVED lines=14> */
[----:B------:R-:W-:Y:S02]  /*18090*/  PRMT R24, R43, 0x7610, R24 ;  /* 0x000076102b187816 */ /* 0x000fe40000000018 */
[----:B------:R-:W-:Y:S02]  /*180a0*/  LOP3.LUT R0, R2, 0xff, RZ, 0xc0, !PT ;  /* 0x000000ff02007812 */ /* 0x000fe400078ec0ff */
[----:B------:R-:W-:-:S05]  /*180b0*/  PRMT R169, R24, 0x5410, R23 ;  /* 0x0000541018a97816 */ /* 0x000fca0000000017 */
[----:B------:R-:W-:-:S05]  /*180c0*/  @!P0 HADD2 R112, -R23.H0_H0, -RZ.H0_H0 ;  /* 0xa00000ff17708230 */ /* 0x000fca0000000900 */
[----:B------:R-:W-:Y:S02]  /*180d0*/  @!P0 PRMT R23, R112, 0x5410, RZ ;  /* 0x0000541070178816 */ /* 0x000fe400000000ff */
[----:B------:R-:W-:Y:S02]  /*180e0*/  ISETP.GE.U32.AND P0, PT, R194, R0, PT ;  /* 0x00000000c200720c */ /* 0x000fe40003f06070 */
[----:B------:R-:W-:Y:S02]  /*180f0*/  LOP3.LUT R0, R2, 0xffff, RZ, 0xc0, !PT ;  /* 0x0000ffff02007812 */ /* 0x000fe400078ec0ff */
[C---:B------:R-:W-:Y:S02]  /*18100*/  PRMT R22, R221.reuse, 0x7610, R22 ;  /* 0x00007610dd167816 */ /* 0x040fe40000000016 */
[----:B------:R-:W-:Y:S02]  /*18110*/  SHF.R.U32.HI R0, RZ, 0x8, R0 ;  /* 0x00000008ff007819 */ /* 0x000fe40000011600 */
[----:B------:R-:W-:-:S02]  /*18120*/  PRMT R19, R221, 0x7632, R19 ;  /* 0x00007632dd137816 */ /* 0x000fc40000000013 */
[----:B------:R-:W-:-:S03]  /*18130*/  LOP3.LUT R0, R0, 0xffff, RZ, 0xc0, !PT ;  /* 0x0000ffff00007812 */ /* 0x000fc600078ec0ff */
[----:B------:R-:W-:Y:S01]  /*18140*/  @!P0 HADD2 R113, -R22.H0_H0, -RZ.H0_H0 ;  /* 0xa00000ff16718230 */ /* 0x000fe20000000900 */
[----:B------:R-:W-:-:S04]  /*18150*/  PRMT R168, R22, 0x5410, R19 ;  /* 0x0000541016a87816 */ /* 0x000fc80000000013 */
[----:B------:R-:W-:Y:S02]  /*18160*/  @!P0 PRMT R22, R113, 0x5410, RZ ;  /* 0x0000541071168816 */ /* 0x000fe400000000ff */
[----:B------:R-:W-:Y:S02]  /*18170*/  ISETP.GE.U32.AND P0, PT, R194, R0, PT ;  /* 0x00000000c200720c */ /* 0x000fe40003f06070 */
[----:B------:R-:W-:Y:S01]  /*18180*/  SHF.R.U32.HI R0, RZ, 0x10, R2 ;  /* 0x00000010ff007819 */ /* 0x000fe20000011602 */
[----:B------:R-:W-:-:S03]  /*18190*/  IMAD.MOV.U32 R10, RZ, RZ, R28 ;  /* 0x000000ffff0a7224 */ /* 0x000fc600078e001c */
[----:B------:R-:W-:Y:S01]  /*181a0*/  LOP3.LUT R0, R0, 0xff, RZ, 0xc0, !PT ;  /* 0x000000ff00007812 */ /* 0x000fe200078ec0ff */
[----:B------:R-:W-:Y:S01]  /*181b0*/  @!P1 HADD2 R92, -R36.H0_H0, -RZ.H0_H0 ;  /* 0xa00000ff245c9230 */ /* 0x000fe20000000900 */
        /* <DEDUP_REMOVED lines=8> */
[----:B------:R-:W-:-:S04]  /*18240*/  IMAD.MOV.U32 R89, RZ, RZ, R239 ;  /* 0x000000ffff597224 */ /* 0x000fc800078e00ef */
[----:B------:R-:W-:-:S04]  /*18250*/  IMAD.WIDE.U32 R6, R0, -0x326172a9, RZ ;  /* 0xcd9e8d5700067825 */ /* 0x000fc800078e00ff */
[----:B------:R-:W-:Y:S01]  /*18260*/  IMAD.WIDE.U32 R8, R3, -0x2daee0ad, RZ ;  /* 0xd2511f5303087825 */ /* 0x000fe200078e00ff */
[----:B------:R-:W-:-:S04]  /*18270*/  LOP3.LUT R0, R7, R89, R248, 0x96, !PT ;  /* 0x0000005907007212 */ /* 0x000fc800078e96f8 */
[----:B------:R-:W-:Y:S01]  /*18280*/  LOP3.LUT R3, R9, R189, R4, 0x96, !PT ;  /* 0x000000bd09037212 */ /* 0x000fe200078e9604 */
[----:B------:R-:W-:-:S04]  /*18290*/  IMAD.WIDE.U32 R4, R0, -0x2daee0ad, RZ ;  /* 0xd2511f5300047825 */ /* 0x000fc800078e00ff */
[----:B------:R-:W-:Y:S01]  /*182a0*/  IMAD.MOV.U32 R90, RZ, RZ, R230 ;  /* 0x000000ffff5a7224 */ /* 0x000fe200078e00e6 */
[----:B------:R-:W-:Y:S01]  /*182b0*/  LOP3.LUT R5, R5, R75, R8, 0x96, !PT ;  /* 0x0000004b05057212 */ /* 0x000fe200078e9608 */
[----:B------:R-:W-:-:S05]  /*182c0*/  IMAD.WIDE.U32 R8, R3, -0x326172a9, RZ ;  /* 0xcd9e8d5703087825 */ /* 0x000fca00078e00ff */
[----:B------:R-:W-:Y:S01]  /*182d0*/  LOP3.LUT R0, R9, R90, R6, 0x96, !PT ;  /* 0x0000005a09007212 */ /* 0x000fe200078e9606 */
[----:B------:R-:W-:Y:S01]  /*182e0*/  IMAD.MOV.U32 R11, RZ, RZ, R29 ;  /* 0x000000ffff0b7224 */ /* 0x000fe200078e001d */
[----:B------:R-:W-:Y:S01]  /*182f0*/  SHF.R.U32.HI R6, RZ, 0x18, R2 ;  /* 0x00000018ff067819 */ /* 0x000fe20000011602 */
[----:B------:R-:W-:Y:S01]  /*18300*/  IMAD.MOV.U32 R248, RZ, RZ, R227 ;  /* 0x000000fffff87224 */ /* 0x000fe200078e00e3 */
[----:B------:R-:W-:Y:S01]  /*18310*/  @!P0 HADD2 R114, -R19.H0_H0, -RZ.H0_H0 ;  /* 0xa00000ff13728230 */ /* 0x000fe20000000900 */
[----:B------:R-:W-:Y:S01]  /*18320*/  IMAD.WIDE.U32 R10, R0, -0x2daee0ad, RZ ;  /* 0xd2511f53000a7825 */ /* 0x000fe200078e00ff */
[----:B------:R-:W-:Y:S02]  /*18330*/  PRMT R16, R203, 0x7610, R16 ;  /* 0x00007610cb107816 */ /* 0x000fe40000000010 */
[C---:B------:R-:W-:Y:S02]  /*18340*/  PRMT R18, R15.reuse, 0x7610, R18 ;  /* 0x000076100f127816 */ /* 0x040fe40000000012 */
[----:B------:R-:W-:Y:S01]  /*18350*/  PRMT R17, R15, 0x7632, R17 ;  /* 0x000076320f117816 */ /* 0x000fe20000000011 */
[----:B------:R-:W-:Y:S01]  /*18360*/  IMAD.MOV.U32 R249, RZ, RZ, R226 ;  /* 0x000000fffff97224 */ /* 0x000fe200078e00e2 */
[----:B------:R-:W-:Y:S01]  /*18370*/  LOP3.LUT R3, R11, R74, R4, 0x96, !PT ;  /* 0x0000004a0b037212 */ /* 0x000fe200078e9604 */
[----:B------:R-:W-:Y:S01]  /*18380*/  IMAD.WIDE.U32 R4, R5, -0x326172a9, RZ ;  /* 0xcd9e8d5705047825 */ /* 0x000fe200078e00ff */
[----:B------:R-:W-:-:S02]  /*18390*/  PRMT R14, R199, 0x7610, R14 ;  /* 0x00007610c70e7816 */ /* 0x000fc4000000000e */
[----:B------:R-:W-:Y:S01]  /*183a0*/  PRMT R13, R199, 0x7632, R13 ;  /* 0x00007632c70d7816 */ /* 0x000fe2000000000d */
[----:B------:R-:W-:Y:S01]  /*183b0*/  IMAD.WIDE.U32 R2, R3, -0x326172a9, RZ ;  /* 0xcd9e8d5703027825 */ /* 0x000fe200078e00ff */
[----:B------:R-:W-:-:S03]  /*183c0*/  @!P1 HADD2 R95, -R24.H0_H0, -RZ.H0_H0 ;  /* 0xa00000ff185f9230 */ /* 0x000fc60000000900 */
[----:B------:R-:W-:Y:S01]  /*183d0*/  IMAD.MOV.U32 R230, RZ, RZ, R208 ;  /* 0x000000ffffe67224 */ /* 0x000fe200078e00d0 */
[----:B------:R-:W-:Y:S01]  /*183e0*/  LOP3.LUT R0, R3, R248, R4, 0x96, !PT ;  /* 0x000000f803007212 */ /* 0x000fe200078e9604 */
[----:B------:R-:W-:Y:S01]  /*183f0*/  IMAD.MOV.U32 R242, RZ, RZ, R111 ;  /* 0x000000fffff27224 */ /* 0x000fe200078e006f */
[----:B------:R-:W-:Y:S01]  /*18400*/  PRMT R9, R173, 0x7632, R9 ;  /* 0x00007632ad097816 */ /* 0x000fe20000000009 */
[----:B------:R-:W3:Y:S01]  /*18410*/  LDL.LU.64 R28, [R1+0x270] ;  /* 0x00027000011c7983 */ /* 0x000ee20000300a00 */
[----:B------:R-:W-:Y:S02]  /*18420*/  LOP3.LUT R4, R0, 0xff, RZ, 0xc0, !PT ;  /* 0x000000ff00047812 */ /* 0x000fe400078ec0ff */
[----:B------:R-:W-:Y:S02]  /*18430*/  @!P0 PRMT R19, R114, 0x5410, RZ ;  /* 0x0000541072138816 */ /* 0x000fe400000000ff */
[----:B------:R-:W-:Y:S02]  /*18440*/  ISETP.GE.U32.AND P0, PT, R194, R4, PT ;  /* 0x00000004c200720c */ /* 0x000fe40003f06070 */
[----:B------:R-:W-:-:S02]  /*18450*/  LOP3.LUT R4, R0, 0xffff, RZ, 0xc0, !PT ;  /* 0x0000ffff00047812 */ /* 0x000fc400078ec0ff */
        /* <DEDUP_REMOVED lines=9> */
[----:B------:R-:W-:-:S11]  /*184f0*/  LOP3.LUT R4, R2, 0xff, RZ, 0xc0, !PT ;  /* 0x000000ff02047812 */ /* 0x000fd600078ec0ff */
[----:B------:R-:W-:-:S05]  /*18500*/  @!P0 HADD2 R122, -R15.H0_H0, -RZ.H0_H0 ;  /* 0xa00000ff0f7a8230 */ /* 0x000fca0000000900 */
[----:B------:R-:W-:Y:S02]  /*18510*/  @!P0 PRMT R15, R122, 0x5410, RZ ;  /* 0x000054107a0f8816 */ /* 0x000fe400000000ff */
[----:B------:R-:W-:Y:S02]  /*18520*/  ISETP.GE.U32.AND P0, PT, R194, R4, PT ;  /* 0x00000004c200720c */ /* 0x000fe40003f06070 */
[----:B------:R-:W-:-:S04]  /*18530*/  LOP3.LUT R3, R2, 0xffff, RZ, 0xc0, !PT ;  /* 0x0000ffff02037812 */ /* 0x000fc800078ec0ff */
[----:B------:R-:W-:Y:S02]  /*18540*/  SHF.R.U32.HI R3, RZ, 0x8, R3 ;  /* 0x00000008ff037819 */ /* 0x000fe40000011603 */
[----:B------:R-:W-:Y:S02]  /*18550*/  PRMT R208, R14, 0x5410, R13 ;  /* 0x000054100ed07816 */ /* 0x000fe4000000000d */
[----:B------:R-:W-:-:S03]  /*18560*/  LOP3.LUT R3, R3, 0xffff, RZ, 0xc0, !PT ;  /* 0x0000ffff03037812 */ /* 0x000fc600078ec0ff */
[----:B------:R-:W-:-:S05]  /*18570*/  @!P0 HADD2 R123, -R14.H0_H0, -RZ.H0_H0 ;  /* 0xa00000ff0e7b8230 */ /* 0x000fca0000000900 */
[----:B------:R-:W-:Y:S02]  /*18580*/  @!P0 PRMT R14, R123, 0x5410, RZ ;  /* 0x000054107b0e8816 */ /* 0x000fe400000000ff */
[C---:B------:R-:W-:Y:S02]  /*18590*/  ISETP.GE.U32.AND P0, PT, R194.reuse, R3, PT ;  /* 0x00000003c200720c */ /* 0x040fe40003f06070 */
[----:B------:R-:W-:Y:S02]  /*185a0*/  @!P1 PRMT R24, R95, 0x5410, RZ ;  /* 0x000054105f189816 */ /* 0x000fe400000000ff */
[----:B------:R-:W-:Y:S02]  /*185b0*/  ISETP.GE.U32.AND P1, PT, R194, R6, PT ;  /* 0x00000006c200720c */ /* 0x000fe40003f26070 */
[--C-:B------:R-:W-:Y:S02]  /*185c0*/  SHF.R.U32.HI R3, RZ, 0x10, R2.reuse ;  /* 0x00000010ff037819 */ /* 0x100fe40000011602 */
[----:B------:R-:W-:-:S05]  /*185d0*/  SHF.R.U32.HI R2, RZ, 0x18, R2 ;  /* 0x00000018ff027819 */ /* 0x000fca0000011602 */
[----:B------:R-:W-:Y:S01]  /*185e0*/  @!P0 HADD2 R175, -R13.H0_H0, -RZ.H0_H0 ;  /* 0xa00000ff0daf8230 */ /* 0x000fe20000000900 */
[----:B------:R-:W-:-:S03]  /*185f0*/  LOP3.LUT R5, R5, R249, R8, 0x96, !PT ;  /* 0x000000f905057212 */ /* 0x000fc600078e9608 */
[----:B------:R-:W-:Y:S01]  /*18600*/  @!P1 HADD2 R120, -R17.H0_H0, -RZ.H0_H0 ;  /* 0xa00000ff11789230 */ /* 0x000fe20000000900 */
[----:B------:R-:W-:Y:S02]  /*18610*/  @!P0 PRMT R13, R175, 0x5410, RZ ;  /* 0x00005410af0d8816 */ /* 0x000fe400000000ff */
[----:B------:R-:W-:Y:S02]  /*18620*/  ISETP.GE.U32.AND P0, PT, R194, R2, PT ;  /* 0x00000002c200720c */ /* 0x000fe40003f06070 */
[----:B------:R-:W-:Y:S02]  /*18630*/  LOP3.LUT R3, R3, 0xff, RZ, 0xc0, !PT ;  /* 0x000000ff03037812 */ /* 0x000fe400078ec0ff */
[----:B------:R-:W-:Y:S02]  /*18640*/  PRMT R111, R18, 0x5410, R17 ;  /* 0x00005410126f7816 */ /* 0x000fe40000000011 */
[----:B------:R-:W-:Y:S02]  /*18650*/  @!P1 PRMT R17, R120, 0x5410, RZ ;  /* 0x0000541078119816 */ /* 0x000fe400000000ff */
[----:B------:R-:W-:Y:S01]  /*18660*/  ISETP.GE.U32.AND P1, PT, R194, R3, PT ;  /* 0x00000003c200720c */ /* 0x000fe20003f26070 */
[----:B------:R-:W-:Y:S01]  /*18670*/  IMAD.WIDE.U32 R2, R5, -0x2daee0ad, RZ ;  /* 0xd2511f5305027825 */ /* 0x000fe200078e00ff */
[----:B------:R-:W-:-:S04]  /*18680*/  PRMT R11, R12, 0x7632, R11 ;  /* 0x000076320c0b7816 */ /* 0x000fc8000000000b */
[----:B------:R-:W-:Y:S01]  /*18690*/  LOP3.LUT R5, R3, R252, R10, 0x96, !PT ;  /* 0x000000fc03057212 */ /* 0x000fe200078e960a */
[----:B------:R-:W-:Y:S01]  /*186a0*/  @!P0 HADD2 R224, -R11.H0_H0, -RZ.H0_H0 ;  /* 0xa00000ff0be08230 */ /* 0x000fe20000000900 */
[----:B------:R-:W-:Y:S02]  /*186b0*/  PRMT R199, R12, 0x5410, R11 ;  /* 0x000054100cc77816 */ /* 0x000fe4000000000b */
[C---:B------:R-:W-:Y:S02]  /*186c0*/  LOP3.LUT R4, R5.reuse, 0xff, RZ, 0xc0, !PT ;  /* 0x000000ff05047812 */ /* 0x040fe400078ec0ff */
        /* <DEDUP_REMOVED lines=25> */
[----:B------:R-:W-:-:S04]  /*18860*/  SHF.R.U32.HI R3, RZ, 0x10, R2 ;  /* 0x00000010ff037819 */ /* 0x000fc80000011602 */
[----:B------:R-:W-:-:S07]  /*18870*/  LOP3.LUT R3, R3, 0xff, RZ, 0xc0, !PT ;  /* 0x000000ff03037812 */ /* 0x000fce00078ec0ff */
[----:B------:R-:W-:-:S05]  /*18880*/  @!P0 HADD2 R232, -R7.H0_H0, -RZ.H0_H0 ;  /* 0xa00000ff07e88230 */ /* 0x000fca0000000900 */
[----:B------:R-:W-:Y:S02]  /*18890*/  @!P0 PRMT R7, R232, 0x5410, RZ ;  /* 0x00005410e8078816 */ /* 0x000fe400000000ff */
[----:B------:R-:W-:Y:S02]  /*188a0*/  ISETP.GE.U32.AND P0, PT, R194, R3, PT ;  /* 0x00000003c200720c */ /* 0x000fe40003f06070 */
[----:B------:R-:W-:Y:S01]  /*188b0*/  SHF.R.U32.HI R2, RZ, 0x18, R2 ;  /* 0x00000018ff027819 */ /* 0x000fe20000011602 */
[----:B------:R-:W-:-:S10]  /*188c0*/  @!P1 HADD2 R223, -R12.H0_H0, -RZ.H0_H0 ;  /* 0xa00000ff0cdf9230 */ /* 0x000fd40000000900 */
[----:B------:R-:W-:Y:S01]  /*188d0*/  @!P0 HADD2 R233, -R60.H0_H0, -RZ.H0_H0 ;  /* 0xa00000ff3ce98230 */ /* 0x000fe20000000900 */
[----:B------:R-:W-:-:S04]  /*188e0*/  @P0 PRMT R43, R60, 0x7610, R43 ;  /* 0x000076103c2b0816 */ /* 0x000fc8000000002b */
[----:B------:R-:W-:Y:S02]  /*188f0*/  @!P0 PRMT R43, R233, 0x5410, RZ ;  /* 0x00005410e92b8816 */ /* 0x000fe400000000ff */
[----:B------:R-:W-:Y:S02]  /*18900*/  ISETP.GE.U32.AND P0, PT, R194, R2, PT ;  /* 0x00000002c200720c */ /* 0x000fe40003f06070 */
[----:B------:R-:W-:Y:S02]  /*18910*/  SHF.R.U32.HI R2, RZ, 0x10, R0 ;  /* 0x00000010ff027819 */ /* 0x000fe40000011600 */
[----:B------:R-:W-:Y:S02]  /*18920*/  PRMT R6, R60, 0x7632, R6 ;  /* 0x000076323c067816 */ /* 0x000fe40000000006 */
[----:B------:R-:W-:Y:S02]  /*18930*/  LOP3.LUT R2, R2, 0xff, RZ, 0xc0, !PT ;  /* 0x000000ff02027812 */ /* 0x000fe400078ec0ff */
[----:B------:R-:W-:-:S02]  /*18940*/  @!P1 PRMT R12, R223, 0x5410, RZ ;  /* 0x00005410df0c9816 */ /* 0x000fc400000000ff */
[----:B------:R-:W-:Y:S01]  /*18950*/  ISETP.GE.U32.AND P1, PT, R194, R2, PT ;  /* 0x00000002c200720c */ /* 0x000fe20003f26070 */
[----:B------:R-:W-:Y:S02]  /*18960*/  IMAD.MOV.U32 R231, RZ, RZ, R74 ;  /* 0x000000ffffe77224 */ /* 0x000fe400078e004a */
[----:B------:R-:W-:Y:S01]  /*18970*/  @!P0 HADD2 R234, -R6.H0_H0, -RZ.H0_H0 ;  /* 0xa00000ff06ea8230 */ /* 0x000fe20000000900 */
[----:B------:R-:W-:Y:S01]  /*18980*/  IMAD.MOV.U32 R74, RZ, RZ, R242 ;  /* 0x000000ffff4a7224 */ /* 0x000fe200078e00f2 */
[----:B------:R-:W-:Y:S01]  /*18990*/  SHF.R.U32.HI R0, RZ, 0x18, R0 ;  /* 0x00000018ff007819 */ /* 0x000fe20000011600 */
[----:B------:R-:W-:Y:S01]  /*189a0*/  IMAD.MOV.U32 R242, RZ, RZ, R230 ;  /* 0x000000fffff27224 */ /* 0x000fe200078e00e6 */
[----:B------:R-:W-:Y:S02]  /*189b0*/  PRMT R230, R60, 0x5410, R6 ;  /* 0x000054103ce67816 */ /* 0x000fe40000000006 */
[----:B------:R-:W-:Y:S02]  /*189c0*/  @!P0 PRMT R6, R234, 0x5410, RZ ;  /* 0x00005410ea068816 */ /* 0x000fe400000000ff */
[----:B------:R-:W-:-:S02]  /*189d0*/  PRMT R4, R87, 0x7610, R4 ;  /* 0x0000761057047816 */ /* 0x000fc40000000004 */
[----:B------:R-:W-:Y:S02]  /*189e0*/  ISETP.GE.U32.AND P0, PT, R194, R0, PT ;  /* 0x00000000c200720c */ /* 0x000fe40003f06070 */
[----:B------:R-:W-:Y:S01]  /*189f0*/  SHF.R.U32.HI R0, RZ, 0x10, R5 ;  /* 0x00000010ff007819 */ /* 0x000fe20000011605 */
        /* <DEDUP_REMOVED lines=8> */
[----:B------:R-:W-:Y:S01]  /*18a80*/  ISETP.GE.U32.AND P1, PT, R194, R0, PT ;  /* 0x00000000c200720c */ /* 0x000fe20003f26070 */
[----:B------:R-:W-:Y:S01]  /*18a90*/  IMAD.MOV.U32 R235, RZ, RZ, R90 ;  /* 0x000000ffffeb7224 */ /* 0x000fe200078e005a */
[----:B------:R-:W-:Y:S01]  /*18aa0*/  @!P0 HADD2 R236, -R3.H0_H0, -RZ.H0_H0 ;  /* 0xa00000ff03ec8230 */ /* 0x000fe20000000900 */
[----:B------:R-:W4:Y:S01]  /*18ab0*/  LDL.LU R90, [R1+0x40] ;  /* 0x00004000015a7983 */ /* 0x000f220000300800 */
[----:B------:R-:W-:Y:S02]  /*18ac0*/  SHF.R.U32.HI R0, RZ, 0x18, R5 ;  /* 0x00000018ff007819 */ /* 0x000fe40000011605 */
[----:B------:R-:W-:Y:S02]  /*18ad0*/  PRMT R2, R86, 0x7610, R2 ;  /* 0x0000761056027816 */ /* 0x000fe40000000002 */
[----:B------:R-:W-:Y:S01]  /*18ae0*/  @!P0 PRMT R3, R236, 0x5410, RZ ;  /* 0x00005410ec038816 */ /* 0x000fe200000000ff */
[----:B------:R-:W-:-:S02]  /*18af0*/  IMAD.MOV.U32 R236, RZ, RZ, R89 ;  /* 0x000000ffffec7224 */ /* 0x000fc400078e0059 */
[----:B------:R-:W4:Y:S01]  /*18b00*/  LDL R89, [R1+0x19c] ;  /* 0x00019c0001597983 */ /* 0x000f220000100800 */
[----:B------:R-:W-:Y:S01]  /*18b10*/  ISETP.GE.U32.AND P0, PT, R194, R0, PT ;  /* 0x00000000c200720c */ /* 0x000fe20003f06070 */
[----:B------:R-:W-:Y:S01]  /*18b20*/  @!P1 HADD2 R238, -R2.H0_H0, -RZ.H0_H0 ;  /* 0xa00000ff02ee9230 */ /* 0x000fe20000000900 */
[----:B------:R-:W-:-:S04]  /*18b30*/  PRMT R0, R86, 0x7632, R0 ;  /* 0x0000763256007816 */ /* 0x000fc80000000000 */
[----:B------:R-:W-:Y:S02]  /*18b40*/  PRMT R228, R2, 0x5410, R0 ;  /* 0x0000541002e47816 */ /* 0x000fe40000000000 */
[----:B------:R-:W-:Y:S01]  /*18b50*/  @!P1 PRMT R2, R238, 0x5410, RZ ;  /* 0x00005410ee029816 */ /* 0x000fe200000000ff */
[----:B------:R-:W-:Y:S02]  /*18b60*/  IMAD.MOV.U32 R238, RZ, RZ, R88 ;  /* 0x000000ffffee7224 */ /* 0x000fe400078e0058 */
[----:B------:R-:W4:Y:S04]  /*18b70*/  LDL.LU R88, [R1+0x38] ;  /* 0x0000380001587983 */ /* 0x000f280000300800 */
[----:B------:R-:W-:Y:S04]  /*18b80*/  ST.E.U16 [R34.64+-0x100], R48 ;  /* 0xffff003022007985 */ /* 0x000fe8000c101504 */
[----:B------:R-:W-:Y:S04]  /*18b90*/  ST.E.U16 [R34.64+-0xfe], R59 ;  /* 0xffff023b22007985 */ /* 0x000fe8000c101504 */
[----:B------:R-:W-:Y:S04]  /*18ba0*/  ST.E.U16 [R32.64+-0x100], R58 ;  /* 0xffff003a20007985 */ /* 0x000fe8000c101504 */
[----:B------:R-:W-:Y:S04]  /*18bb0*/  ST.E.U16 [R32.64+-0xfe], R54 ;  /* 0xffff023620007985 */ /* 0x000fe8000c101504 */
[----:B--2---:R-:W-:Y:S04]  /*18bc0*/  ST.E.U16 [R30.64+-0x100], R42 ;  /* 0xffff002a1e007985 */ /* 0x004fe8000c101504 */
[----:B------:R-:W-:Y:S04]  /*18bd0*/  ST.E.U16 [R30.64+-0xfe], R41 ;  /* 0xffff02291e007985 */ /* 0x000fe8000c101504 */
[----:B---3--:R-:W-:Y:S04]  /*18be0*/  ST.E.U16 [R28.64+-0x100], R40 ;  /* 0xffff00281c007985 */ /* 0x008fe8000c101504 */
[----:B------:R-:W-:Y:S04]  /*18bf0*/  ST.E.U16 [R28.64+-0xfe], R39 ;  /* 0xffff02271c007985 */ /* 0x000fe8000c101504 */
[----:B------:R-:W-:Y:S04]  /*18c00*/  ST.E.U16 [R34.64+-0xf0], R53 ;  /* 0xffff103522007985 */ /* 0x000fe8000c101504 */
[----:B------:R-:W-:Y:S04]  /*18c10*/  ST.E.U16 [R34.64+-0xee], R49 ;  /* 0xffff123122007985 */ /* 0x000fe8000c101504 */
[----:B------:R-:W-:Y:S04]  /*18c20*/  ST.E.U16 [R32.64+-0xf0], R52 ;  /* 0xffff103420007985 */ /* 0x000fe8000c101504 */
[----:B------:R-:W-:Y:S04]  /*18c30*/  ST.E.U16 [R32.64+-0xee], R51 ;  /* 0xffff123320007985 */ /* 0x000fe8000c101504 */
[----:B------:R-:W-:Y:S04]  /*18c40*/  ST.E.U16 [R30.64+-0xf0], R38 ;  /* 0xffff10261e007985 */ /* 0x000fe8000c101504 */
[----:B------:R-:W-:Y:S04]  /*18c50*/  ST.E.U16 [R30.64+-0xee], R37 ;  /* 0xffff12251e007985 */ /* 0x000fe8000c101504 */
[----:B------:R1:W-:Y:S01]  /*18c60*/  ST.E.U16 [R28.64+-0xee], R27 ;  /* 0xffff121b1c007985 */ /* 0x0003e2000c101504 */
[----:B------:R-:W-:-:S03]  /*18c70*/  @!P2 HADD2 R115, -R18.H0_H0, -RZ.H0_H0 ;  /* 0xa00000ff1273a230 */ /* 0x000fc60000000900 */
[----:B------:R2:W-:Y:S02]  /*18c80*/  ST.E.U16 [R28.64+-0xf0], R36 ;  /* 0xffff10241c007985 */ /* 0x0005e4000c101504 */
[----:B------:R-:W-:Y:S02]  /*18c90*/  @!P2 PRMT R18, R115, 0x5410, RZ ;  /* 0x000054107312a816 */ /* 0x000fe400000000ff */
[----:B------:R-:W-:Y:S04]  /*18ca0*/  ST.E.U16 [R34.64+-0xe0], R46 ;  /* 0xffff202e22007985 */ /* 0x000fe8000c101504 */
[----:B------:R-:W-:Y:S04]  /*18cb0*/  ST.E.U16 [R34.64+-0xde], R45 ;  /* 0xffff222d22007985 */ /* 0x000fe8000c101504 */
[----:B------:R-:W-:Y:S04]  /*18cc0*/  ST.E.U16 [R32.64+-0xe0], R44 ;  /* 0xffff202c20007985 */ /* 0x000fe8000c101504 */
[----:B------:R-:W-:Y:S04]  /*18cd0*/  ST.E.U16 [R32.64+-0xde], R47 ;  /* 0xffff222f20007985 */ /* 0x000fe8000c101504 */
[----:B------:R3:W-:Y:S04]  /*18ce0*/  ST.E.U16 [R30.64+-0xe0], R26 ;  /* 0xffff201a1e007985 */ /* 0x0007e8000c101504 */
[----:B------:R-:W-:Y:S04]  /*18cf0*/  ST.E.U16 [R30.64+-0xde], R25 ;  /* 0xffff22191e007985 */ /* 0x000fe8000c101504 */
[----:B------:R1:W-:Y:S04]  /*18d00*/  ST.E.U16 [R28.64+-0xe0], R24 ;  /* 0xffff20181c007985 */ /* 0x0003e8000c101504 */
[----:B------:R-:W-:Y:S04]  /*18d10*/  ST.E.U16 [R28.64+-0xde], R23 ;  /* 0xffff22171c007985 */ /* 0x000fe8000c101504 */
[----:B------:R1:W-:Y:S04]  /*18d20*/  ST.E.U16 [R34.64+-0xd0], R50 ;  /* 0xffff303222007985 */ /* 0x0003e8000c101504 */
[----:B------:R-:W-:Y:S04]  /*18d30*/  ST.E.U16 [R34.64+-0xce], R55 ;  /* 0xffff323722007985 */ /* 0x000fe8000c101504 */
[----:B------:R-:W-:Y:S04]  /*18d40*/  ST.E.U16 [R32.64+-0xd0], R57 ;  /* 0xffff303920007985 */ /* 0x000fe8000c101504 */
[----:B------:R-:W-:Y:S01]  /*18d50*/  ST.E.U16 [R32.64+-0xce], R56 ;  /* 0xffff323820007985 */ /* 0x000fe2000c101504 */
[----:B------:R-:W-:-:S03]  /*18d60*/  @!P0 HADD2 R237, -R0.H0_H0, -RZ.H0_H0 ;  /* 0xa00000ff00ed8230 */ /* 0x000fc60000000900 */
[----:B------:R-:W-:Y:S04]  /*18d70*/  ST.E.U16 [R30.64+-0xd0], R22 ;  /* 0xffff30161e007985 */ /* 0x000fe8000c101504 */
[----:B------:R-:W-:Y:S04]  /*18d80*/  ST.E.U16 [R30.64+-0xce], R19 ;  /* 0xffff32131e007985 */ /* 0x000fe8000c101504 */
[----:B------:R1:W-:Y:S04]  /*18d90*/  ST.E.U16 [R28.64+-0xd0], R18 ;  /* 0xffff30121c007985 */ /* 0x0003e8000c101504 */
[----:B------:R-:W-:Y:S04]  /*18da0*/  ST.E.U16 [R28.64+-0xce], R17 ;  /* 0xffff32111c007985 */ /* 0x000fe8000c101504 */
[----:B------:R-:W-:Y:S04]  /*18db0*/  ST.E.U16 [R34.64+-0xc0], R110 ;  /* 0xffff406e22007985 */ /* 0x000fe8000c101504 */
[----:B------:R-:W-:Y:S04]  /*18dc0*/  ST.E.U16 [R34.64+-0xbe], R107 ;  /* 0xffff426b22007985 */ /* 0x000fe8000c101504 */
[----:B------:R-:W-:Y:S04]  /*18dd0*/  ST.E.U16 [R32.64+-0xc0], R105 ;  /* 0xffff406920007985 */ /* 0x000fe8000c101504 */
[----:B------:R-:W-:Y:S04]  /*18de0*/  ST.E.U16 [R32.64+-0xbe], R106 ;  /* 0xffff426a20007985 */ /* 0x000fe8000c101504 */
[----:B------:R-:W-:Y:S04]  /*18df0*/  ST.E.U16 [R30.64+-0xc0], R16 ;  /* 0xffff40101e007985 */ /* 0x000fe8000c101504 */
[----:B------:R-:W-:Y:S01]  /*18e00*/  ST.E.U16 [R30.64+-0xbe], R15 ;  /* 0xffff420f1e007985 */ /* 0x000fe2000c101504 */
[----:B------:R-:W-:-:S03]  /*18e10*/  @!P0 PRMT R0, R237, 0x5410, RZ ;  /* 0x00005410ed008816 */ /* 0x000fc600000000ff */
        /* <DEDUP_REMOVED lines=16> */
[----:B------:R1:W-:Y:S04]  /*18f20*/  ST.E.U16 [R28.64+-0xa0], R2 ;  /* 0xffff60021c007985 */ /* 0x0003e8000c101504 */
[----:B------:R1:W-:Y:S04]  /*18f30*/  ST.E.U16 [R28.64+-0x9e], R0 ;  /* 0xffff62001c007985 */ /* 0x0003e8000c101504 */
[----:B------:R-:W-:Y:S04]  /*18f40*/  ST.E.U16 [R34.64+-0x90], R68 ;  /* 0xffff704422007985 */ /* 0x000fe8000c101504 */
[----:B------:R-:W-:Y:S04]  /*18f50*/  ST.E.U16 [R34.64+-0x8e], R67 ;  /* 0xffff724322007985 */ /* 0x000fe8000c101504 */
[----:B------:R-:W-:Y:S04]  /*18f60*/  ST.E.U16 [R32.64+-0x90], R66 ;  /* 0xffff704220007985 */ /* 0x000fe8000c101504 */
[----:B------:R-:W-:Y:S01]  /*18f70*/  ST.E.U16 [R32.64+-0x8e], R61 ;  /* 0xffff723d20007985 */ /* 0x000fe2000c101504 */
[----:B----4-:R-:W-:-:S05]  /*18f80*/  IMAD.WIDE.U32 R232, R90, -0x326172a9, RZ ;  /* 0xcd9e8d575ae87825 */ /* 0x010fca00078e00ff */
[----:B------:R-:W-:Y:S02]  /*18f90*/  LOP3.LUT R5, R145, R192, R232, 0x96, !PT ;  /* 0x000000c091057212 */ /* 0x000fe400078e96e8 */
[----:B-1----:R-:W-:-:S03]  /*18fa0*/  LOP3.LUT R27, R89, R233, RZ, 0x3c, !PT ;  /* 0x000000e9591b7212 */ /* 0x002fc600078e3cff */
[----:B--2---:R-:W-:-:S04]  /*18fb0*/  IMAD.WIDE.U32 R36, R5, -0x2daee0ad, RZ ;  /* 0xd2511f5305247825 */ /* 0x004fc800078e00ff */
[----:B------:R-:W-:Y:S01]  /*18fc0*/  IMAD.WIDE.U32 R58, R27, -0x2daee0ad, RZ ;  /* 0xd2511f531b3a7825 */ /* 0x000fe200078e00ff */
[----:B------:R-:W-:-:S04]  /*18fd0*/  LOP3.LUT R36, R21, R189, R36, 0x96, !PT ;  /* 0x000000bd15247212 */ /* 0x000fc800078e9624 */
[----:B------:R-:W-:Y:S02]  /*18fe0*/  LOP3.LUT R5, R37, R238, R58, 0x96, !PT ;  /* 0x000000ee25057212 */ /* 0x000fe400078e963a */
[----:B------:R-:W-:Y:S01]  /*18ff0*/  LOP3.LUT R21, R59, R88, R182, 0x96, !PT ;  /* 0x000000583b157212 */ /* 0x000fe200078e96b6 */
[----:B------:R-:W-:-:S04]  /*19000*/  IMAD.WIDE.U32 R48, R36, -0x326172a9, RZ ;  /* 0xcd9e8d5724307825 */ /* 0x000fc800078e00ff */
[----:B------:R-:W-:-:S04]  /*19010*/  IMAD.WIDE.U32 R52, R21, -0x326172a9, RZ ;  /* 0xcd9e8d5715347825 */ /* 0x000fc800078e00ff */
[----:B---3--:R-:W-:-:S05]  /*19020*/  IMAD.WIDE.U32 R26, R5, -0x326172a9, RZ ;  /* 0xcd9e8d57051a7825 */ /* 0x008fca00078e00ff */
[----:B------:R-:W-:Y:S02]  /*19030*/  LOP3.LUT R21, R27, R236, R52, 0x96, !PT ;  /* 0x000000ec1b157212 */ /* 0x000fe400078e9634 */
[----:B------:R-:W-:-:S03]  /*19040*/  LOP3.LUT R5, R49, R235, R26, 0x96, !PT ;  /* 0x000000eb31057212 */ /* 0x000fc600078e961a */
[----:B------:R-:W-:-:S04]  /*19050*/  IMAD.WIDE.U32 R24, R21, -0x2daee0ad, RZ ;  /* 0xd2511f5315187825 */ /* 0x000fc800078e00ff */
[----:B------:R-:W-:Y:S01]  /*19060*/  IMAD.WIDE.U32 R50, R5, -0x2daee0ad, RZ ;  /* 0xd2511f5305327825 */ /* 0x000fe200078e00ff */
[----:B------:R-:W-:Y:S01]  /*19070*/  ST.E.U16 [R30.64+-0x90], R8 ;  /* 0xffff70081e007985 */ /* 0x000fe2000c101504 */
[----:B------:R-:W-:-:S03]  /*19080*/  LOP3.LUT R20, R25, R234, R20, 0x96, !PT ;  /* 0x000000ea19147212 */ /* 0x000fc600078e9614 */
[----:B------:R1:W-:Y:S01]  /*19090*/  ST.E.U16 [R30.64+-0x8e], R7 ;  /* 0xffff72071e007985 */ /* 0x0003e2000c101504 */
[----:B------:R-:W-:-:S03]  /*190a0*/  LOP3.LUT R5, R51, R231, R24, 0x96, !PT ;  /* 0x000000e733057212 */ /* 0x000fc600078e9618 */
[----:B------:R-:W-:Y:S04]  /*190b0*/  ST.E.U16 [R28.64+-0x90], R43 ;  /* 0xffff702b1c007985 */ /* 0x000fe8000c101504 */
[----:B------:R2:W-:Y:S04]  /*190c0*/  ST.E.U16 [R28.64+-0x8e], R6 ;  /* 0xffff72061c007985 */ /* 0x0005e8000c101504 */
[----:B------:R-:W3:Y:S01]  /*190d0*/  LDSM.16.MT88.4 R24, [R188+0xa000] ;  /* 0x00a00000bc18783b */ /* 0x000ee20000004200 */
[----:B------:R-:W-:-:S03]  /*190e0*/  IMAD.WIDE.U32 R18, R20, -0x326172a9, RZ ;  /* 0xcd9e8d5714127825 */ /* 0x000fc600078e00ff */
[----:B------:R-:W4:Y:S01]  /*190f0*/  LDSM.16.MT88.4 R44, [R188+0x9000] ;  /* 0x00900000bc2c783b */ /* 0x000f220000004200 */
[----:B------:R-:W-:-:S03]  /*19100*/  IMAD.WIDE.U32 R2, R5, -0x326172a9, RZ ;  /* 0xcd9e8d5705027825 */ /* 0x000fc600078e00ff */
[----:B------:R-:W-:Y:S02]  /*19110*/  LDSM.16.MT88.4 R36, [R190+0x9000] ;  /* 0x00900000be24783b */ /* 0x000fe40000004200 */
[----:B------:R-:W-:Y:S02]  /*19120*/  LOP3.LUT R0, R3, R248, R18, 0x96, !PT ;  /* 0x000000f803007212 */ /* 0x000fe400078e9612 */
[C---:B------:R-:W-:Y:S01]  /*19130*/  LOP3.LUT R3, R2.reuse, 0xffff, RZ, 0xc0, !PT ;  /* 0x0000ffff02037812 */ /* 0x040fe200078ec0ff */
[----:B------:R-:W-:Y:S01]  /*19140*/  IMAD.MOV.U32 R223, RZ, RZ, R242 ;  /* 0x000000ffffdf7224 */ /* 0x000fe200078e00f2 */
[----:B------:R-:W-:Y:S01]  /*19150*/  SHF.R.U32.HI R4, RZ, 0x10, R2 ;  /* 0x00000010ff047819 */ /* 0x000fe20000011602 */
[----:B-1----:R-:W-:Y:S01]  /*19160*/  IMAD.MOV.U32 R30, RZ, RZ, R101 ;  /* 0x000000ffff1e7224 */ /* 0x002fe200078e0065 */
[----:B------:R-:W-:Y:S01]  /*19170*/  LOP3.LUT R10, R2, 0xff, RZ, 0xc0, !PT ;  /* 0x000000ff020a7812 */ /* 0x000fe200078ec0ff */
[----:B------:R-:W-:Y:S01]  /*19180*/  IMAD.MOV.U32 R31, RZ, RZ, R198 ;  /* 0x000000ffff1f7224 */ /* 0x000fe200078e00c6 */
[----:B------:R-:W-:Y:S01]  /*19190*/  SHF.R.U32.HI R9, RZ, 0x18, R2 ;  /* 0x00000018ff097819 */ /* 0x000fe20000011602 */
[----:B------:R-:W-:Y:S01]  /*191a0*/  IMAD.MOV.U32 R224, RZ, RZ, R227 ;  /* 0x000000ffffe07224 */ /* 0x000fe200078e00e3 */
[----:B------:R-:W-:Y:S01]  /*191b0*/  LOP3.LUT R2, R0, 0xffff, RZ, 0xc0, !PT ;  /* 0x0000ffff00027812 */ /* 0x000fe200078ec0ff */
[----:B------:R-:W-:Y:S01]  /*191c0*/  IMAD.MOV.U32 R225, RZ, RZ, R226 ;  /* 0x000000ffffe17224 */ /* 0x000fe200078e00e2 */
[----:B------:R-:W1:Y:S01]  /*191d0*/  LDSM.16.MT88.4 R20, [R190+0xa000] ;  /* 0x00a00000be14783b */ /* 0x000e620000004200 */
[----:B--2---:R-:W-:-:S02]  /*191e0*/  SHF.R.U32.HI R6, RZ, 0x8, R3 ;  /* 0x00000008ff067819 */ /* 0x004fc40000011603 */
[----:B------:R-:W-:Y:S01]  /*191f0*/  SHF.R.U32.HI R3, RZ, 0x10, R0 ;  /* 0x00000010ff037819 */ /* 0x000fe20000011600 */
[----:B------:R-:W2:Y:S01]  /*19200*/  LDL.LU R29, [R1+0xc4] ;  /* 0x0000c400011d7983 */ /* 0x000ea20000300800 */
[----:B------:R-:W-:Y:S02]  /*19210*/  LOP3.LUT R5, R4, 0xff, RZ, 0xc0, !PT ;  /* 0x000000ff04057812 */ /* 0x000fe400078ec0ff */
[----:B------:R-:W-:Y:S01]  /*19220*/  SHF.R.U32.HI R4, RZ, 0x8, R2 ;  /* 0x00000008ff047819 */ /* 0x000fe20000011602 */
[----:B------:R1:W5:Y:S01]  /*19230*/  LDL.LU R101, [R1+0x268] ;  /* 0x0002680001657983 */ /* 0x0003620000300800 */
[----:B------:R-:W-:Y:S02]  /*19240*/  LOP3.LUT R8, R0, 0xff, RZ, 0xc0, !PT ;  /* 0x000000ff00087812 */ /* 0x000fe400078ec0ff */
[----:B------:R-:W-:Y:S01]  /*19250*/  SHF.R.U32.HI R7, RZ, 0x18, R0 ;  /* 0x00000018ff077819 */ /* 0x000fe20000011600 */
[----:B------:R-:W2:Y:S01]  /*19260*/  LDL.LU R198, [R1+0x264] ;  /* 0x0002640001c67983 */ /* 0x000ea20000300800 */
[----:B------:R-:W-:-:S02]  /*19270*/  LOP3.LUT R2, R3, 0xff, RZ, 0xc0, !PT ;  /* 0x000000ff03027812 */ /* 0x000fc400078ec0ff */
[----:B------:R-:W-:Y:S01]  /*19280*/  PRMT R242, R194, 0x7054, R194 ;  /* 0x00007054c2f27816 */ /* 0x000fe200000000c2 */
[----:B------:R-:W-:Y:S01]  /*19290*/  IMAD.MOV.U32 R28, RZ, RZ, R200 ;  /* 0x000000ffff1c7224 */ /* 0x000fe200078e00c8 */
[----:B------:R-:W-:Y:S01]  /*192a0*/  PRMT R3, R5, 0x5410, R9 ;  /* 0x0000541005037816 */ /* 0x000fe20000000009 */
[----:B------:R-:W-:Y:S01]  /*192b0*/  IMAD.MOV.U32 R203, RZ, RZ, R108 ;  /* 0x000000ffffcb7224 */ /* 0x000fe200078e006c */
[----:B------:R-:W-:Y:S01]  /*192c0*/  PRMT R0, R10, 0x5410, R6 ;  /* 0x000054100a007816 */ /* 0x000fe20000000006 */
[----:B------:R-:W-:Y:S01]  /*192d0*/  IMAD.MOV.U32 R66, RZ, RZ, R206 ;  /* 0x000000ffff427224 */ /* 0x000fe200078e00ce */
[----:B------:R-:W-:Y:S01]  /*192e0*/  PRMT R4, R8, 0x5410, R4 ;  /* 0x0000541008047816 */ /* 0x000fe20000000004 */
[----:B------:R-:W-:Y:S01]  /*192f0*/  LDSM.16.MT88.4 R12, [R188+0xb000] ;  /* 0x00b00000bc0c783b */ /* 0x000fe20000004200 */
[----:B------:R-:W-:Y:S01]  /*19300*/  PRMT R5, R2, 0x5410, R7 ;  /* 0x0000541002057816 */ /* 0x000fe20000000007 */
[--C-:B------:R-:W-:Y:S02]  /*19310*/  HSET2.LE.AND R2, R3, R242.reuse, PT ;  /* 0x000000f203027233 */ /* 0x100fe40003803000 */
[--C-:B------:R-:W-:Y:S01]  /*19320*/  HSET2.LE.AND R0, R0, R242.reuse, PT ;  /* 0x000000f200007233 */ /* 0x100fe20003803000 */
[----:B------:R-:W1:Y:S01]  /*19330*/  LDSM.16.MT88.4 R40, [R190+0xb000] ;  /* 0x00b00000be28783b */ /* 0x000e620000004200 */
[----:B------:R-:W-:-:S02]  /*19340*/  HSET2.LE.AND R3, R4, R242, PT ;  /* 0x000000f204037233 */ /* 0x000fc40003803000 */
[----:B------:R-:W-:Y:S01]  /*19350*/  HSET2.LE.AND R5, R5, R242, PT ;  /* 0x000000f205057233 */ /* 0x000fe20003803000 */
[----:B------:R-:W-:Y:S02]  /*19360*/  LOP3.LUT R6, R71, R0, RZ, 0xc0, !PT ;  /* 0x0000000047067212 */ /* 0x000fe400078ec0ff */
[----:B------:R-:W-:Y:S02]  /*19370*/  LOP3.LUT R7, R70, R2, RZ, 0xc0, !PT ;  /* 0x0000000246077212 */ /* 0x000fe400078ec0ff */
[----:B------:R-:W-:Y:S02]  /*19380*/  LOP3.LUT R4, R73, R3, RZ, 0xc0, !PT ;  /* 0x0000000349047212 */ /* 0x000fe400078ec0ff */
[----:B------:R-:W-:Y:S01]  /*19390*/  LOP3.LUT R5, R72, R5, RZ, 0xc0, !PT ;  /* 0x0000000548057212 */ /* 0x000fe200078ec0ff */
[----:B------:R-:W-:-:S06]  /*193a0*/  IMAD.MOV.U32 R226, RZ, RZ, R202 ;  /* 0x000000ffffe27224 */ /* 0x000fcc00078e00ca */
[----:B---3--:R-:W-:Y:S01]  /*193b0*/  HMMA.16816.F32 R92, R4, R26, R148 ;  /* 0x0000001a045c723c */ /* 0x008fe20000001894 */
[----:B------:R-:W3:Y:S01]  /*193c0*/  LDL.LU R148, [R1+0xb0] ;  /* 0x0000b00001947983 */ /* 0x000ee20000300800 */
[----:B------:R-:W-:-:S03]  /*193d0*/  IMAD.MOV.U32 R227, RZ, RZ, R201 ;  /* 0x000000ffffe37224 */ /* 0x000fc600078e00c9 */
[----:B------:R-:W3:Y:S02]  /*193e0*/  LDL.LU R149, [R1+0xb4] ;  /* 0x0000b40001957983 */ /* 0x000ee40000300800 */
[----:B------:R-:W-:Y:S02]  /*193f0*/  IMAD.MOV.U32 R150, RZ, RZ, R218 ;  /* 0x000000ffff967224 */ /* 0x000fe400078e00da */
[----:B------:R-:W2:Y:S01]  /*19400*/  LDL.LU R218, [R1+0x260] ;  /* 0x0002600001da7983 */ /* 0x000ea20000300800 */
[----:B------:R-:W-:-:S03]  /*19410*/  IMAD.MOV.U32 R151, RZ, RZ, R212 ;  /* 0x000000ffff977224 */ /* 0x000fc600078e00d4 */
[----:B------:R-:W2:Y:S01]  /*19420*/  LDL.LU R212, [R1+0x25c] ;  /* 0x00025c0001d47983 */ /* 0x000ea20000300800 */
[----:B------:R-:W-:-:S03]  /*19430*/  IMAD.MOV.U32 R202, RZ, RZ, R204 ;  /* 0x000000ffffca7224 */ /* 0x000fc600078e00cc */
[----:B------:R-:W2:Y:S04]  /*19440*/  LDL.LU R200, [R1+0xa0] ;  /* 0x0000a00001c87983 */ /* 0x000ea80000300800 */
[----:B------:R-:W2:Y:S04]  /*19450*/  LDL.LU R201, [R1+0xa4] ;  /* 0x0000a40001c97983 */ /* 0x000ea80000300800 */
[----:B------:R-:W2:Y:S04]  /*19460*/  LDL.LU R204, [R1+0x258] ;  /* 0x0002580001cc7983 */ /* 0x000ea80000300800 */
[----:B------:R-:W2:Y:S01]  /*19470*/  LDL.LU R108, [R1+0x254] ;  /* 0x00025400016c7983 */ /* 0x000ea20000300800 */
[----:B------:R-:W-:Y:S01]  /*19480*/  LOP3.LUT R0, R99, R235, R62, 0x96, !PT ;  /* 0x000000eb63007212 */ /* 0x000fe200078e963e */
[----:B------:R-:W-:Y:S01]  /*19490*/  IMAD.MOV.U32 R62, RZ, RZ, R103 ;  /* 0x000000ffff3e7224 */ /* 0x000fe200078e0067 */
[----:B------:R-:W-:Y:S01]  /*194a0*/  LOP3.LUT R2, R63, R236, R214, 0x96, !PT ;  /* 0x000000ec3f027212 */ /* 0x000fe200078e96d6 */
[----:B------:R-:W3:Y:S01]  /*194b0*/  LDL.LU R60, [R1+0x90] ;  /* 0x00009000013c7983 */ /* 0x000ee20000300800 */
[----:B------:R-:W-:-:S03]  /*194c0*/  IMAD.MOV.U32 R63, RZ, RZ, R210 ;  /* 0x000000ffff3f7224 */ /* 0x000fc600078e00d2 */
[----:B------:R-:W3:Y:S04]  /*194d0*/  LDL.LU R61, [R1+0x94] ;  /* 0x00009400013d7983 */ /* 0x000ee80000300800 */
[----:B------:R-:W3:Y:S04]  /*194e0*/  LDL.LU R103, [R1+0x250] ;  /* 0x0002500001677983 */ /* 0x000ee80000300800 */
[----:B------:R-:W3:Y:S04]  /*194f0*/  LDL.LU R210, [R1+0x24c] ;  /* 0x00024c0001d27983 */ /* 0x000ee80000300800 */
[----:B------:R-:W3:Y:S01]  /*19500*/  LDL.LU R64, [R1+0x70] ;  /* 0x0000700001407983 */ /* 0x000ee20000300800 */
[----:B------:R-:W-:-:S02]  /*19510*/  IMAD R2, R2, -0x2daee0ad, RZ ;  /* 0xd2511f5302027824 */ /* 0x000fc400078e02ff */
[----:B------:R-:W-:-:S05]  /*19520*/  IMAD.WIDE.U32 R32, R0, -0x2daee0ad, RZ ;  /* 0xd2511f5300207825 */ /* 0x000fca00078e00ff */
[----:B------:R-:W-:-:S05]  /*19530*/  LOP3.LUT R2, R33, R231, R2, 0x96, !PT ;  /* 0x000000e721027212 */ /* 0x000fca00078e9602 */
[----:B------:R-:W-:-:S05]  /*19540*/  IMAD.WIDE.U32 R2, R2, -0x326172a9, RZ ;  /* 0xcd9e8d5702027825 */ /* 0x000fca00078e00ff */
[----:B------:R-:W-:Y:S02]  /*19550*/  LOP3.LUT R0, R3, R248, R82, 0x96, !PT ;  /* 0x000000f803007212 */ /* 0x000fe400078e9652 */
[----:B------:R-:W-:Y:S02]  /*19560*/  LOP3.LUT R3, R2, 0xffff, RZ, 0xc0, !PT ;  /* 0x0000ffff02037812 */ /* 0x000fe400078ec0ff */
[C---:B------:R-:W-:Y:S02]  /*19570*/  LOP3.LUT R8, R0.reuse, 0xffff, RZ, 0xc0, !PT ;  /* 0x0000ffff00087812 */ /* 0x040fe400078ec0ff */
[----:B------:R-:W-:Y:S02]  /*19580*/  SHF.R.U32.HI R9, RZ, 0x10, R0 ;  /* 0x00000010ff097819 */ /* 0x000fe40000011600 */
[----:B------:R-:W-:Y:S01]  /*19590*/  LOP3.LUT R18, R0, 0xff, RZ, 0xc0, !PT ;  /* 0x000000ff00127812 */ /* 0x000fe200078ec0ff */
[----:B--2---:R-:W-:Y:S02]  /*195a0*/  IMAD.MOV.U32 R65, RZ, RZ, R108 ;  /* 0x000000ffff417224 */ /* 0x004fe400078e006c */
[----:B------:R-:W2:Y:S04]  /*195b0*/  LDL.LU R108, [R1+0x248] ;  /* 0x00024800016c7983 */ /* 0x000ea80000300800 */
[----:B------:R-:W2:Y:S01]  /*195c0*/  LDL.LU R206, [R1+0x244] ;  /* 0x0002440001ce7983 */ /* 0x000ea20000300800 */
        /* <DEDUP_REMOVED lines=8> */
[----:B------:R-:W-:-:S03]  /*19650*/  PRMT R9, R10, 0x5410, R0 ;  /* 0x000054100a097816 */ /* 0x000fc60000000000 */
[--C-:B------:R-:W-:Y:S01]  /*19660*/  HSET2.LE.AND R2, R2, R242.reuse, PT ;  /* 0x000000f202027233 */ /* 0x100fe20003803000 */
[----:B------:R-:W-:Y:S01]  /*19670*/  PRMT R0, R18, 0x5410, R3 ;  /* 0x0000541012007816 */ /* 0x000fe20000000003 */
[--C-:B------:R-:W-:Y:S01]  /*19680*/  HSET2.LE.AND R3, R9, R242.reuse, PT ;  /* 0x000000f209037233 */ /* 0x100fe20003803000 */
[----:B------:R-:W-:Y:S02]  /*19690*/  LOP3.LUT R11, R11, 0xff, RZ, 0xc0, !PT ;  /* 0x000000ff0b0b7812 */ /* 0x000fe400078ec0ff */
[----:B------:R-:W-:Y:S02]  /*196a0*/  LOP3.LUT R9, R171, R2, RZ, 0xc0, !PT ;  /* 0x00000002ab097212 */ /* 0x000fe400078ec0ff */
[----:B------:R-:W-:Y:S01]  /*196b0*/  LOP3.LUT R2, R19, R249, R48, 0x96, !PT ;  /* 0x000000f913027212 */ /* 0x000fe200078e9630 */
[--C-:B------:R-:W-:Y:S01]  /*196c0*/  HSET2.LE.AND R0, R0, R242.reuse, PT ;  /* 0x000000f200007233 */ /* 0x100fe20003803000 */
[----:B------:R-:W-:Y:S02]  /*196d0*/  PRMT R11, R11, 0x5410, R16 ;  /* 0x000054100b0b7816 */ /* 0x000fe40000000010 */
[----:B------:R-:W-:Y:S01]  /*196e0*/  LOP3.LUT R10, R146, R3, RZ, 0xc0, !PT ;  /* 0x00000003920a7212 */ /* 0x000fe200078ec0ff */
[----:B------:R-:W-:Y:S01]  /*196f0*/  IMAD.WIDE.U32 R2, R2, -0x2daee0ad, RZ ;  /* 0xd2511f5302027825 */ /* 0x000fe200078e00ff */
[----:B------:R-:W-:Y:S01]  /*19700*/  LOP3.LUT R8, R174, R0, RZ, 0xc0, !PT ;  /* 0x00000000ae087212 */ /* 0x000fe200078ec0ff */
[----:B------:R-:W-:Y:S01]  /*19710*/  HSET2.LE.AND R11, R11, R242, PT ;  /* 0x000000f20b0b7233 */ /* 0x000fe20003803000 */
[C---:B----4-:R-:W-:Y:S08]  /*19720*/  HMMA.16816.F32 R104, R4.reuse, R46, R136 ;  /* 0x0000002e0468723c */ /* 0x050ff00000001888 */
[----:B------:R-:W-:Y:S01]  /*19730*/  HMMA.16816.F32 R112, R4, R44, R140 ;  /* 0x0000002c0470723c */ /* 0x000fe2000000188c */
[----:B------:R-:W-:-:S07]  /*19740*/  LOP3.LUT R0, R3, R252, R50, 0x96, !PT ;  /* 0x000000fc03007212 */ /* 0x000fce00078e9632 */
[----:B------:R-:W-:Y:S01]  /*19750*/  HMMA.16816.F32 R120, R4, R24, R124 ;  /* 0x000000180478723c */ /* 0x000fe2000000187c */
[----:B------:R-:W-:-:S07]  /*19760*/  LOP3.LUT R11, R147, R11, RZ, 0xc0, !PT ;  /* 0x0000000b930b7212 */ /* 0x000fce00078ec0ff */
[C---:B-1----:R-:W-:Y:S08]  /*19770*/  HMMA.16816.F32 R88, R4.reuse, R20, R116 ;  /* 0x000000140458723c */ /* 0x042ff00000001874 */
[C---:B------:R-:W-:Y:S01]  /*19780*/  HMMA.16816.F32 R84, R4.reuse, R42, R164 ;  /* 0x0000002a0454723c */ /* 0x040fe200000018a4 */
[----:B------:R-:W-:Y:S01]  /*19790*/  IMAD.MOV.U32 R220, RZ, RZ, R75 ;  /* 0x000000ffffdc7224 */ /* 0x000fe200078e004b */
[----:B------:R-:W1:Y:S06]  /*197a0*/  LDSM.16.MT88.4 R16, [R190+0x9400] ;  /* 0x00940000be10783b */ /* 0x000e6c0000004200 */
[C---:B------:R-:W-:Y:S01]  /*197b0*/  HMMA.16816.F32 R136, R4.reuse, R36, R132 ;  /* 0x000000240488723c */ /* 0x040fe20000001884 */
[----:B------:R-:W-:Y:S01]  /*197c0*/  LOP3.LUT R3, R2, 0xffff, RZ, 0xc0, !PT ;  /* 0x0000ffff02037812 */ /* 0x000fe200078ec0ff */
[----:B------:R-:W-:Y:S01]  /*197d0*/  IMAD.MOV.U32 R221, RZ, RZ, R74 ;  /* 0x000000ffffdd7224 */ /* 0x000fe200078e004a */
[----:B------:R-:W-:Y:S05]  /*197e0*/  LDSM.16.MT88.4 R48, [R190+0xb400] ;  /* 0x00b40000be30783b */ /* 0x000fea0000004200 */
[C---:B------:R-:W-:Y:S08]  /*197f0*/  HMMA.16816.F32 R132, R4.reuse, R38, R128 ;  /* 0x000000260484723c */ /* 0x040ff00000001880 */
[C---:B------:R-:W-:Y:S08]  /*19800*/  HMMA.16816.F32 R116, R4.reuse, R22, R152 ;  /* 0x000000160474723c */ /* 0x040ff00000001898 */
[C---:B------:R-:W-:Y:S08]  /*19810*/  HMMA.16816.F32 R128, R4.reuse, R12, R156 ;  /* 0x0000000c0480723c */ /* 0x040ff0000000189c */
[C---:B------:R-:W-:Y:S08]  /*19820*/  HMMA.16816.F32 R140, R4.reuse, R14, R76 ;  /* 0x0000000e048c723c */ /* 0x040ff0000000184c */
[----:B------:R-:W-:Y:S07]  /*19830*/  HMMA.16816.F32 R124, R4, R40, R160 ;  /* 0x00000028047c723c */ /* 0x000fee00000018a0 */
[----:B------:R-:W-:-:S02]  /*19840*/  LOP3.LUT R4, R0, 0xffff, RZ, 0xc0, !PT ;  /* 0x0000ffff00047812 */ /* 0x000fc400078ec0ff */
[--C-:B------:R-:W-:Y:S02]  /*19850*/  SHF.R.U32.HI R5, RZ, 0x10, R0.reuse ;  /* 0x00000010ff057819 */ /* 0x100fe40000011600 */
[----:B------:R-:W-:Y:S02]  /*19860*/  LOP3.LUT R7, R0, 0xff, RZ, 0xc0, !PT ;  /* 0x000000ff00077812 */ /* 0x000fe400078ec0ff */
[----:B------:R-:W-:Y:S02]  /*19870*/  SHF.R.U32.HI R6, RZ, 0x18, R0 ;  /* 0x00000018ff067819 */ /* 0x000fe40000011600 */
[----:B------:R-:W-:Y:S02]  /*19880*/  SHF.R.U32.HI R0, RZ, 0x8, R4 ;  /* 0x00000008ff007819 */ /* 0x000fe40000011604 */
[----:B------:R-:W-:Y:S01]  /*19890*/  LOP3.LUT R4, R5, 0xff, RZ, 0xc0, !PT ;  /* 0x000000ff05047812 */ /* 0x000fe200078ec0ff */
[----:B------:R-:W-:Y:S01]  /*198a0*/  HMMA.16816.F32 R152, R8, R12, R184 ;  /* 0x0000000c0898723c */ /* 0x000fe200000018b8 */
[----:B------:R-:W-:-:S02]  /*198b0*/  SHF.R.U32.HI R5, RZ, 0x18, R2 ;  /* 0x00000018ff057819 */ /* 0x000fc40000011602 */
[----:B------:R-:W-:-:S04]  /*198c0*/  SHF.R.U32.HI R3, RZ, 0x8, R3 ;  /* 0x00000008ff037819 */ /* 0x000fc80000011603 */
[----:B------:R-:W-:Y:S02]  /*198d0*/  LOP3.LUT R12, R2, 0xff, RZ, 0xc0, !PT ;  /* 0x000000ff020c7812 */ /* 0x000fe400078ec0ff */
[----:B------:R-:W-:Y:S02]  /*198e0*/  SHF.R.U32.HI R13, RZ, 0x10, R2 ;  /* 0x00000010ff0d7819 */ /* 0x000fe40000011602 */
[----:B------:R-:W-:Y:S02]  /*198f0*/  PRMT R2, R4, 0x5410, R6 ;  /* 0x0000541004027816 */ /* 0x000fe40000000006 */
[----:B------:R-:W-:Y:S02]  /*19900*/  PRMT R0, R7, 0x5410, R0 ;  /* 0x0000541007007816 */ /* 0x000fe40000000000 */
[----:B------:R-:W-:Y:S01]  /*19910*/  PRMT R3, R12, 0x5410, R3 ;  /* 0x000054100c037816 */ /* 0x000fe20000000003 */
[----:B------:R-:W-:Y:S01]  /*19920*/  HSET2.LE.AND R2, R2, R242, PT ;  /* 0x000000f202027233 */ /* 0x000fe20003803000 */
[----:B------:R-:W-:Y:S01]  /*19930*/  LOP3.LUT R7, R13, 0xff, RZ, 0xc0, !PT ;  /* 0x000000ff0d077812 */ /* 0x000fe200078ec0ff */
[----:B---3--:R-:W-:-:S02]  /*19940*/  IMAD.MOV.U32 R68, RZ, RZ, R103 ;  /* 0x000000ffff447224 */ /* 0x008fc400078e0067 */
[----:B------:R-:W-:Y:S01]  /*19950*/  IMAD.MOV.U32 R69, RZ, RZ, R210 ;  /* 0x000000ffff457224 */ /* 0x000fe200078e00d2 */
[----:B------:R-:W-:Y:S01]  /*19960*/  PRMT R7, R7, 0x5410, R5 ;  /* 0x0000541007077816 */ /* 0x000fe20000000005 */
[----:B------:R-:W-:Y:S02]  /*19970*/  IMAD.MOV.U32 R70, RZ, RZ, R205 ;  /* 0x000000ffff467224 */ /* 0x000fe400078e00cd */
[----:B------:R-:W-:Y:S02]  /*19980*/  IMAD.MOV.U32 R71, RZ, RZ, R211 ;  /* 0x000000ffff477224 */ /* 0x000fe400078e00d3 */
[----:B------:R-:W-:Y:S02]  /*19990*/  IMAD.MOV.U32 R74, RZ, RZ, R109 ;  /* 0x000000ffff4a7224 */ /* 0x000fe400078e006d */
[----:B------:R-:W-:Y:S01]  /*199a0*/  IMAD.MOV.U32 R75, RZ, RZ, R209 ;  /* 0x000000ffff4b7224 */ /* 0x000fe200078e00d1 */
[--C-:B------:R-:W-:Y:S01]  /*199b0*/  HSET2.LE.AND R3, R3, R242.reuse, PT ;  /* 0x000000f203037233 */ /* 0x100fe20003803000 */
[----:B------:R-:W-:Y:S01]  /*199c0*/  IMAD.MOV.U32 R67, RZ, RZ, R102 ;  /* 0x000000ffff437224 */ /* 0x000fe200078e0066 */
[----:B------:R-:W-:Y:S01]  /*199d0*/  LOP3.LUT R5, R169, R2, RZ, 0xc0, !PT ;  /* 0x00000002a9057212 */ /* 0x000fe200078ec0ff */
[----:B------:R-:W-:Y:S01]  /*199e0*/  HMMA.16816.F32 R68, R8, R46, R68 ;  /* 0x0000002e0844723c */ /* 0x000fe20000001844 */
[----:B------:R-:W-:Y:S01]  /*199f0*/  LOP3.LUT R2, R83, R249, R98, 0x96, !PT ;  /* 0x000000f953027212 */ /* 0x000fe200078e9662 */
[----:B------:R-:W-:Y:S01]  /*19a00*/  HSET2.LE.AND R0, R0, R242, PT ;  /* 0x000000f200007233 */ /* 0x000fe20003803000 */
[----:B------:R-:W-:Y:S01]  /*19a10*/  LOP3.LUT R6, R168, R3, RZ, 0xc0, !PT ;  /* 0x00000003a8067212 */ /* 0x000fe200078ec0ff */
[----:B------:R-:W-:-:S02]  /*19a20*/  IMAD.MOV.U32 R184, RZ, RZ, R218 ;  /* 0x000000ffffb87224 */ /* 0x000fc400078e00da */
[----:B------:R-:W-:Y:S02]  /*19a30*/  IMAD.MOV.U32 R185, RZ, RZ, R198 ;  /* 0x000000ffffb97224 */ /* 0x000fe400078e00c6 */
[----:B------:R-:W-:Y:S01]  /*19a40*/  HMMA.16816.F32 R76, R8, R26, R148 ;  /* 0x0000001a084c723c */ /* 0x000fe20000001894 */
[----:B------:R-:W-:Y:S01]  /*19a50*/  IMAD.WIDE.U32 R2, R2, -0x2daee0ad, RZ ;  /* 0xd2511f5302027825 */ /* 0x000fe200078e00ff */
[----:B------:R-:W-:-:S03]  /*19a60*/  LOP3.LUT R4, R170, R0, RZ, 0xc0, !PT ;  /* 0x00000000aa047212 */ /* 0x000fc600078ec0ff */
[----:B------:R-:W-:Y:S02]  /*19a70*/  IMAD.MOV.U32 R186, RZ, RZ, R195 ;  /* 0x000000ffffba7224 */ /* 0x000fe400078e00c3 */
[----:B------:R-:W-:Y:S01]  /*19a80*/  IMAD.MOV.U32 R187, RZ, RZ, R193 ;  /* 0x000000ffffbb7224 */ /* 0x000fe200078e00c1 */
[----:B------:R-:W-:Y:S01]  /*19a90*/  HMMA.16816.F32 R64, R8, R36, R64 ;  /* 0x000000240840723c */ /* 0x000fe20000001840 */
[----:B------:R-:W-:-:S07]  /*19aa0*/  LOP3.LUT R0, R3, R252, R32, 0x96, !PT ;  /* 0x000000fc03007212 */ /* 0x000fce00078e9620 */
[C---:B------:R-:W-:Y:S01]  /*19ab0*/  HMMA.16816.F32 R60, R8.reuse, R38, R60 ;  /* 0x00000026083c723c */ /* 0x040fe2000000183c */
[----:B------:R-:W-:Y:S07]  /*19ac0*/  LDSM.16.MT88.4 R36, [R188+0xb400] ;  /* 0x00b40000bc24783b */ /* 0x000fee0000004200 */
[C---:B------:R-:W-:Y:S01]  /*19ad0*/  HMMA.16816.F32 R144, R8.reuse, R20, R28 ;  /* 0x000000140890723c */ /* 0x040fe2000000181c */
[----:B------:R-:W-:Y:S07]  /*19ae0*/  LDSM.16.MT88.4 R28, [R190+0xa400] ;  /* 0x00a40000be1c783b */ /* 0x000fee0000004200 */
[C---:B------:R-:W-:Y:S01]  /*19af0*/  HMMA.16816.F32 R156, R8.reuse, R14, R220 ;  /* 0x0000000e089c723c */ /* 0x040fe200000018dc */
[----:B------:R-:W-:Y:S01]  /*19b00*/  LOP3.LUT R3, R2, 0xffff, RZ, 0xc0, !PT ;  /* 0x0000ffff02037812 */ /* 0x000fe200078ec0ff */
[----:B------:R-:W-:Y:S01]  /*19b10*/  IMAD.MOV.U32 R57, RZ, RZ, R183 ;  /* 0x000000ffff397224 */ /* 0x000fe200078e00b7 */
[----:B------:R-:W-:Y:S01]  /*19b20*/  HSET2.LE.AND R7, R7, R242, PT ;  /* 0x000000f207077233 */ /* 0x000fe20003803000 */
[----:B------:R-:W-:Y:S01]  /*19b30*/  IMAD.MOV.U32 R54, RZ, RZ, R180 ;  /* 0x000000ffff367224 */ /* 0x000fe200078e00b4 */
[----:B------:R3:W5:Y:S03]  /*19b40*/  LDL.LU R102, [R1+0x240] ;  /* 0x0002400001667983 */ /* 0x0007660000300800 */
[----:B------:R-:W-:Y:S01]  /*19b50*/  HMMA.16816.F32 R148, R8, R22, R224 ;  /* 0x000000160894723c */ /* 0x000fe200000018e0 */
[----:B------:R-:W4:Y:S01]  /*19b60*/  LDSM.16.MT88.4 R20, [R188+0x9400] ;  /* 0x00940000bc14783b */ /* 0x000f220000004200 */
[----:B------:R-:W-:-:S02]  /*19b70*/  LOP3.LUT R14, R0, 0xff, RZ, 0xc0, !PT ;  /* 0x000000ff000e7812 */ /* 0x000fc400078ec0ff */
[----:B------:R-:W-:Y:S01]  /*19b80*/  SHF.R.U32.HI R13, RZ, 0x18, R0 ;  /* 0x00000018ff0d7819 */ /* 0x000fe20000011600 */
[----:B------:R-:W-:-:S03]  /*19b90*/  IMAD.MOV.U32 R55, RZ, RZ, R181 ;  /* 0x000000ffff377224 */ /* 0x000fc600078e00b5 */
[----:B------:R-:W-:Y:S01]  /*19ba0*/  HMMA.16816.F32 R160, R8, R42, R184 ;  /* 0x0000002a08a0723c */ /* 0x000fe200000018b8 */
[----:B------:R-:W-:Y:S01]  /*19bb0*/  SHF.R.U32.HI R12, RZ, 0x18, R2 ;  /* 0x00000018ff0c7819 */ /* 0x000fe20000011602 */
[----:B------:R-:W-:Y:S01]  /*19bc0*/  IMAD.MOV.U32 R56, RZ, RZ, R182 ;  /* 0x000000ffff387224 */ /* 0x000fe200078e00b6 */
[----:B------:R-:W-:Y:S01]  /*19bd0*/  LOP3.LUT R7, R111, R7, RZ, 0xc0, !PT ;  /* 0x000000076f077212 */ /* 0x000fe200078ec0ff */
[----:B------:R3:W5:Y:S04]  /*19be0*/  LDL.LU R103, [R1+0x23c] ;  /* 0x00023c0001677983 */ /* 0x0007680000300800 */
[----:B------:R3:W5:Y:S02]  /*19bf0*/  LDL.LU R210, [R1+0x238] ;  /* 0x0002380001d27983 */ /* 0x0007640000300800 */
[C---:B-1----:R-:W-:Y:S02]  /*19c00*/  HMMA.16816.F32 R168, R4.reuse, R16, R136 ;  /* 0x0000001004a8723c */ /* 0x042fe40000001888 */
[----:B------:R3:W5:Y:S04]  /*19c10*/  LDL.LU R205, [R1+0x234] ;  /* 0x0002340001cd7983 */ /* 0x0007680000300800 */
[----:B------:R3:W5:Y:S02]  /*19c20*/  LDL.LU R211, [R1+0x230] ;  /* 0x0002300001d37983 */ /* 0x0007640000300800 */
[----:B------:R-:W-:Y:S01]  /*19c30*/  HMMA.16816.F32 R172, R4, R18, R132 ;  /* 0x0000001204ac723c */ /* 0x000fe20000001884 */
[----:B--2---:R-:W-:-:S02]  /*19c40*/  IMAD.MOV.U32 R73, RZ, RZ, R108 ;  /* 0x000000ffff497224 */ /* 0x004fc400078e006c */
[----:B------:R-:W-:-:S05]  /*19c50*/  IMAD.MOV.U32 R72, RZ, RZ, R206 ;  /* 0x000000ffff487224 */ /* 0x000fca00078e00ce */
[----:B----4-:R-:W-:Y:S01]  /*19c60*/  HMMA.16816.F32 R112, R4, R20, R112 ;  /* 0x000000140470723c */ /* 0x010fe20000001870 */
[----:B------:R3:W5:Y:S04]  /*19c70*/  LDL.LU R206, [R1+0x22c] ;  /* 0x00022c0001ce7983 */ /* 0x0007680000300800 */
[----:B------:R3:W5:Y:S03]  /*19c80*/  LDL.LU R108, [R1+0x228] ;  /* 0x00022800016c7983 */ /* 0x0007660000300800 */
[C---:B------:R-:W-:Y:S01]  /*19c90*/  HMMA.16816.F32 R72, R8.reuse, R44, R72 ;  /* 0x0000002c0848723c */ /* 0x040fe20000001848 */
[----:B------:R3:W5:Y:S04]  /*19ca0*/  LDL.LU R109, [R1+0x224] ;  /* 0x00022400016d7983 */ /* 0x0007680000300800 */
[----:B------:R3:W5:Y:S03]  /*19cb0*/  LDL.LU R209, [R1+0x220] ;  /* 0x0002200001d17983 */ /* 0x0007660000300800 */
[----:B------:R-:W-:Y:S01]  /*19cc0*/  HMMA.16816.F32 R44, R8, R24, R200 ;  /* 0x00000018082c723c */ /* 0x000fe200000018c8 */
[----:B------:R-:W1:Y:S06]  /*19cd0*/  LDSM.16.MT88.4 R24, [R188+0xa400] ;  /* 0x00a40000bc18783b */ /* 0x000e6c0000004200 */
[----:B------:R-:W-:-:S02]  /*19ce0*/  IMAD.MOV.U32 R200, RZ, RZ, R204 ;  /* 0x000000ffffc87224 */ /* 0x000fc400078e00cc */
[----:B------:R-:W-:Y:S01]  /*19cf0*/  IMAD.MOV.U32 R201, RZ, RZ, R212 ;  /* 0x000000ffffc97224 */ /* 0x000fe200078e00d4 */
[----:B------:R-:W-:Y:S01]  /*19d00*/  HMMA.16816.F32 R104, R4, R22, R104 ;  /* 0x000000160468723c */ /* 0x000fe20000001868 */
[----:B------:R-:W-:Y:S01]  /*19d10*/  IMAD.MOV.U32 R202, RZ, RZ, R207 ;  /* 0x000000ffffca7224 */ /* 0x000fe200078e00cf */
[----:B------:R3:W5:Y:S01]  /*19d20*/  LDL.LU R204, [R1+0x21c] ;  /* 0x00021c0001cc7983 */ /* 0x0007620000300800 */
[----:B------:R-:W-:-:S03]  /*19d30*/  IMAD.MOV.U32 R203, RZ, RZ, R219 ;  /* 0x000000ffffcb7224 */ /* 0x000fc600078e00db */
[----:B------:R3:W5:Y:S04]  /*19d40*/  LDL.LU R212, [R1+0x218] ;  /* 0x0002180001d47983 */ /* 0x0007680000300800 */
[----:B------:R-:W-:Y:S01]  /*19d50*/  HMMA.16816.F32 R164, R8, R40, R200 ;  /* 0x0000002808a4723c */ /* 0x000fe200000018c8 */
[----:B------:R3:W5:Y:S01]  /*19d60*/  LDL.LU R207, [R1+0x214] ;  /* 0x0002140001cf7983 */ /* 0x0007620000300800 */
[----:B------:R-:W-:Y:S02]  /*19d70*/  IMAD.MOV.U32 R42, RZ, RZ, R54 ;  /* 0x000000ffff2a7224 */ /* 0x000fe400078e0036 */
[----:B------:R-:W-:Y:S01]  /*19d80*/  IMAD.MOV.U32 R43, RZ, RZ, R55 ;  /* 0x000000ffff2b7224 */ /* 0x000fe200078e0037 */
[----:B------:R3:W5:Y:S02]  /*19d90*/  LDL.LU R219, [R1+0x210] ;  /* 0x0002100001db7983 */ /* 0x0007640000300800 */
[----:B------:R-:W-:-:S02]  /*19da0*/  LOP3.LUT R8, R0, 0xffff, RZ, 0xc0, !PT ;  /* 0x0000ffff00087812 */ /* 0x000fc400078ec0ff */
[----:B------:R-:W-:Y:S02]  /*19db0*/  SHF.R.U32.HI R9, RZ, 0x10, R0 ;  /* 0x00000010ff097819 */ /* 0x000fe40000011600 */
[----:B------:R-:W-:Y:S02]  /*19dc0*/  LOP3.LUT R10, R2, 0xff, RZ, 0xc0, !PT ;  /* 0x000000ff020a7812 */ /* 0x000fe400078ec0ff */
[----:B------:R-:W-:Y:S01]  /*19dd0*/  SHF.R.U32.HI R11, RZ, 0x10, R2 ;  /* 0x00000010ff0b7819 */ /* 0x000fe20000011602 */
[----:B------:R-:W-:Y:S01]  /*19de0*/  HMMA.16816.F32 R88, R4, R28, R88 ;  /* 0x0000001c0458723c */ /* 0x000fe20000001858 */
[----:B------:R-:W-:Y:S01]  /*19df0*/  SHF.R.U32.HI R0, RZ, 0x8, R3 ;  /* 0x00000008ff007819 */ /* 0x000fe20000011603 */
[----:B------:R3:W5:Y:S01]  /*19e00*/  LDL.LU R218, [R1+0x20c] ;  /* 0x00020c0001da7983 */ /* 0x0007620000300800 */
[----:B------:R-:W-:Y:S02]  /*19e10*/  SHF.R.U32.HI R3, RZ, 0x8, R8 ;  /* 0x00000008ff037819 */ /* 0x000fe40000011608 */
[----:B------:R-:W-:Y:S01]  /*19e20*/  LOP3.LUT R8, R9, 0xff, RZ, 0xc0, !PT ;  /* 0x000000ff09087812 */ /* 0x000fe200078ec0ff */
[----:B------:R3:W5:Y:S01]  /*19e30*/  LDL.LU R198, [R1+0x208] ;  /* 0x0002080001c67983 */ /* 0x0007620000300800 */
[----:B------:R-:W-:-:S02]  /*19e40*/  PRMT R9, R10, 0x5410, R0 ;  /* 0x000054100a097816 */ /* 0x000fc40000000000 */
[----:B------:R-:W-:Y:S01]  /*19e50*/  PRMT R0, R14, 0x5410, R3 ;  /* 0x000054100e007816 */ /* 0x000fe20000000003 */
[----:B-1----:R-:W-:Y:S01]  /*19e60*/  HMMA.16816.F32 R120, R4, R24, R120 ;  /* 0x000000180478723c */ /* 0x002fe20000001878 */
[----:B------:R-:W-:Y:S01]  /*19e70*/  PRMT R2, R8, 0x5410, R13 ;  /* 0x0000541008027816 */ /* 0x000fe2000000000d */
[----:B------:R3:W5:Y:S02]  /*19e80*/  LDL.LU R195, [R1+0x204] ;  /* 0x0002040001c37983 */ /* 0x0007640000300800 */
[--C-:B------:R-:W-:Y:S01]  /*19e90*/  HSET2.LE.AND R0, R0, R242.reuse, PT ;  /* 0x000000f200007233 */ /* 0x100fe20003803000 */
[----:B------:R-:W-:Y:S01]  /*19ea0*/  LOP3.LUT R11, R11, 0xff, RZ, 0xc0, !PT ;  /* 0x000000ff0b0b7812 */ /* 0x000fe200078ec0ff */
[----:B------:R-:W-:Y:S01]  /*19eb0*/  HSET2.LE.AND R2, R2, R242, PT ;  /* 0x000000f202027233 */ /* 0x000fe20003803000 */
[----:B------:R3:W5:Y:S02]  /*19ec0*/  LDL.LU R193, [R1+0x200] ;  /* 0x0002000001c17983 */ /* 0x0007640000300800 */
[----:B------:R-:W-:-:S02]  /*19ed0*/  LOP3.LUT R8, R179, R0, RZ, 0xc0, !PT ;  /* 0x00000000b3087212 */ /* 0x000fc400078ec0ff */
[----:B------:R-:W-:Y:S02]  /*19ee0*/  LOP3.LUT R0, R229, R57, RZ, 0x3c, !PT ;  /* 0x00000039e5007212 */ /* 0x000fe400078e3cff */
[----:B------:R-:W-:-:S03]  /*19ef0*/  PRMT R11, R11, 0x5410, R12 ;  /* 0x000054100b0b7816 */ /* 0x000fc6000000000c */
[----:B------:R-:W-:Y:S01]  /*19f00*/  IMAD.WIDE.U32 R12, R0, -0x326172a9, RZ ;  /* 0xcd9e8d57000c7825 */ /* 0x000fe200078e00ff */
[----:B------:R-:W-:Y:S01]  /*19f10*/  HSET2.LE.AND R3, R9, R242, PT ;  /* 0x000000f209037233 */ /* 0x000fe20003803000 */
[----:B------:R-:W-:-:S03]  /*19f20*/  LOP3.LUT R9, R178, R2, RZ, 0xc0, !PT ;  /* 0x00000002b2097212 */ /* 0x000fc600078ec0ff */
[----:B------:R-:W-:Y:S02]  /*19f30*/  LOP3.LUT R2, R13, R192, R232, 0x96, !PT ;  /* 0x000000c00d027212 */ /* 0x000fe400078e96e8 */
[----:B------:R-:W-:Y:S01]  /*19f40*/  LOP3.LUT R0, R53, R191, R12, 0x96, !PT ;  /* 0x000000bf35007212 */ /* 0x000fe200078e960c */
[----:B------:R-:W-:Y:S01]  /*19f50*/  HMMA.16816.F32 R184, R4, R26, R92 ;  /* 0x0000001a04b8723c */ /* 0x000fe2000000185c */
[----:B------:R-:W-:Y:S01]  /*19f60*/  LOP3.LUT R10, R176, R3, RZ, 0xc0, !PT ;  /* 0x00000003b00a7212 */ /* 0x000fe200078ec0ff */
[----:B------:R-:W-:-:S06]  /*19f70*/  IMAD.WIDE.U32 R2, R2, -0x2daee0ad, RZ ;  /* 0xd2511f5302027825 */ /* 0x000fcc00078e00ff */
[----:B------:R-:W-:Y:S01]  /*19f80*/  HMMA.16816.F32 R96, R4, R30, R116 ;  /* 0x0000001e0460723c */ /* 0x000fe20000001874 */
[----:B------:R-:W-:-:S07]  /*19f90*/  LOP3.LUT R3, R3, R238, R58, 0x96, !PT ;  /* 0x000000ee03037212 */ /* 0x000fce00078e963a */
[C---:B------:R-:W-:Y:S08]  /*19fa0*/  HMMA.16816.F32 R220, R4.reuse, R36, R128 ;  /* 0x0000002404dc723c */ /* 0x040ff00000001880 */
[C---:B------:R-:W-:Y:S08]  /*19fb0*/  HMMA.16816.F32 R224, R4.reuse, R38, R140 ;  /* 0x0000002604e0723c */ /* 0x040ff0000000188c */
[C---:B------:R-:W-:Y:S08]  /*19fc0*/  HMMA.16816.F32 R200, R4.reuse, R48, R124 ;  /* 0x0000003004c8723c */ /* 0x040ff0000000187c */
[----:B------:R-:W-:Y:S07]  /*19fd0*/  HMMA.16816.F32 R180, R4, R50, R84 ;  /* 0x0000003204b4723c */ /* 0x000fee0000001854 */
[----:B------:R-:W-:-:S05]  /*19fe0*/  IMAD.WIDE.U32 R4, R0, -0x2daee0ad, RZ ;  /* 0xd2511f5300047825 */ /* 0x000fca00078e00ff */
[----:B------:R-:W-:Y:S01]  /*19ff0*/  LOP3.LUT R0, R5, R189, R2, 0x96, !PT ;  /* 0x000000bd05007212 */ /* 0x000fe200078e9602 */
[----:B------:R-:W-:-:S04]  /*1a000*/  IMAD.WIDE.U32 R2, R3, -0x326172a9, RZ ;  /* 0xcd9e8d5703027825 */ /* 0x000fc800078e00ff */
[----:B------:R-:W-:Y:S01]  /*1a010*/  IMAD.WIDE.U32 R40, R0, -0x326172a9, RZ ;  /* 0xcd9e8d5700287825 */ /* 0x000fe200078e00ff */
[----:B------:R-:W-:Y:S01]  /*1a020*/  LOP3.LUT R3, R3, R236, R52, 0x96, !PT ;  /* 0x000000ec03037212 */ /* 0x000fe200078e9634 */
[----:B------:R-:W-:-:S03]  /*1a030*/  HSET2.LE.AND R11, R11, R242, PT ;  /* 0x000000f20b0b7233 */ /* 0x000fc60003803000 */
[----:B------:R-:W-:Y:S01]  /*1a040*/  LOP3.LUT R0, R41, R235, R2, 0x96, !PT ;  /* 0x000000eb29007212 */ /* 0x000fe200078e9602 */
[----:B------:R-:W-:Y:S01]  /*1a050*/  IMAD.WIDE.U32 R2, R3, -0x2daee0ad, RZ ;  /* 0xd2511f5303027825 */ /* 0x000fe200078e00ff */
[----:B------:R-:W-:-:S03]  /*1a060*/  LOP3.LUT R11, R177, R11, RZ, 0xc0, !PT ;  /* 0x0000000bb10b7212 */ /* 0x000fc600078ec0ff */
[----:B------:R-:W-:Y:S01]  /*1a070*/  IMAD.WIDE.U32 R32, R0, -0x2daee0ad, RZ ;  /* 0xd2511f5300207825 */ /* 0x000fe200078e00ff */
[----:B------:R-:W-:-:S04]  /*1a080*/  LOP3.LUT R0, R3, R234, R4, 0x96, !PT ;  /* 0x000000ea03007212 */ /* 0x000fc800078e9604 */
[----:B------:R-:W-:Y:S01]  /*1a090*/  LOP3.LUT R2, R33, R231, R2, 0x96, !PT ;  /* 0x000000e721027212 */ /* 0x000fe200078e9602 */
[----:B------:R-:W-:Y:S04]  /*1a0a0*/  HMMA.16816.F32 R84, R8, R16, R64 ;  /* 0x000000100854723c */ /* 0x000fe80000001840 */
[----:B------:R-:W-:-:S04]  /*1a0b0*/  IMAD.WIDE.U32 R2, R2, -0x326172a9, RZ ;  /* 0xcd9e8d5702027825 */ /* 0x000fc800078e00ff */
[----:B------:R-:W-:Y:S01]  /*1a0c0*/  HMMA.16816.F32 R64, R8, R28, R144 ;  /* 0x0000001c0840723c */ /* 0x000fe20000001890 */
[----:B------:R-:W-:Y:S01]  /*1a0d0*/  SHF.R.U32.HI R5, RZ, 0x10, R2 ;  /* 0x00000010ff057819 */ /* 0x000fe20000011602 */
[----:B------:R-:W-:Y:S05]  /*1a0e0*/  LDSM.16.MT88.4 R144, [R190+0xac00] ;  /* 0x00ac0000be90783b */ /* 0x000fea0000004200 */
[----:B------:R-:W-:-:S05]  /*1a0f0*/  IMAD.WIDE.U32 R28, R0, -0x326172a9, RZ ;  /* 0xcd9e8d57001c7825 */ /* 0x000fca00078e00ff */
[----:B------:R-:W-:Y:S02]  /*1a100*/  LOP3.LUT R0, R3, R248, R28, 0x96, !PT ;  /* 0x000000f803007212 */ /* 0x000fe400078e961c */
[----:B------:R-:W-:Y:S02]  /*1a110*/  LOP3.LUT R3, R2, 0xffff, RZ, 0xc0, !PT ;  /* 0x0000ffff02037812 */ /* 0x000fe400078ec0ff */
[----:B------:R-:W-:Y:S02]  /*1a120*/  LOP3.LUT R4, R0, 0xffff, RZ, 0xc0, !PT ;  /* 0x0000ffff00047812 */ /* 0x000fe400078ec0ff */
[----:B------:R-:W-:Y:S02]  /*1a130*/  SHF.R.U32.HI R6, RZ, 0x10, R0 ;  /* 0x00000010ff067819 */ /* 0x000fe40000011600 */
[----:B------:R-:W-:Y:S02]  /*1a140*/  LOP3.LUT R14, R2, 0xff, RZ, 0xc0, !PT ;  /* 0x000000ff020e7812 */ /* 0x000fe400078ec0ff */
[----:B------:R-:W-:-:S02]  /*1a150*/  SHF.R.U32.HI R7, RZ, 0x18, R2 ;  /* 0x00000018ff077819 */ /* 0x000fc40000011602 */
[----:B------:R-:W-:Y:S02]  /*1a160*/  LOP3.LUT R16, R0, 0xff, RZ, 0xc0, !PT ;  /* 0x000000ff00107812 */ /* 0x000fe400078ec0ff */
[----:B------:R-:W-:Y:S02]  /*1a170*/  SHF.R.U32.HI R15, RZ, 0x18, R0 ;  /* 0x00000018ff0f7819 */ /* 0x000fe40000011600 */
[----:B------:R-:W-:Y:S02]  /*1a180*/  SHF.R.U32.HI R2, RZ, 0x8, R3 ;  /* 0x00000008ff027819 */ /* 0x000fe40000011603 */
[----:B------:R-:W-:Y:S02]  /*1a190*/  LOP3.LUT R0, R5, 0xff, RZ, 0xc0, !PT ;  /* 0x000000ff05007812 */ /* 0x000fe400078ec0ff */
[----:B------:R-:W-:Y:S02]  /*1a1a0*/  SHF.R.U32.HI R3, RZ, 0x8, R4 ;  /* 0x00000008ff037819 */ /* 0x000fe40000011604 */
[----:B------:R-:W-:-:S02]  /*1a1b0*/  LOP3.LUT R4, R6, 0xff, RZ, 0xc0, !PT ;  /* 0x000000ff06047812 */ /* 0x000fc400078ec0ff */
[----:B------:R-:W-:Y:S02]  /*1a1c0*/  PRMT R5, R14, 0x5410, R2 ;  /* 0x000054100e057816 */ /* 0x000fe40000000002 */
[----:B------:R-:W-:Y:S02]  /*1a1d0*/  PRMT R7, R0, 0x5410, R7 ;  /* 0x0000541000077816 */ /* 0x000fe40000000007 */
[----:B------:R-:W-:Y:S02]  /*1a1e0*/  PRMT R0, R16, 0x5410, R3 ;  /* 0x0000541010007816 */ /* 0x000fe40000000003 */
[----:B------:R-:W-:-:S03]  /*1a1f0*/  PRMT R2, R4, 0x5410, R15 ;  /* 0x0000541004027816 */ /* 0x000fc6000000000f */
[--C-:B------:R-:W-:Y:S02]  /*1a200*/  HSET2.LE.AND R0, R0, R242.reuse, PT ;  /* 0x000000f200007233 */ /* 0x100fe40003803000 */
[--C-:B------:R-:W-:Y:S02]  /*1a210*/  HSET2.LE.AND R2, R2, R242.reuse, PT ;  /* 0x000000f202027233 */ /* 0x100fe40003803000 */
[--C-:B------:R-:W-:Y:S01]  /*1a220*/  HSET2.LE.AND R3, R5, R242.reuse, PT ;  /* 0x000000f205037233 */ /* 0x100fe20003803000 */
[----:B------:R-:W-:Y:S02]  /*1a230*/  LOP3.LUT R4, R213, R0, RZ, 0xc0, !PT ;  /* 0x00000000d5047212 */ /* 0x000fe400078ec0ff */
[----:B------:R-:W-:Y:S02]  /*1a240*/  LOP3.LUT R5, R196, R2, RZ, 0xc0, !PT ;  /* 0x00000002c4057212 */ /* 0x000fe400078ec0ff */
[----:B------:R-:W-:Y:S02]  /*1a250*/  LOP3.LUT R2, R13, R192, R216, 0x96, !PT ;  /* 0x000000c00d027212 */ /* 0x000fe400078e96d8 */
[----:B------:R-:W-:Y:S01]  /*1a260*/  LOP3.LUT R0, R215, R191, R12, 0x96, !PT ;  /* 0x000000bfd7007212 */ /* 0x000fe200078e960c */
[C---:B------:R-:W-:Y:S01]  /*1a270*/  HMMA.16816.F32 R92, R8.reuse, R22, R68 ;  /* 0x00000016085c723c */ /* 0x040fe20000001844 */
[----:B------:R-:W-:Y:S01]  /*1a280*/  LOP3.LUT R6, R208, R3, RZ, 0xc0, !PT ;  /* 0x00000003d0067212 */ /* 0x000fe200078ec0ff */
[----:B------:R-:W-:Y:S01]  /*1a290*/  IMAD.WIDE.U32 R2, R2, -0x2daee0ad, RZ ;  /* 0xd2511f5302027825 */ /* 0x000fe200078e00ff */
[----:B------:R3:W5:Y:S04]  /*1a2a0*/  LDL.LU.64 R216, [R1+0x1f8] ;  /* 0x0001f80001d87983 */ /* 0x0007680000300a00 */
[----:B------:R3:W5:Y:S01]  /*1a2b0*/  LDL.LU R192, [R1+0x1f4] ;  /* 0x0001f40001c07983 */ /* 0x0007620000300800 */
[C---:B------:R-:W-:Y:S03]  /*1a2c0*/  HMMA.16816.F32 R176, R8.reuse, R20, R72 ;  /* 0x0000001408b0723c */ /* 0x040fe60000001848 */
[----:B------:R3:W5:Y:S04]  /*1a2d0*/  LDL.LU R191, [R1+0x1f0] ;  /* 0x0001f00001bf7983 */ /* 0x0007680000300800 */
[----:B------:R-:W-:Y:S01]  /*1a2e0*/  LDSM.16.MT88.4 R12, [R188+0xb800] ;  /* 0x00b80000bc0c783b */ /* 0x000fe20000004200 */
[C---:B------:R-:W-:Y:S08]  /*1a2f0*/  HMMA.16816.F32 R80, R8.reuse, R18, R60 ;  /* 0x000000120850723c */ /* 0x040ff0000000183c */
[C---:B------:R-:W-:Y:S08]  /*1a300*/  HMMA.16816.F32 R68, R8.reuse, R48, R164 ;  /* 0x000000300844723c */ /* 0x040ff000000018a4 */
[C---:B------:R-:W-:Y:S08]  /*1a310*/  HMMA.16816.F32 R76, R8.reuse, R26, R76 ;  /* 0x0000001a084c723c */ /* 0x040ff0000000184c */
[C---:B------:R-:W-:Y:S08]  /*1a320*/  HMMA.16816.F32 R52, R8.reuse, R36, R152 ;  /* 0x000000240834723c */ /* 0x040ff00000001898 */
[C---:B------:R-:W-:Y:S01]  /*1a330*/  HMMA.16816.F32 R56, R8.reuse, R38, R156 ;  /* 0x000000260838723c */ /* 0x040fe2000000189c */
[----:B------:R-:W-:Y:S01]  /*1a340*/  LOP3.LUT R3, R3, R238, R42, 0x96, !PT ;  /* 0x000000ee03037212 */ /* 0x000fe200078e962a */
[----:B------:R-:W-:Y:S04]  /*1a350*/  LDSM.16.MT88.4 R20, [R188+0xa800] ;  /* 0x00a80000bc14783b */ /* 0x000fe80000004200 */
[----:B------:R-:W-:Y:S02]  /*1a360*/  LDSM.16.MT88.4 R16, [R190+0xa800] ;  /* 0x00a80000be10783b */ /* 0x000fe40000004200 */
[C---:B------:R-:W-:Y:S02]  /*1a370*/  HMMA.16816.F32 R72, R8.reuse, R24, R44 ;  /* 0x000000180848723c */ /* 0x040fe4000000182c */
[----:B------:R-:W1:Y:S04]  /*1a380*/  LDSM.16.MT88.4 R44, [R188+0x9800] ;  /* 0x00980000bc2c783b */ /* 0x000e680000004200 */
[----:B------:R-:W2:Y:S02]  /*1a390*/  LDSM.16.MT88.4 R36, [R190+0x9800] ;  /* 0x00980000be24783b */ /* 0x000ea40000004200 */
[----:B------:R-:W-:Y:S02]  /*1a3a0*/  HMMA.16816.F32 R60, R8, R30, R148 ;  /* 0x0000001e083c723c */ /* 0x000fe40000001894 */
[----:B------:R-:W4:Y:S01]  /*1a3b0*/  LDSM.16.MT88.4 R24, [R190+0xb800] ;  /* 0x00b80000be18783b */ /* 0x000f220000004200 */
[----:B------:R-:W-:-:S03]  /*1a3c0*/  HSET2.LE.AND R7, R7, R242, PT ;  /* 0x000000f207077233 */ /* 0x000fc60003803000 */
[----:B------:R-:W-:Y:S02]  /*1a3d0*/  LDSM.16.MT88.4 R152, [R188+0xac00] ;  /* 0x00ac0000bc98783b */ /* 0x000fe40000004200 */
[----:B------:R-:W-:Y:S01]  /*1a3e0*/  HMMA.16816.F32 R48, R8, R50, R160 ;  /* 0x000000320830723c */ /* 0x000fe200000018a0 */
[----:B------:R-:W-:Y:S01]  /*1a3f0*/  LOP3.LUT R7, R199, R7, RZ, 0xc0, !PT ;  /* 0x00000007c7077212 */ /* 0x000fe200078ec0ff */
[----:B------:R-:W-:Y:S05]  /*1a400*/  LDSM.16.MT88.4 R160, [R190+0x9c00] ;  /* 0x009c0000bea0783b */ /* 0x000fea0000004200 */
[----:B------:R-:W-:-:S05]  /*1a410*/  IMAD.WIDE.U32 R8, R0, -0x2daee0ad, RZ ;  /* 0xd2511f5300087825 */ /* 0x000fca00078e00ff */
[----:B------:R-:W-:Y:S02]  /*1a420*/  LOP3.LUT R0, R9, R189, R2, 0x96, !PT ;  /* 0x000000bd09007212 */ /* 0x000fe400078e9602 */
[----:B------:R3:W5:Y:S01]  /*1a430*/  LDL.LU R189, [R1+0x1ec] ;  /* 0x0001ec0001bd7983 */ /* 0x0007620000300800 */
        /* <DEDUP_REMOVED lines=17> */
[----:B------:R-:W-:Y:S02]  /*1a550*/  LOP3.LUT R3, R8, 0xff, RZ, 0xc0, !PT ;  /* 0x000000ff08037812 */ /* 0x000fe400078ec0ff */
[----:B------:R-:W-:Y:S02]  /*1a560*/  LOP3.LUT R30, R2, 0xff, RZ, 0xc0, !PT ;  /* 0x000000ff021e7812 */ /* 0x000fe400078ec0ff */
[--C-:B------:R-:W-:Y:S02]  /*1a570*/  SHF.R.U32.HI R28, RZ, 0x10, R2.reuse ;  /* 0x00000010ff1c7819 */ /* 0x100fe40000011602 */
[----:B------:R-:W-:Y:S02]  /*1a580*/  SHF.R.U32.HI R33, RZ, 0x18, R2 ;  /* 0x00000018ff217819 */ /* 0x000fe40000011602 */
[----:B------:R-:W-:-:S02]  /*1a590*/  PRMT R2, R3, 0x5410, R9 ;  /* 0x0000541003027816 */ /* 0x000fc40000000009 */
[----:B------:R-:W-:-:S03]  /*1a5a0*/  SHF.R.U32.HI R11, RZ, 0x8, R11 ;  /* 0x00000008ff0b7819 */ /* 0x000fc6000001160b */
[--C-:B------:R-:W-:Y:S01]  /*1a5b0*/  HSET2.LE.AND R2, R2, R242.reuse, PT ;  /* 0x000000f202027233 */ /* 0x100fe20003803000 */
[----:B------:R-:W-:Y:S02]  /*1a5c0*/  PRMT R8, R30, 0x5410, R11 ;  /* 0x000054101e087816 */ /* 0x000fe4000000000b */
[----:B------:R-:W-:Y:S02]  /*1a5d0*/  LOP3.LUT R11, R28, 0xff, RZ, 0xc0, !PT ;  /* 0x000000ff1c0b7812 */ /* 0x000fe400078ec0ff */
[----:B------:R-:W-:Y:S01]  /*1a5e0*/  PRMT R0, R10, 0x5410, R0 ;  /* 0x000054100a007816 */ /* 0x000fe20000000000 */
[--C-:B------:R-:W-:Y:S01]  /*1a5f0*/  HSET2.LE.AND R3, R8, R242.reuse, PT ;  /* 0x000000f208037233 */ /* 0x100fe20003803000 */
[----:B------:R-:W-:Y:S02]  /*1a600*/  PRMT R11, R11, 0x5410, R33 ;  /* 0x000054100b0b7816 */ /* 0x000fe40000000021 */
[----:B------:R-:W-:Y:S02]  /*1a610*/  LOP3.LUT R9, R244, R2, RZ, 0xc0, !PT ;  /* 0x00000002f4097212 */ /* 0x000fe400078ec0ff */
[----:B------:R-:W-:Y:S01]  /*1a620*/  LOP3.LUT R2, R29, R249, R40, 0x96, !PT ;  /* 0x000000f91d027212 */ /* 0x000fe200078e9628 */
[--C-:B------:R-:W-:Y:S01]  /*1a630*/  HSET2.LE.AND R0, R0, R242.reuse, PT ;  /* 0x000000f200007233 */ /* 0x100fe20003803000 */
[----:B------:R-:W-:Y:S01]  /*1a640*/  LOP3.LUT R10, R243, R3, RZ, 0xc0, !PT ;  /* 0x00000003f30a7212 */ /* 0x000fe200078ec0ff */
[----:B------:R-:W-:-:S02]  /*1a650*/  HSET2.LE.AND R11, R11, R242, PT ;  /* 0x000000f20b0b7233 */ /* 0x000fc40003803000 */
[----:B------:R-:W-:Y:S01]  /*1a660*/  IMAD.WIDE.U32 R2, R2, -0x2daee0ad, RZ ;  /* 0xd2511f5302027825 */ /* 0x000fe200078e00ff */
[----:B------:R-:W-:Y:S02]  /*1a670*/  LOP3.LUT R8, R245, R0, RZ, 0xc0, !PT ;  /* 0x00000000f5087212 */ /* 0x000fe400078ec0ff */
[----:B------:R-:W-:Y:S01]  /*1a680*/  LOP3.LUT R11, R241, R11, RZ, 0xc0, !PT ;  /* 0x0000000bf10b7212 */ /* 0x000fe200078ec0ff */
[----:B-1----:R-:W-:Y:S01]  /*1a690*/  HMMA.16816.F32 R140, R4, R44, R112 ;  /* 0x0000002c048c723c */ /* 0x002fe20000001870 */
[----:B------:R-:W-:-:S07]  /*1a6a0*/  LOP3.LUT R0, R3, R252, R32, 0x96, !PT ;  /* 0x000000fc03007212 */ /* 0x000fce00078e9620 */
[C---:B------:R-:W-:Y:S08]  /*1a6b0*/  HMMA.16816.F32 R136, R4.reuse, R46, R104 ;  /* 0x0000002e0488723c */ /* 0x040ff00000001868 */
[C---:B------:R-:W-:Y:S08]  /*1a6c0*/  HMMA.16816.F32 R124, R4.reuse, R20, R120 ;  /* 0x00000014047c723c */ /* 0x040ff00000001878 */
[C---:B------:R-:W-:Y:S08]  /*1a6d0*/  HMMA.16816.F32 R116, R4.reuse, R16, R88 ;  /* 0x000000100474723c */ /* 0x040ff00000001858 */
[----:B------:R-:W-:Y:S01]  /*1a6e0*/  HMMA.16816.F32 R112, R4, R18, R96 ;  /* 0x000000120470723c */ /* 0x000fe20000001860 */
[----:B------:R-:W-:-:S07]  /*1a6f0*/  LOP3.LUT R3, R2, 0xffff, RZ, 0xc0, !PT ;  /* 0x0000ffff02037812 */ /* 0x000fce00078ec0ff */
[C---:B--2---:R-:W-:Y:S08]  /*1a700*/  HMMA.16816.F32 R132, R4.reuse, R36, R168 ;  /* 0x000000240484723c */ /* 0x044ff000000018a8 */
[C---:B------:R-:W-:Y:S08]  /*1a710*/  HMMA.16816.F32 R128, R4.reuse, R38, R172 ;  /* 0x000000260480723c */ /* 0x040ff000000018ac */
[C---:B------:R-:W-:Y:S08]  /*1a720*/  HMMA.16816.F32 R120, R4.reuse, R22, R184 ;  /* 0x000000160478723c */ /* 0x040ff000000018b8 */
[C---:B------:R-:W-:Y:S08]  /*1a730*/  HMMA.16816.F32 R88, R4.reuse, R12, R220 ;  /* 0x0000000c0458723c */ /* 0x040ff000000018dc */
[C---:B------:R-:W-:Y:S08]  /*1a740*/  HMMA.16816.F32 R96, R4.reuse, R14, R224 ;  /* 0x0000000e0460723c */ /* 0x040ff000000018e0 */
[C---:B----4-:R-:W-:Y:S08]  /*1a750*/  HMMA.16816.F32 R148, R4.reuse, R24, R200 ;  /* 0x000000180494723c */ /* 0x050ff000000018c8 */
[----:B------:R-:W-:Y:S08]  /*1a760*/  HMMA.16816.F32 R104, R4, R26, R180 ;  /* 0x0000001a0468723c */ /* 0x000ff000000018b4 */
[----:B------:R-:W-:Y:S01]  /*1a770*/  HMMA.16816.F32 R52, R8, R12, R52 ;  /* 0x0000000c0834723c */ /* 0x000fe20000001834 */
[----:B------:R-:W-:Y:S01]  /*1a780*/  LOP3.LUT R4, R0, 0xffff, RZ, 0xc0, !PT ;  /* 0x0000ffff00047812 */ /* 0x000fe200078ec0ff */
[----:B------:R-:W-:Y:S01]  /*1a790*/  LDSM.16.MT88.4 R168, [R188+0x9c00] ;  /* 0x009c0000bca8783b */ /* 0x000fe20000004200 */
[----:B------:R-:W-:-:S02]  /*1a7a0*/  SHF.R.U32.HI R5, RZ, 0x10, R0 ;  /* 0x00000010ff057819 */ /* 0x000fc40000011600 */
[----:B------:R-:W-:Y:S02]  /*1a7b0*/  SHF.R.U32.HI R7, RZ, 0x18, R0 ;  /* 0x00000018ff077819 */ /* 0x000fe40000011600 */
[----:B------:R-:W-:Y:S02]  /*1a7c0*/  LOP3.LUT R12, R0, 0xff, RZ, 0xc0, !PT ;  /* 0x000000ff000c7812 */ /* 0x000fe400078ec0ff */
[----:B------:R-:W-:Y:S02]  /*1a7d0*/  SHF.R.U32.HI R0, RZ, 0x8, R4 ;  /* 0x00000008ff007819 */ /* 0x000fe40000011604 */
[----:B------:R-:W-:Y:S02]  /*1a7e0*/  LOP3.LUT R4, R5, 0xff, RZ, 0xc0, !PT ;  /* 0x000000ff05047812 */ /* 0x000fe400078ec0ff */
[----:B------:R-:W-:Y:S02]  /*1a7f0*/  LOP3.LUT R6, R2, 0xff, RZ, 0xc0, !PT ;  /* 0x000000ff02067812 */ /* 0x000fe400078ec0ff */
[----:B------:R-:W-:-:S02]  /*1a800*/  SHF.R.U32.HI R13, RZ, 0x10, R2 ;  /* 0x00000010ff0d7819 */ /* 0x000fc40000011602 */
[----:B------:R-:W-:Y:S02]  /*1a810*/  SHF.R.U32.HI R5, RZ, 0x18, R2 ;  /* 0x00000018ff057819 */ /* 0x000fe40000011602 */
[----:B------:R-:W-:Y:S01]  /*1a820*/  PRMT R2, R4, 0x5410, R7 ;  /* 0x0000541004027816 */ /* 0x000fe20000000007 */
[----:B------:R-:W-:Y:S01]  /*1a830*/  HMMA.16816.F32 R164, R8, R36, R84 ;  /* 0x0000002408a4723c */ /* 0x000fe20000001854 */
[----:B------:R-:W-:-:S03]  /*1a840*/  SHF.R.U32.HI R3, RZ, 0x8, R3 ;  /* 0x00000008ff037819 */ /* 0x000fc60000011603 */
[----:B------:R-:W-:Y:S01]  /*1a850*/  HSET2.LE.AND R2, R2, R242, PT ;  /* 0x000000f202027233 */ /* 0x000fe20003803000 */
[----:B------:R-:W-:-:S03]  /*1a860*/  PRMT R3, R6, 0x5410, R3 ;  /* 0x0000541006037816 */ /* 0x000fc60000000003 */
[----:B------:R-:W-:Y:S01]  /*1a870*/  HMMA.16816.F32 R36, R8, R38, R80 ;  /* 0x000000260824723c */ /* 0x000fe20000001850 */
[----:B------:R-:W1:Y:S01]  /*1a880*/  LDSM.16.MT88.4 R80, [R188+0xbc00] ;  /* 0x00bc0000bc50783b */ /* 0x000e620000004200 */
[----:B------:R-:W-:Y:S01]  /*1a890*/  PRMT R0, R12, 0x5410, R0 ;  /* 0x000054100c007816 */ /* 0x000fe20000000000 */
[----:B------:R-:W-:Y:S01]  /*1a8a0*/  HSET2.LE.AND R3, R3, R242, PT ;  /* 0x000000f203037233 */ /* 0x000fe20003803000 */
[----:B------:R-:W-:-:S04]  /*1a8b0*/  LOP3.LUT R4, R13, 0xff, RZ, 0xc0, !PT ;  /* 0x000000ff0d047812 */ /* 0x000fc800078ec0ff */
[----:B------:R-:W-:Y:S01]  /*1a8c0*/  HMMA.16816.F32 R172, R8, R44, R176 ;  /* 0x0000002c08ac723c */ /* 0x000fe200000018b0 */
[----:B------:R-:W-:Y:S01]  /*1a8d0*/  HSET2.LE.AND R0, R0, R242, PT ;  /* 0x000000f200007233 */ /* 0x000fe20003803000 */
[----:B------:R-:W-:-:S06]  /*1a8e0*/  PRMT R4, R4, 0x5410, R5 ;  /* 0x0000541004047816 */ /* 0x000fcc0000000005 */
[C---:B------:R-:W-:Y:S07]  /*1a8f0*/  HMMA.16816.F32 R44, R8.reuse, R46, R92 ;  /* 0x0000002e082c723c */ /* 0x040fee000000185c */
[----:B------:R-:W-:Y:S01]  /*1a900*/  LOP3.LUT R93, R228, R2, RZ, 0xc0, !PT ;  /* 0x00000002e45d7212 */ /* 0x000fe200078ec0ff */
[----:B------:R-:W-:Y:S01]  /*1a910*/  HMMA.16816.F32 R56, R8, R14, R56 ;  /* 0x0000000e0838723c */ /* 0x000fe20000001838 */
[----:B------:R-:W2:Y:S01]  /*1a920*/  LDSM.16.MT88.4 R12, [R190+0xbc00] ;  /* 0x00bc0000be0c783b */ /* 0x000ea20000004200 */
[----:B------:R-:W-:-:S02]  /*1a930*/  LOP3.LUT R2, R31, R249, R110, 0x96, !PT ;  /* 0x000000f91f027212 */ /* 0x000fc400078e966e */
[----:B------:R-:W-:-:S03]  /*1a940*/  LOP3.LUT R94, R239, R3, RZ, 0xc0, !PT ;  /* 0x00000003ef5e7212 */ /* 0x000fc600078ec0ff */
[----:B------:R-:W-:Y:S01]  /*1a950*/  IMAD.WIDE.U32 R2, R2, -0x2daee0ad, RZ ;  /* 0xd2511f5302027825 */ /* 0x000fe200078e00ff */
[----:B------:R-:W-:Y:S01]  /*1a960*/  HSET2.LE.AND R4, R4, R242, PT ;  /* 0x000000f204047233 */ /* 0x000fe20003803000 */
[----:B------:R-:W-:-:S03]  /*1a970*/  LOP3.LUT R92, R240, R0, RZ, 0xc0, !PT ;  /* 0x00000000f05c7212 */ /* 0x000fc600078ec0ff */
[----:B------:R-:W-:Y:S02]  /*1a980*/  LOP3.LUT R0, R3, R252, R42, 0x96, !PT ;  /* 0x000000fc03007212 */ /* 0x000fe400078e962a */
[----:B------:R-:W-:Y:S02]  /*1a990*/  LOP3.LUT R3, R2, 0xffff, RZ, 0xc0, !PT ;  /* 0x0000ffff02037812 */ /* 0x000fe400078ec0ff */
[----:B------:R-:W-:Y:S01]  /*1a9a0*/  LOP3.LUT R95, R230, R4, RZ, 0xc0, !PT ;  /* 0x00000004e65f7212 */ /* 0x000fe200078ec0ff */
[----:B------:R-:W-:Y:S01]  /*1a9b0*/  HMMA.16816.F32 R156, R8, R20, R72 ;  /* 0x00000014089c723c */ /* 0x000fe20000001848 */
[----:B------:R-:W-:Y:S02]  /*1a9c0*/  LOP3.LUT R4, R0, 0xffff, RZ, 0xc0, !PT ;  /* 0x0000ffff00047812 */ /* 0x000fe400078ec0ff */
[----:B------:R-:W-:Y:S02]  /*1a9d0*/  SHF.R.U32.HI R6, RZ, 0x8, R3 ;  /* 0x00000008ff067819 */ /* 0x000fe40000011603 */
[----:B------:R-:W-:-:S02]  /*1a9e0*/  SHF.R.U32.HI R5, RZ, 0x10, R0 ;  /* 0x00000010ff057819 */ /* 0x000fc40000011600 */
[----:B------:R-:W-:Y:S01]  /*1a9f0*/  SHF.R.U32.HI R3, RZ, 0x10, R2 ;  /* 0x00000010ff037819 */ /* 0x000fe20000011602 */
[----:B------:R-:W-:Y:S01]  /*1aa00*/  HMMA.16816.F32 R20, R8, R22, R76 ;  /* 0x000000160814723c */ /* 0x000fe2000000184c */
[----:B------:R-:W-:Y:S02]  /*1aa10*/  LOP3.LUT R7, R2, 0xff, RZ, 0xc0, !PT ;  /* 0x000000ff02077812 */ /* 0x000fe400078ec0ff */
[----:B------:R-:W-:-:S05]  /*1aa20*/  LOP3.LUT R5, R5, 0xff, RZ, 0xc0, !PT ;  /* 0x000000ff05057812 */ /* 0x000fca00078ec0ff */
[----:B------:R-:W-:Y:S01]  /*1aa30*/  HMMA.16816.F32 R64, R8, R16, R64 ;  /* 0x000000100840723c */ /* 0x000fe20000001840 */
[----:B------:R-:W-:-:S07]  /*1aa40*/  PRMT R6, R7, 0x5410, R6 ;  /* 0x0000541007067816 */ /* 0x000fce0000000006 */
[C---:B------:R-:W-:Y:S08]  /*1aa50*/  HMMA.16816.F32 R60, R8.reuse, R18, R60 ;  /* 0x00000012083c723c */ /* 0x040ff0000000183c */
[C---:B------:R-:W-:Y:S08]  /*1aa60*/  HMMA.16816.F32 R84, R8.reuse, R24, R68 ;  /* 0x000000180854723c */ /* 0x040ff00000001844 */
[----:B------:R-:W-:Y:S07]  /*1aa70*/  HMMA.16816.F32 R48, R8, R26, R48 ;  /* 0x0000001a0830723c */ /* 0x000fee0000001830 */
[----:B------:R-:W-:-:S02]  /*1aa80*/  LOP3.LUT R9, R0, 0xff, RZ, 0xc0, !PT ;  /* 0x000000ff00097812 */ /* 0x000fc400078ec0ff */
[----:B------:R-:W-:Y:S02]  /*1aa90*/  SHF.R.U32.HI R8, RZ, 0x18, R0 ;  /* 0x00000018ff087819 */ /* 0x000fe40000011600 */
[----:B------:R-:W-:Y:S02]  /*1aaa0*/  SHF.R.U32.HI R0, RZ, 0x8, R4 ;  /* 0x00000008ff007819 */ /* 0x000fe40000011604 */
[----:B------:R-:W-:Y:S02]  /*1aab0*/  SHF.R.U32.HI R10, RZ, 0x18, R2 ;  /* 0x00000018ff0a7819 */ /* 0x000fe40000011602 */
[----:B------:R-:W-:Y:S02]  /*1aac0*/  LOP3.LUT R4, R3, 0xff, RZ, 0xc0, !PT ;  /* 0x000000ff03047812 */ /* 0x000fe400078ec0ff */
[----:B------:R-:W-:Y:S02]  /*1aad0*/  PRMT R0, R9, 0x5410, R0 ;  /* 0x0000541009007816 */ /* 0x000fe40000000000 */
[----:B------:R-:W-:-:S02]  /*1aae0*/  PRMT R2, R5, 0x5410, R8 ;  /* 0x0000541005027816 */ /* 0x000fc40000000008 */
[----:B------:R-:W-:Y:S01]  /*1aaf0*/  PRMT R4, R4, 0x5410, R10 ;  /* 0x0000541004047816 */ /* 0x000fe2000000000a */
[--C-:B------:R-:W-:Y:S02]  /*1ab00*/  HSET2.LE.AND R0, R0, R242.reuse, PT ;  /* 0x000000f200007233 */ /* 0x100fe40003803000 */
[--C-:B------:R-:W-:Y:S02]  /*1ab10*/  HSET2.LE.AND R2, R2, R242.reuse, PT ;  /* 0x000000f202027233 */ /* 0x100fe40003803000 */
[--C-:B------:R-:W-:Y:S02]  /*1ab20*/  HSET2.LE.AND R3, R6, R242.reuse, PT ;  /* 0x000000f206037233 */ /* 0x100fe40003803000 */
[----:B------:R-:W-:Y:S01]  /*1ab30*/  HSET2.LE.AND R4, R4, R242, PT ;  /* 0x000000f204047233 */ /* 0x000fe20003803000 */
[----:B-1----:R-:W-:Y:S07]  /*1ab40*/  HMMA.16816.F32 R76, R92, R82, R96 ;  /* 0x000000525c4c723c */ /* 0x002fee0000001860 */
[----:B------:R-:W-:-:S02]  /*1ab50*/  LOP3.LUT R96, R251, R0, RZ, 0xc0, !PT ;  /* 0x00000000fb607212 */ /* 0x000fc400078ec0ff */
[----:B------:R-:W-:Y:S02]  /*1ab60*/  LOP3.LUT R97, R250, R2, RZ, 0xc0, !PT ;  /* 0x00000002fa617212 */ /* 0x000fe400078ec0ff */
        /* <DEDUP_REMOVED lines=24> */
[----:B------:R-:W-:-:S07]  /*1acf0*/  IADD3 R196, P0, R34, -0x180, RZ ;  /* 0xfffffe8022c47810 */ /* 0x000fce0007f1e0ff */
[----:B------:R-:W-:Y:S07]  /*1ad00*/  HMMA.16816.F32 R92, R92, R14, R104 ;  /* 0x0000000e5c5c723c */ /* 0x000fee0000001868 */
[----:B------:R-:W-:Y:S01]  /*1ad10*/  IMAD.MOV.U32 R107, RZ, RZ, R197 ;  /* 0x000000ffff6b7224 */ /* 0x000fe200078e00c5 */
[----:B------:R-:W-:Y:S02]  /*1ad20*/  IADD3.X R197, R35, -0x1, RZ, P0, !PT ;  /* 0xffffffff23c57810 */ /* 0x000fe400007fe4ff */
.L_x_809:
[----:B-1-3--:R-:W2:Y:S02]  /*1ad30*/  LDL R0, [R1+0x1a0] ;  /* 0x0001a00001007983 */ /* 0x00aea40000100800 */
[----:B--2---:R-:W-:-:S13]  /*1ad40*/  ISETP.GT.AND P0, PT, R107, R0, PT ;  /* 0x000000006b00720c */ /* 0x004fda0003f04270 */
[----:B------:R-:W-:Y:S05]  /*1ad50*/  @!P0 BRA `(.L_x_818) ;  /* 0x000083d000008947 */ /* 0x000fea0003800000 */
[----:B------:R-:W2:Y:S01]  /*1ad60*/  LDL.LU R6, [R1+0x8c] ;  /* 0x00008c0001067983 */ /* 0x000ea20000300800 */
[----:B-----5:R-:W-:Y:S01]  /*1ad70*/  IMAD.MOV.U32 R106, RZ, RZ, R101 ;  /* 0x000000ffff6a7224 */ /* 0x020fe200078e0065 */
[----:B------:R-:W-:Y:S01]  /*1ad80*/  MOV R105, R102 ;  /* 0x0000006600697202 */ /* 0x000fe20000000f00 */
[----:B------:R-:W-:Y:S01]  /*1ad90*/  IMAD.MOV.U32 R3, RZ, RZ, R103 ;  /* 0x000000ffff037224 */ /* 0x000fe200078e0067 */
[----:B------:R-:W-:Y:S01]  /*1ada0*/  MOV R104, R100 ;  /* 0x0000006400687202 */ /* 0x000fe20000000f00 */
[C---:B--2---:R-:W-:Y:S01]  /*1adb0*/  IMAD.SHL.U32 R4, R6.reuse, 0x8, RZ ;  /* 0x0000000806047824 */ /* 0x044fe200078e00ff */
[----:B------:R-:W-:Y:S01]  /*1adc0*/  SHF.R.S32.HI R2, RZ, 0x1f, R6 ;  /* 0x0000001fff027819 */ /* 0x000fe20000011406 */
[C---:B------:R-:W-:Y:S02]  /*1add0*/  IMAD R5, R6.reuse, 0x48, RZ ;  /* 0x0000004806057824 */ /* 0x040fe400078e02ff */
[C-C-:B------:R-:W-:Y:S01]  /*1ade0*/  IMAD R0, R6.reuse, 0x38, R4.reuse ;  /* 0x0000003806007824 */ /* 0x140fe200078e0204 */
[----:B------:R-:W-:Y:S01]  /*1adf0*/  SHF.R.S32.HI R7, RZ, 0x1f, R4 ;  /* 0x0000001fff077819 */ /* 0x000fe20000011404 */
[----:B------:R-:W-:Y:S01]  /*1ae00*/  IMAD.WIDE.U32 R8, R6, 0x70, RZ ;  /* 0x0000007006087825 */ /* 0x000fe200078e00ff */
[----:B------:R-:W-:-:S02]  /*1ae10*/  SHF.R.S32.HI R6, RZ, 0x1f, R5 ;  /* 0x0000001fff067819 */ /* 0x000fc40000011405 */
[----:B------:R-:W-:Y:S01]  /*1ae20*/  SHF.L.U64.HI R7, R4, 0x1, R7 ;  /* 0x0000000104077819 */ /* 0x000fe20000010207 */
[----:B------:R-:W-:Y:S01]  /*1ae30*/  IMAD R2, R2, 0x70, RZ ;  /* 0x0000007002027824 */ /* 0x000fe200078e02ff */
[----:B------:R-:W-:Y:S01]  /*1ae40*/  IADD3 R0, R0, 0x1, RZ ;  /* 0x0000000100007810 */ /* 0x000fe20007ffe0ff */
[----:B------:R-:W-:Y:S01]  /*1ae50*/  STL.64 [R1+0x178], R8 ;  /* 0x0001780801007387 */ /* 0x000fe20000100a00 */
[----:B------:R-:W-:Y:S02]  /*1ae60*/  IMAD.SHL.U32 R10, R4, 0x2, RZ ;  /* 0x00000002040a7824 */ /* 0x000fe400078e00ff */
[----:B------:R-:W-:Y:S01]  /*1ae70*/  SHF.R.S32.HI R4, RZ, 0x1f, R0 ;  /* 0x0000001fff047819 */ /* 0x000fe20000011400 */
[----:B------:R1:W-:Y:S04]  /*1ae80*/  STL [R1+0x198], R7 ;  /* 0x0001980701007387 */ /* 0x0003e80000100800 */
[----:B------:R2:W-:Y:S01]  /*1ae90*/  STL [R1+0x190], R10 ;  /* 0x0001900a01007387 */ /* 0x0005e20000100800 */
[----:B-1----:R-:W-:-:S02]  /*1aea0*/  SHF.L.U64.HI R7, R5, 0x1, R6 ;  /* 0x0000000105077819 */ /* 0x002fc40000010206 */
[----:B------:R-:W-:Y:S01]  /*1aeb0*/  SHF.L.U32 R6, R5, 0x1, RZ ;  /* 0x0000000105067819 */ /* 0x000fe200000006ff */
[----:B------:R-:W-:Y:S01]  /*1aec0*/  IMAD.IADD R5, R9, 0x1, R2 ;  /* 0x0000000109057824 */ /* 0x000fe200078e0202 */
[C---:B------:R-:W-:Y:S01]  /*1aed0*/  SHF.L.U64.HI R2, R0.reuse, 0x1, R4 ;  /* 0x0000000100027819 */ /* 0x040fe20000010204 */
[----:B------:R2:W-:Y:S01]  /*1aee0*/  STL [R1+0x194], R7 ;  /* 0x0001940701007387 */ /* 0x0005e20000100800 */
[----:B------:R-:W-:-:S03]  /*1aef0*/  SHF.L.U32 R0, R0, 0x1, RZ ;  /* 0x0000000100007819 */ /* 0x000fc600000006ff */
[----:B------:R2:W-:Y:S04]  /*1af00*/  STL [R1+0x18c], R6 ;  /* 0x00018c0601007387 */ /* 0x0005e80000100800 */
[----:B------:R2:W-:Y:S04]  /*1af10*/  STL [R1+0x184], R5 ;  /* 0x0001840501007387 */ /* 0x0005e80000100800 */
[----:B------:R2:W-:Y:S04]  /*1af20*/  STL [R1+0x180], R0 ;  /* 0x0001800001007387 */ /* 0x0005e80000100800 */
[----:B------:R2:W-:Y:S02]  /*1af30*/  STL [R1+0x188], R2 ;  /* 0x0001880201007387 */ /* 0x0005e40000100800 */
.L_x_821:
[----:B--2---:R-:W2:Y:S01]  /*1af40*/  LDL R2, [R1] ;  /* 0x0000000001027983 */ /* 0x004ea20000100800 */
[----:B------:R-:W-:Y:S04]  /*1af50*/  DEPBAR.LE SB0, 0x0 ;  /* 0x000080000000791a */ /* 0x000fe80000000000 */
[----:B------:R-:W3:Y:S01]  /*1af60*/  LDL.64 R8, [R1+0x160] ;  /* 0x0001600001087983 */ /* 0x000ee20000100a00 */
[----:B------:R-:W-:Y:S01]  /*1af70*/  WARPSYNC 0xffffffff ;  /* 0xffffffff00007948 */ /* 0x000fe20003800000 */
[----:B------:R-:W-:Y:S01]  /*1af80*/  IADD3 R234, R107, -0x1, RZ ;  /* 0xffffffff6bea7810 */ /* 0x000fe20007ffe0ff */
[----:B------:R-:W-:Y:S02]  /*1af90*/  BSSY B0, `(.L_x_819) ;  /* 0x0000107000007945 */ /* 0x000fe40003800000 */
[----:B------:R-:W4:Y:S05]  /*1afa0*/  LDL R0, [R1+0x34] ;  /* 0x0000340001007983 */ /* 0x000f2a0000100800 */
[----:B-----5:R-:W5:Y:S05]  /*1afb0*/  LDL R6, [R1+0x30] ;  /* 0x0000300001067983 */ /* 0x020f6a0000100800 */
[----:B------:R-:W2:Y:S05]  /*1afc0*/  LDL.64 R10, [R1+0x1b0] ;  /* 0x0001b000010a7983 */ /* 0x000eaa0000100a00 */
[----:B------:R-:W2:Y:S05]  /*1afd0*/  LDL.64 R4, [R1+0x1b8] ;  /* 0x0001b80001047983 */ /* 0x000eaa0000100a00 */
[----:B------:R-:W-:Y:S01]  /*1afe0*/  BAR.SYNC.DEFER_BLOCKING 0x0 ;  /* 0x0000000000007b1d */ /* 0x000fe20000010000 */
[----:B--2---:R-:W-:Y:S01]  /*1aff0*/  IMAD.MOV.U32 R5, RZ, RZ, R11 ;  /* 0x000000ffff057224 */ /* 0x004fe200078e000b */
[-C--:B------:R-:W-:Y:S04]  /*1b000*/  ISETP.GE.AND P5, PT, R2, R198.reuse, PT ;  /* 0x000000c60200720c */ /* 0x080fe80003fa6270 */
[----:B------:R-:W2:Y:S01]  /*1b010*/  LDL R110, [R1+0x1a0] ;  /* 0x0001a000016e7983 */ /* 0x000ea20000100800 */
[----:B---3--:R-:W-:Y:S02]  /*1b020*/  SHF.L.U64.HI R2, R8, 0x6, R9 ;  /* 0x0000000608027819 */ /* 0x008fe40000010209 */
[----:B----4-:R-:W-:Y:S02]  /*1b030*/  ISETP.GE.AND P3, PT, R0, R198, PT ;  /* 0x000000c60000720c */ /* 0x010fe40003f66270 */
[----:B------:R-:W-:Y:S01]  /*1b040*/  SHF.R.S32.HI R0, RZ, 0x1f, R234 ;  /* 0x0000001fff007819 */ /* 0x000fe200000114ea */
[----:B------:R-:W-:Y:S01]  /*1b050*/  IMAD R2, R2, R234, RZ ;  /* 0x000000ea02027224 */ /* 0x000fe200078e02ff */
[----:B-----5:R-:W-:Y:S01]  /*1b060*/  ISETP.GE.AND P4, PT, R6, R198, PT ;  /* 0x000000c60600720c */ /* 0x020fe20003f86270 */
[----:B------:R-:W-:Y:S04]  /*1b070*/  IMAD.SHL.U32 R6, R8, 0x40, RZ ;  /* 0x0000004008067824 */ /* 0x000fe800078e00ff */
[-C--:B------:R-:W-:Y:S01]  /*1b080*/  IMAD.WIDE.U32 R4, R234, R6.reuse, R4 ;  /* 0x00000006ea047225 */ /* 0x080fe200078e0004 */
[----:B------:R-:W-:Y:S03]  /*1b090*/  @P5 STS [R195+0x9000], RZ ;  /* 0x009000ffc3005388 */ /* 0x000fe60000000800 */
[----:B------:R-:W-:Y:S01]  /*1b0a0*/  IMAD R2, R0, R6, R2 ;  /* 0x0000000600027224 */ /* 0x000fe200078e0202 */
[CC--:B------:R-:W-:Y:S01]  /*1b0b0*/  @!P5 LEA R16, P1, R4.reuse, R218.reuse, 0x1 ;  /* 0x000000da0410d211 */ /* 0x0c0fe200078208ff */
[----:B------:R-:W-:Y:S01]  /*1b0c0*/  @P5 STS [R195+0x9004], RZ ;  /* 0x009004ffc3005388 */ /* 0x000fe20000000800 */
[CC--:B------:R-:W-:Y:S01]  /*1b0d0*/  @!P3 LEA R10, P2, R4.reuse, R218.reuse, 0x1 ;  /* 0x000000da040ab211 */ /* 0x0c0fe200078408ff */
[----:B------:R-:W-:Y:S01]  /*1b0e0*/  IMAD.IADD R2, R5, 0x1, R2 ;  /* 0x0000000105027824 */ /* 0x000fe200078e0202 */
[----:B------:R-:W-:Y:S02]  /*1b0f0*/  @!P4 LEA R12, P0, R4, R218, 0x1 ;  /* 0x000000da040cc211 */ /* 0x000fe400078008ff */
[----:B------:R-:W-:Y:S01]  /*1b100*/  @P5 STS.64 [R195+0x9008], RZ ;  /* 0x009008ffc3005388 */ /* 0x000fe20000000a00 */
[----:B------:R-:W-:Y:S02]  /*1b110*/  LEA R0, P6, R8, R4, 0x5 ;  /* 0x0000000408007211 */ /* 0x000fe400078c28ff */
[CCC-:B------:R-:W-:Y:S02]  /*1b120*/  @!P5 LEA.HI.X R17, R4.reuse, R219.reuse, R2.reuse, 0x1, P1 ;  /* 0x000000db0411d211 */ /* 0x1c0fe400008f0c02 */
[CCC-:B------:R-:W-:Y:S02]  /*1b130*/  @!P4 LEA.HI.X R13, R4.reuse, R219.reuse, R2.reuse, 0x1, P0 ;  /* 0x000000db040dc211 */ /* 0x1c0fe400000f0c02 */
[-C--:B------:R-:W-:Y:S01]  /*1b140*/  @!P3 LEA.HI.X R11, R4, R219.reuse, R2, 0x1, P2 ;  /* 0x000000db040bb211 */ /* 0x080fe200010f0c02 */
[----:B------:R-:W-:Y:S01]  /*1b150*/  @!PT LDS RZ, [RZ] ;  /* 0x00000000fffff984 */ /* 0x000fe20000000800 */
[----:B------:R-:W-:Y:S01]  /*1b160*/  @!PT LDS RZ, [RZ] ;  /* 0x00000000fffff984 */ /* 0x000fe20000000800 */
[----:B------:R-:W-:Y:S01]  /*1b170*/  @!PT LDS RZ, [RZ] ;  /* 0x00000000fffff984 */ /* 0x000fe20000000800 */
[----:B------:R1:W-:Y:S01]  /*1b180*/  @!P5 LDGSTS.E.BYPASS.LTC128B.128 [R195+0x9000], [R16.64] ;  /* 0x0900000010c3dfae */ /* 0x0003e2000b901d44 */
[----:B------:R-:W-:Y:S02]  /*1b190*/  LEA.HI.X R5, R8, R2, R9, 0x5, P6 ;  /* 0x0000000208057211 */ /* 0x000fe400030f2c09 */
[CC--:B------:R-:W-:Y:S02]  /*1b1a0*/  @!P5 LEA R14, P6, R0.reuse, R218.reuse, 0x1 ;  /* 0x000000da000ed211 */ /* 0x0c0fe400078c08ff */
[----:B------:R-:W-:Y:S01]  /*1b1b0*/  @P4 STS.128 [R195+0xa000], RZ ;  /* 0x00a000ffc3004388 */ /* 0x000fe20000000c00 */
[CC--:B------:R-:W-:Y:S02]  /*1b1c0*/  @!P4 LEA R8, P1, R0.reuse, R218.reuse, 0x1 ;  /* 0x000000da0008c211 */ /* 0x0c0fe400078208ff */
[CCC-:B------:R-:W-:Y:S02]  /*1b1d0*/  @!P5 LEA.HI.X R15, R0.reuse, R219.reuse, R5.reuse, 0x1, P6 ;  /* 0x000000db000fd211 */ /* 0x1c0fe400030f0c05 */
[----:B------:R-:W-:Y:S01]  /*1b1e0*/  @!PT LDS RZ, [RZ] ;  /* 0x00000000fffff984 */ /* 0x000fe20000000800 */
[----:B------:R-:W-:Y:S01]  /*1b1f0*/  @!PT LDS RZ, [RZ] ;  /* 0x00000000fffff984 */ /* 0x000fe20000000800 */
[----:B------:R-:W-:Y:S01]  /*1b200*/  @!PT LDS RZ, [RZ] ;  /* 0x00000000fffff984 */ /* 0x000fe20000000800 */
[----:B------:R3:W-:Y:S01]  /*1b210*/  @!P4 LDGSTS.E.BYPASS.LTC128B.128 [R195+0xa000], [R12.64+0x40] ;  /* 0x0a0000400cc3cfae */ /* 0x0007e2000b901d44 */
[CCC-:B------:R-:W-:Y:S02]  /*1b220*/  @!P4 LEA.HI.X R9, R0.reuse, R219.reuse, R5.reuse, 0x1, P1 ;  /* 0x000000db0009c211 */ /* 0x1c0fe400008f0c05 */
[C---:B------:R-:W-:Y:S02]  /*1b230*/  @!P3 LEA R6, P0, R0.reuse, R218, 0x1 ;  /* 0x000000da0006b211 */ /* 0x040fe400078008ff */
[----:B------:R-:W-:Y:S02]  /*1b240*/  @P3 STS.128 [R195+0xb000], RZ ;  /* 0x00b000ffc3003388 */ /* 0x000fe40000000c00 */
[----:B------:R-:W-:Y:S03]  /*1b250*/  @!P3 LEA.HI.X R7, R0, R219, R5, 0x1, P0 ;  /* 0x000000db0007b211 */ /* 0x000fe600000f0c05 */
[----:B------:R-:W-:Y:S01]  /*1b260*/  @!PT LDS RZ, [RZ] ;  /* 0x00000000fffff984 */ /* 0x000fe20000000800 */
[----:B------:R-:W-:Y:S01]  /*1b270*/  @!PT LDS RZ, [RZ] ;  /* 0x00000000fffff984 */ /* 0x000fe20000000800 */
[----:B------:R-:W-:Y:S01]  /*1b280*/  @!PT LDS RZ, [RZ] ;  /* 0x00000000fffff984 */ /* 0x000fe20000000800 */
[----:B------:R4:W-:Y:S05]  /*1b290*/  @!P3 LDGSTS.E.BYPASS.LTC128B.128 [R195+0xb000], [R10.64+0x80] ;  /* 0x0b0000800ac3bfae */ /* 0x0009ea000b901d44 */
[----:B------:R-:W-:Y:S05]  /*1b2a0*/  @P5 STS.128 [R195+0x9800], RZ ;  /* 0x009800ffc3005388 */ /* 0x000fea0000000c00 */
[----:B------:R-:W-:Y:S01]  /*1b2b0*/  @!PT LDS RZ, [RZ] ;  /* 0x00000000fffff984 */ /* 0x000fe20000000800 */
[----:B------:R-:W-:Y:S01]  /*1b2c0*/  @!PT LDS RZ, [RZ] ;  /* 0x00000000fffff984 */ /* 0x000fe20000000800 */
[----:B------:R-:W-:Y:S01]  /*1b2d0*/  @!PT LDS RZ, [RZ] ;  /* 0x00000000fffff984 */ /* 0x000fe20000000800 */
[----:B------:R3:W-:Y:S05]  /*1b2e0*/  @!P5 LDGSTS.E.BYPASS.LTC128B.128 [R195+0x9800], [R14.64] ;  /* 0x098000000ec3dfae */ /* 0x0007ea000b901d44 */
[----:B------:R-:W-:Y:S05]  /*1b2f0*/  @P4 STS.128 [R195+0xa800], RZ ;  /* 0x00a800ffc3004388 */ /* 0x000fea0000000c00 */
        /* <DEDUP_REMOVED lines=8> */
[----:B------:R5:W-:Y:S05]  /*1b380*/  @!P3 LDGSTS.E.BYPASS.LTC128B.128 [R195+0xb800], [R6.64+0x80] ;  /* 0x0b80008006c3bfae */ /* 0x000bea000b901d44 */
[----:B------:R-:W-:Y:S05]  /*1b390*/  LDSM.16.M88.4 R64, [R192] ;  /* 0x00000000c040783b */ /* 0x000fea0000000200 */
[----:B-1----:R-:W5:Y:S05]  /*1b3a0*/  LDSM.16.M88.4 R16, [R189+0x6000] ;  /* 0x00600000bd10783b */ /* 0x002f6a0000000200 */
[----:B------:R-:W4:Y:S05]  /*1b3b0*/  LDSM.16.M88.4 R60, [R192+0x1000] ;  /* 0x00100000c03c783b */ /* 0x000f2a0000000200 */
[----:B------:R-:W1:Y:S05]  /*1b3c0*/  LDSM.16.M88.4 R32, [R189+0x6400] ;  /* 0x00640000bd20783b */ /* 0x000e6a0000000200 */
[----:B------:R-:W0:Y:S05]  /*1b3d0*/  LDGDEPBAR ;  /* 0x00000000000079af */ /* 0x000e2a0000000000 */
[----:B------:R-:W1:Y:S05]  /*1b3e0*/  LDSM.16.M88.4 R48, [R189+0x6800] ;  /* 0x00680000bd30783b */ /* 0x000e6a0000000200 */
[----:B------:R-:W1:Y:S05]  /*1b3f0*/  LDSM.16.M88.4 R100, [R189+0x6c00] ;  /* 0x006c0000bd64783b */ /* 0x000e6a0000000200 */
[----:B------:R-:W-:Y:S05]  /*1b400*/  LDSM.16.M88.4 R176, [R193] ;  /* 0x00000000c1b0783b */ /* 0x000fea0000000200 */
[----:B------:R-:W-:Y:S01]  /*1b410*/  LDSM.16.M88.4 R180, [R193+0x1000] ;  /* 0x00100000c1b4783b */ /* 0x000fe20000000200 */
[-C--:B-----5:R-:W-:Y:S08]  /*1b420*/  HMMA.16816.F32 R4, R64, R16.reuse, RZ ;  /* 0x000000104004723c */ /* 0x0a0ff000000018ff */
[C---:B----4-:R-:W-:Y:S08]  /*1b430*/  HMMA.16816.F32 R8, R60.reuse, R16, RZ ;  /* 0x000000103c08723c */ /* 0x050ff000000018ff */
[-C--:B---3--:R-:W-:Y:S08]  /*1b440*/  HMMA.16816.F32 R12, R60, R18.reuse, RZ ;  /* 0x000000123c0c723c */ /* 0x088ff000000018ff */
[C---:B------:R-:W-:Y:S08]  /*1b450*/  HMMA.16816.F32 R16, R64.reuse, R18, RZ ;  /* 0x000000124010723c */ /* 0x040ff000000018ff */
[-C--:B-1----:R-:W-:Y:S08]  /*1b460*/  HMMA.16816.F32 R20, R64, R32.reuse, RZ ;  /* 0x000000204014723c */ /* 0x082ff000000018ff */
        /* <DEDUP_REMOVED lines=12> */
[-C--:B-1----:R-:W-:Y:S08]  /*1b530*/  HMMA.16816.F32 R4, R176, R100.reuse, R4 ;  /* 0x00000064b004723c */ /* 0x082ff00000001804 */
[C---:B------:R-:W-:Y:S04]  /*1b540*/  HMMA.16816.F32 R8, R180.reuse, R100, R8 ;  /* 0x00000064b408723c */ /* 0x040fe80000001808 */
[----:B--2---:R-:W-:Y:S04]  /*1b550*/  ISETP.GT.AND P0, PT, R234, R110, PT ;  /* 0x0000006eea00720c */ /* 0x004fe80003f04270 */
        /* <DEDUP_REMOVED lines=18> */
[----:B------:R-:W-:Y:S05]  /*1b680*/  LDSM.16.M88.4 R100, [R192+0x2000] ;  /* 0x00200000c064783b */ /* 0x000fea0000000200 */
[----:B------:R-:W1:Y:S02]  /*1b690*/  LDSM.16.M88.4 R176, [R189+0x7000] ;  /* 0x00700000bdb0783b */ /* 0x000e640000000200 */
        /* <DEDUP_REMOVED lines=80> */
[----:B------:R-:W1:Y:S01]  /*1bba0*/  LDSM.16.M88.4 R176, [R191+0x8c00] ;  /* 0x008c0000bfb0783b */ /* 0x000e620000000200 */
[----:B------:R-:W-:Y:S04]  /*1bbb0*/  DEPBAR.LE SB0, 0x0 ;  /* 0x000080000000791a */ /* 0x000fe80000000000 */
[----:B------:R-:W-:Y:S02]  /*1bbc0*/  BAR.SYNC.DEFER_BLOCKING 0x0 ;  /* 0x0000000000007b1d */ /* 0x000fe40000010000 */
[-C--:B-1----:R-:W-:Y:S08]  /*1bbd0*/  HMMA.16816.F32 R52, R100, R176.reuse, R52 ;  /* 0x000000b06434723c */ /* 0x082ff00000001834 */
[C---:B------:R-:W-:Y:S08]  /*1bbe0*/  HMMA.16816.F32 R56, R180.reuse, R176, R56 ;  /* 0x000000b0b438723c */ /* 0x040ff00000001838 */
[-C--:B------:R-:W-:Y:S08]  /*1bbf0*/  HMMA.16816.F32 R60, R180, R178.reuse, R60 ;  /* 0x000000b2b43c723c */ /* 0x080ff0000000183c */
[----:B------:R-:W-:Y:S01]  /*1bc00*/  HMMA.16816.F32 R64, R100, R178, R64 ;  /* 0x000000b26440723c */ /* 0x000fe20000001840 */
[----:B------:R-:W-:Y:S07]  /*1bc10*/  @!UPT UIADD3 URZ, URZ, URZ, URZ ;  /* 0x0000003f3f3ff290 */ /* 0x000fee000fffe03f */
[----:B------:R-:W-:-:S11]  /*1bc20*/  @!P0 BRA `(.L_x_820) ;  /* 0x000003d000008947 */ /* 0x000fd60003800000 */
[----:B------:R-:W2:Y:S01]  /*1bc30*/  LDL R185, [R1+0x1d8] ;  /* 0x0001d80001b97983 */ /* 0x000ea20000100800 */
[----:B------:R-:W-:Y:S03]  /*1bc40*/  IADD3 R0, R107, -0x2, RZ ;  /* 0xfffffffe6b007810 */ /* 0x000fe60007ffe0ff */
[----:B------:R-:W3:Y:S01]  /*1bc50*/  LDL.64 R200, [R1+0x1a8] ;  /* 0x0001a80001c87983 */ /* 0x000ee20000100a00 */
[----:B------:R-:W-:Y:S03]  /*1bc60*/  SHF.R.S32.HI R100, RZ, 0x1f, R0 ;  /* 0x0000001fff647819 */ /* 0x000fe60000011400 */
[----:B------:R-:W4:Y:S04]  /*1bc70*/  LDL.64 R186, [R1+0x1c8] ;  /* 0x0001c80001ba7983 */ /* 0x000f280000100a00 */
[----:B------:R-:W5:Y:S04]  /*1bc80*/  LDL R111, [R1+0x1a4] ;  /* 0x0001a400016f7983 */ /* 0x000f680000100800 */
[----:B------:R-:W4:Y:S04]  /*1bc90*/  LDL R110, [R1+0x1c0] ;  /* 0x0001c000016e7983 */ /* 0x000f280000100800 */
[----:B------:R-:W4:Y:S04]  /*1bca0*/  LDL R184, [R1+0x1c4] ;  /* 0x0001c40001b87983 */ /* 0x000f280000100800 */
[----:B------:R1:W-:Y:S04]  /*1bcb0*/  @P5 STS [R195+0x6000], RZ ;  /* 0x006000ffc3005388 */ /* 0x0003e80000000800 */
[----:B------:R1:W-:Y:S04]  /*1bcc0*/  @P5 STS [R195+0x6004], RZ ;  /* 0x006004ffc3005388 */ /* 0x0003e80000000800 */
[----:B------:R1:W-:Y:S01]  /*1bcd0*/  @P5 STS.64 [R195+0x6008], RZ ;  /* 0x006008ffc3005388 */ /* 0x0003e20000000a00 */
[----:B--2---:R-:W-:Y:S02]  /*1bce0*/  IMAD R2, R185, R0, RZ ;  /* 0x00000000b9027224 */ /* 0x004fe400078e02ff */
[----:B---3--:R-:W-:Y:S02]  /*1bcf0*/  IMAD.MOV.U32 R101, RZ, RZ, R201 ;  /* 0x000000ffff657224 */ /* 0x008fe400078e00c9 */
[-C--:B-----5:R-:W-:Y:S02]  /*1bd00*/  IMAD R2, R100, R111.reuse, R2 ;  /* 0x0000006f64027224 */ /* 0x0a0fe400078e0202 */
[----:B----4-:R-:W-:Y:S04]  /*1bd10*/  IMAD.MOV.U32 R100, RZ, RZ, R186 ;  /* 0x000000ffff647224 */ /* 0x010fe800078e00ba */
[----:B------:R-:W-:Y:S04]  /*1bd20*/  IMAD.WIDE.U32 R100, R0, R111, R100 ;  /* 0x0000006f00647225 */ /* 0x000fe800078e0064 */
[----:B------:R-:W-:Y:S01]  /*1bd30*/  IMAD.IADD R0, R101, 0x1, R2 ;  /* 0x0000000165007824 */ /* 0x000fe200078e0202 */
[CC--:B------:R-:W-:Y:S04]  /*1bd40*/  @!P5 LEA R102, P0, R100.reuse, R216.reuse, 0x1 ;  /* 0x000000d86466d211 */ /* 0x0c0fe800078008ff */
[CCC-:B------:R-:W-:Y:S05]  /*1bd50*/  @!P5 LEA.HI.X R103, R100.reuse, R217.reuse, R0.reuse, 0x1, P0 ;  /* 0x000000d96467d211 */ /* 0x1c0fea00000f0c00 */
[----:B------:R-:W-:Y:S01]  /*1bd60*/  @!PT LDS RZ, [RZ] ;  /* 0x00000000fffff984 */ /* 0x000fe20000000800 */
[----:B------:R-:W-:Y:S01]  /*1bd70*/  @!PT LDS RZ, [RZ] ;  /* 0x00000000fffff984 */ /* 0x000fe20000000800 */
[----:B------:R-:W-:Y:S01]  /*1bd80*/  @!PT LDS RZ, [RZ] ;  /* 0x00000000fffff984 */ /* 0x000fe20000000800 */
[----:B------:R2:W-:Y:S04]  /*1bd90*/  @!P5 LDGSTS.E.BYPASS.LTC128B.128 [R195+0x6000], [R102.64] ;  /* 0x0600000066c3dfae */ /* 0x0005e8000b901d44 */
[----:B------:R1:W-:Y:S01]  /*1bda0*/  @P4 STS.128 [R195+0x7000], RZ ;  /* 0x007000ffc3004388 */ /* 0x0003e20000000c00 */
[CC--:B--2---:R-:W-:Y:S04]  /*1bdb0*/  @!P4 LEA R102, P0, R100.reuse, R216.reuse, 0x1 ;  /* 0x000000d86466c211 */ /* 0x0c4fe800078008ff */
[CCC-:B------:R-:W-:Y:S05]  /*1bdc0*/  @!P4 LEA.HI.X R103, R100.reuse, R217.reuse, R0.reuse, 0x1, P0 ;  /* 0x000000d96467c211 */ /* 0x1c0fea00000f0c00 */
[----:B------:R-:W-:Y:S01]  /*1bdd0*/  @!PT LDS RZ, [RZ] ;  /* 0x00000000fffff984 */ /* 0x000fe20000000800 */
[----:B------:R-:W-:Y:S01]  /*1bde0*/  @!PT LDS RZ, [RZ] ;  /* 0x00000000fffff984 */ /* 0x000fe20000000800 */
[----:B------:R-:W-:Y:S01]  /*1bdf0*/  @!PT LDS RZ, [RZ] ;  /* 0x00000000fffff984 */ /* 0x000fe20000000800 */
[----:B------:R2:W-:Y:S04]  /*1be00*/  @!P4 LDGSTS.E.BYPASS.LTC128B.128 [R195+0x7000], [R102.64+0x40] ;  /* 0x0700004066c3cfae */ /* 0x0005e8000b901d44 */
[----:B------:R1:W-:Y:S01]  /*1be10*/  @P3 STS.128 [R195+0x8000], RZ ;  /* 0x008000ffc3003388 */ /* 0x0003e20000000c00 */
[C---:B--2---:R-:W-:Y:S04]  /*1be20*/  @!P3 LEA R102, P0, R100.reuse, R216, 0x1 ;  /* 0x000000d86466b211 */ /* 0x044fe800078008ff */
[-CC-:B------:R-:W-:Y:S02]  /*1be30*/  @!P3 LEA.HI.X R103, R100, R217.reuse, R0.reuse, 0x1, P0 ;  /* 0x000000d96467b211 */ /* 0x180fe400000f0c00 */
[----:B------:R-:W-:Y:S03]  /*1be40*/  IADD3 R100, P1, R110, R100, RZ ;  /* 0x000000646e647210 */ /* 0x000fe60007f3e0ff */
[----:B------:R-:W-:Y:S01]  /*1be50*/  @!PT LDS RZ, [RZ] ;  /* 0x00000000fffff984 */ /* 0x000fe20000000800 */
[----:B------:R-:W-:Y:S01]  /*1be60*/  @!PT LDS RZ, [RZ] ;  /* 0x00000000fffff984 */ /* 0x000fe20000000800 */
[----:B------:R-:W-:Y:S01]  /*1be70*/  @!PT LDS RZ, [RZ] ;  /* 0x00000000fffff984 */ /* 0x000fe20000000800 */
[----:B------:R2:W-:Y:S01]  /*1be80*/  @!P3 LDGSTS.E.BYPASS.LTC128B.128 [R195+0x8000], [R102.64+0x80] ;  /* 0x0800008066c3bfae */ /* 0x0005e2000b901d44 */
[-C--:B------:R-:W-:Y:S01]  /*1be90*/  @!P5 LEA R110, P0, R100, R216.reuse, 0x1 ;  /* 0x000000d8646ed211 */ /* 0x080fe200078008ff */
[----:B------:R-:W-:Y:S02]  /*1bea0*/  IMAD.X R0, R184, 0x1, R0, P1 ;  /* 0x00000001b8007824 */ /* 0x000fe400008e0600 */
[----:B------:R1:W-:Y:S03]  /*1beb0*/  @P5 STS.128 [R195+0x6800], RZ ;  /* 0x006800ffc3005388 */ /* 0x0003e60000000c00 */
        /* <DEDUP_REMOVED lines=14> */
[----:B------:R-:W-:Y:S05]  /*1bfa0*/  @!P3 LEA.HI.X R103, R100, R217, R0, 0x1, P0 ;  /* 0x000000d96467b211 */ /* 0x000fea00000f0c00 */
[----:B------:R-:W-:Y:S01]  /*1bfb0*/  @!PT LDS RZ, [RZ] ;  /* 0x00000000fffff984 */ /* 0x000fe20000000800 */
[----:B------:R-:W-:Y:S01]  /*1bfc0*/  @!PT LDS RZ, [RZ] ;  /* 0x00000000fffff984 */ /* 0x000fe20000000800 */
[----:B------:R-:W-:Y:S01]  /*1bfd0*/  @!PT LDS RZ, [RZ] ;  /* 0x00000000fffff984 */ /* 0x000fe20000000800 */
[----:B------:R1:W-:Y:S04]  /*1bfe0*/  @!P3 LDGSTS.E.BYPASS.LTC128B.128 [R195+0x8800], [R102.64+0x80] ;  /* 0x0880008066c3bfae */ /* 0x0003e8000b901d44 */
[----:B------:R-:W0:Y:S02]  /*1bff0*/  LDGDEPBAR ;  /* 0x00000000000079af */ /* 0x000e240000000000 */
.L_x_820:
[----:B------:R-:W-:Y:S05]  /*1c000*/  BSYNC B0 ;  /* 0x0000000000007941 */ /* 0x000fea0003800000 */
.L_x_819:
[----:B------:R-:W2:Y:S08]  /*1c010*/  S2R R0, SR_TID.X ;  /* 0x0000000000007919 */ /* 0x000eb00000002100 */
[----:B------:R-:W-:Y:S04]  /*1c020*/  STL [R1+0x1f0], R191 ;  /* 0x0001f0bf01007387 */ /* 0x000fe80000100800 */
[----:B------:R-:W-:Y:S01]  /*1c030*/  STL [R1+0x1ec], R189 ;  /* 0x0001ecbd01007387 */ /* 0x000fe20000100800 */
[----:B--2---:R-:W-:Y:S05]  /*1c040*/  IMAD.SHL.U32 R0, R0, 0x2, RZ ;  /* 0x0000000200007824 */ /* 0x004fea00078e00ff */
[----:B------:R-:W-:Y:S05]  /*1c050*/  LOP3.LUT R0, R0, 0x6, RZ, 0xc0, !PT ;  /* 0x0000000600007812 */ /* 0x000fea00078ec0ff */
[----:B------:R-:W-:Y:S05]  /*1c060*/  IMAD R2, R234, 0x40, R0 ;  /* 0x00000040ea027824 */ /* 0x000fea00078e0200 */
[C---:B------:R-:W-:Y:S02]  /*1c070*/  IADD3 R0, R2.reuse, 0x1, RZ ;  /* 0x0000000102007810 */ /* 0x040fe40007ffe0ff */
[-C--:B------:R-:W-:Y:S02]  /*1c080*/  ISETP.GE.AND P3, PT, R2, R205.reuse, PT ;  /* 0x000000cd0200720c */ /* 0x080fe40003f66270 */
[C---:B------:R-:W-:Y:S02]  /*1c090*/  ISETP.GE.AND P0, PT, R0.reuse, R204, PT ;  /* 0x000000cc0000720c */ /* 0x040fe40003f06270 */
[C---:B------:R-:W-:Y:S02]  /*1c0a0*/  ISETP.GE.AND P2, PT, R0.reuse, R205, PT ;  /* 0x000000cd0000720c */ /* 0x040fe40003f46270 */
[C---:B------:R-:W-:Y:S02]  /*1c0b0*/  ISETP.GE.AND P6, PT, R0.reuse, R207, PT ;  /* 0x000000cf0000720c */ /* 0x040fe40003fc6270 */
[C---:B------:R-:W-:Y:S02]  /*1c0c0*/  ISETP.GE.AND P5, PT, R0.reuse, R206, PT ;  /* 0x000000ce0000720c */ /* 0x040fe40003fa6270 */
[C---:B------:R-:W-:Y:S02]  /*1c0d0*/  ISETP.GE.OR P0, PT, R0.reuse, R209, !P0 ;  /* 0x000000d10000720c */ /* 0x040fe40004706670 */
[C---:B------:R-:W-:Y:S02]  /*1c0e0*/  ISETP.GE.OR P2, PT, R0.reuse, R210, !P2 ;  /* 0x000000d20000720c */ /* 0x040fe40005746670 */
[C---:B------:R-:W-:Y:S02]  /*1c0f0*/  ISETP.GE.OR P6, PT, R0.reuse, R212, !P6 ;  /* 0x000000d40000720c */ /* 0x040fe400077c6670 */
[----:B------:R-:W-:Y:S02]  /*1c100*/  ISETP.GE.OR P5, PT, R0, R211, !P5 ;  /* 0x000000d30000720c */ /* 0x000fe40006fa6670 */
[C---:B------:R-:W-:Y:S01]  /*1c110*/  ISETP.GE.OR P3, PT, R2.reuse, R210, !P3 ;  /* 0x000000d20200720c */ /* 0x040fe20005f66670 */
[----:B------:R-:W2:Y:S01]  /*1c120*/  LD.E R0, [R108.64+0xdc] ;  /* 0x0000dc046c007980 */ /* 0x000ea2000c101900 */
[----:B------:R-:W-:Y:S02]  /*1c130*/  IADD3 R100, R2, 0x9, RZ ;  /* 0x0000000902647810 */ /* 0x000fe40007ffe0ff */
[----:B-1----:R-:W-:Y:S02]  /*1c140*/  FSEL R110, R8, -INF , !P3 ;  /* 0xff800000086e7808 */ /* 0x002fe40005800000 */
[----:B------:R-:W-:Y:S02]  /*1c150*/  IADD3 R8, R2, 0x8, RZ ;  /* 0x0000000802087810 */ /* 0x000fe40007ffe0ff */
[-C--:B------:R-:W-:Y:S02]  /*1c160*/  ISETP.GE.AND P3, PT, R100, R205.reuse, PT ;  /* 0x000000cd6400720c */ /* 0x080fe40003f66270 */
[----:B------:R-:W-:Y:S02]  /*1c170*/  FSEL R111, R11, -INF , !P0 ;  /* 0xff8000000b6f7808 */ /* 0x000fe40004000000 */
[----:B------:R-:W-:Y:S02]  /*1c180*/  FSEL R180, R9, -INF , !P2 ;  /* 0xff80000009b47808 */ /* 0x000fe40005000000 */
[----:B------:R-:W-:Y:S02]  /*1c190*/  IADD3 R11, R2, 0x10, RZ ;  /* 0x00000010020b7810 */ /* 0x000fe40007ffe0ff */
[----:B------:R-:W-:Y:S02]  /*1c1a0*/  ISETP.GE.AND P2, PT, R8, R204, PT ;  /* 0x000000cc0800720c */ /* 0x000fe40003f46270 */
[----:B------:R-:W-:Y:S02]  /*1c1b0*/  ISETP.GE.OR P3, PT, R100, R210, !P3 ;  /* 0x000000d26400720c */ /* 0x000fe40005f66670 */
[-C--:B------:R-:W-:Y:S02]  /*1c1c0*/  ISETP.GE.AND P1, PT, R2, R204.reuse, PT ;  /* 0x000000cc0200720c */ /* 0x080fe40003f26270 */
[C---:B------:R-:W-:Y:S02]  /*1c1d0*/  ISETP.GE.AND P4, PT, R8.reuse, R205, PT ;  /* 0x000000cd0800720c */ /* 0x040fe40003f86270 */
[----:B------:R-:W-:Y:S02]  /*1c1e0*/  ISETP.GE.OR P2, PT, R8, R209, !P2 ;  /* 0x000000d10800720c */ /* 0x000fe40005746670 */
[----:B------:R-:W-:Y:S02]  /*1c1f0*/  FSEL R186, R13, -INF , !P3 ;  /* 0xff8000000dba7808 */ /* 0x000fe40005800000 */
[C---:B------:R-:W-:Y:S02]  /*1c200*/  ISETP.GE.AND P3, PT, R11.reuse, R205, PT ;  /* 0x000000cd0b00720c */ /* 0x040fe40003f66270 */
[C---:B------:R-:W-:Y:S02]  /*1c210*/  IADD3 R9, R2.reuse, 0x18, RZ ;  /* 0x0000001802097810 */ /* 0x040fe40007ffe0ff */
[CC--:B------:R-:W-:Y:S02]  /*1c220*/  ISETP.GE.OR P1, PT, R2.reuse, R209.reuse, !P1 ;  /* 0x000000d10200720c */ /* 0x0c0fe40004f26670 */
[----:B------:R-:W-:Y:S02]  /*1c230*/  IADD3 R101, R2, 0x11, RZ ;  /* 0x0000001102657810 */ /* 0x000fe40007ffe0ff */
[C---:B------:R-:W-:Y:S02]  /*1c240*/  ISETP.GE.AND P0, PT, R11.reuse, R204, PT ;  /* 0x000000cc0b00720c */ /* 0x040fe40003f06270 */
[-C--:B------:R-:W-:Y:S02]  /*1c250*/  ISETP.GE.OR P4, PT, R8, R210.reuse, !P4 ;  /* 0x000000d20800720c */ /* 0x080fe40006786670 */
[----:B------:R-:W-:Y:S02]  /*1c260*/  FSEL R176, R14, -INF , !P2 ;  /* 0xff8000000eb07808 */ /* 0x000fe40005000000 */
[----:B------:R-:W-:Y:S02]  /*1c270*/  ISETP.GE.OR P3, PT, R11, R210, !P3 ;  /* 0x000000d20b00720c */ /* 0x000fe40005f66670 */
[----:B------:R-:W-:Y:S02]  /*1c280*/  FSEL R14, R5, -INF , !P6 ;  /* 0xff800000050e7808 */ /* 0x000fe40007000000 */
        /* <DEDUP_REMOVED lines=8> */
[-C--:B------:R-:W-:Y:S02]  /*1c310*/  ISETP.GE.OR P6, PT, R9, R209.reuse, !P6 ;  /* 0x000000d10900720c */ /* 0x080fe400077c6670 */
[----:B------:R-:W-:Y:S02]  /*1c320*/  ISETP.GE.OR P1, PT, R100, R209, !P1 ;  /* 0x000000d16400720c */ /* 0x000fe40004f26670 */
[----:B------:R-:W-:Y:S02]  /*1c330*/  ISETP.GE.OR P0, PT, R101, R210, !P0 ;  /* 0x000000d26500720c */ /* 0x000fe40004706670 */
[C---:B------:R-:W-:Y:S02]  /*1c340*/  ISETP.GE.OR P3, PT, R2.reuse, R211, !P3 ;  /* 0x000000d30200720c */ /* 0x040fe40005f66670 */
[----:B------:R-:W-:Y:S02]  /*1c350*/  IADD3 R10, R2, 0x19, RZ ;  /* 0x00000019020a7810 */ /* 0x000fe40007ffe0ff */
[----:B------:R-:W-:Y:S02]  /*1c360*/  FSEL R30, R30, -INF , !P6 ;  /* 0xff8000001e1e7808 */ /* 0x000fe40007000000 */
[----:B------:R-:W-:Y:S02]  /*1c370*/  ISETP.GE.AND P6, PT, R100, R206, PT ;  /* 0x000000ce6400720c */ /* 0x000fe40003fc6270 */
[----:B------:R-:W-:Y:S02]  /*1c380*/  FSEL R178, R15, -INF , !P1 ;  /* 0xff8000000fb27808 */ /* 0x000fe40004800000 */
[-C--:B------:R-:W-:Y:S02]  /*1c390*/  ISETP.GE.AND P1, PT, R101, R204.reuse, PT ;  /* 0x000000cc6500720c */ /* 0x080fe40003f26270 */
[----:B------:R-:W-:Y:S02]  /*1c3a0*/  FSEL R25, R25, -INF , !P0 ;  /* 0xff80000019197808 */ /* 0x000fe40004000000 */
[----:B------:R-:W-:Y:S02]  /*1c3b0*/  FSEL R13, R6, -INF , !P3 ;  /* 0xff800000060d7808 */ /* 0x000fe40005800000 */
[----:B------:R-:W-:Y:S02]  /*1c3c0*/  ISETP.GE.AND P0, PT, R10, R204, PT ;  /* 0x000000cc0a00720c */ /* 0x000fe40003f06270 */
[----:B------:R-:W-:Y:S02]  /*1c3d0*/  ISETP.GE.AND P3, PT, R9, R205, PT ;  /* 0x000000cd0900720c */ /* 0x000fe40003f66270 */
[----:B------:R-:W-:Y:S02]  /*1c3e0*/  ISETP.GE.OR P6, PT, R100, R211, !P6 ;  /* 0x000000d36400720c */ /* 0x000fe400077c6670 */
[C---:B------:R-:W-:Y:S02]  /*1c3f0*/  IADD3 R5, R2.reuse, 0x20, RZ ;  /* 0x0000002002057810 */ /* 0x040fe40007ffe0ff */
[----:B------:R-:W-:Y:S02]  /*1c400*/  ISETP.GE.AND P2, PT, R2, R207, PT ;  /* 0x000000cf0200720c */ /* 0x000fe40003f46270 */
[-C--:B------:R-:W-:Y:S02]  /*1c410*/  ISETP.GE.OR P1, PT, R101, R209.reuse, !P1 ;  /* 0x000000d16500720c */ /* 0x080fe40004f26670 */
[----:B------:R-:W-:Y:S02]  /*1c420*/  ISETP.GE.OR P0, PT, R10, R209, !P0 ;  /* 0x000000d10a00720c */ /* 0x000fe40004706670 */
[----:B------:R-:W-:Y:S02]  /*1c430*/  ISETP.GE.OR P3, PT, R9, R210, !P3 ;  /* 0x000000d20900720c */ /* 0x000fe40005f66670 */
[----:B------:R-:W-:Y:S02]  /*1c440*/  FSEL R19, R19, -INF , !P6 ;  /* 0xff80000013137808 */ /* 0x000fe40007000000 */
[----:B------:R-:W-:Y:S02]  /*1c450*/  ISETP.GE.AND P6, PT, R5, R204, PT ;  /* 0x000000cc0500720c */ /* 0x000fe40003fc6270 */
[----:B------:R-:W-:Y:S02]  /*1c460*/  FSEL R26, R26, -INF , !P4 ;  /* 0xff8000001a1a7808 */ /* 0x000fe40006000000 */
[CC--:B------:R-:W-:Y:S02]  /*1c470*/  ISETP.GE.AND P4, PT, R8.reuse, R207.reuse, PT ;  /* 0x000000cf0800720c */ /* 0x0c0fe40003f86270 */
[----:B------:R-:W-:Y:S02]  /*1c480*/  FSEL R27, R27, -INF , !P1 ;  /* 0xff8000001b1b7808 */ /* 0x000fe40004800000 */
[----:B------:R-:W-:Y:S02]  /*1c490*/  ISETP.GE.AND P1, PT, R8, R206, PT ;  /* 0x000000ce0800720c */ /* 0x000fe40003f26270 */
[----:B------:R-:W-:Y:S02]  /*1c4a0*/  ISETP.GE.OR P2, PT, R2, R212, !P2 ;  /* 0x000000d40200720c */ /* 0x000fe40005746670 */
[----:B------:R-:W-:Y:S02]  /*1c4b0*/  FSEL R31, R31, -INF , !P0 ;  /* 0xff8000001f1f7808 */ /* 0x000fe40004000000 */
[C---:B------:R-:W-:Y:S02]  /*1c4c0*/  ISETP.GE.AND P0, PT, R11.reuse, R207, PT ;  /* 0x000000cf0b00720c */ /* 0x040fe40003f06270 */
[----:B------:R-:W-:Y:S02]  /*1c4d0*/  FSEL R28, R28, -INF , !P3 ;  /* 0xff8000001c1c7808 */ /* 0x000fe40005800000 */
[----:B------:R-:W-:Y:S02]  /*1c4e0*/  ISETP.GE.AND P3, PT, R11, R206, PT ;  /* 0x000000ce0b00720c */ /* 0x000fe40003f66270 */
[----:B------:R-:W-:Y:S02]  /*1c4f0*/  ISETP.GE.OR P6, PT, R5, R209, !P6 ;  /* 0x000000d10500720c */ /* 0x000fe400077c6670 */
[CC--:B------:R-:W-:Y:S02]  /*1c500*/  ISETP.GE.OR P4, PT, R8.reuse, R212.reuse, !P4 ;  /* 0x000000d40800720c */ /* 0x0c0fe40006786670 */
[----:B------:R-:W-:Y:S02]  /*1c510*/  ISETP.GE.OR P1, PT, R8, R211, !P1 ;  /* 0x000000d30800720c */ /* 0x000fe40004f26670 */
[----:B------:R-:W-:Y:S02]  /*1c520*/  FSEL R12, R4, -INF , !P2 ;  /* 0xff800000040c7808 */ /* 0x000fe40005000000 */
[----:B------:R-:W-:Y:S02]  /*1c530*/  FSEL R15, R7, -INF , !P5 ;  /* 0xff800000070f7808 */ /* 0x000fe40006800000 */
[----:B------:R-:W-:Y:S02]  /*1c540*/  ISETP.GE.AND P5, PT, R100, R207, PT ;  /* 0x000000cf6400720c */ /* 0x000fe40003fa6270 */
[C---:B------:R-:W-:Y:S02]  /*1c550*/  ISETP.GE.OR P0, PT, R11.reuse, R212, !P0 ;  /* 0x000000d40b00720c */ /* 0x040fe40004706670 */
[----:B------:R-:W-:Y:S02]  /*1c560*/  ISETP.GE.OR P3, PT, R11, R211, !P3 ;  /* 0x000000d30b00720c */ /* 0x000fe40005f66670 */
[----:B------:R-:W-:Y:S02]  /*1c570*/  IADD3 R8, R2, 0x21, RZ ;  /* 0x0000002102087810 */ /* 0x000fe40007ffe0ff */
[----:B------:R-:W-:Y:S02]  /*1c580*/  FSEL R42, R42, -INF , !P6 ;  /* 0xff8000002a2a7808 */ /* 0x000fe40007000000 */
[----:B------:R-:W-:Y:S02]  /*1c590*/  ISETP.GE.AND P6, PT, R101, R206, PT ;  /* 0x000000ce6500720c */ /* 0x000fe40003fc6270 */
[C---:B------:R-:W-:Y:S02]  /*1c5a0*/  IADD3 R4, R2.reuse, 0x28, RZ ;  /* 0x0000002802047810 */ /* 0x040fe40007ffe0ff */
[----:B------:R-:W-:Y:S02]  /*1c5b0*/  IADD3 R7, R2, 0x29, RZ ;  /* 0x0000002902077810 */ /* 0x000fe40007ffe0ff */
[-C--:B------:R-:W-:Y:S02]  /*1c5c0*/  ISETP.GE.AND P2, PT, R10, R205.reuse, PT ;  /* 0x000000cd0a00720c */ /* 0x080fe40003f46270 */
[----:B------:R-:W-:Y:S02]  /*1c5d0*/  ISETP.GE.OR P5, PT, R100, R212, !P5 ;  /* 0x000000d46400720c */ /* 0x000fe40006fa6670 */
[----:B------:R-:W-:Y:S02]  /*1c5e0*/  FSEL R16, R16, -INF , !P4 ;  /* 0xff80000010107808 */ /* 0x000fe40006000000 */
[----:B------:R-:W-:Y:S02]  /*1c5f0*/  FSEL R18, R18, -INF , !P1 ;  /* 0xff80000012127808 */ /* 0x000fe40004800000 */
[-C--:B------:R-:W-:Y:S02]  /*1c600*/  ISETP.GE.AND P1, PT, R8, R204.reuse, PT ;  /* 0x000000cc0800720c */ /* 0x080fe40003f26270 */
[----:B------:R-:W-:Y:S02]  /*1c610*/  ISETP.GE.AND P4, PT, R5, R205, PT ;  /* 0x000000cd0500720c */ /* 0x000fe40003f86270 */
[----:B------:R-:W-:Y:S02]  /*1c620*/  ISETP.GE.OR P6, PT, R101, R211, !P6 ;  /* 0x000000d36500720c */ /* 0x000fe400077c6670 */
[----:B------:R-:W-:Y:S02]  /*1c630*/  FSEL R20, R20, -INF , !P0 ;  /* 0xff80000014147808 */ /* 0x000fe40004000000 */
[----:B------:R-:W-:Y:S02]  /*1c640*/  FSEL R22, R22, -INF , !P3 ;  /* 0xff80000016167808 */ /* 0x000fe40005800000 */
[----:B------:R-:W-:Y:S02]  /*1c650*/  ISETP.GE.AND P0, PT, R7, R204, PT ;  /* 0x000000cc0700720c */ /* 0x000fe40003f06270 */
[----:B------:R-:W-:Y:S02]  /*1c660*/  ISETP.GE.AND P3, PT, R4, R205, PT ;  /* 0x000000cd0400720c */ /* 0x000fe40003f66270 */
[-C--:B------:R-:W-:Y:S02]  /*1c670*/  ISETP.GE.OR P2, PT, R10, R210.reuse, !P2 ;  /* 0x000000d20a00720c */ /* 0x080fe40005746670 */
[----:B------:R-:W-:Y:S02]  /*1c680*/  FSEL R17, R17, -INF , !P5 ;  /* 0xff80000011117808 */ /* 0x000fe40006800000 */
[----:B------:R-:W-:Y:S02]  /*1c690*/  ISETP.GE.AND P5, PT, R101, R207, PT ;  /* 0x000000cf6500720c */ /* 0x000fe40003fa6270 */
[-C--:B------:R-:W-:Y:S02]  /*1c6a0*/  ISETP.GE.OR P1, PT, R8, R209.reuse, !P1 ;  /* 0x000000d10800720c */ /* 0x080fe40004f26670 */
[----:B------:R-:W-:Y:S02]  /*1c6b0*/  ISETP.GE.OR P4, PT, R5, R210, !P4 ;  /* 0x000000d20500720c */ /* 0x000fe40006786670 */
[----:B------:R-:W-:Y:S02]  /*1c6c0*/  FSEL R23, R23, -INF , !P6 ;  /* 0xff80000017177808 */ /* 0x000fe40007000000 */
[C---:B------:R-:W-:Y:S02]  /*1c6d0*/  ISETP.GE.AND P6, PT, R4.reuse, R204, PT ;  /* 0x000000cc0400720c */ /* 0x040fe40003fc6270 */
[----:B------:R-:W-:Y:S02]  /*1c6e0*/  ISETP.GE.OR P0, PT, R7, R209, !P0 ;  /* 0x000000d10700720c */ /* 0x000fe40004706670 */
[----:B------:R-:W-:Y:S02]  /*1c6f0*/  ISETP.GE.OR P3, PT, R4, R210, !P3 ;  /* 0x000000d20400720c */ /* 0x000fe40005f66670 */
[----:B------:R-:W-:Y:S02]  /*1c700*/  FSEL R29, R29, -INF , !P2 ;  /* 0xff8000001d1d7808 */ /* 0x000fe40005000000 */
[----:B------:R-:W-:Y:S02]  /*1c710*/  ISETP.GE.AND P2, PT, R8, R205, PT ;  /* 0x000000cd0800720c */ /* 0x000fe40003f46270 */
[----:B------:R-:W-:Y:S02]  /*1c720*/  FSEL R43, R43, -INF , !P1 ;  /* 0xff8000002b2b7808 */ /* 0x000fe40004800000 */
[C---:B------:R-:W-:Y:S02]  /*1c730*/  ISETP.GE.AND P1, PT, R9.reuse, R207, PT ;  /* 0x000000cf0900720c */ /* 0x040fe40003f26270 */
[----:B------:R-:W-:Y:S02]  /*1c740*/  FSEL R40, R40, -INF , !P4 ;  /* 0xff80000028287808 */ /* 0x000fe40006000000 */
[----:B------:R-:W-:Y:S02]  /*1c750*/  ISETP.GE.AND P4, PT, R9, R206, PT ;  /* 0x000000ce0900720c */ /* 0x000fe40003f86270 */
[----:B------:R-:W-:Y:S02]  /*1c760*/  ISETP.GE.OR P5, PT, R101, R212, !P5 ;  /* 0x000000d46500720c */ /* 0x000fe40006fa6670 */
[----:B------:R-:W-:Y:S02]  /*1c770*/  ISETP.GE.OR P6, PT, R4, R209, !P6 ;  /* 0x000000d10400720c */ /* 0x000fe400077c6670 */
[----:B------:R-:W-:Y:S02]  /*1c780*/  FSEL R47, R47, -INF , !P0 ;  /* 0xff8000002f2f7808 */ /* 0x000fe40004000000 */
[C---:B------:R-:W-:Y:S02]  /*1c790*/  ISETP.GE.AND P0, PT, R5.reuse, R207, PT ;  /* 0x000000cf0500720c */ /* 0x040fe40003f06270 */
[----:B------:R-:W-:Y:S02]  /*1c7a0*/  FSEL R44, R44, -INF , !P3 ;  /* 0xff8000002c2c7808 */ /* 0x000fe40005800000 */
[----:B------:R-:W-:Y:S02]  /*1c7b0*/  ISETP.GE.AND P3, PT, R5, R206, PT ;  /* 0x000000ce0500720c */ /* 0x000fe40003f66270 */
[----:B------:R-:W-:Y:S02]  /*1c7c0*/  ISETP.GE.OR P2, PT, R8, R210, !P2 ;  /* 0x000000d20800720c */ /* 0x000fe40005746670 */
[C---:B------:R-:W-:Y:S02]  /*1c7d0*/  ISETP.GE.OR P1, PT, R9.reuse, R212, !P1 ;  /* 0x000000d40900720c */ /* 0x040fe40004f26670 */
[----:B------:R-:W-:Y:S02]  /*1c7e0*/  ISETP.GE.OR P4, PT, R9, R211, !P4 ;  /* 0x000000d30900720c */ /* 0x000fe40006786670 */
[----:B------:R-:W-:Y:S02]  /*1c7f0*/  FSEL R21, R21, -INF , !P5 ;  /* 0xff80000015157808 */ /* 0x000fe40006800000 */
[----:B------:R-:W-:Y:S02]  /*1c800*/  ISETP.GE.AND P5, PT, R10, R207, PT ;  /* 0x000000cf0a00720c */ /* 0x000fe40003fa6270 */
[----:B------:R-:W-:Y:S02]  /*1c810*/  FSEL R46, R46, -INF , !P6 ;  /* 0xff8000002e2e7808 */ /* 0x000fe40007000000 */
[----:B------:R-:W-:Y:S02]  /*1c820*/  ISETP.GE.AND P6, PT, R10, R206, PT ;  /* 0x000000ce0a00720c */ /* 0x000fe40003fc6270 */
[CC--:B------:R-:W-:Y:S02]  /*1c830*/  ISETP.GE.OR P0, PT, R5.reuse, R212.reuse, !P0 ;  /* 0x000000d40500720c */ /* 0x0c0fe40004706670 */
[----:B------:R-:W-:Y:S02]  /*1c840*/  ISETP.GE.OR P3, PT, R5, R211, !P3 ;  /* 0x000000d30500720c */ /* 0x000fe40005f66670 */
[C---:B------:R-:W-:Y:S02]  /*1c850*/  IADD3 R6, R2.reuse, 0x30, RZ ;  /* 0x0000003002067810 */ /* 0x040fe40007ffe0ff */
[----:B------:R-:W-:Y:S02]  /*1c860*/  IADD3 R5, R2, 0x31, RZ ;  /* 0x0000003102057810 */ /* 0x000fe40007ffe0ff */
[----:B------:R-:W-:Y:S02]  /*1c870*/  FSEL R41, R41, -INF , !P2 ;  /* 0xff80000029297808 */ /* 0x000fe40005000000 */
[----:B------:R-:W-:Y:S02]  /*1c880*/  ISETP.GE.AND P2, PT, R7, R205, PT ;  /* 0x000000cd0700720c */ /* 0x000fe40003f46270 */
[C---:B------:R-:W-:Y:S02]  /*1c890*/  ISETP.GE.OR P5, PT, R10.reuse, R212, !P5 ;  /* 0x000000d40a00720c */ /* 0x040fe40006fa6670 */
[----:B------:R-:W-:Y:S02]  /*1c8a0*/  ISETP.GE.OR P6, PT, R10, R211, !P6 ;  /* 0x000000d30a00720c */ /* 0x000fe400077c6670 */
[----:B------:R-:W-:Y:S02]  /*1c8b0*/  FSEL R32, R32, -INF , !P1 ;  /* 0xff80000020207808 */ /* 0x000fe40004800000 */
[----:B------:R-:W-:Y:S02]  /*1c8c0*/  FSEL R34, R34, -INF , !P4 ;  /* 0xff80000022227808 */ /* 0x000fe40006000000 */
[----:B------:R-:W-:Y:S02]  /*1c8d0*/  ISETP.GE.AND P1, PT, R5, R204, PT ;  /* 0x000000cc0500720c */ /* 0x000fe40003f26270 */
[C---:B------:R-:W-:Y:S02]  /*1c8e0*/  ISETP.GE.AND P4, PT, R6.reuse, R205, PT ;  /* 0x000000cd0600720c */ /* 0x040fe40003f86270 */
[----:B------:R-:W-:Y:S02]  /*1c8f0*/  ISETP.GE.OR P2, PT, R7, R210, !P2 ;  /* 0x000000d20700720c */ /* 0x000fe40005746670 */
[----:B------:R-:W-:Y:S02]  /*1c900*/  FSEL R33, R33, -INF , !P5 ;  /* 0xff80000021217808 */ /* 0x000fe40006800000 */
[----:B------:R-:W-:Y:S02]  /*1c910*/  FSEL R35, R35, -INF , !P6 ;  /* 0xff80000023237808 */ /* 0x000fe40007000000 */
[----:B------:R-:W-:Y:S02]  /*1c920*/  ISETP.GE.AND P6, PT, R6, R204, PT ;  /* 0x000000cc0600720c */ /* 0x000fe40003fc6270 */
[----:B------:R-:W-:Y:S02]  /*1c930*/  ISETP.GE.AND P5, PT, R8, R207, PT ;  /* 0x000000cf0800720c */ /* 0x000fe40003fa6270 */
[----:B------:R-:W-:Y:S02]  /*1c940*/  ISETP.GE.OR P1, PT, R5, R209, !P1 ;  /* 0x000000d10500720c */ /* 0x000fe40004f26670 */
[C---:B------:R-:W-:Y:S02]  /*1c950*/  ISETP.GE.OR P4, PT, R6.reuse, R210, !P4 ;  /* 0x000000d20600720c */ /* 0x040fe40006786670 */
[----:B------:R-:W-:Y:S02]  /*1c960*/  FSEL R45, R45, -INF , !P2 ;  /* 0xff8000002d2d7808 */ /* 0x000fe40005000000 */
[----:B------:R-:W-:Y:S02]  /*1c970*/  ISETP.GE.AND P2, PT, R5, R205, PT ;  /* 0x000000cd0500720c */ /* 0x000fe40003f46270 */
[----:B------:R-:W-:Y:S02]  /*1c980*/  ISETP.GE.OR P6, PT, R6, R209, !P6 ;  /* 0x000000d10600720c */ /* 0x000fe400077c6670 */
[----:B------:R-:W-:Y:S02]  /*1c990*/  FSEL R59, R59, -INF , !P1 ;  /* 0xff8000003b3b7808 */ /* 0x000fe40004800000 */
[----:B------:R-:W-:Y:S02]  /*1c9a0*/  ISETP.GE.AND P1, PT, R4, R207, PT ;  /* 0x000000cf0400720c */ /* 0x000fe40003f26270 */
[----:B------:R-:W-:Y:S02]  /*1c9b0*/  FSEL R56, R56, -INF , !P4 ;  /* 0xff80000038387808 */ /* 0x000fe40006000000 */
[----:B------:R-:W-:Y:S02]  /*1c9c0*/  ISETP.GE.AND P4, PT, R4, R206, PT ;  /* 0x000000ce0400720c */ /* 0x000fe40003f86270 */
[----:B------:R-:W-:Y:S02]  /*1c9d0*/  ISETP.GE.OR P5, PT, R8, R212, !P5 ;  /* 0x000000d40800720c */ /* 0x000fe40006fa6670 */
[----:B------:R-:W-:Y:S02]  /*1c9e0*/  FSEL R58, R58, -INF , !P6 ;  /* 0xff8000003a3a7808 */ /* 0x000fe40007000000 */
[----:B------:R-:W-:Y:S02]  /*1c9f0*/  ISETP.GE.AND P6, PT, R8, R206, PT ;  /* 0x000000ce0800720c */ /* 0x000fe40003fc6270 */
[----:B------:R-:W-:Y:S02]  /*1ca00*/  ISETP.GE.OR P2, PT, R5, R210, !P2 ;  /* 0x000000d20500720c */ /* 0x000fe40005746670 */
[CC--:B------:R-:W-:Y:S02]  /*1ca10*/  ISETP.GE.OR P1, PT, R4.reuse, R212.reuse, !P1 ;  /* 0x000000d40400720c */ /* 0x0c0fe40004f26670 */
[----:B------:R-:W-:Y:S02]  /*1ca20*/  ISETP.GE.OR P4, PT, R4, R211, !P4 ;  /* 0x000000d30400720c */ /* 0x000fe40006786670 */
[C---:B------:R-:W-:Y:S02]  /*1ca30*/  IADD3 R4, R2.reuse, 0x38, RZ ;  /* 0x0000003802047810 */ /* 0x040fe40007ffe0ff */
[----:B------:R-:W-:Y:S02]  /*1ca40*/  IADD3 R2, R2, 0x39, RZ ;  /* 0x0000003902027810 */ /* 0x000fe40007ffe0ff */
[----:B------:R-:W-:Y:S02]  /*1ca50*/  FSEL R37, R37, -INF , !P5 ;  /* 0xff80000025257808 */ /* 0x000fe40006800000 */
[----:B------:R-:W-:Y:S02]  /*1ca60*/  ISETP.GE.AND P5, PT, R7, R207, PT ;  /* 0x000000cf0700720c */ /* 0x000fe40003fa6270 */
[----:B------:R-:W-:Y:S02]  /*1ca70*/  ISETP.GE.OR P6, PT, R8, R211, !P6 ;  /* 0x000000d30800720c */ /* 0x000fe400077c6670 */
[----:B------:R-:W-:Y:S02]  /*1ca80*/  FSEL R57, R57, -INF , !P2 ;  /* 0xff80000039397808 */ /* 0x000fe40005000000 */
[-C--:B------:R-:W-:Y:S02]  /*1ca90*/  ISETP.GE.AND P2, PT, R2, R205.reuse, PT ;  /* 0x000000cd0200720c */ /* 0x080fe40003f46270 */
[----:B------:R-:W-:Y:S02]  /*1caa0*/  ISETP.GE.OR P5, PT, R7, R212, !P5 ;  /* 0x000000d40700720c */ /* 0x000fe40006fa6670 */
[----:B------:R-:W-:Y:S02]  /*1cab0*/  FSEL R38, R38, -INF , !P3 ;  /* 0xff80000026267808 */ /* 0x000fe40005800000 */
[----:B------:R-:W-:Y:S02]  /*1cac0*/  FSEL R39, R39, -INF , !P6 ;  /* 0xff80000027277808 */ /* 0x000fe40007000000 */
[C---:B------:R-:W-:Y:S02]  /*1cad0*/  ISETP.GE.AND P6, PT, R4.reuse, R204, PT ;  /* 0x000000cc0400720c */ /* 0x040fe40003fc6270 */
[----:B------:R-:W-:Y:S02]  /*1cae0*/  ISETP.GE.AND P3, PT, R4, R205, PT ;  /* 0x000000cd0400720c */ /* 0x000fe40003f66270 */
[----:B------:R-:W-:Y:S02]  /*1caf0*/  ISETP.GE.OR P2, PT, R2, R210, !P2 ;  /* 0x000000d20200720c */ /* 0x000fe40005746670 */
[----:B------:R-:W-:Y:S02]  /*1cb00*/  FSEL R49, R49, -INF , !P5 ;  /* 0xff80000031317808 */ /* 0x000fe40006800000 */
[----:B------:R-:W-:Y:S02]  /*1cb10*/  ISETP.GE.AND P5, PT, R4, R207, PT ;  /* 0x000000cf0400720c */ /* 0x000fe40003fa6270 */
[----:B------:R-:W-:Y:S02]  /*1cb20*/  FSEL R50, R50, -INF , !P4 ;  /* 0xff80000032327808 */ /* 0x000fe40006000000 */
[----:B------:R-:W-:Y:S02]  /*1cb30*/  ISETP.GE.AND P4, PT, R4, R206, PT ;  /* 0x000000ce0400720c */ /* 0x000fe40003f86270 */
[----:B------:R-:W-:Y:S02]  /*1cb40*/  FSEL R36, R36, -INF , !P0 ;  /* 0xff80000024247808 */ /* 0x000fe40004000000 */
[----:B------:R-:W-:Y:S02]  /*1cb50*/  ISETP.GE.AND P0, PT, R2, R204, PT ;  /* 0x000000cc0200720c */ /* 0x000fe40003f06270 */
[C---:B------:R-:W-:Y:S02]  /*1cb60*/  ISETP.GE.OR P6, PT, R4.reuse, R209, !P6 ;  /* 0x000000d10400720c */ /* 0x040fe400077c6670 */
[----:B------:R-:W-:Y:S02]  /*1cb70*/  ISETP.GE.OR P3, PT, R4, R210, !P3 ;  /* 0x000000d20400720c */ /* 0x000fe40005f66670 */
[----:B------:R-:W-:Y:S02]  /*1cb80*/  FSEL R61, R61, -INF , !P2 ;  /* 0xff8000003d3d7808 */ /* 0x000fe40005000000 */
[C---:B------:R-:W-:Y:S02]  /*1cb90*/  ISETP.GE.AND P2, PT, R5.reuse, R207, PT ;  /* 0x000000cf0500720c */ /* 0x040fe40003f46270 */
[----:B------:R-:W-:Y:S02]  /*1cba0*/  FSEL R48, R48, -INF , !P1 ;  /* 0xff80000030307808 */ /* 0x000fe40004800000 */
[C---:B------:R-:W-:Y:S02]  /*1cbb0*/  ISETP.GE.AND P1, PT, R5.reuse, R206, PT ;  /* 0x000000ce0500720c */ /* 0x040fe40003f26270 */
[C---:B------:R-:W-:Y:S02]  /*1cbc0*/  ISETP.GE.OR P5, PT, R4.reuse, R212, !P5 ;  /* 0x000000d40400720c */ /* 0x040fe40006fa6670 */
[----:B------:R-:W-:Y:S02]  /*1cbd0*/  ISETP.GE.OR P4, PT, R4, R211, !P4 ;  /* 0x000000d30400720c */ /* 0x000fe40006786670 */
[----:B------:R-:W-:Y:S02]  /*1cbe0*/  FMNMX.FTZ R4, R110, R104, !PT ;  /* 0x000000686e047209 */ /* 0x000fe40007810000 */
[----:B------:R-:W-:Y:S02]  /*1cbf0*/  ISETP.GE.OR P0, PT, R2, R209, !P0 ;  /* 0x000000d10200720c */ /* 0x000fe40004706670 */
[C---:B------:R-:W-:Y:S02]  /*1cc00*/  ISETP.GE.OR P2, PT, R5.reuse, R212, !P2 ;  /* 0x000000d40500720c */ /* 0x040fe40005746670 */
[----:B------:R-:W-:Y:S02]  /*1cc10*/  ISETP.GE.OR P1, PT, R5, R211, !P1 ;  /* 0x000000d30500720c */ /* 0x000fe40004f26670 */
[----:B------:R-:W-:Y:S02]  /*1cc20*/  FMNMX.FTZ R4, R180, R4, !PT ;  /* 0x00000004b4047209 */ /* 0x000fe40007810000 */
[----:B------:R-:W-:Y:S02]  /*1cc30*/  FMNMX.FTZ R5, R12, R105, !PT ;  /* 0x000000690c057209 */ /* 0x000fe40007810000 */
[----:B------:R-:W-:Y:S02]  /*1cc40*/  FSEL R63, R63, -INF , !P0 ;  /* 0xff8000003f3f7808 */ /* 0x000fe40004000000 */
[----:B------:R-:W-:Y:S02]  /*1cc50*/  ISETP.GE.AND P0, PT, R6, R207, PT ;  /* 0x000000cf0600720c */ /* 0x000fe40003f06270 */
[----:B------:R-:W-:Y:S02]  /*1cc60*/  FSEL R60, R60, -INF , !P3 ;  /* 0xff8000003c3c7808 */ /* 0x000fe40005800000 */
[----:B------:R-:W-:Y:S02]  /*1cc70*/  ISETP.GE.AND P3, PT, R6, R206, PT ;  /* 0x000000ce0600720c */ /* 0x000fe40003f66270 */
[----:B------:R-:W-:Y:S02]  /*1cc80*/  FMNMX.FTZ R4, R185, R4, !PT ;  /* 0x00000004b9047209 */ /* 0x000fe40007810000 */
        /* <DEDUP_REMOVED lines=32> */
[----:B------:R-:W-:Y:S02]  /*1ce90*/  FSEL R52, R52, -INF , !P0 ;  /* 0xff80000034347808 */ /* 0x000fe40004000000 */
[----:B------:R-:W-:Y:S02]  /*1cea0*/  FMNMX.FTZ R4, R56, R4, !PT ;  /* 0x0000000438047209 */ /* 0x000fe40007810000 */
[----:B------:R-:W-:Y:S02]  /*1ceb0*/  FMNMX.FTZ R5, R38, R5, !PT ;  /* 0x0000000526057209 */ /* 0x000fe40007810000 */
[----:B------:R-:W-:Y:S02]  /*1cec0*/  FMNMX.FTZ R6, R49, R6, !PT ;  /* 0x0000000631067209 */ /* 0x000fe40007810000 */
[----:B------:R-:W-:Y:S02]  /*1ced0*/  FSEL R51, R51, -INF , !P6 ;  /* 0xff80000033337808 */ /* 0x000fe40007000000 */
[----:B------:R-:W-:Y:S02]  /*1cee0*/  ISETP.GE.AND P6, PT, R2, R207, PT ;  /* 0x000000cf0200720c */ /* 0x000fe40003fc6270 */
[----:B------:R-:W-:Y:S02]  /*1cef0*/  FMNMX.FTZ R4, R57, R4, !PT ;  /* 0x0000000439047209 */ /* 0x000fe40007810000 */
        /* <DEDUP_REMOVED lines=9> */
[----:B------:R-:W-:Y:S02]  /*1cf90*/  FSEL R54, R54, -INF , !P3 ;  /* 0xff80000036367808 */ /* 0x000fe40005800000 */
[----:B------:R-:W-:Y:S02]  /*1cfa0*/  FSEL R65, R65, -INF , !P6 ;  /* 0xff80000041417808 */ /* 0x000fe40007000000 */
[----:B------:R-:W-:Y:S02]  /*1cfb0*/  FMNMX.FTZ R4, R51, R4, !PT ;  /* 0x0000000433047209 */ /* 0x000fe40007810000 */
[----:B------:R-:W-:Y:S02]  /*1cfc0*/  FMNMX.FTZ R6, R64, R6, !PT ;  /* 0x0000000640067209 */ /* 0x000fe40007810000 */
[----:B------:R-:W-:Y:S02]  /*1cfd0*/  FMNMX.FTZ R103, R111, R103, !PT ;  /* 0x000000676f677209 */ /* 0x000fe40007810000 */
[----:B------:R-:W-:Y:S02]  /*1cfe0*/  FMNMX.FTZ R5, R54, R4, !PT ;  /* 0x0000000436057209 */ /* 0x000fe40007810000 */
[----:B------:R-:W-:Y:S02]  /*1cff0*/  FMNMX.FTZ R4, R65, R6, !PT ;  /* 0x0000000641047209 */ /* 0x000fe40007810000 */
[----:B------:R-:W-:Y:S02]  /*1d000*/  ISETP.GE.AND P0, PT, R2, R206, PT ;  /* 0x000000ce0200720c */ /* 0x000fe40003f06270 */
[----:B------:R-:W-:Y:S01]  /*1d010*/  FSEL R55, R55, -INF , !P1 ;  /* 0xff80000037377808 */ /* 0x000fe20004800000 */
[----:B------:R-:W1:Y:S01]  /*1d020*/  SHFL.BFLY PT, R7, R4, 0x2, 0x1f ;  /* 0x0c401f0004077f89 */ /* 0x000e6200000e0000 */
[----:B------:R-:W-:Y:S02]  /*1d030*/  FMNMX.FTZ R103, R176, R103, !PT ;  /* 0x00000067b0677209 */ /* 0x000fe40007810000 */
[----:B------:R-:W-:Y:S02]  /*1d040*/  FMNMX.FTZ R100, R61, R100, !PT ;  /* 0x000000643d647209 */ /* 0x000fe40007810000 */
[----:B------:R-:W-:Y:S02]  /*1d050*/  ISETP.GE.OR P0, PT, R2, R211, !P0 ;  /* 0x000000d30200720c */ /* 0x000fe40004706670 */
[----:B------:R-:W-:Y:S01]  /*1d060*/  FSEL R66, R66, -INF , !P4 ;  /* 0xff80000042427808 */ /* 0x000fe20006000000 */
[----:B------:R-:W3:Y:S01]  /*1d070*/  SHFL.BFLY PT, R8, R100, 0x2, 0x1f ;  /* 0x0c401f0064087f89 */ /* 0x000ee200000e0000 */
[----:B------:R-:W-:Y:S02]  /*1d080*/  FMNMX.FTZ R2, R55, R5, !PT ;  /* 0x0000000537027209 */ /* 0x000fe40007810000 */
[----:B------:R-:W-:Y:S02]  /*1d090*/  FMNMX.FTZ R103, R178, R103, !PT ;  /* 0x00000067b2677209 */ /* 0x000fe40007810000 */
[----:B------:R-:W-:Y:S02]  /*1d0a0*/  FSEL R67, R67, -INF , !P0 ;  /* 0xff80000043437808 */ /* 0x000fe40004000000 */
[----:B------:R-:W-:Y:S02]  /*1d0b0*/  FMNMX.FTZ R2, R66, R2, !PT ;  /* 0x0000000242027209 */ /* 0x000fe40007810000 */
[----:B------:R-:W-:Y:S02]  /*1d0c0*/  FMNMX.FTZ R103, R26, R103, !PT ;  /* 0x000000671a677209 */ /* 0x000fe40007810000 */
[----:B------:R-:W-:Y:S02]  /*1d0d0*/  FMNMX.FTZ R2, R67, R2, !PT ;  /* 0x0000000243027209 */ /* 0x000fe40007810000 */
[----:B------:R-:W-:Y:S02]  /*1d0e0*/  FMNMX.FTZ R103, R27, R103, !PT ;  /* 0x000000671b677209 */ /* 0x000fe40007810000 */
[----:B-1----:R-:W-:Y:S01]  /*1d0f0*/  FMNMX.FTZ R4, R4, R7, !PT ;  /* 0x0000000704047209 */ /* 0x002fe20007810000 */
[----:B------:R-:W1:Y:S01]  /*1d100*/  SHFL.BFLY PT, R5, R2, 0x2, 0x1f ;  /* 0x0c401f0002057f89 */ /* 0x000e6200000e0000 */
[----:B------:R-:W-:Y:S04]  /*1d110*/  FMNMX.FTZ R103, R30, R103, !PT ;  /* 0x000000671e677209 */ /* 0x000fe80007810000 */
[----:B------:R-:W-:Y:S02]  /*1d120*/  FMNMX.FTZ R103, R31, R103, !PT ;  /* 0x000000671f677209 */ /* 0x000fe40007810000 */
[----:B---3--:R-:W-:Y:S01]  /*1d130*/  FMNMX.FTZ R100, R100, R8, !PT ;  /* 0x0000000864647209 */ /* 0x008fe20007810000 */
[----:B------:R-:W3:Y:S01]  /*1d140*/  SHFL.BFLY PT, R102, R4, 0x1, 0x1f ;  /* 0x0c201f0004667f89 */ /* 0x000ee200000e0000 */
[----:B------:R-:W-:Y:S04]  /*1d150*/  FMNMX.FTZ R103, R42, R103, !PT ;  /* 0x000000672a677209 */ /* 0x000fe80007810000 */
[----:B------:R-:W-:Y:S03]  /*1d160*/  FMNMX.FTZ R103, R43, R103, !PT ;  /* 0x000000672b677209 */ /* 0x000fe60007810000 */
[----:B------:R-:W4:Y:S01]  /*1d170*/  SHFL.BFLY PT, R8, R100, 0x1, 0x1f ;  /* 0x0c201f0064087f89 */ /* 0x000f2200000e0000 */
[----:B------:R-:W-:Y:S04]  /*1d180*/  FMNMX.FTZ R103, R46, R103, !PT ;  /* 0x000000672e677209 */ /* 0x000fe80007810000 */
[----:B------:R-:W-:Y:S02]  /*1d190*/  FMNMX.FTZ R103, R47, R103, !PT ;  /* 0x000000672f677209 */ /* 0x000fe40007810000 */
[----:B-1----:R-:W-:Y:S02]  /*1d1a0*/  FMNMX.FTZ R2, R2, R5, !PT ;  /* 0x0000000502027209 */ /* 0x002fe40007810000 */
[----:B------:R-:W-:Y:S03]  /*1d1b0*/  FMNMX.FTZ R103, R58, R103, !PT ;  /* 0x000000673a677209 */ /* 0x000fe60007810000 */
[----:B------:R-:W1:Y:S01]  /*1d1c0*/  SHFL.BFLY PT, R101, R2, 0x1, 0x1f ;  /* 0x0c201f0002657f89 */ /* 0x000e6200000e0000 */
[----:B------:R-:W-:Y:S02]  /*1d1d0*/  FMNMX.FTZ R103, R59, R103, !PT ;  /* 0x000000673b677209 */ /* 0x000fe40007810000 */
[----:B---3--:R-:W-:Y:S02]  /*1d1e0*/  FMNMX.FTZ R102, R4, R102, !PT ;  /* 0x0000006604667209 */ /* 0x008fe40007810000 */
[----:B------:R-:W-:Y:S02]  /*1d1f0*/  FMNMX.FTZ R103, R62, R103, !PT ;  /* 0x000000673e677209 */ /* 0x000fe40007810000 */
[----:B------:R-:W-:Y:S02]  /*1d200*/  FSETP.NEU.FTZ.AND P3, PT, R102, -INF , PT ;  /* 0xff8000006600780b */ /* 0x000fe40003f7d000 */
[----:B------:R-:W-:Y:S02]  /*1d210*/  FMNMX.FTZ R103, R63, R103, !PT ;  /* 0x000000673f677209 */ /* 0x000fe40007810000 */
[----:B----4-:R-:W-:Y:S01]  /*1d220*/  FMNMX.FTZ R100, R100, R8, !PT ;  /* 0x0000000864647209 */ /* 0x010fe20007810000 */
[----:B--2---:R-:W-:Y:S02]  /*1d230*/  FMUL.FTZ R8, R0, R102 ;  /* 0x0000006600087220 */ /* 0x004fe40000410000 */
[----:B------:R-:W2:Y:S01]  /*1d240*/  SHFL.BFLY PT, R9, R103, 0x2, 0x1f ;  /* 0x0c401f0067097f89 */ /* 0x000ea200000e0000 */
[----:B------:R-:W-:Y:S01]  /*1d250*/  FSETP.NEU.FTZ.AND P1, PT, R100, -INF , PT ;  /* 0xff8000006400780b */ /* 0x000fe20003f3d000 */
[----:B------:R-:W-:Y:S01]  /*1d260*/  FMUL.FTZ R10, R0, R100 ;  /* 0x00000064000a7220 */ /* 0x000fe20000410000 */
[----:B------:R-:W-:Y:S04]  /*1d270*/  FSEL R8, R8, RZ, P3 ;  /* 0x000000ff08087208 */ /* 0x000fe80001800000 */
[----:B------:R-:W-:Y:S01]  /*1d280*/  FSEL R10, R10, RZ, P1 ;  /* 0x000000ff0a0a7208 */ /* 0x000fe20000800000 */
[-CC-:B------:R-:W-:Y:S01]  /*1d290*/  FFMA.FTZ R191, R65, R0.reuse, -R8.reuse ;  /* 0x0000000041bf7223 */ /* 0x180fe20000010808 */
[----:B-1----:R-:W-:Y:S01]  /*1d2a0*/  FMNMX.FTZ R101, R2, R101, !PT ;  /* 0x0000006502657209 */ /* 0x002fe20007810000 */
[-C--:B------:R-:W-:Y:S02]  /*1d2b0*/  FFMA.FTZ R2, R12, R0.reuse, -R8 ;  /* 0x000000000c027223 */ /* 0x080fe40000010808 */
[----:B------:R-:W3:Y:S01]  /*1d2c0*/  LDL.LU R12, [R1+0x28] ;  /* 0x00002800010c7983 */ /* 0x000ee20000300800 */
[----:B------:R-:W-:Y:S01]  /*1d2d0*/  FSETP.NEU.FTZ.AND P2, PT, R101, -INF , PT ;  /* 0xff8000006500780b */ /* 0x000fe20003f5d000 */
[----:B------:R1:W-:Y:S01]  /*1d2e0*/  MUFU.EX2 R181, R2 ;  /* 0x0000000200b57308 */ /* 0x0003e20000000800 */
[-C--:B------:R-:W-:Y:S02]  /*1d2f0*/  FFMA.FTZ R4, R110, R0.reuse, -R10 ;  /* 0x000000006e047223 */ /* 0x080fe4000001080a */
[-CC-:B------:R-:W-:Y:S02]  /*1d300*/  FFMA.FTZ R221, R32, R0.reuse, -R8.reuse ;  /* 0x0000000020dd7223 */ /* 0x180fe40000010808 */
[-CC-:B------:R-:W-:Y:S02]  /*1d310*/  FFMA.FTZ R225, R33, R0.reuse, -R8.reuse ;  /* 0x0000000021e17223 */ /* 0x180fe40000010808 */
[-CC-:B------:R-:W-:Y:S01]  /*1d320*/  FFMA.FTZ R231, R36, R0.reuse, -R8.reuse ;  /* 0x0000000024e77223 */ /* 0x180fe20000010808 */
[----:B--2---:R-:W-:Y:S01]  /*1d330*/  FMNMX.FTZ R103, R103, R9, !PT ;  /* 0x0000000967677209 */ /* 0x004fe20007810000 */
[----:B------:R-:W-:Y:S01]  /*1d340*/  FMUL.FTZ R9, R0, R101 ;  /* 0x0000006500097220 */ /* 0x000fe20000410000 */
[----:B------:R2:W-:Y:S01]  /*1d350*/  MUFU.EX2 R213, R4 ;  /* 0x0000000400d57308 */ /* 0x0005e20000000800 */
[-CC-:B------:R-:W-:Y:S02]  /*1d360*/  FFMA.FTZ R233, R37, R0.reuse, -R8.reuse ;  /* 0x0000000025e97223 */ /* 0x180fe40000010808 */
[----:B------:R-:W4:Y:S01]  /*1d370*/  SHFL.BFLY PT, R6, R103, 0x1, 0x1f ;  /* 0x0c201f0067067f89 */ /* 0x000f2200000e0000 */
[----:B------:R-:W-:Y:S01]  /*1d380*/  FSEL R9, R9, RZ, P2 ;  /* 0x000000ff09097208 */ /* 0x000fe20001000000 */
[-CC-:B------:R-:W-:Y:S02]  /*1d390*/  FFMA.FTZ R240, R48, R0.reuse, -R8.reuse ;  /* 0x0000000030f07223 */ /* 0x180fe40000010808 */
[-CC-:B------:R-:W-:Y:S02]  /*1d3a0*/  FFMA.FTZ R243, R49, R0.reuse, -R8.reuse ;  /* 0x0000000031f37223 */ /* 0x180fe40000010808 */
[-CC-:B------:R-:W-:Y:S02]  /*1d3b0*/  FFMA.FTZ R227, R38, R0.reuse, -R9.reuse ;  /* 0x0000000026e37223 */ /* 0x180fe40000010809 */
[-CC-:B------:R-:W-:Y:S02]  /*1d3c0*/  FFMA.FTZ R189, R66, R0.reuse, -R9.reuse ;  /* 0x0000000042bd7223 */ /* 0x180fe40000010809 */
[-CC-:B-1----:R-:W-:Y:S02]  /*1d3d0*/  FFMA.FTZ R2, R13, R0.reuse, -R9.reuse ;  /* 0x000000000d027223 */ /* 0x182fe40000010809 */
[----:B------:R-:W3:Y:S01]  /*1d3e0*/  LDL.LU R13, [R1+0x2c] ;  /* 0x00002c00010d7983 */ /* 0x000ee20000300800 */
[-CC-:B------:R-:W-:Y:S01]  /*1d3f0*/  FFMA.FTZ R247, R52, R0.reuse, -R8.reuse ;  /* 0x0000000034f77223 */ /* 0x180fe20000010808 */
[----:B------:R1:W-:Y:S01]  /*1d400*/  MUFU.EX2 R187, R2 ;  /* 0x0000000200bb7308 */ /* 0x0003e20000000800 */
[-CC-:B------:R-:W-:Y:S02]  /*1d410*/  FFMA.FTZ R250, R53, R0.reuse, -R8.reuse ;  /* 0x0000000035fa7223 */ /* 0x180fe40000010808 */
[-CC-:B------:R-:W-:Y:S02]  /*1d420*/  FFMA.FTZ R22, R22, R0.reuse, -R9.reuse ;  /* 0x0000000016167223 */ /* 0x180fe40000010809 */
[-CC-:B------:R-:W-:Y:S02]  /*1d430*/  FFMA.FTZ R220, R34, R0.reuse, -R9.reuse ;  /* 0x0000000022dc7223 */ /* 0x180fe40000010809 */
[-C--:B--2---:R-:W-:Y:S02]  /*1d440*/  FFMA.FTZ R4, R16, R0.reuse, -R8 ;  /* 0x0000000010047223 */ /* 0x084fe40000010808 */
[--C-:B------:R-:W-:Y:S01]  /*1d450*/  FFMA.FTZ R223, R35, R0, -R9.reuse ;  /* 0x0000000023df7223 */ /* 0x100fe20000010809 */
[----:B----4-:R-:W-:Y:S01]  /*1d460*/  FMNMX.FTZ R103, R103, R6, !PT ;  /* 0x0000000667677209 */ /* 0x010fe20007810000 */
[-CC-:B------:R-:W-:Y:S01]  /*1d470*/  FFMA.FTZ R229, R39, R0.reuse, -R9.reuse ;  /* 0x0000000027e57223 */ /* 0x180fe20000010809 */
[----:B------:R2:W-:Y:S01]  /*1d480*/  MUFU.EX2 R203, R4 ;  /* 0x0000000400cb7308 */ /* 0x0005e20000000800 */
[-CC-:B------:R-:W-:Y:S01]  /*1d490*/  FFMA.FTZ R239, R50, R0.reuse, -R9.reuse ;  /* 0x0000000032ef7223 */ /* 0x180fe20000010809 */
[----:B------:R-:W-:Y:S01]  /*1d4a0*/  FSETP.NEU.FTZ.AND P0, PT, R103, -INF , PT ;  /* 0xff8000006700780b */ /* 0x000fe20003f1d000 */
[----:B------:R-:W-:Y:S02]  /*1d4b0*/  FMUL.FTZ R7, R0, R103 ;  /* 0x0000006700077220 */ /* 0x000fe40000410000 */
[-CC-:B------:R-:W-:Y:S02]  /*1d4c0*/  FFMA.FTZ R241, R51, R0.reuse, -R9.reuse ;  /* 0x0000000033f17223 */ /* 0x180fe40000010809 */
[-CC-:B------:R-:W-:Y:S01]  /*1d4d0*/  FFMA.FTZ R245, R54, R0.reuse, -R9.reuse ;  /* 0x0000000036f57223 */ /* 0x180fe20000010809 */
[----:B------:R-:W-:Y:S01]  /*1d4e0*/  FSEL R7, R7, RZ, P0 ;  /* 0x000000ff07077208 */ /* 0x000fe20000000000 */
[-C--:B------:R-:W-:Y:S02]  /*1d4f0*/  FFMA.FTZ R248, R55, R0.reuse, -R9 ;  /* 0x0000000037f87223 */ /* 0x080fe40000010809 */
[-C--:B------:R-:W-:Y:S02]  /*1d500*/  FFMA.FTZ R214, R25, R0.reuse, -R10 ;  /* 0x0000000019d67223 */ /* 0x080fe4000001080a */
[-CC-:B-1----:R-:W-:Y:S02]  /*1d510*/  FFMA.FTZ R2, R111, R0.reuse, -R7.reuse ;  /* 0x000000006f027223 */ /* 0x182fe40000010807 */
[-CC-:B------:R-:W-:Y:S02]  /*1d520*/  FFMA.FTZ R5, R107, R0.reuse, -R7.reuse ;  /* 0x000000006b057223 */ /* 0x180fe40000010807 */
[----:B------:R1:W-:Y:S01]  /*1d530*/  MUFU.EX2 R111, R2 ;  /* 0x00000002006f7308 */ /* 0x0003e20000000800 */
[-CC-:B------:R-:W-:Y:S02]  /*1d540*/  FFMA.FTZ R11, R26, R0.reuse, -R7.reuse ;  /* 0x000000001a0b7223 */ /* 0x180fe40000010807 */
[-CC-:B------:R-:W-:Y:S02]  /*1d550*/  FFMA.FTZ R224, R30, R0.reuse, -R7.reuse ;  /* 0x000000001ee07223 */ /* 0x180fe40000010807 */
[-CC-:B------:R-:W-:Y:S02]  /*1d560*/  FFMA.FTZ R226, R31, R0.reuse, -R7.reuse ;  /* 0x000000001fe27223 */ /* 0x180fe40000010807 */
[-CC-:B--2---:R-:W-:Y:S02]  /*1d570*/  FFMA.FTZ R4, R17, R0.reuse, -R8.reuse ;  /* 0x0000000011047223 */ /* 0x184fe40000010808 */
[-CC-:B------:R-:W-:Y:S01]  /*1d580*/  FFMA.FTZ R232, R42, R0.reuse, -R7.reuse ;  /* 0x000000002ae87223 */ /* 0x180fe20000010807 */
[----:B------:R2:W-:Y:S01]  /*1d590*/  MUFU.EX2 R208, R5 ;  /* 0x0000000500d07308 */ /* 0x0005e20000000800 */
[-CC-:B------:R-:W-:Y:S02]  /*1d5a0*/  FFMA.FTZ R235, R43, R0.reuse, -R7.reuse ;  /* 0x000000002beb7223 */ /* 0x180fe40000010807 */
[-CC-:B------:R-:W-:Y:S02]  /*1d5b0*/  FFMA.FTZ R236, R46, R0.reuse, -R7.reuse ;  /* 0x000000002eec7223 */ /* 0x180fe40000010807 */
[-CC-:B------:R-:W-:Y:S02]  /*1d5c0*/  FFMA.FTZ R238, R47, R0.reuse, -R7.reuse ;  /* 0x000000002fee7223 */ /* 0x180fe40000010807 */
[-CC-:B------:R-:W-:Y:S02]  /*1d5d0*/  FFMA.FTZ R249, R58, R0.reuse, -R7.reuse ;  /* 0x000000003af97223 */ /* 0x180fe40000010807 */
[-CC-:B------:R-:W-:Y:S01]  /*1d5e0*/  FFMA.FTZ R251, R59, R0.reuse, -R7.reuse ;  /* 0x000000003bfb7223 */ /* 0x180fe20000010807 */
[----:B------:R4:W-:Y:S01]  /*1d5f0*/  MUFU.EX2 R199, R4 ;  /* 0x0000000400c77308 */ /* 0x0009e20000000800 */
[-C--:B------:R-:W-:Y:S02]  /*1d600*/  FFMA.FTZ R110, R62, R0.reuse, -R7 ;  /* 0x000000003e6e7223 */ /* 0x080fe40000010807 */
[-C--:B------:R-:W-:Y:S02]  /*1d610*/  FFMA.FTZ R107, R64, R0.reuse, -R8 ;  /* 0x00000000406b7223 */ /* 0x080fe40000010808 */
[-CC-:B-1----:R-:W-:Y:S02]  /*1d620*/  FFMA.FTZ R2, R15, R0.reuse, -R9.reuse ;  /* 0x000000000f027223 */ /* 0x182fe40000010809 */
[-CC-:B------:R-:W-:Y:S02]  /*1d630*/  FFMA.FTZ R215, R28, R0.reuse, -R10.reuse ;  /* 0x000000001cd77223 */ /* 0x180fe4000001080a */
[-CC-:B------:R-:W-:Y:S01]  /*1d640*/  FFMA.FTZ R222, R29, R0.reuse, -R10.reuse ;  /* 0x000000001dde7223 */ /* 0x180fe2000001080a */
[----:B------:R1:W-:Y:S01]  /*1d650*/  MUFU.EX2 R179, R2 ;  /* 0x0000000200b37308 */ /* 0x0003e20000000800 */
[-CC-:B------:R-:W-:Y:S02]  /*1d660*/  FFMA.FTZ R228, R40, R0.reuse, -R10.reuse ;  /* 0x0000000028e47223 */ /* 0x180fe4000001080a */
[-C--:B------:R-:W-:Y:S02]  /*1d670*/  FFMA.FTZ R230, R41, R0.reuse, -R10 ;  /* 0x0000000029e67223 */ /* 0x080fe4000001080a */
[-C--:B--2---:R-:W-:Y:S02]  /*1d680*/  FFMA.FTZ R5, R14, R0.reuse, -R8 ;  /* 0x000000000e057223 */ /* 0x084fe40000010808 */
[-CC-:B------:R-:W-:Y:S02]  /*1d690*/  FFMA.FTZ R237, R44, R0.reuse, -R10.reuse ;  /* 0x000000002ced7223 */ /* 0x180fe4000001080a */
[-CC-:B------:R-:W-:Y:S01]  /*1d6a0*/  FFMA.FTZ R242, R45, R0.reuse, -R10.reuse ;  /* 0x000000002df27223 */ /* 0x180fe2000001080a */
[----:B------:R-:W-:Y:S01]  /*1d6b0*/  MUFU.EX2 R177, R5 ;  /* 0x0000000500b17308 */ /* 0x000fe20000000800 */
[-CC-:B------:R-:W-:Y:S02]  /*1d6c0*/  FFMA.FTZ R244, R56, R0.reuse, -R10.reuse ;  /* 0x0000000038f47223 */ /* 0x180fe4000001080a */
[-CC-:B------:R-:W-:Y:S02]  /*1d6d0*/  FFMA.FTZ R246, R57, R0.reuse, -R10.reuse ;  /* 0x0000000039f67223 */ /* 0x180fe4000001080a */
[-C--:B----4-:R-:W-:Y:S02]  /*1d6e0*/  FFMA.FTZ R4, R19, R0.reuse, -R9 ;  /* 0x0000000013047223 */ /* 0x090fe40000010809 */
[-CC-:B------:R-:W-:Y:S02]  /*1d6f0*/  FFMA.FTZ R19, R60, R0.reuse, -R10.reuse ;  /* 0x000000003c137223 */ /* 0x180fe4000001080a */
[-C--:B------:R-:W-:Y:S01]  /*1d700*/  FFMA.FTZ R38, R61, R0.reuse, -R10 ;  /* 0x000000003d267223 */ /* 0x080fe2000001080a */
[----:B------:R2:W-:Y:S01]  /*1d710*/  MUFU.EX2 R184, R4 ;  /* 0x0000000400b87308 */ /* 0x0005e20000000800 */
[----:B------:R-:W-:Y:S02]  /*1d720*/  IMAD.MOV.U32 R39, RZ, RZ, R110 ;  /* 0x000000ffff277224 */ /* 0x000fe400078e006e */
[-CC-:B-1----:R-:W-:Y:S07]  /*1d730*/  FFMA.FTZ R2, R176, R0.reuse, -R7.reuse ;  /* 0x00000000b0027223 */ /* 0x182fee0000010807 */
[----:B------:R1:W-:Y:S01]  /*1d740*/  MUFU.EX2 R200, R2 ;  /* 0x0000000200c87308 */ /* 0x0003e20000000800 */
[-CC-:B--2---:R-:W-:Y:S09]  /*1d750*/  FFMA.FTZ R4, R185, R0.reuse, -R10.reuse ;  /* 0x00000000b9047223 */ /* 0x184ff2000001080a */
[----:B------:R2:W-:Y:S01]  /*1d760*/  MUFU.EX2 R185, R11 ;  /* 0x0000000b00b97308 */ /* 0x0005e20000000800 */
[-C--:B-1----:R-:W-:Y:S09]  /*1d770*/  FFMA.FTZ R2, R180, R0.reuse, -R10 ;  /* 0x00000000b4027223 */ /* 0x082ff2000001080a */
[----:B------:R1:W-:Y:S10]  /*1d780*/  MUFU.EX2 R201, R4 ;  /* 0x0000000400c97308 */ /* 0x0003f40000000800 */
[----:B------:R4:W-:Y:S01]  /*1d790*/  MUFU.EX2 R183, R2 ;  /* 0x0000000200b77308 */ /* 0x0009e20000000800 */
[-C--:B--2---:R-:W-:Y:S02]  /*1d7a0*/  FFMA.FTZ R11, R20, R0.reuse, -R8 ;  /* 0x00000000140b7223 */ /* 0x084fe40000010808 */
[-C--:B-1----:R-:W-:Y:S07]  /*1d7b0*/  FFMA.FTZ R4, R186, R0.reuse, -R10 ;  /* 0x00000000ba047223 */ /* 0x082fee000001080a */
[----:B------:R-:W-:Y:S01]  /*1d7c0*/  MUFU.EX2 R186, R4 ;  /* 0x0000000400ba7308 */ /* 0x000fe20000000800 */
[-C--:B----4-:R-:W-:Y:S09]  /*1d7d0*/  FFMA.FTZ R2, R178, R0.reuse, -R7 ;  /* 0x00000000b2027223 */ /* 0x090ff20000010807 */
[----:B------:R1:W-:Y:S10]  /*1d7e0*/  MUFU.EX2 R182, R2 ;  /* 0x0000000200b67308 */ /* 0x0003f40000000800 */
[----:B------:R-:W-:Y:S01]  /*1d7f0*/  MUFU.EX2 R178, R11 ;  /* 0x0000000b00b27308 */ /* 0x000fe20000000800 */
[-C--:B-1----:R-:W-:Y:S02]  /*1d800*/  FFMA.FTZ R2, R18, R0.reuse, -R9 ;  /* 0x0000000012027223 */ /* 0x082fe40000010809 */
[-C--:B------:R-:W-:Y:S07]  /*1d810*/  FFMA.FTZ R18, R63, R0.reuse, -R7 ;  /* 0x000000003f127223 */ /* 0x080fee0000010807 */
[----:B------:R1:W-:Y:S02]  /*1d820*/  MUFU.EX2 R202, R2 ;  /* 0x0000000200ca7308 */ /* 0x0003e40000000800 */
[----:B-1----:R-:W-:Y:S05]  /*1d830*/  FSEL R2, R103, RZ, P0 ;  /* 0x000000ff67027208 */ /* 0x002fea0000000000 */
[----:B------:R-:W-:Y:S01]  /*1d840*/  FADD.FTZ R3, -R2, R3 ;  /* 0x0000000302037221 */ /* 0x000fe20000010100 */
[----:B------:R-:W-:Y:S05]  /*1d850*/  FSEL R2, R100, RZ, P1 ;  /* 0x000000ff64027208 */ /* 0x000fea0000800000 */
[----:B------:R-:W-:Y:S01]  /*1d860*/  FADD.FTZ R5, -R2, R104 ;  /* 0x0000006802057221 */ /* 0x000fe20000010100 */
[----:B------:R-:W-:Y:S01]  /*1d870*/  FSEL R2, R102, RZ, P3 ;  /* 0x000000ff66027208 */ /* 0x000fe20001800000 */
[----:B------:R-:W-:Y:S04]  /*1d880*/  FFMA.FTZ R104, R24, R0, -R10 ;  /* 0x0000000018687223 */ /* 0x000fe8000001080a */
[----:B------:R-:W-:Y:S01]  /*1d890*/  FADD.FTZ R6, -R2, R105 ;  /* 0x0000006902067221 */ /* 0x000fe20000010100 */
[----:B------:R-:W-:Y:S03]  /*1d8a0*/  FSEL R2, R101, RZ, P2 ;  /* 0x000000ff65027208 */ /* 0x000fe60001000000 */
[----:B------:R-:W-:Y:S02]  /*1d8b0*/  FMUL.FTZ R6, R0, R6 ;  /* 0x0000000600067220 */ /* 0x000fe40000410000 */
[----:B------:R-:W-:Y:S02]  /*1d8c0*/  FADD.FTZ R4, -R2, R106 ;  /* 0x0000006a02047221 */ /* 0x000fe40000010100 */
[-C--:B------:R-:W-:Y:S02]  /*1d8d0*/  FFMA.FTZ R2, R27, R0.reuse, -R7 ;  /* 0x000000001b027223 */ /* 0x080fe40000010807 */
[-C--:B------:R-:W-:Y:S02]  /*1d8e0*/  FFMA.FTZ R7, R21, R0.reuse, -R8 ;  /* 0x0000000015077223 */ /* 0x080fe40000010808 */
[----:B------:R1:W-:Y:S01]  /*1d8f0*/  MUFU.EX2 R180, R2 ;  /* 0x0000000200b47308 */ /* 0x0003e20000000800 */
[-CC-:B------:R-:W-:Y:S02]  /*1d900*/  FFMA.FTZ R106, R23, R0.reuse, -R9.reuse ;  /* 0x00000000176a7223 */ /* 0x180fe40000010809 */
[----:B------:R-:W-:Y:S02]  /*1d910*/  FFMA.FTZ R23, R67, R0, -R9 ;  /* 0x0000000043177223 */ /* 0x000fe40000010809 */
[C---:B------:R-:W-:Y:S02]  /*1d920*/  FMUL.FTZ R4, R0.reuse, R4 ;  /* 0x0000000400047220 */ /* 0x040fe40000410000 */
[----:B------:R-:W-:Y:S03]  /*1d930*/  IMAD.MOV.U32 R67, RZ, RZ, R39 ;  /* 0x000000ffff437224 */ /* 0x000fe600078e0027 */
[----:B------:R2:W-:Y:S01]  /*1d940*/  MUFU.EX2 R176, R7 ;  /* 0x0000000700b07308 */ /* 0x0005e20000000800 */
[C---:B-1----:R-:W-:Y:S02]  /*1d950*/  FMUL.FTZ R2, R0.reuse, R3 ;  /* 0x0000000300027220 */ /* 0x042fe40000410000 */
[----:B------:R-:W-:Y:S07]  /*1d960*/  FMUL.FTZ R3, R0, R5 ;  /* 0x0000000500037220 */ /* 0x000fee0000410000 */
[----:B------:R-:W1:Y:S01]  /*1d970*/  MUFU.EX2 R0, R6 ;  /* 0x0000000600007308 */ /* 0x000e620000000800 */
[----:B------:R-:W4:Y:S04]  /*1d980*/  LDL.LU R5, [R1+0x15c] ;  /* 0x00015c0001057983 */ /* 0x000f280000300800 */
[----:B--2---:R-:W2:Y:S05]  /*1d990*/  LDL R7, [R1+0x1d4] ;  /* 0x0001d40001077983 */ /* 0x004eaa0000100800 */
[----:B------:R-:W3:Y:S10]  /*1d9a0*/  MUFU.EX2 R2, R2 ;  /* 0x0000000200027308 */ /* 0x000ef40000000800 */
[----:B------:R-:W3:Y:S01]  /*1d9b0*/  MUFU.EX2 R3, R3 ;  /* 0x0000000300037308 */ /* 0x000ee20000000800 */
[C---:B-1----:R-:W-:Y:S02]  /*1d9c0*/  FMUL.FTZ R49, R0.reuse, R153 ;  /* 0x0000009900317220 */ /* 0x042fe40000410000 */
[C---:B------:R-:W-:Y:S02]  /*1d9d0*/  FMUL.FTZ R36, R0.reuse, R156 ;  /* 0x0000009c00247220 */ /* 0x040fe40000410000 */
[C---:B------:R-:W-:Y:S02]  /*1d9e0*/  FMUL.FTZ R53, R0.reuse, R149 ;  /* 0x0000009500357220 */ /* 0x040fe40000410000 */
[C---:B------:R-:W-:Y:S02]  /*1d9f0*/  FMUL.FTZ R16, R0.reuse, R168 ;  /* 0x000000a800107220 */ /* 0x040fe40000410000 */
[----:B------:R-:W-:Y:S02]  /*1da00*/  FMUL.FTZ R17, R0, R169 ;  /* 0x000000a900117220 */ /* 0x000fe40000410000 */
[C---:B---3--:R-:W-:Y:S02]  /*1da10*/  FMUL.FTZ R63, R2.reuse, R115 ;  /* 0x00000073023f7220 */ /* 0x048fe40000410000 */
[----:B------:R-:W3:Y:S01]  /*1da20*/  LDL R115, [R1+0x174] ;  /* 0x0001740001737983 */ /* 0x000ee20000100800 */
[C---:B------:R-:W-:Y:S02]  /*1da30*/  FMUL.FTZ R10, R2.reuse, R142 ;  /* 0x0000008e020a7220 */ /* 0x040fe40000410000 */
[C---:B------:R-:W-:Y:S01]  /*1da40*/  FMUL.FTZ R11, R2.reuse, R143 ;  /* 0x0000008f020b7220 */ /* 0x040fe20000410000 */
[----:B------:R-:W3:Y:S01]  /*1da50*/  LDL.LU R6, [R1+0x170] ;  /* 0x0001700001067983 */ /* 0x000ee20000300800 */
[C---:B------:R-:W-:Y:S02]  /*1da60*/  FMUL.FTZ R14, R2.reuse, R138 ;  /* 0x0000008a020e7220 */ /* 0x040fe40000410000 */
[C---:B------:R-:W-:Y:S01]  /*1da70*/  FMUL.FTZ R15, R2.reuse, R139 ;  /* 0x0000008b020f7220 */ /* 0x040fe20000410000 */
[----:B------:R-:W3:Y:S01]  /*1da80*/  LDL R153, [R1+0x19c] ;  /* 0x00019c0001997983 */ /* 0x000ee20000100800 */
[C---:B------:R-:W-:Y:S02]  /*1da90*/  FMUL.FTZ R26, R2.reuse, R134 ;  /* 0x00000086021a7220 */ /* 0x040fe40000410000 */
[C---:B------:R-:W-:Y:S01]  /*1daa0*/  FMUL.FTZ R27, R2.reuse, R135 ;  /* 0x00000087021b7220 */ /* 0x040fe20000410000 */
[----:B------:R-:W3:Y:S01]  /*1dab0*/  LDL R149, [R1+0x158] ;  /* 0x0001580001957983 */ /* 0x000ee20000100800 */
        /* <DEDUP_REMOVED lines=17> */
[----:B------:R-:W-:Y:S01]  /*1dbd0*/  FFMA.FTZ R105, R2, R13, R208 ;  /* 0x0000000d02697223 */ /* 0x000fe200000100d0 */
[----:B------:R-:W-:Y:S01]  /*1dbe0*/  F2FP.PACK_AB R208, R111, R208 ;  /* 0x000000d06fd0723e */ /* 0x000fe200000000ff */
[----:B------:R-:W1:Y:S01]  /*1dbf0*/  MUFU.EX2 R2, R4 ;  /* 0x0000000400027308 */ /* 0x000e620000000800 */
[C---:B------:R-:W-:Y:S02]  /*1dc00*/  FMUL.FTZ R60, R3.reuse, R112 ;  /* 0x00000070033c7220 */ /* 0x040fe40000410000 */
[C---:B------:R-:W-:Y:S02]  /*1dc10*/  FMUL.FTZ R61, R3.reuse, R113 ;  /* 0x00000071033d7220 */ /* 0x040fe40000410000 */
[----:B------:R-:W3:Y:S01]  /*1dc20*/  LDL.64 R112, [R1+0x168] ;  /* 0x0001680001707983 */ /* 0x000ee20000100a00 */
[----:B------:R-:W-:Y:S02]  /*1dc30*/  IMAD.MOV.U32 R130, RZ, RZ, R18 ;  /* 0x000000ffff827224 */ /* 0x000fe400078e0012 */
[----:B------:R-:W-:Y:S02]  /*1dc40*/  IMAD.MOV.U32 R143, RZ, RZ, R191 ;  /* 0x000000ffff8f7224 */ /* 0x000fe400078e00bf */
[----:B------:R-:W-:Y:S01]  /*1dc50*/  IMAD.MOV.U32 R156, RZ, RZ, R130 ;  /* 0x000000ffff9c7224 */ /* 0x000fe200078e0082 */
[----:B------:R-:W3:Y:S01]  /*1dc60*/  LDL R191, [R1+0x14c] ;  /* 0x00014c0001bf7983 */ /* 0x000ee20000100800 */
[----:B------:R1:W-:Y:S01]  /*1dc70*/  MUFU.EX2 R130, R224 ;  /* 0x000000e000827308 */ /* 0x0003e20000000800 */
[----:B------:R-:W-:Y:S02]  /*1dc80*/  IMAD.MOV.U32 R134, RZ, RZ, R189 ;  /* 0x000000ffff867224 */ /* 0x000fe400078e00bd */
[----:B------:R-:W3:Y:S01]  /*1dc90*/  LDL R189, [R1+0x154] ;  /* 0x0001540001bd7983 */ /* 0x000ee20000100800 */
[C---:B------:R-:W-:Y:S02]  /*1dca0*/  FMUL.FTZ R20, R0.reuse, R164 ;  /* 0x000000a400147220 */ /* 0x040fe40000410000 */
[C---:B------:R-:W-:Y:S02]  /*1dcb0*/  FMUL.FTZ R21, R0.reuse, R165 ;  /* 0x000000a500157220 */ /* 0x040fe40000410000 */
[C---:B------:R-:W-:Y:S02]  /*1dcc0*/  FMUL.FTZ R32, R0.reuse, R160 ;  /* 0x000000a000207220 */ /* 0x040fe40000410000 */
[----:B------:R-:W-:Y:S02]  /*1dcd0*/  FMUL.FTZ R33, R0, R161 ;  /* 0x000000a100217220 */ /* 0x000fe40000410000 */
[----:B-1----:R-:W-:Y:S02]  /*1dce0*/  FMUL.FTZ R50, R2, R154 ;  /* 0x0000009a02327220 */ /* 0x002fe40000410000 */
[----:B------:R-:W3:Y:S01]  /*1dcf0*/  LDL R154, [R1+0x150] ;  /* 0x00015000019a7983 */ /* 0x000ee20000100800 */
[C---:B------:R-:W-:Y:S02]  /*1dd00*/  FMUL.FTZ R4, R0.reuse, R172 ;  /* 0x000000ac00047220 */ /* 0x040fe40000410000 */
[C---:B------:R-:W-:Y:S02]  /*1dd10*/  FMUL.FTZ R37, R0.reuse, R157 ;  /* 0x0000009d00257220 */ /* 0x040fe40000410000 */
[C---:B------:R-:W-:Y:S02]  /*1dd20*/  FMUL.FTZ R48, R0.reuse, R152 ;  /* 0x0000009800307220 */ /* 0x040fe40000410000 */
        /* <DEDUP_REMOVED lines=12> */
[----:B------:R-:W-:Y:S02]  /*1ddf0*/  IMAD.MOV.U32 R142, RZ, RZ, R107 ;  /* 0x000000ffff8e7224 */ /* 0x000fe400078e006b */
[C---:B------:R-:W-:Y:S02]  /*1de00*/  FMUL.FTZ R54, R2.reuse, R150 ;  /* 0x0000009602367220 */ /* 0x040fe40000410000 */
[C---:B------:R-:W-:Y:S02]  /*1de10*/  FMUL.FTZ R55, R2.reuse, R151 ;  /* 0x0000009702377220 */ /* 0x040fe40000410000 */
[C---:B------:R-:W-:Y:S02]  /*1de20*/  FFMA.FTZ R118, R3.reuse, R12, R213 ;  /* 0x0000000c03767223 */ /* 0x040fe400000100d5 */
[C---:B------:R-:W-:Y:S02]  /*1de30*/  FMUL.FTZ R8, R3.reuse, R140 ;  /* 0x0000008c03087220 */ /* 0x040fe40000410000 */
[C---:B------:R-:W-:Y:S01]  /*1de40*/  FMUL.FTZ R9, R3.reuse, R141 ;  /* 0x0000008d03097220 */ /* 0x040fe20000410000 */
[----:B------:R1:W3:Y:S01]  /*1de50*/  LDL.S16 R140, [R1+0xc8] ;  /* 0x0000c800018c7983 */ /* 0x0002e20000100600 */
[C---:B------:R-:W-:Y:S02]  /*1de60*/  FMUL.FTZ R12, R3.reuse, R136 ;  /* 0x00000088030c7220 */ /* 0x040fe40000410000 */
        /* <DEDUP_REMOVED lines=21> */
[----:B------:R-:W-:Y:S01]  /*1dfc0*/  FMUL.FTZ R93, R3, R93 ;  /* 0x0000005d035d7220 */ /* 0x000fe20000410000 */
[----:B------:R-:W-:Y:S01]  /*1dfd0*/  F2FP.PACK_AB R3, R179, R187 ;  /* 0x000000bbb303723e */ /* 0x000fe200000000ff */
[----:B------:R-:W-:Y:S02]  /*1dfe0*/  FMUL.FTZ R18, R2, R170 ;  /* 0x000000aa02127220 */ /* 0x000fe40000410000 */
[----:B------:R-:W-:Y:S02]  /*1dff0*/  IMAD.SHL.U32 R135, R234, 0x2, RZ ;  /* 0x00000002ea877824 */ /* 0x000fe400078e00ff */
[C---:B------:R-:W-:Y:S02]  /*1e000*/  FMUL.FTZ R66, R2.reuse, R146 ;  /* 0x0000009202427220 */ /* 0x040fe40000410000 */
[----:B------:R-:W-:Y:S02]  /*1e010*/  FADD.FTZ R116, R183, R118 ;  /* 0x00000076b7747221 */ /* 0x000fe40000010000 */
[C---:B------:R-:W-:Y:S02]  /*1e020*/  FMUL.FTZ R39, R2.reuse, R159 ;  /* 0x0000009f02277220 */ /* 0x040fe40000410000 */
[C---:B------:R-:W-:Y:S02]  /*1e030*/  FMUL.FTZ R51, R2.reuse, R155 ;  /* 0x0000009b02337220 */ /* 0x040fe40000410000 */
[C---:B------:R-:W-:Y:S02]  /*1e040*/  FMUL.FTZ R70, R2.reuse, R70 ;  /* 0x0000004602467220 */ /* 0x040fe40000410000 */
[C---:B------:R-:W-:Y:S02]  /*1e050*/  FMUL.FTZ R71, R2.reuse, R71 ;  /* 0x0000004702477220 */ /* 0x040fe40000410000 */
[C---:B-1----:R-:W-:Y:S02]  /*1e060*/  FMUL.FTZ R22, R2.reuse, R166 ;  /* 0x000000a602167220 */ /* 0x042fe40000410000 */
[C---:B------:R-:W-:Y:S02]  /*1e070*/  FMUL.FTZ R82, R2.reuse, R82 ;  /* 0x0000005202527220 */ /* 0x040fe40000410000 */
[C---:B------:R-:W-:Y:S02]  /*1e080*/  FMUL.FTZ R83, R2.reuse, R83 ;  /* 0x0000005302537220 */ /* 0x040fe40000410000 */
[C---:B------:R-:W-:Y:S02]  /*1e090*/  FMUL.FTZ R86, R2.reuse, R86 ;  /* 0x0000005602567220 */ /* 0x040fe40000410000 */
[C---:B------:R-:W-:Y:S02]  /*1e0a0*/  FMUL.FTZ R87, R2.reuse, R87 ;  /* 0x0000005702577220 */ /* 0x040fe40000410000 */
[C---:B------:R-:W-:Y:S02]  /*1e0b0*/  FMUL.FTZ R98, R2.reuse, R98 ;  /* 0x0000006202627220 */ /* 0x040fe40000410000 */
[C---:B------:R-:W-:Y:S02]  /*1e0c0*/  FMUL.FTZ R99, R2.reuse, R99 ;  /* 0x0000006302637220 */ /* 0x040fe40000410000 */
[----:B------:R-:W-:Y:S02]  /*1e0d0*/  IMAD.MOV.U32 R138, RZ, RZ, R38 ;  /* 0x000000ffff8a7224 */ /* 0x000fe400078e0026 */
[C---:B------:R-:W-:Y:S02]  /*1e0e0*/  FMUL.FTZ R38, R2.reuse, R158 ;  /* 0x0000009e02267220 */ /* 0x040fe40000410000 */
[----:B------:R-:W-:Y:S02]  /*1e0f0*/  IMAD.MOV.U32 R127, RZ, RZ, R138 ;  /* 0x000000ffff7f7224 */ /* 0x000fe400078e008a */
[----:B------:R-:W-:Y:S02]  /*1e100*/  FADD.FTZ R105, R111, R105 ;  /* 0x000000696f697221 */ /* 0x000fe40000010000 */
[----:B------:R-:W-:Y:S01]  /*1e110*/  MUFU.EX2 R111, R214 ;  /* 0x000000d6006f7308 */ /* 0x000fe20000000800 */
[----:B------:R-:W-:Y:S02]  /*1e120*/  IMAD.MOV.U32 R129, RZ, RZ, R127 ;  /* 0x000000ffff817224 */ /* 0x000fe400078e007f */
[----:B------:R-:W-:Y:S02]  /*1e130*/  IMAD.MOV.U32 R139, RZ, RZ, R23 ;  /* 0x000000ffff8b7224 */ /* 0x000fe400078e0017 */
[----:B------:R-:W-:Y:S02]  /*1e140*/  FMUL.FTZ R23, R2, R167 ;  /* 0x000000a702177220 */ /* 0x000fe40000410000 */
[----:B------:R-:W-:Y:S01]  /*1e150*/  FADD.FTZ R105, R200, R105 ;  /* 0x00000069c8697221 */ /* 0x000fe20000010000 */
[C---:B------:R-:W-:Y:S01]  /*1e160*/  F2FP.PACK_AB R200, R182.reuse, R200 ;  /* 0x000000c8b6c8723e */ /* 0x040fe200000000ff */
[----:B------:R-:W-:Y:S01]  /*1e170*/  IMAD.MOV.U32 R126, RZ, RZ, R139 ;  /* 0x000000ffff7e7224 */ /* 0x000fe200078e008b */
[----:B------:R-:W-:Y:S01]  /*1e180*/  MUFU.EX2 R127, R226 ;  /* 0x000000e2007f7308 */ /* 0x000fe20000000800 */
[----:B------:R-:W-:Y:S02]  /*1e190*/  FADD.FTZ R117, R182, R105 ;  /* 0x00000069b6757221 */ /* 0x000fe40000010000 */
[----:B------:R-:W-:Y:S02]  /*1e1a0*/  IMAD.MOV.U32 R152, RZ, RZ, R143 ;  /* 0x000000ffff987224 */ /* 0x000fe400078e008f */
[----:B------:R-:W-:Y:S02]  /*1e1b0*/  IMAD.MOV.U32 R143, RZ, RZ, R142 ;  /* 0x000000ffff8f7224 */ /* 0x000fe400078e008e */
[----:B------:R-:W-:Y:S02]  /*1e1c0*/  IMAD.MOV.U32 R131, RZ, RZ, R19 ;  /* 0x000000ffff837224 */ /* 0x000fe400078e0013 */
[C---:B------:R-:W-:Y:S02]  /*1e1d0*/  FMUL.FTZ R19, R2.reuse, R171 ;  /* 0x000000ab02137220 */ /* 0x040fe40000410000 */
[----:B------:R-:W-:Y:S02]  /*1e1e0*/  IMAD.MOV.U32 R122, RZ, RZ, R67 ;  /* 0x000000ffff7a7224 */ /* 0x000fe400078e0043 */
[----:B------:R-:W-:Y:S02]  /*1e1f0*/  FMUL.FTZ R67, R2, R147 ;  /* 0x0000009302437220 */ /* 0x000fe40000410000 */
[----:B------:R-:W-:Y:S02]  /*1e200*/  IMAD.MOV.U32 R132, RZ, RZ, R122 ;  /* 0x000000ffff847224 */ /* 0x000fe400078e007a */
[----:B------:R-:W-:Y:S02]  /*1e210*/  IMAD.MOV.U32 R157, RZ, RZ, R134 ;  /* 0x000000ffff9d7224 */ /* 0x000fe400078e0086 */
[----:B------:R-:W-:Y:S02]  /*1e220*/  IMAD.MOV.U32 R168, RZ, RZ, R126 ;  /* 0x000000ffffa87224 */ /* 0x000fe400078e007e */
[----:B------:R-:W1:Y:S01]  /*1e230*/  MUFU.EX2 R126, R225 ;  /* 0x000000e1007e7308 */ /* 0x000e620000000800 */
[----:B------:R-:W-:Y:S04]  /*1e240*/  IMAD.MOV.U32 R160, RZ, RZ, R131 ;  /* 0x000000ffffa07224 */ /* 0x000fe800078e0083 */
[----:B------:R-:W-:Y:S02]  /*1e250*/  IMAD.MOV.U32 R144, RZ, RZ, R160 ;  /* 0x000000ffff907224 */ /* 0x000fe400078e00a0 */
[----:B------:R-:W-:Y:S02]  /*1e260*/  IMAD.MOV.U32 R160, RZ, RZ, R168 ;  /* 0x000000ffffa07224 */ /* 0x000fe400078e00a8 */
[----:B------:R-:W-:Y:S01]  /*1e270*/  IMAD.MOV.U32 R168, RZ, RZ, R129 ;  /* 0x000000ffffa87224 */ /* 0x000fe200078e0081 */
[----:B------:R-:W-:Y:S10]  /*1e280*/  MUFU.EX2 R131, R220 ;  /* 0x000000dc00837308 */ /* 0x000ff40000000800 */
[----:B------:R-:W-:Y:S01]  /*1e290*/  MUFU.EX2 R129, R227 ;  /* 0x000000e300817308 */ /* 0x000fe20000000800 */
[----:B-1----:R-:W-:Y:S01]  /*1e2a0*/  F2FP.PACK_AB R147, R126, R128 ;  /* 0x000000807e93723e */ /* 0x002fe200000000ff */
[C---:B----4-:R-:W-:Y:S02]  /*1e2b0*/  FFMA.FTZ R110, R0.reuse, R5, R181 ;  /* 0x00000005006e7223 */ /* 0x050fe400000100b5 */
[----:B------:R-:W-:Y:S02]  /*1e2c0*/  FMUL.FTZ R5, R0, R173 ;  /* 0x000000ad00057220 */ /* 0x000fe40000410000 */
[----:B------:R-:W-:Y:S02]  /*1e2d0*/  FADD.FTZ R110, R177, R110 ;  /* 0x0000006eb16e7221 */ /* 0x000fe40000010000 */
[----:B--2---:R-:W-:Y:S04]  /*1e2e0*/  IMAD.WIDE.U32 R136, R7, -0x2daee0ad, RZ ;  /* 0xd2511f5307887825 */ /* 0x004fe800078e00ff */
[----:B------:R-:W-:Y:S02]  /*1e2f0*/  FMUL.FTZ R7, R2, R175 ;  /* 0x000000af02077220 */ /* 0x000fe40000410000 */
[----:B------:R-:W2:Y:S01]  /*1e300*/  LDL R175, [R1+0x128] ;  /* 0x0001280001af7983 */ /* 0x000ea20000100800 */
[----:B------:R-:W-:Y:S01]  /*1e310*/  FADD.FTZ R110, R203, R110 ;  /* 0x0000006ecb6e7221 */ /* 0x000fe20000010000 */
[C---:B------:R-:W-:Y:S03]  /*1e320*/  F2FP.PACK_AB R203, R199.reuse, R203 ;  /* 0x000000cbc7cb723e */ /* 0x040fe600000000ff */
[----:B------:R-:W-:Y:S01]  /*1e330*/  FADD.FTZ R121, R199, R110 ;  /* 0x0000006ec7797221 */ /* 0x000fe20000010000 */
[----:B------:R-:W-:Y:S02]  /*1e340*/  F2FP.PACK_AB R199, R127, R130 ;  /* 0x000000827fc7723e */ /* 0x000fe400000000ff */
[----:B------:R-:W-:Y:S01]  /*1e350*/  F2FP.PACK_AB R110, R184, R202 ;  /* 0x000000cab86e723e */ /* 0x000fe200000000ff */
[----:B---3--:R-:W-:Y:S04]  /*1e360*/  IMAD.WIDE.U32 R34, R115, -0x326172a9, RZ ;  /* 0xcd9e8d5773227825 */ /* 0x008fe800078e00ff */
[C---:B------:R-:W-:Y:S02]  /*1e370*/  FFMA.FTZ R107, R2.reuse, R6, R187 ;  /* 0x00000006026b7223 */ /* 0x040fe400000100bb */
[----:B------:R-:W-:Y:S01]  /*1e380*/  FMUL.FTZ R6, R2, R174 ;  /* 0x000000ae02067220 */ /* 0x000fe20000410000 */
[----:B------:R-:W-:Y:S01]  /*1e390*/  LOP3.LUT R0, R153, R35, RZ, 0x3c, !PT ;  /* 0x0000002399007212 */ /* 0x000fe200078e3cff */
[----:B------:R-:W-:Y:S01]  /*1e3a0*/  FADD.FTZ R107, R179, R107 ;  /* 0x0000006bb36b7221 */ /* 0x000fe20000010000 */
[----:B------:R-:W3:Y:S01]  /*1e3b0*/  LDL R174, [R1+0x124] ;  /* 0x0001240001ae7983 */ /* 0x000ee20000100800 */
[----:B------:R-:W-:Y:S02]  /*1e3c0*/  IMAD.MOV.U32 R170, RZ, RZ, R34 ;  /* 0x000000ffffaa7224 */ /* 0x000fe400078e0022 */
[----:B------:R-:W-:Y:S01]  /*1e3d0*/  IMAD.WIDE.U32 R150, R0, -0x2daee0ad, RZ ;  /* 0xd2511f5300967825 */ /* 0x000fe200078e00ff */
[----:B------:R-:W4:Y:S01]  /*1e3e0*/  LDL R179, [R1+0x148] ;  /* 0x0001480001b37983 */ /* 0x000f220000100800 */
[----:B------:R1:W1:Y:S02]  /*1e3f0*/  MUFU.EX2 R0, R106 ;  /* 0x0000006a00007308 */ /* 0x0002640000000800 */
[C---:B------:R-:W-:Y:S02]  /*1e400*/  FMUL.FTZ R34, R2.reuse, R162 ;  /* 0x000000a202227220 */ /* 0x040fe40000410000 */
[----:B------:R-:W2:Y:S01]  /*1e410*/  LDL R162, [R1+0x10c] ;  /* 0x00010c0001a27983 */ /* 0x000ea20000100800 */
[----:B------:R-:W-:Y:S02]  /*1e420*/  IMAD.MOV.U32 R155, RZ, RZ, R153 ;  /* 0x000000ffff9b7224 */ /* 0x000fe400078e0099 */
[----:B------:R-:W-:Y:S02]  /*1e430*/  IMAD.MOV.U32 R171, RZ, RZ, R35 ;  /* 0x000000ffffab7224 */ /* 0x000fe400078e0023 */
[----:B------:R-:W-:Y:S01]  /*1e440*/  FMUL.FTZ R35, R2, R163 ;  /* 0x000000a302237220 */ /* 0x000fe20000410000 */
[----:B------:R-:W-:Y:S01]  /*1e450*/  F2FP.PACK_AB R2, R177, R181 ;  /* 0x000000b5b102723e */ /* 0x000fe200000000ff */
[----:B------:R-:W-:Y:S02]  /*1e460*/  IMAD.MOV.U32 R146, RZ, RZ, R115 ;  /* 0x000000ffff927224 */ /* 0x000fe400078e0073 */
[----:B------:R-:W-:Y:S02]  /*1e470*/  FADD.FTZ R107, R202, R107 ;  /* 0x0000006bca6b7221 */ /* 0x000fe40000010000 */
[----:B------:R-:W-:Y:S02]  /*1e480*/  IMAD.MOV.U32 R153, RZ, RZ, R157 ;  /* 0x000000ffff997224 */ /* 0x000fe400078e009d */
[----:B------:R-:W-:Y:S02]  /*1e490*/  FADD.FTZ R107, R184, R107 ;  /* 0x0000006bb86b7221 */ /* 0x000fe40000010000 */
[----:B------:R-:W-:Y:S02]  /*1e4a0*/  IMAD.MOV.U32 R157, RZ, RZ, R156 ;  /* 0x000000ffff9d7224 */ /* 0x000fe400078e009c */
[----:B------:R-:W-:Y:S02]  /*1e4b0*/  IMAD.MOV.U32 R156, RZ, RZ, R132 ;  /* 0x000000ffff9c7224 */ /* 0x000fe400078e0084 */
[----:B------:R-:W-:Y:S01]  /*1e4c0*/  MUFU.EX2 R132, R231 ;  /* 0x000000e700847308 */ /* 0x000fe20000000800 */
[----:B-1----:R-:W-:Y:S02]  /*1e4d0*/  F2FP.PACK_AB R106, R183, R213 ;  /* 0x000000d5b76a723e */ /* 0x002fe400000000ff */
[----:B------:R-:W-:Y:S01]  /*1e4e0*/  F2FP.PACK_AB R148, R0, R120 ;  /* 0x000000780094723e */ /* 0x000fe200000000ff */
[----:B------:R-:W3:Y:S01]  /*1e4f0*/  LDL R213, [R1+0x24] ;  /* 0x0000240001d57983 */ /* 0x000ee20000100800 */
[C---:B------:R-:W-:Y:S01]  /*1e500*/  LOP3.LUT R114, R113.reuse, R135, RZ, 0x3c, !PT ;  /* 0x0000008771727212 */ /* 0x040fe200078e3cff */
[----:B------:R-:W-:Y:S01]  /*1e510*/  IMAD.MOV.U32 R183, RZ, RZ, R113 ;  /* 0x000000ffffb77224 */ /* 0x000fe200078e0071 */
[----:B------:R-:W-:Y:S01]  /*1e520*/  IADD3 R133, R113, -0x4498517b, RZ ;  /* 0xbb67ae8571857810 */ /* 0x000fe20007ffe0ff */
[----:B------:R-:W-:Y:S01]  /*1e530*/  IMAD.MOV.U32 R182, RZ, RZ, R112 ;  /* 0x000000ffffb67224 */ /* 0x000fe200078e0070 */
[----:B------:R-:W-:Y:S02]  /*1e540*/  LOP3.LUT R114, R114, R137, RZ, 0x3c, !PT ;  /* 0x0000008972727212 */ /* 0x000fe400078e3cff */
[----:B------:R-:W-:Y:S03]  /*1e550*/  LOP3.LUT R138, R151, R133, R136, 0x96, !PT ;  /* 0x00000085978a7212 */ /* 0x000fe600078e9688 */
[----:B------:R-:W-:Y:S04]  /*1e560*/  IMAD.WIDE.U32 R114, R114, -0x326172a9, RZ ;  /* 0xcd9e8d5772727825 */ /* 0x000fe800078e00ff */
[----:B------:R-:W-:Y:S05]  /*1e570*/  IMAD.WIDE.U32 R138, R138, -0x326172a9, RZ ;  /* 0xcd9e8d578a8a7825 */ /* 0x000fea00078e00ff */
[----:B------:R-:W-:Y:S02]  /*1e580*/  LOP3.LUT R112, R139, R149, R114, 0x96, !PT ;  /* 0x000000958b707212 */ /* 0x000fe400078e9672 */
[----:B------:R-:W-:Y:S03]  /*1e590*/  LOP3.LUT R104, R115, R154, R170, 0x96, !PT ;  /* 0x0000009a73687212 */ /* 0x000fe600078e96aa */
[----:B------:R-:W-:Y:S04]  /*1e5a0*/  IMAD.WIDE.U32 R112, R112, -0x2daee0ad, RZ ;  /* 0xd2511f5370707825 */ /* 0x000fe800078e00ff */
[----:B------:R-:W-:Y:S05]  /*1e5b0*/  IMAD.WIDE.U32 R104, R104, -0x2daee0ad, RZ ;  /* 0xd2511f5368687825 */ /* 0x000fea00078e00ff */
[----:B------:R-:W-:Y:S02]  /*1e5c0*/  LOP3.LUT R118, R105, R191, R150, 0x96, !PT ;  /* 0x000000bf69767212 */ /* 0x000fe400078e9696 */
[----:B------:R-:W-:Y:S01]  /*1e5d0*/  LOP3.LUT R113, R113, R189, R104, 0x96, !PT ;  /* 0x000000bd71717212 */ /* 0x000fe200078e9668 */
[----:B------:R-:W-:Y:S01]  /*1e5e0*/  FADD.FTZ R104, R201, R116 ;  /* 0x00000074c9687221 */ /* 0x000fe20000010000 */
[----:B------:R-:W-:Y:S01]  /*1e5f0*/  F2FP.PACK_AB R105, R186, R201 ;  /* 0x000000c9ba69723e */ /* 0x000fe200000000ff */
[----:B------:R-:W-:Y:S04]  /*1e600*/  IMAD.WIDE.U32 R118, R118, -0x326172a9, RZ ;  /* 0xcd9e8d5776767825 */ /* 0x000fe800078e00ff */
[----:B------:R-:W-:Y:S01]  /*1e610*/  FADD.FTZ R125, R186, R104 ;  /* 0x00000068ba7d7221 */ /* 0x000fe20000010000 */
[----:B------:R-:W-:Y:S01]  /*1e620*/  LOP3.LUT R116, R119, R224, R138, 0x96, !PT ;  /* 0x000000e077747212 */ /* 0x000fe200078e968a */
[----:B------:R-:W-:Y:S01]  /*1e630*/  FADD.FTZ R104, R185, R117 ;  /* 0x00000075b9687221 */ /* 0x000fe20000010000 */
[----:B------:R-:W-:Y:S03]  /*1e640*/  F2FP.PACK_AB R185, R180, R185 ;  /* 0x000000b9b4b9723e */ /* 0x000fe600000000ff */
[----:B------:R-:W-:Y:S04]  /*1e650*/  IMAD.WIDE.U32 R116, R116, -0x2daee0ad, RZ ;  /* 0xd2511f5374747825 */ /* 0x000fe800078e00ff */
[----:B------:R-:W-:Y:S01]  /*1e660*/  FADD.FTZ R142, R180, R104 ;  /* 0x00000068b48e7221 */ /* 0x000fe20000010000 */
[----:B----4-:R-:W-:Y:S01]  /*1e670*/  LOP3.LUT R104, R117, R179, R112, 0x96, !PT ;  /* 0x000000b375687212 */ /* 0x010fe200078e9670 */
[----:B------:R-:W-:Y:S04]  /*1e680*/  IMAD.WIDE.U32 R112, R113, -0x326172a9, RZ ;  /* 0xcd9e8d5771707825 */ /* 0x000fe800078e00ff */
[----:B------:R-:W-:Y:S01]  /*1e690*/  IMAD.WIDE.U32 R158, R104, -0x326172a9, RZ ;  /* 0xcd9e8d57689e7825 */ /* 0x000fe200078e00ff */
[----:B--2---:R-:W-:Y:S02]  /*1e6a0*/  LOP3.LUT R118, R113, R175, R118, 0x96, !PT ;  /* 0x000000af71767212 */ /* 0x004fe400078e9676 */
[----:B------:R1:W2:Y:S01]  /*1e6b0*/  MUFU.EX2 R113, R223 ;  /* 0x000000df00717308 */ /* 0x0002a20000000800 */
[----:B------:R-:W-:Y:S01]  /*1e6c0*/  FADD.FTZ R104, R178, R121 ;  /* 0x00000079b2687221 */ /* 0x000fe20000010000 */
[----:B------:R-:W-:Y:S01]  /*1e6d0*/  LOP3.LUT R145, R159, R162, R112, 0x96, !PT ;  /* 0x000000a29f917212 */ /* 0x000fe200078e9670 */
[----:B------:R-:W-:Y:S01]  /*1e6e0*/  IMAD.WIDE.U32 R180, R118, -0x2daee0ad, RZ ;  /* 0xd2511f5376b47825 */ /* 0x000fe200078e00ff */
[----:B------:R-:W-:Y:S03]  /*1e6f0*/  F2FP.PACK_AB R178, R176, R178 ;  /* 0x000000b2b0b2723e */ /* 0x000fe600000000ff */
[----:B------:R-:W-:Y:S01]  /*1e700*/  FADD.FTZ R112, R124, R125 ;  /* 0x0000007d7c707221 */ /* 0x000fe20000010000 */
[----:B---3--:R-:W-:Y:S01]  /*1e710*/  LOP3.LUT R122, R181, R174, R116, 0x96, !PT ;  /* 0x000000aeb57a7212 */ /* 0x008fe200078e9674 */
[----:B------:R-:W-:Y:S01]  /*1e720*/  FADD.FTZ R134, R176, R104 ;  /* 0x00000068b0867221 */ /* 0x000fe20000010000 */
[----:B------:R-:W-:Y:S01]  /*1e730*/  MUFU.EX2 R121, R215 ;  /* 0x000000d700797308 */ /* 0x000fe20000000800 */
[----:B------:R-:W-:Y:S02]  /*1e740*/  FADD.FTZ R104, R120, R107 ;  /* 0x0000006b78687221 */ /* 0x000fe40000010000 */
[----:B------:R-:W-:Y:S04]  /*1e750*/  IMAD.WIDE.U32 R122, R122, -0x326172a9, RZ ;  /* 0xcd9e8d577a7a7825 */ /* 0x000fe800078e00ff */
[----:B------:R-:W-:Y:S01]  /*1e760*/  FADD.FTZ R141, R0, R104 ;  /* 0x00000068008d7221 */ /* 0x000fe20000010000 */
[----:B------:R-:W-:Y:S02]  /*1e770*/  F2FP.PACK_AB R104, R111, R124 ;  /* 0x0000007c6f68723e */ /* 0x000fe400000000ff */
[----:B------:R-:W-:Y:S01]  /*1e780*/  LOP3.LUT R107, R123, R213, R158, 0x96, !PT ;  /* 0x000000d57b6b7212 */ /* 0x000fe200078e969e */
[----:B------:R-:W-:Y:S03]  /*1e790*/  MUFU.EX2 R118, R232 ;  /* 0x000000e800767308 */ /* 0x000fe60000000800 */
[----:B------:R-:W-:Y:S01]  /*1e7a0*/  LOP3.LUT R0, R107, 0xff, RZ, 0xc0, !PT ;  /* 0x000000ff6b007812 */ /* 0x000fe200078ec0ff */
[----:B-1----:R-:W-:Y:S01]  /*1e7b0*/  IMAD.MOV.U32 R223, RZ, RZ, R183 ;  /* 0x000000ffffdf7224 */ /* 0x002fe200078e00b7 */
[----:B--2---:R-:W-:Y:S02]  /*1e7c0*/  F2FP.PACK_AB R159, R113, R131 ;  /* 0x00000083719f723e */ /* 0x004fe400000000ff */
[----:B------:R-:W-:Y:S02]  /*1e7d0*/  ISETP.GE.U32.AND P0, PT, R194, R0, PT ;  /* 0x00000000c200720c */ /* 0x000fe40003f06070 */
[C---:B------:R-:W-:Y:S01]  /*1e7e0*/  PRMT R0, R2.reuse, 0x7632, R0 ;  /* 0x0000763202007816 */ /* 0x040fe20000000000 */
[----:B------:R-:W1:Y:S03]  /*1e7f0*/  MUFU.EX2 R124, R229 ;  /* 0x000000e5007c7308 */ /* 0x000e660000000800 */
[----:B------:R-:W-:Y:S07]  /*1e800*/  PRMT R119, R2, 0x5410, R0 ;  /* 0x0000541002777816 */ /* 0x000fee0000000000 */
[----:B------:R-:W-:Y:S01]  /*1e810*/  @!P0 HADD2 R140, -R2.H0_H0, -RZ.H0_H0 ;  /* 0xa00000ff028c8230 */ /* 0x000fe20000000900 */
[----:B------:R2:W-:Y:S04]  /*1e820*/  MUFU.EX2 R120, R222 ;  /* 0x000000de00787308 */ /* 0x0005e80000000800 */
[----:B------:R-:W-:Y:S01]  /*1e830*/  PRMT R116, R140, 0x7610, R116 ;  /* 0x000076108c747816 */ /* 0x000fe20000000074 */
[----:B------:R3:W-:Y:S03]  /*1e840*/  @!P0 STL.S16 [R1+0xc8], R140 ;  /* 0x0000c88c01008387 */ /* 0x0007e60000100600 */
[----:B------:R-:W-:Y:S02]  /*1e850*/  @!P0 PRMT R2, R116, 0x5410, RZ ;  /* 0x0000541074028816 */ /* 0x000fe400000000ff */
[----:B------:R-:W-:Y:S01]  /*1e860*/  IADD3 R116, R146, 0x4, RZ ;  /* 0x0000000492747810 */ /* 0x000fe20007ffe0ff */
[----:B------:R-:W4:Y:S01]  /*1e870*/  MUFU.EX2 R125, R233 ;  /* 0x000000e9007d7308 */ /* 0x000f220000000800 */
[----:B-1----:R-:W-:Y:S01]  /*1e880*/  F2FP.PACK_AB R186, R124, R129 ;  /* 0x000000817cba723e */ /* 0x002fe200000000ff */
[----:B------:R1:W-:Y:S02]  /*1e890*/  ST.E.U16 [R196.64], R2 ;  /* 0x00000002c4007985 */ /* 0x0003e4000c101504 */
[----:B------:R-:W-:Y:S04]  /*1e8a0*/  IMAD.WIDE.U32 R116, R116, -0x326172a9, RZ ;  /* 0xcd9e8d5774747825 */ /* 0x000fe800078e00ff */
[----:B--2---:R-:W-:Y:S02]  /*1e8b0*/  IMAD.MOV.U32 R222, RZ, RZ, R182 ;  /* 0x000000ffffde7224 */ /* 0x004fe400078e00b6 */
[----:B------:R-:W-:Y:S02]  /*1e8c0*/  IMAD.MOV.U32 R222, RZ, RZ, R170 ;  /* 0x000000ffffde7224 */ /* 0x000fe400078e00aa */
[----:B------:R-:W-:Y:S02]  /*1e8d0*/  IMAD.MOV.U32 R182, RZ, RZ, R154 ;  /* 0x000000ffffb67224 */ /* 0x000fe400078e009a */
[----:B---3--:R-:W-:Y:S02]  /*1e8e0*/  FADD.FTZ R140, R111, R112 ;  /* 0x000000706f8c7221 */ /* 0x008fe40000010000 */
[----:B------:R2:W3:Y:S01]  /*1e8f0*/  LDL.S16 R112, [R1+0xc4] ;  /* 0x0000c40001707983 */ /* 0x0004e20000100600 */
[----:B------:R-:W-:Y:S01]  /*1e900*/  LOP3.LUT R115, R115, R182, R116, 0x96, !PT ;  /* 0x000000b673737212 */ /* 0x000fe200078e9674 */
[----:B------:R-:W2:Y:S01]  /*1e910*/  MUFU.EX2 R111, R235 ;  /* 0x000000eb006f7308 */ /* 0x000ea20000000800 */
[----:B----4-:R-:W-:Y:S01]  /*1e920*/  F2FP.PACK_AB R169, R125, R132 ;  /* 0x000000847da9723e */ /* 0x010fe200000000ff */
[----:B------:R-:W-:Y:S02]  /*1e930*/  IMAD.MOV.U32 R154, RZ, RZ, R144 ;  /* 0x000000ffff9a7224 */ /* 0x000fe400078e0090 */
[----:B------:R-:W-:Y:S02]  /*1e940*/  IMAD.MOV.U32 R144, RZ, RZ, R153 ;  /* 0x000000ffff907224 */ /* 0x000fe400078e0099 */
[----:B------:R-:W-:Y:S01]  /*1e950*/  IMAD.MOV.U32 R153, RZ, RZ, R143 ;  /* 0x000000ffff997224 */ /* 0x000fe200078e008f */
[----:B-1----:R-:W-:Y:S04]  /*1e960*/  LOP3.LUT R2, R107, 0xffff, RZ, 0xc0, !PT ;  /* 0x0000ffff6b027812 */ /* 0x002fe800078ec0ff */
[----:B------:R-:W-:Y:S04]  /*1e970*/  SHF.R.U32.HI R2, RZ, 0x8, R2 ;  /* 0x00000008ff027819 */ /* 0x000fe80000011602 */
[----:B------:R-:W-:Y:S04]  /*1e980*/  LOP3.LUT R2, R2, 0xffff, RZ, 0xc0, !PT ;  /* 0x0000ffff02027812 */ /* 0x000fe800078ec0ff */
[C---:B------:R-:W-:Y:S02]  /*1e990*/  ISETP.GE.U32.AND P0, PT, R194.reuse, R2, PT ;  /* 0x00000002c200720c */ /* 0x040fe40003f06070 */
[--C-:B------:R-:W-:Y:S02]  /*1e9a0*/  SHF.R.U32.HI R2, RZ, 0x18, R107.reuse ;  /* 0x00000018ff027819 */ /* 0x100fe4000001166b */
[----:B--2---:R-:W-:Y:S02]  /*1e9b0*/  F2FP.PACK_AB R201, R111, R118 ;  /* 0x000000766fc9723e */ /* 0x004fe400000000ff */
[----:B------:R-:W-:Y:S02]  /*1e9c0*/  ISETP.GE.U32.AND P1, PT, R194, R2, PT ;  /* 0x00000002c200720c */ /* 0x000fe40003f26070 */
[--C-:B------:R-:W-:Y:S04]  /*1e9d0*/  SHF.R.U32.HI R2, RZ, 0x10, R107.reuse ;  /* 0x00000010ff027819 */ /* 0x100fe8000001166b */
[----:B------:R-:W-:Y:S04]  /*1e9e0*/  LOP3.LUT R2, R2, 0xff, RZ, 0xc0, !PT ;  /* 0x000000ff02027812 */ /* 0x000fe800078ec0ff */
[----:B------:R-:W-:Y:S01]  /*1e9f0*/  ISETP.GE.U32.AND P2, PT, R194, R2, PT ;  /* 0x00000002c200720c */ /* 0x000fe20003f46070 */
[----:B------:R-:W-:Y:S01]  /*1ea00*/  FADD.FTZ R2, R130, R142 ;  /* 0x0000008e82027221 */ /* 0x000fe20000010000 */
[----:B------:R-:W-:Y:S02]  /*1ea10*/  LOP3.LUT R142, R155, R117, RZ, 0x3c, !PT ;  /* 0x000000759b8e7212 */ /* 0x000fe400078e3cff */
[----:B------:R-:W-:Y:S01]  /*1ea20*/  MUFU.EX2 R117, R230 ;  /* 0x000000e600757308 */ /* 0x000fe20000000800 */
[----:B------:R-:W-:Y:S02]  /*1ea30*/  FADD.FTZ R127, R127, R2 ;  /* 0x000000027f7f7221 */ /* 0x000fe40000010000 */
[----:B------:R-:W-:Y:S05]  /*1ea40*/  IMAD.WIDE.U32 R142, R142, -0x2daee0ad, RZ ;  /* 0xd2511f538e8e7825 */ /* 0x000fea00078e00ff */
[----:B------:R-:W-:Y:S01]  /*1ea50*/  LOP3.LUT R130, R143, R133, R136, 0x96, !PT ;  /* 0x000000858f827212 */ /* 0x000fe200078e9688 */
[----:B---3--:R-:W-:Y:S05]  /*1ea60*/  @!P0 HADD2 R112, -R0.H0_H0, -RZ.H0_H0 ;  /* 0xa00000ff00708230 */ /* 0x008fea0000000900 */
[----:B------:R-:W-:Y:S01]  /*1ea70*/  PRMT R107, R112, 0x7610, R107 ;  /* 0x00007610706b7816 */ /* 0x000fe2000000006b */
[----:B------:R1:W-:Y:S03]  /*1ea80*/  @!P0 STL.S16 [R1+0xc4], R112 ;  /* 0x0000c47001008387 */ /* 0x0003e60000100600 */
[----:B------:R-:W-:Y:S01]  /*1ea90*/  @!P0 PRMT R0, R107, 0x5410, RZ ;  /* 0x000054106b008816 */ /* 0x000fe200000000ff */
[----:B------:R2:W3:Y:S01]  /*1eaa0*/  LDL.S16 R183, [R1+0xc0] ;  /* 0x0000c00001b77983 */ /* 0x0004e20000100600 */
[----:B------:R-:W-:Y:S02]  /*1eab0*/  FADD.FTZ R107, R128, R134 ;  /* 0x00000086806b7221 */ /* 0x000fe40000010000 */
[----:B------:R-:W4:Y:S01]  /*1eac0*/  MUFU.EX2 R128, R228 ;  /* 0x000000e400807308 */ /* 0x000f220000000800 */
[----:B------:R2:W2:Y:S01]  /*1ead0*/  LDL.S16 R177, [R1+0xbc] ;  /* 0x0000bc0001b17983 */ /* 0x0004a20000100600 */
[----:B------:R-:W-:Y:S02]  /*1eae0*/  FADD.FTZ R134, R126, R107 ;  /* 0x0000006b7e867221 */ /* 0x000fe40000010000 */
[----:B------:R-:W-:Y:S01]  /*1eaf0*/  FADD.FTZ R126, R121, R140 ;  /* 0x0000008c797e7221 */ /* 0x000fe20000010000 */
[----:B------:R-:W2:Y:S01]  /*1eb00*/  LDL R155, [R1+0x198] ;  /* 0x00019800019b7983 */ /* 0x000ea20000100800 */
[----:B------:R-:W-:Y:S03]  /*1eb10*/  FADD.FTZ R107, R118, R127 ;  /* 0x0000007f766b7221 */ /* 0x000fe60000010000 */
[----:B------:R4:W-:Y:S04]  /*1eb20*/  ST.E.U16 [R196.64+0x2], R0 ;  /* 0x00000200c4007985 */ /* 0x0009e8000c101504 */
[----:B-1----:R-:W2:Y:S01]  /*1eb30*/  LDL R112, [R1+0x190] ;  /* 0x0001900001707983 */ /* 0x002ea20000100800 */
[----:B----4-:R-:W-:Y:S02]  /*1eb40*/  F2FP.PACK_AB R184, R117, R128 ;  /* 0x0000008075b8723e */ /* 0x010fe400000000ff */
[----:B------:R-:W-:Y:S04]  /*1eb50*/  IADD3 R0, R135, 0x1, RZ ;  /* 0x0000000187007810 */ /* 0x000fe80007ffe0ff */
[----:B------:R-:W-:Y:S01]  /*1eb60*/  LOP3.LUT R2, R223, R0, RZ, 0x3c, !PT ;  /* 0x00000000df027212 */ /* 0x000fe200078e3cff */
[----:B------:R-:W-:Y:S01]  /*1eb70*/  IMAD.MOV.U32 R223, RZ, RZ, R171 ;  /* 0x000000ffffdf7224 */ /* 0x000fe200078e00ab */
[----:B------:R-:W-:Y:S02]  /*1eb80*/  PRMT R0, R3, 0x7632, R0 ;  /* 0x0000763203007816 */ /* 0x000fe40000000000 */
[----:B------:R-:W-:Y:S01]  /*1eb90*/  LOP3.LUT R146, R2, R137, RZ, 0x3c, !PT ;  /* 0x0000008902927212 */ /* 0x000fe200078e3cff */
[----:B------:R-:W-:Y:S01]  /*1eba0*/  FADD.FTZ R2, R131, R141 ;  /* 0x0000008d83027221 */ /* 0x000fe20000010000 */
[----:B------:R-:W-:Y:S01]  /*1ebb0*/  PRMT R118, R3, 0x5410, R0 ;  /* 0x0000541003767816 */ /* 0x000fe20000000000 */
[----:B------:R-:W-:Y:S04]  /*1ebc0*/  IMAD.WIDE.U32 R130, R130, -0x326172a9, RZ ;  /* 0xcd9e8d5782827825 */ /* 0x000fe800078e00ff */
[----:B------:R-:W-:Y:S01]  /*1ebd0*/  FADD.FTZ R133, R113, R2 ;  /* 0x0000000271857221 */ /* 0x000fe20000010000 */
[----:B------:R-:W-:Y:S01]  /*1ebe0*/  F2FP.PACK_AB R2, R120, R121 ;  /* 0x000000797802723e */ /* 0x000fe200000000ff */
[----:B------:R-:W-:Y:S02]  /*1ebf0*/  FADD.FTZ R121, R111, R107 ;  /* 0x0000006b6f797221 */ /* 0x000fe40000010000 */
[----:B------:R-:W-:Y:S01]  /*1ec00*/  MUFU.EX2 R107, R236 ;  /* 0x000000ec006b7308 */ /* 0x000fe20000000800 */
[----:B------:R-:W-:Y:S02]  /*1ec10*/  FADD.FTZ R111, R132, R134 ;  /* 0x00000086846f7221 */ /* 0x000fe40000010000 */
[----:B------:R-:W-:Y:S01]  /*1ec20*/  FADD.FTZ R120, R120, R126 ;  /* 0x0000007e78787221 */ /* 0x000fe20000010000 */
[----:B------:R-:W-:Y:S01]  /*1ec30*/  LOP3.LUT R126, R131, R149, R114, 0x96, !PT ;  /* 0x00000095837e7212 */ /* 0x000fe200078e9672 */
[----:B------:R-:W-:Y:S04]  /*1ec40*/  IMAD.WIDE.U32 R114, R115, -0x2daee0ad, RZ ;  /* 0xd2511f5373727825 */ /* 0x000fe800078e00ff */
[----:B------:R-:W-:Y:S01]  /*1ec50*/  IMAD.WIDE.U32 R126, R126, -0x2daee0ad, RZ ;  /* 0xd2511f537e7e7825 */ /* 0x000fe200078e00ff */
[----:B------:R-:W-:Y:S03]  /*1ec60*/  MUFU.EX2 R132, R240 ;  /* 0x000000f000847308 */ /* 0x000fe60000000800 */
[----:B------:R-:W-:Y:S01]  /*1ec70*/  FADD.FTZ R134, R125, R111 ;  /* 0x0000006f7d867221 */ /* 0x000fe20000010000 */
[----:B------:R-:W-:Y:S06]  /*1ec80*/  LOP3.LUT R114, R127, R189, R114, 0x96, !PT ;  /* 0x000000bd7f727212 */ /* 0x000fec00078e9672 */
[----:B------:R-:W1:Y:S02]  /*1ec90*/  MUFU.EX2 R111, R243 ;  /* 0x000000f3006f7308 */ /* 0x000e640000000800 */
[----:B-1----:R-:W-:Y:S01]  /*1eca0*/  F2FP.PACK_AB R163, R111, R132 ;  /* 0x000000846fa3723e */ /* 0x002fe200000000ff */
[----:B---3--:R-:W-:Y:S02]  /*1ecb0*/  @!P2 HADD2 R183, -R3.H0_H0, -RZ.H0_H0 ;  /* 0xa00000ff03b7a230 */ /* 0x008fe40000000900 */
[----:B--2---:R-:W-:Y:S03]  /*1ecc0*/  @!P1 HADD2 R177, -R0.H0_H0, -RZ.H0_H0 ;  /* 0xa00000ff00b19230 */ /* 0x004fe60000000900 */
[----:B------:R-:W-:Y:S01]  /*1ecd0*/  PRMT R137, R183, 0x7610, R137 ;  /* 0x00007610b7897816 */ /* 0x000fe20000000089 */
[----:B------:R1:W-:Y:S01]  /*1ece0*/  @!P2 STL.S16 [R1+0xc0], R183 ;  /* 0x0000c0b70100a387 */ /* 0x0003e20000100600 */
[----:B------:R-:W-:Y:S03]  /*1ecf0*/  PRMT R135, R177, 0x7610, R135 ;  /* 0x00007610b1877816 */ /* 0x000fe60000000087 */
[----:B------:R2:W-:Y:S01]  /*1ed00*/  @!P1 STL.S16 [R1+0xbc], R177 ;  /* 0x0000bcb101009387 */ /* 0x0005e20000100600 */
[----:B------:R-:W-:Y:S02]  /*1ed10*/  @!P2 PRMT R3, R137, 0x5410, RZ ;  /* 0x000054108903a816 */ /* 0x000fe400000000ff */
[----:B------:R-:W-:Y:S01]  /*1ed20*/  @!P1 PRMT R0, R135, 0x5410, RZ ;  /* 0x0000541087009816 */ /* 0x000fe200000000ff */
[----:B------:R3:W4:Y:S04]  /*1ed30*/  LDL.S16 R140, [R1+0x130] ;  /* 0x00013000018c7983 */ /* 0x0007280000100600 */
[----:B------:R-:W3:Y:S01]  /*1ed40*/  LDL.64 R226, [R1+0x178] ;  /* 0x0001780001e27983 */ /* 0x000ee20000100a00 */
[----:B------:R-:W-:Y:S05]  /*1ed50*/  IADD3 R112, P0, R196, R112, RZ ;  /* 0x00000070c4707210 */ /* 0x000fea0007f1e0ff */
[----:B------:R-:W3:Y:S01]  /*1ed60*/  LDL R137, [R1+0x184] ;  /* 0x0001840001897983 */ /* 0x000ee20000100800 */
[----:B------:R-:W-:Y:S02]  /*1ed70*/  IMAD.X R113, R197, 0x1, R155, P0 ;  /* 0x00000001c5717824 */ /* 0x000fe400000e069b */
[----:B------:R-:W-:Y:S02]  /*1ed80*/  IMAD.MOV.U32 R155, RZ, RZ, R153 ;  /* 0x000000ffff9b7224 */ /* 0x000fe400078e0099 */
[----:B------:R-:W-:Y:S01]  /*1ed90*/  IMAD.MOV.U32 R153, RZ, RZ, R157 ;  /* 0x000000ffff997224 */ /* 0x000fe200078e009d */
[----:B------:R2:W-:Y:S01]  /*1eda0*/  ST.E.U16 [R112.64+0x2], R0 ;  /* 0x0000020070007985 */ /* 0x0005e2000c101504 */
[----:B-1----:R-:W-:Y:S03]  /*1edb0*/  IMAD.MOV.U32 R183, RZ, RZ, R144 ;  /* 0x000000ffffb77224 */ /* 0x002fe600078e0090 */
[----:B------:R1:W-:Y:S01]  /*1edc0*/  ST.E.U16 [R112.64], R3 ;  /* 0x0000000370007985 */ /* 0x0003e2000c101504 */
[----:B--2---:R-:W-:Y:S02]  /*1edd0*/  IMAD.MOV.U32 R177, RZ, RZ, R154 ;  /* 0x000000ffffb17224 */ /* 0x004fe400078e009a */
[----:B------:R-:W-:Y:S04]  /*1ede0*/  IMAD.MOV.U32 R154, RZ, RZ, R156 ;  /* 0x000000ffff9a7224 */ /* 0x000fe800078e009c */
[----:B------:R-:W-:Y:S01]  /*1edf0*/  IMAD.MOV.U32 R225, RZ, RZ, R154 ;  /* 0x000000ffffe17224 */ /* 0x000fe200078e009a */
[----:B------:R-:W2:Y:S01]  /*1ee00*/  MUFU.EX2 R0, R238 ;  /* 0x000000ee00007308 */ /* 0x000ea20000000800 */
[----:B-1----:R-:W-:Y:S04]  /*1ee10*/  FADD.FTZ R3, R129, R133 ;  /* 0x0000008581037221 */ /* 0x002fe80000010000 */
[----:B------:R-:W-:Y:S01]  /*1ee20*/  FADD.FTZ R133, R124, R3 ;  /* 0x000000037c857221 */ /* 0x000fe20000010000 */
[----:B------:R-:W-:Y:S01]  /*1ee30*/  LOP3.LUT R124, R115, R191, R142, 0x96, !PT ;  /* 0x000000bf737c7212 */ /* 0x000fe200078e968e */
[----:B------:R-:W-:Y:S02]  /*1ee40*/  FADD.FTZ R3, R128, R120 ;  /* 0x0000007880037221 */ /* 0x000fe40000010000 */
[----:B------:R-:W-:Y:S04]  /*1ee50*/  IMAD.WIDE.U32 R114, R114, -0x326172a9, RZ ;  /* 0xcd9e8d5772727825 */ /* 0x000fe800078e00ff */
[----:B------:R-:W-:Y:S04]  /*1ee60*/  IMAD.WIDE.U32 R124, R124, -0x326172a9, RZ ;  /* 0xcd9e8d577c7c7825 */ /* 0x000fe800078e00ff */
[----:B------:R-:W-:Y:S01]  /*1ee70*/  FADD.FTZ R127, R117, R3 ;  /* 0x00000003757f7221 */ /* 0x000fe20000010000 */
[----:B------:R-:W-:Y:S01]  /*1ee80*/  LOP3.LUT R120, R125, R224, R130, 0x96, !PT ;  /* 0x000000e07d787212 */ /* 0x000fe200078e9682 */
[----:B------:R-:W-:Y:S01]  /*1ee90*/  FADD.FTZ R3, R107, R121 ;  /* 0x000000796b037221 */ /* 0x000fe20000010000 */
[----:B------:R-:W-:Y:S01]  /*1eea0*/  LOP3.LUT R124, R115, R175, R124, 0x96, !PT ;  /* 0x000000af737c7212 */ /* 0x000fe200078e967c */
[----:B------:R-:W1:Y:S01]  /*1eeb0*/  MUFU.EX2 R117, R237 ;  /* 0x000000ed00757308 */ /* 0x000e620000000800 */
[C---:B--2---:R-:W-:Y:S01]  /*1eec0*/  F2FP.PACK_AB R202, R0.reuse, R107 ;  /* 0x0000006b00ca723e */ /* 0x044fe200000000ff */
[----:B------:R-:W-:Y:S02]  /*1eed0*/  FADD.FTZ R125, R0, R3 ;  /* 0x00000003007d7221 */ /* 0x000fe40000010000 */
[----:B------:R-:W-:Y:S04]  /*1eee0*/  IMAD.WIDE.U32 R120, R120, -0x2daee0ad, RZ ;  /* 0xd2511f5378787825 */ /* 0x000fe800078e00ff */
[----:B------:R-:W-:Y:S01]  /*1eef0*/  IMAD.WIDE.U32 R170, R124, -0x2daee0ad, RZ ;  /* 0xd2511f537caa7825 */ /* 0x000fe200078e00ff */
[----:B------:R-:W-:Y:S01]  /*1ef00*/  LOP3.LUT R126, R121, R179, R126, 0x96, !PT ;  /* 0x000000b3797e7212 */ /* 0x000fe200078e967e */
[----:B------:R-:W2:Y:S02]  /*1ef10*/  MUFU.EX2 R3, R239 ;  /* 0x000000ef00037308 */ /* 0x000ea40000000800 */
[----:B------:R-:W-:Y:S01]  /*1ef20*/  FADD.FTZ R107, R132, R134 ;  /* 0x00000086846b7221 */ /* 0x000fe20000010000 */
[----:B------:R-:W-:Y:S01]  /*1ef30*/  LOP3.LUT R128, R171, R174, R120, 0x96, !PT ;  /* 0x000000aeab807212 */ /* 0x000fe200078e9678 */
[----:B------:R-:W-:Y:S04]  /*1ef40*/  IMAD.WIDE.U32 R156, R126, -0x326172a9, RZ ;  /* 0xcd9e8d577e9c7825 */ /* 0x000fe800078e00ff */
[----:B------:R-:W-:Y:S01]  /*1ef50*/  IMAD.WIDE.U32 R128, R128, -0x326172a9, RZ ;  /* 0xcd9e8d5780807825 */ /* 0x000fe200078e00ff */
[----:B------:R-:W-:Y:S01]  /*1ef60*/  LOP3.LUT R144, R157, R162, R114, 0x96, !PT ;  /* 0x000000a29d907212 */ /* 0x000fe200078e9672 */
[----:B------:R-:W2:Y:S02]  /*1ef70*/  MUFU.EX2 R0, R241 ;  /* 0x000000f100007308 */ /* 0x000ea40000000800 */
[----:B------:R-:W-:Y:S01]  /*1ef80*/  FADD.FTZ R134, R111, R107 ;  /* 0x0000006b6f867221 */ /* 0x000fe20000010000 */
[----:B------:R-:W-:Y:S01]  /*1ef90*/  LOP3.LUT R107, R129, R213, R156, 0x96, !PT ;  /* 0x000000d5816b7212 */ /* 0x000fe200078e969c */
[----:B-1----:R-:W-:Y:S06]  /*1efa0*/  FADD.FTZ R120, R117, R127 ;  /* 0x0000007f75787221 */ /* 0x002fec0000010000 */
[----:B------:R-:W1:Y:S01]  /*1efb0*/  MUFU.EX2 R111, R242 ;  /* 0x000000f2006f7308 */ /* 0x000e620000000800 */
[----:B--2---:R-:W-:Y:S09]  /*1efc0*/  FADD.FTZ R114, R3, R133 ;  /* 0x0000008503727221 */ /* 0x004ff20000010000 */
[----:B------:R-:W-:Y:S01]  /*1efd0*/  MUFU.EX2 R127, R247 ;  /* 0x000000f7007f7308 */ /* 0x000fe20000000800 */
[C---:B------:R-:W-:Y:S01]  /*1efe0*/  F2FP.PACK_AB R181, R0.reuse, R3 ;  /* 0x0000000300b5723e */ /* 0x040fe200000000ff */
[----:B------:R-:W-:Y:S01]  /*1eff0*/  FADD.FTZ R135, R0, R114 ;  /* 0x0000007200877221 */ /* 0x000fe20000010000 */
[----:B------:R-:W-:Y:S02]  /*1f000*/  LOP3.LUT R0, R107, 0xff, RZ, 0xc0, !PT ;  /* 0x000000ff6b007812 */ /* 0x000fe400078ec0ff */
[----:B------:R-:W-:Y:S02]  /*1f010*/  PRMT R3, R106, 0x7632, R3 ;  /* 0x000076326a037816 */ /* 0x000fe40000000003 */
[----:B------:R-:W-:Y:S03]  /*1f020*/  ISETP.GE.U32.AND P1, PT, R194, R0, PT ;  /* 0x00000000c200720c */ /* 0x000fe60003f26070 */
[----:B------:R-:W2:Y:S01]  /*1f030*/  MUFU.EX2 R124, R250 ;  /* 0x000000fa007c7308 */ /* 0x000ea20000000800 */
[----:B------:R-:W-:Y:S02]  /*1f040*/  PRMT R126, R106, 0x5410, R3 ;  /* 0x000054106a7e7816 */ /* 0x000fe40000000003 */
[C---:B-1----:R-:W-:Y:S01]  /*1f050*/  F2FP.PACK_AB R0, R111.reuse, R117 ;  /* 0x000000756f00723e */ /* 0x042fe200000000ff */
[----:B------:R-:W-:Y:S06]  /*1f060*/  FADD.FTZ R143, R111, R120 ;  /* 0x000000786f8f7221 */ /* 0x000fec0000010000 */
[----:B------:R-:W-:Y:S10]  /*1f070*/  MUFU.EX2 R117, R249 ;  /* 0x000000f900757308 */ /* 0x000ff40000000800 */
[----:B------:R-:W1:Y:S01]  /*1f080*/  MUFU.EX2 R111, R251 ;  /* 0x000000fb006f7308 */ /* 0x000e620000000800 */
[----:B--2---:R-:W-:Y:S02]  /*1f090*/  F2FP.PACK_AB R167, R124, R127 ;  /* 0x0000007f7ca7723e */ /* 0x004fe400000000ff */
[----:B-1----:R-:W-:Y:S01]  /*1f0a0*/  F2FP.PACK_AB R187, R111, R117 ;  /* 0x000000756fbb723e */ /* 0x002fe200000000ff */
[----:B----4-:R-:W-:Y:S01]  /*1f0b0*/  @!P1 HADD2 R140, -R106.H0_H0, -RZ.H0_H0 ;  /* 0xa00000ff6a8c9230 */ /* 0x010fe20000000900 */
[----:B---3--:R-:W-:Y:S04]  /*1f0c0*/  IADD3 R114, P0, R226, R112, RZ ;  /* 0x00000070e2727210 */ /* 0x008fe80007f1e0ff */
[----:B------:R1:W-:Y:S01]  /*1f0d0*/  @!P1 STL.S16 [R1+0x130], R140 ;  /* 0x0001308c01009387 */ /* 0x0003e20000100600 */
[----:B------:R-:W-:Y:S01]  /*1f0e0*/  PRMT R121, R140, 0x7610, R121 ;  /* 0x000076108c797816 */ /* 0x000fe20000000079 */
[----:B------:R-:W-:Y:S02]  /*1f0f0*/  IMAD.MOV.U32 R226, RZ, RZ, R153 ;  /* 0x000000ffffe27224 */ /* 0x000fe400078e0099 */
[----:B------:R-:W2:Y:S01]  /*1f100*/  LDL R132, [R1+0x18c] ;  /* 0x00018c0001847983 */ /* 0x000ea20000100800 */
[----:B------:R-:W-:Y:S01]  /*1f110*/  @!P1 PRMT R106, R121, 0x5410, RZ ;  /* 0x00005410796a9816 */ /* 0x000fe200000000ff */
[----:B------:R-:W-:Y:S02]  /*1f120*/  IMAD.X R115, R137, 0x1, R113, P0 ;  /* 0x0000000189737824 */ /* 0x000fe400000e0671 */
[----:B------:R3:W4:Y:S04]  /*1f130*/  LDL.S16 R121, [R1+0x100] ;  /* 0x0001000001797983 */ /* 0x0007280000100600 */
[----:B------:R3:W-:Y:S04]  /*1f140*/  ST.E.U16 [R114.64], R106 ;  /* 0x0000006a72007985 */ /* 0x0007e8000c101504 */
[----:B------:R2:W2:Y:S04]  /*1f150*/  LDL.S16 R137, [R1+0x138] ;  /* 0x0001380001897983 */ /* 0x0004a80000100600 */
[----:B------:R-:W2:Y:S04]  /*1f160*/  LDL R120, [R1+0x180] ;  /* 0x0001800001787983 */ /* 0x000ea80000100800 */
[----:B------:R-:W2:Y:S04]  /*1f170*/  LDL R133, [R1+0x194] ;  /* 0x0001940001857983 */ /* 0x000ea80000100800 */
[----:B-1----:R-:W2:Y:S01]  /*1f180*/  LDL R140, [R1+0x188] ;  /* 0x00018800018c7983 */ /* 0x002ea20000100800 */
[----:B---3--:R-:W-:Y:S02]  /*1f190*/  LOP3.LUT R106, R107, 0xffff, RZ, 0xc0, !PT ;  /* 0x0000ffff6b6a7812 */ /* 0x008fe400078ec0ff */
[----:B------:R-:W-:Y:S02]  /*1f1a0*/  LOP3.LUT R114, R122, 0xff, RZ, 0xc0, !PT ;  /* 0x000000ff7a727812 */ /* 0x000fe400078ec0ff */
[----:B------:R-:W-:Y:S02]  /*1f1b0*/  SHF.R.U32.HI R106, RZ, 0x8, R106 ;  /* 0x00000008ff6a7819 */ /* 0x000fe4000001166a */
[----:B------:R-:W-:Y:S02]  /*1f1c0*/  ISETP.GE.U32.AND P6, PT, R194, R114, PT ;  /* 0x00000072c200720c */ /* 0x000fe40003fc6070 */
[----:B------:R-:W-:Y:S02]  /*1f1d0*/  LOP3.LUT R106, R106, 0xffff, RZ, 0xc0, !PT ;  /* 0x0000ffff6a6a7812 */ /* 0x000fe400078ec0ff */
[----:B------:R-:W-:Y:S02]  /*1f1e0*/  SHF.R.U32.HI R114, RZ, 0x18, R122 ;  /* 0x00000018ff727819 */ /* 0x000fe4000001167a */
[C---:B------:R-:W-:Y:S02]  /*1f1f0*/  ISETP.GE.U32.AND P0, PT, R194.reuse, R106, PT ;  /* 0x0000006ac200720c */ /* 0x040fe40003f06070 */
[--C-:B------:R-:W-:Y:S02]  /*1f200*/  SHF.R.U32.HI R106, RZ, 0x10, R107.reuse ;  /* 0x00000010ff6a7819 */ /* 0x100fe4000001166b */
[----:B------:R-:W-:Y:S02]  /*1f210*/  ISETP.GE.U32.AND P3, PT, R194, R114, PT ;  /* 0x00000072c200720c */ /* 0x000fe40003f66070 */
[----:B------:R-:W-:Y:S02]  /*1f220*/  LOP3.LUT R114, R106, 0xff, RZ, 0xc0, !PT ;  /* 0x000000ff6a727812 */ /* 0x000fe400078ec0ff */
[----:B------:R-:W-:Y:S02]  /*1f230*/  LOP3.LUT R106, R122, 0xffff, RZ, 0xc0, !PT ;  /* 0x0000ffff7a6a7812 */ /* 0x000fe400078ec0ff */
[C---:B------:R-:W-:Y:S02]  /*1f240*/  ISETP.GE.U32.AND P2, PT, R194.reuse, R114, PT ;  /* 0x00000072c200720c */ /* 0x040fe40003f46070 */
[----:B------:R-:W-:Y:S02]  /*1f250*/  SHF.R.U32.HI R107, RZ, 0x18, R107 ;  /* 0x00000018ff6b7819 */ /* 0x000fe4000001166b */
[----:B------:R-:W-:Y:S02]  /*1f260*/  SHF.R.U32.HI R106, RZ, 0x8, R106 ;  /* 0x00000008ff6a7819 */ /* 0x000fe4000001166a */
[----:B------:R-:W-:Y:S02]  /*1f270*/  ISETP.GE.U32.AND P1, PT, R194, R107, PT ;  /* 0x0000006bc200720c */ /* 0x000fe40003f26070 */
[----:B------:R-:W-:Y:S02]  /*1f280*/  LOP3.LUT R107, R106, 0xffff, RZ, 0xc0, !PT ;  /* 0x0000ffff6a6b7812 */ /* 0x000fe400078ec0ff */
[----:B------:R-:W-:Y:S02]  /*1f290*/  PRMT R106, R208, 0x7610, R106 ;  /* 0x00007610d06a7816 */ /* 0x000fe4000000006a */
[----:B------:R-:W-:Y:S04]  /*1f2a0*/  SHF.R.U32.HI R115, RZ, 0x10, R122 ;  /* 0x00000010ff737819 */ /* 0x000fe8000001167a */
[----:B------:R-:W-:Y:S04]  /*1f2b0*/  LOP3.LUT R115, R115, 0xff, RZ, 0xc0, !PT ;  /* 0x000000ff73737812 */ /* 0x000fe800078ec0ff */
[----:B------:R-:W-:Y:S01]  /*1f2c0*/  ISETP.GE.U32.AND P4, PT, R194, R115, PT ;  /* 0x00000073c200720c */ /* 0x000fe20003f86070 */
[----:B----4-:R-:W-:Y:S05]  /*1f2d0*/  @!P0 HADD2 R121, -R3.H0_H0, -RZ.H0_H0 ;  /* 0xa00000ff03798230 */ /* 0x010fea0000000900 */
[----:B------:R-:W-:Y:S01]  /*1f2e0*/  PRMT R114, R121, 0x7610, R114 ;  /* 0x0000761079727816 */ /* 0x000fe20000000072 */
[----:B------:R1:W-:Y:S01]  /*1f2f0*/  @!P0 STL.S16 [R1+0x100], R121 ;  /* 0x0001007901008387 */ /* 0x0003e20000100600 */
[----:B--2---:R-:W-:Y:S02]  /*1f300*/  @!P2 HADD2 R137, -R106.H0_H0, -RZ.H0_H0 ;  /* 0xa00000ff6a89a230 */ /* 0x004fe40000000900 */
[----:B------:R-:W-:Y:S02]  /*1f310*/  @!P0 PRMT R3, R114, 0x5410, RZ ;  /* 0x0000541072038816 */ /* 0x000fe400000000ff */
[C---:B------:R-:W-:Y:S02]  /*1f320*/  IADD3 R114, P0, R196.reuse, R132, RZ ;  /* 0x00000084c4727210 */ /* 0x040fe40007f1e0ff */
[----:B------:R-:W-:Y:S01]  /*1f330*/  IADD3 R120, P5, R196, R120, RZ ;  /* 0x00000078c4787210 */ /* 0x000fe20007fbe0ff */
[----:B------:R2:W3:Y:S01]  /*1f340*/  LDL.S16 R132, [R1+0x12c] ;  /* 0x00012c0001847983 */ /* 0x0004e20000100600 */
[----:B------:R-:W-:Y:S01]  /*1f350*/  PRMT R136, R137, 0x7610, R136 ;  /* 0x0000761089887816 */ /* 0x000fe20000000088 */
[C---:B------:R-:W-:Y:S02]  /*1f360*/  IMAD.X R115, R197.reuse, 0x1, R133, P0 ;  /* 0x00000001c5737824 */ /* 0x040fe400000e0685 */
[----:B------:R4:W-:Y:S01]  /*1f370*/  @!P2 STL.S16 [R1+0x138], R137 ;  /* 0x000138890100a387 */ /* 0x0009e20000100600 */
[----:B------:R-:W-:Y:S03]  /*1f380*/  MUFU.EX2 R133, R245 ;  /* 0x000000f500857308 */ /* 0x000fe60000000800 */
[----:B------:R2:W2:Y:S04]  /*1f390*/  LDL.S16 R154, [R1+0x134] ;  /* 0x00013400019a7983 */ /* 0x0004a80000100600 */
[----:B------:R2:W2:Y:S01]  /*1f3a0*/  LDL.S16 R153, [R1+0x144] ;  /* 0x0001440001997983 */ /* 0x0004a20000100600 */
[----:B-1----:R-:W-:Y:S01]  /*1f3b0*/  IMAD.X R121, R197, 0x1, R140, P5 ;  /* 0x00000001c5797824 */ /* 0x002fe200028e068c */
[----:B------:R-:W-:Y:S01]  /*1f3c0*/  ISETP.GE.U32.AND P5, PT, R194, R107, PT ;  /* 0x0000006bc200720c */ /* 0x000fe20003fa6070 */
[----:B------:R-:W-:Y:S03]  /*1f3d0*/  IMAD.WIDE.U32 R140, R146, -0x326172a9, RZ ;  /* 0xcd9e8d57928c7825 */ /* 0x000fe600078e00ff */
[----:B------:R1:W-:Y:S01]  /*1f3e0*/  ST.E.U16 [R120.64], R3 ;  /* 0x0000000378007985 */ /* 0x0003e2000c101504 */
[----:B------:R-:W-:Y:S01]  /*1f3f0*/  FADD.FTZ R107, R117, R125 ;  /* 0x0000007d756b7221 */ /* 0x000fe20000010000 */
[CC--:B------:R-:W-:Y:S02]  /*1f400*/  LOP3.LUT R146, R141.reuse, R182.reuse, R222, 0x96, !PT ;  /* 0x000000b68d927212 */ /* 0x0c0fe400078e96de */
[----:B------:R-:W-:Y:S01]  /*1f410*/  LOP3.LUT R157, R141, R182, R116, 0x96, !PT ;  /* 0x000000b68d9d7212 */ /* 0x000fe200078e9674 */
[----:B------:R-:W-:Y:S02]  /*1f420*/  IMAD.MOV.U32 R182, RZ, RZ, R155 ;  /* 0x000000ffffb67224 */ /* 0x000fe400078e009b */
[----:B----4-:R-:W-:Y:S01]  /*1f430*/  FADD.FTZ R137, R111, R107 ;  /* 0x0000006b6f897221 */ /* 0x010fe20000010000 */
[--C-:B------:R-:W-:Y:S01]  /*1f440*/  SHF.R.U32.HI R111, RZ, 0x18, R128.reuse ;  /* 0x00000018ff6f7819 */ /* 0x100fe20000011680 */
[----:B------:R-:W4:Y:S03]  /*1f450*/  MUFU.EX2 R107, R248 ;  /* 0x000000f8006b7308 */ /* 0x000f260000000800 */
[----:B------:R-:W-:Y:S02]  /*1f460*/  ISETP.GE.U32.AND P0, PT, R194, R111, PT ;  /* 0x0000006fc200720c */ /* 0x000fe40003f06070 */
[----:B------:R-:W-:Y:S02]  /*1f470*/  PRMT R111, R203, 0x7632, R111 ;  /* 0x00007632cb6f7816 */ /* 0x000fe4000000006f */
[----:B-1----:R-:W-:Y:S04]  /*1f480*/  PRMT R3, R208, 0x7632, R3 ;  /* 0x00007632d0037816 */ /* 0x002fe80000000003 */
[----:B------:R-:W-:Y:S02]  /*1f490*/  PRMT R125, R106, 0x5410, R3 ;  /* 0x000054106a7d7816 */ /* 0x000fe40000000003 */
[----:B------:R-:W-:Y:S02]  /*1f4a0*/  @!P2 PRMT R106, R136, 0x5410, RZ ;  /* 0x00005410886aa816 */ /* 0x000fe400000000ff */
[----:B----4-:R-:W-:Y:S01]  /*1f4b0*/  F2FP.PACK_AB R165, R107, R133 ;  /* 0x000000856ba5723e */ /* 0x010fe200000000ff */
[----:B------:R-:W1:Y:S02]  /*1f4c0*/  MUFU.EX2 R136, R244 ;  /* 0x000000f400887308 */ /* 0x000e640000000800 */
[----:B------:R4:W-:Y:S02]  /*1f4d0*/  ST.E.U16 [R114.64], R106 ;  /* 0x0000006a72007985 */ /* 0x0009e4000c101504 */
[----:B----4-:R-:W-:Y:S04]  /*1f4e0*/  LOP3.LUT R106, R128, 0xff, RZ, 0xc0, !PT ;  /* 0x000000ff806a7812 */ /* 0x010fe800078ec0ff */
[----:B------:R-:W-:Y:S02]  /*1f4f0*/  ISETP.GE.U32.AND P2, PT, R194, R106, PT ;  /* 0x0000006ac200720c */ /* 0x000fe40003f46070 */
[----:B------:R-:W-:Y:S04]  /*1f500*/  SHF.R.U32.HI R106, RZ, 0x10, R128 ;  /* 0x00000010ff6a7819 */ /* 0x000fe80000011680 */
[----:B------:R-:W-:Y:S01]  /*1f510*/  LOP3.LUT R116, R106, 0xff, RZ, 0xc0, !PT ;  /* 0x000000ff6a747812 */ /* 0x000fe200078ec0ff */
[----:B------:R-:W-:Y:S02]  /*1f520*/  FADD.FTZ R106, R127, R134 ;  /* 0x000000867f6a7221 */ /* 0x000fe40000010000 */
[----:B------:R-:W-:Y:S02]  /*1f530*/  MUFU.EX2 R127, R225 ;  /* 0x000000e1007f7308 */ /* 0x000fe40000000800 */
[--C-:B------:R-:W-:Y:S01]  /*1f540*/  FADD.FTZ R155, R124, R106.reuse ;  /* 0x0000006a7c9b7221 */ /* 0x100fe20000010000 */
[----:B------:R-:W-:Y:S01]  /*1f550*/  PRMT R106, R203, 0x7610, R106 ;  /* 0x00007610cb6a7816 */ /* 0x000fe2000000006a */
[----:B---3--:R-:W-:Y:S05]  /*1f560*/  @!P1 HADD2 R132, -R3.H0_H0, -RZ.H0_H0 ;  /* 0xa00000ff03849230 */ /* 0x008fea0000000900 */
[----:B------:R-:W-:Y:S01]  /*1f570*/  PRMT R117, R132, 0x7610, R117 ;  /* 0x0000761084757816 */ /* 0x000fe20000000075 */
[----:B------:R3:W-:Y:S01]  /*1f580*/  @!P1 STL.S16 [R1+0x12c], R132 ;  /* 0x00012c8401009387 */ /* 0x0007e20000100600 */
[----:B--2---:R-:W-:Y:S02]  /*1f590*/  @!P6 HADD2 R154, -R106.H0_H0, -RZ.H0_H0 ;  /* 0xa00000ff6a9ae230 */ /* 0x004fe40000000900 */
[----:B------:R-:W-:Y:S01]  /*1f5a0*/  @!P1 PRMT R3, R117, 0x5410, RZ ;  /* 0x0000541075039816 */ /* 0x000fe200000000ff */
[----:B------:R2:W4:Y:S01]  /*1f5b0*/  LDL.S16 R223, [R1+0x140] ;  /* 0x0001400001df7983 */ /* 0x0005220000100600 */
[----:B------:R-:W-:Y:S01]  /*1f5c0*/  ISETP.GE.U32.AND P1, PT, R194, R116, PT ;  /* 0x00000074c200720c */ /* 0x000fe20003f26070 */
[----:B------:R-:W-:Y:S01]  /*1f5d0*/  FADD.FTZ R117, R133, R135 ;  /* 0x0000008785757221 */ /* 0x000fe20000010000 */
[----:B------:R-:W-:Y:S01]  /*1f5e0*/  PRMT R124, R154, 0x7610, R124 ;  /* 0x000076109a7c7816 */ /* 0x000fe2000000007c */
[----:B------:R2:W2:Y:S01]  /*1f5f0*/  LDL.S16 R222, [R1+0x13c] ;  /* 0x00013c0001de7983 */ /* 0x0004a20000100600 */
[----:B------:R-:W-:Y:S01]  /*1f600*/  LOP3.LUT R116, R128, 0xffff, RZ, 0xc0, !PT ;  /* 0x0000ffff80747812 */ /* 0x000fe200078ec0ff */
[----:B------:R-:W-:Y:S01]  /*1f610*/  @!P5 HADD2 R153, -R111.H0_H0, -RZ.H0_H0 ;  /* 0xa00000ff6f99d230 */ /* 0x000fe20000000900 */
[----:B------:R-:W-:Y:S01]  /*1f620*/  IMAD.WIDE.U32 R134, R145, -0x2daee0ad, RZ ;  /* 0xd2511f5391867825 */ /* 0x000fe200078e00ff */
[----:B------:R1:W-:Y:S01]  /*1f630*/  @!P6 STL.S16 [R1+0x134], R154 ;  /* 0x0001349a0100e387 */ /* 0x0003e20000100600 */
[----:B------:R-:W-:Y:S02]  /*1f640*/  SHF.R.U32.HI R116, RZ, 0x8, R116 ;  /* 0x00000008ff747819 */ /* 0x000fe40000011674 */
[----:B------:R-:W-:Y:S01]  /*1f650*/  PRMT R221, R153, 0x7610, R221 ;  /* 0x0000761099dd7816 */ /* 0x000fe200000000dd */
[----:B------:R2:W2:Y:S01]  /*1f660*/  LDL.S16 R133, [R1+0x120] ;  /* 0x0001200001857983 */ /* 0x0004a20000100600 */
[----:B------:R-:W-:Y:S03]  /*1f670*/  LOP3.LUT R116, R116, 0xffff, RZ, 0xc0, !PT ;  /* 0x0000ffff74747812 */ /* 0x000fe600078ec0ff */
[----:B------:R1:W-:Y:S04]  /*1f680*/  ST.E.U16 [R114.64+0x2], R3 ;  /* 0x0000020372007985 */ /* 0x0003e8000c101504 */
[----:B------:R1:W-:Y:S01]  /*1f690*/  @!P5 STL.S16 [R1+0x144], R153 ;  /* 0x000144990100d387 */ /* 0x0003e20000100600 */
[----:B---3--:R-:W3:Y:S01]  /*1f6a0*/  MUFU.EX2 R132, R246 ;  /* 0x000000f600847308 */ /* 0x008ee20000000800 */
[----:B-1----:R-:W-:Y:S01]  /*1f6b0*/  FADD.FTZ R154, R107, R117 ;  /* 0x000000756b9a7221 */ /* 0x002fe20000010000 */
[----:B------:R-:W-:Y:S01]  /*1f6c0*/  PRMT R117, R106, 0x5410, R111 ;  /* 0x000054106a757816 */ /* 0x000fe2000000006f */
[----:B------:R-:W-:Y:S01]  /*1f6d0*/  FADD.FTZ R107, R136, R143 ;  /* 0x0000008f886b7221 */ /* 0x000fe20000010000 */
[----:B------:R-:W-:Y:S02]  /*1f6e0*/  @!P6 PRMT R106, R124, 0x5410, RZ ;  /* 0x000054107c6ae816 */ /* 0x000fe400000000ff */
[----:B------:R-:W-:Y:S02]  /*1f6f0*/  ISETP.GE.U32.AND P6, PT, R194, R116, PT ;  /* 0x00000074c200720c */ /* 0x000fe40003fc6070 */
[----:B------:R-:W-:Y:S01]  /*1f700*/  @!P5 PRMT R111, R221, 0x5410, RZ ;  /* 0x00005410dd6fd816 */ /* 0x000fe200000000ff */
[----:B------:R1:W-:Y:S01]  /*1f710*/  ST.E.U16 [R196.64+0x10], R106 ;  /* 0x0000106ac4007985 */ /* 0x0003e2000c101504 */
[----:B------:R-:W-:Y:S01]  /*1f720*/  LOP3.LUT R124, R135, R252, R180, 0x96, !PT ;  /* 0x000000fc877c7212 */ /* 0x000fe200078e96b4 */
[----:B------:R-:W1:Y:S01]  /*1f730*/  MUFU.EX2 R116, R226 ;  /* 0x000000e200747308 */ /* 0x000e620000000800 */
[----:B---3--:R-:W-:Y:S01]  /*1f740*/  F2FP.PACK_AB R166, R132, R136 ;  /* 0x0000008884a6723e */ /* 0x008fe200000000ff */
[----:B------:R3:W3:Y:S01]  /*1f750*/  LDL.S16 R221, [R1+0x11c] ;  /* 0x00011c0001dd7983 */ /* 0x0006e20000100600 */
[----:B------:R-:W-:Y:S01]  /*1f760*/  LOP3.LUT R3, R124, 0xff, RZ, 0xc0, !PT ;  /* 0x000000ff7c037812 */ /* 0x000fe200078ec0ff */
[--C-:B------:R-:W-:Y:S01]  /*1f770*/  FADD.FTZ R153, R132, R107.reuse ;  /* 0x0000006b84997221 */ /* 0x100fe20000010000 */
[----:B------:R-:W-:Y:S01]  /*1f780*/  PRMT R107, R110, 0x7632, R107 ;  /* 0x000076326e6b7816 */ /* 0x000fe2000000006b */
[----:B------:R2:W-:Y:S01]  /*1f790*/  ST.E.U16 [R196.64+0x12], R111 ;  /* 0x0000126fc4007985 */ /* 0x0005e2000c101504 */
[----:B------:R-:W-:Y:S02]  /*1f7a0*/  ISETP.GE.U32.AND P5, PT, R194, R3, PT ;  /* 0x00000003c200720c */ /* 0x000fe40003fa6070 */
[----:B------:R-:W-:Y:S04]  /*1f7b0*/  LOP3.LUT R3, R124, 0xffff, RZ, 0xc0, !PT ;  /* 0x0000ffff7c037812 */ /* 0x000fe800078ec0ff */
[----:B------:R-:W-:Y:S04]  /*1f7c0*/  SHF.R.U32.HI R3, RZ, 0x8, R3 ;  /* 0x00000008ff037819 */ /* 0x000fe80000011603 */
[----:B------:R-:W-:Y:S02]  /*1f7d0*/  LOP3.LUT R3, R3, 0xffff, RZ, 0xc0, !PT ;  /* 0x0000ffff03037812 */ /* 0x000fe400078ec0ff */
[C---:B-1----:R-:W-:Y:S01]  /*1f7e0*/  F2FP.PACK_AB R173, R116.reuse, R127 ;  /* 0x0000007f74ad723e */ /* 0x042fe200000000ff */
[----:B------:R-:W-:Y:S04]  /*1f7f0*/  FADD.FTZ R106, R127, R137 ;  /* 0x000000897f6a7221 */ /* 0x000fe80000010000 */
[----:B------:R-:W-:Y:S01]  /*1f800*/  FADD.FTZ R106, R116, R106 ;  /* 0x0000006a746a7221 */ /* 0x000fe20000010000 */
[----:B------:R-:W-:Y:S01]  /*1f810*/  PRMT R116, R110, 0x5410, R107 ;  /* 0x000054106e747816 */ /* 0x000fe2000000006b */
[----:B----4-:R-:W-:Y:S02]  /*1f820*/  @!P4 HADD2 R223, -R110.H0_H0, -RZ.H0_H0 ;  /* 0xa00000ff6edfc230 */ /* 0x010fe40000000900 */
[----:B--2---:R-:W-:Y:S03]  /*1f830*/  @!P3 HADD2 R222, -R107.H0_H0, -RZ.H0_H0 ;  /* 0xa00000ff6bdeb230 */ /* 0x004fe60000000900 */
[----:B------:R-:W-:Y:S01]  /*1f840*/  PRMT R215, R223, 0x7610, R215 ;  /* 0x00007610dfd77816 */ /* 0x000fe200000000d7 */
[----:B------:R1:W-:Y:S03]  /*1f850*/  @!P4 STL.S16 [R1+0x140], R223 ;  /* 0x000140df0100c387 */ /* 0x0003e60000100600 */
[----:B------:R-:W-:Y:S01]  /*1f860*/  @!P4 PRMT R110, R215, 0x5410, RZ ;  /* 0x00005410d76ec816 */ /* 0x000fe200000000ff */
[----:B------:R-:W-:Y:S01]  /*1f870*/  @!P3 STL.S16 [R1+0x13c], R222 ;  /* 0x00013cde0100b387 */ /* 0x000fe20000100600 */
[----:B------:R-:W-:Y:S01]  /*1f880*/  PRMT R132, R222, 0x7610, R132 ;  /* 0x00007610de847816 */ /* 0x000fe20000000084 */
[----:B------:R-:W-:Y:S01]  /*1f890*/  @!P2 HADD2 R133, -R105.H0_H0, -RZ.H0_H0 ;  /* 0xa00000ff6985a230 */ /* 0x000fe20000000900 */
[----:B------:R-:W-:Y:S01]  /*1f8a0*/  ISETP.GE.U32.AND P4, PT, R194, R3, PT ;  /* 0x00000003c200720c */ /* 0x000fe20003f86070 */
[----:B------:R2:W-:Y:S01]  /*1f8b0*/  STL [R1+0x2c], R106 ;  /* 0x00002c6a01007387 */ /* 0x0005e20000100800 */
[----:B------:R-:W-:Y:S02]  /*1f8c0*/  @!P3 PRMT R107, R132, 0x5410, RZ ;  /* 0x00005410846bb816 */ /* 0x000fe400000000ff */
[----:B------:R-:W-:Y:S01]  /*1f8d0*/  PRMT R3, R105, 0x7632, R3 ;  /* 0x0000763269037816 */ /* 0x000fe20000000003 */
[----:B------:R4:W4:Y:S01]  /*1f8e0*/  LDL.S16 R215, [R1+0x114] ;  /* 0x0001140001d77983 */ /* 0x0009220000100600 */
[----:B------:R-:W-:Y:S02]  /*1f8f0*/  PRMT R127, R133, 0x7610, R127 ;  /* 0x00007610857f7816 */ /* 0x000fe4000000007f */
[----:B------:R-:W-:Y:S01]  /*1f900*/  PRMT R111, R105, 0x5410, R3 ;  /* 0x00005410696f7816 */ /* 0x000fe20000000003 */
[----:B------:R3:W-:Y:S01]  /*1f910*/  ST.E.U16 [R112.64+0x12], R107 ;  /* 0x0000126b70007985 */ /* 0x0007e2000c101504 */
[----:B------:R-:W-:Y:S03]  /*1f920*/  @!P2 PRMT R105, R127, 0x5410, RZ ;  /* 0x000054107f69a816 */ /* 0x000fe600000000ff */
[----:B------:R-:W-:Y:S04]  /*1f930*/  ST.E.U16 [R112.64+0x10], R110 ;  /* 0x0000106e70007985 */ /* 0x000fe8000c101504 */
[----:B------:R3:W-:Y:S04]  /*1f940*/  ST.E.U16 [R120.64+0xe], R105 ;  /* 0x00000e6978007985 */ /* 0x0007e8000c101504 */
[----:B-1----:R1:W4:Y:S04]  /*1f950*/  LDL.S16 R223, [R1+0x118] ;  /* 0x0001180001df7983 */ /* 0x0023280000100600 */
[----:B------:R1:W-:Y:S01]  /*1f960*/  @!P2 STL.S16 [R1+0x120], R133 ;  /* 0x000120850100a387 */ /* 0x0003e20000100600 */
[--C-:B--2---:R-:W-:Y:S02]  /*1f970*/  SHF.R.U32.HI R106, RZ, 0x18, R124.reuse ;  /* 0x00000018ff6a7819 */ /* 0x104fe4000001167c */
[----:B------:R-:W-:Y:S01]  /*1f980*/  SHF.R.U32.HI R124, RZ, 0x10, R124 ;  /* 0x00000010ff7c7819 */ /* 0x000fe2000001167c */
[----:B------:R2:W2:Y:S01]  /*1f990*/  LDL.S16 R137, [R1+0x110] ;  /* 0x0001100001897983 */ /* 0x0004a20000100600 */
[----:B------:R-:W-:Y:S02]  /*1f9a0*/  ISETP.GE.U32.AND P3, PT, R194, R106, PT ;  /* 0x0000006ac200720c */ /* 0x000fe40003f66070 */
[----:B------:R-:W-:Y:S01]  /*1f9b0*/  LOP3.LUT R124, R124, 0xff, RZ, 0xc0, !PT ;  /* 0x000000ff7c7c7812 */ /* 0x000fe200078ec0ff */
[----:B---3--:R-:W-:Y:S01]  /*1f9c0*/  @!P6 HADD2 R221, -R3.H0_H0, -RZ.H0_H0 ;  /* 0xa00000ff03dde230 */ /* 0x008fe20000000900 */
[C---:B------:R-:W-:Y:S02]  /*1f9d0*/  PRMT R106, R200.reuse, 0x7632, R106 ;  /* 0x00007632c86a7816 */ /* 0x040fe4000000006a */
[----:B------:R-:W-:Y:S02]  /*1f9e0*/  PRMT R107, R200, 0x7610, R107 ;  /* 0x00007610c86b7816 */ /* 0x000fe4000000006b */
[----:B------:R-:W-:Y:S01]  /*1f9f0*/  ISETP.GE.U32.AND P2, PT, R194, R124, PT ;  /* 0x0000007cc200720c */ /* 0x000fe20003f46070 */
[----:B------:R3:W-:Y:S01]  /*1fa00*/  @!P6 STL.S16 [R1+0x11c], R221 ;  /* 0x00011cdd0100e387 */ /* 0x0007e20000100600 */
[----:B------:R-:W-:Y:S03]  /*1fa10*/  PRMT R124, R221, 0x7610, R124 ;  /* 0x00007610dd7c7816 */ /* 0x000fe6000000007c */
[----:B------:R2:W2:Y:S01]  /*1fa20*/  LDL.S16 R222, [R1+0x108] ;  /* 0x0001080001de7983 */ /* 0x0004a20000100600 */
[----:B------:R-:W-:Y:S02]  /*1fa30*/  @!P6 PRMT R3, R124, 0x5410, RZ ;  /* 0x000054107c03e816 */ /* 0x000fe400000000ff */
[----:B------:R-:W-:Y:S02]  /*1fa40*/  PRMT R124, R107, 0x5410, R106 ;  /* 0x000054106b7c7816 */ /* 0x000fe4000000006a */
[----:B------:R-:W-:Y:S01]  /*1fa50*/  PRMT R105, R178, 0x7610, R105 ;  /* 0x00007610b2697816 */ /* 0x000fe20000000069 */
[----:B------:R3:W-:Y:S01]  /*1fa60*/  ST.E.U16 [R120.64+0x10], R3 ;  /* 0x0000100378007985 */ /* 0x0007e2000c101504 */
[----:B-1----:R-:W-:Y:S05]  /*1fa70*/  IMAD.WIDE.U32 R132, R144, -0x2daee0ad, RZ ;  /* 0xd2511f5390847825 */ /* 0x002fea00078e00ff */
[----:B------:R-:W-:Y:S04]  /*1fa80*/  LOP3.LUT R127, R133, R252, R170, 0x96, !PT ;  /* 0x000000fc857f7212 */ /* 0x000fe800078e96aa */
[C---:B------:R-:W-:Y:S04]  /*1fa90*/  LOP3.LUT R110, R127.reuse, 0xff, RZ, 0xc0, !PT ;  /* 0x000000ff7f6e7812 */ /* 0x040fe800078ec0ff */
[----:B------:R-:W-:Y:S01]  /*1faa0*/  ISETP.GE.U32.AND P6, PT, R194, R110, PT ;  /* 0x0000006ec200720c */ /* 0x000fe20003fc6070 */
[----:B---3--:R1:W3:Y:S01]  /*1fab0*/  LDL.S16 R221, [R1+0x104] ;  /* 0x0001040001dd7983 */ /* 0x0082e20000100600 */
[----:B------:R-:W-:Y:S04]  /*1fac0*/  LOP3.LUT R110, R127, 0xffff, RZ, 0xc0, !PT ;  /* 0x0000ffff7f6e7812 */ /* 0x000fe800078ec0ff */
[----:B------:R-:W-:Y:S04]  /*1fad0*/  SHF.R.U32.HI R110, RZ, 0x8, R110 ;  /* 0x00000008ff6e7819 */ /* 0x000fe8000001166e */
[----:B------:R-:W-:Y:S02]  /*1fae0*/  LOP3.LUT R110, R110, 0xffff, RZ, 0xc0, !PT ;  /* 0x0000ffff6e6e7812 */ /* 0x000fe400078ec0ff */
[--C-:B------:R-:W-:Y:S02]  /*1faf0*/  SHF.R.U32.HI R3, RZ, 0x18, R127.reuse ;  /* 0x00000018ff037819 */ /* 0x100fe4000001167f */
[----:B------:R-:W-:Y:S04]  /*1fb00*/  SHF.R.U32.HI R127, RZ, 0x10, R127 ;  /* 0x00000010ff7f7819 */ /* 0x000fe8000001167f */
[----:B------:R-:W-:Y:S01]  /*1fb10*/  LOP3.LUT R127, R127, 0xff, RZ, 0xc0, !PT ;  /* 0x000000ff7f7f7812 */ /* 0x000fe200078ec0ff */
[----:B----4-:R-:W-:Y:S05]  /*1fb20*/  @!P0 HADD2 R215, -R106.H0_H0, -RZ.H0_H0 ;  /* 0xa00000ff6ad78230 */ /* 0x010fea0000000900 */
[----:B------:R-:W-:Y:S04]  /*1fb30*/  PRMT R143, R215, 0x7610, R143 ;  /* 0x00007610d78f7816 */ /* 0x000fe8000000008f */
[----:B------:R-:W-:Y:S05]  /*1fb40*/  @!P0 PRMT R106, R143, 0x5410, RZ ;  /* 0x000054108f6a8816 */ /* 0x000fea00000000ff */
[----:B------:R4:W-:Y:S01]  /*1fb50*/  ST.E.U16 [R114.64+0x12], R106 ;  /* 0x0000126a72007985 */ /* 0x0009e2000c101504 */
[----:B------:R-:W-:Y:S05]  /*1fb60*/  @!P1 HADD2 R223, -R107.H0_H0, -RZ.H0_H0 ;  /* 0xa00000ff6bdf9230 */ /* 0x000fea0000000900 */
[----:B------:R-:W-:Y:S01]  /*1fb70*/  PRMT R208, R223, 0x7610, R208 ;  /* 0x00007610dfd07816 */ /* 0x000fe200000000d0 */
[----:B------:R-:W-:Y:S01]  /*1fb80*/  @!P1 STL.S16 [R1+0x118], R223 ;  /* 0x000118df01009387 */ /* 0x000fe20000100600 */
[----:B--2---:R-:W-:Y:S02]  /*1fb90*/  @!P5 HADD2 R137, -R105.H0_H0, -RZ.H0_H0 ;  /* 0xa00000ff6989d230 */ /* 0x004fe40000000900 */
[----:B------:R-:W-:Y:S01]  /*1fba0*/  @!P1 PRMT R107, R208, 0x5410, RZ ;  /* 0x00005410d06b9816 */ /* 0x000fe200000000ff */
[----:B------:R2:W-:Y:S01]  /*1fbb0*/  @!P0 STL.S16 [R1+0x114], R215 ;  /* 0x000114d701008387 */ /* 0x0005e20000100600 */
[----:B------:R-:W-:Y:S02]  /*1fbc0*/  ISETP.GE.U32.AND P0, PT, R194, R3, PT ;  /* 0x00000003c200720c */ /* 0x000fe40003f06070 */
[----:B------:R-:W-:Y:S01]  /*1fbd0*/  PRMT R3, R178, 0x7632, R3 ;  /* 0x00007632b2037816 */ /* 0x000fe20000000003 */
[----:B------:R1:W-:Y:S01]  /*1fbe0*/  ST.E.U16 [R114.64+0x10], R107 ;  /* 0x0000106b72007985 */ /* 0x0003e2000c101504 */
[----:B------:R-:W-:Y:S02]  /*1fbf0*/  ISETP.GE.U32.AND P1, PT, R194, R110, PT ;  /* 0x0000006ec200720c */ /* 0x000fe40003f26070 */
[----:B------:R-:W-:Y:S01]  /*1fc00*/  PRMT R110, R137, 0x7610, R110 ;  /* 0x00007610896e7816 */ /* 0x000fe2000000006e */
[----:B------:R-:W-:Y:S01]  /*1fc10*/  @!P4 HADD2 R222, -R3.H0_H0, -RZ.H0_H0 ;  /* 0xa00000ff03dec230 */ /* 0x000fe20000000900 */
[----:B----4-:R-:W-:Y:S04]  /*1fc20*/  PRMT R106, R148, 0x7610, R106 ;  /* 0x00007610946a7816 */ /* 0x010fe8000000006a */
[----:B------:R-:W-:Y:S01]  /*1fc30*/  PRMT R136, R222, 0x7610, R136 ;  /* 0x00007610de887816 */ /* 0x000fe20000000088 */
[----:B--2---:R2:W4:Y:S04]  /*1fc40*/  LDL.S16 R215, [R1+0xfc] ;  /* 0x0000fc0001d77983 */ /* 0x0045280000100600 */
[----:B------:R2:W-:Y:S01]  /*1fc50*/  @!P5 STL.S16 [R1+0x110], R137 ;  /* 0x000110890100d387 */ /* 0x0005e20000100600 */
[----:B-1----:R-:W-:Y:S03]  /*1fc60*/  LOP3.LUT R107, R134, 0xff, RZ, 0xc0, !PT ;  /* 0x000000ff866b7812 */ /* 0x002fe600078ec0ff */
[----:B------:R1:W4:Y:S01]  /*1fc70*/  LDL.S16 R208, [R1+0xf8] ;  /* 0x0000f80001d07983 */ /* 0x0003220000100600 */
[----:B---3--:R-:W-:Y:S03]  /*1fc80*/  @!P2 HADD2 R221, -R106.H0_H0, -RZ.H0_H0 ;  /* 0xa00000ff6adda230 */ /* 0x008fe60000000900 */
[----:B------:R1:W3:Y:S02]  /*1fc90*/  LDL.S16 R143, [R1+0xf4] ;  /* 0x0000f400018f7983 */ /* 0x0002e40000100600 */
[----:B------:R-:W-:Y:S02]  /*1fca0*/  PRMT R144, R221, 0x7610, R144 ;  /* 0x00007610dd907816 */ /* 0x000fe40000000090 */
[----:B------:R-:W-:Y:S04]  /*1fcb0*/  @!P4 STL.S16 [R1+0x108], R222 ;  /* 0x000108de0100c387 */ /* 0x000fe80000100600 */
[----:B------:R-:W-:Y:S01]  /*1fcc0*/  @!P2 STL.S16 [R1+0x104], R221 ;  /* 0x000104dd0100a387 */ /* 0x000fe20000100600 */
[----:B--2---:R-:W-:Y:S02]  /*1fcd0*/  PRMT R137, R105, 0x5410, R3 ;  /* 0x0000541069897816 */ /* 0x004fe40000000003 */
[----:B------:R-:W-:Y:S02]  /*1fce0*/  @!P5 PRMT R105, R110, 0x5410, RZ ;  /* 0x000054106e69d816 */ /* 0x000fe400000000ff */
[----:B------:R-:W-:Y:S02]  /*1fcf0*/  ISETP.GE.U32.AND P5, PT, R194, R107, PT ;  /* 0x0000006bc200720c */ /* 0x000fe40003fa6070 */
[--C-:B------:R-:W-:Y:S01]  /*1fd00*/  SHF.R.U32.HI R107, RZ, 0x10, R134.reuse ;  /* 0x00000010ff6b7819 */ /* 0x100fe20000011686 */
[----:B------:R2:W-:Y:S01]  /*1fd10*/  ST.E.U16 [R196.64+0x20], R105 ;  /* 0x00002069c4007985 */ /* 0x0005e2000c101504 */
[----:B------:R-:W-:Y:S02]  /*1fd20*/  @!P4 PRMT R3, R136, 0x5410, RZ ;  /* 0x000054108803c816 */ /* 0x000fe400000000ff */
[----:B------:R-:W-:Y:S02]  /*1fd30*/  LOP3.LUT R110, R107, 0xff, RZ, 0xc0, !PT ;  /* 0x000000ff6b6e7812 */ /* 0x000fe400078ec0ff */
[----:B------:R-:W-:Y:S01]  /*1fd40*/  PRMT R107, R148, 0x7632, R107 ;  /* 0x00007632946b7816 */ /* 0x000fe2000000006b */
[----:B------:R1:W-:Y:S01]  /*1fd50*/  ST.E.U16 [R196.64+0x22], R3 ;  /* 0x00002203c4007985 */ /* 0x0003e2000c101504 */
[----:B------:R-:W-:Y:S02]  /*1fd60*/  ISETP.GE.U32.AND P4, PT, R194, R110, PT ;  /* 0x0000006ec200720c */ /* 0x000fe40003f86070 */
[----:B------:R-:W-:Y:S02]  /*1fd70*/  PRMT R136, R106, 0x5410, R107 ;  /* 0x000054106a887816 */ /* 0x000fe4000000006b */
[----:B------:R-:W-:Y:S02]  /*1fd80*/  @!P2 PRMT R106, R144, 0x5410, RZ ;  /* 0x00005410906aa816 */ /* 0x000fe400000000ff */
[----:B------:R-:W-:Y:S01]  /*1fd90*/  ISETP.GE.U32.AND P2, PT, R194, R127, PT ;  /* 0x0000007fc200720c */ /* 0x000fe20003f46070 */
[----:B------:R3:W3:Y:S01]  /*1fda0*/  LDL.S16 R144, [R1+0xf0] ;  /* 0x0000f00001907983 */ /* 0x0006e20000100600 */
[----:B------:R-:W-:Y:S03]  /*1fdb0*/  SHF.R.U32.HI R110, RZ, 0x18, R134 ;  /* 0x00000018ff6e7819 */ /* 0x000fe60000011686 */
[----:B------:R1:W-:Y:S01]  /*1fdc0*/  ST.E.U16 [R112.64+0x20], R106 ;  /* 0x0000206a70007985 */ /* 0x0003e2000c101504 */
[----:B--2---:R-:W-:Y:S04]  /*1fdd0*/  LOP3.LUT R105, R134, 0xffff, RZ, 0xc0, !PT ;  /* 0x0000ffff86697812 */ /* 0x004fe800078ec0ff */
[----:B------:R-:W-:Y:S02]  /*1fde0*/  SHF.R.U32.HI R105, RZ, 0x8, R105 ;  /* 0x00000008ff697819 */ /* 0x000fe40000011669 */
[----:B-1----:R-:W-:Y:S02]  /*1fdf0*/  PRMT R3, R104, 0x7632, R3 ;  /* 0x0000763268037816 */ /* 0x002fe40000000003 */
[----:B------:R-:W-:Y:S02]  /*1fe00*/  LOP3.LUT R105, R105, 0xffff, RZ, 0xc0, !PT ;  /* 0x0000ffff69697812 */ /* 0x000fe400078ec0ff */
[----:B------:R-:W-:Y:S01]  /*1fe10*/  PRMT R106, R185, 0x7610, R106 ;  /* 0x00007610b96a7816 */ /* 0x000fe2000000006a */
[----:B----4-:R-:W-:Y:S05]  /*1fe20*/  @!P3 HADD2 R215, -R107.H0_H0, -RZ.H0_H0 ;  /* 0xa00000ff6bd7b230 */ /* 0x010fea0000000900 */
[----:B------:R-:W-:Y:S01]  /*1fe30*/  PRMT R145, R215, 0x7610, R145 ;  /* 0x00007610d7917816 */ /* 0x000fe20000000091 */
[----:B------:R-:W-:Y:S01]  /*1fe40*/  @!P3 STL.S16 [R1+0xfc], R215 ;  /* 0x0000fcd70100b387 */ /* 0x000fe20000100600 */
[----:B------:R-:W-:Y:S02]  /*1fe50*/  @!P6 HADD2 R208, -R104.H0_H0, -RZ.H0_H0 ;  /* 0xa00000ff68d0e230 */ /* 0x000fe40000000900 */
[----:B------:R-:W-:Y:S01]  /*1fe60*/  @!P3 PRMT R107, R145, 0x5410, RZ ;  /* 0x00005410916bb816 */ /* 0x000fe200000000ff */
[----:B------:R1:W2:Y:S01]  /*1fe70*/  LDL.S16 R148, [R1+0xe8] ;  /* 0x0000e80001947983 */ /* 0x0002a20000100600 */
[----:B------:R-:W-:Y:S01]  /*1fe80*/  ISETP.GE.U32.AND P3, PT, R194, R110, PT ;  /* 0x0000006ec200720c */ /* 0x000fe20003f66070 */
[----:B---3--:R-:W-:Y:S01]  /*1fe90*/  @!P1 HADD2 R143, -R3.H0_H0, -RZ.H0_H0 ;  /* 0xa00000ff038f9230 */ /* 0x008fe20000000900 */
[----:B------:R-:W-:Y:S01]  /*1fea0*/  PRMT R178, R208, 0x7610, R178 ;  /* 0x00007610d0b27816 */ /* 0x000fe200000000b2 */
[----:B------:R1:W3:Y:S01]  /*1feb0*/  LDL.S16 R145, [R1+0xec] ;  /* 0x0000ec0001917983 */ /* 0x0002e20000100600 */
[----:B------:R-:W-:Y:S02]  /*1fec0*/  LOP3.LUT R110, R132, 0xff, RZ, 0xc0, !PT ;  /* 0x000000ff846e7812 */ /* 0x000fe400078ec0ff */
[----:B------:R-:W-:Y:S01]  /*1fed0*/  PRMT R176, R143, 0x7610, R176 ;  /* 0x000076108fb07816 */ /* 0x000fe200000000b0 */
[----:B------:R-:W-:Y:S04]  /*1fee0*/  @!P6 STL.S16 [R1+0xf8], R208 ;  /* 0x0000f8d00100e387 */ /* 0x000fe80000100600 */
[----:B------:R4:W-:Y:S04]  /*1fef0*/  @!P1 STL.S16 [R1+0xf4], R143 ;  /* 0x0000f48f01009387 */ /* 0x0009e80000100600 */
[----:B------:R1:W-:Y:S01]  /*1ff00*/  ST.E.U16 [R112.64+0x22], R107 ;  /* 0x0000226b70007985 */ /* 0x0003e2000c101504 */
[----:B----4-:R-:W-:Y:S02]  /*1ff10*/  PRMT R143, R104, 0x5410, R3 ;  /* 0x00005410688f7816 */ /* 0x010fe40000000003 */
[----:B------:R-:W-:Y:S01]  /*1ff20*/  @!P6 PRMT R104, R178, 0x5410, RZ ;  /* 0x00005410b268e816 */ /* 0x000fe200000000ff */
[----:B------:R-:W-:Y:S01]  /*1ff30*/  @!P2 HADD2 R144, -R106.H0_H0, -RZ.H0_H0 ;  /* 0xa00000ff6a90a230 */ /* 0x000fe20000000900 */
[----:B------:R-:W-:Y:S02]  /*1ff40*/  ISETP.GE.U32.AND P6, PT, R194, R105, PT ;  /* 0x00000069c200720c */ /* 0x000fe40003fc6070 */
[----:B------:R-:W-:Y:S01]  /*1ff50*/  LOP3.LUT R105, R132, 0xffff, RZ, 0xc0, !PT ;  /* 0x0000ffff84697812 */ /* 0x000fe200078ec0ff */
[----:B------:R4:W-:Y:S01]  /*1ff60*/  ST.E.U16 [R120.64+0x1e], R104 ;  /* 0x00001e6878007985 */ /* 0x0009e2000c101504 */
[----:B------:R-:W-:Y:S02]  /*1ff70*/  @!P1 PRMT R3, R176, 0x5410, RZ ;  /* 0x00005410b0039816 */ /* 0x000fe400000000ff */
[----:B------:R-:W-:Y:S01]  /*1ff80*/  ISETP.GE.U32.AND P1, PT, R194, R110, PT ;  /* 0x0000006ec200720c */ /* 0x000fe20003f26070 */
[----:B------:R4:W-:Y:S01]  /*1ff90*/  @!P2 STL.S16 [R1+0xf0], R144 ;  /* 0x0000f0900100a387 */ /* 0x0009e20000100600 */
[--C-:B------:R-:W-:Y:S02]  /*1ffa0*/  SHF.R.U32.HI R110, RZ, 0x8, R105.reuse ;  /* 0x00000008ff6e7819 */ /* 0x100fe40000011669 */
[----:B------:R-:W-:Y:S01]  /*1ffb0*/  PRMT R105, R185, 0x7632, R105 ;  /* 0x00007632b9697816 */ /* 0x000fe20000000069 */
[----:B------:R4:W-:Y:S01]  /*1ffc0*/  ST.E.U16 [R120.64+0x20], R3 ;  /* 0x0000200378007985 */ /* 0x0009e2000c101504 */
[----:B-1----:R-:W-:Y:S02]  /*1ffd0*/  PRMT R107, R147, 0x7610, R107 ;  /* 0x00007610936b7816 */ /* 0x002fe4000000006b */
[----:B------:R-:W-:Y:S02]  /*1ffe0*/  PRMT R161, R144, 0x7610, R161 ;  /* 0x0000761090a17816 */ /* 0x000fe400000000a1 */
[----:B------:R-:W-:Y:S02]  /*1fff0*/  LOP3.LUT R110, R110, 0xffff, RZ, 0xc0, !PT ;  /* 0x0000ffff6e6e7812 */ /* 0x000fe400078ec0ff */
[----:B----4-:R-:W-:Y:S02]  /*20000*/  SHF.R.U32.HI R104, RZ, 0x10, R132 ;  /* 0x00000010ff687819 */ /* 0x010fe40000011684 */
[----:B------:R-:W-:Y:S02]  /*20010*/  PRMT R144, R106, 0x5410, R105 ;  /* 0x000054106a907816 */ /* 0x000fe40000000069 */
[----:B------:R-:W-:Y:S02]  /*20020*/  @!P2 PRMT R106, R161, 0x5410, RZ ;  /* 0x00005410a16aa816 */ /* 0x000fe400000000ff */
[----:B------:R-:W-:Y:S02]  /*20030*/  ISETP.GE.U32.AND P2, PT, R194, R110, PT ;  /* 0x0000006ec200720c */ /* 0x000fe40003f46070 */
[----:B------:R-:W-:Y:S01]  /*20040*/  LOP3.LUT R110, R104, 0xff, RZ, 0xc0, !PT ;  /* 0x000000ff686e7812 */ /* 0x000fe200078ec0ff */
[----:B------:R-:W-:Y:S01]  /*20050*/  ST.E.U16 [R114.64+0x20], R106 ;  /* 0x0000206a72007985 */ /* 0x000fe2000c101504 */
[----:B------:R-:W-:Y:S01]  /*20060*/  PRMT R104, R147, 0x7632, R104 ;  /* 0x0000763293687816 */ /* 0x000fe20000000068 */
[----:B------:R-:W-:Y:S01]  /*20070*/  IMAD.WIDE.U32 R146, R146, -0x2daee0ad, RZ ;  /* 0xd2511f5392927825 */ /* 0x000fe200078e00ff */
[----:B------:R-:W-:Y:S04]  /*20080*/  MUFU.EX2 R3, R168 ;  /* 0x000000a800037308 */ /* 0x000fe80000000800 */
[----:B------:R-:W-:Y:S05]  /*20090*/  LOP3.LUT R150, R147, R191, R150, 0x96, !PT ;  /* 0x000000bf93967212 */ /* 0x000fea00078e9696 */
[----:B------:R-:W-:Y:S01]  /*200a0*/  IMAD.WIDE.U32 R150, R150, -0x326172a9, RZ ;  /* 0xcd9e8d5796967825 */ /* 0x000fe200078e00ff */
[----:B--2---:R-:W-:Y:S02]  /*200b0*/  @!P0 HADD2 R148, -R105.H0_H0, -RZ.H0_H0 ;  /* 0xa00000ff69948230 */ /* 0x004fe40000000900 */
[----:B---3--:R-:W-:Y:S03]  /*200c0*/  @!P5 HADD2 R145, -R107.H0_H0, -RZ.H0_H0 ;  /* 0xa00000ff6b91d230 */ /* 0x008fe60000000900 */
[----:B------:R-:W-:Y:S01]  /*200d0*/  PRMT R141, R148, 0x7610, R141 ;  /* 0x00007610948d7816 */ /* 0x000fe2000000008d */
[----:B------:R1:W-:Y:S01]  /*200e0*/  @!P0 STL.S16 [R1+0xe8], R148 ;  /* 0x0000e89401008387 */ /* 0x0003e20000100600 */
[----:B------:R-:W-:Y:S03]  /*200f0*/  PRMT R127, R145, 0x7610, R127 ;  /* 0x00007610917f7816 */ /* 0x000fe6000000007f */
[----:B------:R2:W-:Y:S01]  /*20100*/  @!P5 STL.S16 [R1+0xec], R145 ;  /* 0x0000ec910100d387 */ /* 0x0005e20000100600 */
[----:B------:R-:W-:Y:S02]  /*20110*/  @!P0 PRMT R105, R141, 0x5410, RZ ;  /* 0x000054108d698816 */ /* 0x000fe400000000ff */
[----:B------:R-:W-:Y:S01]  /*20120*/  PRMT R141, R107, 0x5410, R104 ;  /* 0x000054106b8d7816 */ /* 0x000fe20000000068 */
[----:B------:R3:W4:Y:S01]  /*20130*/  LDL.S16 R161, [R1+0xe4] ;  /* 0x0000e40001a17983 */ /* 0x0007220000100600 */
[----:B------:R-:W-:Y:S02]  /*20140*/  @!P5 PRMT R107, R127, 0x5410, RZ ;  /* 0x000054107f6bd816 */ /* 0x000fe400000000ff */
[C---:B------:R-:W-:Y:S01]  /*20150*/  ISETP.GE.U32.AND P0, PT, R194.reuse, R110, PT ;  /* 0x0000006ec200720c */ /* 0x040fe20003f06070 */
[----:B------:R3:W3:Y:S01]  /*20160*/  LDL.S16 R208, [R1+0xe0] ;  /* 0x0000e00001d07983 */ /* 0x0006e20000100600 */
[----:B------:R-:W-:Y:S01]  /*20170*/  SHF.R.U32.HI R110, RZ, 0x18, R132 ;  /* 0x00000018ff6e7819 */ /* 0x000fe20000011684 */
[----:B------:R2:W-:Y:S02]  /*20180*/  MUFU.EX2 R127, R152 ;  /* 0x00000098007f7308 */ /* 0x0005e40000000800 */
[----:B------:R3:W3:Y:S01]  /*20190*/  LDL.S16 R178, [R1+0xdc] ;  /* 0x0000dc0001b27983 */ /* 0x0006e20000100600 */
[----:B------:R-:W-:Y:S03]  /*201a0*/  ISETP.GE.U32.AND P5, PT, R194, R110, PT ;  /* 0x0000006ec200720c */ /* 0x000fe60003fa6070 */
[----:B------:R-:W-:Y:S04]  /*201b0*/  ST.E.U16 [R114.64+0x22], R105 ;  /* 0x0000226972007985 */ /* 0x000fe8000c101504 */
[----:B------:R2:W-:Y:S01]  /*201c0*/  ST.E.U16 [R196.64+0x30], R107 ;  /* 0x0000306bc4007985 */ /* 0x0005e2000c101504 */
[-CC-:B-1----:R-:W-:Y:S01]  /*201d0*/  LOP3.LUT R148, R139, R149.reuse, R140.reuse, 0x96, !PT ;  /* 0x000000958b947212 */ /* 0x182fe200078e968c */
[----:B------:R-:W-:Y:S10]  /*201e0*/  MUFU.EX2 R110, R160 ;  /* 0x000000a0006e7308 */ /* 0x000ff40000000800 */
[----:B--2---:R-:W1:Y:S01]  /*201f0*/  MUFU.EX2 R145, R182 ;  /* 0x000000b600917308 */ /* 0x004e620000000800 */
[----:B------:R-:W-:Y:S01]  /*20200*/  LOP3.LUT R152, R131, R149, R140, 0x96, !PT ;  /* 0x0000009583987212 */ /* 0x000fe200078e968c */
[----:B------:R-:W-:Y:S05]  /*20210*/  IMAD.WIDE.U32 R148, R148, -0x2daee0ad, RZ ;  /* 0xd2511f5394947825 */ /* 0x000fea00078e00ff */
[----:B------:R-:W-:Y:S02]  /*20220*/  LOP3.LUT R139, R149, R189, R146, 0x96, !PT ;  /* 0x000000bd958b7212 */ /* 0x000fe400078e9692 */
[----:B------:R-:W-:Y:S01]  /*20230*/  LOP3.LUT R146, R151, R224, R138, 0x96, !PT ;  /* 0x000000e097927212 */ /* 0x000fe200078e968a */
[----:B------:R-:W2:Y:S02]  /*20240*/  MUFU.EX2 R131, R177 ;  /* 0x000000b100837308 */ /* 0x000ea40000000800 */
[----:B------:R-:W-:Y:S01]  /*20250*/  IMAD.WIDE.U32 R138, R139, -0x326172a9, RZ ;  /* 0xcd9e8d578b8a7825 */ /* 0x000fe200078e00ff */
[----:B------:R-:W-:Y:S03]  /*20260*/  PRMT R107, R186, 0x7610, R107 ;  /* 0x00007610ba6b7816 */ /* 0x000fe6000000006b */
[----:B------:R-:W-:Y:S01]  /*20270*/  IMAD.WIDE.U32 R146, R146, -0x2daee0ad, RZ ;  /* 0xd2511f5392927825 */ /* 0x000fe200078e00ff */
[----:B------:R-:W-:Y:S03]  /*20280*/  LOP3.LUT R150, R139, R175, R150, 0x96, !PT ;  /* 0x000000af8b967212 */ /* 0x000fe600078e9696 */
[----:B------:R-:W2:Y:S01]  /*20290*/  MUFU.EX2 R140, R183 ;  /* 0x000000b7008c7308 */ /* 0x000ea20000000800 */
[----:B------:R-:W-:Y:S02]  /*202a0*/  LOP3.LUT R148, R147, R179, R148, 0x96, !PT ;  /* 0x000000b393947212 */ /* 0x000fe400078e9694 */
[----:B-1----:R-:W-:Y:S02]  /*202b0*/  F2FP.PACK_AB R172, R127, R145 ;  /* 0x000000917fac723e */ /* 0x002fe400000000ff */
[----:B--2---:R-:W-:Y:S01]  /*202c0*/  F2FP.PACK_AB R171, R3, R131 ;  /* 0x0000008303ab723e */ /* 0x004fe200000000ff */
[----:B------:R-:W-:Y:S05]  /*202d0*/  IMAD.WIDE.U32 R176, R148, -0x326172a9, RZ ;  /* 0xcd9e8d5794b07825 */ /* 0x000fea00078e00ff */
[----:B------:R-:W-:Y:S01]  /*202e0*/  LOP3.LUT R168, R177, R162, R138, 0x96, !PT ;  /* 0x000000a2b1a87212 */ /* 0x000fe200078e968a */
[----:B------:R-:W-:Y:S01]  /*202f0*/  FADD.FTZ R138, R145, R155 ;  /* 0x0000009b918a7221 */ /* 0x000fe20000010000 */
[----:B------:R-:W-:Y:S03]  /*20300*/  F2FP.PACK_AB R164, R110, R140 ;  /* 0x0000008c6ea4723e */ /* 0x000fe600000000ff */
[----:B------:R-:W-:Y:S02]  /*20310*/  FADD.FTZ R138, R127, R138 ;  /* 0x0000008a7f8a7221 */ /* 0x000fe40000010000 */
[----:B------:R-:W-:Y:S02]  /*20320*/  FADD.FTZ R139, R140, R154 ;  /* 0x0000009a8c8b7221 */ /* 0x000fe40000010000 */
[----:B------:R-:W-:Y:S04]  /*20330*/  IMAD.WIDE.U32 R182, R150, -0x2daee0ad, RZ ;  /* 0xd2511f5396b67825 */ /* 0x000fe800078e00ff */
[----:B------:R-:W-:Y:S01]  /*20340*/  FADD.FTZ R147, R110, R139 ;  /* 0x0000008b6e937221 */ /* 0x000fe20000010000 */
[----:B------:R-:W-:Y:S02]  /*20350*/  PRMT R110, R159, 0x7632, R110 ;  /* 0x000076329f6e7816 */ /* 0x000fe4000000006e */
[--C-:B------:R-:W-:Y:S01]  /*20360*/  LOP3.LUT R160, R183, R174, R146.reuse, 0x96, !PT ;  /* 0x000000aeb7a07212 */ /* 0x100fe200078e9692 */
[----:B----4-:R-:W-:Y:S05]  /*20370*/  @!P6 HADD2 R161, -R104.H0_H0, -RZ.H0_H0 ;  /* 0xa00000ff68a1e230 */ /* 0x010fea0000000900 */
[----:B------:R-:W-:Y:S01]  /*20380*/  PRMT R146, R161, 0x7610, R146 ;  /* 0x00007610a1927816 */ /* 0x000fe20000000092 */
[----:B------:R1:W-:Y:S01]  /*20390*/  @!P6 STL.S16 [R1+0xe4], R161 ;  /* 0x0000e4a10100e387 */ /* 0x0003e20000100600 */
[----:B---3--:R-:W-:Y:S02]  /*203a0*/  @!P3 HADD2 R178, -R110.H0_H0, -RZ.H0_H0 ;  /* 0xa00000ff6eb2b230 */ /* 0x008fe40000000900 */
[----:B------:R-:W-:Y:S01]  /*203b0*/  @!P6 PRMT R104, R146, 0x5410, RZ ;  /* 0x000054109268e816 */ /* 0x000fe200000000ff */
[----:B------:R2:W-:Y:S04]  /*203c0*/  STL [R1+0x15c], R138 ;  /* 0x00015c8a01007387 */ /* 0x0005e80000100800 */
[----:B------:R3:W-:Y:S04]  /*203d0*/  STL [R1+0x170], R147 ;  /* 0x0001709301007387 */ /* 0x0007e80000100800 */
[----:B------:R4:W-:Y:S01]  /*203e0*/  ST.E.U16 [R196.64+0x32], R104 ;  /* 0x00003268c4007985 */ /* 0x0009e2000c101504 */
[----:B-1----:R-:W-:Y:S04]  /*203f0*/  IMAD.WIDE.U32 R160, R160, -0x326172a9, RZ ;  /* 0xcd9e8d57a0a07825 */ /* 0x002fe800078e00ff */
[----:B--2---:R-:W-:Y:S01]  /*20400*/  FADD.FTZ R138, R131, R153 ;  /* 0x00000099838a7221 */ /* 0x004fe20000010000 */
[----:B------:R-:W-:Y:S03]  /*20410*/  LOP3.LUT R127, R161, R213, R176, 0x96, !PT ;  /* 0x000000d5a17f7212 */ /* 0x000fe600078e96b0 */
[--C-:B------:R-:W-:Y:S01]  /*20420*/  FADD.FTZ R140, R3, R138.reuse ;  /* 0x0000008a038c7221 */ /* 0x100fe20000010000 */
[----:B------:R-:W-:Y:S01]  /*20430*/  PRMT R3, R159, 0x7610, R3 ;  /* 0x000076109f037816 */ /* 0x000fe20000000003 */
[----:B---3--:R-:W-:Y:S01]  /*20440*/  IMAD.WIDE.U32 R146, R157, -0x2daee0ad, RZ ;  /* 0xd2511f539d927825 */ /* 0x008fe200078e00ff */
[C---:B------:R-:W-:Y:S02]  /*20450*/  LOP3.LUT R131, R127.reuse, 0xff, RZ, 0xc0, !PT ;  /* 0x000000ff7f837812 */ /* 0x040fe400078ec0ff */
[----:B------:R-:W-:Y:S01]  /*20460*/  PRMT R138, R178, 0x7610, R138 ;  /* 0x00007610b28a7816 */ /* 0x000fe2000000008a */
[----:B------:R1:W-:Y:S01]  /*20470*/  STL [R1+0x28], R140 ;  /* 0x0000288c01007387 */ /* 0x0003e20000100800 */
[----:B------:R-:W-:Y:S01]  /*20480*/  ISETP.GE.U32.AND P6, PT, R194, R131, PT ;  /* 0x00000083c200720c */ /* 0x000fe20003fc6070 */
[----:B------:R-:W-:Y:S01]  /*20490*/  @!P4 HADD2 R208, -R3.H0_H0, -RZ.H0_H0 ;  /* 0xa00000ff03d0c230 */ /* 0x000fe20000000900 */
[----:B------:R-:W-:Y:S01]  /*204a0*/  LOP3.LUT R131, R127, 0xffff, RZ, 0xc0, !PT ;  /* 0x0000ffff7f837812 */ /* 0x000fe200078ec0ff */
[----:B------:R2:W3:Y:S01]  /*204b0*/  LDL.S16 R155, [R1+0xd8] ;  /* 0x0000d800019b7983 */ /* 0x0004e20000100600 */
[----:B------:R-:W-:Y:S02]  /*204c0*/  LOP3.LUT R148, R147, R191, R142, 0x96, !PT ;  /* 0x000000bf93947212 */ /* 0x000fe400078e968e */
[----:B------:R-:W-:Y:S01]  /*204d0*/  PRMT R139, R208, 0x7610, R139 ;  /* 0x00007610d08b7816 */ /* 0x000fe2000000008b */
[----:B------:R2:W-:Y:S01]  /*204e0*/  @!P4 STL.S16 [R1+0xe0], R208 ;  /* 0x0000e0d00100c387 */ /* 0x0005e20000100600 */
[----:B------:R-:W-:Y:S01]  /*204f0*/  SHF.R.U32.HI R131, RZ, 0x8, R131 ;  /* 0x00000008ff837819 */ /* 0x000fe20000011683 */
[----:B------:R-:W-:Y:S01]  /*20500*/  IMAD.WIDE.U32 R148, R148, -0x326172a9, RZ ;  /* 0xcd9e8d5794947825 */ /* 0x000fe200078e00ff */
[--C-:B------:R-:W-:Y:S01]  /*20510*/  SHF.R.U32.HI R106, RZ, 0x18, R127.reuse ;  /* 0x00000018ff6a7819 */ /* 0x100fe2000001167f */
[----:B------:R2:W-:Y:S01]  /*20520*/  @!P3 STL.S16 [R1+0xdc], R178 ;  /* 0x0000dcb20100b387 */ /* 0x0005e20000100600 */
[----:B------:R-:W-:Y:S02]  /*20530*/  LOP3.LUT R131, R131, 0xffff, RZ, 0xc0, !PT ;  /* 0x0000ffff83837812 */ /* 0x000fe400078ec0ff */
[----:B----4-:R-:W-:Y:S01]  /*20540*/  PRMT R104, R199, 0x7610, R104 ;  /* 0x00007610c7687816 */ /* 0x010fe20000000068 */
[----:B------:R4:W4:Y:S01]  /*20550*/  LDL.S16 R215, [R1+0xd4] ;  /* 0x0000d40001d77983 */ /* 0x0009220000100600 */
[----:B------:R-:W-:Y:S03]  /*20560*/  SHF.R.U32.HI R105, RZ, 0x10, R127 ;  /* 0x00000010ff697819 */ /* 0x000fe6000001167f */
[----:B------:R2:W5:Y:S01]  /*20570*/  LDL.LU R191, [R1+0x1f0] ;  /* 0x0001f00001bf7983 */ /* 0x0005620000300800 */
[----:B------:R-:W-:Y:S02]  /*20580*/  LOP3.LUT R105, R105, 0xff, RZ, 0xc0, !PT ;  /* 0x000000ff69697812 */ /* 0x000fe400078ec0ff */
[----:B-1----:R-:W-:Y:S02]  /*20590*/  PRMT R140, R3, 0x5410, R110 ;  /* 0x00005410038c7816 */ /* 0x002fe4000000006e */
[----:B------:R-:W-:Y:S02]  /*205a0*/  @!P4 PRMT R3, R139, 0x5410, RZ ;  /* 0x000054108b03c816 */ /* 0x000fe400000000ff */
[----:B------:R-:W-:Y:S01]  /*205b0*/  @!P3 PRMT R110, R138, 0x5410, RZ ;  /* 0x000054108a6eb816 */ /* 0x000fe200000000ff */
[----:B------:R-:W-:Y:S01]  /*205c0*/  IMAD.WIDE.U32 R138, R152, -0x2daee0ad, RZ ;  /* 0xd2511f53988a7825 */ /* 0x000fe200078e00ff */
[C---:B------:R-:W-:Y:S01]  /*205d0*/  ISETP.GE.U32.AND P4, PT, R194.reuse, R131, PT ;  /* 0x00000083c200720c */ /* 0x040fe20003f86070 */
[----:B------:R1:W-:Y:S01]  /*205e0*/  ST.E.U16 [R112.64+0x30], R3 ;  /* 0x0000300370007985 */ /* 0x0003e2000c101504 */
[----:B------:R-:W-:Y:S02]  /*205f0*/  ISETP.GE.U32.AND P3, PT, R194, R106, PT ;  /* 0x0000006ac200720c */ /* 0x000fe40003f66070 */
[----:B------:R-:W-:Y:S01]  /*20600*/  LOP3.LUT R131, R139, R189, R146, 0x96, !PT ;  /* 0x000000bd8b837212 */ /* 0x000fe200078e9692 */
[----:B------:R1:W-:Y:S01]  /*20610*/  ST.E.U16 [R112.64+0x32], R110 ;  /* 0x0000326e70007985 */ /* 0x0003e2000c101504 */
[----:B------:R-:W-:Y:S02]  /*20620*/  LOP3.LUT R146, R149, R224, R130, 0x96, !PT ;  /* 0x000000e095927212 */ /* 0x000fe400078e9682 */
[C---:B------:R-:W-:Y:S01]  /*20630*/  PRMT R106, R2.reuse, 0x7632, R106 ;  /* 0x00007632026a7816 */ /* 0x040fe2000000006a */
[----:B------:R1:W5:Y:S01]  /*20640*/  LDL.LU R189, [R1+0x1ec] ;  /* 0x0001ec0001bd7983 */ /* 0x0003620000300800 */
[----:B------:R-:W-:Y:S02]  /*20650*/  IMAD.WIDE.U32 R130, R131, -0x326172a9, RZ ;  /* 0xcd9e8d5783827825 */ /* 0x000fe400078e00ff */
[----:B------:R-:W-:Y:S01]  /*20660*/  PRMT R142, R2, 0x5410, R106 ;  /* 0x00005410028e7816 */ /* 0x000fe2000000006a */
[----:B------:R3:W4:Y:S01]  /*20670*/  LDL.S16 R221, [R1+0xd0] ;  /* 0x0000d00001dd7983 */ /* 0x0007220000100600 */
[----:B------:R-:W-:Y:S01]  /*20680*/  IMAD.WIDE.U32 R146, R146, -0x2daee0ad, RZ ;  /* 0xd2511f5392927825 */ /* 0x000fe200078e00ff */
[----:B------:R-:W-:Y:S02]  /*20690*/  LOP3.LUT R148, R131, R175, R148, 0x96, !PT ;  /* 0x000000af83947212 */ /* 0x000fe400078e9694 */
[----:B--2---:R2:W2:Y:S02]  /*206a0*/  LDL.S16 R208, [R1+0xcc] ;  /* 0x0000cc0001d07983 */ /* 0x0044a40000100600 */
[----:B------:R-:W-:Y:S01]  /*206b0*/  LOP3.LUT R138, R147, R179, R138, 0x96, !PT ;  /* 0x000000b3938a7212 */ /* 0x000fe200078e968a */
[----:B------:R-:W-:Y:S05]  /*206c0*/  IMAD.WIDE.U32 R178, R148, -0x2daee0ad, RZ ;  /* 0xd2511f5394b27825 */ /* 0x000fea00078e00ff */
[----:B------:R-:W-:Y:S01]  /*206d0*/  LOP3.LUT R154, R179, R174, R146, 0x96, !PT ;  /* 0x000000aeb39a7212 */ /* 0x000fe200078e9692 */
[----:B------:R-:W-:Y:S01]  /*206e0*/  IMAD.WIDE.U32 R174, R138, -0x326172a9, RZ ;  /* 0xcd9e8d578aae7825 */ /* 0x000fe200078e00ff */
[----:B-1----:R-:W-:Y:S04]  /*206f0*/  PRMT R3, R199, 0x7632, R3 ;  /* 0x00007632c7037816 */ /* 0x002fe80000000003 */
[----:B------:R-:W-:Y:S02]  /*20700*/  LOP3.LUT R162, R175, R162, R130, 0x96, !PT ;  /* 0x000000a2afa27212 */ /* 0x000fe400078e9682 */
[----:B------:R-:W-:Y:S01]  /*20710*/  PRMT R110, R104, 0x5410, R3 ;  /* 0x00005410686e7816 */ /* 0x000fe20000000003 */
[----:B---3--:R-:W-:Y:S05]  /*20720*/  @!P1 HADD2 R155, -R2.H0_H0, -RZ.H0_H0 ;  /* 0xa00000ff029b9230 */ /* 0x008fea0000000900 */
[----:B------:R-:W-:Y:S01]  /*20730*/  PRMT R148, R155, 0x7610, R148 ;  /* 0x000076109b947816 */ /* 0x000fe20000000094 */
[----:B------:R1:W-:Y:S03]  /*20740*/  @!P1 STL.S16 [R1+0xd8], R155 ;  /* 0x0000d89b01009387 */ /* 0x0003e60000100600 */
[----:B------:R-:W-:Y:S02]  /*20750*/  @!P1 PRMT R2, R148, 0x5410, RZ ;  /* 0x0000541094029816 */ /* 0x000fe400000000ff */
[----:B------:R3:W3:Y:S01]  /*20760*/  LDL.S16 R148, [R1+0xb8] ;  /* 0x0000b80001947983 */ /* 0x0006e20000100600 */
[----:B----4-:R-:W-:Y:S01]  /*20770*/  @!P2 HADD2 R215, -R106.H0_H0, -RZ.H0_H0 ;  /* 0xa00000ff6ad7a230 */ /* 0x010fe20000000900 */
[----:B------:R-:W-:Y:S02]  /*20780*/  ISETP.GE.U32.AND P1, PT, R194, R105, PT ;  /* 0x00000069c200720c */ /* 0x000fe40003f26070 */
[----:B------:R4:W-:Y:S02]  /*20790*/  ST.E.U16 [R120.64+0x2e], R2 ;  /* 0x00002e0278007985 */ /* 0x0009e4000c101504 */
[----:B------:R-:W-:Y:S02]  /*207a0*/  PRMT R151, R215, 0x7610, R151 ;  /* 0x00007610d7977816 */ /* 0x000fe40000000097 */
[----:B------:R2:W-:Y:S02]  /*207b0*/  @!P2 STL.S16 [R1+0xd4], R215 ;  /* 0x0000d4d70100a387 */ /* 0x0005e40000100600 */
[----:B------:R-:W-:Y:S02]  /*207c0*/  @!P2 PRMT R106, R151, 0x5410, RZ ;  /* 0x00005410976aa816 */ /* 0x000fe400000000ff */
[----:B------:R3:W3:Y:S04]  /*207d0*/  LDL.S16 R151, [R1+0xb0] ;  /* 0x0000b00001977983 */ /* 0x0006e80000100600 */
[----:B------:R2:W-:Y:S01]  /*207e0*/  ST.E.U16 [R120.64+0x30], R106 ;  /* 0x0000306a78007985 */ /* 0x0005e2000c101504 */
[----:B-1----:R-:W-:Y:S05]  /*207f0*/  IMAD.WIDE.U32 R154, R154, -0x326172a9, RZ ;  /* 0xcd9e8d579a9a7825 */ /* 0x002fea00078e00ff */
[----:B------:R-:W-:Y:S01]  /*20800*/  LOP3.LUT R127, R155, R213, R174, 0x96, !PT ;  /* 0x000000d59b7f7212 */ /* 0x000fe200078e96ae */
[----:B------:R-:W-:Y:S03]  /*20810*/  @!P0 HADD2 R221, -R104.H0_H0, -RZ.H0_H0 ;  /* 0xa00000ff68dd8230 */ /* 0x000fe60000000900 */
[----:B------:R-:W-:Y:S02]  /*20820*/  LOP3.LUT R105, R127, 0xff, RZ, 0xc0, !PT ;  /* 0x000000ff7f697812 */ /* 0x000fe400078ec0ff */
[----:B----4-:R-:W-:Y:S01]  /*20830*/  PRMT R2, R169, 0x7610, R2 ;  /* 0x00007610a9027816 */ /* 0x010fe20000000002 */
[----:B--2---:R1:W2:Y:S01]  /*20840*/  LDL.S16 R215, [R1+0xb4] ;  /* 0x0000b40001d77983 */ /* 0x0042a20000100600 */
[----:B------:R-:W-:Y:S01]  /*20850*/  @!P5 HADD2 R208, -R3.H0_H0, -RZ.H0_H0 ;  /* 0xa00000ff03d0d230 */ /* 0x000fe20000000900 */
[----:B------:R-:W-:Y:S02]  /*20860*/  PRMT R203, R221, 0x7610, R203 ;  /* 0x00007610ddcb7816 */ /* 0x000fe400000000cb */
[----:B------:R-:W-:Y:S01]  /*20870*/  @!P0 STL.S16 [R1+0xd0], R221 ;  /* 0x0000d0dd01008387 */ /* 0x000fe20000100600 */
[----:B------:R-:W-:Y:S02]  /*20880*/  ISETP.GE.U32.AND P2, PT, R194, R105, PT ;  /* 0x00000069c200720c */ /* 0x000fe40003f46070 */
[----:B------:R-:W-:Y:S01]  /*20890*/  @!P0 PRMT R104, R203, 0x5410, RZ ;  /* 0x00005410cb688816 */ /* 0x000fe200000000ff */
[----:B------:R4:W-:Y:S01]  /*208a0*/  @!P5 STL.S16 [R1+0xcc], R208 ;  /* 0x0000ccd00100d387 */ /* 0x0009e20000100600 */
[----:B------:R-:W-:Y:S02]  /*208b0*/  PRMT R152, R208, 0x7610, R152 ;  /* 0x00007610d0987816 */ /* 0x000fe40000000098 */
[----:B------:R-:W-:Y:S01]  /*208c0*/  LOP3.LUT R105, R127, 0xffff, RZ, 0xc0, !PT ;  /* 0x0000ffff7f697812 */ /* 0x000fe200078ec0ff */
[----:B------:R1:W2:Y:S01]  /*208d0*/  LDL.S16 R203, [R1+0xac] ;  /* 0x0000ac0001cb7983 */ /* 0x0002a20000100600 */
[----:B------:R-:W-:Y:S02]  /*208e0*/  @!P5 PRMT R3, R152, 0x5410, RZ ;  /* 0x000054109803d816 */ /* 0x000fe400000000ff */
[----:B------:R-:W-:Y:S01]  /*208f0*/  SHF.R.U32.HI R105, RZ, 0x8, R105 ;  /* 0x00000008ff697819 */ /* 0x000fe20000011669 */
[----:B------:R1:W2:Y:S01]  /*20900*/  LDL.S16 R152, [R1+0xa4] ;  /* 0x0000a40001987983 */ /* 0x0002a20000100600 */
[----:B------:R-:W-:Y:S02]  /*20910*/  PRMT R106, R186, 0x7632, R106 ;  /* 0x00007632ba6a7816 */ /* 0x000fe4000000006a */
[----:B------:R-:W-:Y:S01]  /*20920*/  LOP3.LUT R105, R105, 0xffff, RZ, 0xc0, !PT ;  /* 0x0000ffff69697812 */ /* 0x000fe200078ec0ff */
[----:B------:R1:W-:Y:S03]  /*20930*/  ST.E.U16 [R114.64+0x30], R104 ;  /* 0x0000306872007985 */ /* 0x0003e6000c101504 */
[C---:B------:R-:W-:Y:S01]  /*20940*/  ISETP.GE.U32.AND P0, PT, R194.reuse, R105, PT ;  /* 0x00000069c200720c */ /* 0x040fe20003f06070 */
[----:B------:R1:W-:Y:S01]  /*20950*/  ST.E.U16 [R114.64+0x32], R3 ;  /* 0x0000320372007985 */ /* 0x0003e2000c101504 */
[--C-:B------:R-:W-:Y:S02]  /*20960*/  SHF.R.U32.HI R105, RZ, 0x18, R127.reuse ;  /* 0x00000018ff697819 */ /* 0x100fe4000001167f */
[----:B------:R-:W-:Y:S02]  /*20970*/  SHF.R.U32.HI R127, RZ, 0x10, R127 ;  /* 0x00000010ff7f7819 */ /* 0x000fe4000001167f */
[----:B------:R-:W-:Y:S02]  /*20980*/  ISETP.GE.U32.AND P5, PT, R194, R105, PT ;  /* 0x00000069c200720c */ /* 0x000fe40003fa6070 */
[----:B------:R-:W-:Y:S01]  /*20990*/  PRMT R105, R169, 0x7632, R105 ;  /* 0x00007632a9697816 */ /* 0x000fe20000000069 */
[----:B----4-:R4:W4:Y:S01]  /*209a0*/  LDL.S16 R208, [R1+0xa8] ;  /* 0x0000a80001d07983 */ /* 0x0109220000100600 */
[----:B------:R-:W-:Y:S02]  /*209b0*/  LOP3.LUT R127, R127, 0xff, RZ, 0xc0, !PT ;  /* 0x000000ff7f7f7812 */ /* 0x000fe400078ec0ff */
[----:B-1----:R-:W-:Y:S02]  /*209c0*/  LOP3.LUT R104, R160, 0xff, RZ, 0xc0, !PT ;  /* 0x000000ffa0687812 */ /* 0x002fe400078ec0ff */
[----:B------:R-:W-:Y:S01]  /*209d0*/  PRMT R3, R184, 0x7610, R3 ;  /* 0x00007610b8037816 */ /* 0x000fe20000000003 */
[----:B---3--:R-:W-:Y:S05]  /*209e0*/  @!P6 HADD2 R148, -R2.H0_H0, -RZ.H0_H0 ;  /* 0xa00000ff0294e230 */ /* 0x008fea0000000900 */
[----:B------:R1:W-:Y:S01]  /*209f0*/  @!P6 STL.S16 [R1+0xb8], R148 ;  /* 0x0000b8940100e387 */ /* 0x0003e20000100600 */
[----:B------:R-:W-:Y:S01]  /*20a00*/  PRMT R220, R148, 0x7610, R220 ;  /* 0x0000761094dc7816 */ /* 0x000fe200000000dc */
[----:B------:R-:W-:Y:S05]  /*20a10*/  @!P1 HADD2 R151, -R107.H0_H0, -RZ.H0_H0 ;  /* 0xa00000ff6b979230 */ /* 0x000fea0000000900 */
[----:B------:R-:W-:Y:S02]  /*20a20*/  PRMT R214, R151, 0x7610, R214 ;  /* 0x0000761097d67816 */ /* 0x000fe400000000d6 */
[----:B-1----:R-:W-:Y:S02]  /*20a30*/  PRMT R148, R2, 0x5410, R105 ;  /* 0x0000541002947816 */ /* 0x002fe40000000069 */
[----:B------:R-:W-:Y:S01]  /*20a40*/  @!P6 PRMT R2, R220, 0x5410, RZ ;  /* 0x00005410dc02e816 */ /* 0x000fe200000000ff */
[----:B--2---:R-:W-:Y:S01]  /*20a50*/  @!P4 HADD2 R215, -R105.H0_H0, -RZ.H0_H0 ;  /* 0xa00000ff69d7c230 */ /* 0x004fe20000000900 */
[----:B------:R-:W-:Y:S02]  /*20a60*/  ISETP.GE.U32.AND P6, PT, R194, R104, PT ;  /* 0x00000068c200720c */ /* 0x000fe40003fc6070 */
[----:B------:R-:W-:Y:S01]  /*20a70*/  SHF.R.U32.HI R104, RZ, 0x10, R160 ;  /* 0x00000010ff687819 */ /* 0x000fe200000116a0 */
[----:B------:R1:W-:Y:S01]  /*20a80*/  ST.E.U16 [R196.64+0x40], R2 ;  /* 0x00004002c4007985 */ /* 0x0003e2000c101504 */
[----:B------:R-:W-:Y:S02]  /*20a90*/  PRMT R147, R215, 0x7610, R147 ;  /* 0x00007610d7937816 */ /* 0x000fe40000000093 */
[----:B------:R-:W-:Y:S01]  /*20aa0*/  LOP3.LUT R104, R104, 0xff, RZ, 0xc0, !PT ;  /* 0x000000ff68687812 */ /* 0x000fe200078ec0ff */
[----:B------:R-:W-:Y:S01]  /*20ab0*/  @!P4 STL.S16 [R1+0xb4], R215 ;  /* 0x0000b4d70100c387 */ /* 0x000fe20000100600 */
[----:B------:R-:W-:Y:S02]  /*20ac0*/  @!P4 PRMT R105, R147, 0x5410, RZ ;  /* 0x000054109369c816 */ /* 0x000fe400000000ff */
[----:B------:R-:W-:Y:S01]  /*20ad0*/  PRMT R147, R107, 0x5410, R106 ;  /* 0x000054106b937816 */ /* 0x000fe2000000006a */
[----:B------:R2:W-:Y:S01]  /*20ae0*/  @!P1 STL.S16 [R1+0xb0], R151 ;  /* 0x0000b09701009387 */ /* 0x0005e20000100600 */
[----:B------:R-:W-:Y:S01]  /*20af0*/  @!P3 HADD2 R203, -R106.H0_H0, -RZ.H0_H0 ;  /* 0xa00000ff6acbb230 */ /* 0x000fe20000000900 */
[----:B------:R-:W-:Y:S02]  /*20b00*/  @!P1 PRMT R107, R214, 0x5410, RZ ;  /* 0x00005410d66b9816 */ /* 0x000fe400000000ff */
[----:B------:R3:W-:Y:S01]  /*20b10*/  ST.E.U16 [R196.64+0x42], R105 ;  /* 0x00004269c4007985 */ /* 0x0007e2000c101504 */
[C---:B------:R-:W-:Y:S02]  /*20b20*/  ISETP.GE.U32.AND P1, PT, R194.reuse, R127, PT ;  /* 0x0000007fc200720c */ /* 0x040fe40003f26070 */
[----:B------:R-:W-:Y:S01]  /*20b30*/  PRMT R159, R203, 0x7610, R159 ;  /* 0x00007610cb9f7816 */ /* 0x000fe2000000009f */
[----:B------:R3:W-:Y:S01]  /*20b40*/  ST.E.U16 [R112.64+0x40], R107 ;  /* 0x0000406b70007985 */ /* 0x0007e2000c101504 */
[----:B------:R-:W-:Y:S02]  /*20b50*/  ISETP.GE.U32.AND P4, PT, R194, R104, PT ;  /* 0x00000068c200720c */ /* 0x000fe40003f86070 */
[----:B------:R-:W-:Y:S02]  /*20b60*/  @!P3 PRMT R106, R159, 0x5410, RZ ;  /* 0x000054109f6ab816 */ /* 0x000fe400000000ff */
[----:B------:R-:W-:Y:S02]  /*20b70*/  LOP3.LUT R104, R160, 0xffff, RZ, 0xc0, !PT ;  /* 0x0000ffffa0687812 */ /* 0x000fe400078ec0ff */
[----:B------:R-:W-:Y:S01]  /*20b80*/  SHF.R.U32.HI R127, RZ, 0x18, R160 ;  /* 0x00000018ff7f7819 */ /* 0x000fe200000116a0 */
[----:B------:R3:W-:Y:S01]  /*20b90*/  ST.E.U16 [R112.64+0x42], R106 ;  /* 0x0000426a70007985 */ /* 0x0007e2000c101504 */
[----:B------:R-:W-:Y:S02]  /*20ba0*/  SHF.R.U32.HI R104, RZ, 0x8, R104 ;  /* 0x00000008ff687819 */ /* 0x000fe40000011668 */
[----:B-1----:R-:W-:Y:S01]  /*20bb0*/  PRMT R2, R184, 0x7632, R2 ;  /* 0x00007632b8027816 */ /* 0x002fe20000000002 */
[----:B----4-:R-:W-:Y:S01]  /*20bc0*/  @!P2 HADD2 R208, -R3.H0_H0, -RZ.H0_H0 ;  /* 0xa00000ff03d0a230 */ /* 0x010fe20000000900 */
[----:B------:R-:W-:Y:S03]  /*20bd0*/  LOP3.LUT R104, R104, 0xffff, RZ, 0xc0, !PT ;  /* 0x0000ffff68687812 */ /* 0x000fe600078ec0ff */
[----:B------:R-:W-:Y:S01]  /*20be0*/  @!P0 HADD2 R152, -R2.H0_H0, -RZ.H0_H0 ;  /* 0xa00000ff02988230 */ /* 0x000fe20000000900 */
[----:B--2---:R1:W2:Y:S01]  /*20bf0*/  LDL.S16 R151, [R1+0xa0] ;  /* 0x0000a00001977983 */ /* 0x0042a20000100600 */
[----:B------:R-:W-:Y:S03]  /*20c00*/  PRMT R169, R208, 0x7610, R169 ;  /* 0x00007610d0a97816 */ /* 0x000fe600000000a9 */
[----:B------:R4:W-:Y:S01]  /*20c10*/  @!P3 STL.S16 [R1+0xac], R203 ;  /* 0x0000accb0100b387 */ /* 0x0009e20000100600 */
[----:B------:R-:W-:Y:S02]  /*20c20*/  PRMT R200, R152, 0x7610, R200 ;  /* 0x0000761098c87816 */ /* 0x000fe400000000c8 */
[----:B---3--:R-:W-:Y:S01]  /*20c30*/  PRMT R105, R201, 0x7610, R105 ;  /* 0x00007610c9697816 */ /* 0x008fe20000000069 */
[----:B------:R1:W3:Y:S01]  /*20c40*/  LDL.S16 R159, [R1+0x9c] ;  /* 0x00009c00019f7983 */ /* 0x0002e20000100600 */
[----:B------:R-:W-:Y:S02]  /*20c50*/  ISETP.GE.U32.AND P3, PT, R194, R127, PT ;  /* 0x0000007fc200720c */ /* 0x000fe40003f66070 */
[----:B------:R-:W-:Y:S02]  /*20c60*/  LOP3.LUT R127, R154, 0xff, RZ, 0xc0, !PT ;  /* 0x000000ff9a7f7812 */ /* 0x000fe400078ec0ff */
[----:B------:R-:W-:Y:S02]  /*20c70*/  SHF.R.U32.HI R107, RZ, 0x10, R154 ;  /* 0x00000010ff6b7819 */ /* 0x000fe4000001169a */
[----:B------:R-:W-:Y:S01]  /*20c80*/  PRMT R106, R163, 0x7610, R106 ;  /* 0x00007610a36a7816 */ /* 0x000fe2000000006a */
[----:B----4-:R1:W4:Y:S04]  /*20c90*/  LDL.S16 R203, [R1+0x98] ;  /* 0x0000980001cb7983 */ /* 0x0103280000100600 */
[----:B------:R-:W-:Y:S04]  /*20ca0*/  @!P2 STL.S16 [R1+0xa8], R208 ;  /* 0x0000a8d00100a387 */ /* 0x000fe80000100600 */
[----:B------:R1:W-:Y:S02]  /*20cb0*/  @!P0 STL.S16 [R1+0xa4], R152 ;  /* 0x0000a49801008387 */ /* 0x0003e40000100600 */
[----:B-1----:R-:W-:Y:S02]  /*20cc0*/  PRMT R152, R3, 0x5410, R2 ;  /* 0x0000541003987816 */ /* 0x002fe40000000002 */
[----:B------:R-:W-:Y:S02]  /*20cd0*/  @!P2 PRMT R3, R169, 0x5410, RZ ;  /* 0x00005410a903a816 */ /* 0x000fe400000000ff */
[----:B------:R1:W4:Y:S01]  /*20ce0*/  LDL.S16 R169, [R1+0x94] ;  /* 0x0000940001a97983 */ /* 0x0003220000100600 */
[----:B------:R-:W-:Y:S02]  /*20cf0*/  ISETP.GE.U32.AND P2, PT, R194, R104, PT ;  /* 0x00000068c200720c */ /* 0x000fe40003f46070 */
[----:B------:R-:W-:Y:S01]  /*20d00*/  LOP3.LUT R104, R154, 0xffff, RZ, 0xc0, !PT ;  /* 0x0000ffff9a687812 */ /* 0x000fe200078ec0ff */
[----:B------:R1:W-:Y:S01]  /*20d10*/  ST.E.U16 [R120.64+0x3e], R3 ;  /* 0x00003e0378007985 */ /* 0x0003e2000c101504 */
[----:B------:R-:W-:Y:S02]  /*20d20*/  @!P0 PRMT R2, R200, 0x5410, RZ ;  /* 0x00005410c8028816 */ /* 0x000fe400000000ff */
[C---:B------:R-:W-:Y:S02]  /*20d30*/  ISETP.GE.U32.AND P0, PT, R194.reuse, R127, PT ;  /* 0x0000007fc200720c */ /* 0x040fe40003f06070 */
[--C-:B------:R-:W-:Y:S01]  /*20d40*/  SHF.R.U32.HI R127, RZ, 0x8, R104.reuse ;  /* 0x00000008ff7f7819 */ /* 0x100fe20000011668 */
[----:B------:R1:W-:Y:S01]  /*20d50*/  ST.E.U16 [R120.64+0x40], R2 ;  /* 0x0000400278007985 */ /* 0x0003e2000c101504 */
[----:B------:R-:W-:Y:S02]  /*20d60*/  PRMT R104, R201, 0x7632, R104 ;  /* 0x00007632c9687816 */ /* 0x000fe40000000068 */
[----:B------:R-:W-:Y:S02]  /*20d70*/  LOP3.LUT R127, R127, 0xffff, RZ, 0xc0, !PT ;  /* 0x0000ffff7f7f7812 */ /* 0x000fe400078ec0ff */
[C---:B-1----:R-:W-:Y:S02]  /*20d80*/  PRMT R3, R181.reuse, 0x7610, R3 ;  /* 0x00007610b5037816 */ /* 0x042fe40000000003 */
[----:B------:R-:W-:Y:S01]  /*20d90*/  PRMT R2, R181, 0x7632, R2 ;  /* 0x00007632b5027816 */ /* 0x000fe20000000002 */
[----:B--2---:R-:W-:Y:S05]  /*20da0*/  @!P1 HADD2 R151, -R105.H0_H0, -RZ.H0_H0 ;  /* 0xa00000ff69979230 */ /* 0x004fea0000000900 */
[----:B------:R1:W-:Y:S01]  /*20db0*/  @!P1 STL.S16 [R1+0xa0], R151 ;  /* 0x0000a09701009387 */ /* 0x0003e20000100600 */
[----:B------:R-:W-:Y:S01]  /*20dc0*/  PRMT R145, R151, 0x7610, R145 ;  /* 0x0000761097917816 */ /* 0x000fe20000000091 */
[----:B---3--:R-:W-:Y:S02]  /*20dd0*/  @!P6 HADD2 R159, -R106.H0_H0, -RZ.H0_H0 ;  /* 0xa00000ff6a9fe230 */ /* 0x008fe40000000900 */
[----:B------:R2:W3:Y:S03]  /*20de0*/  LDL.S16 R200, [R1+0x90] ;  /* 0x0000900001c87983 */ /* 0x0004e60000100600 */
[----:B------:R-:W-:Y:S01]  /*20df0*/  PRMT R186, R159, 0x7610, R186 ;  /* 0x000076109fba7816 */ /* 0x000fe200000000ba */
[----:B----4-:R-:W-:Y:S01]  /*20e00*/  @!P5 HADD2 R203, -R104.H0_H0, -RZ.H0_H0 ;  /* 0xa00000ff68cbd230 */ /* 0x010fe20000000900 */
[----:B-1----:R-:W-:Y:S02]  /*20e10*/  PRMT R151, R105, 0x5410, R104 ;  /* 0x0000541069977816 */ /* 0x002fe40000000068 */
[----:B------:R-:W-:Y:S02]  /*20e20*/  @!P1 PRMT R105, R145, 0x5410, RZ ;  /* 0x0000541091699816 */ /* 0x000fe400000000ff */
[----:B------:R2:W4:Y:S01]  /*20e30*/  LDL.S16 R145, [R1+0x8c] ;  /* 0x00008c0001917983 */ /* 0x0005220000100600 */
[----:B------:R-:W-:Y:S02]  /*20e40*/  ISETP.GE.U32.AND P1, PT, R194, R127, PT ;  /* 0x0000007fc200720c */ /* 0x000fe40003f26070 */
[----:B------:R-:W-:Y:S01]  /*20e50*/  PRMT R146, R203, 0x7610, R146 ;  /* 0x00007610cb927816 */ /* 0x000fe20000000092 */
[----:B------:R-:W-:Y:S01]  /*20e60*/  @!P5 STL.S16 [R1+0x98], R203 ;  /* 0x000098cb0100d387 */ /* 0x000fe20000100600 */
[----:B------:R-:W-:Y:S02]  /*20e70*/  LOP3.LUT R127, R107, 0xff, RZ, 0xc0, !PT ;  /* 0x000000ff6b7f7812 */ /* 0x000fe400078ec0ff */
[----:B------:R-:W-:Y:S01]  /*20e80*/  PRMT R107, R163, 0x7632, R107 ;  /* 0x00007632a36b7816 */ /* 0x000fe2000000006b */
[----:B------:R1:W-:Y:S01]  /*20e90*/  @!P6 STL.S16 [R1+0x9c], R159 ;  /* 0x00009c9f0100e387 */ /* 0x0003e20000100600 */
[----:B------:R-:W-:Y:S01]  /*20ea0*/  @!P5 PRMT R104, R146, 0x5410, RZ ;  /* 0x000054109268d816 */ /* 0x000fe200000000ff */
[----:B------:R-:W-:Y:S01]  /*20eb0*/  IMAD.WIDE.U32 R162, R162, -0x2daee0ad, RZ ;  /* 0xd2511f53a2a27825 */ /* 0x000fe200078e00ff */
[----:B------:R-:W-:Y:S01]  /*20ec0*/  PRMT R146, R106, 0x5410, R107 ;  /* 0x000054106a927816 */ /* 0x000fe2000000006b */
[----:B------:R-:W-:Y:S01]  /*20ed0*/  ST.E.U16 [R114.64+0x40], R105 ;  /* 0x0000406972007985 */ /* 0x000fe2000c101504 */
[----:B------:R-:W-:Y:S02]  /*20ee0*/  @!P6 PRMT R106, R186, 0x5410, RZ ;  /* 0x00005410ba6ae816 */ /* 0x000fe400000000ff */
[C---:B------:R-:W-:Y:S01]  /*20ef0*/  ISETP.GE.U32.AND P5, PT, R194.reuse, R127, PT ;  /* 0x0000007fc200720c */ /* 0x040fe20003fa6070 */
[----:B------:R2:W2:Y:S01]  /*20f00*/  LDL.S16 R186, [R1+0x80] ;  /* 0x0000800001ba7983 */ /* 0x0004a20000100600 */
[----:B------:R-:W-:Y:S03]  /*20f10*/  SHF.R.U32.HI R127, RZ, 0x18, R154 ;  /* 0x00000018ff7f7819 */ /* 0x000fe6000001169a */
[----:B------:R-:W-:Y:S01]  /*20f20*/  ST.E.U16 [R114.64+0x42], R104 ;  /* 0x0000426872007985 */ /* 0x000fe2000c101504 */
[----:B------:R-:W-:Y:S03]  /*20f30*/  ISETP.GE.U32.AND P6, PT, R194, R127, PT ;  /* 0x0000007fc200720c */ /* 0x000fe60003fc6070 */
[----:B------:R1:W-:Y:S01]  /*20f40*/  ST.E.U16 [R196.64+0x50], R106 ;  /* 0x0000506ac4007985 */ /* 0x0003e2000c101504 */
[----:B------:R-:W-:Y:S03]  /*20f50*/  @!P2 HADD2 R169, -R107.H0_H0, -RZ.H0_H0 ;  /* 0xa00000ff6ba9a230 */ /* 0x000fe60000000900 */
[----:B-1----:R1:W2:Y:S02]  /*20f60*/  LDL.S16 R159, [R1+0x84] ;  /* 0x00008400019f7983 */ /* 0x0022a40000100600 */
[----:B------:R-:W-:Y:S02]  /*20f70*/  PRMT R150, R169, 0x7610, R150 ;  /* 0x00007610a9967816 */ /* 0x000fe40000000096 */
[----:B------:R1:W-:Y:S02]  /*20f80*/  @!P2 STL.S16 [R1+0x94], R169 ;  /* 0x000094a90100a387 */ /* 0x0003e40000100600 */
[----:B------:R-:W-:Y:S02]  /*20f90*/  @!P2 PRMT R107, R150, 0x5410, RZ ;  /* 0x00005410966ba816 */ /* 0x000fe400000000ff */
[----:B------:R2:W2:Y:S04]  /*20fa0*/  LDL.S16 R150, [R1+0x78] ;  /* 0x0000780001967983 */ /* 0x0004a80000100600 */
[----:B------:R-:W-:Y:S01]  /*20fb0*/  ST.E.U16 [R196.64+0x52], R107 ;  /* 0x0000526bc4007985 */ /* 0x000fe2000c101504 */
[----:B------:R-:W-:Y:S01]  /*20fc0*/  PRMT R106, R164, 0x7632, R106 ;  /* 0x00007632a46a7816 */ /* 0x000fe2000000006a */
[----:B-1----:R-:W-:Y:S05]  /*20fd0*/  IMAD.WIDE.U32 R168, R168, -0x2daee0ad, RZ ;  /* 0xd2511f53a8a87825 */ /* 0x002fea00078e00ff */
[----:B------:R-:W-:Y:S04]  /*20fe0*/  LOP3.LUT R127, R169, R252, R182, 0x96, !PT ;  /* 0x000000fca97f7212 */ /* 0x000fe800078e96b6 */
[C---:B------:R-:W-:Y:S04]  /*20ff0*/  LOP3.LUT R104, R127.reuse, 0xff, RZ, 0xc0, !PT ;  /* 0x000000ff7f687812 */ /* 0x040fe800078ec0ff */
[----:B------:R-:W-:Y:S02]  /*21000*/  ISETP.GE.U32.AND P2, PT, R194, R104, PT ;  /* 0x00000068c200720c */ /* 0x000fe40003f46070 */
[----:B------:R-:W-:Y:S04]  /*21010*/  LOP3.LUT R104, R127, 0xffff, RZ, 0xc0, !PT ;  /* 0x0000ffff7f687812 */ /* 0x000fe800078ec0ff */
[----:B------:R-:W-:Y:S04]  /*21020*/  SHF.R.U32.HI R104, RZ, 0x8, R104 ;  /* 0x00000008ff687819 */ /* 0x000fe80000011668 */
[----:B------:R-:W-:Y:S01]  /*21030*/  LOP3.LUT R104, R104, 0xffff, RZ, 0xc0, !PT ;  /* 0x0000ffff68687812 */ /* 0x000fe200078ec0ff */
[----:B---3--:R-:W-:Y:S05]  /*21040*/  @!P4 HADD2 R200, -R3.H0_H0, -RZ.H0_H0 ;  /* 0xa00000ff03c8c230 */ /* 0x008fea0000000900 */
[----:B------:R-:W-:Y:S01]  /*21050*/  @!P4 STL.S16 [R1+0x90], R200 ;  /* 0x000090c80100c387 */ /* 0x000fe20000100600 */
[----:B------:R-:W-:Y:S01]  /*21060*/  PRMT R105, R200, 0x7610, R105 ;  /* 0x00007610c8697816 */ /* 0x000fe20000000069 */
[----:B----4-:R-:W-:Y:S05]  /*21070*/  @!P3 HADD2 R145, -R2.H0_H0, -RZ.H0_H0 ;  /* 0xa00000ff0291b230 */ /* 0x010fea0000000900 */
[----:B------:R1:W-:Y:S01]  /*21080*/  @!P3 STL.S16 [R1+0x8c], R145 ;  /* 0x00008c910100b387 */ /* 0x0003e20000100600 */
[----:B------:R-:W-:Y:S02]  /*21090*/  PRMT R149, R145, 0x7610, R149 ;  /* 0x0000761091957816 */ /* 0x000fe40000000095 */
[----:B-1----:R-:W-:Y:S02]  /*210a0*/  PRMT R145, R3, 0x5410, R2 ;  /* 0x0000541003917816 */ /* 0x002fe40000000002 */
[----:B------:R-:W-:Y:S01]  /*210b0*/  @!P4 PRMT R3, R105, 0x5410, RZ ;  /* 0x000054106903c816 */ /* 0x000fe200000000ff */
[----:B--2---:R-:W-:Y:S01]  /*210c0*/  @!P0 HADD2 R159, -R0.H0_H0, -RZ.H0_H0 ;  /* 0xa00000ff009f8230 */ /* 0x004fe20000000900 */
[----:B------:R-:W-:Y:S02]  /*210d0*/  ISETP.GE.U32.AND P4, PT, R194, R104, PT ;  /* 0x00000068c200720c */ /* 0x000fe40003f86070 */
[----:B------:R-:W-:Y:S01]  /*210e0*/  @!P3 PRMT R2, R149, 0x5410, RZ ;  /* 0x000054109502b816 */ /* 0x000fe200000000ff */
[----:B------:R1:W-:Y:S01]  /*210f0*/  ST.E.U16 [R112.64+0x50], R3 ;  /* 0x0000500370007985 */ /* 0x0003e2000c101504 */
[----:B------:R-:W-:Y:S02]  /*21100*/  PRMT R199, R159, 0x7610, R199 ;  /* 0x000076109fc77816 */ /* 0x000fe400000000c7 */
[C---:B------:R-:W-:Y:S01]  /*21110*/  PRMT R104, R0.reuse, 0x7632, R104 ;  /* 0x0000763200687816 */ /* 0x040fe20000000068 */
[----:B------:R2:W-:Y:S01]  /*21120*/  @!P0 STL.S16 [R1+0x84], R159 ;  /* 0x0000849f01008387 */ /* 0x0005e20000100600 */
[--C-:B------:R-:W-:Y:S02]  /*21130*/  SHF.R.U32.HI R105, RZ, 0x18, R127.reuse ;  /* 0x00000018ff697819 */ /* 0x100fe4000001167f */
[----:B------:R-:W-:Y:S01]  /*21140*/  PRMT R149, R0, 0x5410, R104 ;  /* 0x0000541000957816 */ /* 0x000fe20000000068 */
[----:B------:R3:W4:Y:S01]  /*21150*/  LDL.S16 R200, [R1+0x74] ;  /* 0x0000740001c87983 */ /* 0x0007220000100600 */
[----:B------:R-:W-:Y:S01]  /*21160*/  @!P0 PRMT R0, R199, 0x5410, RZ ;  /* 0x00005410c7008816 */ /* 0x000fe200000000ff */
[----:B------:R-:W-:Y:S01]  /*21170*/  @!P1 HADD2 R186, -R104.H0_H0, -RZ.H0_H0 ;  /* 0xa00000ff68ba9230 */ /* 0x000fe20000000900 */
[C---:B------:R-:W-:Y:S01]  /*21180*/  ISETP.GE.U32.AND P3, PT, R194.reuse, R105, PT ;  /* 0x00000069c200720c */ /* 0x040fe20003f66070 */
[----:B------:R3:W-:Y:S01]  /*21190*/  ST.E.U16 [R112.64+0x52], R2 ;  /* 0x0000520270007985 */ /* 0x0007e2000c101504 */
[----:B------:R-:W-:Y:S02]  /*211a0*/  LOP3.LUT R105, R163, R252, R178, 0x96, !PT ;  /* 0x000000fca3697212 */ /* 0x000fe400078e96b2 */
[----:B------:R-:W-:Y:S01]  /*211b0*/  SHF.R.U32.HI R127, RZ, 0x10, R127 ;  /* 0x00000010ff7f7819 */ /* 0x000fe2000001167f */
[----:B------:R3:W-:Y:S03]  /*211c0*/  ST.E.U16 [R120.64+0x4e], R0 ;  /* 0x00004e0078007985 */ /* 0x0007e6000c101504 */
[----:B------:R-:W-:Y:S01]  /*211d0*/  LOP3.LUT R127, R127, 0xff, RZ, 0xc0, !PT ;  /* 0x000000ff7f7f7812 */ /* 0x000fe200078ec0ff */
[----:B------:R3:W4:Y:S03]  /*211e0*/  LDL.S16 R199, [R1+0x70] ;  /* 0x0000700001c77983 */ /* 0x0007260000100600 */
[----:B------:R-:W-:Y:S02]  /*211f0*/  ISETP.GE.U32.AND P0, PT, R194, R127, PT ;  /* 0x0000007fc200720c */ /* 0x000fe40003f06070 */
[----:B-1----:R-:W-:Y:S01]  /*21200*/  PRMT R3, R186, 0x7610, R3 ;  /* 0x00007610ba037816 */ /* 0x002fe20000000003 */
[----:B--2---:R1:W2:Y:S03]  /*21210*/  LDL.S16 R159, [R1+0x7c] ;  /* 0x00007c00019f7983 */ /* 0x0042a60000100600 */
[----:B------:R-:W-:Y:S01]  /*21220*/  @!P1 PRMT R104, R3, 0x5410, RZ ;  /* 0x0000541003689816 */ /* 0x000fe200000000ff */
[----:B------:R1:W-:Y:S01]  /*21230*/  @!P1 STL.S16 [R1+0x80], R186 ;  /* 0x000080ba01009387 */ /* 0x0003e20000100600 */
[C---:B------:R-:W-:Y:S03]  /*21240*/  LOP3.LUT R3, R105.reuse, 0xffff, RZ, 0xc0, !PT ;  /* 0x0000ffff69037812 */ /* 0x040fe600078ec0ff */
[----:B------:R1:W-:Y:S01]  /*21250*/  ST.E.U16 [R120.64+0x50], R104 ;  /* 0x0000506878007985 */ /* 0x0003e2000c101504 */
[----:B------:R-:W-:Y:S02]  /*21260*/  SHF.R.U32.HI R3, RZ, 0x8, R3 ;  /* 0x00000008ff037819 */ /* 0x000fe40000011603 */
[----:B---3--:R-:W-:Y:S02]  /*21270*/  LOP3.LUT R2, R105, 0xff, RZ, 0xc0, !PT ;  /* 0x000000ff69027812 */ /* 0x008fe400078ec0ff */
[----:B------:R-:W-:Y:S02]  /*21280*/  LOP3.LUT R3, R3, 0xffff, RZ, 0xc0, !PT ;  /* 0x0000ffff03037812 */ /* 0x000fe400078ec0ff */
[----:B------:R-:W-:Y:S02]  /*21290*/  PRMT R0, R202, 0x7610, R0 ;  /* 0x00007610ca007816 */ /* 0x000fe40000000000 */
[----:B------:R-:W-:Y:S02]  /*212a0*/  ISETP.GE.U32.AND P1, PT, R194, R2, PT ;  /* 0x00000002c200720c */ /* 0x000fe40003f26070 */
[----:B------:R-:W-:Y:S01]  /*212b0*/  PRMT R2, R202, 0x7632, R2 ;  /* 0x00007632ca027816 */ /* 0x000fe20000000002 */
[----:B------:R-:W-:Y:S05]  /*212c0*/  @!P5 HADD2 R150, -R0.H0_H0, -RZ.H0_H0 ;  /* 0xa00000ff0096d230 */ /* 0x000fea0000000900 */
[----:B------:R-:W-:Y:S01]  /*212d0*/  PRMT R184, R150, 0x7610, R184 ;  /* 0x0000761096b87816 */ /* 0x000fe200000000b8 */
[----:B-1----:R1:W3:Y:S04]  /*212e0*/  LDL.S16 R186, [R1+0x6c] ;  /* 0x00006c0001ba7983 */ /* 0x0022e80000100600 */
[----:B------:R1:W-:Y:S01]  /*212f0*/  @!P5 STL.S16 [R1+0x78], R150 ;  /* 0x000078960100d387 */ /* 0x0003e20000100600 */
[--C-:B------:R-:W-:Y:S02]  /*21300*/  SHF.R.U32.HI R104, RZ, 0x18, R105.reuse ;  /* 0x00000018ff687819 */ /* 0x100fe40000011669 */
[----:B------:R-:W-:Y:S04]  /*21310*/  SHF.R.U32.HI R105, RZ, 0x10, R105 ;  /* 0x00000010ff697819 */ /* 0x000fe80000011669 */
[----:B------:R-:W-:Y:S02]  /*21320*/  LOP3.LUT R105, R105, 0xff, RZ, 0xc0, !PT ;  /* 0x000000ff69697812 */ /* 0x000fe400078ec0ff */
[----:B-1----:R-:W-:Y:S02]  /*21330*/  PRMT R150, R0, 0x5410, R2 ;  /* 0x0000541000967816 */ /* 0x002fe40000000002 */
[----:B------:R-:W-:Y:S02]  /*21340*/  @!P5 PRMT R0, R184, 0x5410, RZ ;  /* 0x00005410b800d816 */ /* 0x000fe400000000ff */
[----:B------:R1:W3:Y:S01]  /*21350*/  LDL.S16 R184, [R1+0x68] ;  /* 0x0000680001b87983 */ /* 0x0002e20000100600 */
[----:B------:R-:W-:Y:S02]  /*21360*/  ISETP.GE.U32.AND P5, PT, R194, R3, PT ;  /* 0x00000003c200720c */ /* 0x000fe40003fa6070 */
[C---:B------:R-:W-:Y:S01]  /*21370*/  PRMT R3, R167.reuse, 0x7632, R3 ;  /* 0x00007632a7037816 */ /* 0x040fe20000000003 */
[----:B------:R1:W-:Y:S02]  /*21380*/  ST.E.U16 [R114.64+0x50], R0 ;  /* 0x0000500072007985 */ /* 0x0003e4000c101504 */
[----:B-1----:R-:W-:Y:S01]  /*21390*/  PRMT R0, R167, 0x7610, R0 ;  /* 0x00007610a7007816 */ /* 0x002fe20000000000 */
[----:B----4-:R-:W-:Y:S05]  /*213a0*/  @!P6 HADD2 R200, -R2.H0_H0, -RZ.H0_H0 ;  /* 0xa00000ff02c8e230 */ /* 0x010fea0000000900 */
[----:B------:R-:W-:Y:S01]  /*213b0*/  @!P6 STL.S16 [R1+0x74], R200 ;  /* 0x000074c80100e387 */ /* 0x000fe20000100600 */
[----:B------:R-:W-:Y:S04]  /*213c0*/  PRMT R153, R200, 0x7610, R153 ;  /* 0x00007610c8997816 */ /* 0x000fe80000000099 */
[----:B------:R-:W-:Y:S01]  /*213d0*/  @!P6 PRMT R2, R153, 0x5410, RZ ;  /* 0x000054109902e816 */ /* 0x000fe200000000ff */
[----:B------:R-:W-:Y:S01]  /*213e0*/  @!P4 HADD2 R199, -R3.H0_H0, -RZ.H0_H0 ;  /* 0xa00000ff03c7c230 */ /* 0x000fe20000000900 */
[----:B------:R-:W-:Y:S03]  /*213f0*/  ISETP.GE.U32.AND P6, PT, R194, R104, PT ;  /* 0x00000068c200720c */ /* 0x000fe60003fc6070 */
[----:B------:R1:W-:Y:S01]  /*21400*/  ST.E.U16 [R114.64+0x52], R2 ;  /* 0x0000520272007985 */ /* 0x0003e2000c101504 */
[----:B------:R-:W-:Y:S02]  /*21410*/  LOP3.LUT R104, R168, 0xff, RZ, 0xc0, !PT ;  /* 0x000000ffa8687812 */ /* 0x000fe400078ec0ff */
[----:B------:R-:W-:Y:S01]  /*21420*/  PRMT R107, R199, 0x7610, R107 ;  /* 0x00007610c76b7816 */ /* 0x000fe2000000006b */
[----:B--2---:R-:W-:Y:S05]  /*21430*/  @!P2 HADD2 R159, -R0.H0_H0, -RZ.H0_H0 ;  /* 0xa00000ff009fa230 */ /* 0x004fea0000000900 */
[----:B------:R2:W-:Y:S01]  /*21440*/  @!P2 STL.S16 [R1+0x7c], R159 ;  /* 0x00007c9f0100a387 */ /* 0x0005e20000100600 */
[----:B------:R-:W-:Y:S03]  /*21450*/  PRMT R127, R159, 0x7610, R127 ;  /* 0x000076109f7f7816 */ /* 0x000fe6000000007f */
[----:B------:R4:W4:Y:S04]  /*21460*/  LDL.S16 R167, [R1+0x64] ;  /* 0x0000640001a77983 */ /* 0x0009280000100600 */
[----:B------:R3:W4:Y:S04]  /*21470*/  LDL.S16 R153, [R1+0x60] ;  /* 0x0000600001997983 */ /* 0x0007280000100600 */
[----:B------:R-:W-:Y:S01]  /*21480*/  @!P4 STL.S16 [R1+0x70], R199 ;  /* 0x000070c70100c387 */ /* 0x000fe20000100600 */
[----:B-1----:R-:W-:Y:S04]  /*21490*/  SHF.R.U32.HI R2, RZ, 0x10, R168 ;  /* 0x00000010ff027819 */ /* 0x002fe800000116a8 */
[----:B------:R-:W-:Y:S02]  /*214a0*/  LOP3.LUT R2, R2, 0xff, RZ, 0xc0, !PT ;  /* 0x000000ff02027812 */ /* 0x000fe400078ec0ff */
[----:B--2---:R-:W-:Y:S02]  /*214b0*/  PRMT R159, R0, 0x5410, R3 ;  /* 0x00005410009f7816 */ /* 0x004fe40000000003 */
[----:B------:R-:W-:Y:S02]  /*214c0*/  @!P2 PRMT R0, R127, 0x5410, RZ ;  /* 0x000054107f00a816 */ /* 0x000fe400000000ff */
[C---:B------:R-:W-:Y:S02]  /*214d0*/  ISETP.GE.U32.AND P2, PT, R194.reuse, R104, PT ;  /* 0x00000068c200720c */ /* 0x040fe40003f46070 */
[----:B------:R-:W-:Y:S01]  /*214e0*/  PRMT R104, R165, 0x7632, R104 ;  /* 0x00007632a5687816 */ /* 0x000fe20000000068 */
[----:B------:R1:W-:Y:S01]  /*214f0*/  ST.E.U16 [R196.64+0x60], R0 ;  /* 0x00006000c4007985 */ /* 0x0003e2000c101504 */
[----:B------:R-:W-:Y:S02]  /*21500*/  @!P4 PRMT R3, R107, 0x5410, RZ ;  /* 0x000054106b03c816 */ /* 0x000fe400000000ff */
[----:B------:R-:W-:Y:S02]  /*21510*/  LOP3.LUT R127, R123, R213, R158, 0x96, !PT ;  /* 0x000000d57b7f7212 */ /* 0x000fe400078e969e */
[----:B------:R-:W-:Y:S01]  /*21520*/  ISETP.GE.U32.AND P4, PT, R194, R2, PT ;  /* 0x00000002c200720c */ /* 0x000fe20003f86070 */
[----:B------:R2:W-:Y:S01]  /*21530*/  ST.E.U16 [R196.64+0x62], R3 ;  /* 0x00006203c4007985 */ /* 0x0005e2000c101504 */
[----:B------:R-:W-:Y:S01]  /*21540*/  PRMT R2, R166, 0x7610, R2 ;  /* 0x00007610a6027816 */ /* 0x000fe20000000002 */
[----:B---3--:R-:W-:Y:S01]  /*21550*/  @!P3 HADD2 R184, -R104.H0_H0, -RZ.H0_H0 ;  /* 0xa00000ff68b8b230 */ /* 0x008fe20000000900 */
[----:B-1----:R-:W-:Y:S04]  /*21560*/  PRMT R0, R165, 0x7610, R0 ;  /* 0x00007610a5007816 */ /* 0x002fe80000000000 */
[----:B------:R-:W-:Y:S01]  /*21570*/  PRMT R165, R184, 0x7610, R165 ;  /* 0x00007610b8a57816 */ /* 0x000fe200000000a5 */
[----:B------:R-:W-:Y:S01]  /*21580*/  @!P0 HADD2 R186, -R0.H0_H0, -RZ.H0_H0 ;  /* 0xa00000ff00ba8230 */ /* 0x000fe20000000900 */
[----:B------:R-:W-:Y:S02]  /*21590*/  PRMT R158, R0, 0x5410, R104 ;  /* 0x00005410009e7816 */ /* 0x000fe40000000068 */
[----:B------:R-:W-:Y:S02]  /*215a0*/  @!P3 PRMT R104, R165, 0x5410, RZ ;  /* 0x00005410a568b816 */ /* 0x000fe400000000ff */
[----:B------:R-:W-:Y:S01]  /*215b0*/  @!P0 STL.S16 [R1+0x6c], R186 ;  /* 0x00006cba01008387 */ /* 0x000fe20000100600 */
[----:B------:R-:W-:Y:S02]  /*215c0*/  PRMT R185, R186, 0x7610, R185 ;  /* 0x00007610bab97816 */ /* 0x000fe400000000b9 */
[----:B--2---:R-:W-:Y:S01]  /*215d0*/  LOP3.LUT R3, R168, 0xffff, RZ, 0xc0, !PT ;  /* 0x0000ffffa8037812 */ /* 0x004fe200078ec0ff */
[----:B------:R1:W2:Y:S01]  /*215e0*/  LDL.S16 R107, [R1+0x5c] ;  /* 0x00005c00016b7983 */ /* 0x0002a20000100600 */
[----:B------:R-:W-:Y:S02]  /*215f0*/  @!P0 PRMT R0, R185, 0x5410, RZ ;  /* 0x00005410b9008816 */ /* 0x000fe400000000ff */
[C---:B------:R-:W-:Y:S01]  /*21600*/  ISETP.GE.U32.AND P0, PT, R194.reuse, R105, PT ;  /* 0x00000069c200720c */ /* 0x040fe20003f06070 */
[----:B------:R3:W-:Y:S01]  /*21610*/  @!P3 STL.S16 [R1+0x68], R184 ;  /* 0x000068b80100b387 */ /* 0x0007e20000100600 */
[----:B------:R-:W-:Y:S02]  /*21620*/  SHF.R.U32.HI R3, RZ, 0x8, R3 ;  /* 0x00000008ff037819 */ /* 0x000fe40000011603 */
[----:B------:R-:W-:Y:S01]  /*21630*/  SHF.R.U32.HI R105, RZ, 0x18, R168 ;  /* 0x00000018ff697819 */ /* 0x000fe200000116a8 */
[----:B------:R1:W-:Y:S01]  /*21640*/  ST.E.U16 [R112.64+0x60], R0 ;  /* 0x0000600070007985 */ /* 0x0003e2000c101504 */
[----:B------:R-:W-:Y:S02]  /*21650*/  LOP3.LUT R3, R3, 0xffff, RZ, 0xc0, !PT ;  /* 0x0000ffff03037812 */ /* 0x000fe400078ec0ff */
[----:B------:R-:W-:Y:S01]  /*21660*/  ISETP.GE.U32.AND P3, PT, R194, R105, PT ;  /* 0x00000069c200720c */ /* 0x000fe20003f66070 */
[----:B------:R1:W-:Y:S04]  /*21670*/  ST.E.U16 [R112.64+0x62], R104 ;  /* 0x0000626870007985 */ /* 0x0003e8000c101504 */
[----:B---3--:R2:W2:Y:S01]  /*21680*/  LDL.S16 R184, [R1+0x58] ;  /* 0x0000580001b87983 */ /* 0x0084a20000100600 */
[----:B-1----:R-:W-:Y:S04]  /*21690*/  PRMT R0, R166, 0x7632, R0 ;  /* 0x00007632a6007816 */ /* 0x002fe80000000000 */
[----:B------:R-:W-:Y:S02]  /*216a0*/  PRMT R166, R2, 0x5410, R0 ;  /* 0x0000541002a67816 */ /* 0x000fe40000000000 */
[----:B------:R-:W-:Y:S01]  /*216b0*/  LOP3.LUT R104, R162, 0xff, RZ, 0xc0, !PT ;  /* 0x000000ffa2687812 */ /* 0x000fe200078ec0ff */
[----:B----4-:R-:W-:Y:S02]  /*216c0*/  @!P1 HADD2 R167, -R2.H0_H0, -RZ.H0_H0 ;  /* 0xa00000ff02a79230 */ /* 0x010fe40000000900 */
[----:B------:R-:W-:Y:S03]  /*216d0*/  @!P5 HADD2 R153, -R0.H0_H0, -RZ.H0_H0 ;  /* 0xa00000ff0099d230 */ /* 0x000fe60000000900 */
[----:B------:R1:W-:Y:S01]  /*216e0*/  @!P1 STL.S16 [R1+0x64], R167 ;  /* 0x000064a701009387 */ /* 0x0003e20000100600 */
[----:B------:R-:W-:Y:S03]  /*216f0*/  PRMT R130, R167, 0x7610, R130 ;  /* 0x00007610a7827816 */ /* 0x000fe60000000082 */
[----:B------:R4:W-:Y:S01]  /*21700*/  @!P5 STL.S16 [R1+0x60], R153 ;  /* 0x000060990100d387 */ /* 0x0009e20000100600 */
[----:B------:R-:W-:Y:S02]  /*21710*/  @!P1 PRMT R2, R130, 0x5410, RZ ;  /* 0x0000541082029816 */ /* 0x000fe400000000ff */
[----:B------:R-:W-:Y:S01]  /*21720*/  ISETP.GE.U32.AND P1, PT, R194, R3, PT ;  /* 0x00000003c200720c */ /* 0x000fe20003f26070 */
[----:B------:R2:W3:Y:S01]  /*21730*/  LDL.S16 R201, [R1+0x54] ;  /* 0x0000540001c97983 */ /* 0x0004e20000100600 */
[----:B------:R-:W-:Y:S02]  /*21740*/  PRMT R3, R187, 0x7610, R3 ;  /* 0x00007610bb037816 */ /* 0x000fe40000000003 */
[----:B------:R-:W-:Y:S01]  /*21750*/  PRMT R105, R153, 0x7610, R105 ;  /* 0x0000761099697816 */ /* 0x000fe20000000069 */
[----:B------:R2:W3:Y:S01]  /*21760*/  LDL.S16 R200, [R1+0x50] ;  /* 0x0000500001c87983 */ /* 0x0004e20000100600 */
[----:B------:R-:W-:Y:S02]  /*21770*/  LOP3.LUT R130, R122, 0xffff, RZ, 0xc0, !PT ;  /* 0x0000ffff7a827812 */ /* 0x000fe400078ec0ff */
[----:B------:R-:W-:Y:S01]  /*21780*/  @!P5 PRMT R0, R105, 0x5410, RZ ;  /* 0x000054106900d816 */ /* 0x000fe200000000ff */
[----:B------:R2:W3:Y:S01]  /*21790*/  LDL.S16 R199, [R1+0x4c] ;  /* 0x00004c0001c77983 */ /* 0x0004e20000100600 */
[----:B------:R-:W-:Y:S02]  /*217a0*/  ISETP.GE.U32.AND P5, PT, R194, R104, PT ;  /* 0x00000068c200720c */ /* 0x000fe40003fa6070 */
[----:B------:R-:W-:Y:S01]  /*217b0*/  PRMT R104, R187, 0x7632, R104 ;  /* 0x00007632bb687816 */ /* 0x000fe20000000068 */
[----:B------:R2:W3:Y:S01]  /*217c0*/  LDL.S16 R186, [R1+0x48] ;  /* 0x0000480001ba7983 */ /* 0x0004e20000100600 */
[----:B------:R-:W-:Y:S02]  /*217d0*/  LOP3.LUT R105, R162, 0xffff, RZ, 0xc0, !PT ;  /* 0x0000ffffa2697812 */ /* 0x000fe400078ec0ff */
[----:B------:R-:W-:Y:S01]  /*217e0*/  PRMT R165, R3, 0x5410, R104 ;  /* 0x0000541003a57816 */ /* 0x000fe20000000068 */
[----:B------:R2:W-:Y:S01]  /*217f0*/  ST.E.U16 [R120.64+0x5e], R2 ;  /* 0x00005e0278007985 */ /* 0x0005e2000c101504 */
[----:B------:R-:W-:Y:S02]  /*21800*/  SHF.R.U32.HI R105, RZ, 0x8, R105 ;  /* 0x00000008ff697819 */ /* 0x000fe40000011669 */
[----:B-1----:R-:W-:Y:S01]  /*21810*/  LOP3.LUT R167, R122, 0xff, RZ, 0xc0, !PT ;  /* 0x000000ff7aa77812 */ /* 0x002fe200078ec0ff */
[----:B------:R1:W-:Y:S01]  /*21820*/  ST.E.U16 [R120.64+0x60], R0 ;  /* 0x0000600078007985 */ /* 0x0003e2000c101504 */
[----:B------:R-:W-:Y:S02]  /*21830*/  LOP3.LUT R105, R105, 0xffff, RZ, 0xc0, !PT ;  /* 0x0000ffff69697812 */ /* 0x000fe400078ec0ff */
[--C-:B----4-:R-:W-:Y:S02]  /*21840*/  SHF.R.U32.HI R153, RZ, 0x10, R122.reuse ;  /* 0x00000010ff997819 */ /* 0x110fe4000001167a */
[----:B------:R-:W-:Y:S02]  /*21850*/  SHF.R.U32.HI R122, RZ, 0x18, R122 ;  /* 0x00000018ff7a7819 */ /* 0x000fe4000001167a */
[----:B--2---:R-:W-:Y:S02]  /*21860*/  SHF.R.U32.HI R2, RZ, 0x10, R162 ;  /* 0x00000010ff027819 */ /* 0x004fe400000116a2 */
[----:B-1----:R-:W-:Y:S01]  /*21870*/  PRMT R0, R172, 0x7610, R0 ;  /* 0x00007610ac007816 */ /* 0x002fe20000000000 */
[----:B------:R-:W-:Y:S05]  /*21880*/  @!P0 HADD2 R107, -R3.H0_H0, -RZ.H0_H0 ;  /* 0xa00000ff036b8230 */ /* 0x000fea0000000900 */
[----:B------:R-:W-:Y:S01]  /*21890*/  PRMT R131, R107, 0x7610, R131 ;  /* 0x000076106b837816 */ /* 0x000fe20000000083 */
[----:B------:R1:W-:Y:S03]  /*218a0*/  @!P0 STL.S16 [R1+0x5c], R107 ;  /* 0x00005c6b01008387 */ /* 0x0003e60000100600 */
[----:B------:R-:W-:Y:S02]  /*218b0*/  @!P0 PRMT R3, R131, 0x5410, RZ ;  /* 0x0000541083038816 */ /* 0x000fe400000000ff */
[----:B------:R2:W4:Y:S01]  /*218c0*/  LDL.S16 R131, [R1+0x44] ;  /* 0x0000440001837983 */ /* 0x0005220000100600 */
[----:B------:R-:W-:Y:S02]  /*218d0*/  ISETP.GE.U32.AND P0, PT, R194, R105, PT ;  /* 0x00000069c200720c */ /* 0x000fe40003f06070 */
[----:B------:R-:W-:Y:S01]  /*218e0*/  PRMT R105, R172, 0x7632, R105 ;  /* 0x00007632ac697816 */ /* 0x000fe20000000069 */
[----:B------:R2:W-:Y:S01]  /*218f0*/  ST.E.U16 [R114.64+0x60], R3 ;  /* 0x0000600372007985 */ /* 0x0005e2000c101504 */
[----:B------:R-:W-:Y:S01]  /*21900*/  @!P6 HADD2 R184, -R104.H0_H0, -RZ.H0_H0 ;  /* 0xa00000ff68b8e230 */ /* 0x000fe20000000900 */
[----:B-1----:R-:W-:Y:S04]  /*21910*/  LOP3.LUT R107, R129, R213, R156, 0x96, !PT ;  /* 0x000000d5816b7212 */ /* 0x002fe800078e969c */
[----:B------:R1:W-:Y:S01]  /*21920*/  @!P6 STL.S16 [R1+0x58], R184 ;  /* 0x000058b80100e387 */ /* 0x0003e20000100600 */
[----:B------:R-:W-:Y:S03]  /*21930*/  PRMT R157, R184, 0x7610, R157 ;  /* 0x00007610b89d7816 */ /* 0x000fe6000000009d */
[----:B------:R3:W4:Y:S01]  /*21940*/  LDL.S16 R185, [R1+0x40] ;  /* 0x0000400001b97983 */ /* 0x0007220000100600 */
[----:B------:R-:W-:Y:S02]  /*21950*/  @!P6 PRMT R104, R157, 0x5410, RZ ;  /* 0x000054109d68e816 */ /* 0x000fe400000000ff */
[----:B------:R-:W-:Y:S02]  /*21960*/  PRMT R157, R0, 0x5410, R105 ;  /* 0x00005410009d7816 */ /* 0x000fe40000000069 */
[----:B--2---:R-:W-:Y:S01]  /*21970*/  LOP3.LUT R3, R2, 0xff, RZ, 0xc0, !PT ;  /* 0x000000ff02037812 */ /* 0x004fe200078ec0ff */
[----:B------:R2:W-:Y:S01]  /*21980*/  ST.E.U16 [R114.64+0x62], R104 ;  /* 0x0000626872007985 */ /* 0x0005e2000c101504 */
[----:B------:R-:W-:Y:S02]  /*21990*/  PRMT R2, R164, 0x7610, R2 ;  /* 0x00007610a4027816 */ /* 0x000fe40000000002 */
[----:B------:R-:W-:Y:S01]  /*219a0*/  ISETP.GE.U32.AND P6, PT, R194, R3, PT ;  /* 0x00000003c200720c */ /* 0x000fe20003fc6070 */
[----:B------:R2:W4:Y:S01]  /*219b0*/  LDL.S16 R164, [R1+0x38] ;  /* 0x0000380001a47983 */ /* 0x0005220000100600 */
[----:B------:R-:W-:Y:S03]  /*219c0*/  SHF.R.U32.HI R3, RZ, 0x18, R162 ;  /* 0x00000018ff037819 */ /* 0x000fe600000116a2 */
[----:B-1----:R1:W4:Y:S01]  /*219d0*/  LDL.S16 R184, [R1+0x3c] ;  /* 0x00003c0001b87983 */ /* 0x0023220000100600 */
[----:B--2---:R-:W-:Y:S01]  /*219e0*/  PRMT R104, R171, 0x7610, R104 ;  /* 0x00007610ab687816 */ /* 0x004fe20000000068 */
[----:B---3--:R-:W-:Y:S02]  /*219f0*/  @!P2 HADD2 R201, -R0.H0_H0, -RZ.H0_H0 ;  /* 0xa00000ff00c9a230 */ /* 0x008fe40000000900 */
[----:B------:R-:W-:Y:S03]  /*21a00*/  @!P1 HADD2 R200, -R105.H0_H0, -RZ.H0_H0 ;  /* 0xa00000ff69c89230 */ /* 0x000fe60000000900 */
[----:B------:R-:W-:Y:S01]  /*21a10*/  PRMT R156, R201, 0x7610, R156 ;  /* 0x00007610c99c7816 */ /* 0x000fe2000000009c */
[----:B------:R-:W-:Y:S01]  /*21a20*/  @!P2 STL.S16 [R1+0x54], R201 ;  /* 0x000054c90100a387 */ /* 0x000fe20000100600 */
[----:B------:R-:W-:Y:S01]  /*21a30*/  @!P4 HADD2 R199, -R2.H0_H0, -RZ.H0_H0 ;  /* 0xa00000ff02c7c230 */ /* 0x000fe20000000900 */
[----:B------:R-:W-:Y:S02]  /*21a40*/  PRMT R139, R200, 0x7610, R139 ;  /* 0x00007610c88b7816 */ /* 0x000fe4000000008b */
[----:B------:R-:W-:Y:S01]  /*21a50*/  @!P1 STL.S16 [R1+0x50], R200 ;  /* 0x000050c801009387 */ /* 0x000fe20000100600 */
[----:B------:R-:W-:Y:S01]  /*21a60*/  @!P2 PRMT R0, R156, 0x5410, RZ ;  /* 0x000054109c00a816 */ /* 0x000fe200000000ff */
[----:B------:R-:W-:Y:S01]  /*21a70*/  @!P3 HADD2 R186, -R106.H0_H0, -RZ.H0_H0 ;  /* 0xa00000ff6abab230 */ /* 0x000fe20000000900 */
[----:B------:R-:W-:Y:S01]  /*21a80*/  @!P1 PRMT R105, R139, 0x5410, RZ ;  /* 0x000054108b699816 */ /* 0x000fe200000000ff */
[----:B------:R-:W-:Y:S01]  /*21a90*/  @!P4 STL.S16 [R1+0x4c], R199 ;  /* 0x00004cc70100c387 */ /* 0x000fe20000100600 */
[----:B------:R-:W-:Y:S02]  /*21aa0*/  PRMT R138, R199, 0x7610, R138 ;  /* 0x00007610c78a7816 */ /* 0x000fe4000000008a */
[----:B------:R-:W-:Y:S01]  /*21ab0*/  PRMT R156, R2, 0x5410, R106 ;  /* 0x00005410029c7816 */ /* 0x000fe2000000006a */
[----:B------:R2:W-:Y:S01]  /*21ac0*/  ST.E.U16 [R196.64+0x70], R0 ;  /* 0x00007000c4007985 */ /* 0x0005e2000c101504 */
[----:B------:R-:W-:Y:S02]  /*21ad0*/  @!P4 PRMT R2, R138, 0x5410, RZ ;  /* 0x000054108a02c816 */ /* 0x000fe400000000ff */
[----:B------:R-:W-:Y:S01]  /*21ae0*/  ISETP.GE.U32.AND P2, PT, R194, R3, PT ;  /* 0x00000003c200720c */ /* 0x000fe20003f46070 */
[----:B------:R-:W-:Y:S01]  /*21af0*/  ST.E.U16 [R196.64+0x72], R105 ;  /* 0x00007269c4007985 */ /* 0x000fe2000c101504 */
[----:B------:R-:W-:Y:S02]  /*21b00*/  PRMT R3, R171, 0x7632, R3 ;  /* 0x00007632ab037816 */ /* 0x000fe40000000003 */
[----:B------:R-:W-:Y:S01]  /*21b10*/  PRMT R123, R186, 0x7610, R123 ;  /* 0x00007610ba7b7816 */ /* 0x000fe2000000007b */
[----:B------:R3:W-:Y:S01]  /*21b20*/  ST.E.U16 [R112.64+0x70], R2 ;  /* 0x0000700270007985 */ /* 0x0007e2000c101504 */
[----:B------:R-:W-:Y:S02]  /*21b30*/  SHF.R.U32.HI R138, RZ, 0x18, R128 ;  /* 0x00000018ff8a7819 */ /* 0x000fe40000011680 */
[----:B------:R-:W-:Y:S01]  /*21b40*/  @!P3 PRMT R106, R123, 0x5410, RZ ;  /* 0x000054107b6ab816 */ /* 0x000fe200000000ff */
[----:B------:R-:W-:Y:S01]  /*21b50*/  @!P3 STL.S16 [R1+0x48], R186 ;  /* 0x000048ba0100b387 */ /* 0x000fe20000100600 */
[C---:B------:R-:W-:Y:S02]  /*21b60*/  LOP3.LUT R123, R128.reuse, 0xffff, RZ, 0xc0, !PT ;  /* 0x0000ffff807b7812 */ /* 0x040fe400078ec0ff */
[----:B------:R-:W-:Y:S01]  /*21b70*/  LOP3.LUT R139, R128, 0xff, RZ, 0xc0, !PT ;  /* 0x000000ff808b7812 */ /* 0x000fe200078ec0ff */
[----:B------:R-:W-:Y:S01]  /*21b80*/  ST.E.U16 [R112.64+0x72], R106 ;  /* 0x0000726a70007985 */ /* 0x000fe2000c101504 */
[----:B------:R-:W-:Y:S02]  /*21b90*/  SHF.R.U32.HI R171, RZ, 0x10, R132 ;  /* 0x00000010ffab7819 */ /* 0x000fe40000011684 */
[C---:B--2---:R-:W-:Y:S02]  /*21ba0*/  PRMT R0, R173.reuse, 0x7632, R0 ;  /* 0x00007632ad007816 */ /* 0x044fe40000000000 */
[----:B---3--:R-:W-:Y:S02]  /*21bb0*/  PRMT R2, R173, 0x7610, R2 ;  /* 0x00007610ad027816 */ /* 0x008fe40000000002 */
[----:B------:R-:W-:Y:S01]  /*21bc0*/  PRMT R173, R194, 0x7054, R194 ;  /* 0x00007054c2ad7816 */ /* 0x000fe200000000c2 */
[----:B----4-:R-:W-:Y:S05]  /*21bd0*/  @!P5 HADD2 R131, -R104.H0_H0, -RZ.H0_H0 ;  /* 0xa00000ff6883d230 */ /* 0x010fea0000000900 */
[----:B------:R2:W-:Y:S01]  /*21be0*/  @!P5 STL.S16 [R1+0x44], R131 ;  /* 0x000044830100d387 */ /* 0x0005e20000100600 */
[----:B------:R-:W-:Y:S01]  /*21bf0*/  PRMT R172, R131, 0x7610, R172 ;  /* 0x0000761083ac7816 */ /* 0x000fe200000000ac */
[----:B------:R-:W-:Y:S01]  /*21c00*/  @!P0 HADD2 R185, -R3.H0_H0, -RZ.H0_H0 ;  /* 0xa00000ff03b98230 */ /* 0x000fe20000000900 */
[----:B--2---:R-:W-:Y:S04]  /*21c10*/  SHF.R.U32.HI R131, RZ, 0x10, R128 ;  /* 0x00000010ff837819 */ /* 0x004fe80000011680 */
[----:B------:R-:W-:Y:S01]  /*21c20*/  @!P0 STL.S16 [R1+0x40], R185 ;  /* 0x000040b901008387 */ /* 0x000fe20000100600 */
[----:B------:R-:W-:Y:S01]  /*21c30*/  PRMT R112, R185, 0x7610, R112 ;  /* 0x00007610b9707816 */ /* 0x000fe20000000070 */
[----:B------:R-:W-:Y:S05]  /*21c40*/  @!P2 HADD2 R164, -R0.H0_H0, -RZ.H0_H0 ;  /* 0xa00000ff00a4a230 */ /* 0x000fea0000000900 */
[----:B------:R-:W-:Y:S01]  /*21c50*/  PRMT R105, R164, 0x7610, R105 ;  /* 0x00007610a4697816 */ /* 0x000fe20000000069 */
[----:B------:R-:W-:Y:S05]  /*21c60*/  @!P6 HADD2 R184, -R2.H0_H0, -RZ.H0_H0 ;  /* 0xa00000ff02b8e230 */ /* 0x000fea0000000900 */
[----:B------:R-:W-:Y:S01]  /*21c70*/  @!P6 STL.S16 [R1+0x3c], R184 ;  /* 0x00003cb80100e387 */ /* 0x000fe20000100600 */
[----:B------:R-:W-:Y:S03]  /*21c80*/  PRMT R106, R184, 0x7610, R106 ;  /* 0x00007610b86a7816 */ /* 0x000fe6000000006a */
[----:B------:R2:W-:Y:S02]  /*21c90*/  @!P2 STL.S16 [R1+0x38], R164 ;  /* 0x000038a40100a387 */ /* 0x0005e40000100600 */
[----:B--2---:R-:W-:Y:S02]  /*21ca0*/  PRMT R164, R104, 0x5410, R3 ;  /* 0x0000541068a47816 */ /* 0x004fe40000000003 */
[----:B------:R-:W-:Y:S02]  /*21cb0*/  @!P0 PRMT R3, R112, 0x5410, RZ ;  /* 0x0000541070038816 */ /* 0x000fe400000000ff */
[----:B------:R-:W-:Y:S02]  /*21cc0*/  @!P5 PRMT R104, R172, 0x5410, RZ ;  /* 0x00005410ac68d816 */ /* 0x000fe400000000ff */
[----:B------:R-:W-:Y:S01]  /*21cd0*/  SHF.R.U32.HI R172, RZ, 0x18, R132 ;  /* 0x00000018ffac7819 */ /* 0x000fe20000011684 */
[----:B------:R2:W-:Y:S01]  /*21ce0*/  ST.E.U16 [R120.64+0x70], R3 ;  /* 0x0000700378007985 */ /* 0x0005e2000c101504 */
[----:B------:R-:W-:Y:S03]  /*21cf0*/  IADD3 R196, P0, R196, -0x80, RZ ;  /* 0xffffff80c4c47810 */ /* 0x000fe60007f1e0ff */
[----:B------:R3:W-:Y:S01]  /*21d00*/  ST.E.U16 [R120.64+0x6e], R104 ;  /* 0x00006e6878007985 */ /* 0x0007e2000c101504 */
[----:B------:R-:W-:Y:S02]  /*21d10*/  IADD3.X R197, R197, -0x1, RZ, P0, !PT ;  /* 0xffffffffc5c57810 */ /* 0x000fe400007fe4ff */
[----:B--2---:R-:W-:Y:S02]  /*21d20*/  PRMT R3, R2, 0x5410, R0 ;  /* 0x0000541002037816 */ /* 0x004fe40000000000 */
[----:B------:R-:W-:Y:S02]  /*21d30*/  @!P2 PRMT R0, R105, 0x5410, RZ ;  /* 0x000054106900a816 */ /* 0x000fe400000000ff */
[----:B------:R-:W-:Y:S02]  /*21d40*/  @!P6 PRMT R2, R106, 0x5410, RZ ;  /* 0x000054106a02e816 */ /* 0x000fe400000000ff */
[--C-:B---3--:R-:W-:Y:S01]  /*21d50*/  SHF.R.U32.HI R104, RZ, 0x10, R127.reuse ;  /* 0x00000010ff687819 */ /* 0x108fe2000001167f */
[----:B------:R2:W-:Y:S01]  /*21d60*/  ST.E.U16 [R114.64+0x72], R0 ;  /* 0x0000720072007985 */ /* 0x0005e2000c101504 */
[----:B------:R-:W-:Y:S02]  /*21d70*/  LOP3.LUT R106, R127, 0xff, RZ, 0xc0, !PT ;  /* 0x000000ff7f6a7812 */ /* 0x000fe400078ec0ff */
[----:B------:R-:W-:Y:S01]  /*21d80*/  LOP3.LUT R105, R153, 0xff, RZ, 0xc0, !PT ;  /* 0x000000ff99697812 */ /* 0x000fe200078ec0ff */
[----:B------:R3:W-:Y:S03]  /*21d90*/  ST.E.U16 [R114.64+0x70], R2 ;  /* 0x0000700272007985 */ /* 0x0007e6000c101504 */
[----:B------:R-:W-:Y:S01]  /*21da0*/  PRMT R122, R105, 0x5410, R122 ;  /* 0x00005410697a7816 */ /* 0x000fe2000000007a */
[----:B------:R-:W4:Y:S01]  /*21db0*/  LDSM.16.MT88.4 R112, [R188+0x9000] ;  /* 0x00900000bc70783b */ /* 0x000f220000004200 */
[----:B------:R-:W-:Y:S07]  /*21dc0*/  LOP3.LUT R105, R107, 0xff, RZ, 0xc0, !PT ;  /* 0x000000ff6b697812 */ /* 0x000fee00078ec0ff */
[----:B------:R-:W-:Y:S01]  /*21dd0*/  LDSM.16.MT88.4 R184, [R190+0xbc00] ;  /* 0x00bc0000beb8783b */ /* 0x000fe20000004200 */
[----:B--2---:R-:W-:Y:S02]  /*21de0*/  LOP3.LUT R0, R127, 0xffff, RZ, 0xc0, !PT ;  /* 0x0000ffff7f007812 */ /* 0x004fe400078ec0ff */
[----:B------:R-:W-:Y:S02]  /*21df0*/  SHF.R.U32.HI R127, RZ, 0x18, R127 ;  /* 0x00000018ff7f7819 */ /* 0x000fe4000001167f */
[----:B---3--:R-:W-:Y:S02]  /*21e00*/  SHF.R.U32.HI R2, RZ, 0x8, R130 ;  /* 0x00000008ff027819 */ /* 0x008fe40000011682 */
[----:B------:R-:W-:Y:S02]  /*21e10*/  SHF.R.U32.HI R0, RZ, 0x8, R0 ;  /* 0x00000008ff007819 */ /* 0x000fe40000011600 */
[----:B------:R-:W-:Y:S02]  /*21e20*/  PRMT R129, R167, 0x5410, R2 ;  /* 0x00005410a7817816 */ /* 0x000fe40000000002 */
[----:B------:R-:W-:Y:S02]  /*21e30*/  PRMT R120, R106, 0x5410, R0 ;  /* 0x000054106a787816 */ /* 0x000fe40000000000 */
[----:B------:R-:W-:Y:S02]  /*21e40*/  LOP3.LUT R2, R104, 0xff, RZ, 0xc0, !PT ;  /* 0x000000ff68027812 */ /* 0x000fe400078ec0ff */
[----:B------:R-:W-:Y:S02]  /*21e50*/  LOP3.LUT R0, R107, 0xffff, RZ, 0xc0, !PT ;  /* 0x0000ffff6b007812 */ /* 0x000fe400078ec0ff */
[----:B------:R-:W-:Y:S02]  /*21e60*/  PRMT R127, R2, 0x5410, R127 ;  /* 0x00005410027f7816 */ /* 0x000fe4000000007f */
[----:B------:R-:W-:Y:S02]  /*21e70*/  LOP3.LUT R104, R131, 0xff, RZ, 0xc0, !PT ;  /* 0x000000ff83687812 */ /* 0x000fe400078ec0ff */
[----:B------:R-:W-:Y:S02]  /*21e80*/  SHF.R.U32.HI R2, RZ, 0x8, R0 ;  /* 0x00000008ff027819 */ /* 0x000fe40000011600 */
[----:B------:R-:W-:Y:S02]  /*21e90*/  SHF.R.U32.HI R0, RZ, 0x10, R107 ;  /* 0x00000010ff007819 */ /* 0x000fe4000001166b */
[----:B------:R-:W-:Y:S02]  /*21ea0*/  SHF.R.U32.HI R106, RZ, 0x8, R123 ;  /* 0x00000008ff6a7819 */ /* 0x000fe4000001167b */
[----:B------:R-:W-:Y:S01]  /*21eb0*/  PRMT R123, R104, 0x5410, R138 ;  /* 0x00005410687b7816 */ /* 0x000fe2000000008a */
[--C-:B------:R-:W-:Y:S01]  /*21ec0*/  HSET2.LE.AND R104, R120, R173.reuse, PT ;  /* 0x000000ad78687233 */ /* 0x100fe20003803000 */
[----:B------:R-:W-:Y:S01]  /*21ed0*/  PRMT R121, R105, 0x5410, R2 ;  /* 0x0000541069797816 */ /* 0x000fe20000000002 */
[--C-:B------:R-:W-:Y:S01]  /*21ee0*/  HSET2.LE.AND R105, R127, R173.reuse, PT ;  /* 0x000000ad7f697233 */ /* 0x100fe20003803000 */
[----:B------:R-:W-:Y:S01]  /*21ef0*/  SHF.R.U32.HI R2, RZ, 0x18, R107 ;  /* 0x00000018ff027819 */ /* 0x000fe2000001166b */
[--C-:B------:R-:W-:Y:S01]  /*21f00*/  HSET2.LE.AND R107, R122, R173.reuse, PT ;  /* 0x000000ad7a6b7233 */ /* 0x100fe20003803000 */
[----:B------:R-:W-:Y:S02]  /*21f10*/  LOP3.LUT R0, R0, 0xff, RZ, 0xc0, !PT ;  /* 0x000000ff00007812 */ /* 0x000fe400078ec0ff */
[----:B------:R-:W-:Y:S01]  /*21f20*/  PRMT R128, R139, 0x5410, R106 ;  /* 0x000054108b807816 */ /* 0x000fe2000000006a */
[--C-:B------:R-:W-:Y:S01]  /*21f30*/  HSET2.LE.AND R106, R129, R173.reuse, PT ;  /* 0x000000ad816a7233 */ /* 0x100fe20003803000 */
[----:B------:R-:W-:Y:S01]  /*21f40*/  LOP3.LUT R104, R119, R104, RZ, 0xc0, !PT ;  /* 0x0000006877687212 */ /* 0x000fe200078ec0ff */
[--C-:B------:R-:W-:Y:S01]  /*21f50*/  HSET2.LE.AND R119, R123, R173.reuse, PT ;  /* 0x000000ad7b777233 */ /* 0x100fe20003803000 */
[----:B------:R-:W-:Y:S01]  /*21f60*/  LOP3.LUT R107, R116, R107, RZ, 0xc0, !PT ;  /* 0x0000006b746b7212 */ /* 0x000fe200078ec0ff */
[--C-:B------:R-:W-:Y:S01]  /*21f70*/  HSET2.LE.AND R116, R121, R173.reuse, PT ;  /* 0x000000ad79747233 */ /* 0x100fe20003803000 */
[----:B------:R-:W-:Y:S01]  /*21f80*/  PRMT R0, R0, 0x5410, R2 ;  /* 0x0000541000007816 */ /* 0x000fe20000000002 */
[----:B------:R-:W2:Y:S01]  /*21f90*/  LDSM.16.MT88.4 R120, [R190+0x9000] ;  /* 0x00900000be78783b */ /* 0x000ea20000004200 */
[----:B------:R-:W-:Y:S01]  /*21fa0*/  LOP3.LUT R105, R118, R105, RZ, 0xc0, !PT ;  /* 0x0000006976697212 */ /* 0x000fe200078ec0ff */
[--C-:B------:R-:W-:Y:S01]  /*21fb0*/  HSET2.LE.AND R118, R128, R173.reuse, PT ;  /* 0x000000ad80767233 */ /* 0x100fe20003803000 */
[----:B------:R-:W-:Y:S01]  /*21fc0*/  LOP3.LUT R106, R117, R106, RZ, 0xc0, !PT ;  /* 0x0000006a756a7212 */ /* 0x000fe200078ec0ff */
[--C-:B------:R-:W-:Y:S01]  /*21fd0*/  HSET2.LE.AND R117, R0, R173.reuse, PT ;  /* 0x000000ad00757233 */ /* 0x100fe20003803000 */
[----:B------:R-:W-:Y:S02]  /*21fe0*/  LOP3.LUT R116, R126, R116, RZ, 0xc0, !PT ;  /* 0x000000747e747212 */ /* 0x000fe400078ec0ff */
[----:B------:R-:W-:Y:S01]  /*21ff0*/  LOP3.LUT R118, R111, R118, RZ, 0xc0, !PT ;  /* 0x000000766f767212 */ /* 0x000fe200078ec0ff */
[----:B------:R-:W-:Y:S01]  /*22000*/  LDSM.16.MT88.4 R128, [R190+0xa000] ;  /* 0x00a00000be80783b */ /* 0x000fe20000004200 */
[----:B------:R-:W-:Y:S01]  /*22010*/  LOP3.LUT R117, R125, R117, RZ, 0xc0, !PT ;  /* 0x000000757d757212 */ /* 0x000fe200078ec0ff */
[-C--:B----4-:R-:W-:Y:S01]  /*22020*/  HMMA.16816.F32 R4, R104, R112.reuse, R4 ;  /* 0x000000706804723c */ /* 0x090fe20000001804 */
[----:B------:R-:W-:Y:S02]  /*22030*/  LOP3.LUT R119, R124, R119, RZ, 0xc0, !PT ;  /* 0x000000777c777212 */ /* 0x000fe400078ec0ff */
[C---:B------:R-:W-:Y:S02]  /*22040*/  LOP3.LUT R111, R134.reuse, 0xffff, RZ, 0xc0, !PT ;  /* 0x0000ffff866f7812 */ /* 0x040fe400078ec0ff */
[-C--:B------:R-:W-:Y:S01]  /*22050*/  LOP3.LUT R0, R135, R252.reuse, R180, 0x96, !PT ;  /* 0x000000fc87007212 */ /* 0x080fe200078e96b4 */
[----:B------:R-:W3:Y:S01]  /*22060*/  LDSM.16.MT88.4 R124, [R188+0xa000] ;  /* 0x00a00000bc7c783b */ /* 0x000ee20000004200 */
[----:B------:R-:W-:Y:S01]  /*22070*/  LOP3.LUT R2, R133, R252, R170, 0x96, !PT ;  /* 0x000000fc85027212 */ /* 0x000fe200078e96aa */
[C---:B------:R-:W-:Y:S01]  /*22080*/  HMMA.16816.F32 R8, R116.reuse, R112, R8 ;  /* 0x000000707408723c */ /* 0x040fe20000001808 */
[----:B------:R-:W-:Y:S07]  /*22090*/  SHF.R.U32.HI R111, RZ, 0x8, R111 ;  /* 0x00000008ff6f7819 */ /* 0x000fee000001166f */
        /* <DEDUP_REMOVED lines=10> */
[----:B------:R-:W-:Y:S01]  /*22140*/  LOP3.LUT R124, R134, 0xff, RZ, 0xc0, !PT ;  /* 0x000000ff867c7812 */ /* 0x000fe200078ec0ff */
[-C--:B------:R-:W-:Y:S04]  /*22150*/  HMMA.16816.F32 R44, R116, R126.reuse, R44 ;  /* 0x0000007e742c723c */ /* 0x080fe8000000182c */
[----:B------:R-:W-:Y:S02]  /*22160*/  PRMT R167, R124, 0x5410, R111 ;  /* 0x000054107ca77816 */ /* 0x000fe4000000006f */
[C---:B------:R-:W-:Y:S02]  /*22170*/  LOP3.LUT R111, R0.reuse, 0xffff, RZ, 0xc0, !PT ;  /* 0x0000ffff006f7812 */ /* 0x040fe400078ec0ff */
[C---:B------:R-:W-:Y:S01]  /*22180*/  HMMA.16816.F32 R48, R104.reuse, R126, R48 ;  /* 0x0000007e6830723c */ /* 0x040fe20000001830 */
[----:B------:R-:W3:Y:S03]  /*22190*/  LDSM.16.MT88.4 R124, [R188+0x9400] ;  /* 0x00940000bc7c783b */ /* 0x000ee60000004200 */
[----:B------:R-:W-:Y:S04]  /*221a0*/  SHF.R.U32.HI R111, RZ, 0x8, R111 ;  /* 0x00000008ff6f7819 */ /* 0x000fe8000001166f */
[-C--:B------:R-:W-:Y:S08]  /*221b0*/  HMMA.16816.F32 R52, R104, R128.reuse, R52 ;  /* 0x000000806834723c */ /* 0x080ff00000001834 */
[C---:B------:R-:W-:Y:S07]  /*221c0*/  HMMA.16816.F32 R56, R116.reuse, R128, R56 ;  /* 0x000000807438723c */ /* 0x040fee0000001838 */
[----:B------:R-:W-:Y:S01]  /*221d0*/  LOP3.LUT R128, R0, 0xff, RZ, 0xc0, !PT ;  /* 0x000000ff00807812 */ /* 0x000fe200078ec0ff */
[-C--:B------:R-:W-:Y:S01]  /*221e0*/  HMMA.16816.F32 R60, R116, R130.reuse, R60 ;  /* 0x00000082743c723c */ /* 0x080fe2000000183c */
[C---:B------:R-:W-:Y:S07]  /*221f0*/  LOP3.LUT R129, R132.reuse, 0xff, RZ, 0xc0, !PT ;  /* 0x000000ff84817812 */ /* 0x040fee00078ec0ff */
[C---:B------:R-:W-:Y:S08]  /*22200*/  HMMA.16816.F32 R64, R104.reuse, R130, R64 ;  /* 0x000000826840723c */ /* 0x040ff00000001840 */
[-C--:B----4-:R-:W-:Y:S08]  /*22210*/  HMMA.16816.F32 R68, R104, R112.reuse, R68 ;  /* 0x000000706844723c */ /* 0x090ff00000001844 */
[C---:B------:R-:W-:Y:S07]  /*22220*/  HMMA.16816.F32 R72, R116.reuse, R112, R72 ;  /* 0x000000707448723c */ /* 0x040fee0000001848 */
[----:B------:R-:W-:Y:S01]  /*22230*/  LOP3.LUT R112, R132, 0xffff, RZ, 0xc0, !PT ;  /* 0x0000ffff84707812 */ /* 0x000fe200078ec0ff */
[-C--:B------:R-:W-:Y:S01]  /*22240*/  HMMA.16816.F32 R76, R116, R114.reuse, R76 ;  /* 0x00000072744c723c */ /* 0x080fe2000000184c */
[--C-:B------:R-:W-:Y:S03]  /*22250*/  SHF.R.U32.HI R113, RZ, 0x10, R134.reuse ;  /* 0x00000010ff717819 */ /* 0x100fe60000011686 */
[----:B------:R-:W-:Y:S02]  /*22260*/  SHF.R.U32.HI R134, RZ, 0x18, R134 ;  /* 0x00000018ff867819 */ /* 0x000fe40000011686 */
[----:B------:R-:W-:Y:S02]  /*22270*/  LOP3.LUT R113, R113, 0xff, RZ, 0xc0, !PT ;  /* 0x000000ff71717812 */ /* 0x000fe400078ec0ff */
[C---:B------:R-:W-:Y:S04]  /*22280*/  HMMA.16816.F32 R80, R104.reuse, R114, R80 ;  /* 0x000000726850723c */ /* 0x040fe80000001850 */
[----:B------:R-:W-:Y:S02]  /*22290*/  PRMT R153, R113, 0x5410, R134 ;  /* 0x0000541071997816 */ /* 0x000fe40000000086 */
[----:B------:R-:W-:Y:S01]  /*222a0*/  LDSM.16.MT88.4 R132, [R188+0xa400] ;  /* 0x00a40000bc84783b */ /* 0x000fe20000004200 */
[----:B------:R-:W-:Y:S01]  /*222b0*/  SHF.R.U32.HI R115, RZ, 0x8, R112 ;  /* 0x00000008ff737819 */ /* 0x000fe20000011670 */
[-C--:B--2---:R-:W-:Y:S01]  /*222c0*/  HMMA.16816.F32 R84, R104, R120.reuse, R84 ;  /* 0x000000786854723c */ /* 0x084fe20000001854 */
[--C-:B------:R-:W-:Y:S03]  /*222d0*/  SHF.R.U32.HI R112, RZ, 0x10, R0.reuse ;  /* 0x00000010ff707819 */ /* 0x100fe60000011600 */
[----:B------:R-:W-:Y:S01]  /*222e0*/  PRMT R170, R129, 0x5410, R115 ;  /* 0x0000541081aa7816 */ /* 0x000fe20000000073 */
[--C-:B------:R-:W-:Y:S01]  /*222f0*/  HSET2.LE.AND R115, R153, R173.reuse, PT ;  /* 0x000000ad99737233 */ /* 0x100fe20003803000 */
[----:B------:R-:W-:Y:S02]  /*22300*/  SHF.R.U32.HI R114, RZ, 0x18, R0 ;  /* 0x00000018ff727819 */ /* 0x000fe40000011600 */
[C---:B------:R-:W-:Y:S01]  /*22310*/  HMMA.16816.F32 R88, R116.reuse, R120, R88 ;  /* 0x000000787458723c */ /* 0x040fe20000001858 */
[----:B------:R-:W-:Y:S03]  /*22320*/  LOP3.LUT R0, R112, 0xff, RZ, 0xc0, !PT ;  /* 0x000000ff70007812 */ /* 0x000fe600078ec0ff */
[----:B------:R-:W-:Y:S02]  /*22330*/  PRMT R112, R128, 0x5410, R111 ;  /* 0x0000541080707816 */ /* 0x000fe4000000006f */
[----:B------:R-:W2:Y:S01]  /*22340*/  LDSM.16.MT88.4 R128, [R190+0x9400] ;  /* 0x00940000be80783b */ /* 0x000ea20000004200 */
[----:B------:R-:W-:Y:S01]  /*22350*/  LOP3.LUT R115, R140, R115, RZ, 0xc0, !PT ;  /* 0x000000738c737212 */ /* 0x000fe200078ec0ff */
[-C--:B------:R-:W-:Y:S01]  /*22360*/  HMMA.16816.F32 R92, R116, R122.reuse, R92 ;  /* 0x0000007a745c723c */ /* 0x080fe2000000185c */
[----:B------:R-:W-:Y:S03]  /*22370*/  SHF.R.U32.HI R111, RZ, 0x10, R2 ;  /* 0x00000010ff6f7819 */ /* 0x000fe60000011602 */
[----:B------:R-:W-:Y:S01]  /*22380*/  PRMT R113, R0, 0x5410, R114 ;  /* 0x0000541000717816 */ /* 0x000fe20000000072 */
[--C-:B------:R-:W-:Y:S01]  /*22390*/  HSET2.LE.AND R112, R112, R173.reuse, PT ;  /* 0x000000ad70707233 */ /* 0x100fe20003803000 */
[C---:B------:R-:W-:Y:S01]  /*223a0*/  LOP3.LUT R0, R2.reuse, 0xffff, RZ, 0xc0, !PT ;  /* 0x0000ffff02007812 */ /* 0x040fe200078ec0ff */
[----:B------:R-:W-:Y:S01]  /*223b0*/  LDSM.16.MT88.4 R116, [R188+0xb400] ;  /* 0x00b40000bc74783b */ /* 0x000fe20000004200 */
[----:B------:R-:W-:Y:S01]  /*223c0*/  HMMA.16816.F32 R96, R104, R122, R96 ;  /* 0x0000007a6860723c */ /* 0x000fe20000001860 */
[----:B------:R-:W-:Y:S03]  /*223d0*/  LOP3.LUT R114, R2, 0xff, RZ, 0xc0, !PT ;  /* 0x000000ff02727812 */ /* 0x000fe600078ec0ff */
[----:B------:R-:W-:Y:S01]  /*223e0*/  SHF.R.U32.HI R2, RZ, 0x18, R2 ;  /* 0x00000018ff027819 */ /* 0x000fe20000011602 */
[--C-:B------:R-:W-:Y:S01]  /*223f0*/  HSET2.LE.AND R113, R113, R173.reuse, PT ;  /* 0x000000ad71717233 */ /* 0x100fe20003803000 */
[----:B------:R-:W-:Y:S01]  /*22400*/  LOP3.LUT R111, R111, 0xff, RZ, 0xc0, !PT ;  /* 0x000000ff6f6f7812 */ /* 0x000fe200078ec0ff */
[--C-:B------:R-:W-:Y:S01]  /*22410*/  HSET2.LE.AND R106, R170, R173.reuse, PT ;  /* 0x000000adaa6a7233 */ /* 0x100fe20003803000 */
[----:B------:R-:W-:Y:S01]  /*22420*/  SHF.R.U32.HI R0, RZ, 0x8, R0 ;  /* 0x00000008ff007819 */ /* 0x000fe20000011600 */
[----:B------:R-:W-:Y:S03]  /*22430*/  LDSM.16.MT88.4 R120, [R190+0xb400] ;  /* 0x00b40000be78783b */ /* 0x000fe60000004200 */
[----:B------:R-:W-:Y:S02]  /*22440*/  PRMT R111, R111, 0x5410, R2 ;  /* 0x000054106f6f7816 */ /* 0x000fe40000000002 */
[----:B------:R-:W-:Y:S02]  /*22450*/  LOP3.LUT R2, R171, 0xff, RZ, 0xc0, !PT ;  /* 0x000000ffab027812 */ /* 0x000fe400078ec0ff */
[----:B------:R-:W-:Y:S01]  /*22460*/  PRMT R0, R114, 0x5410, R0 ;  /* 0x0000541072007816 */ /* 0x000fe20000000000 */
[--C-:B------:R-:W-:Y:S01]  /*22470*/  HSET2.LE.AND R114, R167, R173.reuse, PT ;  /* 0x000000ada7727233 */ /* 0x100fe20003803000 */
[----:B------:R-:W-:Y:S01]  /*22480*/  PRMT R107, R2, 0x5410, R172 ;  /* 0x00005410026b7816 */ /* 0x000fe200000000ac */
[--C-:B------:R-:W-:Y:S01]  /*22490*/  HSET2.LE.AND R105, R111, R173.reuse, PT ;  /* 0x000000ad6f697233 */ /* 0x100fe20003803000 */
[----:B------:R-:W-:Y:S01]  /*224a0*/  LOP3.LUT R112, R137, R112, RZ, 0xc0, !PT ;  /* 0x0000007089707212 */ /* 0x000fe200078ec0ff */
[--C-:B------:R-:W-:Y:S01]  /*224b0*/  HSET2.LE.AND R0, R0, R173.reuse, PT ;  /* 0x000000ad00007233 */ /* 0x100fe20003803000 */
[----:B------:R-:W-:Y:S01]  /*224c0*/  LOP3.LUT R113, R136, R113, RZ, 0xc0, !PT ;  /* 0x0000007188717212 */ /* 0x000fe200078ec0ff */
[--C-:B------:R-:W-:Y:S01]  /*224d0*/  HSET2.LE.AND R107, R107, R173.reuse, PT ;  /* 0x000000ad6b6b7233 */ /* 0x100fe20003803000 */
[----:B------:R-:W-:Y:S01]  /*224e0*/  LOP3.LUT R114, R141, R114, RZ, 0xc0, !PT ;  /* 0x000000728d727212 */ /* 0x000fe200078ec0ff */
[----:B------:R-:W4:Y:S01]  /*224f0*/  LDSM.16.MT88.4 R136, [R190+0xa400] ;  /* 0x00a40000be88783b */ /* 0x000f220000004200 */
[----:B------:R-:W-:Y:S02]  /*22500*/  LOP3.LUT R105, R144, R105, RZ, 0xc0, !PT ;  /* 0x0000006990697212 */ /* 0x000fe400078ec0ff */
[----:B------:R-:W-:Y:S02]  /*22510*/  LOP3.LUT R2, R155, R213, R174, 0x96, !PT ;  /* 0x000000d59b027212 */ /* 0x000fe400078e96ae */
[----:B------:R-:W-:Y:S01]  /*22520*/  LOP3.LUT R104, R143, R0, RZ, 0xc0, !PT ;  /* 0x000000008f687212 */ /* 0x000fe200078ec0ff */
[-C--:B---3--:R-:W-:Y:S01]  /*22530*/  HMMA.16816.F32 R4, R112, R124.reuse, R4 ;  /* 0x0000007c7004723c */ /* 0x088fe20000001804 */
[----:B------:R-:W-:Y:S02]  /*22540*/  LOP3.LUT R106, R142, R106, RZ, 0xc0, !PT ;  /* 0x0000006a8e6a7212 */ /* 0x000fe400078ec0ff */
[----:B------:R-:W-:Y:S02]  /*22550*/  LOP3.LUT R107, R110, R107, RZ, 0xc0, !PT ;  /* 0x0000006b6e6b7212 */ /* 0x000fe400078ec0ff */
[----:B------:R-:W-:Y:S02]  /*22560*/  LOP3.LUT R0, R161, R213, R176, 0x96, !PT ;  /* 0x000000d5a1007212 */ /* 0x000fe400078e96b0 */
[----:B------:R-:W3:Y:S01]  /*22570*/  LDL R213, [R1+0x1a0] ;  /* 0x0001a00001d57983 */ /* 0x000ee20000100800 */
[----:B------:R-:W-:Y:S02]  /*22580*/  SHF.R.U32.HI R111, RZ, 0x10, R160 ;  /* 0x00000010ff6f7819 */ /* 0x000fe400000116a0 */
[C---:B------:R-:W-:Y:S02]  /*22590*/  HMMA.16816.F32 R8, R104.reuse, R124, R8 ;  /* 0x0000007c6808723c */ /* 0x040fe40000001808 */
[----:B------:R-:W-:Y:S02]  /*225a0*/  LOP3.LUT R111, R111, 0xff, RZ, 0xc0, !PT ;  /* 0x000000ff6f6f7812 */ /* 0x000fe400078ec0ff */
[C---:B------:R-:W-:Y:S03]  /*225b0*/  LOP3.LUT R110, R0.reuse, 0xffff, RZ, 0xc0, !PT ;  /* 0x0000ffff006e7812 */ /* 0x040fe600078ec0ff */
[----:B------:R-:W-:Y:S01]  /*225c0*/  LOP3.LUT R124, R0, 0xff, RZ, 0xc0, !PT ;  /* 0x000000ff007c7812 */ /* 0x000fe200078ec0ff */
[-C--:B------:R-:W-:Y:S01]  /*225d0*/  HMMA.16816.F32 R12, R104, R126.reuse, R12 ;  /* 0x0000007e680c723c */ /* 0x080fe2000000180c */
[----:B------:R-:W-:Y:S03]  /*225e0*/  SHF.R.U32.HI R125, RZ, 0x10, R0 ;  /* 0x00000010ff7d7819 */ /* 0x000fe60000011600 */
[----:B------:R-:W-:Y:S04]  /*225f0*/  SHF.R.U32.HI R110, RZ, 0x8, R110 ;  /* 0x00000008ff6e7819 */ /* 0x000fe8000001166e */
[C---:B------:R-:W-:Y:S07]  /*22600*/  HMMA.16816.F32 R16, R112.reuse, R126, R16 ;  /* 0x0000007e7010723c */ /* 0x040fee0000001810 */
[----:B------:R-:W-:Y:S01]  /*22610*/  LOP3.LUT R126, R154, 0xffff, RZ, 0xc0, !PT ;  /* 0x0000ffff9a7e7812 */ /* 0x000fe200078ec0ff */
[-C--:B--2---:R-:W-:Y:S01]  /*22620*/  HMMA.16816.F32 R20, R112, R128.reuse, R20 ;  /* 0x000000807014723c */ /* 0x084fe20000001814 */
[--C-:B------:R-:W-:Y:S07]  /*22630*/  SHF.R.U32.HI R127, RZ, 0x10, R154.reuse ;  /* 0x00000010ff7f7819 */ /* 0x100fee000001169a */
[C---:B------:R-:W-:Y:S07]  /*22640*/  HMMA.16816.F32 R24, R104.reuse, R128, R24 ;  /* 0x000000806818723c */ /* 0x040fee0000001818 */
[----:B------:R-:W-:Y:S01]  /*22650*/  LOP3.LUT R128, R2, 0xff, RZ, 0xc0, !PT ;  /* 0x000000ff02807812 */ /* 0x000fe200078ec0ff */
[-C--:B------:R-:W-:Y:S01]  /*22660*/  HMMA.16816.F32 R28, R104, R130.reuse, R28 ;  /* 0x00000082681c723c */ /* 0x080fe2000000181c */
[----:B------:R-:W-:Y:S03]  /*22670*/  LOP3.LUT R129, R154, 0xff, RZ, 0xc0, !PT ;  /* 0x000000ff9a817812 */ /* 0x000fe600078ec0ff */
[----:B------:R-:W-:Y:S04]  /*22680*/  SHF.R.U32.HI R154, RZ, 0x18, R154 ;  /* 0x00000018ff9a7819 */ /* 0x000fe8000001169a */
[C---:B------:R-:W-:Y:S08]  /*22690*/  HMMA.16816.F32 R32, R112.reuse, R130, R32 ;  /* 0x000000827020723c */ /* 0x040ff00000001820 */
[-C--:B------:R-:W-:Y:S08]  /*226a0*/  HMMA.16816.F32 R36, R112, R132.reuse, R36 ;  /* 0x000000847024723c */ /* 0x080ff00000001824 */
[C---:B------:R-:W-:Y:S08]  /*226b0*/  HMMA.16816.F32 R40, R104.reuse, R132, R40 ;  /* 0x000000846828723c */ /* 0x040ff00000001828 */
[-C--:B------:R-:W-:Y:S08]  /*226c0*/  HMMA.16816.F32 R44, R104, R134.reuse, R44 ;  /* 0x00000086682c723c */ /* 0x080ff0000000182c */
[C---:B------:R-:W-:Y:S01]  /*226d0*/  HMMA.16816.F32 R48, R112.reuse, R134, R48 ;  /* 0x000000867030723c */ /* 0x040fe20000001830 */
[----:B------:R-:W-:Y:S07]  /*226e0*/  LDSM.16.MT88.4 R132, [R190+0xa800] ;  /* 0x00a80000be84783b */ /* 0x000fee0000004200 */
[-C--:B----4-:R-:W-:Y:S08]  /*226f0*/  HMMA.16816.F32 R52, R112, R136.reuse, R52 ;  /* 0x000000887034723c */ /* 0x090ff00000001834 */
[C---:B------:R-:W-:Y:S07]  /*22700*/  HMMA.16816.F32 R56, R104.reuse, R136, R56 ;  /* 0x000000886838723c */ /* 0x040fee0000001838 */
[----:B------:R-:W-:Y:S01]  /*22710*/  PRMT R136, R124, 0x5410, R110 ;  /* 0x000054107c887816 */ /* 0x000fe2000000006e */
[-C--:B------:R-:W-:Y:S01]  /*22720*/  HMMA.16816.F32 R60, R104, R138.reuse, R60 ;  /* 0x0000008a683c723c */ /* 0x080fe2000000183c */
[----:B------:R-:W-:Y:S07]  /*22730*/  LOP3.LUT R110, R125, 0xff, RZ, 0xc0, !PT ;  /* 0x000000ff7d6e7812 */ /* 0x000fee00078ec0ff */
[C---:B------:R-:W-:Y:S08]  /*22740*/  HMMA.16816.F32 R64, R112.reuse, R138, R64 ;  /* 0x0000008a7040723c */ /* 0x040ff00000001840 */
[-C--:B------:R-:W-:Y:S08]  /*22750*/  HMMA.16816.F32 R68, R112, R116.reuse, R68 ;  /* 0x000000747044723c */ /* 0x080ff00000001844 */
[C---:B------:R-:W-:Y:S07]  /*22760*/  HMMA.16816.F32 R72, R104.reuse, R116, R72 ;  /* 0x000000746848723c */ /* 0x040fee0000001848 */
[C---:B------:R-:W-:Y:S01]  /*22770*/  LOP3.LUT R116, R160.reuse, 0xffff, RZ, 0xc0, !PT ;  /* 0x0000ffffa0747812 */ /* 0x040fe200078ec0ff */
[-C--:B------:R-:W-:Y:S01]  /*22780*/  HMMA.16816.F32 R76, R104, R118.reuse, R76 ;  /* 0x00000076684c723c */ /* 0x080fe2000000184c */
[----:B------:R-:W-:Y:S03]  /*22790*/  LOP3.LUT R117, R160, 0xff, RZ, 0xc0, !PT ;  /* 0x000000ffa0757812 */ /* 0x000fe600078ec0ff */
[----:B------:R-:W-:Y:S02]  /*227a0*/  SHF.R.U32.HI R116, RZ, 0x8, R116 ;  /* 0x00000008ff747819 */ /* 0x000fe40000011674 */
[----:B------:R-:W-:Y:S02]  /*227b0*/  SHF.R.U32.HI R160, RZ, 0x18, R160 ;  /* 0x00000018ffa07819 */ /* 0x000fe400000116a0 */
[C---:B------:R-:W-:Y:S01]  /*227c0*/  HMMA.16816.F32 R80, R112.reuse, R118, R80 ;  /* 0x000000767050723c */ /* 0x040fe20000001850 */
[----:B------:R-:W-:Y:S02]  /*227d0*/  PRMT R140, R117, 0x5410, R116 ;  /* 0x00005410758c7816 */ /* 0x000fe40000000074 */
[----:B------:R-:W2:Y:S01]  /*227e0*/  LDSM.16.MT88.4 R116, [R188+0x9800] ;  /* 0x00980000bc74783b */ /* 0x000ea20000004200 */
[----:B------:R-:W-:Y:S02]  /*227f0*/  PRMT R160, R111, 0x5410, R160 ;  /* 0x000054106fa07816 */ /* 0x000fe400000000a0 */
[----:B------:R-:W-:Y:S02]  /*22800*/  SHF.R.U32.HI R111, RZ, 0x18, R0 ;  /* 0x00000018ff6f7819 */ /* 0x000fe40000011600 */
[-C--:B------:R-:W-:Y:S01]  /*22810*/  HMMA.16816.F32 R84, R112, R120.reuse, R84 ;  /* 0x000000787054723c */ /* 0x080fe20000001854 */
[----:B------:R-:W-:Y:S03]  /*22820*/  LOP3.LUT R0, R2, 0xffff, RZ, 0xc0, !PT ;  /* 0x0000ffff02007812 */ /* 0x000fe600078ec0ff */
[----:B------:R-:W-:Y:S02]  /*22830*/  PRMT R110, R110, 0x5410, R111 ;  /* 0x000054106e6e7816 */ /* 0x000fe4000000006f */
[----:B------:R-:W-:Y:S02]  /*22840*/  SHF.R.U32.HI R0, RZ, 0x8, R0 ;  /* 0x00000008ff007819 */ /* 0x000fe40000011600 */
[C---:B------:R-:W-:Y:S04]  /*22850*/  HMMA.16816.F32 R88, R104.reuse, R120, R88 ;  /* 0x000000786858723c */ /* 0x040fe80000001858 */
[----:B------:R-:W-:Y:S02]  /*22860*/  PRMT R111, R128, 0x5410, R0 ;  /* 0x00005410806f7816 */ /* 0x000fe40000000000 */
[----:B------:R-:W-:Y:S02]  /*22870*/  SHF.R.U32.HI R0, RZ, 0x10, R2 ;  /* 0x00000010ff007819 */ /* 0x000fe40000011602 */
[-C--:B------:R-:W-:Y:S01]  /*22880*/  HMMA.16816.F32 R92, R104, R122.reuse, R92 ;  /* 0x0000007a685c723c */ /* 0x080fe2000000185c */
[----:B------:R-:W-:Y:S03]  /*22890*/  SHF.R.U32.HI R121, RZ, 0x8, R126 ;  /* 0x00000008ff797819 */ /* 0x000fe6000001167e */
[----:B------:R-:W-:Y:S02]  /*228a0*/  LOP3.LUT R120, R127, 0xff, RZ, 0xc0, !PT ;  /* 0x000000ff7f787812 */ /* 0x000fe400078ec0ff */
[----:B------:R-:W-:Y:S01]  /*228b0*/  SHF.R.U32.HI R2, RZ, 0x18, R2 ;  /* 0x00000018ff027819 */ /* 0x000fe20000011602 */
[--C-:B------:R-:W-:Y:S01]  /*228c0*/  HSET2.LE.AND R104, R136, R173.reuse, PT ;  /* 0x000000ad88687233 */ /* 0x100fe20003803000 */
[----:B------:R-:W-:Y:S01]  /*228d0*/  HMMA.16816.F32 R96, R112, R122, R96 ;  /* 0x0000007a7060723c */ /* 0x000fe20000001860 */
[----:B------:R-:W-:Y:S01]  /*228e0*/  LOP3.LUT R0, R0, 0xff, RZ, 0xc0, !PT ;  /* 0x000000ff00007812 */ /* 0x000fe200078ec0ff */
[----:B------:R-:W4:Y:S02]  /*228f0*/  LDSM.16.MT88.4 R124, [R190+0x9800] ;  /* 0x00980000be7c783b */ /* 0x000f240000004200 */
[--C-:B------:R-:W-:Y:S01]  /*22900*/  HSET2.LE.AND R107, R160, R173.reuse, PT ;  /* 0x000000ada06b7233 */ /* 0x100fe20003803000 */
[----:B------:R-:W-:Y:S01]  /*22910*/  PRMT R121, R129, 0x5410, R121 ;  /* 0x0000541081797816 */ /* 0x000fe20000000079 */
[--C-:B------:R-:W-:Y:S01]  /*22920*/  HSET2.LE.AND R105, R110, R173.reuse, PT ;  /* 0x000000ad6e697233 */ /* 0x100fe20003803000 */
[----:B------:R-:W-:Y:S01]  /*22930*/  PRMT R120, R120, 0x5410, R154 ;  /* 0x0000541078787816 */ /* 0x000fe2000000009a */
[--C-:B------:R-:W-:Y:S01]  /*22940*/  HSET2.LE.AND R106, R140, R173.reuse, PT ;  /* 0x000000ad8c6a7233 */ /* 0x100fe20003803000 */
[----:B------:R-:W-:Y:S01]  /*22950*/  PRMT R0, R0, 0x5410, R2 ;  /* 0x0000541000007816 */ /* 0x000fe20000000002 */
[----:B------:R-:W1:Y:S02]  /*22960*/  LDSM.16.MT88.4 R128, [R188+0xa800] ;  /* 0x00a80000bc80783b */ /* 0x000e640000004200 */
[----:B------:R-:W-:Y:S01]  /*22970*/  LOP3.LUT R105, R147, R105, RZ, 0xc0, !PT ;  /* 0x0000006993697212 */ /* 0x000fe200078ec0ff */
[--C-:B------:R-:W-:Y:S01]  /*22980*/  HSET2.LE.AND R114, R121, R173.reuse, PT ;  /* 0x000000ad79727233 */ /* 0x100fe20003803000 */
[----:B------:R-:W-:Y:S01]  /*22990*/  LOP3.LUT R106, R146, R106, RZ, 0xc0, !PT ;  /* 0x0000006a926a7212 */ /* 0x000fe200078ec0ff */
[--C-:B------:R-:W-:Y:S01]  /*229a0*/  HSET2.LE.AND R115, R120, R173.reuse, PT ;  /* 0x000000ad78737233 */ /* 0x100fe20003803000 */
[----:B------:R-:W-:Y:S01]  /*229b0*/  LOP3.LUT R107, R145, R107, RZ, 0xc0, !PT ;  /* 0x0000006b916b7212 */ /* 0x000fe200078ec0ff */
[--C-:B------:R-:W-:Y:S01]  /*229c0*/  HSET2.LE.AND R112, R111, R173.reuse, PT ;  /* 0x000000ad6f707233 */ /* 0x100fe20003803000 */
[----:B------:R-:W-:Y:S01]  /*229d0*/  LOP3.LUT R104, R148, R104, RZ, 0xc0, !PT ;  /* 0x0000006894687212 */ /* 0x000fe200078ec0ff */
[--C-:B------:R-:W-:Y:S01]  /*229e0*/  HSET2.LE.AND R113, R0, R173.reuse, PT ;  /* 0x000000ad00717233 */ /* 0x100fe20003803000 */
[----:B------:R-:W1:Y:S01]  /*229f0*/  LDSM.16.MT88.4 R136, [R188+0xb800] ;  /* 0x00b80000bc88783b */ /* 0x000e620000004200 */
[----:B------:R-:W-:Y:S02]  /*22a00*/  LOP3.LUT R110, R168, 0xffff, RZ, 0xc0, !PT ;  /* 0x0000ffffa86e7812 */ /* 0x000fe400078ec0ff */
[----:B------:R-:W-:Y:S02]  /*22a10*/  LOP3.LUT R112, R152, R112, RZ, 0xc0, !PT ;  /* 0x0000007098707212 */ /* 0x000fe400078ec0ff */
[-C--:B--2---:R-:W-:Y:S01]  /*22a20*/  HMMA.16816.F32 R4, R104, R116.reuse, R4 ;  /* 0x000000746804723c */ /* 0x084fe20000001804 */
[----:B------:R-:W-:Y:S02]  /*22a30*/  LOP3.LUT R113, R151, R113, RZ, 0xc0, !PT ;  /* 0x0000007197717212 */ /* 0x000fe400078ec0ff */
[----:B------:R-:W-:Y:S01]  /*22a40*/  LOP3.LUT R114, R149, R114, RZ, 0xc0, !PT ;  /* 0x0000007295727212 */ /* 0x000fe200078ec0ff */
[----:B------:R-:W2:Y:S01]  /*22a50*/  LDSM.16.MT88.4 R120, [R190+0xb800] ;  /* 0x00b80000be78783b */ /* 0x000ea20000004200 */
[----:B------:R-:W-:Y:S02]  /*22a60*/  LOP3.LUT R115, R150, R115, RZ, 0xc0, !PT ;  /* 0x0000007396737212 */ /* 0x000fe400078ec0ff */
[-C--:B------:R-:W-:Y:S02]  /*22a70*/  LOP3.LUT R2, R169, R252.reuse, R182, 0x96, !PT ;  /* 0x000000fca9027212 */ /* 0x080fe400078e96b6 */
[----:B------:R-:W-:Y:S03]  /*22a80*/  LOP3.LUT R0, R163, R252, R178, 0x96, !PT ;  /* 0x000000fca3007212 */ /* 0x000fe600078e96b2 */
[C---:B------:R-:W-:Y:S01]  /*22a90*/  HMMA.16816.F32 R8, R112.reuse, R116, R8 ;  /* 0x000000747008723c */ /* 0x040fe20000001808 */
[----:B------:R-:W-:Y:S01]  /*22aa0*/  LDSM.16.MT88.4 R152, [R188+0xac00] ;  /* 0x00ac0000bc98783b */ /* 0x000fe20000004200 */
[----:B------:R-:W-:Y:S04]  /*22ab0*/  SHF.R.U32.HI R111, RZ, 0x10, R168 ;  /* 0x00000010ff6f7819 */ /* 0x000fe800000116a8 */
[----:B------:R-:W-:Y:S02]  /*22ac0*/  LOP3.LUT R111, R111, 0xff, RZ, 0xc0, !PT ;  /* 0x000000ff6f6f7812 */ /* 0x000fe400078ec0ff */
[-C--:B------:R-:W-:Y:S01]  /*22ad0*/  HMMA.16816.F32 R12, R112, R118.reuse, R12 ;  /* 0x00000076700c723c */ /* 0x080fe2000000180c */
[----:B------:R-:W-:Y:S03]  /*22ae0*/  LDSM.16.MT88.4 R144, [R190+0xac00] ;  /* 0x00ac0000be90783b */ /* 0x000fe60000004200 */
[C---:B------:R-:W-:Y:S02]  /*22af0*/  LOP3.LUT R116, R162.reuse, 0xffff, RZ, 0xc0, !PT ;  /* 0x0000ffffa2747812 */ /* 0x040fe400078ec0ff */
[----:B------:R-:W-:Y:S02]  /*22b00*/  SHF.R.U32.HI R117, RZ, 0x8, R110 ;  /* 0x00000008ff757819 */ /* 0x000fe4000001166e */
[C---:B------:R-:W-:Y:S01]  /*22b10*/  HMMA.16816.F32 R16, R104.reuse, R118, R16 ;  /* 0x000000766810723c */ /* 0x040fe20000001810 */
[----:B------:R-:W-:Y:S03]  /*22b20*/  LDSM.16.MT88.4 R180, [R188+0xbc00] ;  /* 0x00bc0000bcb4783b */ /* 0x000fe60000004200 */
[----:B------:R-:W-:Y:S02]  /*22b30*/  SHF.R.U32.HI R110, RZ, 0x8, R116 ;  /* 0x00000008ff6e7819 */ /* 0x000fe40000011674 */
[----:B------:R-:W-:Y:S02]  /*22b40*/  SHF.R.U32.HI R116, RZ, 0x10, R0 ;  /* 0x00000010ff747819 */ /* 0x000fe40000011600 */
[-C--:B----4-:R-:W-:Y:S01]  /*22b50*/  HMMA.16816.F32 R20, R104, R124.reuse, R20 ;  /* 0x0000007c6814723c */ /* 0x090fe20000001814 */
[----:B------:R-:W-:Y:S03]  /*22b60*/  LOP3.LUT R118, R162, 0xff, RZ, 0xc0, !PT ;  /* 0x000000ffa2767812 */ /* 0x000fe600078ec0ff */
[----:B------:R-:W-:Y:S02]  /*22b70*/  LOP3.LUT R119, R168, 0xff, RZ, 0xc0, !PT ;  /* 0x000000ffa8777812 */ /* 0x000fe400078ec0ff */
[----:B------:R-:W-:Y:S02]  /*22b80*/  SHF.R.U32.HI R168, RZ, 0x18, R168 ;  /* 0x00000018ffa87819 */ /* 0x000fe400000116a8 */
[C---:B------:R-:W-:Y:S01]  /*22b90*/  HMMA.16816.F32 R24, R112.reuse, R124, R24 ;  /* 0x0000007c7018723c */ /* 0x040fe20000001818 */
[----:B------:R-:W-:Y:S03]  /*22ba0*/  PRMT R178, R119, 0x5410, R117 ;  /* 0x0000541077b27816 */ /* 0x000fe60000000075 */
[----:B------:R-:W-:Y:S02]  /*22bb0*/  PRMT R179, R111, 0x5410, R168 ;  /* 0x000054106fb37816 */ /* 0x000fe400000000a8 */
[----:B------:R-:W4:Y:S01]  /*22bc0*/  LDSM.16.MT88.4 R168, [R188+0x9c00] ;  /* 0x009c0000bca8783b */ /* 0x000f220000004200 */
[----:B------:R-:W-:Y:S01]  /*22bd0*/  SHF.R.U32.HI R125, RZ, 0x10, R162 ;  /* 0x00000010ff7d7819 */ /* 0x000fe200000116a2 */
[-C--:B------:R-:W-:Y:S01]  /*22be0*/  HMMA.16816.F32 R28, R112, R126.reuse, R28 ;  /* 0x0000007e701c723c */ /* 0x080fe2000000181c */
[----:B------:R-:W-:Y:S03]  /*22bf0*/  PRMT R124, R118, 0x5410, R110 ;  /* 0x00005410767c7816 */ /* 0x000fe6000000006e */
[--C-:B------:R-:W-:Y:S01]  /*22c00*/  HSET2.LE.AND R178, R178, R173.reuse, PT ;  /* 0x000000adb2b27233 */ /* 0x100fe20003803000 */
[C---:B------:R-:W-:Y:S01]  /*22c10*/  LOP3.LUT R110, R2.reuse, 0xffff, RZ, 0xc0, !PT ;  /* 0x0000ffff026e7812 */ /* 0x040fe200078ec0ff */
[--C-:B------:R-:W-:Y:S01]  /*22c20*/  HSET2.LE.AND R179, R179, R173.reuse, PT ;  /* 0x000000adb3b37233 */ /* 0x100fe20003803000 */
[--C-:B------:R-:W-:Y:S01]  /*22c30*/  SHF.R.U32.HI R111, RZ, 0x10, R2.reuse ;  /* 0x00000010ff6f7819 */ /* 0x100fe20000011602 */
[C---:B------:R-:W-:Y:S01]  /*22c40*/  HMMA.16816.F32 R32, R104.reuse, R126, R32 ;  /* 0x0000007e6820723c */ /* 0x040fe20000001820 */
[----:B------:R-:W-:Y:S03]  /*22c50*/  LOP3.LUT R118, R2, 0xff, RZ, 0xc0, !PT ;  /* 0x000000ff02767812 */ /* 0x000fe600078ec0ff */
[----:B------:R-:W-:Y:S02]  /*22c60*/  SHF.R.U32.HI R117, RZ, 0x18, R2 ;  /* 0x00000018ff757819 */ /* 0x000fe40000011602 */
[----:B------:R-:W-:Y:S02]  /*22c70*/  SHF.R.U32.HI R110, RZ, 0x8, R110 ;  /* 0x00000008ff6e7819 */ /* 0x000fe4000001166e */
[-C--:B-1----:R-:W-:Y:S01]  /*22c80*/  HMMA.16816.F32 R36, R104, R128.reuse, R36 ;  /* 0x000000806824723c */ /* 0x082fe20000001824 */
[----:B------:R-:W-:Y:S02]  /*22c90*/  SHF.R.U32.HI R126, RZ, 0x18, R162 ;  /* 0x00000018ff7e7819 */ /* 0x000fe400000116a2 */
[----:B------:R-:W1:Y:S01]  /*22ca0*/  LDSM.16.MT88.4 R160, [R190+0x9c00] ;  /* 0x009c0000bea0783b */ /* 0x000e620000004200 */
[----:B------:R-:W-:Y:S02]  /*22cb0*/  LOP3.LUT R111, R111, 0xff, RZ, 0xc0, !PT ;  /* 0x000000ff6f6f7812 */ /* 0x000fe400078ec0ff */
[----:B------:R-:W-:Y:S02]  /*22cc0*/  LOP3.LUT R2, R0, 0xffff, RZ, 0xc0, !PT ;  /* 0x0000ffff00027812 */ /* 0x000fe400078ec0ff */
[C---:B------:R-:W-:Y:S01]  /*22cd0*/  HMMA.16816.F32 R40, R112.reuse, R128, R40 ;  /* 0x000000807028723c */ /* 0x040fe20000001828 */
[----:B------:R-:W-:Y:S03]  /*22ce0*/  SHF.R.U32.HI R119, RZ, 0x18, R0 ;  /* 0x00000018ff777819 */ /* 0x000fe60000011600 */
[----:B------:R-:W-:Y:S02]  /*22cf0*/  PRMT R110, R118, 0x5410, R110 ;  /* 0x00005410766e7816 */ /* 0x000fe4000000006e */
[----:B------:R-:W-:Y:S02]  /*22d00*/  PRMT R111, R111, 0x5410, R117 ;  /* 0x000054106f6f7816 */ /* 0x000fe40000000075 */
[-C--:B------:R-:W-:Y:S01]  /*22d10*/  HMMA.16816.F32 R44, R112, R130.reuse, R44 ;  /* 0x00000082702c723c */ /* 0x080fe2000000182c */
[----:B------:R-:W-:Y:S03]  /*22d20*/  SHF.R.U32.HI R2, RZ, 0x8, R2 ;  /* 0x00000008ff027819 */ /* 0x000fe60000011602 */
[--C-:B------:R-:W-:Y:S01]  /*22d30*/  HSET2.LE.AND R176, R110, R173.reuse, PT ;  /* 0x000000ad6eb07233 */ /* 0x100fe20003803000 */
[----:B------:R-:W-:Y:S01]  /*22d40*/  LOP3.LUT R178, R157, R178, RZ, 0xc0, !PT ;  /* 0x000000b29db27212 */ /* 0x000fe200078ec0ff */
[--C-:B------:R-:W-:Y:S01]  /*22d50*/  HSET2.LE.AND R177, R111, R173.reuse, PT ;  /* 0x000000ad6fb17233 */ /* 0x100fe20003803000 */
[----:B------:R-:W-:Y:S01]  /*22d60*/  LOP3.LUT R179, R156, R179, RZ, 0xc0, !PT ;  /* 0x000000b39cb37212 */ /* 0x000fe200078ec0ff */
[C---:B------:R-:W-:Y:S01]  /*22d70*/  HMMA.16816.F32 R48, R104.reuse, R130, R48 ;  /* 0x000000826830723c */ /* 0x040fe20000001830 */
[----:B------:R-:W-:Y:S03]  /*22d80*/  LOP3.LUT R176, R159, R176, RZ, 0xc0, !PT ;  /* 0x000000b09fb07212 */ /* 0x000fe600078ec0ff */
[----:B------:R-:W-:Y:S02]  /*22d90*/  LOP3.LUT R177, R158, R177, RZ, 0xc0, !PT ;  /* 0x000000b19eb17212 */ /* 0x000fe400078ec0ff */
[----:B---3--:R-:W-:Y:S02]  /*22da0*/  ISETP.GT.AND P1, PT, R234, R213, PT ;  /* 0x000000d5ea00720c */ /* 0x008fe40003f24270 */
        /* <DEDUP_REMOVED lines=10> */
[----:B------:R-:W-:Y:S01]  /*22e50*/  LOP3.LUT R120, R0, 0xff, RZ, 0xc0, !PT ;  /* 0x000000ff00787812 */ /* 0x000fe200078ec0ff */
[-C--:B------:R-:W-:Y:S01]  /*22e60*/  HMMA.16816.F32 R92, R112, R122.reuse, R92 ;  /* 0x0000007a705c723c */ /* 0x080fe2000000185c */
[----:B------:R-:W-:Y:S03]  /*22e70*/  LOP3.LUT R0, R116, 0xff, RZ, 0xc0, !PT ;  /* 0x000000ff74007812 */ /* 0x000fe600078ec0ff */
[----:B------:R-:W-:Y:S02]  /*22e80*/  PRMT R2, R120, 0x5410, R2 ;  /* 0x0000541078027816 */ /* 0x000fe40000000002 */
[----:B------:R-:W-:Y:S02]  /*22e90*/  PRMT R119, R0, 0x5410, R119 ;  /* 0x0000541000777816 */ /* 0x000fe40000000077 */
[----:B------:R-:W-:Y:S01]  /*22ea0*/  HMMA.16816.F32 R96, R104, R122, R96 ;  /* 0x0000007a6860723c */ /* 0x000fe20000001860 */
[----:B------:R-:W-:Y:S06]  /*22eb0*/  LOP3.LUT R0, R125, 0xff, RZ, 0xc0, !PT ;  /* 0x000000ff7d007812 */ /* 0x000fec00078ec0ff */
[----:B------:R-:W-:Y:S01]  /*22ec0*/  PRMT R107, R0, 0x5410, R126 ;  /* 0x00005410006b7816 */ /* 0x000fe2000000007e */
[--C-:B------:R-:W-:Y:S04]  /*22ed0*/  HSET2.LE.AND R104, R2, R173.reuse, PT ;  /* 0x000000ad02687233 */ /* 0x100fe80003803000 */
[--C-:B------:R-:W-:Y:S01]  /*22ee0*/  HSET2.LE.AND R105, R119, R173.reuse, PT ;  /* 0x000000ad77697233 */ /* 0x100fe20003803000 */
[----:B------:R-:W-:Y:S01]  /*22ef0*/  LOP3.LUT R104, R166, R104, RZ, 0xc0, !PT ;  /* 0x00000068a6687212 */ /* 0x000fe200078ec0ff */
[--C-:B------:R-:W-:Y:S02]  /*22f00*/  HSET2.LE.AND R106, R124, R173.reuse, PT ;  /* 0x000000ad7c6a7233 */ /* 0x100fe40003803000 */
[----:B------:R-:W-:Y:S01]  /*22f10*/  HSET2.LE.AND R107, R107, R173, PT ;  /* 0x000000ad6b6b7233 */ /* 0x000fe20003803000 */
[----:B------:R-:W-:Y:S01]  /*22f20*/  LOP3.LUT R105, R165, R105, RZ, 0xc0, !PT ;  /* 0x00000069a5697212 */ /* 0x000fe200078ec0ff */
[-C--:B----4-:R-:W-:Y:S01]  /*22f30*/  HMMA.16816.F32 R172, R176, R168.reuse, R4 ;  /* 0x000000a8b0ac723c */ /* 0x090fe20000001804 */
[----:B------:R-:W-:Y:S02]  /*22f40*/  LOP3.LUT R106, R164, R106, RZ, 0xc0, !PT ;  /* 0x0000006aa46a7212 */ /* 0x000fe400078ec0ff */
[----:B------:R-:W-:Y:S01]  /*22f50*/  LOP3.LUT R107, R3, R107, RZ, 0xc0, !PT ;  /* 0x0000006b036b7212 */ /* 0x000fe200078ec0ff */
[----:B------:R-:W-:Y:S06]  /*22f60*/  IMAD.MOV.U32 R3, RZ, RZ, R103 ;  /* 0x000000ffff037224 */ /* 0x000fec00078e0067 */
        /* <DEDUP_REMOVED lines=21> */
[-C--:B------:R-:W-:Y:S07]  /*230c0*/  HMMA.16816.F32 R92, R104, R186.reuse, R92 ;  /* 0x000000ba685c723c */ /* 0x080fee000000185c */
[----:B------:R-:W-:Y:S01]  /*230d0*/  IMAD.MOV.U32 R107, RZ, RZ, R234 ;  /* 0x000000ffff6b7224 */ /* 0x000fe200078e00ea */
[----:B------:R-:W-:Y:S01]  /*230e0*/  HMMA.16816.F32 R96, R176, R186, R96 ;  /* 0x000000bab060723c */ /* 0x000fe20000001860 */
[----:B------:R-:W-:Y:S03]  /*230f0*/  IMAD.MOV.U32 R106, RZ, RZ, R101 ;  /* 0x000000ffff6a7224 */ /* 0x000fe600078e0065 */
[----:B------:R-:W-:Y:S02]  /*23100*/  IMAD.MOV.U32 R105, RZ, RZ, R102 ;  /* 0x000000ffff697224 */ /* 0x000fe400078e0066 */
[----:B------:R-:W-:Y:S01]  /*23110*/  IMAD.MOV.U32 R104, RZ, RZ, R100 ;  /* 0x000000ffff687224 */ /* 0x000fe200078e0064 */
[----:B------:R-:W-:-:S05]  /*23120*/  @P1 BRA `(.L_x_821) ;  /* 0xffff7e1000001947 */ /* 0x000fca000383ffff */
.L_x_818:
[----:B-----5:R1:W5:Y:S04]  /*23130*/  LD.E R53, [R108.64+0xd8] ;  /* 0x0000d8046c357980 */ /* 0x020368000c101900 */
[----:B------:R1:W5:Y:S01]  /*23140*/  LD.E R4, [R108.64+0x17c] ;  /* 0x00017c046c047980 */ /* 0x000362000c101900 */
[----:B------:R-:W-:-:S02]  /*23150*/  MOV R8, 0x1f ;  /* 0x0000001f00087802 */ /* 0x000fc40000000f00 */
[----:B------:R-:W-:Y:S01]  /*23160*/  MOV R7, 0xffffffff ;  /* 0xffffffff00077802 */ /* 0x000fe20000000f00 */
[----:B------:R-:W-:Y:S05]  /*23170*/  BRA.DIV ~URZ, `(.L_x_822) ;  /* 0x00001fb27f007947 */ /* 0x000fea000b800000 */
[----:B------:R-:W2:Y:S04]  /*23180*/  LDL R0, [R1+0x15c] ;  /* 0x00015c0001007983 */ /* 0x000ea80000100800 */
[----:B--2---:R2:W3:Y:S02]  /*23190*/  SHFL.BFLY PT, R5, R0, 0x2, 0x1f ;  /* 0x0c401f0000057f89 */ /* 0x0044e400000e0000 */
.L_x_837:
[----:B--2---:R-:W2:Y:S02]  /*231a0*/  LDL.LU R0, [R1+0x15c] ;  /* 0x00015c0001007983 */ /* 0x004ea40000300800 */
[----:B--23--:R-:W-:Y:S01]  /*231b0*/  FADD.FTZ R5, R5, R0 ;  /* 0x0000000005057221 */ /* 0x00cfe20000010000 */
[----:B------:R-:W-:Y:S05]  /*231c0*/  BRA.DIV ~URZ, `(.L_x_823) ;  /* 0x00001fc27f007947 */ /* 0x000fea000b800000 */
[----:B------:R-:W2:Y:S04]  /*231d0*/  LDL.LU R7, [R1+0x170] ;  /* 0x0001700001077983 */ /* 0x000ea80000300800 */
[----:B------:R-:W3:Y:S04]  /*231e0*/  LDL.LU R3, [R1+0x28] ;  /* 0x0000280001037983 */ /* 0x000ee80000300800 */
[----:B------:R-:W4:Y:S04]  /*231f0*/  LDL.LU R10, [R1+0x2c] ;  /* 0x00002c00010a7983 */ /* 0x000f280000300800 */
[----:B------:R-:W1:Y:S02]  /*23200*/  SHFL.BFLY PT, R8, R5, 0x1, 0x1f ;  /* 0x0c201f0005087f89 */ /* 0x000e6400000e0000 */
[----:B-1----:R-:W-:-:S02]  /*23210*/  FADD.FTZ R57, R5, R8 ;  /* 0x0000000805397221 */ /* 0x002fc40000010000 */
[----:B--2---:R-:W1:Y:S04]  /*23220*/  SHFL.BFLY PT, R2, R7, 0x2, 0x1f ;  /* 0x0c401f0007027f89 */ /* 0x004e6800000e0000 */
[----:B---3--:R-:W2:Y:S04]  /*23230*/  SHFL.BFLY PT, R0, R3, 0x2, 0x1f ;  /* 0x0c401f0003007f89 */ /* 0x008ea800000e0000 */
[----:B----4-:R-:W3:Y:S01]  /*23240*/  SHFL.BFLY PT, R6, R10, 0x2, 0x1f ;  /* 0x0c401f000a067f89 */ /* 0x010ee200000e0000 */
[----:B-1----:R-:W-:Y:S02]  /*23250*/  FADD.FTZ R2, R2, R7 ;  /* 0x0000000702027221 */ /* 0x002fe40000010000 */
[----:B--2---:R-:W-:-:S03]  /*23260*/  FADD.FTZ R0, R0, R3 ;  /* 0x0000000300007221 */ /* 0x004fc60000010000 */
[----:B------:R-:W1:Y:S01]  /*23270*/  SHFL.BFLY PT, R7, R2, 0x1, 0x1f ;  /* 0x0c201f0002077f89 */ /* 0x000e6200000e0000 */
[----:B---3--:R-:W-:-:S03]  /*23280*/  FADD.FTZ R6, R6, R10 ;  /* 0x0000000a06067221 */ /* 0x008fc60000010000 */
[----:B------:R-:W2:Y:S04]  /*23290*/  SHFL.BFLY PT, R3, R0, 0x1, 0x1f ;  /* 0x0c201f0000037f89 */ /* 0x000ea800000e0000 */
[----:B------:R3:W4:Y:S01]  /*232a0*/  SHFL.BFLY PT, R9, R6, 0x1, 0x1f ;  /* 0x0c201f0006097f89 */ /* 0x00072200000e0000 */
[----:B-1----:R-:W-:Y:S02]  /*232b0*/  FADD.FTZ R56, R2, R7 ;  /* 0x0000000702387221 */ /* 0x002fe40000010000 */
[----:B--2---:R-:W-:Y:S02]  /*232c0*/  FADD.FTZ R55, R0, R3 ;  /* 0x0000000300377221 */ /* 0x004fe40000010000 */
.L_x_838:
[----:B------:R-:W2:Y:S01]  /*232d0*/  LDL R58, [R1+0x1d0] ;  /* 0x0001d000013a7983 */ /* 0x000ea20000100800 */
[----:B------:R-:W-:Y:S01]  /*232e0*/  FSETP.NE.FTZ.AND P5, PT, R57, RZ, PT ;  /* 0x000000ff3900720b */ /* 0x000fe20003fb5000 */
[----:B----4-:R-:W-:Y:S01]  /*232f0*/  FADD.FTZ R54, R9, R6 ;  /* 0x0000000609367221 */ /* 0x010fe20000010000 */
[----:B------:R-:W-:-:S02]  /*23300*/  FSETP.NE.FTZ.AND P4, PT, R56, RZ, PT ;  /* 0x000000ff3800720b */ /* 0x000fc40003f95000 */
[----:B------:R-:W-:Y:S02]  /*23310*/  MOV R0, 0x3f800000 ;  /* 0x3f80000000007802 */ /* 0x000fe40000000f00 */
[----:B------:R-:W-:Y:S02]  /*23320*/  MOV R3, 0x3f800000 ;  /* 0x3f80000000037802 */ /* 0x000fe40000000f00 */
[----:B------:R-:W-:Y:S02]  /*23330*/  FSETP.NE.FTZ.AND P2, PT, R54, RZ, PT ;  /* 0x000000ff3600720b */ /* 0x000fe40003f55000 */
[----:B------:R-:W-:Y:S02]  /*23340*/  FSETP.NE.FTZ.AND P3, PT, R55, RZ, PT ;  /* 0x000000ff3700720b */ /* 0x000fe40003f75000 */
[----:B------:R-:W-:Y:S01]  /*23350*/  MOV R2, 0x3f800000 ;  /* 0x3f80000000027802 */ /* 0x000fe20000000f00 */
[----:B------:R-:W1:Y:S08]  /*23360*/  @P5 MUFU.RCP R0, R57 ;  /* 0x0000003900005308 */ /* 0x000e700000001000 */
[----:B------:R-:W4:Y:S01]  /*23370*/  @P4 MUFU.RCP R3, R56 ;  /* 0x0000003800034308 */ /* 0x000f220000001000 */
[----:B-1---5:R-:W-:-:S07]  /*23380*/  FMUL.FTZ R0, R4, R0 ;  /* 0x0000000004007220 */ /* 0x022fce0000410000 */
[----:B------:R-:W1:Y:S01]  /*23390*/  @P3 MUFU.RCP R2, R55 ;  /* 0x0000003700023308 */ /* 0x000e620000001000 */
[C---:B------:R-:W-:Y:S02]  /*233a0*/  FMUL.FTZ R172, R0.reuse, R172 ;  /* 0x000000ac00ac7220 */ /* 0x040fe40000410000 */
[----:B------:R-:W-:Y:S02]  /*233b0*/  FMUL.FTZ R18, R0, R173 ;  /* 0x000000ad00127220 */ /* 0x000fe40000410000 */
[----:B----4-:R-:W-:Y:S02]  /*233c0*/  FMUL.FTZ R3, R4, R3 ;  /* 0x0000000304037220 */ /* 0x010fe40000410000 */
[----:B------:R-:W-:Y:S01]  /*233d0*/  FMUL.FTZ R168, R0, R168 ;  /* 0x000000a800a87220 */ /* 0x000fe20000410000 */
[----:B------:R-:W-:Y:S01]  /*233e0*/  F2FP.PACK_AB R18, R18, R172 ;  /* 0x000000ac1212723e */ /* 0x000fe200000000ff */
        /* <DEDUP_REMOVED lines=30> */
[----:B------:R-:W-:Y:S01]  /*235d0*/  MOV R0, 0x3f800000 ;  /* 0x3f80000000007802 */ /* 0x000fe20000000f00 */
[C---:B------:R-:W-:Y:S01]  /*235e0*/  FMUL.FTZ R28, R3.reuse, R83 ;  /* 0x00000053031c7220 */ /* 0x040fe20000410000 */
[----:B------:R-:W-:Y:S01]  /*235f0*/  F2FP.PACK_AB R26, R26, R84 ;  /* 0x000000541a1a723e */ /* 0x000fe200000000ff */
[----:B------:R-:W4:Y:S01]  /*23600*/  S2R R83, SR_TID.X ;  /* 0x0000000000537919 */ /* 0x000f220000002100 */
[----:B-1----:R-:W-:Y:S01]  /*23610*/  FMUL.FTZ R2, R4, R2 ;  /* 0x0000000204027220 */ /* 0x002fe20000410000 */
[----:B------:R-:W-:Y:S01]  /*23620*/  F2FP.PACK_AB R20, R20, R96 ;  /* 0x000000601414723e */ /* 0x000fe200000000ff */
[----:B------:R-:W1:Y:S01]  /*23630*/  @P2 MUFU.RCP R0, R54 ;  /* 0x0000003600002308 */ /* 0x000e620000001000 */
[----:B------:R-:W-:Y:S02]  /*23640*/  FMUL.FTZ R174, R3, R174 ;  /* 0x000000ae03ae7220 */ /* 0x000fe40000410000 */
[----:B------:R-:W-:-:S02]  /*23650*/  FMUL.FTZ R140, R2, R140 ;  /* 0x0000008c028c7220 */ /* 0x000fc40000410000 */
        /* <DEDUP_REMOVED lines=10> */
[----:B------:R-:W-:Y:S02]  /*23700*/  FMUL.FTZ R45, R2, R129 ;  /* 0x00000081022d7220 */ /* 0x000fe40000410000 */
[C---:B------:R-:W-:Y:S02]  /*23710*/  FMUL.FTZ R142, R0.reuse, R142 ;  /* 0x0000008e008e7220 */ /* 0x040fe40000410000 */
[C---:B------:R-:W-:Y:S01]  /*23720*/  FMUL.FTZ R143, R0.reuse, R143 ;  /* 0x0000008f008f7220 */ /* 0x040fe20000410000 */
[----:B------:R-:W-:Y:S01]  /*23730*/  F2FP.PACK_AB R45, R45, R128 ;  /* 0x000000802d2d723e */ /* 0x000fe200000000ff */
[C---:B------:R-:W-:Y:S02]  /*23740*/  FMUL.FTZ R138, R0.reuse, R138 ;  /* 0x0000008a008a7220 */ /* 0x040fe40000410000 */
[----:B------:R-:W-:-:S02]  /*23750*/  FMUL.FTZ R16, R0, R139 ;  /* 0x0000008b00107220 */ /* 0x000fc40000410000 */
[C---:B------:R-:W-:Y:S02]  /*23760*/  FMUL.FTZ R134, R0.reuse, R134 ;  /* 0x0000008600867220 */ /* 0x040fe40000410000 */
        /* <DEDUP_REMOVED lines=28> */
[----:B----4-:R-:W-:Y:S01]  /*23930*/  SHF.R.S32.HI R0, RZ, 0x1f, R83 ;  /* 0x0000001fff007819 */ /* 0x010fe20000011453 */
[C---:B------:R-:W-:Y:S02]  /*23940*/  FMUL.FTZ R124, R2.reuse, R124 ;  /* 0x0000007c027c7220 */ /* 0x040fe40000410000 */
[----:B------:R-:W-:Y:S01]  /*23950*/  FMUL.FTZ R42, R2, R125 ;  /* 0x0000007d022a7220 */ /* 0x000fe20000410000 */
[-C--:B------:R-:W-:Y:S01]  /*23960*/  LEA.HI R52, R0, R83.reuse, RZ, 0x2 ;  /* 0x0000005300347211 */ /* 0x080fe200078f10ff */
[----:B------:R-:W-:Y:S01]  /*23970*/  FMUL.FTZ R120, R2, R120 ;  /* 0x0000007802787220 */ /* 0x000fe20000410000 */
[----:B------:R-:W-:Y:S01]  /*23980*/  LEA.HI R80, R0, R83, RZ, 0x5 ;  /* 0x0000005300507211 */ /* 0x000fe200078f28ff */
[C---:B------:R-:W-:Y:S01]  /*23990*/  FMUL.FTZ R39, R2.reuse, R121 ;  /* 0x0000007902277220 */ /* 0x040fe20000410000 */
[----:B------:R-:W-:Y:S01]  /*239a0*/  SHF.R.S32.HI R81, RZ, 0x2, R52 ;  /* 0x00000002ff517819 */ /* 0x000fe20000011434 */
[----:B------:R-:W-:Y:S01]  /*239b0*/  FMUL.FTZ R116, R2, R116 ;  /* 0x0000007402747220 */ /* 0x000fe20000410000 */
[----:B------:R-:W-:Y:S01]  /*239c0*/  LOP3.LUT R5, R52, 0xfffffffc, RZ, 0xc0, !PT ;  /* 0xfffffffc34057812 */ /* 0x000fe200078ec0ff */
[C---:B------:R-:W-:Y:S01]  /*239d0*/  FMUL.FTZ R36, R2.reuse, R117 ;  /* 0x0000007502247220 */ /* 0x040fe20000410000 */
[----:B---3--:R-:W-:Y:S01]  /*239e0*/  SHF.R.S32.HI R6, RZ, 0x5, R80 ;  /* 0x00000005ff067819 */ /* 0x008fe20000011450 */
[C---:B------:R-:W-:Y:S01]  /*239f0*/  FMUL.FTZ R112, R2.reuse, R112 ;  /* 0x0000007002707220 */ /* 0x040fe20000410000 */
[----:B------:R-:W-:Y:S01]  /*23a00*/  IADD3 R5, -R5, R83, RZ ;  /* 0x0000005305057210 */ /* 0x000fe20007ffe1ff */
[----:B------:R-:W-:Y:S01]  /*23a10*/  FMUL.FTZ R33, R2, R113 ;  /* 0x0000007102217220 */ /* 0x000fe20000410000 */
[----:B------:R-:W-:Y:S01]  /*23a20*/  F2FP.PACK_AB R42, R42, R124 ;  /* 0x0000007c2a2a723e */ /* 0x000fe200000000ff */
[----:B------:R-:W-:Y:S01]  /*23a30*/  FMUL.FTZ R72, R2, R72 ;  /* 0x0000004802487220 */ /* 0x000fe20000410000 */
[----:B------:R-:W-:Y:S01]  /*23a40*/  LEA R5, R6, R5, 0x8 ;  /* 0x0000000506057211 */ /* 0x000fe200078e40ff */
[C---:B------:R-:W-:Y:S01]  /*23a50*/  FMUL.FTZ R30, R2.reuse, R73 ;  /* 0x00000049021e7220 */ /* 0x040fe20000410000 */
[----:B------:R-:W-:Y:S01]  /*23a60*/  F2FP.PACK_AB R6, R143, R142 ;  /* 0x0000008e8f06723e */ /* 0x000fe200000000ff */
[C---:B------:R-:W-:Y:S01]  /*23a70*/  FMUL.FTZ R76, R2.reuse, R76 ;  /* 0x0000004c024c7220 */ /* 0x040fe20000410000 */
[----:B------:R-:W-:Y:S01]  /*23a80*/  F2FP.PACK_AB R39, R39, R120 ;  /* 0x000000782727723e */ /* 0x000fe200000000ff */
[----:B------:R-:W-:Y:S01]  /*23a90*/  FMUL.FTZ R27, R2, R77 ;  /* 0x0000004d021b7220 */ /* 0x000fe20000410000 */
        /* <DEDUP_REMOVED lines=8> */
[----:B------:R-:W-:Y:S01]  /*23b20*/  SHF.R.S32.HI R2, RZ, 0x1f, R81 ;  /* 0x0000001fff027819 */ /* 0x000fe20000011451 */
[----:B------:R-:W-:Y:S01]  /*23b30*/  FMUL.FTZ R175, R3, R175 ;  /* 0x000000af03af7220 */ /* 0x000fe20000410000 */
[----:B------:R-:W-:Y:S01]  /*23b40*/  F2FP.PACK_AB R21, R21, R88 ;  /* 0x000000581515723e */ /* 0x000fe200000000ff */
[C---:B------:R-:W-:Y:S01]  /*23b50*/  FMUL.FTZ R170, R3.reuse, R170 ;  /* 0x000000aa03aa7220 */ /* 0x040fe20000410000 */
[----:B------:R-:W-:Y:S01]  /*23b60*/  LEA.HI R2, R2, R81, RZ, 0x3 ;  /* 0x0000005102027211 */ /* 0x000fe200078f18ff */
[----:B------:R-:W-:Y:S01]  /*23b70*/  FMUL.FTZ R22, R3, R171 ;  /* 0x000000ab03167220 */ /* 0x000fe20000410000 */
[----:B------:R-:W-:Y:S01]  /*23b80*/  F2FP.PACK_AB R4, R175, R174 ;  /* 0x000000aeaf04723e */ /* 0x000fe200000000ff */
[C---:B------:R-:W-:Y:S01]  /*23b90*/  FMUL.FTZ R166, R3.reuse, R166 ;  /* 0x000000a603a67220 */ /* 0x040fe20000410000 */
[----:B------:R-:W-:Y:S01]  /*23ba0*/  LOP3.LUT R2, R2, 0xfffffff8, RZ, 0xc0, !PT ;  /* 0xfffffff802027812 */ /* 0x000fe200078ec0ff */
[C---:B------:R-:W-:Y:S01]  /*23bb0*/  FMUL.FTZ R49, R3.reuse, R167 ;  /* 0x000000a703317220 */ /* 0x040fe20000410000 */
[----:B------:R-:W-:Y:S01]  /*23bc0*/  F2FP.PACK_AB R22, R22, R170 ;  /* 0x000000aa1616723e */ /* 0x000fe200000000ff */
[----:B------:R-:W-:Y:S01]  /*23bd0*/  FMUL.FTZ R162, R3, R162 ;  /* 0x000000a203a27220 */ /* 0x000fe20000410000 */
[----:B------:R-:W-:Y:S01]  /*23be0*/  IADD3 R2, R81, -R2, RZ ;  /* 0x8000000251027210 */ /* 0x000fe20007ffe0ff */
[----:B------:R-:W-:Y:S01]  /*23bf0*/  FMUL.FTZ R46, R3, R163 ;  /* 0x000000a3032e7220 */ /* 0x000fe20000410000 */
[----:B------:R-:W-:Y:S01]  /*23c00*/  F2FP.PACK_AB R49, R49, R166 ;  /* 0x000000a63131723e */ /* 0x000fe200000000ff */
[C---:B------:R-:W-:Y:S01]  /*23c10*/  FMUL.FTZ R158, R3.reuse, R158 ;  /* 0x0000009e039e7220 */ /* 0x040fe20000410000 */
[----:B------:R-:W-:Y:S01]  /*23c20*/  LEA.HI R0, R2, R2, RZ, 0x1 ;  /* 0x0000000202007211 */ /* 0x000fe200078f08ff */
        /* <DEDUP_REMOVED lines=19> */
[----:B------:R-:W-:Y:S01]  /*23d60*/  F2FP.PACK_AB R28, R28, R82 ;  /* 0x000000521c1c723e */ /* 0x000fe200000000ff */
[C---:B------:R-:W-:Y:S02]  /*23d70*/  FMUL.FTZ R98, R3.reuse, R98 ;  /* 0x0000006203627220 */ /* 0x040fe40000410000 */
[----:B------:R-:W-:Y:S01]  /*23d80*/  FMUL.FTZ R19, R3, R99 ;  /* 0x0000006303137220 */ /* 0x000fe20000410000 */
[----:B------:R-:W-:Y:S02]  /*23d90*/  SHF.R.S32.HI R3, RZ, 0x1, R0 ;  /* 0x00000001ff037819 */ /* 0x000fe40000011400 */
[----:B------:R-:W-:Y:S02]  /*23da0*/  LOP3.LUT R0, R0, 0x3fffffe, RZ, 0xc0, !PT ;  /* 0x03fffffe00007812 */ /* 0x000fe400078ec0ff */
[----:B------:R-:W-:-:S02]  /*23db0*/  SHF.L.U32 R7, R3, 0x6, RZ ;  /* 0x0000000603077819 */ /* 0x000fc400000006ff */
[----:B------:R-:W-:Y:S02]  /*23dc0*/  IADD3 R0, R2, -R0, RZ ;  /* 0x8000000002007210 */ /* 0x000fe40007ffe0ff */
[----:B------:R-:W-:Y:S02]  /*23dd0*/  LOP3.LUT R2, R7, 0xc0, RZ, 0xc0, !PT ;  /* 0x000000c007027812 */ /* 0x000fe400078ec0ff */
[----:B------:R-:W-:Y:S02]  /*23de0*/  LEA R0, R0, R5, 0x4 ;  /* 0x0000000500007211 */ /* 0x000fe400078e20ff */
[----:B------:R-:W-:Y:S02]  /*23df0*/  LOP3.LUT R5, R3, 0x1, RZ, 0xc0, !PT ;  /* 0x0000000103057812 */ /* 0x000fe400078ec0ff */
[----:B------:R-:W-:Y:S02]  /*23e00*/  LEA.HI R2, R2, R2, RZ, 0x1d ;  /* 0x0000000202027211 */ /* 0x000fe400078fe8ff */
[----:B------:R-:W-:-:S02]  /*23e10*/  ISETP.NE.U32.AND P1, PT, R5, 0x1, PT ;  /* 0x000000010500780c */ /* 0x000fc40003f25070 */
[----:B------:R-:W-:Y:S02]  /*23e20*/  LEA R0, R0, R2, 0x1 ;  /* 0x0000000200007211 */ /* 0x000fe400078e08ff */
[----:B------:R-:W-:Y:S02]  /*23e30*/  LOP3.LUT P0, RZ, R3, 0x2, RZ, 0xc0, !PT ;  /* 0x0000000203ff7812 */ /* 0x000fe4000780c0ff */
[----:B------:R-:W-:Y:S02]  /*23e40*/  SHF.L.U32 R0, R0, 0x1, RZ ;  /* 0x0000000100007819 */ /* 0x000fe400000006ff */
[----:B------:R-:W-:Y:S02]  /*23e50*/  MOV R3, 0x20 ;  /* 0x0000002000037802 */ /* 0x000fe40000000f00 */
[----:B------:R-:W-:Y:S01]  /*23e60*/  IADD3 R2, R0, -0x10, RZ ;  /* 0xfffffff000027810 */ /* 0x000fe20007ffe0ff */
[----:B------:R1:W-:Y:S01]  /*23e70*/  STS [R0+0x200], R4 ;  /* 0x0002000400007388 */ /* 0x0003e20000000800 */
[----:B------:R-:W-:-:S02]  /*23e80*/  SEL R3, R3, 0xffffffe0, !P0 ;  /* 0xffffffe003037807 */ /* 0x000fc40004000000 */
[C---:B------:R-:W-:Y:S01]  /*23e90*/  @P1 IADD3 R2, R0.reuse, 0x10, RZ ;  /* 0x0000001000021810 */ /* 0x040fe20007ffe0ff */
[----:B------:R-:W-:Y:S01]  /*23ea0*/  STS [R0], R18 ;  /* 0x0000001200007388 */ /* 0x000fe20000000800 */
[----:B------:R-:W-:Y:S02]  /*23eb0*/  F2FP.PACK_AB R25, R25, R86 ;  /* 0x000000561919723e */ /* 0x000fe400000000ff */
[----:B------:R-:W-:Y:S01]  /*23ec0*/  F2FP.PACK_AB R19, R19, R98 ;  /* 0x000000621313723e */ /* 0x000fe200000000ff */
[----:B------:R-:W-:Y:S01]  /*23ed0*/  STS [R2], R23 ;  /* 0x0000001702007388 */ /* 0x000fe20000000800 */
[----:B------:R-:W-:Y:S02]  /*23ee0*/  F2FP.PACK_AB R7, R91, R90 ;  /* 0x0000005a5b07723e */ /* 0x000fe400000000ff */
[----:B------:R-:W-:Y:S01]  /*23ef0*/  F2FP.PACK_AB R5, R95, R94 ;  /* 0x0000005e5f05723e */ /* 0x000fe200000000ff */
[----:B------:R-:W-:Y:S04]  /*23f00*/  STS [R2+0x200], R22 ;  /* 0x0002001602007388 */ /* 0x000fe80000000800 */
[----:B------:R-:W-:Y:S04]  /*23f10*/  STS [R0+0x1000], R24 ;  /* 0x0010001800007388 */ /* 0x000fe80000000800 */
[----:B------:R-:W-:Y:S04]  /*23f20*/  STS [R0+0x1200], R6 ;  /* 0x0012000600007388 */ /* 0x000fe80000000800 */
[----:B------:R-:W-:Y:S01]  /*23f30*/  STS [R2+0x1000], R51 ;  /* 0x0010003302007388 */ /* 0x000fe20000000800 */
[----:B-1----:R-:W-:-:S02]  /*23f40*/  IADD3 R4, R0, R3, RZ ;  /* 0x0000000300047210 */ /* 0x002fc40007ffe0ff */
[----:B------:R-:W-:Y:S01]  /*23f50*/  IADD3 R3, R3, R2, RZ ;  /* 0x0000000203037210 */ /* 0x000fe20007ffe0ff */
[----:B------:R-:W-:Y:S04]  /*23f60*/  STS [R2+0x1200], R16 ;  /* 0x0012001002007388 */ /* 0x000fe80000000800 */
[----:B------:R-:W-:Y:S04]  /*23f70*/  STS [R4], R50 ;  /* 0x0000003204007388 */ /* 0x000fe80000000800 */
[----:B------:R-:W-:Y:S04]  /*23f80*/  STS [R4+0x200], R49 ;  /* 0x0002003104007388 */ /* 0x000fe80000000800 */
[----:B------:R-:W-:Y:S01]  /*23f90*/  STS [R3], R47 ;  /* 0x0000002f03007388 */ /* 0x000fe20000000800 */
[----:B--2---:R-:W-:-:S03]  /*23fa0*/  ISETP.NE.AND P0, PT, R58, -0x1, PT ;  /* 0xffffffff3a00780c */ /* 0x004fc60003f05270 */
        /* <DEDUP_REMOVED lines=35> */
[----:B------:R3:W-:Y:S04]  /*241e0*/  STS [R3+0x5000], R17 ;  /* 0x0050001103007388 */ /* 0x0007e80000000800 */
[----:B------:R3:W-:Y:S04]  /*241f0*/  STS [R3+0x5200], R5 ;  /* 0x0052000503007388 */ /* 0x0007e80000000800 */
[----:B-1----:R-:W4:Y:S04]  /*24200*/  LD.E.U16 R0, [R108.64+0x1c8] ;  /* 0x0001c8046c007980 */ /* 0x002f28000c101500 */
[----:B--2---:R1:W5:Y:S04]  /*24210*/  LD.E.64 R18, [R108.64+0x90] ;  /* 0x000090046c127980 */ /* 0x004368000c101b00 */
[----:B---3--:R-:W2:Y:S04]  /*24220*/  @P0 LD.E.64 R6, [R108.64+0x88] ;  /* 0x000088046c060980 */ /* 0x008ea8000c101b00 */
[----:B------:R1:W5:Y:S04]  /*24230*/  LD.E.64 R16, [R108.64+0x70] ;  /* 0x000070046c107980 */ /* 0x000368000c101b00 */
[----:B------:R-:W3:Y:S01]  /*24240*/  @!P0 LD.E.64 R2, [R108.64+0x80] ;  /* 0x000080046c028980 */ /* 0x000ee2000c101b00 */
[----:B------:R-:W1:Y:S03]  /*24250*/  @P5 MUFU.LG2 R11, R57 ;  /* 0x00000039000b5308 */ /* 0x000e660000000c00 */
[----:B------:R-:W2:Y:S01]  /*24260*/  S2R R104, SR_CTAID.Y ;  /* 0x0000000000687919 */ /* 0x000ea20000002600 */
[----:B------:R-:W-:-:S04]  /*24270*/  MOV R24, 0x7f800000 ;  /* 0x7f80000000187802 */ /* 0x000fc80000000f00 */
[----:B------:R-:W2:Y:S01]  /*24280*/  @P4 MUFU.LG2 R10, R56 ;  /* 0x00000038000a4308 */ /* 0x000ea20000000c00 */
[----:B-1----:R-:W-:Y:S02]  /*24290*/  @P5 FMUL.FTZ R11, R11, 0.69314718246459960938 ;  /* 0x3f3172180b0b5820 */ /* 0x002fe40000410000 */
[-C--:B--2---:R-:W-:Y:S02]  /*242a0*/  @P0 IMAD R8, R7, R58.reuse, RZ ;  /* 0x0000003a07080224 */ /* 0x084fe400078e02ff */
[----:B------:R-:W-:Y:S02]  /*242b0*/  @P0 IMAD.WIDE.U32 R4, R6, R58, RZ ;  /* 0x0000003a06040225 */ /* 0x000fe400078e00ff */
[----:B------:R1:W5:Y:S02]  /*242c0*/  @!P0 LD.E.64 R6, [R108.64+0x88] ;  /* 0x000088046c068980 */ /* 0x000364000c101b00 */
[----:B------:R-:W-:Y:S01]  /*242d0*/  @P5 FFMA.FTZ R24, R53, R102, R11 ;  /* 0x0000006635185223 */ /* 0x000fe2000001000b */
[C---:B----4-:R-:W-:Y:S01]  /*242e0*/  PRMT R11, R0.reuse, 0x7770, RZ ;  /* 0x00007770000b7816 */ /* 0x050fe200000000ff */
[----:B------:R-:W2:Y:S01]  /*242f0*/  @P2 MUFU.LG2 R13, R54 ;  /* 0x00000036000d2308 */ /* 0x000ea20000000c00 */
[----:B------:R-:W-:-:S02]  /*24300*/  PRMT R0, R0, 0x7771, RZ ;  /* 0x0000777100007816 */ /* 0x000fc400000000ff */
[----:B------:R-:W-:-:S05]  /*24310*/  ISETP.NE.AND P1, PT, R11, RZ, PT ;  /* 0x000000ff0b00720c */ /* 0x000fca0003f25270 */
[----:B------:R-:W4:Y:S01]  /*24320*/  @P3 MUFU.LG2 R9, R55 ;  /* 0x0000003700093308 */ /* 0x000f220000000c00 */
[----:B------:R-:W-:Y:S01]  /*24330*/  ISETP.NE.OR P5, PT, R0, RZ, !P1 ;  /* 0x000000ff0000720c */ /* 0x000fe20004fa5670 */
[----:B------:R-:W-:Y:S01]  /*24340*/  @P4 FMUL.FTZ R10, R10, 0.69314718246459960938 ;  /* 0x3f3172180a0a4820 */ /* 0x000fe20000410000 */
[----:B------:R-:W-:Y:S01]  /*24350*/  @!P0 SHF.R.S32.HI R12, RZ, 0x1f, R104 ;  /* 0x0000001fff0c8819 */ /* 0x000fe20000011468 */
[----:B---3--:R-:W-:Y:S01]  /*24360*/  @!P0 IMAD R3, R3, R104, RZ ;  /* 0x0000006803038224 */ /* 0x008fe200078e02ff */
[----:B------:R-:W-:Y:S01]  /*24370*/  MOV R25, 0x7f800000 ;  /* 0x7f80000000197802 */ /* 0x000fe20000000f00 */
[----:B------:R-:W-:Y:S01]  /*24380*/  @P4 FFMA.FTZ R25, R53, R101, R10 ;  /* 0x0000006535194223 */ /* 0x000fe2000001000a */
[----:B------:R-:W-:Y:S01]  /*24390*/  @P0 MOV R22, R4 ;  /* 0x0000000400160202 */ /* 0x000fe20000000f00 */
[----:B------:R-:W-:Y:S02]  /*243a0*/  @!P0 IMAD R10, R2, R12, R3 ;  /* 0x0000000c020a8224 */ /* 0x000fe400078e0203 */
[----:B--2---:R-:W-:-:S02]  /*243b0*/  @P2 FMUL.FTZ R4, R13, 0.69314718246459960938 ;  /* 0x3f3172180d042820 */ /* 0x004fc40000410000 */
[----:B------:R-:W-:Y:S01]  /*243c0*/  @!P0 IMAD.WIDE.U32 R2, R2, R104, RZ ;  /* 0x0000006802028225 */ /* 0x000fe200078e00ff */
[----:B------:R-:W-:Y:S01]  /*243d0*/  BSSY B1, `(.L_x_824) ;  /* 0x0000017000017945 */ /* 0x000fe20003800000 */
[----:B------:R-:W-:Y:S02]  /*243e0*/  MOV R21, 0x7f800000 ;  /* 0x7f80000000157802 */ /* 0x000fe40000000f00 */
[----:B----4-:R-:W-:Y:S01]  /*243f0*/  @P3 FMUL.FTZ R9, R9, 0.69314718246459960938 ;  /* 0x3f31721809093820 */ /* 0x010fe20000410000 */
[----:B------:R-:W-:Y:S01]  /*24400*/  @P0 IADD3 R23, R5, R8, RZ ;  /* 0x0000000805170210 */ /* 0x000fe20007ffe0ff */
[C---:B------:R-:W-:Y:S01]  /*24410*/  @P2 FFMA.FTZ R21, R53.reuse, R103, R4 ;  /* 0x0000006735152223 */ /* 0x040fe20000010004 */
[----:B------:R-:W-:Y:S01]  /*24420*/  MOV R20, 0x7f800000 ;  /* 0x7f80000000147802 */ /* 0x000fe20000000f00 */
[----:B------:R-:W-:Y:S01]  /*24430*/  @P3 FFMA.FTZ R20, R53, R100, R9 ;  /* 0x0000006435143223 */ /* 0x000fe20000010009 */
[----:B------:R-:W-:Y:S01]  /*24440*/  PLOP3.LUT P4, PT, PT, PT, PT, 0x8, 0x0 ;  /* 0x000000000000781c */ /* 0x000fe20003f8e170 */
[----:B------:R-:W-:Y:S01]  /*24450*/  CS2R R4, SRZ ;  /* 0x0000000000047805 */ /* 0x000fe2000001ff00 */
[----:B------:R-:W-:-:S02]  /*24460*/  @!P0 IADD3 R23, R3, R10, RZ ;  /* 0x0000000a03178210 */ /* 0x000fc40007ffe0ff */
[----:B------:R-:W-:Y:S01]  /*24470*/  @!P0 MOV R22, R2 ;  /* 0x0000000200168202 */ /* 0x000fe20000000f00 */
[----:B------:R-:W-:Y:S05]  /*24480*/  @P5 BRA `(.L_x_825) ;  /* 0x000000b000005947 */ /* 0x000fea0003800000 */
[----:B-1----:R-:W-:Y:S01]  /*24490*/  ISETP.NE.AND P0, PT, R58, -0x1, PT ;  /* 0xffffffff3a00780c */ /* 0x002fe20003f05270 */
[----:B------:R-:W-:-:S12]  /*244a0*/  BSSY B0, `(.L_x_826) ;  /* 0x0000005000007945 */ /* 0x000fd80003800000 */
[----:B------:R-:W-:Y:S05]  /*244b0*/  @P0 BRA `(.L_x_827) ;  /* 0x0000003000000947 */ /* 0x000fea0003800000 */
[----:B------:R-:W2:Y:S02]  /*244c0*/  LD.E R0, [R108.64+0xb4] ;  /* 0x0000b4046c007980 */ /* 0x000ea4000c101900 */
[----:B--2---:R-:W-:-:S05]  /*244d0*/  IMAD R58, R0, R104, RZ ;  /* 0x00000068003a7224 */ /* 0x004fca00078e02ff */
[----:B------:R1:W-:Y:S02]  /*244e0*/  STL [R1+0x1d0], R58 ;  /* 0x0001d03a01007387 */ /* 0x0003e40000100800 */
.L_x_827:
[----:B------:R-:W-:Y:S05]  /*244f0*/  BSYNC B0 ;  /* 0x0000000000007941 */ /* 0x000fea0003800000 */
.L_x_826:
[----:B------:R-:W-:Y:S01]  /*24500*/  PLOP3.LUT P4, PT, PT, PT, PT, 0x80, 0x0 ;  /* 0x000000000000781c */ /* 0x000fe20003f8f070 */
[--C-:B------:R-:W-:Y:S01]  /*24510*/  IMAD.MOV.U32 R4, RZ, RZ, R58.reuse ;  /* 0x000000ffff047224 */ /* 0x100fe200078e003a */
[----:B------:R-:W-:Y:S02]  /*24520*/  SHF.R.S32.HI R5, RZ, 0x1f, R58 ;  /* 0x0000001fff057819 */ /* 0x000fe4000001143a */
[----:B------:R-:W-:-:S04]  /*24530*/  PRMT R0, RZ, 0x7610, R0 ;  /* 0x00007610ff007816 */ /* 0x000fc80000000000 */
.L_x_825:
[----:B-1----:R-:W-:Y:S05]  /*24540*/  BSYNC B1 ;  /* 0x0000000000017941 */ /* 0x002fea0003800000 */
.L_x_824:
[----:B------:R-:W-:Y:S01]  /*24550*/  LOP3.LUT P0, RZ, R0, 0xff, RZ, 0xc0, !PT ;  /* 0x000000ff00ff7812 */ /* 0x000fe2000780c0ff */
[----:B------:R1:W5:-:S12]  /*24560*/  LD.E.64 R2, [R108.64+0xa0] ;  /* 0x0000a0046c027980 */ /* 0x000358000c101b00 */
[----:B------:R-:W2:Y:S01]  /*24570*/  @P0 LD.E.64 R8, [R108.64+0xb0] ;  /* 0x0000b0046c080980 */ /* 0x000ea2000c101b00 */
[----:B------:R-:W-:Y:S01]  /*24580*/  @P0 MOV R10, 0x1 ;  /* 0x00000001000a0802 */ /* 0x000fe20000000f00 */
[----:B--2---:R-:W-:Y:S01]  /*24590*/  @P0 IMAD R0, R9, R8, RZ ;  /* 0x0000000809000224 */ /* 0x004fe200078e02ff */
[----:B------:R-:W-:Y:S05]  /*245a0*/  @P0 BRA `(.L_x_828) ;  /* 0x0000005000000947 */ /* 0x000fea0003800000 */
[----:B-1----:R-:W2:Y:S04]  /*245b0*/  @P1 LD.E R0, [R108.64+0xd4] ;  /* 0x0000d4046c001980 */ /* 0x002ea8000c101900 */
[----:B------:R-:W2:Y:S04]  /*245c0*/  LD.E R10, [R108.64+0x60] ;  /* 0x000060046c0a7980 */ /* 0x000ea8000c101900 */
[----:B------:R-:W2:Y:S01]  /*245d0*/  @!P1 LD.E R0, [R108.64+0xb4] ;  /* 0x0000b4046c009980 */ /* 0x000ea2000c101900 */
[----:B------:R-:W-:Y:S01]  /*245e0*/  MOV R8, 0x1 ;  /* 0x0000000100087802 */ /* 0x000fe20000000f00 */
[----:B--2---:R-:W-:-:S02]  /*245f0*/  IMAD R10, R0, R10, RZ ;  /* 0x0000000a000a7224 */ /* 0x004fc400078e02ff */
.L_x_828:
[----:B-1----:R-:W-:Y:S01]  /*24600*/  WARPSYNC 0xffffffff ;  /* 0xffffffff00007948 */ /* 0x002fe20003800000 */
[----:B------:R-:W-:Y:S01]  /*24610*/  BAR.SYNC.DEFER_BLOCKING 0x0 ;  /* 0x0000000000007b1d */ /* 0x000fe20000010000 */
[----:B------:R-:W-:Y:S01]  /*24620*/  LOP3.LUT R11, R80, 0xffffffe0, RZ, 0xc0, !PT ;  /* 0xffffffe0500b7812 */ /* 0x000fe200078ec0ff */
[----:B------:R-:W-:-:S04]  /*24630*/  IMAD R9, R104, R10, RZ ;  /* 0x0000000a68097224 */ /* 0x000fc800078e02ff */
[----:B------:R-:W1:Y:S01]  /*24640*/  S2R R27, SR_CTAID.X ;  /* 0x00000000001b7919 */ /* 0x000e620000002500 */
[----:B------:R-:W-:Y:S01]  /*24650*/  IMAD.IADD R11, R83, 0x1, -R11 ;  /* 0x00000001530b7824 */ /* 0x000fe200078e0a0b */
[----:B------:R-:W-:Y:S01]  /*24660*/  SEL R9, R9, RZ, !P4 ;  /* 0x000000ff09097207 */ /* 0x000fe20006000000 */
[----:B------:R-:W-:Y:S01]  /*24670*/  BSSY B0, `(.L_x_829) ;  /* 0x0000045000007945 */ /* 0x000fe20003800000 */
[----:B------:R-:W2:Y:S02]  /*24680*/  S2R R26, SR_CTAID.Z ;  /* 0x00000000001a7919 */ /* 0x000ea40000002700 */
[----:B------:R-:W-:Y:S02]  /*24690*/  LOP3.LUT P2, RZ, R11, 0x3, RZ, 0xc0, !PT ;  /* 0x000000030bff7812 */ /* 0x000fe4000784c0ff */
[----:B------:R3:W4:Y:S04]  /*246a0*/  LDS.128 R36, [R195] ;  /* 0x00000000c3247984 */ /* 0x0007280000000c00 */
[----:B------:R3:W3:Y:S01]  /*246b0*/  LDS.128 R48, [R195+0x800] ;  /* 0x00080000c3307984 */ /* 0x0006e20000000c00 */
[----:B-1----:R-:W-:-:S03]  /*246c0*/  IMAD R10, R27, R8, RZ ;  /* 0x000000081b0a7224 */ /* 0x002fc600078e02ff */
[----:B------:R1:W1:Y:S01]  /*246d0*/  LDS.128 R64, [R195+0x1000] ;  /* 0x00100000c3407984 */ /* 0x0002620000000c00 */
[----:B--2---:R-:W-:-:S03]  /*246e0*/  IMAD R9, R26, R0, R9 ;  /* 0x000000001a097224 */ /* 0x004fc600078e0209 */
[----:B------:R2:W1:Y:S01]  /*246f0*/  LDS.128 R76, [R195+0x1800] ;  /* 0x00180000c34c7984 */ /* 0x0004620000000c00 */
[----:B------:R-:W-:-:S03]  /*24700*/  IMAD.SHL.U32 R0, R10, 0x80, RZ ;  /* 0x000000800a007824 */ /* 0x000fc600078e00ff */
[----:B------:R2:W1:Y:S02]  /*24710*/  LDS.128 R32, [R195+0x2000] ;  /* 0x00200000c3207984 */ /* 0x0004640000000c00 */
[--C-:B------:R-:W-:Y:S02]  /*24720*/  IADD3 R13, P1, P0, R0, R4, R9.reuse ;  /* 0x00000004000d7210 */ /* 0x100fe4000783e009 */
[----:B------:R2:W1:Y:S01]  /*24730*/  LDS.128 R44, [R195+0x2800] ;  /* 0x00280000c32c7984 */ /* 0x0004620000000c00 */
[----:B------:R-:W-:Y:S02]  /*24740*/  SHF.R.S32.HI R4, RZ, 0x1f, R0 ;  /* 0x0000001fff047819 */ /* 0x000fe40000011400 */
[----:B------:R-:W-:Y:S01]  /*24750*/  SHF.R.S32.HI R0, RZ, 0x1f, R9 ;  /* 0x0000001fff007819 */ /* 0x000fe20000011409 */
[----:B------:R2:W1:Y:S03]  /*24760*/  LDS.128 R60, [R195+0x3000] ;  /* 0x00300000c33c7984 */ /* 0x0004660000000c00 */
[----:B------:R-:W-:Y:S01]  /*24770*/  IADD3.X R4, R4, R5, R0, P1, P0 ;  /* 0x0000000504047210 */ /* 0x000fe20000fe0400 */
        /* <DEDUP_REMOVED lines=21> */
[C---:B------:R-:W-:Y:S02]  /*248d0*/  IADD3 R9, R0.reuse, 0x8, RZ ;  /* 0x0000000800097810 */ /* 0x040fe40007ffe0ff */
[C---:B------:R-:W-:Y:S02]  /*248e0*/  IADD3 R5, R0.reuse, 0x40, RZ ;  /* 0x0000004000057810 */ /* 0x040fe40007ffe0ff */
[C---:B------:R-:W-:Y:S02]  /*248f0*/  IADD3 R11, R0.reuse, 0x48, RZ ;  /* 0x00000048000b7810 */ /* 0x040fe40007ffe0ff */
[-C--:B---3--:R-:W-:Y:S02]  /*24900*/  ISETP.GE.AND P6, PT, R0, R12.reuse, PT ;  /* 0x0000000c0000720c */ /* 0x088fe40003fc6270 */
[-C--:B------:R-:W-:Y:S02]  /*24910*/  ISETP.GE.AND P5, PT, R9, R12.reuse, PT ;  /* 0x0000000c0900720c */ /* 0x080fe40003fa6270 */
[----:B------:R-:W-:-:S02]  /*24920*/  ISETP.GE.AND P4, PT, R5, R12, PT ;  /* 0x0000000c0500720c */ /* 0x000fc40003f86270 */
[----:B------:R-:W-:-:S07]  /*24930*/  ISETP.GE.AND P3, PT, R11, R12, PT ;  /* 0x0000000c0b00720c */ /* 0x000fce0003f66270 */
[-C--:B------:R-:W-:Y:S02]  /*24940*/  @!P6 IMAD R0, R0, R8.reuse, RZ ;  /* 0x000000080000e224 */ /* 0x080fe400078e02ff */
[-C--:B------:R-:W-:Y:S02]  /*24950*/  @!P5 IMAD R9, R9, R8.reuse, RZ ;  /* 0x000000080909d224 */ /* 0x080fe400078e02ff */
[-C--:B------:R-:W-:Y:S01]  /*24960*/  @!P4 IMAD R14, R5, R8.reuse, RZ ;  /* 0x00000008050ec224 */ /* 0x080fe200078e02ff */
[----:B------:R-:W-:Y:S01]  /*24970*/  @!P6 IADD3 R12, P0, R0, R13, RZ ;  /* 0x0000000d000ce210 */ /* 0x000fe20007f1e0ff */
[----:B------:R-:W-:-:S03]  /*24980*/  @!P3 IMAD R5, R11, R8, RZ ;  /* 0x000000080b05b224 */ /* 0x000fc600078e02ff */
[----:B------:R-:W-:Y:S02]  /*24990*/  @!P6 LEA.HI.X.SX32 R15, R0, R4, 0x1, P0 ;  /* 0x00000004000fe211 */ /* 0x000fe400000f0eff */
[C---:B-----5:R-:W-:Y:S02]  /*249a0*/  @!P6 LEA R10, P0, R12.reuse, R2, 0x2 ;  /* 0x000000020c0ae211 */ /* 0x060fe400078010ff */
[----:B------:R-:W-:Y:S02]  /*249b0*/  @!P5 IADD3 R0, P2, R9, R13, RZ ;  /* 0x0000000d0900d210 */ /* 0x000fe40007f5e0ff */
[----:B------:R-:W-:Y:S02]  /*249c0*/  @!P6 LEA.HI.X R11, R12, R3, R15, 0x2, P0 ;  /* 0x000000030c0be211 */ /* 0x000fe400000f140f */
[-C--:B------:R-:W-:Y:S02]  /*249d0*/  @!P4 IADD3 R12, P1, R14, R13.reuse, RZ ;  /* 0x0000000d0e0cc210 */ /* 0x080fe40007f3e0ff */
[----:B------:R-:W-:Y:S01]  /*249e0*/  @!P3 IADD3 R13, P0, R5, R13, RZ ;  /* 0x0000000d050db210 */ /* 0x000fe20007f1e0ff */
[----:B------:R3:W-:Y:S01]  /*249f0*/  @!P6 ST.E [R10.64], R24 ;  /* 0x000000180a00e985 */ /* 0x0007e2000c101904 */
[----:B------:R-:W-:-:S02]  /*24a00*/  @!P5 LEA.HI.X.SX32 R9, R9, R4, 0x1, P2 ;  /* 0x000000040909d211 */ /* 0x000fc400010f0eff */
[----:B------:R-:W-:Y:S02]  /*24a10*/  @!P4 LEA.HI.X.SX32 R15, R14, R4, 0x1, P1 ;  /* 0x000000040e0fc211 */ /* 0x000fe400008f0eff */
[----:B------:R-:W-:Y:S02]  /*24a20*/  @!P5 LEA R8, P2, R0, R2, 0x2 ;  /* 0x000000020008d211 */ /* 0x000fe400078410ff */
[----:B------:R-:W-:Y:S02]  /*24a30*/  @!P3 LEA.HI.X.SX32 R14, R5, R4, 0x1, P0 ;  /* 0x00000004050eb211 */ /* 0x000fe400000f0eff */
[-C--:B------:R-:W-:Y:S02]  /*24a40*/  @!P4 LEA R4, P1, R12, R2.reuse, 0x2 ;  /* 0x000000020c04c211 */ /* 0x080fe400078210ff */
[----:B------:R-:W-:Y:S02]  /*24a50*/  @!P3 LEA R2, P0, R13, R2, 0x2 ;  /* 0x000000020d02b211 */ /* 0x000fe400078010ff */
[----:B------:R-:W-:-:S02]  /*24a60*/  @!P5 LEA.HI.X R9, R0, R3, R9, 0x2, P2 ;  /* 0x000000030009d211 */ /* 0x000fc400010f1409 */
[-C--:B------:R-:W-:Y:S02]  /*24a70*/  @!P4 LEA.HI.X R5, R12, R3.reuse, R15, 0x2, P1 ;  /* 0x000000030c05c211 */ /* 0x080fe400008f140f */
[----:B------:R-:W-:Y:S01]  /*24a80*/  @!P3 LEA.HI.X R3, R13, R3, R14, 0x2, P0 ;  /* 0x000000030d03b211 */ /* 0x000fe200000f140e */
[----:B------:R3:W-:Y:S04]  /*24a90*/  @!P5 ST.E [R8.64], R25 ;  /* 0x000000190800d985 */ /* 0x0007e8000c101904 */
[----:B------:R3:W-:Y:S04]  /*24aa0*/  @!P4 ST.E [R4.64], R20 ;  /* 0x000000140400c985 */ /* 0x0007e8000c101904 */
[----:B------:R3:W-:Y:S02]  /*24ab0*/  @!P3 ST.E [R2.64], R21 ;  /* 0x000000150200b985 */ /* 0x0007e4000c101904 */
.L_x_830:
[----:B---34-:R-:W-:Y:S05]  /*24ac0*/  BSYNC B0 ;  /* 0x0000000000007941 */ /* 0x018fea0003800000 */
.L_x_829:
[----:B------:R-:W3:Y:S04]  /*24ad0*/  LDL.LU R4, [R1+0x1dc] ;  /* 0x0001dc0001047983 */ /* 0x000ee80000300800 */
[----:B------:R-:W4:Y:S04]  /*24ae0*/  LDL R21, [R1] ;  /* 0x0000000001157983 */ /* 0x000f280000100800 */
[----:B------:R2:W5:Y:S04]  /*24af0*/  LDL.64 R24, [R1+0x1e0] ;  /* 0x0001e00001187983 */ /* 0x0005680000100a00 */
[----:B------:R2:W5:Y:S04]  /*24b00*/  LDL R20, [R1+0x30] ;  /* 0x0000300001147983 */ /* 0x0005680000100800 */
[----:B------:R2:W5:Y:S04]  /*24b10*/  LDL R15, [R1+0x34] ;  /* 0x00003400010f7983 */ /* 0x0005680000100800 */
[----:B------:R2:W5:Y:S01]  /*24b20*/  LD.E R0, [R108.64+0xc0] ;  /* 0x0000c0046c007980 */ /* 0x000562000c101900 */
[----:B------:R-:W-:Y:S01]  /*24b30*/  SHF.R.S32.HI R5, RZ, 0x1f, R26 ;  /* 0x0000001fff057819 */ /* 0x000fe2000001141a */
[----:B------:R-:W-:Y:S01]  /*24b40*/  BSSY B0, `(.L_x_831) ;  /* 0x0000018000007945 */ /* 0x000fe20003800000 */
[----:B---3--:R-:W-:Y:S01]  /*24b50*/  IMAD R14, R27, -0x80, R4 ;  /* 0xffffff801b0e7824 */ /* 0x008fe200078e0204 */
[----:B----45:R-:W-:-:S02]  /*24b60*/  IADD3 R2, P0, R21, R22, RZ ;  /* 0x0000001615027210 */ /* 0x030fc40007f1e0ff */
[----:B------:R-:W-:-:S04]  /*24b70*/  SHF.R.S32.HI R3, RZ, 0x1f, R21 ;  /* 0x0000001fff037819 */ /* 0x000fc80000011415 */
[----:B------:R-:W-:Y:S02]  /*24b80*/  IADD3.X R3, R3, R23, RZ, P0, !PT ;  /* 0x0000001703037210 */ /* 0x000fe400007fe4ff */
[----:B------:R-:W-:Y:S01]  /*24b90*/  ISETP.GE.AND P0, PT, R81, R14, PT ;  /* 0x0000000e5100720c */ /* 0x000fe20003f06270 */
[-C--:B------:R-:W-:Y:S02]  /*24ba0*/  IMAD R4, R19, R26.reuse, RZ ;  /* 0x0000001a13047224 */ /* 0x080fe400078e02ff */
[----:B------:R-:W-:-:S04]  /*24bb0*/  IMAD.WIDE.U32 R10, R18, R26, R2 ;  /* 0x0000001a120a7225 */ /* 0x000fc800078e0002 */
[----:B------:R-:W-:-:S05]  /*24bc0*/  IMAD R4, R18, R5, R4 ;  /* 0x0000000512047224 */ /* 0x000fca00078e0204 */
[----:B------:R-:W-:Y:S01]  /*24bd0*/  IADD3 R5, R11, R4, RZ ;  /* 0x000000040b057210 */ /* 0x000fe20007ffe0ff */
        /* <DEDUP_REMOVED lines=11> */
[----:B------:R2:W-:Y:S04]  /*24c90*/  @!P3 ST.E.128 [R2.64], R36 ;  /* 0x000000240200b985 */ /* 0x0005e8000c101d04 */
[----:B-1----:R2:W-:Y:S04]  /*24ca0*/  @!P2 ST.E.128 [R2.64+0x40], R32 ;  /* 0x000040200200a985 */ /* 0x0025e8000c101d04 */
[----:B------:R2:W-:Y:S02]  /*24cb0*/  @!P1 ST.E.128 [R2.64+0x80], R28 ;  /* 0x0000801c02009985 */ /* 0x0005e4000c101d04 */
.L_x_832:
[----:B--2---:R-:W-:Y:S05]  /*24cc0*/  BSYNC B0 ;  /* 0x0000000000007941 */ /* 0x004fea0003800000 */
.L_x_831:
[----:B------:R-:W-:Y:S01]  /*24cd0*/  LEA.HI.SX32 R2, R52, 0x20, 0x1e ;  /* 0x0000002034027811 */ /* 0x000fe200078ff2ff */
[----:B------:R-:W-:Y:S03]  /*24ce0*/  BSSY B0, `(.L_x_833) ;  /* 0x0000013000007945 */ /* 0x000fe60003800000 */
[----:B------:R-:W-:-:S13]  /*24cf0*/  ISETP.GE.AND P0, PT, R2, R14, PT ;  /* 0x0000000e0200720c */ /* 0x000fda0003f06270 */
[----:B------:R-:W-:Y:S05]  /*24d00*/  @P0 BRA `(.L_x_834) ;  /* 0x0000010000000947 */ /* 0x000fea0003800000 */
[----:B------:R-:W-:Y:S02]  /*24d10*/  IADD3 R12, P0, R24, 0x20, RZ ;  /* 0x00000020180c7810 */ /* 0x000fe40007f1e0ff */
[----:B------:R-:W-:Y:S02]  /*24d20*/  MOV R3, R5 ;  /* 0x0000000500037202 */ /* 0x000fe40000000f00 */
[-C--:B------:R-:W-:Y:S01]  /*24d30*/  ISETP.GE.AND P2, PT, R21, R0.reuse, PT ;  /* 0x000000001500720c */ /* 0x080fe20003f46270 */
[----:B------:R-:W-:Y:S01]  /*24d40*/  IMAD.X R2, RZ, RZ, R25, P0 ;  /* 0x000000ffff027224 */ /* 0x000fe200000e0619 */
[-C--:B------:R-:W-:Y:S02]  /*24d50*/  ISETP.GE.AND P1, PT, R20, R0.reuse, PT ;  /* 0x000000001400720c */ /* 0x080fe40003f26270 */
[----:B------:R-:W-:Y:S01]  /*24d60*/  ISETP.GE.AND P0, PT, R15, R0, PT ;  /* 0x000000000f00720c */ /* 0x000fe20003f06270 */
[----:B------:R-:W-:Y:S02]  /*24d70*/  IMAD R13, R2, R6, RZ ;  /* 0x00000006020d7224 */ /* 0x000fe400078e02ff */
[----:B------:R-:W-:-:S04]  /*24d80*/  IMAD.MOV.U32 R2, RZ, RZ, R10 ;  /* 0x000000ffff027224 */ /* 0x000fc800078e000a */
[----:B------:R-:W-:-:S04]  /*24d90*/  IMAD.WIDE.U32 R8, R6, R12, R2 ;  /* 0x0000000c06087225 */ /* 0x000fc800078e0002 */
[----:B------:R-:W-:Y:S01]  /*24da0*/  IMAD R3, R7, R12, R13 ;  /* 0x0000000c07037224 */ /* 0x000fe200078e020d */
[----:B------:R-:W-:-:S03]  /*24db0*/  LEA R2, P3, R8, R16, 0x1 ;  /* 0x0000001008027211 */ /* 0x000fc600078608ff */
[----:B------:R-:W-:-:S05]  /*24dc0*/  IMAD.IADD R3, R9, 0x1, R3 ;  /* 0x0000000109037824 */ /* 0x000fca00078e0203 */
[----:B------:R-:W-:-:S05]  /*24dd0*/  LEA.HI.X R3, R8, R17, R3, 0x1, P3 ;  /* 0x0000001108037211 */ /* 0x000fca00018f0c03 */
[----:B------:R2:W-:Y:S04]  /*24de0*/  @!P2 ST.E.128 [R2.64], R48 ;  /* 0x000000300200a985 */ /* 0x0005e8000c101d04 */
[----:B-1----:R2:W-:Y:S04]  /*24df0*/  @!P1 ST.E.128 [R2.64+0x40], R44 ;  /* 0x0000402c02009985 */ /* 0x0025e8000c101d04 */
[----:B------:R2:W-:Y:S02]  /*24e00*/  @!P0 ST.E.128 [R2.64+0x80], R40 ;  /* 0x0000802802008985 */ /* 0x0005e4000c101d04 */
.L_x_834:
[----:B------:R-:W-:Y:S05]  /*24e10*/  BSYNC B0 ;  /* 0x0000000000007941 */ /* 0x000fea0003800000 */
.L_x_833:
[----:B--2---:R-:W-:Y:S01]  /*24e20*/  LEA.HI.SX32 R2, R52, 0x40, 0x1e ;  /* 0x0000004034027811 */ /* 0x004fe200078ff2ff */
        /* <DEDUP_REMOVED lines=16> */
[----:B-1----:R1:W-:Y:S04]  /*24f30*/  @!P2 ST.E.128 [R2.64], R64 ;  /* 0x000000400200a985 */ /* 0x0023e8000c101d04 */
[----:B------:R1:W-:Y:S04]  /*24f40*/  @!P1 ST.E.128 [R2.64+0x40], R60 ;  /* 0x0000403c02009985 */ /* 0x0003e8000c101d04 */
[----:B------:R1:W-:Y:S02]  /*24f50*/  @!P0 ST.E.128 [R2.64+0x80], R56 ;  /* 0x0000803802008985 */ /* 0x0003e4000c101d04 */
.L_x_836:
[----:B------:R-:W-:Y:S05]  /*24f60*/  BSYNC B0 ;  /* 0x0000000000007941 */ /* 0x000fea0003800000 */
.L_x_835:
[----:B-1----:R-:W-:Y:S01]  /*24f70*/  LEA.HI.SX32 R2, R52, 0x60, 0x1e ;  /* 0x0000006034027811 */ /* 0x002fe200078ff2ff */
[----:B------:R-:W-:Y:S01]  /*24f80*/  IMAD.MOV.U32 R3, RZ, RZ, 0x0 ;  /* 0x00000000ff037424 */ /* 0x000fe200078e00ff */
[----:B------:R-:W-:-:S02]  /*24f90*/  MOV R12, 0x70 ;  /* 0x00000070000c7802 */ /* 0x000fc40000000f00 */
[----:B------:R-:W-:-:S03]  /*24fa0*/  ISETP.GE.AND P0, PT, R2, R14, PT ;  /* 0x0000000e0200720c */ /* 0x000fc60003f06270 */
[----:B------:R-:W-:-:S10]  /*24fb0*/  IMAD.MOV.U32 R2, RZ, RZ, R12 ;  /* 0x000000ffff027224 */ /* 0x000fd400078e000c */
[----:B------:R-:W-:Y:S05]  /*24fc0*/  @P0 RET.REL.NODEC R2 `(_ZN5flash16flash_fwd_kernelI23Flash_fwd_kernel_traitsILi96ELi128ELi64ELi4ELb0ELb0EN7cutlass6half_tE19Flash_kernel_traitsILi96ELi128ELi64ELi4ES3_EELb1ELb0ELb1ELb0ELb0ELb0ELb0ELb1EEEvNS_16Flash_fwd_paramsE) ;  /* 0xfffdb03002000950 */ /* 0x000fea0003c3ffff */
[----:B------:R-:W-:Y:S02]  /*24fd0*/  IADD3 R8, P0, R24, 0x60, RZ ;  /* 0x0000006018087810 */ /* 0x000fe40007f1e0ff */
[----:B------:R-:W-:Y:S02]  /*24fe0*/  MOV R3, R5 ;  /* 0x0000000500037202 */ /* 0x000fe40000000f00 */
[-C--:B------:R-:W-:Y:S01]  /*24ff0*/  ISETP.GE.AND P1, PT, R21, R0.reuse, PT ;  /* 0x000000001500720c */ /* 0x080fe20003f26270 */
[----:B------:R-:W-:Y:S01]  /*25000*/  IMAD.X R2, RZ, RZ, R25, P0 ;  /* 0x000000ffff027224 */ /* 0x000fe200000e0619 */
[----:B------:R-:W-:-:S03]  /*25010*/  ISETP.GE.AND P0, PT, R20, R0, PT ;  /* 0x000000001400720c */ /* 0x000fc60003f06270 */
[----:B------:R-:W-:Y:S02]  /*25020*/  IMAD R9, R2, R6, RZ ;  /* 0x0000000602097224 */ /* 0x000fe400078e02ff */
[----:B------:R-:W-:-:S04]  /*25030*/  IMAD.MOV.U32 R2, RZ, RZ, R10 ;  /* 0x000000ffff027224 */ /* 0x000fc800078e000a */
[----:B------:R-:W-:-:S04]  /*25040*/  IMAD.WIDE.U32 R4, R6, R8, R2 ;  /* 0x0000000806047225 */ /* 0x000fc800078e0002 */
[----:B------:R-:W-:Y:S01]  /*25050*/  IMAD R3, R7, R8, R9 ;  /* 0x0000000807037224 */ /* 0x000fe200078e0209 */
[----:B------:R-:W-:-:S03]  /*25060*/  LEA R2, P2, R4, R16, 0x1 ;  /* 0x0000001004027211 */ /* 0x000fc600078408ff */
[----:B------:R-:W-:Y:S02]  /*25070*/  IMAD.IADD R3, R5, 0x1, R3 ;  /* 0x0000000105037824 */ /* 0x000fe400078e0203 */
[----:B------:R-:W-:-:S03]  /*25080*/  IMAD.MOV.U32 R5, RZ, RZ, 0x0 ;  /* 0x00000000ff057424 */ /* 0x000fc600078e00ff */
[----:B------:R-:W-:Y:S02]  /*25090*/  LEA.HI.X R3, R4, R17, R3, 0x1, P2 ;  /* 0x0000001104037211 */ /* 0x000fe400010f0c03 */
[----:B------:R-:W-:-:S03]  /*250a0*/  MOV R4, R12 ;  /* 0x0000000c00047202 */ /* 0x000fc60000000f00 */
[----:B------:R1:W-:Y:S01]  /*250b0*/  @!P0 ST.E.128 [R2.64+0x40], R72 ;  /* 0x0000404802008985 */ /* 0x0003e2000c101d04 */
[----:B------:R-:W-:-:S03]  /*250c0*/  ISETP.GE.AND P0, PT, R15, R0, PT ;  /* 0x000000000f00720c */ /* 0x000fc60003f06270 */
[----:B------:R1:W-:Y:S10]  /*250d0*/  @!P1 ST.E.128 [R2.64], R76 ;  /* 0x0000004c02009985 */ /* 0x0003f4000c101d04 */
[----:B------:R-:W-:Y:S05]  /*250e0*/  @P0 RET.REL.NODEC R4 `(_ZN5flash16flash_fwd_kernelI23Flash_fwd_kernel_traitsILi96ELi128ELi64ELi4ELb0ELb0EN7cutlass6half_tE19Flash_kernel_traitsILi96ELi128ELi64ELi4ES3_EELb1ELb0ELb1ELb0ELb0ELb0ELb0ELb1EEEvNS_16Flash_fwd_paramsE) ;  /* 0xfffdaf1004000950 */ /* 0x000fea0003c3ffff */
[----:B------:R2:W-:Y:S02]  /*250f0*/  ST.E.128 [R2.64+0x80], R68 ;  /* 0x0000804402007985 */ /* 0x0005e4000c101d04 */
[----:B-12---:R-:W-:-:S02]  /*25100*/  MOV R2, R12 ;  /* 0x0000000c00027202 */ /* 0x006fc40000000f00 */
[----:B------:R-:W-:-:S04]  /*25110*/  MOV R3, 0x0 ;  /* 0x0000000000037802 */ /* 0x000fc80000000f00 */
[----:B------:R-:W-:Y:S05]  /*25120*/  RET.REL.NODEC R2 `(_ZN5flash16flash_fwd_kernelI23Flash_fwd_kernel_traitsILi96ELi128ELi64ELi4ELb0ELb0EN7cutlass6half_tE19Flash_kernel_traitsILi96ELi128ELi64ELi4ES3_EELb1ELb0ELb1ELb0ELb0ELb0ELb0ELb1EEEvNS_16Flash_fwd_paramsE) ;  /* 0xfffdaed002007950 */ /* 0x000fea0003c3ffff */
.L_x_822:
[----:B------:R2:W5:Y:S01]  /*25130*/  LDL R0, [R1+0x15c] ;  /* 0x00015c0001007983 */ /* 0x0005620000100800 */
[----:B------:R-:W-:Y:S02]  /*25140*/  MOV R3, 0x2 ;  /* 0x0000000200037802 */ /* 0x000fe40000000f00 */
[----:B------:R-:W-:Y:S02]  /*25150*/  MOV R2, 0x25170 ;  /* 0x0002517000027802 */ /* 0x000fe40000000f00 */
[----:B-12--5:R-:W-:Y:S05]  /*25160*/  CALL.REL.NOINC `($__internal_0_$__cuda_sm70_shflsync_bfly_p) ;  /* 0x0000027000007944 */ /* 0x026fea0003c00000 */
[----:B------:R-:W-:Y:S01]  /*25170*/  MOV R5, R9 ;  /* 0x0000000900057202 */ /* 0x000fe20000000f00 */
[----:B------:R-:W-:Y:S05]  /*25180*/  BRA `(.L_x_837) ;  /* 0xffffe01000007947 */ /* 0x000fea000383ffff */
.L_x_823:
[----:B------:R-:W-:Y:S01]  /*25190*/  IMAD.MOV.U32 R0, RZ, RZ, R5 ;  /* 0x000000ffff007224 */ /* 0x000fe200078e0005 */
[----:B------:R-:W-:Y:S02]  /*251a0*/  MOV R3, 0x1 ;  /* 0x0000000100037802 */ /* 0x000fe40000000f00 */
[----:B------:R-:W-:Y:S02]  /*251b0*/  MOV R2, 0x251d0 ;  /* 0x000251d000027802 */ /* 0x000fe40000000f00 */
[----:B-1---5:R-:W-:Y:S05]  /*251c0*/  CALL.REL.NOINC `($__internal_0_$__cuda_sm70_shflsync_bfly_p) ;  /* 0x0000021000007944 */ /* 0x022fea0003c00000 */
[----:B------:R1:W5:Y:S01]  /*251d0*/  LDL R0, [R1+0x170] ;  /* 0x0001700001007983 */ /* 0x0003620000100800 */
[----:B------:R-:W-:Y:S01]  /*251e0*/  FADD.FTZ R57, R5, R9 ;  /* 0x0000000905397221 */ /* 0x000fe20000010000 */
[----:B------:R-:W-:Y:S02]  /*251f0*/  MOV R3, 0x2 ;  /* 0x0000000200037802 */ /* 0x000fe40000000f00 */
[----:B------:R-:W-:-:S02]  /*25200*/  MOV R2, 0x25220 ;  /* 0x0002522000027802 */ /* 0x000fc40000000f00 */
[----:B-1---5:R-:W-:Y:S05]  /*25210*/  CALL.REL.NOINC `($__internal_0_$__cuda_sm70_shflsync_bfly_p) ;  /* 0x000001c000007944 */ /* 0x022fea0003c00000 */
[----:B------:R-:W2:Y:S01]  /*25220*/  LDL.LU R0, [R1+0x170] ;  /* 0x0001700001007983 */ /* 0x000ea20000300800 */
[----:B------:R-:W-:-:S02]  /*25230*/  MOV R3, 0x1 ;  /* 0x0000000100037802 */ /* 0x000fc40000000f00 */
[----:B------:R-:W-:Y:S01]  /*25240*/  MOV R2, 0x25270 ;  /* 0x0002527000027802 */ /* 0x000fe20000000f00 */
[----:B--2---:R-:W-:Y:S02]  /*25250*/  FADD.FTZ R0, R0, R9 ;  /* 0x0000000900007221 */ /* 0x004fe40000010000 */
[----:B------:R-:W-:Y:S05]  /*25260*/  CALL.REL.NOINC `($__internal_0_$__cuda_sm70_shflsync_bfly_p) ;  /* 0x0000017000007944 */ /* 0x000fea0003c00000 */
[----:B------:R-:W-:Y:S02]  /*25270*/  FADD.FTZ R56, R0, R9 ;  /* 0x0000000900387221 */ /* 0x000fe40000010000 */
[----:B------:R1:W5:Y:S01]  /*25280*/  LDL R0, [R1+0x28] ;  /* 0x0000280001007983 */ /* 0x0003620000100800 */
[----:B------:R-:W-:Y:S02]  /*25290*/  MOV R3, 0x2 ;  /* 0x0000000200037802 */ /* 0x000fe40000000f00 */
[----:B------:R-:W-:Y:S02]  /*252a0*/  MOV R2, 0x252c0 ;  /* 0x000252c000027802 */ /* 0x000fe40000000f00 */
[----:B-1---5:R-:W-:Y:S05]  /*252b0*/  CALL.REL.NOINC `($__internal_0_$__cuda_sm70_shflsync_bfly_p) ;  /* 0x0000012000007944 */ /* 0x022fea0003c00000 */
[----:B------:R-:W2:Y:S01]  /*252c0*/  LDL.LU R0, [R1+0x28] ;  /* 0x0000280001007983 */ /* 0x000ea20000300800 */
[----:B------:R-:W-:Y:S02]  /*252d0*/  MOV R3, 0x1 ;  /* 0x0000000100037802 */ /* 0x000fe40000000f00 */
[----:B------:R-:W-:Y:S01]  /*252e0*/  MOV R2, 0x25320 ;  /* 0x0002532000027802 */ /* 0x000fe20000000f00 */
[----:B--2---:R-:W-:-:S05]  /*252f0*/  FADD.FTZ R55, R0, R9 ;  /* 0x0000000900377221 */ /* 0x004fca0000010000 */
[----:B------:R-:W-:Y:S02]  /*25300*/  MOV R0, R55 ;  /* 0x0000003700007202 */ /* 0x000fe40000000f00 */
[----:B------:R-:W-:Y:S05]  /*25310*/  CALL.REL.NOINC `($__internal_0_$__cuda_sm70_shflsync_bfly_p) ;  /* 0x000000c000007944 */ /* 0x000fea0003c00000 */
[----:B------:R1:W5:Y:S01]  /*25320*/  LDL R0, [R1+0x2c] ;  /* 0x00002c0001007983 */ /* 0x0003620000100800 */
[----:B------:R-:W-:Y:S01]  /*25330*/  FADD.FTZ R55, R55, R9 ;  /* 0x0000000937377221 */ /* 0x000fe20000010000 */
        /* <DEDUP_REMOVED lines=9> */
[----:B------:R-:W-:Y:S05]  /*253d0*/  BRA `(.L_x_838) ;  /* 0xffffdef000007947 */ /* 0x000fea000383ffff */
        .weak           $__internal_0_$__cuda_sm70_shflsync_bfly_p
        .type           $__internal_0_$__cuda_sm70_shflsync_bfly_p,@function
        .size           $__internal_0_$__cuda_sm70_shflsync_bfly_p,(.L_x_1022 - $__internal_0_$__cuda_sm70_shflsync_bfly_p)
$__internal_0_$__cuda_sm70_shflsync_bfly_p:
[----:B------:R-:W-:Y:S04]  /*253e0*/  WARPSYNC R7 ;  /* 0x0000000700007348 */ /* 0x000fe80003800000 */
[----:B------:R1:W2:Y:S02]  /*253f0*/  SHFL.BFLY PT, R9, R0, R3, R8 ;  /* 0x0c00000300097389 */ /* 0x0002a400000e0008 */
[----:B-1----:R-:W-:-:S04]  /*25400*/  MOV R3, 0x0 ;  /* 0x0000000000037802 */ /* 0x002fc80000000f00 */
[----:B--2---:R-:W-:Y:S05]  /*25410*/  RET.REL.NODEC R2 `(_ZN5flash16flash_fwd_kernelI23Flash_fwd_kernel_traitsILi96ELi128ELi64ELi4ELb0ELb0EN7cutlass6half_tE19Flash_kernel_traitsILi96ELi128ELi64ELi4ES3_EELb1ELb0ELb1ELb0ELb0ELb0ELb0ELb1EEEvNS_16Flash_fwd_paramsE) ;  /* 0xfffdabe002007950 */ /* 0x004fea0003c3ffff */
.L_x_839:
        /* <DEDUP_REMOVED lines=14> */
.L_x_1022:


//--------------------- .text._ZN5flash16flash_fwd_kernelI23Flash_fwd_kernel_traitsILi96ELi128ELi64ELi4ELb0ELb0EN7cutlass6half_tE19Flash_kernel_traitsILi96ELi128ELi64ELi4ES3_EELb0ELb0ELb1ELb0ELb0ELb0ELb1ELb0EEEvNS_16Flash_fwd_paramsE --------------------------
	.section	.text._ZN5flash16flash_fwd_kernelI23Flash_fwd_kernel_traitsILi96ELi128ELi64ELi4ELb0ELb0EN7cutlass6half_tE19Flash_kernel_traitsILi96ELi128ELi64ELi4ES3_EELb0ELb0ELb1ELb0ELb0ELb0ELb1ELb0EEEvNS_16Flash_fwd_paramsE,"ax",@progbits
	.sectioninfo	@"SHI_REGISTERS=255"
	.align	128
        .global         _ZN5flash16flash_fwd_kernelI23Flash_fwd_kernel_traitsILi96ELi128ELi64ELi4ELb0ELb0EN7cutlass6half_tE19Flash_kernel_traitsILi96ELi128ELi64ELi4ES3_EELb0ELb0ELb1ELb0ELb0ELb0ELb1ELb0EEEvNS_16Flash_fwd_paramsE
        .type           _ZN5flash16flash_fwd_kernelI23Flash_fwd_kernel_traitsILi96ELi128ELi64ELi4ELb0ELb0EN7cutlass6half_tE19Flash_kernel_traitsILi96ELi128ELi64ELi4ES3_EELb0ELb0ELb1ELb0ELb0ELb0ELb1ELb0EEEvNS_16Flash_fwd_paramsE,@function
        .size           _ZN5flash16flash_fwd_kernelI23Flash_fwd_kernel_traitsILi96ELi128ELi64ELi4ELb0ELb0EN7cutlass6half_tE19Flash_kernel_traitsILi96ELi128ELi64ELi4ES3_EELb0ELb0ELb1ELb0ELb0ELb0ELb1ELb0EEEvNS_16Flash_fwd_paramsE,(.L_x_1047 - _ZN5flash16flash_fwd_kernelI23Flash_fwd_kernel_traitsILi96ELi128ELi64ELi4ELb0ELb0EN7cutlass6half_tE19Flash_kernel_traitsILi96ELi128ELi64ELi4ES3_EELb0ELb0ELb1ELb0ELb0ELb0ELb1ELb0EEEvNS_16Flash_fwd_paramsE)
        .other          _ZN5flash16flash_fwd_kernelI23Flash_fwd_kernel_traitsILi96ELi128ELi64ELi4ELb0ELb0EN7cutlass6half_tE19Flash_kernel_traitsILi96ELi128ELi64ELi4ES3_EELb0ELb0ELb1ELb0ELb0ELb0ELb1ELb0EEEvNS_16Flash_fwd_paramsE,@"STO_CUDA_ENTRY STV_DEFAULT"
_ZN5flash16flash_fwd_kernelI23Flash_fwd_kernel_traitsILi96ELi128ELi64ELi4ELb0ELb0EN7cutlass6half_tE19Flash_kernel_traitsILi96ELi128ELi64ELi4ES3_EELb0ELb0ELb1ELb0ELb0ELb0ELb1ELb0EEEvNS_16Flash_fwd_paramsE:
.text._ZN5flash16flash_fwd_kernelI23Flash_fwd_kernel_traitsILi96ELi128ELi64ELi4ELb0ELb0EN7cutlass6half_tE19Flash_kernel_traitsILi96ELi128ELi64ELi4ES3_EELb0ELb0ELb1ELb0ELb0ELb0ELb1ELb0EEEvNS_16Flash_fwd_paramsE:
        /* <DEDUP_REMOVED lines=36> */
.L_x_840:
[----:B----4-:R-:W-:Y:S02]  /*0240*/  MOV R0, c[0x0][0x218] ;  /* 0x0000860000007a02 */ /* 0x010fe40000000f00 */
.L_x_841:
        /* <DEDUP_REMOVED lines=29> */
[----:B------:R1:W-:Y:S01]  /*0420*/  STL [R1], R160 ;  /* 0x000000a001007387 */ /* 0x0003e20000100800 */
        /* <DEDUP_REMOVED lines=72> */
.L_x_844:
[----:B------:R-:W-:Y:S05]  /*08b0*/  BSYNC B0 ;  /* 0x0000000000007941 */ /* 0x000fea0003800000 */
.L_x_843:
        /* <DEDUP_REMOVED lines=20> */
.L_x_846:
[----:B------:R-:W-:Y:S05]  /*0a00*/  BSYNC B0 ;  /* 0x0000000000007941 */ /* 0x000fea0003800000 */
.L_x_845:
        /* <DEDUP_REMOVED lines=20> */
.L_x_848:
[----:B------:R-:W-:Y:S05]  /*0b50*/  BSYNC B0 ;  /* 0x0000000000007941 */ /* 0x000fea0003800000 */
.L_x_847:
        /* <DEDUP_REMOVED lines=20> */
.L_x_850:
[----:B------:R-:W-:Y:S05]  /*0ca0*/  BSYNC B0 ;  /* 0x0000000000007941 */ /* 0x000fea0003800000 */
.L_x_849:
        /* <DEDUP_REMOVED lines=35> */
.L_x_842:
        /* <DEDUP_REMOVED lines=27> */
.L_x_851:
        /* <DEDUP_REMOVED lines=42> */
.L_x_852:
        /* <DEDUP_REMOVED lines=109> */
.L_x_854:
[----:B------:R-:W-:Y:S05]  /*1a00*/  BSYNC B0 ;  /* 0x0000000000007941 */ /* 0x000fea0003800000 */
.L_x_853:
        /* <DEDUP_REMOVED lines=37> */
.L_x_856:
[----:B------:R-:W-:Y:S05]  /*1c60*/  BSYNC B0 ;  /* 0x0000000000007941 */ /* 0x000fea0003800000 */
.L_x_855:
        /* <DEDUP_REMOVED lines=37> */
.L_x_858:
[----:B------:R-:W-:Y:S05]  /*1ec0*/  BSYNC B0 ;  /* 0x0000000000007941 */ /* 0x000fea0003800000 */
.L_x_857:
        /* <DEDUP_REMOVED lines=40> */
.L_x_860:
[----:B------:R-:W-:Y:S05]  /*2150*/  BSYNC B0 ;  /* 0x0000000000007941 */ /* 0x000fea0003800000 */
.L_x_859:
        /* <DEDUP_REMOVED lines=42> */
.L_x_862:
[----:B------:R-:W-:Y:S05]  /*2400*/  BSYNC B0 ;  /* 0x0000000000007941 */ /* 0x000fea0003800000 */
.L_x_861:
        /* <DEDUP_REMOVED lines=37> */
.L_x_864:
[----:B------:R-:W-:Y:S05]  /*2660*/  BSYNC B0 ;  /* 0x0000000000007941 */ /* 0x000fea0003800000 */
.L_x_863:
        /* <DEDUP_REMOVED lines=90> */
.L_x_866:
[----:B------:R-:W-:Y:S05]  /*2c10*/  BSYNC B0 ;  /* 0x0000000000007941 */ /* 0x000fea0003800000 */
.L_x_865:
        /* <DEDUP_REMOVED lines=39> */
.L_x_868:
[----:B------:R-:W-:Y:S05]  /*2e90*/  BSYNC B0 ;  /* 0x0000000000007941 */ /* 0x000fea0003800000 */
.L_x_867:
[----:B------:R-:W-:Y:S01]  /*2ea0*/  IMAD.SHL.U32 R224, R3, 0x2, RZ ;  /* 0x0000000203e07824 */ /* 0x000fe200078e00ff */
[----:B------:R-:W-:Y:S01]  /*2eb0*/  IADD3 R3, R78, 0x40, RZ ;  /* 0x000000404e037810 */ /* 0x000fe20007ffe0ff */
[----:B------:R-:W-:Y:S01]  /*2ec0*/  IMAD.SHL.U32 R221, R0, 0x2, RZ ;  /* 0x0000000200dd7824 */ /* 0x000fe200078e00ff */
[----:B------:R-:W0:Y:S01]  /*2ed0*/  LDGDEPBAR ;  /* 0x00000000000079af */ /* 0x000e220000000000 */
[----:B------:R-:W-:Y:S02]  /*2ee0*/  IMAD R225, R2, 0x2, R224 ;  /* 0x0000000202e17824 */ /* 0x000fe400078e02e0 */
[----:B------:R-:W-:Y:S01]  /*2ef0*/  IMAD R223, R4, 0x2, R221 ;  /* 0x0000000204df7824 */ /* 0x000fe200078e02dd */
[----:B---3--:R-:W-:Y:S01]  /*2f00*/  LDSM.16.M88.4 R16, [R224] ;  /* 0x00000000e010783b */ /* 0x008fe20000000200 */
[C---:B------:R-:W-:Y:S01]  /*2f10*/  IADD3 R4, R78.reuse, 0x8, RZ ;  /* 0x000000084e047810 */ /* 0x040fe20007ffe0ff */
[C---:B------:R-:W-:Y:S02]  /*2f20*/  IMAD.IADD R6, R78.reuse, 0x1, R120 ;  /* 0x000000014e067824 */ /* 0x040fe400078e0278 */
[----:B-1----:R-:W1:Y:S01]  /*2f30*/  LDSM.16.M88.4 R8, [R221+0x6000] ;  /* 0x00600000dd08783b */ /* 0x002e620000000200 */
[----:B------:R-:W-:-:S02]  /*2f40*/  IMAD.IADD R7, R78, 0x1, R79 ;  /* 0x000000014e077824 */ /* 0x000fc400078e024f */
[----:B------:R-:W-:Y:S01]  /*2f50*/  IMNMX R234, R6, R77, PT ;  /* 0x0000004d06ea7217 */ /* 0x000fe20003800200 */
[----:B------:R-:W3:Y:S02]  /*2f60*/  LDSM.16.M88.4 R12, [R224+0x1000] ;  /* 0x00100000e00c783b */ /* 0x000ee40000000200 */
[----:B------:R-:W-:Y:S02]  /*2f70*/  IMNMX R230, RZ, R7, !PT ;  /* 0x00000007ffe67217 */ /* 0x000fe40007800200 */
[----:B------:R-:W5:Y:S04]  /*2f80*/  LDSM.16.M88.4 R20, [R221+0x6400] ;  /* 0x00640000dd14783b */ /* 0x000f680000000200 */
[----:B--2---:R-:W2:Y:S04]  /*2f90*/  LDSM.16.M88.4 R40, [R221+0x6800] ;  /* 0x00680000dd28783b */ /* 0x004ea80000000200 */
[----:B------:R-:W4:Y:S04]  /*2fa0*/  LDSM.16.M88.4 R24, [R221+0x6c00] ;  /* 0x006c0000dd18783b */ /* 0x000f280000000200 */
[----:B------:R-:W-:Y:S04]  /*2fb0*/  LDSM.16.M88.4 R28, [R225] ;  /* 0x00000000e11c783b */ /* 0x000fe80000000200 */
[----:B------:R-:W2:Y:S04]  /*2fc0*/  LDSM.16.M88.4 R36, [R223+0x6000] ;  /* 0x00600000df24783b */ /* 0x000ea80000000200 */
[----:B------:R-:W-:Y:S04]  /*2fd0*/  LDSM.16.M88.4 R48, [R223+0x6800] ;  /* 0x00680000df30783b */ /* 0x000fe80000000200 */
[----:B------:R-:W-:Y:S04]  /*2fe0*/  LDSM.16.M88.4 R44, [R223+0x6400] ;  /* 0x00640000df2c783b */ /* 0x000fe80000000200 */
[----:B------:R-:W-:Y:S01]  /*2ff0*/  LDSM.16.M88.4 R56, [R223+0x6c00] ;  /* 0x006c0000df38783b */ /* 0x000fe20000000200 */
[-C--:B-1----:R-:W-:Y:S03]  /*3000*/  HMMA.16816.F32 R64, R16, R8.reuse, RZ ;  /* 0x000000081040723c */ /* 0x082fe600000018ff */
[----:B------:R-:W-:Y:S04]  /*3010*/  LDSM.16.M88.4 R68, [R221+0x7000] ;  /* 0x00700000dd44783b */ /* 0x000fe80000000200 */
[----:B------:R-:W-:Y:S01]  /*3020*/  LDSM.16.M88.4 R32, [R224+0x2000] ;  /* 0x00200000e020783b */ /* 0x000fe20000000200 */
[C---:B---3--:R-:W-:Y:S08]  /*3030*/  HMMA.16816.F32 R80, R12.reuse, R8, RZ ;  /* 0x000000080c50723c */ /* 0x048ff000000018ff */
[-C--:B------:R-:W-:Y:S08]  /*3040*/  HMMA.16816.F32 R116, R12, R10.reuse, RZ ;  /* 0x0000000a0c74723c */ /* 0x080ff000000018ff */
[----:B------:R-:W-:Y:S01]  /*3050*/  HMMA.16816.F32 R112, R16, R10, RZ ;  /* 0x0000000a1070723c */ /* 0x000fe200000018ff */
[----:B------:R-:W1:Y:S07]  /*3060*/  LDSM.16.M88.4 R8, [R225+0x1000] ;  /* 0x00100000e108783b */ /* 0x000e6e0000000200 */
[C---:B-----5:R-:W-:Y:S08]  /*3070*/  HMMA.16816.F32 R60, R12.reuse, R20, RZ ;  /* 0x000000140c3c723c */ /* 0x060ff000000018ff */
[C---:B--2---:R-:W-:Y:S08]  /*3080*/  HMMA.16816.F32 R52, R12.reuse, R40, RZ ;  /* 0x000000280c34723c */ /* 0x044ff000000018ff */
[C---:B----4-:R-:W-:Y:S08]  /*3090*/  HMMA.16816.F32 R92, R12.reuse, R24, RZ ;  /* 0x000000180c5c723c */ /* 0x050ff000000018ff */
[C---:B------:R-:W-:Y:S08]  /*30a0*/  HMMA.16816.F32 R108, R12.reuse, R22, RZ ;  /* 0x000000160c6c723c */ /* 0x040ff000000018ff */
[C---:B------:R-:W-:Y:S08]  /*30b0*/  HMMA.16816.F32 R104, R12.reuse, R42, RZ ;  /* 0x0000002a0c68723c */ /* 0x040ff000000018ff */
[----:B------:R-:W-:Y:S08]  /*30c0*/  HMMA.16816.F32 R88, R12, R26, RZ ;  /* 0x0000001a0c58723c */ /* 0x000ff000000018ff */
[C---:B------:R-:W-:Y:S08]  /*30d0*/  HMMA.16816.F32 R72, R16.reuse, R40, RZ ;  /* 0x000000281048723c */ /* 0x040ff000000018ff */
[C---:B------:R-:W-:Y:S08]  /*30e0*/  HMMA.16816.F32 R100, R16.reuse, R42, RZ ;  /* 0x0000002a1064723c */ /* 0x040ff000000018ff */
[C---:B------:R-:W-:Y:S08]  /*30f0*/  HMMA.16816.F32 R40, R16.reuse, R24, RZ ;  /* 0x000000181028723c */ /* 0x040ff000000018ff */
[----:B------:R-:W-:Y:S01]  /*3100*/  HMMA.16816.F32 R124, R16, R26, RZ ;  /* 0x0000001a107c723c */ /* 0x000fe200000018ff */
[----:B------:R-:W2:Y:S07]  /*3110*/  LDSM.16.M88.4 R24, [R224+0x3000] ;  /* 0x00300000e018783b */ /* 0x000eae0000000200 */
[----:B------:R-:W-:Y:S01]  /*3120*/  HMMA.16816.F32 R12, R28, R36, R64 ;  /* 0x000000241c0c723c */ /* 0x000fe20000001840 */
[----:B------:R-:W-:Y:S07]  /*3130*/  LDSM.16.M88.4 R64, [R223+0x7000] ;  /* 0x00700000df40783b */ /* 0x000fee0000000200 */
[C---:B------:R-:W-:Y:S08]  /*3140*/  HMMA.16816.F32 R84, R16.reuse, R20, RZ ;  /* 0x000000141054723c */ /* 0x040ff000000018ff */
[----:B------:R-:W-:Y:S01]  /*3150*/  HMMA.16816.F32 R96, R16, R22, RZ ;  /* 0x000000161060723c */ /* 0x000fe200000018ff */
[----:B------:R-:W3:Y:S07]  /*3160*/  LDSM.16.M88.4 R20, [R225+0x2000] ;  /* 0x00200000e114783b */ /* 0x000eee0000000200 */
[C---:B-1----:R-:W-:Y:S08]  /*3170*/  HMMA.16816.F32 R16, R8.reuse, R36, R80 ;  /* 0x000000240810723c */ /* 0x042ff00000001850 */
[C---:B------:R-:W-:Y:S08]  /*3180*/  HMMA.16816.F32 R128, R8.reuse, R50, R104 ;  /* 0x000000320880723c */ /* 0x040ff00000001868 */
[C---:B------:R-:W-:Y:S01]  /*3190*/  HMMA.16816.F32 R144, R8.reuse, R44, R60 ;  /* 0x0000002c0890723c */ /* 0x040fe2000000183c */
[----:B------:R-:W-:Y:S07]  /*31a0*/  LDSM.16.M88.4 R60, [R221+0x7c00] ;  /* 0x007c0000dd3c783b */ /* 0x000fee0000000200 */
[C---:B------:R-:W-:Y:S01]  /*31b0*/  HMMA.16816.F32 R152, R8.reuse, R48, R52 ;  /* 0x000000300898723c */ /* 0x040fe20000001834 */
[----:B------:R-:W-:Y:S07]  /*31c0*/  LDSM.16.M88.4 R52, [R221+0x8000] ;  /* 0x00800000dd34783b */ /* 0x000fee0000000200 */
[C---:B------:R-:W-:Y:S08]  /*31d0*/  HMMA.16816.F32 R148, R8.reuse, R56, R92 ;  /* 0x000000380894723c */ /* 0x040ff0000000185c */
[C---:B------:R-:W-:Y:S08]  /*31e0*/  HMMA.16816.F32 R116, R8.reuse, R38, R116 ;  /* 0x000000260874723c */ /* 0x040ff00000001874 */
[C---:B------:R-:W-:Y:S08]  /*31f0*/  HMMA.16816.F32 R140, R8.reuse, R46, R108 ;  /* 0x0000002e088c723c */ /* 0x040ff0000000186c */
[----:B------:R-:W-:Y:S01]  /*3200*/  HMMA.16816.F32 R104, R8, R58, R88 ;  /* 0x0000003a0868723c */ /* 0x000fe20000001858 */
[----:B------:R-:W1:Y:S07]  /*3210*/  LDSM.16.M88.4 R8, [R225+0x3000] ;  /* 0x00300000e108783b */ /* 0x000e6e0000000200 */
[----:B------:R-:W-:Y:S08]  /*3220*/  HMMA.16816.F32 R12, R32, R68, R12 ;  /* 0x00000044200c723c */ /* 0x000ff0000000180c */
[C---:B------:R-:W-:Y:S01]  /*3230*/  HMMA.16816.F32 R108, R28.reuse, R56, R40 ;  /* 0x000000381c6c723c */ /* 0x040fe20000001828 */
[----:B------:R-:W4:Y:S07]  /*3240*/  LDSM.16.M88.4 R40, [R224+0x4000] ;  /* 0x00400000e028783b */ /* 0x000f2e0000000200 */
[----:B------:R-:W-:Y:S08]  /*3250*/  HMMA.16816.F32 R136, R28, R48, R72 ;  /* 0x000000301c88723c */ /* 0x000ff00000001848 */
[----:B--2---:R-:W-:Y:S01]  /*3260*/  HMMA.16816.F32 R72, R24, R68, R16 ;  /* 0x000000441848723c */ /* 0x004fe20000001810 */
[----:B------:R-:W-:Y:S07]  /*3270*/  LDSM.16.M88.4 R16, [R225+0x4000] ;  /* 0x00400000e110783b */ /* 0x000fee0000000200 */
[C---:B------:R-:W-:Y:S01]  /*3280*/  HMMA.16816.F32 R80, R28.reuse, R38, R112 ;  /* 0x000000261c50723c */ /* 0x040fe20000001870 */
[----:B------:R-:W-:Y:S07]  /*3290*/  LDSM.16.M88.4 R36, [R224+0x5000] ;  /* 0x00500000e024783b */ /* 0x000fee0000000200 */
[C---:B------:R-:W-:Y:S08]  /*32a0*/  HMMA.16816.F32 R132, R28.reuse, R44, R84 ;  /* 0x0000002c1c84723c */ /* 0x040ff00000001854 */
[C---:B------:R-:W-:Y:S01]  /*32b0*/  HMMA.16816.F32 R96, R28.reuse, R46, R96 ;  /* 0x0000002e1c60723c */ /* 0x040fe20000001860 */
[----:B------:R-:W-:Y:S07]  /*32c0*/  LDSM.16.M88.4 R44, [R221+0x7800] ;  /* 0x00780000dd2c783b */ /* 0x000fee0000000200 */
[----:B------:R-:W-:Y:S01]  /*32d0*/  HMMA.16816.F32 R100, R28, R50, R100 ;  /* 0x000000321c64723c */ /* 0x000fe20000001864 */
[----:B------:R-:W2:Y:S07]  /*32e0*/  LDSM.16.M88.4 R48, [R221+0x7400] ;  /* 0x00740000dd30783b */ /* 0x000eae0000000200 */
[----:B---3--:R-:W-:Y:S08]  /*32f0*/  HMMA.16816.F32 R12, R20, R64, R12 ;  /* 0x00000040140c723c */ /* 0x008ff0000000180c */
[----:B------:R-:W-:Y:S01]  /*3300*/  HMMA.16816.F32 R112, R28, R58, R124 ;  /* 0x0000003a1c70723c */ /* 0x000fe2000000187c */
[----:B------:R-:W3:Y:S04]  /*3310*/  LDSM.16.M88.4 R28, [R223+0x8000] ;  /* 0x00800000df1c783b */ /* 0x000ee80000000200 */
[----:B------:R-:W-:Y:S03]  /*3320*/  LDSM.16.M88.4 R56, [R223+0x7400] ;  /* 0x00740000df38783b */ /* 0x000fe60000000200 */
[----:B-1----:R-:W-:Y:S08]  /*3330*/  HMMA.16816.F32 R72, R8, R64, R72 ;  /* 0x000000400848723c */ /* 0x002ff00000001848 */
[-C--:B------:R-:W-:Y:S08]  /*3340*/  HMMA.16816.F32 R80, R32, R70.reuse, R80 ;  /* 0x000000462050723c */ /* 0x080ff00000001850 */
[----:B------:R-:W-:Y:S08]  /*3350*/  HMMA.16816.F32 R88, R24, R70, R116 ;  /* 0x000000461858723c */ /* 0x000ff00000001874 */
[----:B----4-:R-:W-:Y:S01]  /*3360*/  HMMA.16816.F32 R68, R40, R52, R12 ;  /* 0x000000342844723c */ /* 0x010fe2000000180c */
[----:B------:R-:W1:Y:S07]  /*3370*/  LDSM.16.M88.4 R12, [R225+0x5000] ;  /* 0x00500000e10c783b */ /* 0x000e6e0000000200 */
[C---:B--2---:R-:W-:Y:S08]  /*3380*/  HMMA.16816.F32 R92, R24.reuse, R48, R144 ;  /* 0x00000030185c723c */ /* 0x044ff00000001890 */
[C---:B------:R-:W-:Y:S08]  /*3390*/  HMMA.16816.F32 R152, R24.reuse, R44, R152 ;  /* 0x0000002c1898723c */ /* 0x040ff00000001898 */
[C---:B------:R-:W-:Y:S08]  /*33a0*/  HMMA.16816.F32 R148, R24.reuse, R60, R148 ;  /* 0x0000003c1894723c */ /* 0x040ff00000001894 */
[C---:B------:R-:W-:Y:S08]  /*33b0*/  HMMA.16816.F32 R140, R24.reuse, R50, R140 ;  /* 0x00000032188c723c */ /* 0x040ff0000000188c */
[C---:B------:R-:W-:Y:S08]  /*33c0*/  HMMA.16816.F32 R128, R24.reuse, R46, R128 ;  /* 0x0000002e1880723c */ /* 0x040ff00000001880 */
[----:B------:R-:W-:Y:S08]  /*33d0*/  HMMA.16816.F32 R116, R24, R62, R104 ;  /* 0x0000003e1874723c */ /* 0x000ff00000001868 */
[----:B------:R-:W-:Y:S08]  /*33e0*/  HMMA.16816.F32 R24, R36, R52, R72 ;  /* 0x000000342418723c */ /* 0x000ff00000001848 */
[----:B------:R-:W-:Y:S08]  /*33f0*/  HMMA.16816.F32 R72, R20, R66, R80 ;  /* 0x000000421448723c */ /* 0x000ff00000001850 */
[----:B---3--:R-:W-:Y:S08]  /*3400*/  HMMA.16816.F32 R84, R16, R28, R68 ;  /* 0x0000001c1054723c */ /* 0x008ff00000001844 */
[C---:B------:R-:W-:Y:S08]  /*3410*/  HMMA.16816.F32 R68, R32.reuse, R48, R132 ;  /* 0x000000302044723c */ /* 0x040ff00000001884 */
[----:B------:R-:W-:Y:S08]  /*3420*/  HMMA.16816.F32 R96, R32, R50, R96 ;  /* 0x000000322060723c */ /* 0x000ff00000001860 */
[----:B------:R-:W-:Y:S01]  /*3430*/  HMMA.16816.F32 R48, R8, R66, R88 ;  /* 0x000000420830723c */ /* 0x000fe20000001858 */
[----:B------:R-:W-:-:S04]  /*3440*/  FMUL.FTZ R0, R84, c[0x0][0x2ec] ;  /* 0x0000bb0054007a20 */ /* 0x000fc80000410000 */
[----:B------:R2:W-:Y:S03]  /*3450*/  MUFU.TANH R132, R0 ;  /* 0x0000000000847308 */ /* 0x0005e60000002400 */
[C---:B------:R-:W-:Y:S08]  /*3460*/  HMMA.16816.F32 R104, R32.reuse, R44, R136 ;  /* 0x0000002c2068723c */ /* 0x040ff00000001888 */
[----:B------:R-:W-:Y:S01]  /*3470*/  HMMA.16816.F32 R100, R32, R46, R100 ;  /* 0x0000002e2064723c */ /* 0x000fe20000001864 */
[----:B------:R-:W3:Y:S01]  /*3480*/  LDSM.16.M88.4 R44, [R221+0x8400] ;  /* 0x00840000dd2c783b */ /* 0x000ee20000000200 */
[----:B--2---:R-:W-:-:S06]  /*3490*/  FMUL.FTZ R0, R85, c[0x0][0x2ec] ;  /* 0x0000bb0055007a20 */ /* 0x004fcc0000410000 */
[----:B-1----:R-:W-:Y:S01]  /*34a0*/  HMMA.16816.F32 R80, R12, R28, R24 ;  /* 0x0000001c0c50723c */ /* 0x002fe20000001818 */
[----:B------:R1:W-:Y:S07]  /*34b0*/  MUFU.TANH R127, R0 ;  /* 0x00000000007f7308 */ /* 0x0003ee0000002400 */
[----:B------:R-:W-:Y:S08]  /*34c0*/  HMMA.16816.F32 R24, R40, R54, R72 ;  /* 0x000000362818723c */ /* 0x000ff00000001848 */
[----:B------:R-:W-:Y:S01]  /*34d0*/  HMMA.16816.F32 R64, R20, R56, R68 ;  /* 0x000000381440723c */ /* 0x000fe20000001844 */
[----:B-1----:R-:W-:-:S04]  /*34e0*/  FMUL.FTZ R0, R86, c[0x0][0x2ec] ;  /* 0x0000bb0056007a20 */ /* 0x002fc80000410000 */
[----:B------:R1:W2:Y:S03]  /*34f0*/  MUFU.TANH R126, R0 ;  /* 0x00000000007e7308 */ /* 0x0002a60000002400 */
[----:B------:R-:W-:Y:S01]  /*3500*/  HMMA.16816.F32 R68, R36, R54, R48 ;  /* 0x000000362444723c */ /* 0x000fe20000001830 */
[----:B------:R-:W4:Y:S07]  /*3510*/  LDSM.16.M88.4 R48, [R223+0x8400] ;  /* 0x00840000df30783b */ /* 0x000f2e0000000200 */
[----:B------:R-:W-:Y:S01]  /*3520*/  HMMA.16816.F32 R72, R8, R56, R92 ;  /* 0x000000380848723c */ /* 0x000fe2000000185c */
[----:B-1----:R-:W-:-:S07]  /*3530*/  FMUL.FTZ R0, R87, c[0x0][0x2ec] ;  /* 0x0000bb0057007a20 */ /* 0x002fce0000410000 */
[----:B------:R-:W-:Y:S01]  /*3540*/  HMMA.16816.F32 R84, R16, R30, R24 ;  /* 0x0000001e1054723c */ /* 0x000fe20000001818 */
[----:B------:R1:W-:Y:S01]  /*3550*/  MUFU.TANH R125, R0 ;  /* 0x00000000007d7308 */ /* 0x0003e20000002400 */
[----:B------:R-:W5:Y:S06]  /*3560*/  LDSM.16.M88.4 R24, [R223+0x7800] ;  /* 0x00780000df18783b */ /* 0x000f6c0000000200 */
[----:B---3--:R-:W-:Y:S08]  /*3570*/  HMMA.16816.F32 R64, R40, R44, R64 ;  /* 0x0000002c2840723c */ /* 0x008ff00000001840 */
[----:B------:R-:W-:Y:S01]  /*3580*/  HMMA.16816.F32 R88, R32, R62, R112 ;  /* 0x0000003e2058723c */ /* 0x000fe20000001870 */
[----:B-1----:R-:W-:-:S04]  /*3590*/  FMUL.FTZ R0, R80, c[0x0][0x2ec] ;  /* 0x0000bb0050007a20 */ /* 0x002fc80000410000 */
[----:B------:R1:W3:Y:S03]  /*35a0*/  MUFU.TANH R124, R0 ;  /* 0x00000000007c7308 */ /* 0x0002e60000002400 */
[----:B------:R-:W-:Y:S08]  /*35b0*/  HMMA.16816.F32 R108, R32, R60, R108 ;  /* 0x0000003c206c723c */ /* 0x000ff0000000186c */
[----:B------:R-:W-:Y:S01]  /*35c0*/  HMMA.16816.F32 R32, R12, R30, R68 ;  /* 0x0000001e0c20723c */ /* 0x000fe20000001844 */
[----:B------:R-:W2:Y:S01]  /*35d0*/  LDSM.16.M88.4 R28, [R223+0x7c00] ;  /* 0x007c0000df1c783b */ /* 0x000ea20000000200 */
[----:B-1----:R-:W-:-:S06]  /*35e0*/  FMUL.FTZ R0, R81, c[0x0][0x2ec] ;  /* 0x0000bb0051007a20 */ /* 0x002fcc0000410000 */
[----:B------:R-:W-:Y:S01]  /*35f0*/  HMMA.16816.F32 R52, R36, R44, R72 ;  /* 0x0000002c2434723c */ /* 0x000fe20000001848 */
[----:B------:R1:W1:Y:S07]  /*3600*/  MUFU.TANH R123, R0 ;  /* 0x00000000007b7308 */ /* 0x00026e0000002400 */
[-C--:B------:R-:W-:Y:S08]  /*3610*/  HMMA.16816.F32 R68, R8, R58.reuse, R140 ;  /* 0x0000003a0844723c */ /* 0x080ff0000000188c */
[----:B------:R-:W-:Y:S01]  /*3620*/  HMMA.16816.F32 R56, R20, R58, R96 ;  /* 0x0000003a1438723c */ /* 0x000fe20000001860 */
[----:B-1----:R-:W-:-:S04]  /*3630*/  FMUL.FTZ R0, R82, c[0x0][0x2ec] ;  /* 0x0000bb0052007a20 */ /* 0x002fc80000410000 */
[----:B------:R1:W-:Y:S03]  /*3640*/  MUFU.TANH R114, R0 ;  /* 0x0000000000727308 */ /* 0x0003e60000002400 */
[-C--:B----4-:R-:W-:Y:S08]  /*3650*/  HMMA.16816.F32 R64, R16, R48.reuse, R64 ;  /* 0x000000301040723c */ /* 0x090ff00000001840 */
[----:B------:R-:W-:Y:S01]  /*3660*/  HMMA.16816.F32 R60, R12, R48, R52 ;  /* 0x000000300c3c723c */ /* 0x000fe20000001834 */
[----:B-1----:R-:W-:-:S07]  /*3670*/  FMUL.FTZ R0, R83, c[0x0][0x2ec] ;  /* 0x0000bb0053007a20 */ /* 0x002fce0000410000 */
[----:B------:R-:W-:Y:S01]  /*3680*/  HMMA.16816.F32 R52, R40, R46, R56 ;  /* 0x0000002e2834723c */ /* 0x000fe20000001838 */
[----:B------:R1:W4:Y:S01]  /*3690*/  MUFU.TANH R115, R0 ;  /* 0x0000000000737308 */ /* 0x0003220000002400 */
[----:B------:R-:W-:Y:S06]  /*36a0*/  LDSM.16.M88.4 R56, [R223+0x8800] ;  /* 0x00880000df38783b */ /* 0x000fec0000000200 */
[C---:B-----5:R-:W-:Y:S08]  /*36b0*/  HMMA.16816.F32 R72, R8.reuse, R24, R152 ;  /* 0x000000180848723c */ /* 0x060ff00000001898 */
[----:B------:R-:W-:Y:S01]  /*36c0*/  HMMA.16816.F32 R80, R8, R26, R128 ;  /* 0x0000001a0850723c */ /* 0x000fe20000001880 */
[----:B-1----:R-:W-:-:S04]  /*36d0*/  FMUL.FTZ R0, R84, c[0x0][0x2ec] ;  /* 0x0000bb0054007a20 */ /* 0x002fc80000410000 */
[----:B------:R1:W5:Y:S03]  /*36e0*/  MUFU.TANH R113, R0 ;  /* 0x0000000000717308 */ /* 0x0003660000002400 */
[----:B--2---:R-:W-:Y:S08]  /*36f0*/  HMMA.16816.F32 R92, R8, R30, R116 ;  /* 0x0000001e085c723c */ /* 0x004ff00000001874 */
        /* <DEDUP_REMOVED lines=8> */
[----:B------:R-:W-:Y:S01]  /*3780*/  HMMA.16816.F32 R48, R12, R50, R44 ;  /* 0x000000320c30723c */ /* 0x000fe2000000182c */
[----:B-1----:R-:W-:-:S07]  /*3790*/  FMUL.FTZ R0, R87, c[0x0][0x2ec] ;  /* 0x0000bb0057007a20 */ /* 0x002fce0000410000 */
[----:B------:R-:W-:Y:S01]  /*37a0*/  HMMA.16816.F32 R84, R8, R28, R148 ;  /* 0x0000001c0854723c */ /* 0x000fe20000001894 */
[----:B------:R-:W1:Y:S01]  /*37b0*/  LDSM.16.M88.4 R8, [R221+0x8800] ;  /* 0x00880000dd08783b */ /* 0x000e620000000200 */
[----:B------:R2:W-:Y:S11]  /*37c0*/  MUFU.TANH R121, R0 ;  /* 0x0000000000797308 */ /* 0x0005f60000002400 */
[----:B------:R-:W-:Y:S03]  /*37d0*/  @!UPT UIADD3 URZ, URZ, URZ, URZ ;  /* 0x0000003f3f3ff290 */ /* 0x000fe6000fffe03f */
[----:B------:R-:W-:Y:S02]  /*37e0*/  FMUL.FTZ R6, R51, c[0x0][0x2ec] ;  /* 0x0000bb0033067a20 */ /* 0x000fe40000410000 */
[----:B--2---:R-:W-:-:S04]  /*37f0*/  FMUL.FTZ R0, R32, c[0x0][0x2ec] ;  /* 0x0000bb0020007a20 */ /* 0x004fc80000410000 */
[----:B------:R2:W1:Y:S02]  /*3800*/  MUFU.TANH R97, R0 ;  /* 0x0000000000617308 */ /* 0x0004640000002400 */
[----:B--2---:R-:W-:Y:S01]  /*3810*/  FMUL.FTZ R0, R33, c[0x0][0x2ec] ;  /* 0x0000bb0021007a20 */ /* 0x004fe20000410000 */
[----:B-1----:R-:W-:Y:S05]  /*3820*/  HMMA.16816.F32 R44, R36, R8, R72 ;  /* 0x00000008242c723c */ /* 0x002fea0000001848 */
[----:B------:R1:W-:Y:S02]  /*3830*/  MUFU.TANH R112, R0 ;  /* 0x0000000000707308 */ /* 0x0003e40000002400 */
[----:B-1----:R-:W-:-:S06]  /*3840*/  FMUL.FTZ R0, R34, c[0x0][0x2ec] ;  /* 0x0000bb0022007a20 */ /* 0x002fcc0000410000 */
[----:B------:R1:W-:Y:S02]  /*3850*/  MUFU.TANH R96, R0 ;  /* 0x0000000000607308 */ /* 0x0003e40000002400 */
[----:B-1----:R-:W-:Y:S02]  /*3860*/  FMUL.FTZ R0, R35, c[0x0][0x2ec] ;  /* 0x0000bb0023007a20 */ /* 0x002fe40000410000 */
[----:B------:R-:W-:Y:S04]  /*3870*/  HMMA.16816.F32 R32, R20, R24, R104 ;  /* 0x000000181420723c */ /* 0x000fe80000001868 */
[----:B------:R1:W2:Y:S03]  /*3880*/  MUFU.TANH R98, R0 ;  /* 0x0000000000627308 */ /* 0x0002a60000002400 */
[----:B------:R-:W-:-:S02]  /*3890*/  IMAD.IADD R24, R4, 0x1, R79 ;  /* 0x0000000104187824 */ /* 0x000fc400078e024f */
[----:B------:R-:W-:-:S03]  /*38a0*/  IMAD.IADD R4, R4, 0x1, R120 ;  /* 0x0000000104047824 */ /* 0x000fc600078e0278 */
[----:B------:R-:W-:Y:S02]  /*38b0*/  IMNMX R229, RZ, R24, !PT ;  /* 0x00000018ffe57217 */ /* 0x000fe40007800200 */
[----:B------:R-:W-:Y:S01]  /*38c0*/  IMNMX R233, R4, R77, PT ;  /* 0x0000004d04e97217 */ /* 0x000fe20003800200 */
[----:B------:R-:W-:Y:S02]  /*38d0*/  FMUL.FTZ R4, R50, c[0x0][0x2ec] ;  /* 0x0000bb0032047a20 */ /* 0x000fe40000410000 */
[----:B-1----:R-:W-:Y:S02]  /*38e0*/  FMUL.FTZ R0, R64, c[0x0][0x2ec] ;  /* 0x0000bb0040007a20 */ /* 0x002fe40000410000 */
[----:B------:R-:W-:Y:S08]  /*38f0*/  MUFU.TANH R107, R4 ;  /* 0x00000004006b7308 */ /* 0x000ff00000002400 */
[----:B------:R1:W1:Y:S02]  /*3900*/  MUFU.TANH R149, R0 ;  /* 0x0000000000957308 */ /* 0x0002640000002400 */
[----:B-1----:R-:W-:-:S06]  /*3910*/  FMUL.FTZ R0, R65, c[0x0][0x2ec] ;  /* 0x0000bb0041007a20 */ /* 0x002fcc0000410000 */
[----:B------:R1:W-:Y:S02]  /*3920*/  MUFU.TANH R148, R0 ;  /* 0x0000000000947308 */ /* 0x0003e40000002400 */
[----:B-1----:R-:W-:-:S06]  /*3930*/  FMUL.FTZ R0, R66, c[0x0][0x2ec] ;  /* 0x0000bb0042007a20 */ /* 0x002fcc0000410000 */
[----:B------:R1:W1:Y:S02]  /*3940*/  MUFU.TANH R153, R0 ;  /* 0x0000000000997308 */ /* 0x0002640000002400 */
[----:B-1----:R-:W-:Y:S02]  /*3950*/  FMUL.FTZ R0, R67, c[0x0][0x2ec] ;  /* 0x0000bb0043007a20 */ /* 0x002fe40000410000 */
[----:B------:R-:W-:Y:S04]  /*3960*/  HMMA.16816.F32 R64, R20, R26, R100 ;  /* 0x0000001a1440723c */ /* 0x000fe80000001864 */
[----:B------:R1:W-:Y:S04]  /*3970*/  MUFU.TANH R166, R0 ;  /* 0x0000000000a67308 */ /* 0x0003e80000002400 */
[----:B------:R-:W-:Y:S07]  /*3980*/  HMMA.16816.F32 R20, R40, R8, R32 ;  /* 0x000000082814723c */ /* 0x000fee0000001820 */
[----:B------:R-:W-:-:S02]  /*3990*/  FMUL.FTZ R8, R55, c[0x0][0x2ec] ;  /* 0x0000bb0037087a20 */ /* 0x000fc40000410000 */
[C---:B------:R-:W-:Y:S02]  /*39a0*/  IMAD.IADD R9, R3.reuse, 0x1, R79 ;  /* 0x0000000103097824 */ /* 0x040fe400078e024f */
[----:B-1----:R-:W-:Y:S01]  /*39b0*/  FMUL.FTZ R0, R60, c[0x0][0x2ec] ;  /* 0x0000bb003c007a20 */ /* 0x002fe20000410000 */
[----:B------:R-:W-:Y:S01]  /*39c0*/  MUFU.TANH R139, R8 ;  /* 0x00000008008b7308 */ /* 0x000fe20000002400 */
[----:B------:R-:W-:Y:S01]  /*39d0*/  IMAD.IADD R3, R3, 0x1, R120 ;  /* 0x0000000103037824 */ /* 0x000fe200078e0278 */
[----:B------:R-:W-:Y:S02]  /*39e0*/  IMNMX R228, RZ, R9, !PT ;  /* 0x00000009ffe47217 */ /* 0x000fe40007800200 */
[----:B------:R-:W-:Y:S02]  /*39f0*/  HMMA.16816.F32 R32, R40, R10, R64 ;  /* 0x0000000a2820723c */ /* 0x000fe40000001840 */
[----:B------:R-:W-:Y:S01]  /*3a00*/  IMNMX R232, R3, R77, PT ;  /* 0x0000004d03e87217 */ /* 0x000fe20003800200 */
[----:B------:R-:W-:Y:S01]  /*3a10*/  FMUL.FTZ R3, R49, c[0x0][0x2ec] ;  /* 0x0000bb0031037a20 */ /* 0x000fe20000410000 */
[----:B------:R1:W1:Y:S04]  /*3a20*/  MUFU.TANH R106, R0 ;  /* 0x00000000006a7308 */ /* 0x0002680000002400 */
[----:B------:R-:W-:Y:S07]  /*3a30*/  HMMA.16816.F32 R28, R16, R56, R20 ;  /* 0x00000038101c723c */ /* 0x000fee0000001814 */
[----:B------:R-:W-:-:S04]  /*3a40*/  FMUL.FTZ R20, R48, c[0x0][0x2ec] ;  /* 0x0000bb0030147a20 */ /* 0x000fc80000410000 */
[----:B------:R2:W-:Y:S01]  /*3a50*/  MUFU.TANH R100, R20 ;  /* 0x0000001400647308 */ /* 0x0005e20000002400 */
[----:B-1----:R-:W-:-:S07]  /*3a60*/  FMUL.FTZ R0, R61, c[0x0][0x2ec] ;  /* 0x0000bb003d007a20 */ /* 0x002fce0000410000 */
[----:B------:R1:W-:Y:S05]  /*3a70*/  MUFU.TANH R101, R0 ;  /* 0x0000000000657308 */ /* 0x0003ea0000002400 */
[----:B------:R-:W-:Y:S02]  /*3a80*/  FMUL.FTZ R4, R28, c[0x0][0x2ec] ;  /* 0x0000bb001c047a20 */ /* 0x000fe40000410000 */
[----:B------:R-:W-:Y:S01]  /*3a90*/  FMUL.FTZ R24, R29, c[0x0][0x2ec] ;  /* 0x0000bb001d187a20 */ /* 0x000fe20000410000 */
[----:B--2---:R-:W-:Y:S01]  /*3aa0*/  HMMA.16816.F32 R20, R12, R56, R44 ;  /* 0x000000380c14723c */ /* 0x004fe2000000182c */
[----:B------:R-:W-:Y:S01]  /*3ab0*/  MUFU.TANH R75, R4 ;  /* 0x00000004004b7308 */ /* 0x000fe20000002400 */
[----:B------:R-:W-:-:S02]  /*3ac0*/  FMUL.FTZ R7, R30, c[0x0][0x2ec] ;  /* 0x0000bb001e077a20 */ /* 0x000fc40000410000 */
[----:B-1----:R-:W-:-:S05]  /*3ad0*/  FMUL.FTZ R0, R62, c[0x0][0x2ec] ;  /* 0x0000bb003e007a20 */ /* 0x002fca0000410000 */
[----:B------:R-:W-:Y:S08]  /*3ae0*/  MUFU.TANH R74, R7 ;  /* 0x00000007004a7308 */ /* 0x000ff00000002400 */
[----:B------:R1:W2:Y:S02]  /*3af0*/  MUFU.TANH R137, R0 ;  /* 0x0000000000897308 */ /* 0x0002a40000002400 */
[----:B-1----:R-:W-:-:S06]  /*3b00*/  FMUL.FTZ R0, R63, c[0x0][0x2ec] ;  /* 0x0000bb003f007a20 */ /* 0x002fcc0000410000 */
[----:B------:R1:W1:Y:S02]  /*3b10*/  MUFU.TANH R136, R0 ;  /* 0x0000000000887308 */ /* 0x0002640000002400 */
[----:B-1----:R-:W-:-:S06]  /*3b20*/  FMUL.FTZ R0, R52, c[0x0][0x2ec] ;  /* 0x0000bb0034007a20 */ /* 0x002fcc0000410000 */
[----:B------:R1:W1:Y:S02]  /*3b30*/  MUFU.TANH R152, R0 ;  /* 0x0000000000987308 */ /* 0x0002640000002400 */
[----:B-1----:R-:W-:-:S06]  /*3b40*/  FMUL.FTZ R0, R53, c[0x0][0x2ec] ;  /* 0x0000bb0035007a20 */ /* 0x002fcc0000410000 */
[----:B------:R1:W-:Y:S02]  /*3b50*/  MUFU.TANH R138, R0 ;  /* 0x00000000008a7308 */ /* 0x0003e40000002400 */
[----:B-1----:R-:W-:Y:S02]  /*3b60*/  FMUL.FTZ R0, R54, c[0x0][0x2ec] ;  /* 0x0000bb0036007a20 */ /* 0x002fe40000410000 */
[----:B------:R-:W-:Y:S04]  /*3b70*/  HMMA.16816.F32 R52, R36, R10, R80 ;  /* 0x0000000a2434723c */ /* 0x000fe80000001850 */
[----:B------:R1:W1:Y:S02]  /*3b80*/  MUFU.TANH R167, R0 ;  /* 0x0000000000a77308 */ /* 0x0002640000002400 */
[----:B-1----:R-:W-:-:S05]  /*3b90*/  IADD3 R0, R78, 0x48, RZ ;  /* 0x000000484e007810 */ /* 0x002fca0007ffe0ff */
[C---:B------:R-:W-:Y:S02]  /*3ba0*/  IMAD.IADD R8, R0.reuse, 0x1, R79 ;  /* 0x0000000100087824 */ /* 0x040fe400078e024f */
[----:B------:R-:W-:Y:S01]  /*3bb0*/  IMAD.IADD R0, R0, 0x1, R120 ;  /* 0x0000000100007824 */ /* 0x000fe200078e0278 */
[----:B------:R1:W-:Y:S02]  /*3bc0*/  MUFU.TANH R79, R3 ;  /* 0x00000003004f7308 */ /* 0x0003e40000002400 */
[----:B------:R-:W-:Y:S02]  /*3bd0*/  IMNMX R227, RZ, R8, !PT ;  /* 0x00000008ffe37217 */ /* 0x000fe40007800200 */
[----:B------:R-:W2:Y:S01]  /*3be0*/  LDSM.16.M88.4 R8, [R221+0x8c00] ;  /* 0x008c0000dd08783b */ /* 0x000ea20000000200 */
[----:B------:R-:W-:Y:S01]  /*3bf0*/  IMNMX R231, R0, R77, PT ;  /* 0x0000004d00e77217 */ /* 0x000fe20003800200 */
[----:B------:R-:W-:Y:S02]  /*3c00*/  IMAD R0, R76, 0x40, R164 ;  /* 0x000000404c007824 */ /* 0x000fe400078e02a4 */
[----:B------:R3:W2:Y:S03]  /*3c10*/  MUFU.TANH R76, R6 ;  /* 0x00000006004c7308 */ /* 0x0006a60000002400 */
[----:B------:R-:W-:-:S02]  /*3c20*/  ISETP.GE.AND P2, PT, R0, R233, PT ;  /* 0x000000e90000720c */ /* 0x000fc40003f46270 */
[C---:B------:R-:W-:Y:S02]  /*3c30*/  ISETP.GE.AND P1, PT, R0.reuse, R232, PT ;  /* 0x000000e80000720c */ /* 0x040fe40003f26270 */
[C---:B------:R-:W-:Y:S01]  /*3c40*/  ISETP.LT.OR P2, PT, R0.reuse, R229, P2 ;  /* 0x000000e50000720c */ /* 0x040fe20001741670 */
[----:B------:R4:W-:Y:S01]  /*3c50*/  MUFU.TANH R77, R24 ;  /* 0x00000018004d7308 */ /* 0x0009e20000002400 */
[----:B-1----:R-:W-:Y:S02]  /*3c60*/  IADD3 R3, R0, 0x1, RZ ;  /* 0x0000000100037810 */ /* 0x002fe40007ffe0ff */
[----:B------:R-:W-:Y:S02]  /*3c70*/  FSEL R66, R126, -INF , !P2 ;  /* 0xff8000007e427808 */ /* 0x000fe40005000000 */
[C---:B------:R-:W-:Y:S02]  /*3c80*/  ISETP.GE.AND P5, PT, R3.reuse, R234, PT ;  /* 0x000000ea0300720c */ /* 0x040fe40003fa6270 */
[----:B------:R-:W-:Y:S01]  /*3c90*/  ISETP.GE.AND P3, PT, R3, R233, PT ;  /* 0x000000e90300720c */ /* 0x000fe20003f66270 */
[----:B---3--:R-:W-:Y:S01]  /*3ca0*/  FMUL.FTZ R6, R31, c[0x0][0x2ec] ;  /* 0x0000bb001f067a20 */ /* 0x008fe20000410000 */
[C---:B------:R-:W-:Y:S01]  /*3cb0*/  ISETP.GE.AND P6, PT, R3.reuse, R232, PT ;  /* 0x000000e80300720c */ /* 0x040fe20003fc6270 */
[----:B------:R-:W-:Y:S01]  /*3cc0*/  HMMA.16816.F32 R28, R16, R58, R32 ;  /* 0x0000003a101c723c */ /* 0x000fe20000001820 */
[C---:B------:R-:W-:Y:S01]  /*3cd0*/  ISETP.GE.AND P0, PT, R3.reuse, R231, PT ;  /* 0x000000e70300720c */ /* 0x040fe20003f06270 */
[----:B------:R1:W-:Y:S01]  /*3ce0*/  MUFU.TANH R78, R6 ;  /* 0x00000006004e7308 */ /* 0x0003e20000002400 */
[----:B------:R-:W-:-:S02]  /*3cf0*/  ISETP.LT.OR P5, PT, R3, R230, P5 ;  /* 0x000000e60300720c */ /* 0x000fc40002fa1670 */
[C---:B------:R-:W-:Y:S02]  /*3d00*/  ISETP.LT.OR P3, PT, R3.reuse, R229, P3 ;  /* 0x000000e50300720c */ /* 0x040fe40001f61670 */
[CC--:B------:R-:W-:Y:S01]  /*3d10*/  ISETP.LT.OR P6, PT, R3.reuse, R228.reuse, P6 ;  /* 0x000000e40300720c */ /* 0x0c0fe200037c1670 */
[----:B----4-:R-:W-:Y:S01]  /*3d20*/  HMMA.16816.F32 R24, R12, R58, R52 ;  /* 0x0000003a0c18723c */ /* 0x010fe20000001834 */
[----:B------:R-:W-:Y:S02]  /*3d30*/  ISETP.LT.OR P0, PT, R3, R227, P0 ;  /* 0x000000e30300720c */ /* 0x000fe40000701670 */
[C---:B------:R-:W-:Y:S02]  /*3d40*/  IADD3 R3, R0.reuse, 0x8, RZ ;  /* 0x0000000800037810 */ /* 0x040fe40007ffe0ff */
[----:B------:R-:W-:Y:S02]  /*3d50*/  ISETP.LT.OR P1, PT, R0, R228, P1 ;  /* 0x000000e40000720c */ /* 0x000fe40000f21670 */
[----:B------:R-:W-:-:S02]  /*3d60*/  ISETP.GE.AND P2, PT, R3, R234, PT ;  /* 0x000000ea0300720c */ /* 0x000fc40003f46270 */
[----:B------:R-:W-:Y:S01]  /*3d70*/  IADD3 R4, R0, 0x9, RZ ;  /* 0x0000000900047810 */ /* 0x000fe20007ffe0ff */
[----:B-1----:R-:W-:Y:S01]  /*3d80*/  FMUL.FTZ R6, R20, c[0x0][0x2ec] ;  /* 0x0000bb0014067a20 */ /* 0x002fe20000410000 */
[----:B------:R-:W-:Y:S01]  /*3d90*/  ISETP.LT.OR P2, PT, R3, R230, P2 ;  /* 0x000000e60300720c */ /* 0x000fe20001741670 */
[-C--:B--2---:R-:W-:Y:S01]  /*3da0*/  HMMA.16816.F32 R32, R40, R8.reuse, R68 ;  /* 0x000000082820723c */ /* 0x084fe20000001844 */
[----:B------:R-:W-:Y:S01]  /*3db0*/  ISETP.GE.AND P4, PT, R0, R234, PT ;  /* 0x000000ea0000720c */ /* 0x000fe20003f86270 */
[----:B------:R1:W2:Y:S01]  /*3dc0*/  MUFU.TANH R73, R6 ;  /* 0x0000000600497308 */ /* 0x0002a20000002400 */
[----:B------:R-:W-:Y:S02]  /*3dd0*/  FSEL R51, R124, -INF , !P1 ;  /* 0xff8000007c337808 */ /* 0x000fe40004800000 */
[----:B------:R-:W-:Y:S02]  /*3de0*/  FSEL R50, R123, -INF , !P6 ;  /* 0xff8000007b327808 */ /* 0x000fe40007000000 */
[----:B------:R-:W-:Y:S01]  /*3df0*/  FSEL R56, R115, -INF , !P0 ;  /* 0xff80000073387808 */ /* 0x000fe20004000000 */
[----:B------:R-:W-:Y:S01]  /*3e00*/  HMMA.16816.F32 R44, R36, R8, R84 ;  /* 0x00000008242c723c */ /* 0x000fe20000001854 */
[----:B-----5:R-:W-:-:S02]  /*3e10*/  FSEL R64, R113, -INF , !P2 ;  /* 0xff80000071407808 */ /* 0x020fc40005000000 */
[C---:B------:R-:W-:Y:S01]  /*3e20*/  ISETP.GE.AND P1, PT, R4.reuse, R234, PT ;  /* 0x000000ea0400720c */ /* 0x040fe20003f26270 */
[----:B------:R-:W-:Y:S01]  /*3e30*/  FMUL.FTZ R7, R25, c[0x0][0x2ec] ;  /* 0x0000bb0019077a20 */ /* 0x000fe20000410000 */
[C---:B------:R-:W-:Y:S02]  /*3e40*/  ISETP.GE.AND P6, PT, R4.reuse, R233, PT ;  /* 0x000000e90400720c */ /* 0x040fe40003fc6270 */
[C---:B------:R-:W-:Y:S01]  /*3e50*/  ISETP.GE.AND P0, PT, R4.reuse, R232, PT ;  /* 0x000000e80400720c */ /* 0x040fe20003f06270 */
[----:B------:R-:W-:Y:S01]  /*3e60*/  FMUL.FTZ R8, R27, c[0x0][0x2ec] ;  /* 0x0000bb001b087a20 */ /* 0x000fe20000410000 */
[----:B------:R-:W-:Y:S01]  /*3e70*/  ISETP.GE.AND P2, PT, R4, R231, PT ;  /* 0x000000e70400720c */ /* 0x000fe20003f46270 */
[----:B-1----:R-:W-:Y:S01]  /*3e80*/  FMUL.FTZ R6, R21, c[0x0][0x2ec] ;  /* 0x0000bb0015067a20 */ /* 0x002fe20000410000 */
[-C--:B------:R-:W-:Y:S01]  /*3e90*/  ISETP.LT.OR P4, PT, R0, R230.reuse, P4 ;  /* 0x000000e60000720c */ /* 0x080fe20002781670 */
[----:B------:R-:W-:Y:S01]  /*3ea0*/  HMMA.16816.F32 R40, R40, R10, R88 ;  /* 0x0000000a2828723c */ /* 0x000fe20000001858 */
[C---:B------:R-:W-:Y:S01]  /*3eb0*/  ISETP.LT.OR P1, PT, R4.reuse, R230, P1 ;  /* 0x000000e60400720c */ /* 0x040fe20000f21670 */
[----:B------:R1:W-:Y:S01]  /*3ec0*/  MUFU.TANH R70, R6 ;  /* 0x0000000600467308 */ /* 0x0003e20000002400 */
[----:B------:R-:W-:-:S02]  /*3ed0*/  ISETP.LT.OR P6, PT, R4, R229, P6 ;  /* 0x000000e50400720c */ /* 0x000fc400037c1670 */
[C---:B------:R-:W-:Y:S02]  /*3ee0*/  ISETP.LT.OR P0, PT, R4.reuse, R228, P0 ;  /* 0x000000e40400720c */ /* 0x040fe40000701670 */
[----:B------:R-:W-:Y:S01]  /*3ef0*/  ISETP.LT.OR P2, PT, R4, R227, P2 ;  /* 0x000000e30400720c */ /* 0x000fe20001741670 */
[----:B------:R-:W-:Y:S01]  /*3f00*/  FMUL.FTZ R4, R23, c[0x0][0x2ec] ;  /* 0x0000bb0017047a20 */ /* 0x000fe20000410000 */
[----:B------:R-:W-:Y:S01]  /*3f10*/  FSEL R61, R132, -INF , !P4 ;  /* 0xff800000843d7808 */ /* 0x000fe20006000000 */
[----:B------:R-:W-:Y:S01]  /*3f20*/  HMMA.16816.F32 R36, R36, R10, R92 ;  /* 0x0000000a2424723c */ /* 0x000fe2000000185c */
[C---:B------:R-:W-:Y:S01]  /*3f30*/  ISETP.GE.AND P4, PT, R0.reuse, R231, PT ;  /* 0x000000e70000720c */ /* 0x040fe20003f86270 */
[----:B------:R-:W-:Y:S01]  /*3f40*/  MUFU.TANH R69, R4 ;  /* 0x0000000400457308 */ /* 0x000fe20000002400 */
[----:B------:R-:W-:Y:S02]  /*3f50*/  FSEL R62, R127, -INF , !P5 ;  /* 0xff8000007f3e7808 */ /* 0x000fe40006800000 */
[----:B------:R-:W-:-:S02]  /*3f60*/  ISETP.LT.OR P4, PT, R0, R227, P4 ;  /* 0x000000e30000720c */ /* 0x000fc40002781670 */
[----:B------:R-:W-:Y:S01]  /*3f70*/  FSEL R72, R125, -INF , !P3 ;  /* 0xff8000007d487808 */ /* 0x000fe20005800000 */
[----:B-1----:R-:W-:Y:S01]  /*3f80*/  FMUL.FTZ R6, R22, c[0x0][0x2ec] ;  /* 0x0000bb0016067a20 */ /* 0x002fe20000410000 */
[----:B------:R-:W-:Y:S01]  /*3f90*/  FSEL R60, R114, -INF , !P4 ;  /* 0xff800000723c7808 */ /* 0x000fe20006000000 */
[----:B------:R-:W1:Y:S01]  /*3fa0*/  LDSM.16.M88.4 R20, [R223+0x8c00] ;  /* 0x008c0000df14783b */ /* 0x000e620000000200 */
[C---:B------:R-:W-:Y:S01]  /*3fb0*/  ISETP.GE.AND P4, PT, R3.reuse, R233, PT ;  /* 0x000000e90300720c */ /* 0x040fe20003f86270 */
[----:B------:R3:W4:Y:S01]  /*3fc0*/  MUFU.TANH R65, R6 ;  /* 0x0000000600417308 */ /* 0x0007220000002400 */
[----:B------:R-:W-:Y:S01]  /*3fd0*/  ISETP.GE.AND P5, PT, R3, R232, PT ;  /* 0x000000e80300720c */ /* 0x000fe20003fa6270 */
[----:B------:R-:W-:-:S04]  /*3fe0*/  DEPBAR.LE SB0, 0x0 ;  /* 0x000080000000791a */ /* 0x000fc80000000000 */
[C---:B------:R-:W-:Y:S02]  /*3ff0*/  ISETP.GE.AND P3, PT, R3.reuse, R231, PT ;  /* 0x000000e70300720c */ /* 0x040fe40003f66270 */
[C---:B------:R-:W-:Y:S02]  /*4000*/  ISETP.LT.OR P4, PT, R3.reuse, R229, P4 ;  /* 0x000000e50300720c */ /* 0x040fe40002781670 */
[C---:B------:R-:W-:Y:S02]  /*4010*/  ISETP.LT.OR P5, PT, R3.reuse, R228, P5 ;  /* 0x000000e40300720c */ /* 0x040fe40002fa1670 */
[----:B------:R-:W-:Y:S02]  /*4020*/  ISETP.LT.OR P3, PT, R3, R227, P3 ;  /* 0x000000e30300720c */ /* 0x000fe40001f61670 */
[----:B------:R-:W-:Y:S02]  /*4030*/  IADD3 R3, R0, 0x10, RZ ;  /* 0x0000001000037810 */ /* 0x000fe40007ffe0ff */
[----:B------:R-:W-:Y:S01]  /*4040*/  FSEL R67, R99, -INF , !P4 ;  /* 0xff80000063437808 */ /* 0x000fe20006000000 */
[----:B---3--:R-:W-:Y:S01]  /*4050*/  FMUL.FTZ R6, R29, c[0x0][0x2ec] ;  /* 0x0000bb001d067a20 */ /* 0x008fe20000410000 */
[----:B------:R-:W-:Y:S01]  /*4060*/  FSEL R49, R97, -INF , !P5 ;  /* 0xff80000061317808 */ /* 0x000fe20006800000 */
[----:B------:R1:W-:Y:S01]  /*4070*/  MUFU.TANH R29, R8 ;  /* 0x00000008001d7308 */ /* 0x0003e20000002400 */
[----:B------:R-:W-:-:S02]  /*4080*/  ISETP.GE.AND P4, PT, R3, R234, PT ;  /* 0x000000ea0300720c */ /* 0x000fc40003f86270 */
[C---:B------:R-:W-:Y:S02]  /*4090*/  ISETP.GE.AND P5, PT, R3.reuse, R233, PT ;  /* 0x000000e90300720c */ /* 0x040fe40003fa6270 */
[C---:B------:R-:W-:Y:S02]  /*40a0*/  ISETP.LT.OR P4, PT, R3.reuse, R230, P4 ;  /* 0x000000e60300720c */ /* 0x040fe40002781670 */
[----:B------:R-:W-:Y:S01]  /*40b0*/  ISETP.LT.OR P5, PT, R3, R229, P5 ;  /* 0x000000e50300720c */ /* 0x000fe20002fa1670 */
[----:B------:R3:W-:Y:S01]  /*40c0*/  MUFU.TANH R68, R6 ;  /* 0x0000000600447308 */ /* 0x0007e20000002400 */
[----:B------:R-:W-:Y:S02]  /*40d0*/  IADD3 R4, R0, 0x11, RZ ;  /* 0x0000001100047810 */ /* 0x000fe40007ffe0ff */
[----:B------:R-:W-:Y:S02]  /*40e0*/  FSEL R58, R121, -INF , !P6 ;  /* 0xff800000793a7808 */ /* 0x000fe40007000000 */
[----:B------:R-:W-:-:S02]  /*40f0*/  FSEL R52, R98, -INF , !P2 ;  /* 0xff80000062347808 */ /* 0x000fc40005000000 */
[----:B------:R-:W-:Y:S02]  /*4100*/  FSEL R149, R149, -INF , !P4 ;  /* 0xff80000095957808 */ /* 0x000fe40006000000 */
[----:B------:R-:W-:Y:S02]  /*4110*/  FSEL R153, R153, -INF , !P5 ;  /* 0xff80000099997808 */ /* 0x000fe40006800000 */
[C---:B------:R-:W-:Y:S01]  /*4120*/  ISETP.GE.AND P6, PT, R4.reuse, R234, PT ;  /* 0x000000ea0400720c */ /* 0x040fe20003fc6270 */
[----:B-1----:R-:W-:Y:S01]  /*4130*/  HMMA.16816.F32 R8, R12, R20, R44 ;  /* 0x000000140c08723c */ /* 0x002fe2000000182c */
[C---:B------:R-:W-:Y:S02]  /*4140*/  ISETP.GE.AND P2, PT, R4.reuse, R233, PT ;  /* 0x000000e90400720c */ /* 0x040fe40003f46270 */
[----:B------:R-:W-:Y:S01]  /*4150*/  ISETP.GE.AND P4, PT, R4, R232, PT ;  /* 0x000000e80400720c */ /* 0x000fe20003f86270 */
[----:B---3--:R-:W-:Y:S01]  /*4160*/  FMUL.FTZ R6, R30, c[0x0][0x2ec] ;  /* 0x0000bb001e067a20 */ /* 0x008fe20000410000 */
[----:B------:R-:W-:-:S02]  /*4170*/  ISETP.GE.AND P5, PT, R4, R231, PT ;  /* 0x000000e70400720c */ /* 0x000fc40003fa6270 */
[C---:B------:R-:W-:Y:S01]  /*4180*/  ISETP.LT.OR P6, PT, R4.reuse, R230, P6 ;  /* 0x000000e60400720c */ /* 0x040fe200037c1670 */
[----:B------:R1:W-:Y:S01]  /*4190*/  MUFU.TANH R54, R6 ;  /* 0x0000000600367308 */ /* 0x0003e20000002400 */
[C---:B------:R-:W-:Y:S01]  /*41a0*/  ISETP.LT.OR P2, PT, R4.reuse, R229, P2 ;  /* 0x000000e50400720c */ /* 0x040fe20001741670 */
[----:B------:R-:W-:Y:S01]  /*41b0*/  HMMA.16816.F32 R12, R12, R22, R36 ;  /* 0x000000160c0c723c */ /* 0x000fe20000001824 */
[C---:B------:R-:W-:Y:S02]  /*41c0*/  ISETP.LT.OR P4, PT, R4.reuse, R228, P4 ;  /* 0x000000e40400720c */ /* 0x040fe40002781670 */
[----:B------:R-:W-:Y:S01]  /*41d0*/  ISETP.LT.OR P5, PT, R4, R227, P5 ;  /* 0x000000e30400720c */ /* 0x000fe20002fa1670 */
[----:B------:R-:W-:Y:S01]  /*41e0*/  FMUL.FTZ R4, R31, c[0x0][0x2ec] ;  /* 0x0000bb001f047a20 */ /* 0x000fe20000410000 */
[----:B------:R-:W-:Y:S01]  /*41f0*/  FSEL R57, R96, -INF , !P3 ;  /* 0xff80000060397808 */ /* 0x000fe20005800000 */
[----:B------:R-:W-:Y:S01]  /*4200*/  MUFU.TANH R31, R7 ;  /* 0x00000007001f7308 */ /* 0x000fe20000002400 */
[----:B------:R-:W-:-:S02]  /*4210*/  FSEL R63, R122, -INF , !P1 ;  /* 0xff8000007a3f7808 */ /* 0x000fc40004800000 */
[C---:B------:R-:W-:Y:S02]  /*4220*/  ISETP.GE.AND P3, PT, R3.reuse, R232, PT ;  /* 0x000000e80300720c */ /* 0x040fe40003f66270 */
[C---:B------:R-:W-:Y:S02]  /*4230*/  ISETP.GE.AND P1, PT, R3.reuse, R231, PT ;  /* 0x000000e70300720c */ /* 0x040fe40003f26270 */
[C---:B------:R-:W-:Y:S01]  /*4240*/  ISETP.LT.OR P3, PT, R3.reuse, R228, P3 ;  /* 0x000000e40300720c */ /* 0x040fe20001f61670 */
[----:B------:R3:W-:Y:S01]  /*4250*/  MUFU.TANH R59, R4 ;  /* 0x00000004003b7308 */ /* 0x0007e20000002400 */
[----:B-1----:R-:W-:Y:S01]  /*4260*/  FMUL.FTZ R6, R26, c[0x0][0x2ec] ;  /* 0x0000bb001a067a20 */ /* 0x002fe20000410000 */
[----:B------:R-:W-:Y:S01]  /*4270*/  ISETP.LT.OR P1, PT, R3, R227, P1 ;  /* 0x000000e30300720c */ /* 0x000fe20000f21670 */
[----:B------:R-:W-:Y:S01]  /*4280*/  FMUL.FTZ R3, R28, c[0x0][0x2ec] ;  /* 0x0000bb001c037a20 */ /* 0x000fe20000410000 */
[----:B------:R-:W-:Y:S02]  /*4290*/  FSEL R48, R112, -INF , !P0 ;  /* 0xff80000070307808 */ /* 0x000fe40004000000 */
[----:B------:R-:W-:-:S02]  /*42a0*/  FSEL R106, R106, -INF , !P3 ;  /* 0xff8000006a6a7808 */ /* 0x000fc40005800000 */
[----:B------:R1:W5:Y:S01]  /*42b0*/  MUFU.TANH R55, R3 ;  /* 0x0000000300377308 */ /* 0x0003620000002400 */
[----:B------:R-:W-:Y:S01]  /*42c0*/  FSEL R137, R137, -INF , !P1 ;  /* 0xff80000089897808 */ /* 0x000fe20004800000 */
[----:B------:R-:W-:Y:S01]  /*42d0*/  FMUL.FTZ R12, R12, c[0x0][0x2ec] ;  /* 0x0000bb000c0c7a20 */ /* 0x000fe20000410000 */
[----:B------:R-:W-:Y:S01]  /*42e0*/  FSEL R148, R148, -INF , !P6 ;  /* 0xff80000094947808 */ /* 0x000fe20007000000 */
[----:B------:R-:W-:Y:S01]  /*42f0*/  FMUL.FTZ R13, R13, c[0x0][0x2ec] ;  /* 0x0000bb000d0d7a20 */ /* 0x000fe20000410000 */
[----:B------:R-:W-:Y:S02]  /*4300*/  FSEL R166, R166, -INF , !P2 ;  /* 0xff800000a6a67808 */ /* 0x000fe40005000000 */
[----:B------:R-:W-:Y:S01]  /*4310*/  FSEL R136, R136, -INF , !P5 ;  /* 0xff80000088887808 */ /* 0x000fe20006800000 */
[----:B---3--:R-:W-:Y:S01]  /*4320*/  FMUL.FTZ R4, R24, c[0x0][0x2ec] ;  /* 0x0000bb0018047a20 */ /* 0x008fe20000410000 */
[----:B------:R-:W-:Y:S01]  /*4330*/  FSEL R101, R101, -INF , !P4 ;  /* 0xff80000065657808 */ /* 0x000fe20006000000 */
[----:B------:R-:W-:Y:S01]  /*4340*/  HMMA.16816.F32 R24, R16, R20, R32 ;  /* 0x000000141018723c */ /* 0x000fe20000001820 */
[----:B------:R-:W-:Y:S01]  /*4350*/  MUFU.TANH R30, R6 ;  /* 0x00000006001e7308 */ /* 0x000fe20000002400 */
[----:B-1----:R-:W-:-:S06]  /*4360*/  IADD3 R3, R0, 0x18, RZ ;  /* 0x0000001800037810 */ /* 0x002fcc0007ffe0ff */
[----:B------:R-:W-:Y:S01]  /*4370*/  HMMA.16816.F32 R16, R16, R22, R40 ;  /* 0x000000161010723c */ /* 0x000fe20000001828 */
[----:B------:R1:W3:Y:S01]  /*4380*/  MUFU.TANH R53, R4 ;  /* 0x0000000400357308 */ /* 0x0002e20000002400 */
[C---:B------:R-:W-:Y:S02]  /*4390*/  ISETP.GE.AND P0, PT, R3.reuse, R234, PT ;  /* 0x000000ea0300720c */ /* 0x040fe40003f06270 */
[C---:B------:R-:W-:Y:S02]  /*43a0*/  ISETP.GE.AND P3, PT, R3.reuse, R233, PT ;  /* 0x000000e90300720c */ /* 0x040fe40003f66270 */
[C---:B------:R-:W-:Y:S02]  /*43b0*/  ISETP.LT.OR P0, PT, R3.reuse, R230, P0 ;  /* 0x000000e60300720c */ /* 0x040fe40000701670 */
[C---:B------:R-:W-:Y:S01]  /*43c0*/  ISETP.LT.OR P3, PT, R3.reuse, R229, P3 ;  /* 0x000000e50300720c */ /* 0x040fe20001f61670 */
[----:B------:R-:W-:Y:S01]  /*43d0*/  MUFU.TANH R12, R12 ;  /* 0x0000000c000c7308 */ /* 0x000fe20000002400 */
[----:B------:R-:W-:-:S02]  /*43e0*/  ISETP.GE.AND P1, PT, R3, R232, PT ;  /* 0x000000e80300720c */ /* 0x000fc40003f26270 */
[----:B------:R-:W-:Y:S02]  /*43f0*/  ISETP.GE.AND P6, PT, R3, R231, PT ;  /* 0x000000e70300720c */ /* 0x000fe40003fc6270 */
[----:B------:R-:W-:Y:S02]  /*4400*/  FSEL R152, R152, -INF , !P0 ;  /* 0xff80000098987808 */ /* 0x000fe40004000000 */
[----:B------:R-:W-:Y:S01]  /*4410*/  FSEL R167, R167, -INF , !P3 ;  /* 0xff800000a7a77808 */ /* 0x000fe20005800000 */
[----:B------:R-:W-:Y:S01]  /*4420*/  FMUL.FTZ R7, R26, c[0x0][0x2ec] ;  /* 0x0000bb001a077a20 */ /* 0x000fe20000410000 */
[----:B-1----:R-:W-:Y:S01]  /*4430*/  IADD3 R4, R0, 0x19, RZ ;  /* 0x0000001900047810 */ /* 0x002fe20007ffe0ff */
[----:B------:R-:W-:Y:S01]  /*4440*/  FMUL.FTZ R6, R27, c[0x0][0x2ec] ;  /* 0x0000bb001b067a20 */ /* 0x000fe20000410000 */
[----:B------:R-:W-:Y:S01]  /*4450*/  ISETP.LT.OR P1, PT, R3, R228, P1 ;  /* 0x000000e40300720c */ /* 0x000fe20000f21670 */
[----:B------:R1:W-:Y:S01]  /*4460*/  MUFU.TANH R20, R7 ;  /* 0x0000000700147308 */ /* 0x0003e20000002400 */
[----:B------:R-:W-:-:S02]  /*4470*/  ISETP.GE.AND P2, PT, R4, R234, PT ;  /* 0x000000ea0400720c */ /* 0x000fc40003f46270 */
[----:B------:R-:W-:Y:S01]  /*4480*/  ISETP.LT.OR P6, PT, R3, R227, P6 ;  /* 0x000000e30300720c */ /* 0x000fe200037c1670 */
[----:B------:R-:W-:Y:S01]  /*4490*/  FMUL.FTZ R18, R18, c[0x0][0x2ec] ;  /* 0x0000bb0012127a20 */ /* 0x000fe20000410000 */
[----:B------:R-:W-:Y:S01]  /*44a0*/  ISETP.GE.AND P5, PT, R4, R233, PT ;  /* 0x000000e90400720c */ /* 0x000fe20003fa6270 */
[----:B------:R-:W-:Y:S01]  /*44b0*/  FMUL.FTZ R16, R16, c[0x0][0x2ec] ;  /* 0x0000bb0010107a20 */ /* 0x000fe20000410000 */
[C---:B------:R-:W-:Y:S01]  /*44c0*/  ISETP.GE.AND P0, PT, R4.reuse, R232, PT ;  /* 0x000000e80400720c */ /* 0x040fe20003f06270 */
[----:B------:R-:W-:Y:S01]  /*44d0*/  FMUL.FTZ R17, R17, c[0x0][0x2ec] ;  /* 0x0000bb0011117a20 */ /* 0x000fe20000410000 */
[C---:B------:R-:W-:Y:S01]  /*44e0*/  ISETP.GE.AND P3, PT, R4.reuse, R231, PT ;  /* 0x000000e70400720c */ /* 0x040fe20003f66270 */
[----:B------:R-:W-:Y:S01]  /*44f0*/  MUFU.TANH R18, R18 ;  /* 0x0000001200127308 */ /* 0x000fe20000002400 */
[----:B------:R-:W-:Y:S01]  /*4500*/  ISETP.LT.OR P2, PT, R4, R230, P2 ;  /* 0x000000e60400720c */ /* 0x000fe20001741670 */
[----:B------:R-:W-:Y:S01]  /*4510*/  FMUL.FTZ R19, R19, c[0x0][0x2ec] ;  /* 0x0000bb0013137a20 */ /* 0x000fe20000410000 */
[----:B------:R-:W-:-:S02]  /*4520*/  IADD3 R3, R0, 0x20, RZ ;  /* 0x0000002000037810 */ /* 0x000fc40007ffe0ff */
[----:B------:R-:W-:Y:S01]  /*4530*/  ISETP.LT.OR P5, PT, R4, R229, P5 ;  /* 0x000000e50400720c */ /* 0x000fe20002fa1670 */
[----:B-1----:R-:W-:Y:S01]  /*4540*/  FMUL.FTZ R7, R10, c[0x0][0x2ec] ;  /* 0x0000bb000a077a20 */ /* 0x002fe20000410000 */
[C---:B------:R-:W-:Y:S01]  /*4550*/  ISETP.LT.OR P0, PT, R4.reuse, R228, P0 ;  /* 0x000000e40400720c */ /* 0x040fe20000701670 */
[----:B------:R-:W-:Y:S01]  /*4560*/  MUFU.TANH R16, R16 ;  /* 0x0000001000107308 */ /* 0x000fe20000002400 */
[----:B------:R-:W-:Y:S01]  /*4570*/  ISETP.LT.OR P3, PT, R4, R227, P3 ;  /* 0x000000e30400720c */ /* 0x000fe20001f61670 */
[----:B------:R-:W-:Y:S01]  /*4580*/  FMUL.FTZ R4, R24, c[0x0][0x2ec] ;  /* 0x0000bb0018047a20 */ /* 0x000fe20000410000 */
[----:B------:R-:W-:Y:S02]  /*4590*/  FSEL R100, R100, -INF , !P1 ;  /* 0xff80000064647808 */ /* 0x000fe40004800000 */
[----:B------:R-:W-:Y:S02]  /*45a0*/  FSEL R107, R107, -INF , !P6 ;  /* 0xff8000006b6b7808 */ /* 0x000fe40007000000 */
[----:B------:R-:W-:Y:S01]  /*45b0*/  FSEL R138, R138, -INF , !P2 ;  /* 0xff8000008a8a7808 */ /* 0x000fe20005000000 */
[----:B------:R1:W1:Y:S01]  /*45c0*/  MUFU.TANH R28, R4 ;  /* 0x00000004001c7308 */ /* 0x0002620000002400 */
[----:B------:R-:W-:-:S02]  /*45d0*/  ISETP.GE.AND P4, PT, R3, R234, PT ;  /* 0x000000ea0300720c */ /* 0x000fc40003f86270 */
[C---:B------:R-:W-:Y:S02]  /*45e0*/  ISETP.GE.AND P1, PT, R3.reuse, R233, PT ;  /* 0x000000e90300720c */ /* 0x040fe40003f26270 */
[C---:B------:R-:W-:Y:S02]  /*45f0*/  ISETP.GE.AND P6, PT, R3.reuse, R232, PT ;  /* 0x000000e80300720c */ /* 0x040fe40003fc6270 */
[C---:B------:R-:W-:Y:S01]  /*4600*/  ISETP.GE.AND P2, PT, R3.reuse, R231, PT ;  /* 0x000000e70300720c */ /* 0x040fe20003f46270 */
[----:B------:R-:W-:Y:S01]  /*4610*/  MUFU.TANH R7, R7 ;  /* 0x0000000700077308 */ /* 0x000fe20000002400 */
[C---:B------:R-:W-:Y:S02]  /*4620*/  ISETP.LT.OR P4, PT, R3.reuse, R230, P4 ;  /* 0x000000e60300720c */ /* 0x040fe40002781670 */
[C---:B------:R-:W-:Y:S02]  /*4630*/  ISETP.LT.OR P1, PT, R3.reuse, R229, P1 ;  /* 0x000000e50300720c */ /* 0x040fe40000f21670 */
[----:B------:R-:W-:-:S02]  /*4640*/  ISETP.LT.OR P6, PT, R3, R228, P6 ;  /* 0x000000e40300720c */ /* 0x000fc400037c1670 */
[----:B------:R-:W-:Y:S01]  /*4650*/  ISETP.LT.OR P2, PT, R3, R227, P2 ;  /* 0x000000e30300720c */ /* 0x000fe20001741670 */
[----:B------:R-:W-:Y:S01]  /*4660*/  FMUL.FTZ R3, R25, c[0x0][0x2ec] ;  /* 0x0000bb0019037a20 */ /* 0x000fe20000410000 */
[----:B-1----:R-:W-:Y:S01]  /*4670*/  IADD3 R4, R0, 0x21, RZ ;  /* 0x0000002100047810 */ /* 0x002fe20007ffe0ff */
[----:B------:R1:W-:Y:S01]  /*4680*/  MUFU.TANH R24, R6 ;  /* 0x0000000600187308 */ /* 0x0003e20000002400 */
[----:B------:R-:W-:Y:S02]  /*4690*/  FSEL R139, R139, -INF , !P5 ;  /* 0xff8000008b8b7808 */ /* 0x000fe40006800000 */
[----:B------:R-:W-:Y:S02]  /*46a0*/  FSEL R45, R76, -INF , !P3 ;  /* 0xff8000004c2d7808 */ /* 0x000fe40005800000 */
[----:B------:R-:W-:Y:S02]  /*46b0*/  FSEL R180, R75, -INF , !P4 ;  /* 0xff8000004bb47808 */ /* 0x000fe40006000000 */
[----:B------:R-:W-:Y:S01]  /*46c0*/  FSEL R186, R74, -INF , !P1 ;  /* 0xff8000004aba7808 */ /* 0x000fe20004800000 */
[----:B------:R2:W-:Y:S01]  /*46d0*/  MUFU.TANH R21, R3 ;  /* 0x0000000300157308 */ /* 0x0005e20000002400 */
[----:B------:R-:W-:-:S02]  /*46e0*/  ISETP.GE.AND P5, PT, R4, R234, PT ;  /* 0x000000ea0400720c */ /* 0x000fc40003fa6270 */
[C---:B------:R-:W-:Y:S02]  /*46f0*/  ISETP.GE.AND P3, PT, R4.reuse, R233, PT ;  /* 0x000000e90400720c */ /* 0x040fe40003f66270 */
[C---:B------:R-:W-:Y:S02]  /*4700*/  ISETP.GE.AND P4, PT, R4.reuse, R232, PT ;  /* 0x000000e80400720c */ /* 0x040fe40003f86270 */
[C---:B------:R-:W-:Y:S01]  /*4710*/  ISETP.GE.AND P1, PT, R4.reuse, R231, PT ;  /* 0x000000e70400720c */ /* 0x040fe20003f26270 */
[----:B-1----:R-:W-:Y:S01]  /*4720*/  FMUL.FTZ R6, R9, c[0x0][0x2ec] ;  /* 0x0000bb0009067a20 */ /* 0x002fe20000410000 */
[----:B------:R-:W-:Y:S01]  /*4730*/  FSEL R44, R79, -INF , !P0 ;  /* 0xff8000004f2c7808 */ /* 0x000fe20004000000 */
[----:B------:R-:W-:Y:S01]  /*4740*/  MUFU.TANH R17, R17 ;  /* 0x0000001100117308 */ /* 0x000fe20000002400 */
[C---:B------:R-:W-:Y:S02]  /*4750*/  ISETP.LT.OR P5, PT, R4.reuse, R230, P5 ;  /* 0x000000e60400720c */ /* 0x040fe40002fa1670 */
[----:B------:R-:W-:-:S02]  /*4760*/  ISETP.LT.OR P3, PT, R4, R229, P3 ;  /* 0x000000e50400720c */ /* 0x000fc40001f61670 */
[----:B------:R-:W-:Y:S02]  /*4770*/  ISETP.LT.OR P4, PT, R4, R228, P4 ;  /* 0x000000e40400720c */ /* 0x000fe40002781670 */
[----:B--2---:R-:W-:Y:S01]  /*4780*/  IADD3 R3, R0, 0x28, RZ ;  /* 0x0000002800037810 */ /* 0x004fe20007ffe0ff */
[----:B------:R1:W-:Y:S01]  /*4790*/  MUFU.TANH R9, R6 ;  /* 0x0000000600097308 */ /* 0x0003e20000002400 */
[----:B------:R-:W-:Y:S01]  /*47a0*/  ISETP.LT.OR P1, PT, R4, R227, P1 ;  /* 0x000000e30400720c */ /* 0x000fe20000f21670 */
[----:B------:R-:W-:Y:S01]  /*47b0*/  FMUL.FTZ R4, R8, c[0x0][0x2ec] ;  /* 0x0000bb0008047a20 */ /* 0x000fe20000410000 */
[----:B------:R-:W-:Y:S02]  /*47c0*/  FSEL R169, R73, -INF , !P6 ;  /* 0xff80000049a97808 */ /* 0x000fe40007000000 */
[C---:B------:R-:W-:Y:S02]  /*47d0*/  ISETP.GE.AND P0, PT, R3.reuse, R234, PT ;  /* 0x000000ea0300720c */ /* 0x040fe40003f06270 */
[C---:B------:R-:W-:Y:S01]  /*47e0*/  ISETP.GE.AND P6, PT, R3.reuse, R233, PT ;  /* 0x000000e90300720c */ /* 0x040fe20003fc6270 */
[----:B------:R2:W2:Y:S01]  /*47f0*/  MUFU.TANH R8, R4 ;  /* 0x0000000400087308 */ /* 0x0004a20000002400 */
[----:B------:R-:W-:-:S02]  /*4800*/  ISETP.LT.OR P0, PT, R3, R230, P0 ;  /* 0x000000e60300720c */ /* 0x000fc40000701670 */
[----:B------:R-:W-:Y:S02]  /*4810*/  ISETP.LT.OR P6, PT, R3, R229, P6 ;  /* 0x000000e50300720c */ /* 0x000fe400037c1670 */
[----:B----4-:R-:W-:Y:S02]  /*4820*/  FSEL R175, R65, -INF , !P2 ;  /* 0xff80000041af7808 */ /* 0x010fe40005000000 */
[----:B------:R-:W-:Y:S01]  /*4830*/  FSEL R179, R77, -INF , !P5 ;  /* 0xff8000004db37808 */ /* 0x000fe20006800000 */
[----:B-1----:R-:W-:Y:S01]  /*4840*/  FMUL.FTZ R6, R11, c[0x0][0x2ec] ;  /* 0x0000bb000b067a20 */ /* 0x002fe20000410000 */
[----:B------:R-:W-:Y:S01]  /*4850*/  FSEL R182, R78, -INF , !P3 ;  /* 0xff8000004eb67808 */ /* 0x000fe20005800000 */
[----:B------:R-:W-:Y:S01]  /*4860*/  MUFU.TANH R19, R19 ;  /* 0x0000001300137308 */ /* 0x000fe20000002400 */
[----:B------:R-:W-:Y:S02]  /*4870*/  FSEL R174, R69, -INF , !P1 ;  /* 0xff80000045ae7808 */ /* 0x000fe40004800000 */
[----:B-----5:R-:W-:-:S02]  /*4880*/  FSEL R177, R55, -INF , !P0 ;  /* 0xff80000037b17808 */ /* 0x020fc40004000000 */
[----:B------:R-:W-:Y:S02]  /*4890*/  FSEL R181, R54, -INF , !P6 ;  /* 0xff80000036b57808 */ /* 0x000fe40007000000 */
[----:B--2---:R-:W-:Y:S01]  /*48a0*/  IADD3 R4, R0, 0x29, RZ ;  /* 0x0000002900047810 */ /* 0x004fe20007ffe0ff */
[----:B------:R-:W1:Y:S01]  /*48b0*/  MUFU.TANH R6, R6 ;  /* 0x0000000600067308 */ /* 0x000e620000002400 */
[C---:B------:R-:W-:Y:S02]  /*48c0*/  ISETP.GE.AND P2, PT, R3.reuse, R232, PT ;  /* 0x000000e80300720c */ /* 0x040fe40003f46270 */
[----:B------:R-:W-:Y:S02]  /*48d0*/  ISETP.GE.AND P5, PT, R3, R231, PT ;  /* 0x000000e70300720c */ /* 0x000fe40003fa6270 */
[C---:B------:R-:W-:Y:S02]  /*48e0*/  ISETP.GE.AND P3, PT, R4.reuse, R234, PT ;  /* 0x000000ea0400720c */ /* 0x040fe40003f66270 */
[C---:B------:R-:W-:Y:S01]  /*48f0*/  ISETP.GE.AND P1, PT, R4.reuse, R233, PT ;  /* 0x000000e90400720c */ /* 0x040fe20003f26270 */
[----:B------:R-:W-:Y:S01]  /*4900*/  MUFU.TANH R13, R13 ;  /* 0x0000000d000d7308 */ /* 0x000fe20000002400 */
[----:B------:R-:W-:Y:S01]  /*4910*/  BAR.SYNC.DEFER_BLOCKING 0x0 ;  /* 0x0000000000007b1d */ /* 0x000fe20000010000 */
[----:B------:R-:W-:-:S02]  /*4920*/  ISETP.GE.AND P0, PT, R4, R232, PT ;  /* 0x000000e80400720c */ /* 0x000fc40003f06270 */
[C---:B------:R-:W-:Y:S02]  /*4930*/  ISETP.GE.AND P6, PT, R4.reuse, R231, PT ;  /* 0x000000e70400720c */ /* 0x040fe40003fc6270 */
        /* <DEDUP_REMOVED lines=9> */
[----:B---3--:R-:W-:Y:S02]  /*49d0*/  FSEL R165, R53, -INF , !P2 ;  /* 0xff80000035a57808 */ /* 0x008fe40005000000 */
        /* <DEDUP_REMOVED lines=20> */
[----:B------:R-:W-:Y:S02]  /*4b20*/  FSEL R192, R21, -INF , !P1 ;  /* 0xff80000015c07808 */ /* 0x000fe40004800000 */
[----:B------:R-:W-:Y:S02]  /*4b30*/  ISETP.GE.AND P0, PT, R3, R234, PT ;  /* 0x000000ea0300720c */ /* 0x000fe40003f06270 */
[C---:B------:R-:W-:Y:S02]  /*4b40*/  ISETP.GE.AND P6, PT, R4.reuse, R233, PT ;  /* 0x000000e90400720c */ /* 0x040fe40003fc6270 */
[C---:B------:R-:W-:Y:S02]  /*4b50*/  ISETP.GE.AND P4, PT, R4.reuse, R232, PT ;  /* 0x000000e80400720c */ /* 0x040fe40003f86270 */
[----:B------:R-:W-:-:S02]  /*4b60*/  ISETP.GE.AND P2, PT, R4, R231, PT ;  /* 0x000000e70400720c */ /* 0x000fc40003f46270 */
[C---:B------:R-:W-:Y:S02]  /*4b70*/  ISETP.GE.AND P5, PT, R3.reuse, R233, PT ;  /* 0x000000e90300720c */ /* 0x040fe40003fa6270 */
[C---:B------:R-:W-:Y:S02]  /*4b80*/  ISETP.GE.AND P3, PT, R3.reuse, R232, PT ;  /* 0x000000e80300720c */ /* 0x040fe40003f66270 */
[C---:B------:R-:W-:Y:S02]  /*4b90*/  ISETP.GE.AND P1, PT, R3.reuse, R231, PT ;  /* 0x000000e70300720c */ /* 0x040fe40003f26270 */
[C---:B------:R-:W-:Y:S02]  /*4ba0*/  ISETP.LT.OR P6, PT, R4.reuse, R229, P6 ;  /* 0x000000e50400720c */ /* 0x040fe400037c1670 */
[C---:B------:R-:W-:Y:S02]  /*4bb0*/  ISETP.LT.OR P4, PT, R4.reuse, R228, P4 ;  /* 0x000000e40400720c */ /* 0x040fe40002781670 */
[----:B------:R-:W-:Y:S01]  /*4bc0*/  ISETP.LT.OR P2, PT, R4, R227, P2 ;  /* 0x000000e30400720c */ /* 0x000fe20001741670 */
[----:B------:R-:W-:Y:S01]  /*4bd0*/  FMUL.FTZ R4, R14, c[0x0][0x2ec] ;  /* 0x0000bb000e047a20 */ /* 0x000fe20000410000 */
[----:B------:R-:W-:-:S02]  /*4be0*/  ISETP.LT.OR P0, PT, R3, R230, P0 ;  /* 0x000000e60300720c */ /* 0x000fc40000701670 */
[C---:B------:R-:W-:Y:S02]  /*4bf0*/  ISETP.LT.OR P5, PT, R3.reuse, R229, P5 ;  /* 0x000000e50300720c */ /* 0x040fe40002fa1670 */
[C---:B------:R-:W-:Y:S01]  /*4c00*/  ISETP.LT.OR P3, PT, R3.reuse, R228, P3 ;  /* 0x000000e40300720c */ /* 0x040fe20001f61670 */
[----:B------:R-:W2:Y:S01]  /*4c10*/  MUFU.TANH R4, R4 ;  /* 0x0000000400047308 */ /* 0x000ea20000002400 */
[----:B------:R-:W-:Y:S01]  /*4c20*/  ISETP.LT.OR P1, PT, R3, R227, P1 ;  /* 0x000000e30300720c */ /* 0x000fe20000f21670 */
[----:B------:R-:W-:Y:S01]  /*4c30*/  FMUL.FTZ R3, R15, c[0x0][0x2ec] ;  /* 0x0000bb000f037a20 */ /* 0x000fe20000410000 */
[----:B------:R-:W-:Y:S02]  /*4c40*/  FSEL R196, R18, -INF , !P5 ;  /* 0xff80000012c47808 */ /* 0x000fe40006800000 */
[----:B------:R-:W-:Y:S02]  /*4c50*/  ISETP.GT.AND P5, PT, R236, R161, PT ;  /* 0x000000a1ec00720c */ /* 0x000fe40003fa4270 */
[----:B------:R-:W-:Y:S01]  /*4c60*/  IADD3 R0, R0, 0x39, RZ ;  /* 0x0000003900007810 */ /* 0x000fe20007ffe0ff */
[----:B------:R-:W3:Y:S01]  /*4c70*/  MUFU.TANH R3, R3 ;  /* 0x0000000300037308 */ /* 0x000ee20000002400 */
[----:B------:R-:W-:-:S02]  /*4c80*/  FSEL R197, R24, -INF , !P6 ;  /* 0xff80000018c57808 */ /* 0x000fc40007000000 */
[----:B------:R-:W-:Y:S02]  /*4c90*/  FSEL R185, R9, -INF , !P4 ;  /* 0xff80000009b97808 */ /* 0x000fe40006000000 */
[----:B-1----:R-:W-:Y:S02]  /*4ca0*/  FSEL R189, R6, -INF , !P2 ;  /* 0xff80000006bd7808 */ /* 0x002fe40005000000 */
        /* <DEDUP_REMOVED lines=9> */
[----:B------:R-:W-:-:S02]  /*4d40*/  FSEL R183, R12, -INF , !P3 ;  /* 0xff8000000cb77808 */ /* 0x000fc40005800000 */
[----:B--2---:R-:W-:Y:S02]  /*4d50*/  FSEL R188, R4, -INF , !P1 ;  /* 0xff80000004bc7808 */ /* 0x004fe40004800000 */
[----:B------:R-:W-:Y:S02]  /*4d60*/  FSEL R194, R17, -INF , !P6 ;  /* 0xff80000011c27808 */ /* 0x000fe40007000000 */
[----:B------:R-:W-:Y:S02]  /*4d70*/  FSEL R198, R19, -INF , !P4 ;  /* 0xff80000013c67808 */ /* 0x000fe40006000000 */
[----:B------:R-:W-:Y:S02]  /*4d80*/  FSEL R184, R13, -INF , !P2 ;  /* 0xff8000000db87808 */ /* 0x000fe40005000000 */
[----:B---3--:R-:W-:Y:S01]  /*4d90*/  FSEL R190, R3, -INF , !P0 ;  /* 0xff80000003be7808 */ /* 0x008fe20004000000 */
        /* <DEDUP_REMOVED lines=58> */
.L_x_871:
[----:B------:R-:W-:Y:S05]  /*5140*/  BSYNC B0 ;  /* 0x0000000000007941 */ /* 0x000fea0003800000 */
.L_x_870:
[----:B------:R-:W0:Y:S02]  /*5150*/  LDGDEPBAR ;  /* 0x00000000000079af */ /* 0x000e240000000000 */
.L_x_869:
        /* <DEDUP_REMOVED lines=105> */
[----:B-----5:R-:W-:-:S03]  /*57f0*/  FFMA.FTZ R5, R52, c[0x0][0x23c], -R0 ;  /* 0x00008f0034057a23 */ /* 0x020fc60000010800 */
[----:B------:R-:W-:Y:S01]  /*5800*/  MUFU.EX2 R37, R7 ;  /* 0x0000000700257308 */ /* 0x000fe20000000800 */
[----:B------:R-:W-:Y:S01]  /*5810*/  FMUL.FTZ R8, R105, c[0x0][0x23c] ;  /* 0x00008f0069087a20 */ /* 0x000fe20000410000 */
[----:B---3--:R-:W-:Y:S01]  /*5820*/  F2FP.PACK_AB R6, R13, R36 ;  /* 0x000000240d06723e */ /* 0x008fe200000000ff */
[----:B------:R-:W-:-:S05]  /*5830*/  FMUL.FTZ R2, R104, c[0x0][0x23c] ;  /* 0x00008f0068027a20 */ /* 0x000fca0000410000 */
[----:B------:R1:W2:Y:S01]  /*5840*/  MUFU.EX2 R252, R5 ;  /* 0x0000000500fc7308 */ /* 0x0002a20000000800 */
[----:B------:R-:W-:Y:S02]  /*5850*/  FSEL R2, R2, RZ, P0 ;  /* 0x000000ff02027208 */ /* 0x000fe40000000000 */
[----:B------:R-:W-:-:S03]  /*5860*/  FSETP.NEU.FTZ.AND P0, PT, R105, -INF , PT ;  /* 0xff8000006900780b */ /* 0x000fc60003f1d000 */
[--C-:B------:R-:W-:Y:S01]  /*5870*/  FFMA.FTZ R9, R64, c[0x0][0x23c], -R2.reuse ;  /* 0x00008f0040097a23 */ /* 0x100fe20000010802 */
[----:B------:R-:W-:Y:S01]  /*5880*/  FSEL R12, R8, RZ, P0 ;  /* 0x000000ff080c7208 */ /* 0x000fe20000000000 */
[--C-:B------:R-:W-:Y:S02]  /*5890*/  FFMA.FTZ R8, R63, c[0x0][0x23c], -R2.reuse ;  /* 0x00008f003f087a23 */ /* 0x100fe40000010802 */
[----:B------:R-:W-:Y:S01]  /*58a0*/  MUFU.EX2 R248, R9 ;  /* 0x0000000900f87308 */ /* 0x000fe20000000800 */
[----:B-1----:R-:W-:Y:S01]  /*58b0*/  FFMA.FTZ R5, R61, c[0x0][0x23c], -R2 ;  /* 0x00008f003d057a23 */ /* 0x002fe20000010802 */
[----:B--2---:R-:W-:-:S06]  /*58c0*/  F2FP.PACK_AB R7, R252, R250 ;  /* 0x000000fafc07723e */ /* 0x004fcc00000000ff */
[----:B------:R1:W-:Y:S08]  /*58d0*/  MUFU.EX2 R247, R5 ;  /* 0x0000000500f77308 */ /* 0x0003f00000000800 */
[----:B------:R2:W3:Y:S01]  /*58e0*/  MUFU.EX2 R249, R8 ;  /* 0x0000000800f97308 */ /* 0x0004e20000000800 */
[----:B-1----:R-:W-:-:S07]  /*58f0*/  FFMA.FTZ R5, R62, c[0x0][0x23c], -R2 ;  /* 0x00008f003e057a23 */ /* 0x002fce0000010802 */
[----:B------:R1:W-:Y:S01]  /*5900*/  MUFU.EX2 R242, R5 ;  /* 0x0000000500f27308 */ /* 0x0003e20000000800 */
[----:B--2---:R-:W-:Y:S01]  /*5910*/  FFMA.FTZ R8, R66, c[0x0][0x23c], -R12 ;  /* 0x00008f0042087a23 */ /* 0x004fe2000001080c */
[----:B---3--:R-:W-:-:S06]  /*5920*/  F2FP.PACK_AB R10, R249, R248 ;  /* 0x000000f8f90a723e */ /* 0x008fcc00000000ff */
[----:B------:R2:W-:Y:S01]  /*5930*/  MUFU.EX2 R239, R8 ;  /* 0x0000000800ef7308 */ /* 0x0005e20000000800 */
[----:B-1----:R-:W-:-:S07]  /*5940*/  F2FP.PACK_AB R5, R251, R37 ;  /* 0x00000025fb05723e */ /* 0x002fce00000000ff */
[----:B------:R-:W-:Y:S01]  /*5950*/  HMMA.16816.F32 R120, R4, R24, RZ ;  /* 0x000000180478723c */ /* 0x000fe200000018ff */
[----:B--2---:R-:W-:-:S04]  /*5960*/  FFMA.FTZ R8, R72, c[0x0][0x23c], -R12 ;  /* 0x00008f0048087a23 */ /* 0x004fc8000001080c */
        /* <DEDUP_REMOVED lines=31> */
[----:B------:R-:W-:Y:S07]  /*5b60*/  LDSM.16.MT88.4 R16, [R222+0x9400] ;  /* 0x00940000de10783b */ /* 0x000fee0000004200 */
[----:B------:R-:W-:Y:S01]  /*5b70*/  HMMA.16816.F32 R56, R8, R20, RZ ;  /* 0x000000140838723c */ /* 0x000fe200000018ff */
[----:B-1----:R-:W-:-:S07]  /*5b80*/  FFMA.FTZ R4, R100, c[0x0][0x23c], -R3 ;  /* 0x00008f0064047a23 */ /* 0x002fce0000010803 */
[----:B------:R-:W-:Y:S01]  /*5b90*/  HMMA.16816.F32 R124, R8, R22, RZ ;  /* 0x00000016087c723c */ /* 0x000fe200000018ff */
[----:B------:R-:W1:Y:S01]  /*5ba0*/  LDSM.16.MT88.4 R20, [R220+0x9400] ;  /* 0x00940000dc14783b */ /* 0x000e620000004200 */
[----:B------:R-:W-:Y:S01]  /*5bb0*/  MOV R100, R13 ;  /* 0x0000000d00647202 */ /* 0x000fe20000000f00 */
[----:B------:R2:W-:Y:S01]  /*5bc0*/  MUFU.EX2 R244, R4 ;  /* 0x0000000400f47308 */ /* 0x0005e20000000800 */
[----:B------:R-:W-:-:S04]  /*5bd0*/  FFMA.FTZ R13, R173, c[0x0][0x23c], -R0 ;  /* 0x00008f00ad0d7a23 */ /* 0x000fc80000010800 */
[C---:B------:R-:W-:Y:S03]  /*5be0*/  HMMA.16816.F32 R52, R8.reuse, R28, RZ ;  /* 0x0000001c0834723c */ /* 0x040fe600000018ff */
[----:B------:R3:W-:Y:S05]  /*5bf0*/  MUFU.EX2 R202, R13 ;  /* 0x0000000d00ca7308 */ /* 0x0007ea0000000800 */
[----:B------:R-:W-:Y:S01]  /*5c00*/  HMMA.16816.F32 R140, R8, R30, RZ ;  /* 0x0000001e088c723c */ /* 0x000fe200000018ff */
[----:B------:R-:W4:Y:S01]  /*5c10*/  LDSM.16.MT88.4 R28, [R222+0xa400] ;  /* 0x00a40000de1c783b */ /* 0x000f220000004200 */
[----:B--2---:R-:W-:-:S04]  /*5c20*/  FFMA.FTZ R4, R44, c[0x0][0x23c], -R3 ;  /* 0x00008f002c047a23 */ /* 0x004fc80000010803 */
[----:B------:R2:W5:Y:S02]  /*5c30*/  MUFU.EX2 R243, R4 ;  /* 0x0000000400f37308 */ /* 0x0005640000000800 */
[----:B------:R-:W-:Y:S01]  /*5c40*/  HMMA.16816.F32 R48, R8, R32, RZ ;  /* 0x000000200830723c */ /* 0x000fe200000018ff */
[----:B---3--:R-:W-:-:S05]  /*5c50*/  FFMA.FTZ R13, R172, c[0x0][0x23c], -R0 ;  /* 0x00008f00ac0d7a23 */ /* 0x008fca0000010800 */
[----:B------:R3:W-:Y:S02]  /*5c60*/  MUFU.EX2 R203, R13 ;  /* 0x0000000d00cb7308 */ /* 0x0007e40000000800 */
[----:B------:R-:W-:Y:S01]  /*5c70*/  HMMA.16816.F32 R144, R8, R34, RZ ;  /* 0x000000220890723c */ /* 0x000fe200000018ff */
[----:B------:R-:W1:Y:S01]  /*5c80*/  LDSM.16.MT88.4 R32, [R220+0xb400] ;  /* 0x00b40000dc20783b */ /* 0x000e620000004200 */
[----:B--2---:R-:W-:Y:S01]  /*5c90*/  FFMA.FTZ R4, R137, c[0x0][0x23c], -R0 ;  /* 0x00008f0089047a23 */ /* 0x004fe20000010800 */
[----:B-----5:R-:W-:-:S03]  /*5ca0*/  F2FP.PACK_AB R6, R243, R244 ;  /* 0x000000f4f306723e */ /* 0x020fc600000000ff */
[----:B------:R2:W-:Y:S01]  /*5cb0*/  MUFU.EX2 R218, R4 ;  /* 0x0000000400da7308 */ /* 0x0005e20000000800 */
[----:B---3--:R-:W-:-:S07]  /*5cc0*/  FFMA.FTZ R13, R180, c[0x0][0x23c], -R2 ;  /* 0x00008f00b40d7a23 */ /* 0x008fce0000010802 */
[----:B------:R3:W-:Y:S01]  /*5cd0*/  MUFU.EX2 R201, R13 ;  /* 0x0000000d00c97308 */ /* 0x0007e20000000800 */
[----:B--2---:R-:W-:-:S07]  /*5ce0*/  FFMA.FTZ R4, R136, c[0x0][0x23c], -R0 ;  /* 0x00008f0088047a23 */ /* 0x004fce0000010800 */
[----:B------:R2:W5:Y:S01]  /*5cf0*/  MUFU.EX2 R237, R4 ;  /* 0x0000000400ed7308 */ /* 0x0005620000000800 */
[----:B---3--:R-:W-:-:S07]  /*5d00*/  FFMA.FTZ R13, R179, c[0x0][0x23c], -R2 ;  /* 0x00008f00b30d7a23 */ /* 0x008fce0000010802 */
[----:B------:R3:W-:Y:S01]  /*5d10*/  MUFU.EX2 R200, R13 ;  /* 0x0000000d00c87308 */ /* 0x0007e20000000800 */
[----:B--2---:R-:W-:Y:S01]  /*5d20*/  FFMA.FTZ R4, R107, c[0x0][0x23c], -R0 ;  /* 0x00008f006b047a23 */ /* 0x004fe20000010800 */
[----:B-----5:R-:W-:-:S06]  /*5d30*/  F2FP.PACK_AB R5, R237, R218 ;  /* 0x000000daed05723e */ /* 0x020fcc00000000ff */
[----:B------:R2:W-:Y:S01]  /*5d40*/  MUFU.EX2 R235, R4 ;  /* 0x0000000400eb7308 */ /* 0x0005e20000000800 */
[----:B---3--:R-:W-:-:S07]  /*5d50*/  FFMA.FTZ R13, R177, c[0x0][0x23c], -R2 ;  /* 0x00008f00b10d7a23 */ /* 0x008fce0000010802 */
[----:B------:R3:W-:Y:S01]  /*5d60*/  MUFU.EX2 R180, R13 ;  /* 0x0000000d00b47308 */ /* 0x0007e20000000800 */
[----:B--2---:R-:W-:Y:S02]  /*5d70*/  FFMA.FTZ R4, R45, c[0x0][0x23c], -R0 ;  /* 0x00008f002d047a23 */ /* 0x004fe40000010800 */
[----:B------:R-:W-:Y:S05]  /*5d80*/  HMMA.16816.F32 R44, R8, R40, RZ ;  /* 0x00000028082c723c */ /* 0x000fea00000018ff */
[----:B------:R2:W5:Y:S01]  /*5d90*/  MUFU.EX2 R219, R4 ;  /* 0x0000000400db7308 */ /* 0x0005620000000800 */
[----:B---3--:R-:W-:-:S07]  /*5da0*/  FFMA.FTZ R13, R176, c[0x0][0x23c], -R2 ;  /* 0x00008f00b00d7a23 */ /* 0x008fce0000010802 */
[----:B------:R3:W-:Y:S01]  /*5db0*/  MUFU.EX2 R179, R13 ;  /* 0x0000000d00b37308 */ /* 0x0007e20000000800 */
[----:B--2---:R-:W-:Y:S01]  /*5dc0*/  FFMA.FTZ R4, R149, c[0x0][0x23c], -R2 ;  /* 0x00008f0095047a23 */ /* 0x004fe20000010802 */
[----:B-----5:R-:W-:-:S06]  /*5dd0*/  F2FP.PACK_AB R7, R219, R235 ;  /* 0x000000ebdb07723e */ /* 0x020fcc00000000ff */
[----:B------:R2:W-:Y:S01]  /*5de0*/  MUFU.EX2 R217, R4 ;  /* 0x0000000400d97308 */ /* 0x0005e20000000800 */
[----:B---3--:R-:W-:Y:S01]  /*5df0*/  FFMA.FTZ R13, R186, c[0x0][0x23c], -R12 ;  /* 0x00008f00ba0d7a23 */ /* 0x008fe2000001080c */
[----:B------:R-:W-:-:S06]  /*5e00*/  MOV R186, R100 ;  /* 0x0000006400ba7202 */ /* 0x000fcc0000000f00 */
[----:B------:R3:W-:Y:S01]  /*5e10*/  MUFU.EX2 R177, R13 ;  /* 0x0000000d00b17308 */ /* 0x0007e20000000800 */
[----:B--2---:R-:W-:Y:S02]  /*5e20*/  FFMA.FTZ R4, R148, c[0x0][0x23c], -R2 ;  /* 0x00008f0094047a23 */ /* 0x004fe40000010802 */
[----:B------:R-:W-:Y:S05]  /*5e30*/  HMMA.16816.F32 R148, R8, R42, RZ ;  /* 0x0000002a0894723c */ /* 0x000fea00000018ff */
[----:B------:R2:W5:Y:S01]  /*5e40*/  MUFU.EX2 R216, R4 ;  /* 0x0000000400d87308 */ /* 0x0005620000000800 */
[----:B---3--:R-:W-:Y:S01]  /*5e50*/  FFMA.FTZ R13, R182, c[0x0][0x23c], -R12 ;  /* 0x00008f00b60d7a23 */ /* 0x008fe2000001080c */
[----:B------:R-:W-:Y:S01]  /*5e60*/  MOV R182, R101 ;  /* 0x0000006500b67202 */ /* 0x000fe20000000f00 */
[----:B------:R-:W-:-:S05]  /*5e70*/  FFMA.FTZ R8, R152, c[0x0][0x23c], -R2 ;  /* 0x00008f0098087a23 */ /* 0x000fca0000010802 */
[----:B------:R3:W-:Y:S08]  /*5e80*/  MUFU.EX2 R176, R13 ;  /* 0x0000000d00b07308 */ /* 0x0007f00000000800 */
[----:B------:R4:W-:Y:S01]  /*5e90*/  MUFU.EX2 R215, R8 ;  /* 0x0000000800d77308 */ /* 0x0009e20000000800 */
[----:B--2---:R-:W-:-:S07]  /*5ea0*/  F2FP.PACK_AB R4, R245, R240 ;  /* 0x000000f0f504723e */ /* 0x004fce00000000ff */
[----:B-1----:R-:W-:Y:S01]  /*5eb0*/  HMMA.16816.F32 R160, R4, R20, R120 ;  /* 0x0000001404a0723c */ /* 0x002fe20000001878 */
[----:B---3--:R-:W-:Y:S01]  /*5ec0*/  FFMA.FTZ R13, R181, c[0x0][0x23c], -R12 ;  /* 0x00008f00b50d7a23 */ /* 0x008fe2000001080c */
[----:B------:R-:W-:-:S03]  /*5ed0*/  MOV R181, R106 ;  /* 0x0000006a00b57202 */ /* 0x000fc60000000f00 */
[----:B------:R1:W-:Y:S01]  /*5ee0*/  MUFU.EX2 R107, R13 ;  /* 0x0000000d006b7308 */ /* 0x0003e20000000800 */
[----:B----4-:R-:W-:Y:S02]  /*5ef0*/  FFMA.FTZ R8, R138, c[0x0][0x23c], -R2 ;  /* 0x00008f008a087a23 */ /* 0x010fe40000010802 */
[C---:B------:R-:W-:Y:S05]  /*5f00*/  HMMA.16816.F32 R120, R4.reuse, R22, R88 ;  /* 0x000000160478723c */ /* 0x040fea0000001858 */
[----:B------:R2:W-:Y:S03]  /*5f10*/  MUFU.EX2 R214, R8 ;  /* 0x0000000800d67308 */ /* 0x0005e60000000800 */
[----:B------:R-:W-:Y:S01]  /*5f20*/  HMMA.16816.F32 R156, R4, R16, R116 ;  /* 0x00000010049c723c */ /* 0x000fe20000001874 */
[----:B-1----:R-:W-:Y:S01]  /*5f30*/  FFMA.FTZ R13, R178, c[0x0][0x23c], -R12 ;  /* 0x00008f00b20d7a23 */ /* 0x002fe2000001080c */
[----:B------:R-:W-:-:S06]  /*5f40*/  MOV R178, R15 ;  /* 0x0000000f00b27202 */ /* 0x000fcc0000000f00 */
[----:B------:R-:W-:Y:S01]  /*5f50*/  HMMA.16816.F32 R88, R4, R30, R76 ;  /* 0x0000001e0458723c */ /* 0x000fe2000000184c */
[----:B------:R-:W-:Y:S01]  /*5f60*/  MUFU.EX2 R106, R13 ;  /* 0x0000000d006a7308 */ /* 0x000fe20000000800 */
[----:B--2---:R-:W-:-:S06]  /*5f70*/  FFMA.FTZ R8, R153, c[0x0][0x23c], -R12 ;  /* 0x00008f0099087a23 */ /* 0x004fcc000001080c */
        /* <DEDUP_REMOVED lines=8> */
[----:B-1----:R-:W-:-:S07]  /*6000*/  FFMA.FTZ R8, R167, c[0x0][0x23c], -R12 ;  /* 0x00008f00a7087a23 */ /* 0x002fce000001080c */
[----:B------:R-:W-:Y:S01]  /*6010*/  HMMA.16816.F32 R80, R4, R38, R64 ;  /* 0x000000260450723c */ /* 0x000fe20000001840 */
[----:B------:R1:W-:Y:S02]  /*6020*/  MUFU.EX2 R211, R8 ;  /* 0x0000000800d37308 */ /* 0x0003e40000000800 */
[----:B-1----:R-:W-:-:S05]  /*6030*/  FFMA.FTZ R8, R139, c[0x0][0x23c], -R12 ;  /* 0x00008f008b087a23 */ /* 0x002fca000001080c */
[C---:B------:R-:W-:Y:S01]  /*6040*/  HMMA.16816.F32 R136, R4.reuse, R18, R84 ;  /* 0x000000120488723c */ /* 0x040fe20000001854 */
[----:B------:R1:W3:Y:S07]  /*6050*/  MUFU.EX2 R210, R8 ;  /* 0x0000000800d27308 */ /* 0x0002ee0000000800 */
[----:B------:R-:W-:Y:S07]  /*6060*/  HMMA.16816.F32 R84, R4, R34, R72 ;  /* 0x000000220454723c */ /* 0x000fee0000001848 */
[----:B-----5:R-:W-:-:S02]  /*6070*/  F2FP.PACK_AB R4, R216, R217 ;  /* 0x000000d9d804723e */ /* 0x020fc400000000ff */
[----:B--2---:R-:W-:Y:S01]  /*6080*/  F2FP.PACK_AB R5, R213, R212 ;  /* 0x000000d4d505723e */ /* 0x004fe200000000ff */
[--C-:B-1----:R-:W-:Y:S01]  /*6090*/  FFMA.FTZ R8, R169, c[0x0][0x23c], -R3.reuse ;  /* 0x00008f00a9087a23 */ /* 0x102fe20000010803 */
[----:B------:R-:W-:Y:S02]  /*60a0*/  F2FP.PACK_AB R6, R214, R215 ;  /* 0x000000d7d606723e */ /* 0x000fe400000000ff */
[----:B---3--:R-:W-:Y:S01]  /*60b0*/  F2FP.PACK_AB R7, R210, R211 ;  /* 0x000000d3d207723e */ /* 0x008fe200000000ff */
[----:B------:R1:W-:Y:S06]  /*60c0*/  MUFU.EX2 R209, R8 ;  /* 0x0000000800d17308 */ /* 0x0003ec0000000800 */
        /* <DEDUP_REMOVED lines=9> */
[C---:B------:R-:W-:Y:S01]  /*6160*/  HMMA.16816.F32 R48, R4.reuse, R18, R128 ;  /* 0x000000120430723c */ /* 0x040fe20000001880 */
[----:B------:R-:W3:Y:S07]  /*6170*/  LDSM.16.MT88.4 R16, [R220+0x9800] ;  /* 0x00980000dc10783b */ /* 0x000eee0000004200 */
[----:B------:R-:W-:Y:S01]  /*6180*/  HMMA.16816.F32 R168, R4, R36, R44 ;  /* 0x0000002404a8723c */ /* 0x000fe2000000182c */
[----:B-1----:R-:W-:-:S04]  /*6190*/  FFMA.FTZ R8, R164, c[0x0][0x23c], -R3 ;  /* 0x00008f00a4087a23 */ /* 0x002fc80000010803 */
[----:B------:R1:W4:Y:S03]  /*61a0*/  MUFU.EX2 R206, R8 ;  /* 0x0000000800ce7308 */ /* 0x0003260000000800 */
        /* <DEDUP_REMOVED lines=10> */
[----:B------:R-:W-:Y:S04]  /*6250*/  LDSM.16.MT88.4 R24, [R222+0xa800] ;  /* 0x00a80000de18783b */ /* 0x000fe80000004200 */
[----:B------:R-:W-:Y:S03]  /*6260*/  LDSM.16.MT88.4 R124, [R220+0x9c00] ;  /* 0x009c0000dc7c783b */ /* 0x000fe60000004200 */
        /* <DEDUP_REMOVED lines=234> */
[----:B------:R-:W-:Y:S04]  /*7110*/  LDSM.16.M88.4 R32, [R221+0x6000] ;  /* 0x00600000dd20783b */ /* 0x000fe80000000200 */
[----:B--2---:R-:W2:Y:S04]  /*7120*/  LDSM.16.M88.4 R8, [R224+0x1000] ;  /* 0x00100000e008783b */ /* 0x004ea80000000200 */
[----:B------:R-:W5:Y:S04]  /*7130*/  LDSM.16.M88.4 R28, [R221+0x6400] ;  /* 0x00640000dd1c783b */ /* 0x000f680000000200 */
[----:B------:R-:W4:Y:S04]  /*7140*/  LDSM.16.M88.4 R24, [R221+0x6800] ;  /* 0x00680000dd18783b */ /* 0x000f280000000200 */
[----:B------:R-:W4:Y:S04]  /*7150*/  LDSM.16.M88.4 R20, [R221+0x6c00] ;  /* 0x006c0000dd14783b */ /* 0x000f280000000200 */
[----:B-1----:R-:W1:Y:S04]  /*7160*/  LDSM.16.M88.4 R12, [R224] ;  /* 0x00000000e00c783b */ /* 0x002e680000000200 */
[----:B---3--:R-:W-:Y:S04]  /*7170*/  LDSM.16.M88.4 R4, [R225+0x1000] ;  /* 0x00100000e104783b */ /* 0x008fe80000000200 */
[----:B------:R-:W3:Y:S04]  /*7180*/  LDSM.16.M88.4 R52, [R223+0x6400] ;  /* 0x00640000df34783b */ /* 0x000ee80000000200 */
[----:B------:R-:W1:Y:S04]  /*7190*/  LDSM.16.M88.4 R44, [R223+0x6c00] ;  /* 0x006c0000df2c783b */ /* 0x000e680000000200 */
[----:B------:R-:W1:Y:S04]  /*71a0*/  LDSM.16.M88.4 R16, [R225] ;  /* 0x00000000e110783b */ /* 0x000e680000000200 */
[----:B------:R-:W1:Y:S01]  /*71b0*/  LDSM.16.M88.4 R40, [R223+0x6000] ;  /* 0x00600000df28783b */ /* 0x000e620000000200 */
[----:B--2---:R-:W-:Y:S03]  /*71c0*/  HMMA.16816.F32 R176, R8, R32, RZ ;  /* 0x0000002008b0723c */ /* 0x004fe600000018ff */
[----:B------:R-:W2:Y:S01]  /*71d0*/  LDSM.16.M88.4 R48, [R223+0x6800] ;  /* 0x00680000df30783b */ /* 0x000ea20000000200 */
[----:B------:R-:W-:-:S03]  /*71e0*/  IMAD.MOV.U32 R252, RZ, RZ, R186 ;  /* 0x000000fffffc7224 */ /* 0x000fc600078e00ba */
[----:B------:R-:W0:Y:S01]  /*71f0*/  LDGDEPBAR ;  /* 0x00000000000079af */ /* 0x000e220000000000 */
[C---:B-----5:R-:W-:Y:S08]  /*7200*/  HMMA.16816.F32 R64, R8.reuse, R28, RZ ;  /* 0x0000001c0840723c */ /* 0x060ff000000018ff */
[C---:B----4-:R-:W-:Y:S08]  /*7210*/  HMMA.16816.F32 R56, R8.reuse, R24, RZ ;  /* 0x000000180838723c */ /* 0x050ff000000018ff */
[C---:B------:R-:W-:Y:S08]  /*7220*/  HMMA.16816.F32 R36, R8.reuse, R20, RZ ;  /* 0x000000140824723c */ /* 0x040ff000000018ff */
[C---:B------:R-:W-:Y:S08]  /*7230*/  HMMA.16816.F32 R108, R8.reuse, R34, RZ ;  /* 0x00000022086c723c */ /* 0x040ff000000018ff */
[C---:B------:R-:W-:Y:S08]  /*7240*/  HMMA.16816.F32 R60, R8.reuse, R30, RZ ;  /* 0x0000001e083c723c */ /* 0x040ff000000018ff */
[C---:B------:R-:W-:Y:S08]  /*7250*/  HMMA.16816.F32 R180, R8.reuse, R26, RZ ;  /* 0x0000001a08b4723c */ /* 0x040ff000000018ff */
[----:B------:R-:W-:Y:S08]  /*7260*/  HMMA.16816.F32 R8, R8, R22, RZ ;  /* 0x000000160808723c */ /* 0x000ff000000018ff */
[C---:B-1----:R-:W-:Y:S08]  /*7270*/  HMMA.16816.F32 R188, R12.reuse, R20, RZ ;  /* 0x000000140cbc723c */ /* 0x042ff000000018ff */
[C---:B------:R-:W-:Y:S08]  /*7280*/  HMMA.16816.F32 R196, R12.reuse, R24, RZ ;  /* 0x000000180cc4723c */ /* 0x040ff000000018ff */
[----:B------:R-:W-:Y:S08]  /*7290*/  HMMA.16816.F32 R236, R12, R26, RZ ;  /* 0x0000001a0cec723c */ /* 0x000ff000000018ff */
[----:B---3--:R-:W-:Y:S08]  /*72a0*/  HMMA.16816.F32 R24, R4, R54, R60 ;  /* 0x000000360418723c */ /* 0x008ff0000000183c */
[----:B------:R-:W-:Y:S08]  /*72b0*/  HMMA.16816.F32 R184, R12, R32, RZ ;  /* 0x000000200cb8723c */ /* 0x000ff000000018ff */
[----:B------:R-:W-:Y:S08]  /*72c0*/  HMMA.16816.F32 R60, R4, R46, R8 ;  /* 0x0000002e043c723c */ /* 0x000ff00000001808 */
[----:B------:R-:W-:Y:S08]  /*72d0*/  HMMA.16816.F32 R8, R16, R44, R188 ;  /* 0x0000002c1008723c */ /* 0x000ff000000018bc */
[C---:B------:R-:W-:Y:S08]  /*72e0*/  HMMA.16816.F32 R216, R12.reuse, R22, RZ ;  /* 0x000000160cd8723c */ /* 0x040ff000000018ff */
[----:B------:R-:W-:Y:S01]  /*72f0*/  HMMA.16816.F32 R244, R12, R34, RZ ;  /* 0x000000220cf4723c */ /* 0x000fe200000018ff */
[----:B------:R-:W-:Y:S07]  /*7300*/  LDSM.16.M88.4 R32, [R221+0x7400] ;  /* 0x00740000dd20783b */ /* 0x000fee0000000200 */
[C---:B------:R-:W-:Y:S08]  /*7310*/  HMMA.16816.F32 R212, R4.reuse, R40, R176 ;  /* 0x0000002804d4723c */ /* 0x040ff000000018b0 */
[C---:B------:R-:W-:Y:S08]  /*7320*/  HMMA.16816.F32 R208, R4.reuse, R52, R64 ;  /* 0x0000003404d0723c */ /* 0x040ff00000001840 */
[C---:B--2---:R-:W-:Y:S08]  /*7330*/  HMMA.16816.F32 R200, R4.reuse, R48, R56 ;  /* 0x0000003004c8723c */ /* 0x044ff00000001838 */
[C---:B------:R-:W-:Y:S01]  /*7340*/  HMMA.16816.F32 R192, R4.reuse, R44, R36 ;  /* 0x0000002c04c0723c */ /* 0x040fe20000001824 */
[----:B------:R-:W-:Y:S07]  /*7350*/  LDSM.16.M88.4 R36, [R221+0x7000] ;  /* 0x00700000dd24783b */ /* 0x000fee0000000200 */
[----:B------:R-:W-:Y:S01]  /*7360*/  HMMA.16816.F32 R108, R4, R42, R108 ;  /* 0x0000002a046c723c */ /* 0x000fe2000000186c */
[----:B------:R-:W-:-:S07]  /*7370*/  IMAD.MOV.U32 R45, RZ, RZ, R9 ;  /* 0x000000ffff2d7224 */ /* 0x000fce00078e0009 */
[----:B------:R-:W-:Y:S01]  /*7380*/  HMMA.16816.F32 R20, R4, R50, R180 ;  /* 0x000000320414723c */ /* 0x000fe200000018b4 */
[----:B------:R-:W1:Y:S01]  /*7390*/  LDSM.16.M88.4 R4, [R224+0x3000] ;  /* 0x00300000e004783b */ /* 0x000e620000000200 */
[----:B------:R-:W-:-:S06]  /*73a0*/  IMAD.MOV.U32 R44, RZ, RZ, R10 ;  /* 0x000000ffff2c7224 */ /* 0x000fcc00078e000a */
[C---:B------:R-:W-:Y:S08]  /*73b0*/  HMMA.16816.F32 R204, R12.reuse, R28, RZ ;  /* 0x0000001c0ccc723c */ /* 0x040ff000000018ff */
[----:B------:R-:W-:Y:S01]  /*73c0*/  HMMA.16816.F32 R240, R12, R30, RZ ;  /* 0x0000001e0cf0723c */ /* 0x000fe200000018ff */
[----:B------:R-:W2:Y:S04]  /*73d0*/  LDSM.16.M88.4 R28, [R221+0x7800] ;  /* 0x00780000dd1c783b */ /* 0x000ea80000000200 */
[----:B------:R-:W3:Y:S03]  /*73e0*/  LDSM.16.M88.4 R12, [R221+0x7c00] ;  /* 0x007c0000dd0c783b */ /* 0x000ee60000000200 */
[C---:B------:R-:W-:Y:S07]  /*73f0*/  HMMA.16816.F32 R248, R16.reuse, R40, R184 ;  /* 0x0000002810f8723c */ /* 0x040fee00000018b8 */
[----:B------:R-:W-:Y:S01]  /*7400*/  IMAD.MOV.U32 R41, RZ, RZ, R11 ;  /* 0x000000ffff297224 */ /* 0x000fe200078e000b */
[----:B------:R-:W-:Y:S07]  /*7410*/  HMMA.16816.F32 R196, R16, R48, R196 ;  /* 0x0000003010c4723c */ /* 0x000fee00000018c4 */
[----:B------:R-:W-:-:S02]  /*7420*/  IMAD.MOV.U32 R48, RZ, RZ, R8 ;  /* 0x000000ffff307224 */ /* 0x000fc400078e0008 */
[----:B------:R-:W4:Y:S01]  /*7430*/  LDSM.16.M88.4 R8, [R224+0x2000] ;  /* 0x00200000e008783b */ /* 0x000f220000000200 */
[C---:B------:R-:W-:Y:S07]  /*7440*/  HMMA.16816.F32 R56, R16.reuse, R42, R244 ;  /* 0x0000002a1038723c */ /* 0x040fee00000018f4 */
[----:B------:R-:W-:Y:S01]  /*7450*/  IMAD.MOV.U32 R247, RZ, RZ, R41 ;  /* 0x000000fffff77224 */ /* 0x000fe200078e0029 */
[----:B------:R-:W-:Y:S06]  /*7460*/  HMMA.16816.F32 R204, R16, R52, R204 ;  /* 0x0000003410cc723c */ /* 0x000fec00000018cc */
[----:B------:R-:W-:-:S02]  /*7470*/  IMAD.MOV.U32 R40, RZ, RZ, R196 ;  /* 0x000000ffff287224 */ /* 0x000fc400078e00c4 */
[C---:B------:R-:W-:Y:S07]  /*7480*/  HMMA.16816.F32 R64, R16.reuse, R54, R240 ;  /* 0x000000361040723c */ /* 0x040fee00000018f0 */
[----:B------:R-:W-:Y:S01]  /*7490*/  IMAD.MOV.U32 R240, RZ, RZ, R40 ;  /* 0x000000fffff07224 */ /* 0x000fe200078e0028 */
[C---:B------:R-:W-:Y:S01]  /*74a0*/  HMMA.16816.F32 R176, R16.reuse, R50, R236 ;  /* 0x0000003210b0723c */ /* 0x040fe200000018ec */
[----:B------:R-:W-:Y:S07]  /*74b0*/  LDSM.16.M88.4 R40, [R223+0x7000] ;  /* 0x00700000df28783b */ /* 0x000fee0000000200 */
[----:B------:R-:W-:Y:S01]  /*74c0*/  HMMA.16816.F32 R16, R16, R46, R216 ;  /* 0x0000002e1010723c */ /* 0x000fe200000018d8 */
[----:B------:R-:W-:-:S07]  /*74d0*/  IMAD.MOV.U32 R244, RZ, RZ, R48 ;  /* 0x000000fffff47224 */ /* 0x000fce00078e0030 */
[C---:B-1----:R-:W-:Y:S01]  /*74e0*/  HMMA.16816.F32 R188, R4.reuse, R34, R24 ;  /* 0x0000002204bc723c */ /* 0x042fe20000001818 */
[----:B------:R-:W1:Y:S01]  /*74f0*/  LDSM.16.M88.4 R24, [R225+0x2000] ;  /* 0x00200000e118783b */ /* 0x000e620000000200 */
[----:B------:R-:W-:Y:S02]  /*7500*/  IMAD.MOV.U32 R245, RZ, RZ, R45 ;  /* 0x000000fffff57224 */ /* 0x000fe400078e002d */
[----:B------:R-:W-:Y:S01]  /*7510*/  IMAD.MOV.U32 R246, RZ, RZ, R44 ;  /* 0x000000fffff67224 */ /* 0x000fe200078e002c */
[----:B------:R-:W-:Y:S03]  /*7520*/  LDSM.16.M88.4 R48, [R223+0x7800] ;  /* 0x00780000df30783b */ /* 0x000fe60000000200 */
[C---:B------:R-:W-:Y:S01]  /*7530*/  HMMA.16816.F32 R52, R4.reuse, R36, R212 ;  /* 0x000000240434723c */ /* 0x040fe200000018d4 */
[----:B------:R-:W-:Y:S07]  /*7540*/  LDSM.16.M88.4 R44, [R223+0x7c00] ;  /* 0x007c0000df2c783b */ /* 0x000fee0000000200 */
[----:B------:R-:W-:Y:S01]  /*7550*/  HMMA.16816.F32 R184, R4, R32, R208 ;  /* 0x0000002004b8723c */ /* 0x000fe200000018d0 */
[----:B------:R-:W-:-:S07]  /*7560*/  IMAD.MOV.U32 R3, RZ, RZ, R197 ;  /* 0x000000ffff037224 */ /* 0x000fce00078e00c5 */
[----:B--2---:R-:W-:Y:S01]  /*7570*/  HMMA.16816.F32 R200, R4, R28, R200 ;  /* 0x0000001c04c8723c */ /* 0x004fe200000018c8 */
[----:B------:R-:W-:-:S07]  /*7580*/  IMAD.MOV.U32 R2, RZ, RZ, R198 ;  /* 0x000000ffff027224 */ /* 0x000fce00078e00c6 */
[----:B---3--:R-:W-:Y:S01]  /*7590*/  HMMA.16816.F32 R192, R4, R12, R192 ;  /* 0x0000000c04c0723c */ /* 0x008fe200000018c0 */
[----:B------:R-:W-:-:S07]  /*75a0*/  IMAD.MOV.U32 R0, RZ, RZ, R199 ;  /* 0x000000ffff007224 */ /* 0x000fce00078e00c7 */
[C---:B------:R-:W-:Y:S08]  /*75b0*/  HMMA.16816.F32 R108, R4.reuse, R38, R108 ;  /* 0x00000026046c723c */ /* 0x040ff0000000186c */
[C---:B------:R-:W-:Y:S01]  /*75c0*/  HMMA.16816.F32 R180, R4.reuse, R30, R20 ;  /* 0x0000001e04b4723c */ /* 0x040fe20000001814 */
[----:B------:R-:W2:Y:S07]  /*75d0*/  LDSM.16.M88.4 R20, [R225+0x3000] ;  /* 0x00300000e114783b */ /* 0x000eae0000000200 */
[----:B------:R-:W-:Y:S08]  /*75e0*/  HMMA.16816.F32 R60, R4, R14, R60 ;  /* 0x0000000e043c723c */ /* 0x000ff0000000183c */
[C---:B----4-:R-:W-:Y:S08]  /*75f0*/  HMMA.16816.F32 R4, R8.reuse, R36, R248 ;  /* 0x000000240804723c */ /* 0x050ff000000018f8 */
[----:B------:R-:W-:Y:S01]  /*7600*/  HMMA.16816.F32 R56, R8, R38, R56 ;  /* 0x000000260838723c */ /* 0x000fe20000001838 */
[----:B------:R-:W3:Y:S01]  /*7610*/  LDSM.16.M88.4 R36, [R223+0x7400] ;  /* 0x00740000df24783b */ /* 0x000ee20000000200 */
[----:B------:R-:W-:-:S02]  /*7620*/  IMAD.MOV.U32 R241, RZ, RZ, R3 ;  /* 0x000000fffff17224 */ /* 0x000fc400078e0003 */
[----:B------:R-:W-:Y:S02]  /*7630*/  IMAD.MOV.U32 R242, RZ, RZ, R2 ;  /* 0x000000fffff27224 */ /* 0x000fe400078e0002 */
[----:B------:R-:W-:Y:S02]  /*7640*/  IMAD.MOV.U32 R243, RZ, RZ, R0 ;  /* 0x000000fffff37224 */ /* 0x000fe400078e0000 */
[C---:B------:R-:W-:Y:S08]  /*7650*/  HMMA.16816.F32 R196, R8.reuse, R32, R204 ;  /* 0x0000002008c4723c */ /* 0x040ff000000018cc */
[C---:B------:R-:W-:Y:S08]  /*7660*/  HMMA.16816.F32 R204, R8.reuse, R28, R240 ;  /* 0x0000001c08cc723c */ /* 0x040ff000000018f0 */
[C---:B------:R-:W-:Y:S01]  /*7670*/  HMMA.16816.F32 R216, R8.reuse, R30, R176 ;  /* 0x0000001e08d8723c */ /* 0x040fe200000018b0 */
[----:B------:R-:W-:Y:S07]  /*7680*/  LDSM.16.M88.4 R28, [R221+0x8000] ;  /* 0x00800000dd1c783b */ /* 0x000fee0000000200 */
[----:B------:R-:W-:Y:S01]  /*7690*/  HMMA.16816.F32 R208, R8, R14, R16 ;  /* 0x0000000e08d0723c */ /* 0x000fe20000001810 */
[----:B------:R-:W4:Y:S07]  /*76a0*/  LDSM.16.M88.4 R16, [R224+0x4000] ;  /* 0x00400000e010783b */ /* 0x000f2e0000000200 */
[----:B-1----:R-:W-:Y:S08]  /*76b0*/  HMMA.16816.F32 R4, R24, R40, R4 ;  /* 0x000000281804723c */ /* 0x002ff00000001804 */
[C---:B------:R-:W-:Y:S01]  /*76c0*/  HMMA.16816.F32 R212, R8.reuse, R12, R244 ;  /* 0x0000000c08d4723c */ /* 0x040fe200000018f4 */
[----:B------:R-:W1:Y:S07]  /*76d0*/  LDSM.16.M88.4 R12, [R224+0x5000] ;  /* 0x00500000e00c783b */ /* 0x000e6e0000000200 */
[----:B------:R-:W-:Y:S01]  /*76e0*/  HMMA.16816.F32 R64, R8, R34, R64 ;  /* 0x000000220840723c */ /* 0x000fe20000001840 */
[----:B------:R-:W-:Y:S04]  /*76f0*/  LDSM.16.M88.4 R8, [R225+0x4000] ;  /* 0x00400000e108783b */ /* 0x000fe80000000200 */
[----:B------:R-:W-:Y:S03]  /*7700*/  LDSM.16.M88.4 R32, [R221+0x8400] ;  /* 0x00840000dd20783b */ /* 0x000fe60000000200 */
[C---:B--2---:R-:W-:Y:S08]  /*7710*/  HMMA.16816.F32 R52, R20.reuse, R40, R52 ;  /* 0x000000281434723c */ /* 0x044ff00000001834 */
[C---:B------:R-:W-:Y:S08]  /*7720*/  HMMA.16816.F32 R108, R20.reuse, R42, R108 ;  /* 0x0000002a146c723c */ /* 0x040ff0000000186c */
[C---:B---3--:R-:W-:Y:S08]  /*7730*/  HMMA.16816.F32 R184, R20.reuse, R36, R184 ;  /* 0x0000002414b8723c */ /* 0x048ff000000018b8 */
[C---:B------:R-:W-:Y:S08]  /*7740*/  HMMA.16816.F32 R188, R20.reuse, R38, R188 ;  /* 0x0000002614bc723c */ /* 0x040ff000000018bc */
[C---:B------:R-:W-:Y:S08]  /*7750*/  HMMA.16816.F32 R200, R20.reuse, R48, R200 ;  /* 0x0000003014c8723c */ /* 0x040ff000000018c8 */
[C---:B------:R-:W-:Y:S08]  /*7760*/  HMMA.16816.F32 R180, R20.reuse, R50, R180 ;  /* 0x0000003214b4723c */ /* 0x040ff000000018b4 */
[C---:B------:R-:W-:Y:S08]  /*7770*/  HMMA.16816.F32 R192, R20.reuse, R44, R192 ;  /* 0x0000002c14c0723c */ /* 0x040ff000000018c0 */
[----:B------:R-:W-:Y:S01]  /*7780*/  HMMA.16816.F32 R236, R20, R46, R60 ;  /* 0x0000002e14ec723c */ /* 0x000fe2000000183c */
[----:B------:R-:W2:Y:S07]  /*7790*/  LDSM.16.M88.4 R20, [R223+0x8000] ;  /* 0x00800000df14783b */ /* 0x000eae0000000200 */
[----:B------:R-:W-:Y:S08]  /*77a0*/  HMMA.16816.F32 R56, R24, R42, R56 ;  /* 0x0000002a1838723c */ /* 0x000ff00000001838 */
[-C--:B----4-:R-:W-:Y:S01]  /*77b0*/  HMMA.16816.F32 R40, R16, R28.reuse, R4 ;  /* 0x0000001c1028723c */ /* 0x090fe20000001804 */
[----:B------:R-:W3:Y:S07]  /*77c0*/  LDSM.16.M88.4 R4, [R225+0x5000] ;  /* 0x00500000e104783b */ /* 0x000eee0000000200 */
[----:B-1----:R-:W-:Y:S11]  /*77d0*/  HMMA.16816.F32 R52, R12, R28, R52 ;  /* 0x0000001c0c34723c */ /* 0x002ff60000001834 */
[----:B------:R-:W-:Y:S05]  /*77e0*/  @!UPT UIADD3 URZ, URZ, URZ, URZ ;  /* 0x0000003f3f3ff290 */ /* 0x000fea000fffe03f */
[----:B--2---:R-:W-:Y:S08]  /*77f0*/  HMMA.16816.F32 R60, R8, R20, R40 ;  /* 0x00000014083c723c */ /* 0x004ff00000001828 */
[C---:B------:R-:W-:Y:S08]  /*7800*/  HMMA.16816.F32 R40, R24.reuse, R36, R196 ;  /* 0x000000241828723c */ /* 0x040ff000000018c4 */
[----:B------:R-:W-:Y:S08]  /*7810*/  HMMA.16816.F32 R176, R24, R38, R64 ;  /* 0x0000002618b0723c */ /* 0x000ff00000001840 */
[----:B------:R-:W-:Y:S01]  /*7820*/  HMMA.16816.F32 R36, R16, R30, R56 ;  /* 0x0000001e1024723c */ /* 0x000fe20000001838 */
[----:B------:R-:W-:-:S07]  /*7830*/  FMUL.FTZ R0, R60, c[0x0][0x2ec] ;  /* 0x0000bb003c007a20 */ /* 0x000fce0000410000 */
[----:B---3--:R-:W-:Y:S01]  /*7840*/  HMMA.16816.F32 R64, R4, R20, R52 ;  /* 0x000000140440723c */ /* 0x008fe20000001834 */
[----:B------:R1:W2:Y:S07]  /*7850*/  MUFU.TANH R106, R0 ;  /* 0x00000000006a7308 */ /* 0x0002ae0000002400 */
[----:B------:R-:W-:Y:S01]  /*7860*/  HMMA.16816.F32 R108, R12, R30, R108 ;  /* 0x0000001e0c6c723c */ /* 0x000fe2000000186c */
[----:B------:R-:W3:Y:S01]  /*7870*/  LDSM.16.M88.4 R28, [R223+0x8400] ;  /* 0x00840000df1c783b */ /* 0x000ee20000000200 */
[----:B-1----:R-:W-:-:S04]  /*7880*/  FMUL.FTZ R0, R61, c[0x0][0x2ec] ;  /* 0x0000bb003d007a20 */ /* 0x002fc80000410000 */
[----:B------:R1:W-:Y:S02]  /*7890*/  MUFU.TANH R246, R0 ;  /* 0x0000000000f67308 */ /* 0x0003e40000002400 */
[----:B------:R-:W-:Y:S08]  /*78a0*/  HMMA.16816.F32 R56, R12, R32, R184 ;  /* 0x000000200c38723c */ /* 0x000ff000000018b8 */
[----:B------:R-:W-:Y:S01]  /*78b0*/  HMMA.16816.F32 R36, R8, R22, R36 ;  /* 0x000000160824723c */ /* 0x000fe20000001824 */
[----:B-1----:R-:W-:-:S04]  /*78c0*/  FMUL.FTZ R0, R62, c[0x0][0x2ec] ;  /* 0x0000bb003e007a20 */ /* 0x002fc80000410000 */
[----:B------:R1:W4:Y:S02]  /*78d0*/  MUFU.TANH R185, R0 ;  /* 0x0000000000b97308 */ /* 0x0003240000002400 */
[----:B-1----:R-:W-:-:S06]  /*78e0*/  FMUL.FTZ R0, R63, c[0x0][0x2ec] ;  /* 0x0000bb003f007a20 */ /* 0x002fcc0000410000 */
[----:B------:R1:W-:Y:S01]  /*78f0*/  MUFU.TANH R242, R0 ;  /* 0x0000000000f27308 */ /* 0x0003e20000002400 */
[----:B------:R-:W-:Y:S01]  /*7900*/  HMMA.16816.F32 R52, R16, R32, R40 ;  /* 0x000000201034723c */ /* 0x000fe20000001828 */
[----:B-1----:R-:W-:-:S06]  /*7910*/  FMUL.FTZ R0, R64, c[0x0][0x2ec] ;  /* 0x0000bb0040007a20 */ /* 0x002fcc0000410000 */
[----:B------:R1:W5:Y:S01]  /*7920*/  MUFU.TANH R101, R0 ;  /* 0x0000000000657308 */ /* 0x0003620000002400 */
[----:B------:R-:W-:Y:S01]  /*7930*/  HMMA.16816.F32 R40, R4, R22, R108 ;  /* 0x000000160428723c */ /* 0x000fe2000000186c */
[----:B-1----:R-:W-:-:S06]  /*7940*/  FMUL.FTZ R0, R65, c[0x0][0x2ec] ;  /* 0x0000bb0041007a20 */ /* 0x002fcc0000410000 */
[----:B------:R1:W-:Y:S02]  /*7950*/  MUFU.TANH R184, R0 ;  /* 0x0000000000b87308 */ /* 0x0003e40000002400 */
[----:B-1----:R-:W-:-:S06]  /*7960*/  FMUL.FTZ R0, R66, c[0x0][0x2ec] ;  /* 0x0000bb0042007a20 */ /* 0x002fcc0000410000 */
[----:B------:R1:W1:Y:S02]  /*7970*/  MUFU.TANH R100, R0 ;  /* 0x0000000000647308 */ /* 0x0002640000002400 */
[----:B-1----:R-:W-:-:S06]  /*7980*/  FMUL.FTZ R0, R67, c[0x0][0x2ec] ;  /* 0x0000bb0043007a20 */ /* 0x002fcc0000410000 */
[----:B------:R1:W1:Y:S01]  /*7990*/  MUFU.TANH R109, R0 ;  /* 0x00000000006d7308 */ /* 0x0002620000002400 */
[----:B------:R-:W-:Y:S02]  /*79a0*/  IMAD.MOV.U32 R2, RZ, RZ, R235 ;  /* 0x000000ffff027224 */ /* 0x000fe400078e00eb */
[----:B-1----:R-:W-:-:S05]  /*79b0*/  FMUL.FTZ R0, R36, c[0x0][0x2ec] ;  /* 0x0000bb0024007a20 */ /* 0x002fca0000410000 */
[----:B------:R1:W1:Y:S01]  /*79c0*/  MUFU.TANH R241, R0 ;  /* 0x0000000000f17308 */ /* 0x0002620000002400 */
[----:B---3--:R-:W-:Y:S01]  /*79d0*/  HMMA.16816.F32 R20, R8, R28, R52 ;  /* 0x0000001c0814723c */ /* 0x008fe20000001834 */
[----:B-1----:R-:W-:-:S06]  /*79e0*/  FMUL.FTZ R0, R37, c[0x0][0x2ec] ;  /* 0x0000bb0025007a20 */ /* 0x002fcc0000410000 */
[----:B------:R1:W-:Y:S02]  /*79f0*/  MUFU.TANH R247, R0 ;  /* 0x0000000000f77308 */ /* 0x0003e40000002400 */
[----:B-1----:R-:W-:-:S06]  /*7a00*/  FMUL.FTZ R0, R38, c[0x0][0x2ec] ;  /* 0x0000bb0026007a20 */ /* 0x002fcc0000410000 */
[----:B------:R1:W3:Y:S02]  /*7a10*/  MUFU.TANH R235, R0 ;  /* 0x0000000000eb7308 */ /* 0x0002e40000002400 */
[----:B-1----:R-:W-:-:S06]  /*7a20*/  FMUL.FTZ R0, R39, c[0x0][0x2ec] ;  /* 0x0000bb0027007a20 */ /* 0x002fcc0000410000 */
[----:B------:R1:W-:Y:S02]  /*7a30*/  MUFU.TANH R245, R0 ;  /* 0x0000000000f57308 */ /* 0x0003e40000002400 */
[----:B-1----:R-:W-:-:S06]  /*7a40*/  FMUL.FTZ R0, R40, c[0x0][0x2ec] ;  /* 0x0000bb0028007a20 */ /* 0x002fcc0000410000 */
[----:B------:R1:W1:Y:S01]  /*7a50*/  MUFU.TANH R107, R0 ;  /* 0x00000000006b7308 */ /* 0x0002620000002400 */
[----:B------:R-:W-:Y:S01]  /*7a60*/  HMMA.16816.F32 R36, R12, R34, R188 ;  /* 0x000000220c24723c */ /* 0x000fe200000018bc */
[----:B-1----:R-:W-:-:S06]  /*7a70*/  FMUL.FTZ R0, R41, c[0x0][0x2ec] ;  /* 0x0000bb0029007a20 */ /* 0x002fcc0000410000 */
[----:B------:R1:W-:Y:S01]  /*7a80*/  MUFU.TANH R244, R0 ;  /* 0x0000000000f47308 */ /* 0x0003e20000002400 */
[----:B------:R-:W-:Y:S01]  /*7a90*/  HMMA.16816.F32 R52, R4, R28, R56 ;  /* 0x0000001c0434723c */ /* 0x000fe20000001838 */
[----:B-1----:R-:W-:-:S06]  /*7aa0*/  FMUL.FTZ R0, R42, c[0x0][0x2ec] ;  /* 0x0000bb002a007a20 */ /* 0x002fcc0000410000 */
[----:B------:R1:W1:Y:S02]  /*7ab0*/  MUFU.TANH R199, R0 ;  /* 0x0000000000c77308 */ /* 0x0002640000002400 */
[----:B-1----:R-:W-:Y:S02]  /*7ac0*/  FMUL.FTZ R0, R43, c[0x0][0x2ec] ;  /* 0x0000bb002b007a20 */ /* 0x002fe40000410000 */
[----:B------:R-:W-:Y:S01]  /*7ad0*/  HMMA.16816.F32 R40, R16, R34, R176 ;  /* 0x000000221028723c */ /* 0x000fe200000018b0 */
[----:B------:R-:W1:Y:S03]  /*7ae0*/  LDSM.16.M88.4 R32, [R221+0x8800] ;  /* 0x00880000dd20783b */ /* 0x000e660000000200 */
[----:B------:R2:W1:Y:S04]  /*7af0*/  MUFU.TANH R240, R0 ;  /* 0x0000000000f07308 */ /* 0x0004680000002400 */
[----:B------:R-:W-:Y:S01]  /*7b00*/  HMMA.16816.F32 R56, R24, R48, R204 ;  /* 0x000000301838723c */ /* 0x000fe200000018cc */
[----:B--2---:R-:W-:-:S04]  /*7b10*/  FMUL.FTZ R0, R20, c[0x0][0x2ec] ;  /* 0x0000bb0014007a20 */ /* 0x004fc80000410000 */
[----:B------:R2:W-:Y:S11]  /*7b20*/  MUFU.TANH R243, R0 ;  /* 0x0000000000f37308 */ /* 0x0005f60000002400 */
[----:B------:R-:W-:Y:S01]  /*7b30*/  HMMA.16816.F32 R40, R8, R30, R40 ;  /* 0x0000001e0828723c */ /* 0x000fe20000001828 */
[----:B--2---:R-:W-:-:S04]  /*7b40*/  FMUL.FTZ R0, R21, c[0x0][0x2ec] ;  /* 0x0000bb0015007a20 */ /* 0x004fc80000410000 */
[----:B------:R2:W-:Y:S02]  /*7b50*/  MUFU.TANH R205, R0 ;  /* 0x0000000000cd7308 */ /* 0x0005e40000002400 */
[----:B--2---:R-:W-:-:S06]  /*7b60*/  FMUL.FTZ R0, R22, c[0x0][0x2ec] ;  /* 0x0000bb0016007a20 */ /* 0x004fcc0000410000 */
[----:B------:R2:W1:Y:S01]  /*7b70*/  MUFU.TANH R197, R0 ;  /* 0x0000000000c57308 */ /* 0x0004620000002400 */
[----:B------:R-:W1:Y:S01]  /*7b80*/  S2R R3, SR_TID.X ;  /* 0x0000000000037919 */ /* 0x000e620000002100 */
[----:B--2---:R-:W-:-:S03]  /*7b90*/  FMUL.FTZ R0, R23, c[0x0][0x2ec] ;  /* 0x0000bb0017007a20 */ /* 0x004fc60000410000 */
[----:B------:R-:W2:Y:S03]  /*7ba0*/  LDSM.16.M88.4 R20, [R223+0x8800] ;  /* 0x00880000df14783b */ /* 0x000ea60000000200 */
[----:B------:R1:W-:Y:S01]  /*7bb0*/  MUFU.TANH R204, R0 ;  /* 0x0000000000cc7308 */ /* 0x0003e20000002400 */
[----:B------:R-:W-:Y:S01]  /*7bc0*/  HMMA.16816.F32 R48, R24, R50, R216 ;  /* 0x000000321830723c */ /* 0x000fe200000018d8 */
[----:B-1----:R-:W-:-:S06]  /*7bd0*/  FMUL.FTZ R0, R52, c[0x0][0x2ec] ;  /* 0x0000bb0034007a20 */ /* 0x002fcc0000410000 */
[----:B------:R1:W1:Y:S01]  /*7be0*/  MUFU.TANH R178, R0 ;  /* 0x0000000000b27308 */ /* 0x0002620000002400 */
[C---:B------:R-:W-:Y:S08]  /*7bf0*/  HMMA.16816.F32 R60, R24.reuse, R44, R212 ;  /* 0x0000002c183c723c */ /* 0x040ff000000018d4 */
[----:B------:R-:W-:Y:S01]  /*7c00*/  HMMA.16816.F32 R64, R24, R46, R208 ;  /* 0x0000002e1840723c */ /* 0x000fe200000018d0 */
[----:B-1----:R-:W-:-:S04]  /*7c10*/  FMUL.FTZ R0, R53, c[0x0][0x2ec] ;  /* 0x0000bb0035007a20 */ /* 0x002fc80000410000 */
[----:B------:R1:W-:Y:S03]  /*7c20*/  MUFU.TANH R198, R0 ;  /* 0x0000000000c67308 */ /* 0x0003e60000002400 */
[----:B------:R-:W-:Y:S01]  /*7c30*/  HMMA.16816.F32 R24, R16, R32, R56 ;  /* 0x000000201018723c */ /* 0x000fe20000001838 */
[----:B-1----:R-:W-:-:S04]  /*7c40*/  FMUL.FTZ R0, R54, c[0x0][0x2ec] ;  /* 0x0000bb0036007a20 */ /* 0x002fc80000410000 */
[----:B------:R1:W1:Y:S03]  /*7c50*/  MUFU.TANH R190, R0 ;  /* 0x0000000000be7308 */ /* 0x0002660000002400 */
[----:B------:R-:W-:Y:S01]  /*7c60*/  HMMA.16816.F32 R28, R4, R30, R36 ;  /* 0x0000001e041c723c */ /* 0x000fe20000001824 */
[----:B-1----:R-:W-:-:S04]  /*7c70*/  FMUL.FTZ R0, R55, c[0x0][0x2ec] ;  /* 0x0000bb0037007a20 */ /* 0x002fc80000410000 */
[----:B------:R1:W1:Y:S01]  /*7c80*/  MUFU.TANH R191, R0 ;  /* 0x0000000000bf7308 */ /* 0x0002620000002400 */
[----:B------:R-:W-:Y:S02]  /*7c90*/  IMAD.SHL.U32 R3, R3, 0x2, RZ ;  /* 0x0000000203037824 */ /* 0x000fe400078e00ff */
[----:B-1----:R-:W-:-:S05]  /*7ca0*/  FMUL.FTZ R0, R40, c[0x0][0x2ec] ;  /* 0x0000bb0028007a20 */ /* 0x002fca0000410000 */
[----:B------:R1:W1:Y:S01]  /*7cb0*/  MUFU.TANH R189, R0 ;  /* 0x0000000000bd7308 */ /* 0x0002620000002400 */
[----:B------:R-:W-:Y:S01]  /*7cc0*/  HMMA.16816.F32 R36, R12, R32, R200 ;  /* 0x000000200c24723c */ /* 0x000fe200000018c8 */
[----:B------:R-:W-:Y:S01]  /*7cd0*/  LOP3.LUT R3, R3, 0x6, RZ, 0xc0, !PT ;  /* 0x0000000603037812 */ /* 0x000fe200078ec0ff */
[----:B-1----:R-:W-:-:S05]  /*7ce0*/  FMUL.FTZ R0, R41, c[0x0][0x2ec] ;  /* 0x0000bb0029007a20 */ /* 0x002fca0000410000 */
[----:B------:R1:W-:Y:S01]  /*7cf0*/  MUFU.TANH R196, R0 ;  /* 0x0000000000c47308 */ /* 0x0003e20000002400 */
[----:B------:R-:W-:Y:S01]  /*7d00*/  HMMA.16816.F32 R52, R12, R34, R180 ;  /* 0x000000220c34723c */ /* 0x000fe200000018b4 */
[----:B------:R-:W-:Y:S01]  /*7d10*/  IADD3 R208, R2, -0x2, RZ ;  /* 0xfffffffe02d07810 */ /* 0x000fe20007ffe0ff */
[----:B-1----:R-:W-:-:S05]  /*7d20*/  FMUL.FTZ R0, R42, c[0x0][0x2ec] ;  /* 0x0000bb002a007a20 */ /* 0x002fca0000410000 */
[----:B------:R1:W1:Y:S01]  /*7d30*/  MUFU.TANH R206, R0 ;  /* 0x0000000000ce7308 */ /* 0x0002620000002400 */
[----:B------:R-:W-:Y:S02]  /*7d40*/  FMUL.FTZ R2, R28, c[0x0][0x2ec] ;  /* 0x0000bb001c027a20 */ /* 0x000fe40000410000 */
[----:B-1----:R-:W-:Y:S02]  /*7d50*/  FMUL.FTZ R0, R43, c[0x0][0x2ec] ;  /* 0x0000bb002b007a20 */ /* 0x002fe40000410000 */
[----:B------:R-:W-:Y:S03]  /*7d60*/  HMMA.16816.F32 R40, R16, R34, R48 ;  /* 0x000000221028723c */ /* 0x000fe60000001830 */
[----:B------:R1:W-:Y:S05]  /*7d70*/  MUFU.TANH R202, R0 ;  /* 0x0000000000ca7308 */ /* 0x0003ea0000002400 */
[----:B--2---:R-:W-:Y:S01]  /*7d80*/  HMMA.16816.F32 R32, R8, R20, R24 ;  /* 0x000000140820723c */ /* 0x004fe20000001818 */
[----:B------:R-:W2:Y:S02]  /*7d90*/  LDSM.16.M88.4 R24, [R221+0x8c00] ;  /* 0x008c0000dd18783b */ /* 0x000ea40000000200 */
[----:B------:R3:W2:Y:S01]  /*7da0*/  MUFU.TANH R183, R2 ;  /* 0x0000000200b77308 */ /* 0x0006a20000002400 */
[----:B-1----:R-:W-:-:S05]  /*7db0*/  IMAD R0, R208, 0x40, R3 ;  /* 0x00000040d0007824 */ /* 0x002fca00078e0203 */
[C---:B------:R-:W-:Y:S02]  /*7dc0*/  ISETP.GE.AND P1, PT, R0.reuse, R234, PT ;  /* 0x000000ea0000720c */ /* 0x040fe40003f26270 */
[C---:B------:R-:W-:Y:S01]  /*7dd0*/  ISETP.GE.AND P6, PT, R0.reuse, R233, PT ;  /* 0x000000e90000720c */ /* 0x040fe20003fc6270 */
[----:B---3--:R-:W-:Y:S01]  /*7de0*/  FMUL.FTZ R2, R29, c[0x0][0x2ec] ;  /* 0x0000bb001d027a20 */ /* 0x008fe20000410000 */
[C---:B------:R-:W-:Y:S02]  /*7df0*/  ISETP.GE.AND P5, PT, R0.reuse, R232, PT ;  /* 0x000000e80000720c */ /* 0x040fe40003fa6270 */
[C---:B------:R-:W-:Y:S01]  /*7e00*/  ISETP.GE.AND P0, PT, R0.reuse, R231, PT ;  /* 0x000000e70000720c */ /* 0x040fe20003f06270 */
[----:B------:R1:W-:Y:S01]  /*7e10*/  MUFU.TANH R187, R2 ;  /* 0x0000000200bb7308 */ /* 0x0003e20000002400 */
[C---:B------:R-:W-:Y:S02]  /*7e20*/  ISETP.LT.OR P1, PT, R0.reuse, R230, P1 ;  /* 0x000000e60000720c */ /* 0x040fe40000f21670 */
[----:B------:R-:W-:-:S02]  /*7e30*/  ISETP.LT.OR P6, PT, R0, R229, P6 ;  /* 0x000000e50000720c */ /* 0x000fc400037c1670 */
[C---:B------:R-:W-:Y:S02]  /*7e40*/  ISETP.LT.OR P5, PT, R0.reuse, R228, P5 ;  /* 0x000000e40000720c */ /* 0x040fe40002fa1670 */
[----:B------:R-:W-:Y:S02]  /*7e50*/  ISETP.LT.OR P0, PT, R0, R227, P0 ;  /* 0x000000e30000720c */ /* 0x000fe40000701670 */
[----:B------:R-:W-:Y:S02]  /*7e60*/  FSEL R106, R106, -INF , !P1 ;  /* 0xff8000006a6a7808 */ /* 0x000fe40004800000 */
[----:B----4-:R-:W-:Y:S02]  /*7e70*/  FSEL R110, R185, -INF , !P6 ;  /* 0xff800000b96e7808 */ /* 0x010fe40007000000 */
[----:B-----5:R-:W-:Y:S02]  /*7e80*/  FSEL R49, R101, -INF , !P5 ;  /* 0xff80000065317808 */ /* 0x020fe40006800000 */
[----:B-1----:R-:W-:-:S02]  /*7e90*/  IADD3 R2, R0, 0x1, RZ ;  /* 0x0000000100027810 */ /* 0x002fc40007ffe0ff */
[----:B------:R-:W-:Y:S02]  /*7ea0*/  FSEL R58, R100, -INF , !P0 ;  /* 0xff800000643a7808 */ /* 0x000fe40004000000 */
[C---:B------:R-:W-:Y:S02]  /*7eb0*/  ISETP.GE.AND P1, PT, R2.reuse, R234, PT ;  /* 0x000000ea0200720c */ /* 0x040fe40003f26270 */
[C---:B------:R-:W-:Y:S02]  /*7ec0*/  ISETP.GE.AND P6, PT, R2.reuse, R233, PT ;  /* 0x000000e90200720c */ /* 0x040fe40003fc6270 */
[C---:B------:R-:W-:Y:S02]  /*7ed0*/  ISETP.GE.AND P5, PT, R2.reuse, R232, PT ;  /* 0x000000e80200720c */ /* 0x040fe40003fa6270 */
[C---:B------:R-:W-:Y:S01]  /*7ee0*/  ISETP.GE.AND P0, PT, R2.reuse, R231, PT ;  /* 0x000000e70200720c */ /* 0x040fe20003f06270 */
[----:B------:R-:W-:Y:S01]  /*7ef0*/  FMUL.FTZ R31, R31, c[0x0][0x2ec] ;  /* 0x0000bb001f1f7a20 */ /* 0x000fe20000410000 */
[----:B------:R-:W-:-:S02]  /*7f00*/  ISETP.LT.OR P1, PT, R2, R230, P1 ;  /* 0x000000e60200720c */ /* 0x000fc40000f21670 */
[C---:B------:R-:W-:Y:S02]  /*7f10*/  ISETP.LT.OR P6, PT, R2.reuse, R229, P6 ;  /* 0x000000e50200720c */ /* 0x040fe400037c1670 */
[C---:B------:R-:W-:Y:S02]  /*7f20*/  ISETP.LT.OR P5, PT, R2.reuse, R228, P5 ;  /* 0x000000e40200720c */ /* 0x040fe40002fa1670 */
[----:B------:R-:W-:Y:S01]  /*7f30*/  ISETP.LT.OR P0, PT, R2, R227, P0 ;  /* 0x000000e30200720c */ /* 0x000fe20000701670 */
[----:B------:R-:W-:Y:S01]  /*7f40*/  FMUL.FTZ R3, R30, c[0x0][0x2ec] ;  /* 0x0000bb001e037a20 */ /* 0x000fe20000410000 */
[----:B------:R-:W-:Y:S01]  /*7f50*/  IADD3 R2, R0, 0x8, RZ ;  /* 0x0000000800027810 */ /* 0x000fe20007ffe0ff */
[----:B------:R1:W-:Y:S01]  /*7f60*/  MUFU.TANH R186, R31 ;  /* 0x0000001f00ba7308 */ /* 0x0003e20000002400 */
[----:B------:R-:W-:Y:S02]  /*7f70*/  FSEL R108, R246, -INF , !P1 ;  /* 0xff800000f66c7808 */ /* 0x000fe40004800000 */
[----:B------:R-:W-:-:S02]  /*7f80*/  FSEL R111, R242, -INF , !P6 ;  /* 0xff800000f26f7808 */ /* 0x000fc40007000000 */
[----:B------:R-:W-:Y:S02]  /*7f90*/  FSEL R56, R184, -INF , !P5 ;  /* 0xff800000b8387808 */ /* 0x000fe40006800000 */
[----:B------:R-:W-:Y:S01]  /*7fa0*/  FSEL R59, R109, -INF , !P0 ;  /* 0xff8000006d3b7808 */ /* 0x000fe20004000000 */
[----:B------:R3:W4:Y:S01]  /*7fb0*/  MUFU.TANH R179, R3 ;  /* 0x0000000300b37308 */ /* 0x0007220000002400 */
[C---:B------:R-:W-:Y:S02]  /*7fc0*/  ISETP.GE.AND P1, PT, R2.reuse, R234, PT ;  /* 0x000000ea0200720c */ /* 0x040fe40003f26270 */
[C---:B------:R-:W-:Y:S02]  /*7fd0*/  ISETP.GE.AND P6, PT, R2.reuse, R233, PT ;  /* 0x000000e90200720c */ /* 0x040fe40003fc6270 */
[C---:B------:R-:W-:Y:S01]  /*7fe0*/  ISETP.GE.AND P5, PT, R2.reuse, R232, PT ;  /* 0x000000e80200720c */ /* 0x040fe20003fa6270 */
[----:B-1----:R-:W-:Y:S01]  /*7ff0*/  HMMA.16816.F32 R28, R4, R20, R36 ;  /* 0x00000014041c723c */ /* 0x002fe20000001824 */
[----:B------:R-:W-:-:S02]  /*8000*/  ISETP.GE.AND P0, PT, R2, R231, PT ;  /* 0x000000e70200720c */ /* 0x000fc40003f06270 */
[C---:B------:R-:W-:Y:S02]  /*8010*/  ISETP.LT.OR P1, PT, R2.reuse, R230, P1 ;  /* 0x000000e60200720c */ /* 0x040fe40000f21670 */
[----:B------:R-:W-:Y:S01]  /*8020*/  ISETP.LT.OR P6, PT, R2, R229, P6 ;  /* 0x000000e50200720c */ /* 0x000fe200037c1670 */
[----:B---3--:R-:W-:Y:S01]  /*8030*/  FMUL.FTZ R3, R32, c[0x0][0x2ec] ;  /* 0x0000bb0020037a20 */ /* 0x008fe20000410000 */
[C---:B------:R-:W-:Y:S02]  /*8040*/  ISETP.LT.OR P5, PT, R2.reuse, R228, P5 ;  /* 0x000000e40200720c */ /* 0x040fe40002fa1670 */
[----:B------:R-:W-:Y:S01]  /*8050*/  ISETP.LT.OR P0, PT, R2, R227, P0 ;  /* 0x000000e30200720c */ /* 0x000fe20000701670 */
[----:B------:R1:W3:Y:S01]  /*8060*/  MUFU.TANH R185, R3 ;  /* 0x0000000300b97308 */ /* 0x0002e20000002400 */
[----:B------:R-:W-:Y:S02]  /*8070*/  IADD3 R2, R0, 0x9, RZ ;  /* 0x0000000900027810 */ /* 0x000fe40007ffe0ff */
[----:B------:R-:W-:-:S02]  /*8080*/  FSEL R109, R241, -INF , !P1 ;  /* 0xff800000f16d7808 */ /* 0x000fc40004800000 */
[----:B------:R-:W-:Y:S02]  /*8090*/  FSEL R177, R235, -INF , !P6 ;  /* 0xff800000ebb17808 */ /* 0x000fe40007000000 */
[----:B------:R-:W-:Y:S02]  /*80a0*/  FSEL R51, R107, -INF , !P5 ;  /* 0xff8000006b337808 */ /* 0x000fe40006800000 */
[----:B------:R-:W-:Y:S01]  /*80b0*/  FSEL R57, R199, -INF , !P0 ;  /* 0xff800000c7397808 */ /* 0x000fe20004000000 */
[----:B------:R-:W-:Y:S01]  /*80c0*/  HMMA.16816.F32 R36, R8, R22, R40 ;  /* 0x000000160824723c */ /* 0x000fe20000001828 */
[C---:B------:R-:W-:Y:S02]  /*80d0*/  ISETP.GE.AND P1, PT, R2.reuse, R234, PT ;  /* 0x000000ea0200720c */ /* 0x040fe40003f26270 */
[C---:B------:R-:W-:Y:S01]  /*80e0*/  ISETP.GE.AND P6, PT, R2.reuse, R233, PT ;  /* 0x000000e90200720c */ /* 0x040fe20003fc6270 */
[----:B-1----:R-:W-:Y:S01]  /*80f0*/  FMUL.FTZ R3, R33, c[0x0][0x2ec] ;  /* 0x0000bb0021037a20 */ /* 0x002fe20000410000 */
[----:B------:R-:W-:-:S02]  /*8100*/  ISETP.GE.AND P5, PT, R2, R232, PT ;  /* 0x000000e80200720c */ /* 0x000fc40003fa6270 */
[C---:B------:R-:W-:Y:S01]  /*8110*/  ISETP.GE.AND P0, PT, R2.reuse, R231, PT ;  /* 0x000000e70200720c */ /* 0x040fe20003f06270 */
[----:B------:R1:W-:Y:S01]  /*8120*/  MUFU.TANH R188, R3 ;  /* 0x0000000300bc7308 */ /* 0x0003e20000002400 */
[----:B--2---:R-:W-:Y:S01]  /*8130*/  HMMA.16816.F32 R44, R12, R24, R192 ;  /* 0x000000180c2c723c */ /* 0x004fe200000018c0 */
[C---:B------:R-:W-:Y:S02]  /*8140*/  ISETP.LT.OR P1, PT, R2.reuse, R230, P1 ;  /* 0x000000e60200720c */ /* 0x040fe40000f21670 */
[C---:B------:R-:W-:Y:S02]  /*8150*/  ISETP.LT.OR P6, PT, R2.reuse, R229, P6 ;  /* 0x000000e50200720c */ /* 0x040fe400037c1670 */
[----:B------:R-:W-:-:S03]  /*8160*/  ISETP.LT.OR P5, PT, R2, R228, P5 ;  /* 0x000000e40200720c */ /* 0x000fc60002fa1670 */
[----:B------:R-:W-:Y:S01]  /*8170*/  HMMA.16816.F32 R40, R12, R26, R236 ;  /* 0x0000001a0c28723c */ /* 0x000fe200000018ec */
[----:B------:R-:W2:Y:S01]  /*8180*/  LDSM.16.M88.4 R12, [R223+0x8c00] ;  /* 0x008c0000df0c783b */ /* 0x000ea20000000200 */
[----:B------:R-:W-:Y:S01]  /*8190*/  ISETP.LT.OR P0, PT, R2, R227, P0 ;  /* 0x000000e30200720c */ /* 0x000fe20000701670 */
[----:B------:R-:W-:Y:S01]  /*81a0*/  FMUL.FTZ R30, R30, c[0x0][0x2ec] ;  /* 0x0000bb001e1e7a20 */ /* 0x000fe20000410000 */
[----:B------:R-:W-:Y:S01]  /*81b0*/  IADD3 R2, R0, 0x10, RZ ;  /* 0x0000001000027810 */ /* 0x000fe20007ffe0ff */
[----:B------:R-:W-:Y:S02]  /*81c0*/  FMUL.FTZ R31, R31, c[0x0][0x2ec] ;  /* 0x0000bb001f1f7a20 */ /* 0x000fe40000410000 */
[----:B-1----:R-:W-:Y:S01]  /*81d0*/  FMUL.FTZ R3, R34, c[0x0][0x2ec] ;  /* 0x0000bb0022037a20 */ /* 0x002fe20000410000 */
[----:B------:R-:W-:Y:S01]  /*81e0*/  FSEL R107, R247, -INF , !P1 ;  /* 0xff800000f76b7808 */ /* 0x000fe20004800000 */
[----:B------:R-:W-:Y:S01]  /*81f0*/  FMUL.FTZ R36, R36, c[0x0][0x2ec] ;  /* 0x0000bb0024247a20 */ /* 0x000fe20000410000 */
[----:B------:R-:W-:Y:S01]  /*8200*/  FSEL R176, R245, -INF , !P6 ;  /* 0xff800000f5b07808 */ /* 0x000fe20007000000 */
[----:B------:R1:W5:Y:S01]  /*8210*/  MUFU.TANH R182, R3 ;  /* 0x0000000300b67308 */ /* 0x0003620000002400 */
[----:B------:R-:W-:Y:S01]  /*8220*/  FSEL R48, R244, -INF , !P5 ;  /* 0xff800000f4307808 */ /* 0x000fe20006800000 */
[----:B------:R-:W-:Y:S01]  /*8230*/  FMUL.FTZ R38, R38, c[0x0][0x2ec] ;  /* 0x0000bb0026267a20 */ /* 0x000fe20000410000 */
[----:B------:R-:W-:Y:S01]  /*8240*/  FSEL R50, R240, -INF , !P0 ;  /* 0xff800000f0327808 */ /* 0x000fe20004000000 */
[----:B------:R-:W-:Y:S01]  /*8250*/  FMUL.FTZ R37, R37, c[0x0][0x2ec] ;  /* 0x0000bb0025257a20 */ /* 0x000fe20000410000 */
[C---:B------:R-:W-:Y:S01]  /*8260*/  ISETP.GE.AND P1, PT, R2.reuse, R234, PT ;  /* 0x000000ea0200720c */ /* 0x040fe20003f26270 */
[----:B------:R-:W-:Y:S01]  /*8270*/  FMUL.FTZ R39, R39, c[0x0][0x2ec] ;  /* 0x0000bb0027277a20 */ /* 0x000fe20000410000 */
[C---:B------:R-:W-:Y:S01]  /*8280*/  ISETP.GE.AND P6, PT, R2.reuse, R233, PT ;  /* 0x000000e90200720c */ /* 0x040fe20003fc6270 */
[----:B------:R-:W-:Y:S01]  /*8290*/  IMAD.MOV.U32 R246, RZ, RZ, R252 ;  /* 0x000000fffff67224 */ /* 0x000fe200078e00fc */
[----:B------:R-:W-:Y:S01]  /*82a0*/  ISETP.GE.AND P5, PT, R2, R232, PT ;  /* 0x000000e80200720c */ /* 0x000fe20003fa6270 */
[----:B------:R-:W-:-:S04]  /*82b0*/  DEPBAR.LE SB0, 0x0 ;  /* 0x000080000000791a */ /* 0x000fc80000000000 */
[C---:B------:R-:W-:Y:S01]  /*82c0*/  ISETP.GE.AND P0, PT, R2.reuse, R231, PT ;  /* 0x000000e70200720c */ /* 0x040fe20003f06270 */
[----:B-1----:R-:W-:Y:S01]  /*82d0*/  FMUL.FTZ R3, R35, c[0x0][0x2ec] ;  /* 0x0000bb0023037a20 */ /* 0x002fe20000410000 */
[C---:B------:R-:W-:Y:S02]  /*82e0*/  ISETP.LT.OR P1, PT, R2.reuse, R230, P1 ;  /* 0x000000e60200720c */ /* 0x040fe40000f21670 */
[C---:B------:R-:W-:Y:S01]  /*82f0*/  ISETP.LT.OR P6, PT, R2.reuse, R229, P6 ;  /* 0x000000e50200720c */ /* 0x040fe200037c1670 */
[----:B------:R1:W-:Y:S01]  /*8300*/  MUFU.TANH R184, R3 ;  /* 0x0000000300b87308 */ /* 0x0003e20000002400 */
[C---:B------:R-:W-:Y:S02]  /*8310*/  ISETP.LT.OR P5, PT, R2.reuse, R228, P5 ;  /* 0x000000e40200720c */ /* 0x040fe40002fa1670 */
[----:B------:R-:W-:Y:S02]  /*8320*/  ISETP.LT.OR P0, PT, R2, R227, P0 ;  /* 0x000000e30200720c */ /* 0x000fe40000701670 */
[----:B------:R-:W-:Y:S01]  /*8330*/  IADD3 R2, R0, 0x11, RZ ;  /* 0x0000001100027810 */ /* 0x000fe20007ffe0ff */
[----:B------:R-:W-:Y:S01]  /*8340*/  HMMA.16816.F32 R32, R4, R22, R52 ;  /* 0x000000160420723c */ /* 0x000fe20000001834 */
[----:B------:R-:W-:-:S02]  /*8350*/  FSEL R210, R197, -INF , !P6 ;  /* 0xff800000c5d27808 */ /* 0x000fc40007000000 */
[----:B------:R-:W-:Y:S02]  /*8360*/  FSEL R178, R178, -INF , !P5 ;  /* 0xff800000b2b27808 */ /* 0x000fe40006800000 */
[----:B------:R-:W-:Y:S01]  /*8370*/  FSEL R193, R190, -INF , !P0 ;  /* 0xff800000bec17808 */ /* 0x000fe20004000000 */
[----:B-1----:R-:W-:Y:S01]  /*8380*/  FMUL.FTZ R3, R28, c[0x0][0x2ec] ;  /* 0x0000bb001c037a20 */ /* 0x002fe20000410000 */
[----:B------:R-:W-:Y:S01]  /*8390*/  FSEL R53, R243, -INF , !P1 ;  /* 0xff800000f3357808 */ /* 0x000fe20004800000 */
[----:B------:R-:W-:Y:S01]  /*83a0*/  HMMA.16816.F32 R20, R16, R24, R60 ;  /* 0x000000181014723c */ /* 0x000fe2000000183c */
[C---:B------:R-:W-:Y:S01]  /*83b0*/  ISETP.GE.AND P1, PT, R2.reuse, R234, PT ;  /* 0x000000ea0200720c */ /* 0x040fe20003f26270 */
[----:B------:R1:W1:Y:S01]  /*83c0*/  MUFU.TANH R181, R3 ;  /* 0x0000000300b57308 */ /* 0x0002620000002400 */
[C---:B------:R-:W-:Y:S02]  /*83d0*/  ISETP.GE.AND P6, PT, R2.reuse, R233, PT ;  /* 0x000000e90200720c */ /* 0x040fe40003fc6270 */
[----:B------:R-:W-:-:S02]  /*83e0*/  ISETP.GE.AND P5, PT, R2, R232, PT ;  /* 0x000000e80200720c */ /* 0x000fc40003fa6270 */
[C---:B------:R-:W-:Y:S02]  /*83f0*/  ISETP.GE.AND P0, PT, R2.reuse, R231, PT ;  /* 0x000000e70200720c */ /* 0x040fe40003f06270 */
[C---:B------:R-:W-:Y:S02]  /*8400*/  ISETP.LT.OR P1, PT, R2.reuse, R230, P1 ;  /* 0x000000e60200720c */ /* 0x040fe40000f21670 */
[C---:B------:R-:W-:Y:S02]  /*8410*/  ISETP.LT.OR P6, PT, R2.reuse, R229, P6 ;  /* 0x000000e50200720c */ /* 0x040fe400037c1670 */
[C---:B------:R-:W-:Y:S01]  /*8420*/  ISETP.LT.OR P5, PT, R2.reuse, R228, P5 ;  /* 0x000000e40200720c */ /* 0x040fe20002fa1670 */
[----:B-1----:R-:W-:Y:S01]  /*8430*/  FMUL.FTZ R3, R29, c[0x0][0x2ec] ;  /* 0x0000bb001d037a20 */ /* 0x002fe20000410000 */
[----:B------:R-:W-:-:S03]  /*8440*/  ISETP.LT.OR P0, PT, R2, R227, P0 ;  /* 0x000000e30200720c */ /* 0x000fc60000701670 */
[----:B------:R1:W-:Y:S01]  /*8450*/  MUFU.TANH R180, R3 ;  /* 0x0000000300b47308 */ /* 0x0003e20000002400 */
[----:B------:R-:W-:Y:S02]  /*8460*/  FSEL R195, R205, -INF , !P1 ;  /* 0xff800000cdc37808 */ /* 0x000fe40004800000 */
[----:B------:R-:W-:Y:S02]  /*8470*/  FSEL R204, R204, -INF , !P6 ;  /* 0xff800000cccc7808 */ /* 0x000fe40007000000 */
[----:B------:R-:W-:Y:S02]  /*8480*/  FSEL R55, R198, -INF , !P5 ;  /* 0xff800000c6377808 */ /* 0x000fe40006800000 */
[----:B------:R-:W-:Y:S02]  /*8490*/  FSEL R192, R191, -INF , !P0 ;  /* 0xff800000bfc07808 */ /* 0x000fe40004000000 */
[----:B-1----:R-:W-:-:S04]  /*84a0*/  IADD3 R3, R0, 0x18, RZ ;  /* 0x0000001800037810 */ /* 0x002fc80007ffe0ff */
        /* <DEDUP_REMOVED lines=10> */
[----:B------:R-:W-:Y:S02]  /*8550*/  FSEL R206, R206, -INF , !P6 ;  /* 0xff800000cece7808 */ /* 0x000fe40007000000 */
[----:B------:R-:W-:-:S02]  /*8560*/  FSEL R54, R183, -INF , !P5 ;  /* 0xff800000b7367808 */ /* 0x000fc40006800000 */
[----:B----4-:R-:W-:Y:S01]  /*8570*/  FSEL R194, R179, -INF , !P0 ;  /* 0xff800000b3c27808 */ /* 0x010fe20004000000 */
[----:B------:R-:W1:Y:S01]  /*8580*/  MUFU.TANH R100, R30 ;  /* 0x0000001e00647308 */ /* 0x000e620000002400 */
        /* <DEDUP_REMOVED lines=8> */
[----:B------:R-:W-:Y:S01]  /*8610*/  ISETP.LT.OR P0, PT, R2, R227, P0 ;  /* 0x000000e30200720c */ /* 0x000fe20000701670 */
[----:B------:R2:W4:Y:S01]  /*8620*/  MUFU.TANH R101, R31 ;  /* 0x0000001f00657308 */ /* 0x0005220000002400 */
[----:B------:R-:W-:Y:S02]  /*8630*/  IADD3 R2, R0, 0x20, RZ ;  /* 0x0000002000027810 */ /* 0x000fe40007ffe0ff */
[----:B------:R-:W-:Y:S02]  /*8640*/  FSEL R200, R196, -INF , !P1 ;  /* 0xff800000c4c87808 */ /* 0x000fe40004800000 */
[----:B------:R-:W-:-:S02]  /*8650*/  FSEL R202, R202, -INF , !P6 ;  /* 0xff800000caca7808 */ /* 0x000fc40007000000 */
[----:B------:R-:W-:Y:S02]  /*8660*/  FSEL R52, R187, -INF , !P5 ;  /* 0xff800000bb347808 */ /* 0x000fe40006800000 */
[----:B------:R-:W-:Y:S02]  /*8670*/  FSEL R179, R186, -INF , !P0 ;  /* 0xff800000bab37808 */ /* 0x000fe40004000000 */
[C---:B------:R-:W-:Y:S02]  /*8680*/  ISETP.GE.AND P1, PT, R2.reuse, R234, PT ;  /* 0x000000ea0200720c */ /* 0x040fe40003f26270 */
[C---:B------:R-:W-:Y:S01]  /*8690*/  ISETP.GE.AND P6, PT, R2.reuse, R233, PT ;  /* 0x000000e90200720c */ /* 0x040fe20003fc6270 */
[-C--:B--2---:R-:W-:Y:S01]  /*86a0*/  HMMA.16816.F32 R28, R8, R12.reuse, R20 ;  /* 0x0000000c081c723c */ /* 0x084fe20000001814 */
[C---:B------:R-:W-:Y:S02]  /*86b0*/  ISETP.GE.AND P5, PT, R2.reuse, R232, PT ;  /* 0x000000e80200720c */ /* 0x040fe40003fa6270 */
[----:B------:R-:W-:Y:S01]  /*86c0*/  ISETP.GE.AND P0, PT, R2, R231, PT ;  /* 0x000000e70200720c */ /* 0x000fe20003f06270 */
[----:B------:R-:W-:Y:S01]  /*86d0*/  FMUL.FTZ R32, R32, c[0x0][0x2ec] ;  /* 0x0000bb0020207a20 */ /* 0x000fe20000410000 */
[----:B------:R-:W-:Y:S01]  /*86e0*/  ISETP.LT.OR P1, PT, R2, R230, P1 ;  /* 0x000000e60200720c */ /* 0x000fe20000f21670 */
[----:B------:R-:W-:Y:S01]  /*86f0*/  FMUL.FTZ R34, R34, c[0x0][0x2ec] ;  /* 0x0000bb0022227a20 */ /* 0x000fe20000410000 */
[C---:B------:R-:W-:Y:S01]  /*8700*/  ISETP.LT.OR P6, PT, R2.reuse, R229, P6 ;  /* 0x000000e50200720c */ /* 0x040fe200037c1670 */
[----:B------:R-:W-:Y:S01]  /*8710*/  HMMA.16816.F32 R20, R4, R12, R44 ;  /* 0x0000000c0414723c */ /* 0x000fe2000000182c */
[----:B------:R-:W-:-:S02]  /*8720*/  ISETP.LT.OR P5, PT, R2, R228, P5 ;  /* 0x000000e40200720c */ /* 0x000fc40002fa1670 */
[----:B------:R-:W-:Y:S02]  /*8730*/  ISETP.LT.OR P0, PT, R2, R227, P0 ;  /* 0x000000e30200720c */ /* 0x000fe40000701670 */
[----:B------:R-:W-:Y:S02]  /*8740*/  IADD3 R2, R0, 0x21, RZ ;  /* 0x0000002100027810 */ /* 0x000fe40007ffe0ff */
[----:B---3--:R-:W-:Y:S02]  /*8750*/  FSEL R218, R185, -INF , !P1 ;  /* 0xff800000b9da7808 */ /* 0x008fe40004800000 */
[----:B-----5:R-:W-:Y:S02]  /*8760*/  FSEL R244, R182, -INF , !P6 ;  /* 0xff800000b6f47808 */ /* 0x020fe40007000000 */
[----:B------:R-:W-:Y:S02]  /*8770*/  FSEL R211, R181, -INF , !P5 ;  /* 0xff800000b5d37808 */ /* 0x000fe40006800000 */
[----:B-1----:R-:W-:Y:S01]  /*8780*/  FSEL R214, R100, -INF , !P0 ;  /* 0xff80000064d67808 */ /* 0x002fe20004000000 */
[----:B------:R-:W1:Y:S01]  /*8790*/  MUFU.TANH R36, R36 ;  /* 0x0000002400247308 */ /* 0x000e620000002400 */
[----:B------:R-:W-:-:S02]  /*87a0*/  ISETP.GE.AND P1, PT, R2, R234, PT ;  /* 0x000000ea0200720c */ /* 0x000fc40003f26270 */
[C---:B------:R-:W-:Y:S02]  /*87b0*/  ISETP.GE.AND P6, PT, R2.reuse, R233, PT ;  /* 0x000000e90200720c */ /* 0x040fe40003fc6270 */
[C---:B------:R-:W-:Y:S02]  /*87c0*/  ISETP.GE.AND P5, PT, R2.reuse, R232, PT ;  /* 0x000000e80200720c */ /* 0x040fe40003fa6270 */
[C---:B------:R-:W-:Y:S01]  /*87d0*/  ISETP.GE.AND P0, PT, R2.reuse, R231, PT ;  /* 0x000000e70200720c */ /* 0x040fe20003f06270 */
[----:B------:R-:W2:Y:S01]  /*87e0*/  MUFU.TANH R38, R38 ;  /* 0x0000002600267308 */ /* 0x000ea20000002400 */
[C---:B------:R-:W-:Y:S02]  /*87f0*/  ISETP.LT.OR P1, PT, R2.reuse, R230, P1 ;  /* 0x000000e60200720c */ /* 0x040fe40000f21670 */
[C---:B------:R-:W-:Y:S02]  /*8800*/  ISETP.LT.OR P6, PT, R2.reuse, R229, P6 ;  /* 0x000000e50200720c */ /* 0x040fe400037c1670 */
[----:B------:R-:W-:-:S03]  /*8810*/  ISETP.LT.OR P5, PT, R2, R228, P5 ;  /* 0x000000e40200720c */ /* 0x000fc60002fa1670 */
[----:B------:R-:W3:Y:S01]  /*8820*/  MUFU.TANH R32, R32 ;  /* 0x0000002000207308 */ /* 0x000ee20000002400 */
[----:B------:R-:W-:Y:S02]  /*8830*/  ISETP.LT.OR P0, PT, R2, R227, P0 ;  /* 0x000000e30200720c */ /* 0x000fe40000701670 */
[----:B------:R-:W-:-:S05]  /*8840*/  IADD3 R2, R0, 0x28, RZ ;  /* 0x0000002800027810 */ /* 0x000fca0007ffe0ff */
[----:B------:R-:W5:Y:S01]  /*8850*/  MUFU.TANH R34, R34 ;  /* 0x0000002200227308 */ /* 0x000f620000002400 */
[----:B------:R-:W-:Y:S01]  /*8860*/  FSEL R217, R188, -INF , !P1 ;  /* 0xff800000bcd97808 */ /* 0x000fe20004800000 */
[----:B------:R-:W-:Y:S01]  /*8870*/  HMMA.16816.F32 R8, R8, R14, R16 ;  /* 0x0000000e0808723c */ /* 0x000fe20000001810 */
[----:B------:R-:W-:Y:S02]  /*8880*/  FSEL R236, R184, -INF , !P6 ;  /* 0xff800000b8ec7808 */ /* 0x000fe40007000000 */
[----:B------:R-:W-:Y:S02]  /*8890*/  FSEL R207, R180, -INF , !P5 ;  /* 0xff800000b4cf7808 */ /* 0x000fe40006800000 */
[----:B----4-:R-:W-:Y:S01]  /*88a0*/  FSEL R213, R101, -INF , !P0 ;  /* 0xff80000065d57808 */ /* 0x010fe20004000000 */
[----:B------:R-:W4:Y:S01]  /*88b0*/  MUFU.TANH R37, R37 ;  /* 0x0000002500257308 */ /* 0x000f220000002400 */
[C---:B------:R-:W-:Y:S01]  /*88c0*/  ISETP.GE.AND P1, PT, R2.reuse, R234, PT ;  /* 0x000000ea0200720c */ /* 0x040fe20003f26270 */
[----:B------:R-:W-:Y:S01]  /*88d0*/  FMUL.FTZ R33, R33, c[0x0][0x2ec] ;  /* 0x0000bb0021217a20 */ /* 0x000fe20000410000 */
[C---:B------:R-:W-:Y:S01]  /*88e0*/  ISETP.GE.AND P6, PT, R2.reuse, R233, PT ;  /* 0x000000e90200720c */ /* 0x040fe20003fc6270 */
[----:B------:R-:W-:Y:S01]  /*88f0*/  FMUL.FTZ R35, R35, c[0x0][0x2ec] ;  /* 0x0000bb0023237a20 */ /* 0x000fe20000410000 */
[----:B------:R-:W-:-:S02]  /*8900*/  ISETP.GE.AND P5, PT, R2, R232, PT ;  /* 0x000000e80200720c */ /* 0x000fc40003fa6270 */
[----:B------:R-:W-:Y:S01]  /*8910*/  ISETP.GE.AND P0, PT, R2, R231, PT ;  /* 0x000000e70200720c */ /* 0x000fe20003f06270 */
[----:B------:R-:W-:Y:S01]  /*8920*/  FMUL.FTZ R28, R28, c[0x0][0x2ec] ;  /* 0x0000bb001c1c7a20 */ /* 0x000fe20000410000 */
[C---:B------:R-:W-:Y:S02]  /*8930*/  ISETP.LT.OR P1, PT, R2.reuse, R230, P1 ;  /* 0x000000e60200720c */ /* 0x040fe40000f21670 */
[C---:B------:R-:W-:Y:S02]  /*8940*/  ISETP.LT.OR P6, PT, R2.reuse, R229, P6 ;  /* 0x000000e50200720c */ /* 0x040fe400037c1670 */
[C---:B------:R-:W-:Y:S02]  /*8950*/  ISETP.LT.OR P5, PT, R2.reuse, R228, P5 ;  /* 0x000000e40200720c */ /* 0x040fe40002fa1670 */
[----:B------:R-:W-:Y:S02]  /*8960*/  ISETP.LT.OR P0, PT, R2, R227, P0 ;  /* 0x000000e30200720c */ /* 0x000fe40000701670 */
[----:B------:R-:W-:Y:S01]  /*8970*/  IADD3 R2, R0, 0x29, RZ ;  /* 0x0000002900027810 */ /* 0x000fe20007ffe0ff */
[----:B------:R-:W4:Y:S01]  /*8980*/  MUFU.TANH R39, R39 ;  /* 0x0000002700277308 */ /* 0x000f220000002400 */
[----:B-1----:R-:W-:Y:S01]  /*8990*/  FSEL R216, R36, -INF , !P1 ;  /* 0xff80000024d87808 */ /* 0x002fe20004800000 */
[----:B------:R-:W-:Y:S01]  /*89a0*/  HMMA.16816.F32 R4, R4, R14, R40 ;  /* 0x0000000e0404723c */ /* 0x000fe20000001828 */
[----:B--2---:R-:W-:-:S02]  /*89b0*/  FSEL R235, R38, -INF , !P6 ;  /* 0xff80000026eb7808 */ /* 0x004fc40007000000 */
[----:B---3--:R-:W-:Y:S02]  /*89c0*/  FSEL R205, R32, -INF , !P5 ;  /* 0xff80000020cd7808 */ /* 0x008fe40006800000 */
[----:B-----5:R-:W-:Y:S01]  /*89d0*/  FSEL R212, R34, -INF , !P0 ;  /* 0xff80000022d47808 */ /* 0x020fe20004000000 */
[----:B------:R-:W1:Y:S01]  /*89e0*/  MUFU.TANH R33, R33 ;  /* 0x0000002100217308 */ /* 0x000e620000002400 */
[----:B------:R-:W-:Y:S01]  /*89f0*/  ISETP.GE.AND P1, PT, R2, R234, PT ;  /* 0x000000ea0200720c */ /* 0x000fe20003f26270 */
[----:B------:R-:W-:Y:S01]  /*8a00*/  FMUL.FTZ R30, R30, c[0x0][0x2ec] ;  /* 0x0000bb001e1e7a20 */ /* 0x000fe20000410000 */
[----:B------:R-:W-:Y:S01]  /*8a10*/  ISETP.GE.AND P6, PT, R2, R233, PT ;  /* 0x000000e90200720c */ /* 0x000fe20003fc6270 */
[----:B------:R-:W-:Y:S01]  /*8a20*/  FMUL.FTZ R20, R20, c[0x0][0x2ec] ;  /* 0x0000bb0014147a20 */ /* 0x000fe20000410000 */
[----:B------:R-:W-:-:S03]  /*8a30*/  ISETP.GE.AND P5, PT, R2, R232, PT ;  /* 0x000000e80200720c */ /* 0x000fc60003fa6270 */
[----:B------:R-:W2:Y:S01]  /*8a40*/  MUFU.TANH R35, R35 ;  /* 0x0000002300237308 */ /* 0x000ea20000002400 */
[----:B------:R-:W-:Y:S01]  /*8a50*/  ISETP.GE.AND P0, PT, R2, R231, PT ;  /* 0x000000e70200720c */ /* 0x000fe20003f06270 */
[----:B------:R-:W-:Y:S01]  /*8a60*/  FMUL.FTZ R22, R22, c[0x0][0x2ec] ;  /* 0x0000bb0016167a20 */ /* 0x000fe20000410000 */
[C---:B------:R-:W-:Y:S01]  /*8a70*/  ISETP.LT.OR P1, PT, R2.reuse, R230, P1 ;  /* 0x000000e60200720c */ /* 0x040fe20000f21670 */
[----:B------:R-:W-:Y:S01]  /*8a80*/  FMUL.FTZ R29, R29, c[0x0][0x2ec] ;  /* 0x0000bb001d1d7a20 */ /* 0x000fe20000410000 */
[----:B------:R-:W-:-:S03]  /*8a90*/  ISETP.LT.OR P6, PT, R2, R229, P6 ;  /* 0x000000e50200720c */ /* 0x000fc600037c1670 */
[----:B------:R-:W3:Y:S01]  /*8aa0*/  MUFU.TANH R28, R28 ;  /* 0x0000001c001c7308 */ /* 0x000ee20000002400 */
[C---:B------:R-:W-:Y:S02]  /*8ab0*/  ISETP.LT.OR P5, PT, R2.reuse, R228, P5 ;  /* 0x000000e40200720c */ /* 0x040fe40002fa1670 */
[----:B------:R-:W-:Y:S02]  /*8ac0*/  ISETP.LT.OR P0, PT, R2, R227, P0 ;  /* 0x000000e30200720c */ /* 0x000fe40000701670 */
[----:B------:R-:W-:Y:S02]  /*8ad0*/  IADD3 R2, R0, 0x30, RZ ;  /* 0x0000003000027810 */ /* 0x000fe40007ffe0ff */
[----:B----4-:R-:W-:Y:S01]  /*8ae0*/  FSEL R215, R37, -INF , !P1 ;  /* 0xff80000025d77808 */ /* 0x010fe20004800000 */
[----:B------:R-:W4:Y:S01]  /*8af0*/  MUFU.TANH R30, R30 ;  /* 0x0000001e001e7308 */ /* 0x000f220000002400 */
[----:B------:R-:W-:Y:S01]  /*8b00*/  ISETP.GE.AND P1, PT, R2, R234, PT ;  /* 0x000000ea0200720c */ /* 0x000fe20003f26270 */
[----:B------:R-:W-:-:S02]  /*8b10*/  FMUL.FTZ R31, R31, c[0x0][0x2ec] ;  /* 0x0000bb001f1f7a20 */ /* 0x000fc40000410000 */
[----:B------:R-:W-:-:S04]  /*8b20*/  FMUL.FTZ R21, R21, c[0x0][0x2ec] ;  /* 0x0000bb0015157a20 */ /* 0x000fc80000410000 */
[----:B------:R-:W5:Y:S01]  /*8b30*/  MUFU.TANH R20, R20 ;  /* 0x0000001400147308 */ /* 0x000f620000002400 */
[----:B------:R-:W-:Y:S01]  /*8b40*/  FMUL.FTZ R12, R23, c[0x0][0x2ec] ;  /* 0x0000bb00170c7a20 */ /* 0x000fe20000410000 */
[----:B------:R-:W-:-:S06]  /*8b50*/  ISETP.LT.OR P1, PT, R2, R230, P1 ;  /* 0x000000e60200720c */ /* 0x000fcc0000f21670 */
[----:B------:R-:W3:Y:S01]  /*8b60*/  MUFU.TANH R22, R22 ;  /* 0x0000001600167308 */ /* 0x000ee20000002400 */
[----:B------:R-:W-:Y:S01]  /*8b70*/  FSEL R219, R39, -INF , !P6 ;  /* 0xff80000027db7808 */ /* 0x000fe20007000000 */
[----:B------:R-:W-:Y:S01]  /*8b80*/  FMUL.FTZ R8, R8, c[0x0][0x2ec] ;  /* 0x0000bb0008087a20 */ /* 0x000fe20000410000 */
[----:B-1----:R-:W-:-:S05]  /*8b90*/  FSEL R203, R33, -INF , !P5 ;  /* 0xff80000021cb7808 */ /* 0x002fca0006800000 */
[----:B------:R-:W1:Y:S01]  /*8ba0*/  MUFU.TANH R29, R29 ;  /* 0x0000001d001d7308 */ /* 0x000e620000002400 */
[----:B--2---:R-:W-:Y:S02]  /*8bb0*/  FSEL R209, R35, -INF , !P0 ;  /* 0xff80000023d17808 */ /* 0x004fe40004000000 */
[----:B------:R-:W-:Y:S02]  /*8bc0*/  IADD3 R3, R0, 0x31, RZ ;  /* 0x0000003100037810 */ /* 0x000fe40007ffe0ff */
[C---:B------:R-:W-:Y:S02]  /*8bd0*/  ISETP.GE.AND P6, PT, R2.reuse, R233, PT ;  /* 0x000000e90200720c */ /* 0x040fe40003fc6270 */
[C---:B------:R-:W-:Y:S01]  /*8be0*/  ISETP.GE.AND P5, PT, R2.reuse, R232, PT ;  /* 0x000000e80200720c */ /* 0x040fe20003fa6270 */
[----:B------:R-:W2:Y:S01]  /*8bf0*/  MUFU.TANH R31, R31 ;  /* 0x0000001f001f7308 */ /* 0x000ea20000002400 */
[----:B------:R-:W-:Y:S02]  /*8c00*/  ISETP.GE.AND P0, PT, R2, R231, PT ;  /* 0x000000e70200720c */ /* 0x000fe40003f06270 */
[----:B---3--:R-:W-:-:S02]  /*8c10*/  FSEL R252, R28, -INF , !P1 ;  /* 0xff8000001cfc7808 */ /* 0x008fc40004800000 */
[----:B------:R-:W-:-:S03]  /*8c20*/  ISETP.GE.AND P1, PT, R3, R234, PT ;  /* 0x000000ea0300720c */ /* 0x000fc60003f26270 */
[----:B------:R-:W3:Y:S01]  /*8c30*/  MUFU.TANH R21, R21 ;  /* 0x0000001500157308 */ /* 0x000ee20000002400 */
[C---:B------:R-:W-:Y:S02]  /*8c40*/  ISETP.LT.OR P6, PT, R2.reuse, R229, P6 ;  /* 0x000000e50200720c */ /* 0x040fe400037c1670 */
[C---:B------:R-:W-:Y:S02]  /*8c50*/  ISETP.LT.OR P5, PT, R2.reuse, R228, P5 ;  /* 0x000000e40200720c */ /* 0x040fe40002fa1670 */
[----:B------:R-:W-:-:S03]  /*8c60*/  ISETP.LT.OR P0, PT, R2, R227, P0 ;  /* 0x000000e30200720c */ /* 0x000fc60000701670 */
[----:B------:R-:W1:Y:S01]  /*8c70*/  MUFU.TANH R12, R12 ;  /* 0x0000000c000c7308 */ /* 0x000e620000002400 */
[----:B------:R-:W-:Y:S01]  /*8c80*/  ISETP.LT.OR P1, PT, R3, R230, P1 ;  /* 0x000000e60300720c */ /* 0x000fe20000f21670 */
[----:B------:R-:W-:Y:S01]  /*8c90*/  FMUL.FTZ R9, R9, c[0x0][0x2ec] ;  /* 0x0000bb0009097a20 */ /* 0x000fe20000410000 */
[----:B------:R-:W-:-:S05]  /*8ca0*/  IADD3 R2, R0, 0x38, RZ ;  /* 0x0000003800027810 */ /* 0x000fca0007ffe0ff */
[----:B------:R-:W2:Y:S01]  /*8cb0*/  MUFU.TANH R14, R8 ;  /* 0x00000008000e7308 */ /* 0x000ea20000002400 */
[----:B----4-:R-:W-:Y:S01]  /*8cc0*/  FSEL R47, R30, -INF , !P6 ;  /* 0xff8000001e2f7808 */ /* 0x010fe20007000000 */
[----:B------:R-:W-:Y:S01]  /*8cd0*/  FMUL.FTZ R4, R4, c[0x0][0x2ec] ;  /* 0x0000bb0004047a20 */ /* 0x000fe20000410000 */
[----:B-----5:R-:W-:Y:S02]  /*8ce0*/  FSEL R245, R20, -INF , !P5 ;  /* 0xff80000014f57808 */ /* 0x020fe40006800000 */
[----:B------:R-:W-:Y:S02]  /*8cf0*/  FSEL R249, R22, -INF , !P0 ;  /* 0xff80000016f97808 */ /* 0x000fe40004000000 */
[C---:B------:R-:W-:Y:S02]  /*8d00*/  ISETP.GE.AND P6, PT, R3.reuse, R233, PT ;  /* 0x000000e90300720c */ /* 0x040fe40003fc6270 */
[C---:B------:R-:W-:Y:S02]  /*8d10*/  ISETP.GE.AND P5, PT, R3.reuse, R232, PT ;  /* 0x000000e80300720c */ /* 0x040fe40003fa6270 */
[----:B------:R-:W-:-:S02]  /*8d20*/  ISETP.GE.AND P0, PT, R3, R231, PT ;  /* 0x000000e70300720c */ /* 0x000fc40003f06270 */
[----:B-1----:R-:W-:Y:S01]  /*8d30*/  FSEL R250, R29, -INF , !P1 ;  /* 0xff8000001dfa7808 */ /* 0x002fe20004800000 */
[----:B------:R1:W4:Y:S01]  /*8d40*/  MUFU.TANH R13, R9 ;  /* 0x00000009000d7308 */ /* 0x0003220000002400 */
[C---:B------:R-:W-:Y:S02]  /*8d50*/  ISETP.GE.AND P1, PT, R2.reuse, R234, PT ;  /* 0x000000ea0200720c */ /* 0x040fe40003f26270 */
[C---:B------:R-:W-:Y:S02]  /*8d60*/  ISETP.LT.OR P6, PT, R3.reuse, R229, P6 ;  /* 0x000000e50300720c */ /* 0x040fe400037c1670 */
[C---:B------:R-:W-:Y:S02]  /*8d70*/  ISETP.LT.OR P5, PT, R3.reuse, R228, P5 ;  /* 0x000000e40300720c */ /* 0x040fe40002fa1670 */
[----:B------:R-:W-:Y:S01]  /*8d80*/  ISETP.LT.OR P0, PT, R3, R227, P0 ;  /* 0x000000e30300720c */ /* 0x000fe20000701670 */
[----:B------:R5:W-:Y:S01]  /*8d90*/  MUFU.TANH R8, R4 ;  /* 0x0000000400087308 */ /* 0x000be20000002400 */
[----:B------:R-:W-:-:S02]  /*8da0*/  ISETP.LT.OR P1, PT, R2, R230, P1 ;  /* 0x000000e60200720c */ /* 0x000fc40000f21670 */
[----:B--2---:R-:W-:Y:S02]  /*8db0*/  FSEL R45, R31, -INF , !P6 ;  /* 0xff8000001f2d7808 */ /* 0x004fe40007000000 */
[----:B---3--:R-:W-:Y:S01]  /*8dc0*/  FSEL R243, R21, -INF , !P5 ;  /* 0xff80000015f37808 */ /* 0x008fe20006800000 */
[----:B-1----:R-:W-:Y:S01]  /*8dd0*/  FMUL.FTZ R9, R10, c[0x0][0x2ec] ;  /* 0x0000bb000a097a20 */ /* 0x002fe20000410000 */
[----:B------:R-:W-:Y:S02]  /*8de0*/  FSEL R248, R12, -INF , !P0 ;  /* 0xff8000000cf87808 */ /* 0x000fe40004000000 */
[----:B------:R-:W-:Y:S01]  /*8df0*/  IADD3 R0, R0, 0x39, RZ ;  /* 0x0000003900007810 */ /* 0x000fe20007ffe0ff */
[----:B-----5:R-:W-:Y:S01]  /*8e00*/  FMUL.FTZ R4, R6, c[0x0][0x2ec] ;  /* 0x0000bb0006047a20 */ /* 0x020fe20000410000 */
[C---:B------:R-:W-:Y:S02]  /*8e10*/  ISETP.GE.AND P6, PT, R2.reuse, R233, PT ;  /* 0x000000e90200720c */ /* 0x040fe40003fc6270 */
[----:B------:R-:W-:-:S02]  /*8e20*/  ISETP.GE.AND P5, PT, R2, R232, PT ;  /* 0x000000e80200720c */ /* 0x000fc40003fa6270 */
[----:B------:R-:W-:Y:S01]  /*8e30*/  ISETP.GE.AND P0, PT, R2, R231, PT ;  /* 0x000000e70200720c */ /* 0x000fe20003f06270 */
[----:B------:R-:W1:Y:S01]  /*8e40*/  MUFU.TANH R9, R9 ;  /* 0x0000000900097308 */ /* 0x000e620000002400 */
[----:B------:R-:W-:Y:S01]  /*8e50*/  FSEL R46, R14, -INF , !P1 ;  /* 0xff8000000e2e7808 */ /* 0x000fe20004800000 */
[----:B------:R-:W-:Y:S01]  /*8e60*/  BAR.SYNC.DEFER_BLOCKING 0x0 ;  /* 0x0000000000007b1d */ /* 0x000fe20000010000 */
[----:B------:R-:W-:Y:S01]  /*8e70*/  ISETP.GE.AND P1, PT, R0, R234, PT ;  /* 0x000000ea0000720c */ /* 0x000fe20003f26270 */
[----:B------:R-:W-:Y:S01]  /*8e80*/  FMUL.FTZ R11, R11, c[0x0][0x2ec] ;  /* 0x0000bb000b0b7a20 */ /* 0x000fe20000410000 */
[----:B------:R-:W-:-:S03]  /*8e90*/  ISETP.LT.OR P6, PT, R2, R229, P6 ;  /* 0x000000e50200720c */ /* 0x000fc600037c1670 */
[----:B------:R-:W2:Y:S01]  /*8ea0*/  MUFU.TANH R4, R4 ;  /* 0x0000000400047308 */ /* 0x000ea20000002400 */
[C---:B------:R-:W-:Y:S01]  /*8eb0*/  ISETP.LT.OR P5, PT, R2.reuse, R228, P5 ;  /* 0x000000e40200720c */ /* 0x040fe20002fa1670 */
[----:B------:R-:W-:Y:S01]  /*8ec0*/  FMUL.FTZ R3, R5, c[0x0][0x2ec] ;  /* 0x0000bb0005037a20 */ /* 0x000fe20000410000 */
[----:B------:R-:W-:Y:S01]  /*8ed0*/  ISETP.LT.OR P0, PT, R2, R227, P0 ;  /* 0x000000e30200720c */ /* 0x000fe20000701670 */
[----:B------:R-:W-:Y:S01]  /*8ee0*/  FMUL.FTZ R2, R7, c[0x0][0x2ec] ;  /* 0x0000bb0007027a20 */ /* 0x000fe20000410000 */
[----:B------:R-:W-:-:S03]  /*8ef0*/  ISETP.LT.OR P1, PT, R0, R230, P1 ;  /* 0x000000e60000720c */ /* 0x000fc60000f21670 */
[----:B------:R-:W3:Y:S01]  /*8f00*/  MUFU.TANH R11, R11 ;  /* 0x0000000b000b7308 */ /* 0x000ee20000002400 */
[----:B----4-:R-:W-:Y:S02]  /*8f10*/  FSEL R251, R13, -INF , !P1 ;  /* 0xff8000000dfb7808 */ /* 0x010fe40004800000 */
[----:B------:R-:W-:-:S05]  /*8f20*/  ISETP.GT.AND P1, PT, R208, R246, PT ;  /* 0x000000f6d000720c */ /* 0x000fca0003f24270 */
[----:B------:R-:W4:Y:S01]  /*8f30*/  MUFU.TANH R3, R3 ;  /* 0x0000000300037308 */ /* 0x000f220000002400 */
[----:B-1----:R-:W-:-:S07]  /*8f40*/  FSEL R44, R9, -INF , !P6 ;  /* 0xff800000092c7808 */ /* 0x002fce0007000000 */
[----:B------:R-:W1:Y:S01]  /*8f50*/  MUFU.TANH R2, R2 ;  /* 0x0000000200027308 */ /* 0x000e620000002400 */
[----:B------:R-:W-:Y:S02]  /*8f60*/  FSEL R242, R8, -INF , !P5 ;  /* 0xff80000008f27808 */ /* 0x000fe40006800000 */
[----:B--2---:R-:W-:Y:S02]  /*8f70*/  FSEL R247, R4, -INF , !P0 ;  /* 0xff80000004f77808 */ /* 0x004fe40004000000 */
[C---:B------:R-:W-:Y:S02]  /*8f80*/  ISETP.GE.AND P6, PT, R0.reuse, R233, PT ;  /* 0x000000e90000720c */ /* 0x040fe40003fc6270 */
[C---:B------:R-:W-:Y:S02]  /*8f90*/  ISETP.GE.AND P5, PT, R0.reuse, R232, PT ;  /* 0x000000e80000720c */ /* 0x040fe40003fa6270 */
[C---:B------:R-:W-:Y:S02]  /*8fa0*/  ISETP.GE.AND P0, PT, R0.reuse, R231, PT ;  /* 0x000000e70000720c */ /* 0x040fe40003f06270 */
[----:B------:R-:W-:-:S02]  /*8fb0*/  ISETP.LT.OR P6, PT, R0, R229, P6 ;  /* 0x000000e50000720c */ /* 0x000fc400037c1670 */
[C---:B------:R-:W-:Y:S02]  /*8fc0*/  ISETP.LT.OR P5, PT, R0.reuse, R228, P5 ;  /* 0x000000e40000720c */ /* 0x040fe40002fa1670 */
[----:B------:R-:W-:Y:S02]  /*8fd0*/  ISETP.LT.OR P0, PT, R0, R227, P0 ;  /* 0x000000e30000720c */ /* 0x000fe40000701670 */
[----:B---3--:R-:W-:Y:S02]  /*8fe0*/  FSEL R37, R11, -INF , !P6 ;  /* 0xff8000000b257808 */ /* 0x008fe40007000000 */
[----:B----4-:R-:W-:Y:S02]  /*8ff0*/  FSEL R241, R3, -INF , !P5 ;  /* 0xff80000003f17808 */ /* 0x010fe40006800000 */
[----:B-1----:R-:W-:Y:S01]  /*9000*/  FSEL R246, R2, -INF , !P0 ;  /* 0xff80000002f67808 */ /* 0x002fe20004000000 */
[----:B------:R-:W-:Y:S05]  /*9010*/  @!P1 BRA `(.L_x_873) ;  /* 0x000003d000009947 */ /* 0x000fea0003800000 */
[----:B------:R-:W2:Y:S04]  /*9020*/  LDL R199, [R1] ;  /* 0x0000000001c77983 */ /* 0x000ea80000100800 */
[----:B------:R-:W3:Y:S04]  /*9030*/  LDL.64 R62, [R1+0x38] ;  /* 0x00003800013e7983 */ /* 0x000ee80000100a00 */
[----:B------:R-:W4:Y:S04]  /*9040*/  LDL.64 R238, [R1+0x30] ;  /* 0x0000300001ee7983 */ /* 0x000f280000100a00 */
[----:B------:R1:W-:Y:S04]  /*9050*/  @P4 STS [R226+0x6000], RZ ;  /* 0x006000ffe2004388 */ /* 0x0003e80000000800 */
[----:B------:R1:W-:Y:S04]  /*9060*/  @P4 STS [R226+0x6004], RZ ;  /* 0x006004ffe2004388 */ /* 0x0003e80000000800 */
[----:B------:R1:W-:Y:S01]  /*9070*/  @P4 STS.64 [R226+0x6008], RZ ;  /* 0x006008ffe2004388 */ /* 0x0003e20000000a00 */
[----:B------:R-:W-:Y:S01]  /*9080*/  BSSY B0, `(.L_x_874) ;  /* 0x0000035000007945 */ /* 0x000fe20003800000 */
[----:B--2---:R-:W-:-:S04]  /*9090*/  IADD3 R0, R199, -0x3, RZ ;  /* 0xfffffffdc7007810 */ /* 0x004fc80007ffe0ff */
[----:B------:R-:W-:Y:S01]  /*90a0*/  SHF.R.S32.HI R4, RZ, 0x1f, R0 ;  /* 0x0000001fff047819 */ /* 0x000fe20000011400 */
[----:B------:R-:W-:-:S04]  /*90b0*/  IMAD.WIDE.U32 R2, R0, c[0x0][0x198], RZ ;  /* 0x0000660000027a25 */ /* 0x000fc800078e00ff */
[----:B------:R-:W-:-:S04]  /*90c0*/  IMAD R4, R4, c[0x0][0x198], RZ ;  /* 0x0000660004047a24 */ /* 0x000fc800078e02ff */
[----:B------:R-:W-:Y:S01]  /*90d0*/  IMAD R4, R0, c[0x0][0x19c], R4 ;  /* 0x0000670000047a24 */ /* 0x000fe200078e0204 */
[----:B---3--:R-:W-:-:S03]  /*90e0*/  LEA R0, P5, R2, R62, 0x6 ;  /* 0x0000003e02007211 */ /* 0x008fc600078a30ff */
[----:B------:R-:W-:Y:S01]  /*90f0*/  IMAD.IADD R3, R3, 0x1, R4 ;  /* 0x0000000103037824 */ /* 0x000fe200078e0204 */
[----:B------:R-:W-:-:S04]  /*9100*/  @!P4 LEA R12, P0, R0, c[0x0][0x168], 0x1 ;  /* 0x00005a00000cca11 */ /* 0x000fc800078008ff */
[----:B----4-:R-:W-:Y:S02]  /*9110*/  LEA.HI.X R3, R2, R239, R3, 0x6, P5 ;  /* 0x000000ef02037211 */ /* 0x010fe400028f3403 */
        /* <DEDUP_REMOVED lines=9> */
[----:B------:R-:W-:Y:S02]  /*91b0*/  @!P2 LEA.HI.X R7, R0, c[0x0][0x16c], R3, 0x1, P0 ;  /* 0x00005b000007aa11 */ /* 0x000fe400000f0c03 */
[C---:B------:R-:W-:Y:S02]  /*91c0*/  @!P4 LEA R10, P5, R2.reuse, c[0x0][0x168], 0x1 ;  /* 0x00005a00020aca11 */ /* 0x040fe400078a08ff */
[----:B------:R-:W-:Y:S02]  /*91d0*/  IADD3.X R3, R3, UR6, RZ, P6, !PT ;  /* 0x0000000603037c10 */ /* 0x000fe4000b7fe4ff */
[C---:B------:R-:W-:Y:S01]  /*91e0*/  @!P3 LEA R4, P0, R2.reuse, c[0x0][0x168], 0x1 ;  /* 0x00005a000204ba11 */ /* 0x040fe200078008ff */
        /* <DEDUP_REMOVED lines=30> */
.L_x_875:
[----:B------:R-:W-:Y:S05]  /*93d0*/  BSYNC B0 ;  /* 0x0000000000007941 */ /* 0x000fea0003800000 */
.L_x_874:
[----:B------:R-:W0:Y:S02]  /*93e0*/  LDGDEPBAR ;  /* 0x00000000000079af */ /* 0x000e240000000000 */
.L_x_873:
[----:B-1----:R-:W2:Y:S04]  /*93f0*/  LDL.LU R9, [R1+0xc] ;  /* 0x00000c0001097983 */ /* 0x002ea80000300800 */
[----:B------:R-:W3:Y:S04]  /*9400*/  LDL.LU R10, [R1+0x10] ;  /* 0x00001000010a7983 */ /* 0x000ee80000300800 */
[----:B------:R-:W4:Y:S04]  /*9410*/  LDL.LU R11, [R1+0x8] ;  /* 0x00000800010b7983 */ /* 0x000f280000300800 */
[----:B------:R-:W4:Y:S01]  /*9420*/  LDL.LU R12, [R1+0x4] ;  /* 0x00000400010c7983 */ /* 0x000f220000300800 */
        /* <DEDUP_REMOVED lines=11> */
[----:B------:R-:W-:Y:S01]  /*94e0*/  STL [R1+0x60], R221 ;  /* 0x000060dd01007387 */ /* 0x000fe20000100800 */
        /* <DEDUP_REMOVED lines=51> */
[----:B------:R-:W-:-:S02]  /*9820*/  FMNMX.FTZ R239, R0, R6, !PT ;  /* 0x0000000600ef7209 */ /* 0x000fc40007810000 */
[----:B------:R-:W-:Y:S01]  /*9830*/  FMNMX.FTZ R4, R215, R4, !PT ;  /* 0x00000004d7047209 */ /* 0x000fe20007810000 */
[----:B------:R-:W1:Y:S01]  /*9840*/  SHFL.BFLY PT, R6, R3, 0x1, 0x1f ;  /* 0x0c201f0003067f89 */ /* 0x000e6200000e0000 */
[----:B------:R-:W-:Y:S02]  /*9850*/  FMNMX.FTZ R0, R236, R2, !PT ;  /* 0x00000002ec007209 */ /* 0x000fe40007810000 */
[----:B------:R-:W-:Y:S02]  /*9860*/  FMNMX.FTZ R2, R252, R4, !PT ;  /* 0x00000004fc027209 */ /* 0x000fe40007810000 */
[----:B------:R-:W-:Y:S02]  /*9870*/  FMNMX.FTZ R0, R235, R0, !PT ;  /* 0x00000000eb007209 */ /* 0x000fe40007810000 */
[----:B------:R-:W-:Y:S01]  /*9880*/  FMNMX.FTZ R4, R250, R2, !PT ;  /* 0x00000002fa047209 */ /* 0x000fe20007810000 */
[C---:B------:R-:W-:Y:S01]  /*9890*/  FMUL.FTZ R2, R239.reuse, c[0x0][0x23c] ;  /* 0x00008f00ef027a20 */ /* 0x040fe20000410000 */
[----:B------:R-:W-:-:S02]  /*98a0*/  FSETP.NEU.FTZ.AND P5, PT, R239, -INF , PT ;  /* 0xff800000ef00780b */ /* 0x000fc40003fbd000 */
[----:B------:R-:W-:Y:S02]  /*98b0*/  FMNMX.FTZ R4, R46, R4, !PT ;  /* 0x000000042e047209 */ /* 0x000fe40007810000 */
[----:B------:R-:W-:Y:S02]  /*98c0*/  FMNMX.FTZ R0, R219, R0, !PT ;  /* 0x00000000db007209 */ /* 0x000fe40007810000 */
[----:B------:R-:W-:Y:S02]  /*98d0*/  FSEL R2, R2, RZ, P5 ;  /* 0x000000ff02027208 */ /* 0x000fe40002800000 */
[----:B------:R-:W-:Y:S02]  /*98e0*/  FMNMX.FTZ R4, R251, R4, !PT ;  /* 0x00000004fb047209 */ /* 0x000fe40007810000 */
[----:B------:R-:W-:Y:S01]  /*98f0*/  FMNMX.FTZ R5, R47, R0, !PT ;  /* 0x000000002f057209 */ /* 0x000fe20007810000 */
[--C-:B------:R-:W-:Y:S02]  /*9900*/  FFMA.FTZ R0, R49, c[0x0][0x23c], -R2.reuse ;  /* 0x00008f0031007a23 */ /* 0x100fe40000010802 */
[----:B------:R-:W1:Y:S01]  /*9910*/  SHFL.BFLY PT, R7, R4, 0x2, 0x1f ;  /* 0x0c401f0004077f89 */ /* 0x000e6200000e0000 */
[----:B------:R-:W-:Y:S01]  /*9920*/  FMNMX.FTZ R5, R45, R5, !PT ;  /* 0x000000052d057209 */ /* 0x000fe20007810000 */
[----:B------:R1:W-:Y:S02]  /*9930*/  MUFU.EX2 R13, R0 ;  /* 0x00000000000d7308 */ /* 0x0003e40000000800 */
[----:B-1----:R-:W-:Y:S01]  /*9940*/  FMNMX.FTZ R238, R3, R6, !PT ;  /* 0x0000000603ee7209 */ /* 0x002fe20007810000 */
[----:B------:R-:W-:Y:S01]  /*9950*/  FFMA.FTZ R3, R51, c[0x0][0x23c], -R2 ;  /* 0x00008f0033037a23 */ /* 0x000fe20000010802 */
[----:B------:R-:W-:-:S02]  /*9960*/  FMNMX.FTZ R5, R44, R5, !PT ;  /* 0x000000052c057209 */ /* 0x000fc40007810000 */
[----:B------:R-:W-:Y:S02]  /*9970*/  FSETP.NEU.FTZ.AND P0, PT, R238, -INF , PT ;  /* 0xff800000ee00780b */ /* 0x000fe40003f1d000 */
[----:B------:R-:W-:Y:S01]  /*9980*/  FMNMX.FTZ R5, R37, R5, !PT ;  /* 0x0000000525057209 */ /* 0x000fe20007810000 */
[----:B------:R1:W1:Y:S04]  /*9990*/  MUFU.EX2 R15, R3 ;  /* 0x00000003000f7308 */ /* 0x0002680000000800 */
[----:B------:R-:W-:Y:S01]  /*99a0*/  SHFL.BFLY PT, R6, R5, 0x2, 0x1f ;  /* 0x0c401f0005067f89 */ /* 0x000fe200000e0000 */
[----:B------:R-:W-:-:S04]  /*99b0*/  FFMA.FTZ R0, R56, c[0x0][0x23c], -R2 ;  /* 0x00008f0038007a23 */ /* 0x000fc80000010802 */
[----:B------:R1:W-:Y:S01]  /*99c0*/  MUFU.EX2 R36, R0 ;  /* 0x0000000000247308 */ /* 0x0003e20000000800 */
[----:B------:R-:W-:Y:S01]  /*99d0*/  FMNMX.FTZ R4, R4, R7, !PT ;  /* 0x0000000704047209 */ /* 0x000fe20007810000 */
[----:B-1----:R-:W-:-:S04]  /*99e0*/  FFMA.FTZ R3, R48, c[0x0][0x23c], -R2 ;  /* 0x00008f0030037a23 */ /* 0x002fc80000010802 */
[----:B------:R-:W1:Y:S02]  /*99f0*/  SHFL.BFLY PT, R8, R4, 0x1, 0x1f ;  /* 0x0c201f0004087f89 */ /* 0x000e6400000e0000 */
[----:B------:R1:W-:Y:S01]  /*9a00*/  MUFU.EX2 R56, R3 ;  /* 0x0000000300387308 */ /* 0x0003e20000000800 */
[----:B------:R-:W-:-:S05]  /*9a10*/  FMUL.FTZ R0, R238, c[0x0][0x23c] ;  /* 0x00008f00ee007a20 */ /* 0x000fca0000410000 */
[----:B------:R-:W-:-:S05]  /*9a20*/  FSEL R0, R0, RZ, P0 ;  /* 0x000000ff00007208 */ /* 0x000fca0000000000 */
[----:B-1----:R-:W-:-:S04]  /*9a30*/  FFMA.FTZ R3, R58, c[0x0][0x23c], -R0 ;  /* 0x00008f003a037a23 */ /* 0x002fc80000010800 */
[----:B------:R1:W-:Y:S01]  /*9a40*/  MUFU.EX2 R14, R3 ;  /* 0x00000003000e7308 */ /* 0x0003e20000000800 */
[----:B------:R-:W-:Y:S01]  /*9a50*/  FMNMX.FTZ R237, R4, R8, !PT ;  /* 0x0000000804ed7209 */ /* 0x000fe20007810000 */
[----:B-1----:R-:W-:Y:S01]  /*9a60*/  FFMA.FTZ R3, R59, c[0x0][0x23c], -R0 ;  /* 0x00008f003b037a23 */ /* 0x002fe20000010800 */
[----:B------:R-:W-:-:S05]  /*9a70*/  MOV R59, R15 ;  /* 0x0000000f003b7202 */ /* 0x000fca0000000f00 */
[----:B------:R1:W1:Y:S02]  /*9a80*/  MUFU.EX2 R7, R3 ;  /* 0x0000000300077308 */ /* 0x0002640000000800 */
[----:B-1----:R-:W-:Y:S01]  /*9a90*/  FMNMX.FTZ R3, R5, R6, !PT ;  /* 0x0000000605037209 */ /* 0x002fe20007810000 */
[----:B------:R-:W-:Y:S01]  /*9aa0*/  FFMA.FTZ R5, R57, c[0x0][0x23c], -R0 ;  /* 0x00008f0039057a23 */ /* 0x000fe20000010800 */
[----:B------:R-:W-:Y:S02]  /*9ab0*/  MOV R57, R7 ;  /* 0x0000000700397202 */ /* 0x000fe40000000f00 */
[----:B------:R-:W-:Y:S02]  /*9ac0*/  FSEL R6, R239, RZ, P5 ;  /* 0x000000ffef067208 */ /* 0x000fe40002800000 */
[----:B------:R1:W-:Y:S01]  /*9ad0*/  MUFU.EX2 R58, R5 ;  /* 0x00000005003a7308 */ /* 0x0003e20000000800 */
[----:B------:R-:W1:Y:S02]  /*9ae0*/  SHFL.BFLY PT, R7, R3, 0x1, 0x1f ;  /* 0x0c201f0003077f89 */ /* 0x000e6400000e0000 */
[----:B------:R-:W-:Y:S01]  /*9af0*/  FADD.FTZ R6, R103, -R6 ;  /* 0x8000000667067221 */ /* 0x000fe20000010000 */
[----:B------:R-:W-:-:S03]  /*9b00*/  MOV R103, R13 ;  /* 0x0000000d00677202 */ /* 0x000fc60000000f00 */
[----:B------:R-:W-:-:S04]  /*9b10*/  FMUL.FTZ R6, R6, c[0x0][0x23c] ;  /* 0x00008f0006067a20 */ /* 0x000fc80000410000 */
[----:B------:R1:W1:Y:S02]  /*9b20*/  MUFU.EX2 R101, R6 ;  /* 0x0000000600657308 */ /* 0x0002640000000800 */
[----:B-1----:R-:W-:Y:S01]  /*9b30*/  FFMA.FTZ R5, R50, c[0x0][0x23c], -R0 ;  /* 0x00008f0032057a23 */ /* 0x002fe20000010800 */
[----:B------:R-:W-:-:S05]  /*9b40*/  MOV R50, R14 ;  /* 0x0000000e00327202 */ /* 0x000fca0000000f00 */
[----:B------:R1:W1:Y:S01]  /*9b50*/  MUFU.EX2 R49, R5 ;  /* 0x0000000500317308 */ /* 0x0002620000000800 */
[----:B------:R-:W-:Y:S02]  /*9b60*/  FMNMX.FTZ R240, R3, R7, !PT ;  /* 0x0000000703f07209 */ /* 0x000fe40007810000 */
[----:B------:R-:W-:Y:S01]  /*9b70*/  F2FP.PACK_AB R6, R56, R59 ;  /* 0x0000003b3806723e */ /* 0x000fe200000000ff */
[-C--:B------:R-:W-:Y:S02]  /*9b80*/  FMUL.FTZ R116, R116, R101.reuse ;  /* 0x0000006574747220 */ /* 0x080fe40000410000 */
[-C--:B------:R-:W-:Y:S02]  /*9b90*/  FMUL.FTZ R117, R117, R101.reuse ;  /* 0x0000006575757220 */ /* 0x080fe40000410000 */
        /* <DEDUP_REMOVED lines=11> */
[----:B------:R-:W-:Y:S01]  /*9c50*/  FMUL.FTZ R4, R237, c[0x0][0x23c] ;  /* 0x00008f00ed047a20 */ /* 0x000fe20000410000 */
[----:B--2---:R-:W-:Y:S01]  /*9c60*/  MOV R38, R9 ;  /* 0x0000000900267202 */ /* 0x004fe20000000f00 */
[----:B------:R-:W-:Y:S01]  /*9c70*/  FADD.FTZ R28, R104, -R5 ;  /* 0x80000005681c7221 */ /* 0x000fe20000010000 */
[----:B------:R-:W-:Y:S01]  /*9c80*/  F2FP.PACK_AB R5, R57, R50 ;  /* 0x000000323905723e */ /* 0x000fe200000000ff */
[----:B------:R-:W1:Y:S01]  /*9c90*/  MUFU.EX2 R100, R100 ;  /* 0x0000006400647308 */ /* 0x000e620000000800 */
[----:B------:R-:W-:Y:S01]  /*9ca0*/  FSEL R8, R4, RZ, P0 ;  /* 0x000000ff04087208 */ /* 0x000fe20000000000 */
[----:B------:R-:W-:Y:S01]  /*9cb0*/  FMUL.FTZ R28, R28, c[0x0][0x23c] ;  /* 0x00008f001c1c7a20 */ /* 0x000fe20000410000 */
[----:B------:R-:W-:Y:S01]  /*9cc0*/  FSETP.NEU.FTZ.AND P0, PT, R240, -INF , PT ;  /* 0xff800000f000780b */ /* 0x000fe20003f1d000 */
[----:B------:R-:W-:Y:S01]  /*9cd0*/  FMUL.FTZ R93, R93, R101 ;  /* 0x000000655d5d7220 */ /* 0x000fe20000410000 */
[----:B---3--:R-:W-:Y:S01]  /*9ce0*/  MOV R31, R10 ;  /* 0x0000000a001f7202 */ /* 0x008fe20000000f00 */
[--C-:B------:R-:W-:Y:S01]  /*9cf0*/  FFMA.FTZ R3, R106, c[0x0][0x23c], -R8.reuse ;  /* 0x00008f006a037a23 */ /* 0x100fe20000010808 */
[----:B------:R-:W-:Y:S01]  /*9d00*/  FSEL R10, R240, RZ, P0 ;  /* 0x000000fff00a7208 */ /* 0x000fe20000000000 */
[----:B------:R-:W-:Y:S01]  /*9d10*/  FFMA.FTZ R9, R108, c[0x0][0x23c], -R8 ;  /* 0x00008f006c097a23 */ /* 0x000fe20000010808 */
[----:B----4-:R-:W-:Y:S01]  /*9d20*/  MOV R29, R12 ;  /* 0x0000000c001d7202 */ /* 0x010fe20000000f00 */
[----:B------:R2:W-:Y:S01]  /*9d30*/  MUFU.EX2 R61, R3 ;  /* 0x00000003003d7308 */ /* 0x0005e20000000800 */
[----:B------:R-:W3:Y:S01]  /*9d40*/  LDSM.16.MT88.4 R12, [R222+0xb000] ;  /* 0x00b00000de0c783b */ /* 0x000ee20000004200 */
[----:B------:R-:W-:Y:S01]  /*9d50*/  MOV R30, R11 ;  /* 0x0000000b001e7202 */ /* 0x000fe20000000f00 */
[----:B------:R-:W-:Y:S01]  /*9d60*/  FADD.FTZ R11, R105, -R10 ;  /* 0x8000000a690b7221 */ /* 0x000fe20000010000 */
[----:B------:R-:W-:Y:S01]  /*9d70*/  F2FP.PACK_AB R4, R36, R103 ;  /* 0x000000672404723e */ /* 0x000fe200000000ff */
[----:B------:R-:W-:Y:S01]  /*9d80*/  FMUL.FTZ R120, R120, R101 ;  /* 0x0000006578787220 */ /* 0x000fe20000410000 */
[----:B------:R-:W-:Y:S01]  /*9d90*/  MOV R102, R38 ;  /* 0x0000002600667202 */ /* 0x000fe20000000f00 */
[-C--:B-1----:R-:W-:Y:S01]  /*9da0*/  FMUL.FTZ R118, R118, R100.reuse ;  /* 0x0000006476767220 */ /* 0x082fe20000410000 */
[----:B------:R1:W4:Y:S01]  /*9db0*/  MUFU.EX2 R60, R9 ;  /* 0x00000009003c7308 */ /* 0x0003220000000800 */
[----:B------:R-:W-:-:S02]  /*9dc0*/  FMUL.FTZ R119, R119, R100 ;  /* 0x0000006477777220 */ /* 0x000fc40000410000 */
[-C--:B------:R-:W-:Y:S02]  /*9dd0*/  FMUL.FTZ R166, R166, R100.reuse ;  /* 0x00000064a6a67220 */ /* 0x080fe40000410000 */
[-C--:B------:R-:W-:Y:S02]  /*9de0*/  FMUL.FTZ R167, R167, R100.reuse ;  /* 0x00000064a7a77220 */ /* 0x080fe40000410000 */
[-C--:B------:R-:W-:Y:S01]  /*9df0*/  FMUL.FTZ R74, R74, R100.reuse ;  /* 0x000000644a4a7220 */ /* 0x080fe20000410000 */
[C---:B------:R-:W-:Y:S01]  /*9e00*/  HMMA.16816.F32 R196, R4.reuse, R16, R116 ;  /* 0x0000001004c4723c */ /* 0x040fe20000001874 */
[----:B--2---:R-:W-:Y:S02]  /*9e10*/  FMUL.FTZ R3, R240, c[0x0][0x23c] ;  /* 0x00008f00f0037a20 */ /* 0x004fe40000410000 */
[-C--:B------:R-:W-:Y:S02]  /*9e20*/  FMUL.FTZ R75, R75, R100.reuse ;  /* 0x000000644b4b7220 */ /* 0x080fe40000410000 */
[-C--:B------:R-:W-:Y:S01]  /*9e30*/  FMUL.FTZ R94, R94, R100.reuse ;  /* 0x000000645e5e7220 */ /* 0x080fe20000410000 */
[----:B------:R-:W-:Y:S01]  /*9e40*/  FSEL R3, R3, RZ, P0 ;  /* 0x000000ff03037208 */ /* 0x000fe20000000000 */
[----:B------:R-:W-:Y:S01]  /*9e50*/  FMUL.FTZ R95, R95, R100 ;  /* 0x000000645f5f7220 */ /* 0x000fe20000410000 */
[----:B------:R-:W-:Y:S01]  /*9e60*/  HMMA.16816.F32 R116, R4, R40, R164 ;  /* 0x000000280474723c */ /* 0x000fe200000018a4 */
[----:B-1----:R-:W-:-:S02]  /*9e70*/  FFMA.FTZ R9, R109, c[0x0][0x23c], -R8 ;  /* 0x00008f006d097a23 */ /* 0x002fc40000010808 */
[----:B------:R-:W-:Y:S01]  /*9e80*/  FFMA.FTZ R10, R177, c[0x0][0x23c], -R3 ;  /* 0x00008f00b10a7a23 */ /* 0x000fe20000010803 */
[----:B----4-:R-:W-:Y:S01]  /*9e90*/  MOV R177, R60 ;  /* 0x0000003c00b17202 */ /* 0x010fe20000000f00 */
[----:B------:R1:W-:Y:S01]  /*9ea0*/  MUFU.EX2 R39, R9 ;  /* 0x0000000900277308 */ /* 0x0003e20000000800 */
[----:B------:R-:W-:Y:S01]  /*9eb0*/  FMUL.FTZ R121, R121, R101 ;  /* 0x0000006579797220 */ /* 0x000fe20000410000 */
[----:B------:R-:W-:Y:S01]  /*9ec0*/  MOV R166, R61 ;  /* 0x0000003d00a67202 */ /* 0x000fe20000000f00 */
[----:B------:R-:W-:Y:S01]  /*9ed0*/  FMUL.FTZ R122, R122, R100 ;  /* 0x000000647a7a7220 */ /* 0x000fe20000410000 */
[----:B------:R-:W-:Y:S01]  /*9ee0*/  MOV R164, R30 ;  /* 0x0000001e00a47202 */ /* 0x000fe20000000f00 */
[----:B------:R-:W-:Y:S01]  /*9ef0*/  FMUL.FTZ R123, R123, R100 ;  /* 0x000000647b7b7220 */ /* 0x000fe20000410000 */
[----:B------:R-:W-:Y:S01]  /*9f00*/  MOV R165, R29 ;  /* 0x0000001d00a57202 */ /* 0x000fe20000000f00 */
[-C--:B------:R-:W-:Y:S01]  /*9f10*/  FMUL.FTZ R148, R148, R101.reuse ;  /* 0x0000006594947220 */ /* 0x080fe20000410000 */
[----:B------:R2:W-:Y:S01]  /*9f20*/  MUFU.EX2 R60, R10 ;  /* 0x0000000a003c7308 */ /* 0x0005e20000000800 */
[----:B------:R-:W-:-:S02]  /*9f30*/  FMUL.FTZ R149, R149, R101 ;  /* 0x0000006595957220 */ /* 0x000fc40000410000 */
[-C--:B------:R-:W-:Y:S01]  /*9f40*/  FMUL.FTZ R150, R150, R100.reuse ;  /* 0x0000006496967220 */ /* 0x080fe20000410000 */
[C---:B------:R-:W-:Y:S01]  /*9f50*/  HMMA.16816.F32 R188, R4.reuse, R18, R120 ;  /* 0x0000001204bc723c */ /* 0x040fe20000001878 */
[-C--:B------:R-:W-:Y:S02]  /*9f60*/  FMUL.FTZ R151, R151, R100.reuse ;  /* 0x0000006497977220 */ /* 0x080fe40000410000 */
[-C--:B------:R-:W-:Y:S02]  /*9f70*/  FMUL.FTZ R132, R132, R101.reuse ;  /* 0x0000006584847220 */ /* 0x080fe40000410000 */
[----:B-1----:R-:W-:Y:S02]  /*9f80*/  FFMA.FTZ R9, R107, c[0x0][0x23c], -R8 ;  /* 0x00008f006b097a23 */ /* 0x002fe40000010808 */
[----:B------:R-:W-:Y:S01]  /*9f90*/  FMUL.FTZ R133, R133, R101 ;  /* 0x0000006585857220 */ /* 0x000fe20000410000 */
[----:B------:R-:W-:Y:S01]  /*9fa0*/  HMMA.16816.F32 R180, R4, R24, R148 ;  /* 0x0000001804b4723c */ /* 0x000fe20000001894 */
[----:B------:R1:W-:Y:S01]  /*9fb0*/  MUFU.EX2 R51, R9 ;  /* 0x0000000900337308 */ /* 0x0003e20000000800 */
[----:B------:R-:W-:-:S02]  /*9fc0*/  FMUL.FTZ R134, R134, R100 ;  /* 0x0000006486867220 */ /* 0x000fc40000410000 */
[----:B--2---:R-:W-:Y:S02]  /*9fd0*/  FMUL.FTZ R10, R11, c[0x0][0x23c] ;  /* 0x00008f000b0a7a20 */ /* 0x004fe40000410000 */
[-C--:B------:R-:W-:Y:S02]  /*9fe0*/  FMUL.FTZ R135, R135, R100.reuse ;  /* 0x0000006487877220 */ /* 0x080fe40000410000 */
[-C--:B------:R-:W-:Y:S01]  /*9ff0*/  FMUL.FTZ R136, R136, R101.reuse ;  /* 0x0000006588887220 */ /* 0x080fe20000410000 */
[----:B------:R-:W-:Y:S01]  /*a000*/  MUFU.EX2 R11, R28 ;  /* 0x0000001c000b7308 */ /* 0x000fe20000000800 */
[----:B------:R-:W-:Y:S02]  /*a010*/  FMUL.FTZ R137, R137, R101 ;  /* 0x0000006589897220 */ /* 0x000fe40000410000 */
[-C--:B------:R-:W-:Y:S01]  /*a020*/  FMUL.FTZ R138, R138, R100.reuse ;  /* 0x000000648a8a7220 */ /* 0x080fe20000410000 */
[----:B------:R-:W-:Y:S01]  /*a030*/  HMMA.16816.F32 R132, R4, R20, R132 ;  /* 0x000000140484723c */ /* 0x000fe20000001884 */
[----:B------:R-:W-:-:S02]  /*a040*/  FMUL.FTZ R139, R139, R100 ;  /* 0x000000648b8b7220 */ /* 0x000fc40000410000 */
[-C--:B------:R-:W-:Y:S01]  /*a050*/  FMUL.FTZ R152, R152, R101.reuse ;  /* 0x0000006598987220 */ /* 0x080fe20000410000 */
[----:B------:R-:W-:Y:S01]  /*a060*/  MUFU.EX2 R10, R10 ;  /* 0x0000000a000a7308 */ /* 0x000fe20000000800 */
[----:B-1----:R-:W-:Y:S02]  /*a070*/  FFMA.FTZ R9, R110, c[0x0][0x23c], -R3 ;  /* 0x00008f006e097a23 */ /* 0x002fe40000010803 */
[-C--:B------:R-:W-:Y:S01]  /*a080*/  FMUL.FTZ R153, R153, R101.reuse ;  /* 0x0000006599997220 */ /* 0x080fe20000410000 */
[----:B------:R-:W-:Y:S01]  /*a090*/  HMMA.16816.F32 R184, R4, R22, R136 ;  /* 0x0000001604b8723c */ /* 0x000fe20000001888 */
[-C--:B------:R-:W-:Y:S02]  /*a0a0*/  FMUL.FTZ R154, R154, R100.reuse ;  /* 0x000000649a9a7220 */ /* 0x080fe40000410000 */
[----:B------:R-:W-:Y:S01]  /*a0b0*/  FMUL.FTZ R155, R155, R100 ;  /* 0x000000649b9b7220 */ /* 0x000fe20000410000 */
[----:B------:R-:W1:Y:S01]  /*a0c0*/  MUFU.EX2 R48, R9 ;  /* 0x0000000900307308 */ /* 0x000e620000000800 */
[----:B------:R-:W-:-:S02]  /*a0d0*/  FMUL.FTZ R168, R168, R101 ;  /* 0x00000065a8a87220 */ /* 0x000fc40000410000 */
[----:B------:R-:W-:Y:S01]  /*a0e0*/  FMUL.FTZ R169, R169, R101 ;  /* 0x00000065a9a97220 */ /* 0x000fe20000410000 */
[----:B------:R-:W-:Y:S01]  /*a0f0*/  MOV R139, R37 ;  /* 0x00000025008b7202 */ /* 0x000fe20000000f00 */
[-C--:B------:R-:W-:Y:S01]  /*a100*/  FMUL.FTZ R170, R170, R100.reuse ;  /* 0x00000064aaaa7220 */ /* 0x080fe20000410000 */
[C---:B------:R-:W-:Y:S01]  /*a110*/  HMMA.16816.F32 R120, R4.reuse, R26, R152 ;  /* 0x0000001a0478723c */ /* 0x040fe20000001898 */
[----:B------:R-:W-:Y:S01]  /*a120*/  FMUL.FTZ R171, R171, R100 ;  /* 0x00000064abab7220 */ /* 0x000fe20000410000 */
[----:B------:R-:W-:Y:S01]  /*a130*/  MOV R138, R36 ;  /* 0x00000024008a7202 */ /* 0x000fe20000000f00 */
[-C--:B------:R-:W-:Y:S02]  /*a140*/  FMUL.FTZ R76, R76, R101.reuse ;  /* 0x000000654c4c7220 */ /* 0x080fe40000410000 */
[----:B------:R-:W-:Y:S02]  /*a150*/  FMUL.FTZ R77, R77, R101 ;  /* 0x000000654d4d7220 */ /* 0x000fe40000410000 */
[-C--:B------:R-:W-:Y:S01]  /*a160*/  FMUL.FTZ R78, R78, R100.reuse ;  /* 0x000000644e4e7220 */ /* 0x080fe20000410000 */
[C---:B------:R-:W-:Y:S01]  /*a170*/  HMMA.16816.F32 R168, R4.reuse, R42, R168 ;  /* 0x0000002a04a8723c */ /* 0x040fe200000018a8 */
[----:B------:R-:W-:Y:S01]  /*a180*/  FMUL.FTZ R79, R79, R100 ;  /* 0x000000644f4f7220 */ /* 0x000fe20000410000 */
[----:B-1----:R-:W-:Y:S01]  /*a190*/  MOV R167, R48 ;  /* 0x0000003000a77202 */ /* 0x002fe20000000f00 */
[----:B------:R-:W-:Y:S01]  /*a1a0*/  FFMA.FTZ R9, R111, c[0x0][0x23c], -R3 ;  /* 0x00008f006f097a23 */ /* 0x000fe20000010803 */
[----:B------:R-:W-:Y:S01]  /*a1b0*/  MOV R154, R103 ;  /* 0x00000067009a7202 */ /* 0x000fe20000000f00 */
[-C--:B------:R-:W-:Y:S01]  /*a1c0*/  FMUL.FTZ R88, R88, R101.reuse ;  /* 0x0000006558587220 */ /* 0x080fe20000410000 */
[----:B------:R-:W-:Y:S01]  /*a1d0*/  MOV R153, R102 ;  /* 0x0000006600997202 */ /* 0x000fe20000000f00 */
[----:B------:R1:W2:Y:S01]  /*a1e0*/  MUFU.EX2 R221, R9 ;  /* 0x0000000900dd7308 */ /* 0x0002a20000000800 */
[----:B------:R-:W-:Y:S01]  /*a1f0*/  FMUL.FTZ R89, R89, R101 ;  /* 0x0000006559597220 */ /* 0x000fe20000410000 */
        /* <DEDUP_REMOVED lines=8> */
[----:B---3--:R-:W-:Y:S01]  /*a280*/  HMMA.16816.F32 R72, R4, R14, R92 ;  /* 0x0000000e0448723c */ /* 0x008fe2000000185c */
[----:B------:R-:W-:-:S02]  /*a290*/  FMUL.FTZ R146, R146, R10 ;  /* 0x0000000a92927220 */ /* 0x000fc40000410000 */
[----:B------:R-:W-:Y:S02]  /*a2a0*/  FMUL.FTZ R147, R147, R10 ;  /* 0x0000000a93937220 */ /* 0x000fe40000410000 */
[----:B------:R-:W-:Y:S02]  /*a2b0*/  FMUL.FTZ R160, R160, R11 ;  /* 0x0000000ba0a07220 */ /* 0x000fe40000410000 */
[----:B-1----:R-:W-:Y:S01]  /*a2c0*/  FFMA.FTZ R9, R176, c[0x0][0x23c], -R3 ;  /* 0x00008f00b0097a23 */ /* 0x002fe20000010803 */
[----:B------:R-:W-:Y:S01]  /*a2d0*/  MOV R92, R60 ;  /* 0x0000003c005c7202 */ /* 0x000fe20000000f00 */
[C---:B------:R-:W-:Y:S01]  /*a2e0*/  HMMA.16816.F32 R104, R4.reuse, R34, R76 ;  /* 0x000000220468723c */ /* 0x040fe2000000184c */
[----:B------:R-:W-:Y:S01]  /*a2f0*/  MOV R93, R39 ;  /* 0x00000027005d7202 */ /* 0x000fe20000000f00 */
[----:B------:R1:W3:Y:S01]  /*a300*/  MUFU.EX2 R48, R9 ;  /* 0x0000000900307308 */ /* 0x0002e20000000800 */
[----:B------:R-:W-:Y:S01]  /*a310*/  FMUL.FTZ R161, R161, R11 ;  /* 0x0000000ba1a17220 */ /* 0x000fe20000410000 */
[----:B------:R-:W-:Y:S01]  /*a320*/  MOV R176, R31 ;  /* 0x0000001f00b07202 */ /* 0x000fe20000000f00 */
[----:B------:R-:W-:Y:S01]  /*a330*/  FMUL.FTZ R162, R162, R10 ;  /* 0x0000000aa2a27220 */ /* 0x000fe20000410000 */
[----:B------:R-:W-:Y:S01]  /*a340*/  MOV R95, R138 ;  /* 0x0000008a005f7202 */ /* 0x000fe20000000f00 */
[----:B------:R-:W-:Y:S01]  /*a350*/  FMUL.FTZ R163, R163, R10 ;  /* 0x0000000aa3a37220 */ /* 0x000fe20000410000 */
[----:B------:R-:W-:Y:S01]  /*a360*/  HMMA.16816.F32 R148, R4, R12, R88 ;  /* 0x0000000c0494723c */ /* 0x000fe20000001858 */
[----:B------:R-:W-:-:S02]  /*a370*/  FMUL.FTZ R140, R140, R11 ;  /* 0x0000000b8c8c7220 */ /* 0x000fc40000410000 */
[----:B------:R-:W-:Y:S02]  /*a380*/  FMUL.FTZ R141, R141, R11 ;  /* 0x0000000b8d8d7220 */ /* 0x000fe40000410000 */
[----:B------:R-:W-:Y:S02]  /*a390*/  FMUL.FTZ R142, R142, R10 ;  /* 0x0000000a8e8e7220 */ /* 0x000fe40000410000 */
[----:B------:R-:W-:Y:S01]  /*a3a0*/  F2FP.PACK_AB R4, R177, R166 ;  /* 0x000000a6b104723e */ /* 0x000fe200000000ff */
[----:B------:R-:W-:Y:S01]  /*a3b0*/  FMUL.FTZ R143, R143, R10 ;  /* 0x0000000a8f8f7220 */ /* 0x000fe20000410000 */
[----:B--2---:R-:W-:Y:S01]  /*a3c0*/  F2FP.PACK_AB R5, R221, R167 ;  /* 0x000000a7dd05723e */ /* 0x004fe200000000ff */
[----:B-1----:R-:W-:Y:S01]  /*a3d0*/  FFMA.FTZ R9, R53, c[0x0][0x23c], -R8 ;  /* 0x00008f0035097a23 */ /* 0x002fe20000010808 */
[----:B------:R-:W-:Y:S01]  /*a3e0*/  F2FP.PACK_AB R6, R51, R93 ;  /* 0x0000005d3306723e */ /* 0x000fe200000000ff */
[-C--:B------:R-:W-:Y:S01]  /*a3f0*/  FMUL.FTZ R128, R128, R11.reuse ;  /* 0x0000000b80807220 */ /* 0x080fe20000410000 */
[----:B---3--:R-:W-:Y:S01]  /*a400*/  F2FP.PACK_AB R7, R48, R92 ;  /* 0x0000005c3007723e */ /* 0x008fe200000000ff */
[----:B------:R-:W1:Y:S01]  /*a410*/  MUFU.EX2 R28, R9 ;  /* 0x00000009001c7308 */ /* 0x000e620000000800 */
[----:B------:R-:W-:-:S02]  /*a420*/  FMUL.FTZ R129, R129, R11 ;  /* 0x0000000b81817220 */ /* 0x000fc40000410000 */
[-C--:B------:R-:W-:Y:S02]  /*a430*/  FMUL.FTZ R130, R130, R10.reuse ;  /* 0x0000000a82827220 */ /* 0x080fe40000410000 */
[-C--:B------:R-:W-:Y:S01]  /*a440*/  FMUL.FTZ R131, R131, R10.reuse ;  /* 0x0000000a83837220 */ /* 0x080fe20000410000 */
[C---:B------:R-:W-:Y:S01]  /*a450*/  HMMA.16816.F32 R60, R4.reuse, R24, R144 ;  /* 0x00000018043c723c */ /* 0x040fe20000001890 */
[-C--:B------:R-:W-:Y:S02]  /*a460*/  FMUL.FTZ R112, R112, R11.reuse ;  /* 0x0000000b70707220 */ /* 0x080fe40000410000 */
[-C--:B------:R-:W-:Y:S02]  /*a470*/  FMUL.FTZ R113, R113, R11.reuse ;  /* 0x0000000b71717220 */ /* 0x080fe40000410000 */
[-C--:B------:R-:W-:Y:S02]  /*a480*/  FMUL.FTZ R114, R114, R10.reuse ;  /* 0x0000000a72727220 */ /* 0x080fe40000410000 */
[----:B------:R-:W-:Y:S01]  /*a490*/  FMUL.FTZ R115, R115, R10 ;  /* 0x0000000a73737220 */ /* 0x000fe20000410000 */
[----:B------:R-:W-:Y:S01]  /*a4a0*/  HMMA.16816.F32 R64, R4, R22, R140 ;  /* 0x000000160440723c */ /* 0x000fe2000000188c */
[-C--:B------:R-:W-:Y:S01]  /*a4b0*/  FMUL.FTZ R124, R124, R11.reuse ;  /* 0x0000000b7c7c7220 */ /* 0x080fe20000410000 */
[----:B-1----:R-:W-:Y:S01]  /*a4c0*/  MOV R144, R28 ;  /* 0x0000001c00907202 */ /* 0x002fe20000000f00 */
[----:B------:R-:W-:Y:S01]  /*a4d0*/  FFMA.FTZ R9, R178, c[0x0][0x23c], -R2 ;  /* 0x00008f00b2097a23 */ /* 0x000fe20000010802 */
[----:B------:R-:W1:Y:S01]  /*a4e0*/  LDSM.16.MT88.4 R28, [R220+0x9400] ;  /* 0x00940000dc1c783b */ /* 0x000e620000004200 */
[----:B------:R-:W-:-:S02]  /*a4f0*/  FMUL.FTZ R125, R125, R11 ;  /* 0x0000000b7d7d7220 */ /* 0x000fc40000410000 */
[----:B------:R-:W2:Y:S01]  /*a500*/  MUFU.EX2 R94, R9 ;  /* 0x00000009005e7308 */ /* 0x000ea20000000800 */
[-C--:B------:R-:W-:Y:S01]  /*a510*/  FMUL.FTZ R126, R126, R10.reuse ;  /* 0x0000000a7e7e7220 */ /* 0x080fe20000410000 */
[C---:B------:R-:W-:Y:S01]  /*a520*/  HMMA.16816.F32 R36, R4.reuse, R20, R128 ;  /* 0x000000140424723c */ /* 0x040fe20000001880 */
[-C--:B------:R-:W-:Y:S01]  /*a530*/  FMUL.FTZ R127, R127, R10.reuse ;  /* 0x0000000a7f7f7220 */ /* 0x080fe20000410000 */
[----:B------:R-:W3:Y:S01]  /*a540*/  LDSM.16.MT88.4 R20, [R220+0xa400] ;  /* 0x00a40000dc14783b */ /* 0x000ee20000004200 */
[-C--:B------:R-:W-:Y:S02]  /*a550*/  FMUL.FTZ R156, R156, R11.reuse ;  /* 0x0000000b9c9c7220 */ /* 0x080fe40000410000 */
[----:B------:R-:W-:Y:S02]  /*a560*/  FMUL.FTZ R157, R157, R11 ;  /* 0x0000000b9d9d7220 */ /* 0x000fe40000410000 */
[-C--:B------:R-:W-:Y:S01]  /*a570*/  FMUL.FTZ R158, R158, R10.reuse ;  /* 0x0000000a9e9e7220 */ /* 0x080fe20000410000 */
[----:B------:R-:W-:Y:S01]  /*a580*/  HMMA.16816.F32 R88, R4, R16, R112 ;  /* 0x000000100458723c */ /* 0x000fe20000001870 */
[----:B------:R-:W-:Y:S01]  /*a590*/  FMUL.FTZ R159, R159, R10 ;  /* 0x0000000a9f9f7220 */ /* 0x000fe20000410000 */
[----:B------:R-:W-:Y:S01]  /*a5a0*/  MOV R131, R47 ;  /* 0x0000002f00837202 */ /* 0x000fe20000000f00 */
[----:B------:R-:W-:-:S02]  /*a5b0*/  FMUL.FTZ R172, R172, R11 ;  /* 0x0000000bacac7220 */ /* 0x000fc40000410000 */
[----:B------:R-:W-:Y:S01]  /*a5c0*/  FMUL.FTZ R173, R173, R11 ;  /* 0x0000000badad7220 */ /* 0x000fe20000410000 */
[----:B--2---:R-:W-:Y:S01]  /*a5d0*/  MOV R145, R94 ;  /* 0x0000005e00917202 */ /* 0x004fe20000000f00 */
[--C-:B------:R-:W-:Y:S01]  /*a5e0*/  FFMA.FTZ R9, R55, c[0x0][0x23c], -R2.reuse ;  /* 0x00008f0037097a23 */ /* 0x100fe20000010802 */
[C---:B------:R-:W-:Y:S01]  /*a5f0*/  HMMA.16816.F32 R76, R4.reuse, R18, R124 ;  /* 0x00000012044c723c */ /* 0x040fe2000000187c */
[----:B------:R-:W-:Y:S01]  /*a600*/  MOV R94, R57 ;  /* 0x00000039005e7202 */ /* 0x000fe20000000f00 */
[-C--:B------:R-:W-:Y:S01]  /*a610*/  FMUL.FTZ R174, R174, R10.reuse ;  /* 0x0000000aaeae7220 */ /* 0x080fe20000410000 */
[----:B------:R2:W4:Y:S01]  /*a620*/  MUFU.EX2 R147, R9 ;  /* 0x0000000900937308 */ /* 0x0005220000000800 */
[----:B------:R-:W-:Y:S01]  /*a630*/  MOV R115, R59 ;  /* 0x0000003b00737202 */ /* 0x000fe20000000f00 */
[----:B------:R-:W-:Y:S01]  /*a640*/  FMUL.FTZ R175, R175, R10 ;  /* 0x0000000aafaf7220 */ /* 0x000fe20000410000 */
[----:B------:R-:W-:Y:S01]  /*a650*/  MOV R114, R58 ;  /* 0x0000003a00727202 */ /* 0x000fe20000000f00 */
[-C--:B------:R-:W-:Y:S01]  /*a660*/  FMUL.FTZ R68, R68, R11.reuse ;  /* 0x0000000b44447220 */ /* 0x080fe20000410000 */
[----:B------:R-:W-:Y:S01]  /*a670*/  MOV R127, R56 ;  /* 0x00000038007f7202 */ /* 0x000fe20000000f00 */
[----:B------:R-:W-:Y:S01]  /*a680*/  FMUL.FTZ R69, R69, R11 ;  /* 0x0000000b45457220 */ /* 0x000fe20000410000 */
[C---:B------:R-:W-:Y:S01]  /*a690*/  HMMA.16816.F32 R56, R4.reuse, R26, R156 ;  /* 0x0000001a0438723c */ /* 0x040fe2000000189c */
[----:B------:R-:W1:Y:S01]  /*a6a0*/  LDSM.16.MT88.4 R24, [R222+0x9400] ;  /* 0x00940000de18783b */ /* 0x000e620000004200 */
[-C--:B------:R-:W-:Y:S01]  /*a6b0*/  FMUL.FTZ R70, R70, R10.reuse ;  /* 0x0000000a46467220 */ /* 0x080fe20000410000 */
[----:B------:R-:W-:Y:S01]  /*a6c0*/  MOV R113, R51 ;  /* 0x0000003300717202 */ /* 0x000fe20000000f00 */
[----:B------:R-:W-:Y:S01]  /*a6d0*/  FMUL.FTZ R71, R71, R10 ;  /* 0x0000000a47477220 */ /* 0x000fe20000410000 */
[----:B------:R-:W-:Y:S01]  /*a6e0*/  MOV R112, R48 ;  /* 0x0000003000707202 */ /* 0x000fe20000000f00 */
[----:B------:R-:W-:Y:S01]  /*a6f0*/  FMUL.FTZ R80, R80, R11 ;  /* 0x0000000b50507220 */ /* 0x000fe20000410000 */
[----:B------:R-:W-:Y:S01]  /*a700*/  MOV R126, R49 ;  /* 0x00000031007e7202 */ /* 0x000fe20000000f00 */
[----:B------:R-:W-:Y:S01]  /*a710*/  FMUL.FTZ R81, R81, R11 ;  /* 0x0000000b51517220 */ /* 0x000fe20000410000 */
[----:B------:R-:W-:Y:S01]  /*a720*/  MOV R125, R44 ;  /* 0x0000002c007d7202 */ /* 0x000fe20000000f00 */
[--C-:B--2---:R-:W-:Y:S01]  /*a730*/  FFMA.FTZ R9, R54, c[0x0][0x23c], -R2.reuse ;  /* 0x00008f0036097a23 */ /* 0x104fe20000010802 */
[----:B------:R-:W-:Y:S01]  /*a740*/  MOV R124, R45 ;  /* 0x0000002d007c7202 */ /* 0x000fe20000000f00 */
[-C--:B------:R-:W-:Y:S01]  /*a750*/  FMUL.FTZ R82, R82, R10.reuse ;  /* 0x0000000a52527220 */ /* 0x080fe20000410000 */
[C---:B------:R-:W-:Y:S01]  /*a760*/  HMMA.16816.F32 R48, R4.reuse, R32, R68 ;  /* 0x000000200430723c */ /* 0x040fe20000001844 */
[----:B------:R2:W-:Y:S01]  /*a770*/  MUFU.EX2 R103, R9 ;  /* 0x0000000900677308 */ /* 0x0005e20000000800 */
[----:B------:R-:W-:Y:S01]  /*a780*/  FMUL.FTZ R83, R83, R10 ;  /* 0x0000000a53537220 */ /* 0x000fe20000410000 */
[----:B------:R-:W1:Y:S01]  /*a790*/  LDSM.16.MT88.4 R16, [R222+0xa400] ;  /* 0x00a40000de10783b */ /* 0x000e620000004200 */
[----:B------:R-:W-:Y:S01]  /*a7a0*/  FMUL.FTZ R84, R84, R11 ;  /* 0x0000000b54547220 */ /* 0x000fe20000410000 */
[----:B------:R-:W-:Y:S01]  /*a7b0*/  MOV R178, R131 ;  /* 0x0000008300b27202 */ /* 0x000fe20000000f00 */
[-C--:B------:R-:W-:Y:S01]  /*a7c0*/  FMUL.FTZ R85, R85, R11.reuse ;  /* 0x0000000b55557220 */ /* 0x080fe20000410000 */
[----:B------:R-:W-:Y:S01]  /*a7d0*/  MOV R143, R124 ;  /* 0x0000007c008f7202 */ /* 0x000fe20000000f00 */
[-C--:B------:R-:W-:Y:S01]  /*a7e0*/  FMUL.FTZ R86, R86, R10.reuse ;  /* 0x0000000a56567220 */ /* 0x080fe20000410000 */
[C---:B------:R-:W-:Y:S01]  /*a7f0*/  HMMA.16816.F32 R80, R4.reuse, R34, R80 ;  /* 0x000000220450723c */ /* 0x040fe20000001850 */
[----:B------:R-:W-:Y:S01]  /*a800*/  FMUL.FTZ R87, R87, R10 ;  /* 0x0000000a57577220 */ /* 0x000fe20000410000 */
[----:B------:R-:W-:Y:S01]  /*a810*/  LDSM.16.MT88.4 R32, [R222+0xb400] ;  /* 0x00b40000de20783b */ /* 0x000fe20000004200 */
[----:B------:R-:W-:Y:S01]  /*a820*/  FMUL.FTZ R96, R96, R11 ;  /* 0x0000000b60607220 */ /* 0x000fe20000410000 */
[----:B------:R-:W-:Y:S01]  /*a830*/  MOV R142, R125 ;  /* 0x0000007d008e7202 */ /* 0x000fe20000000f00 */
[----:B------:R-:W-:Y:S01]  /*a840*/  FMUL.FTZ R97, R97, R11 ;  /* 0x0000000b61617220 */ /* 0x000fe20000410000 */
[----:B------:R-:W-:Y:S01]  /*a850*/  MOV R159, R126 ;  /* 0x0000007e009f7202 */ /* 0x000fe20000000f00 */
[-C--:B------:R-:W-:Y:S01]  /*a860*/  FMUL.FTZ R98, R98, R10.reuse ;  /* 0x0000000a62627220 */ /* 0x080fe20000410000 */
[----:B------:R-:W-:Y:S01]  /*a870*/  HMMA.16816.F32 R44, R4, R12, R84 ;  /* 0x0000000c042c723c */ /* 0x000fe20000001854 */
[----:B--2---:R-:W-:Y:S01]  /*a880*/  FFMA.FTZ R9, R52, c[0x0][0x23c], -R2 ;  /* 0x00008f0034097a23 */ /* 0x004fe20000010802 */
[----:B------:R-:W-:Y:S01]  /*a890*/  MOV R158, R127 ;  /* 0x0000007f009e7202 */ /* 0x000fe20000000f00 */
[----:B------:R-:W-:Y:S01]  /*a8a0*/  FMUL.FTZ R99, R99, R10 ;  /* 0x0000000a63637220 */ /* 0x000fe20000410000 */
[----:B------:R-:W-:-:S02]  /*a8b0*/  MOV R157, R112 ;  /* 0x00000070009d7202 */ /* 0x000fc40000000f00 */
[----:B------:R-:W-:Y:S02]  /*a8c0*/  MOV R156, R113 ;  /* 0x00000071009c7202 */ /* 0x000fe40000000f00 */
[C---:B------:R-:W-:Y:S01]  /*a8d0*/  HMMA.16816.F32 R52, R4.reuse, R40, R160 ;  /* 0x000000280434723c */ /* 0x040fe200000018a0 */
[----:B------:R2:W1:Y:S06]  /*a8e0*/  MUFU.EX2 R160, R9 ;  /* 0x0000000900a07308 */ /* 0x00046c0000000800 */
[----:B------:R-:W-:Y:S01]  /*a8f0*/  MOV R163, R114 ;  /* 0x0000007200a37202 */ /* 0x000fe20000000f00 */
[----:B------:R-:W-:Y:S01]  /*a900*/  HMMA.16816.F32 R40, R4, R42, R172 ;  /* 0x0000002a0428723c */ /* 0x000fe200000018ac */
[----:B------:R-:W-:-:S06]  /*a910*/  MOV R162, R115 ;  /* 0x0000007300a27202 */ /* 0x000fcc0000000f00 */
[----:B------:R-:W-:Y:S01]  /*a920*/  MOV R175, R92 ;  /* 0x0000005c00af7202 */ /* 0x000fe20000000f00 */
[----:B------:R-:W-:Y:S01]  /*a930*/  HMMA.16816.F32 R96, R4, R14, R96 ;  /* 0x0000000e0460723c */ /* 0x000fe20000001860 */
[----:B--2---:R-:W-:Y:S01]  /*a940*/  FFMA.FTZ R9, R193, c[0x0][0x23c], -R0 ;  /* 0x00008f00c1097a23 */ /* 0x004fe20000010800 */
[----:B------:R-:W2:Y:S01]  /*a950*/  LDSM.16.MT88.4 R12, [R220+0xb400] ;  /* 0x00b40000dc0c783b */ /* 0x000ea20000004200 */
[----:B------:R-:W-:Y:S02]  /*a960*/  MOV R174, R93 ;  /* 0x0000005d00ae7202 */ /* 0x000fe40000000f00 */
[----:B------:R3:W-:Y:S01]  /*a970*/  MUFU.EX2 R146, R9 ;  /* 0x0000000900927308 */ /* 0x0007e20000000800 */
[----:B------:R-:W-:Y:S02]  /*a980*/  MOV R173, R94 ;  /* 0x0000005e00ad7202 */ /* 0x000fe40000000f00 */
[----:B----4-:R-:W-:Y:S02]  /*a990*/  F2FP.PACK_AB R4, R147, R145 ;  /* 0x000000919304723e */ /* 0x010fe400000000ff */
[----:B-1----:R-:W-:-:S02]  /*a9a0*/  F2FP.PACK_AB R6, R160, R103 ;  /* 0x00000067a006723e */ /* 0x002fc400000000ff */
[----:B------:R-:W-:Y:S01]  /*a9b0*/  MOV R172, R95 ;  /* 0x0000005f00ac7202 */ /* 0x000fe20000000f00 */
[----:B---3--:R-:W-:-:S04]  /*a9c0*/  FFMA.FTZ R9, R192, c[0x0][0x23c], -R0 ;  /* 0x00008f00c0097a23 */ /* 0x008fc80000010800 */
[----:B------:R1:W3:Y:S02]  /*a9d0*/  MUFU.EX2 R140, R9 ;  /* 0x00000009008c7308 */ /* 0x0002e40000000800 */
[----:B-1----:R-:W-:Y:S01]  /*a9e0*/  FFMA.FTZ R9, R194, c[0x0][0x23c], -R0 ;  /* 0x00008f00c2097a23 */ /* 0x002fe20000010800 */
[----:B---3--:R-:W-:-:S05]  /*a9f0*/  F2FP.PACK_AB R5, R140, R146 ;  /* 0x000000928c05723e */ /* 0x008fca00000000ff */
[----:B------:R1:W-:Y:S02]  /*aa00*/  MUFU.EX2 R141, R9 ;  /* 0x00000009008d7308 */ /* 0x0003e40000000800 */
[----:B-1----:R-:W-:-:S06]  /*aa10*/  FFMA.FTZ R9, R179, c[0x0][0x23c], -R0 ;  /* 0x00008f00b3097a23 */ /* 0x002fcc0000010800 */
[----:B------:R1:W3:Y:S02]  /*aa20*/  MUFU.EX2 R161, R9 ;  /* 0x0000000900a17308 */ /* 0x0002e40000000800 */
[----:B-1----:R-:W-:Y:S01]  /*aa30*/  FFMA.FTZ R9, R195, c[0x0][0x23c], -R8 ;  /* 0x00008f00c3097a23 */ /* 0x002fe20000010808 */
[----:B---3--:R-:W-:-:S05]  /*aa40*/  F2FP.PACK_AB R7, R161, R141 ;  /* 0x0000008da107723e */ /* 0x008fca00000000ff */
[----:B------:R1:W3:Y:S02]  /*aa50*/  MUFU.EX2 R128, R9 ;  /* 0x0000000900807308 */ /* 0x0002e40000000800 */
[C---:B------:R-:W-:Y:S08]  /*aa60*/  HMMA.16816.F32 R136, R4.reuse, R30, R188 ;  /* 0x0000001e0488723c */ /* 0x040ff000000018bc */
[----:B------:R-:W-:Y:S01]  /*aa70*/  HMMA.16816.F32 R124, R4, R20, R180 ;  /* 0x00000014047c723c */ /* 0x000fe200000018b4 */
[----:B-1----:R-:W-:-:S04]  /*aa80*/  FFMA.FTZ R9, R201, c[0x0][0x23c], -R8 ;  /* 0x00008f00c9097a23 */ /* 0x002fc80000010808 */
[----:B------:R1:W-:Y:S03]  /*aa90*/  MUFU.EX2 R201, R9 ;  /* 0x0000000900c97308 */ /* 0x0003e60000000800 */
[C---:B------:R-:W-:Y:S07]  /*aaa0*/  HMMA.16816.F32 R84, R4.reuse, R28, R196 ;  /* 0x0000001c0454723c */ /* 0x040fee00000018c4 */
[----:B------:R-:W-:Y:S01]  /*aab0*/  MOV R196, R103 ;  /* 0x0000006700c47202 */ /* 0x000fe20000000f00 */
[----:B------:R-:W-:Y:S01]  /*aac0*/  HMMA.16816.F32 R132, R4, R24, R132 ;  /* 0x000000180484723c */ /* 0x000fe20000001884 */
[----:B------:R-:W-:-:S02]  /*aad0*/  MOV R198, R153 ;  /* 0x0000009900c67202 */ /* 0x000fc40000000f00 */
[----:B------:R-:W-:Y:S02]  /*aae0*/  MOV R199, R154 ;  /* 0x0000009a00c77202 */ /* 0x000fe40000000f00 */
[----:B------:R-:W-:Y:S01]  /*aaf0*/  MOV R197, R141 ;  /* 0x0000008d00c57202 */ /* 0x000fe20000000f00 */
[----:B-1----:R-:W-:Y:S02]  /*ab00*/  FFMA.FTZ R9, R200, c[0x0][0x23c], -R8 ;  /* 0x00008f00c8097a23 */ /* 0x002fe40000010808 */
[----:B------:R-:W-:Y:S01]  /*ab10*/  HMMA.16816.F32 R120, R4, R22, R120 ;  /* 0x000000160478723c */ /* 0x000fe20000001878 */
[----:B------:R-:W-:Y:S01]  /*ab20*/  MOV R200, R140 ;  /* 0x0000008c00c87202 */ /* 0x000fe20000000f00 */
[----:B------:R1:W-:Y:S01]  /*ab30*/  MUFU.EX2 R195, R9 ;  /* 0x0000000900c37308 */ /* 0x0003e20000000800 */
[----:B------:R-:W-:Y:S02]  /*ab40*/  MOV R140, R143 ;  /* 0x0000008f008c7202 */ /* 0x000fe40000000f00 */
[----:B------:R-:W-:-:S03]  /*ab50*/  MOV R143, R176 ;  /* 0x000000b0008f7202 */ /* 0x000fc60000000f00 */
[C---:B------:R-:W-:Y:S08]  /*ab60*/  HMMA.16816.F32 R116, R4.reuse, R16, R116 ;  /* 0x000000100474723c */ /* 0x040ff00000001874 */
[----:B------:R-:W-:Y:S01]  /*ab70*/  HMMA.16816.F32 R112, R4, R18, R168 ;  /* 0x000000120470723c */ /* 0x000fe200000018a8 */
[----:B-1----:R-:W-:Y:S01]  /*ab80*/  FFMA.FTZ R9, R210, c[0x0][0x23c], -R3 ;  /* 0x00008f00d2097a23 */ /* 0x002fe20000010803 */
[----:B------:R-:W-:-:S03]  /*ab90*/  MOV R210, R147 ;  /* 0x0000009300d27202 */ /* 0x000fc60000000f00 */
[----:B------:R1:W-:Y:S03]  /*aba0*/  MUFU.EX2 R194, R9 ;  /* 0x0000000900c27308 */ /* 0x0003e60000000800 */
[C---:B--2---:R-:W-:Y:S08]  /*abb0*/  HMMA.16816.F32 R108, R4.reuse, R12, R108 ;  /* 0x0000000c046c723c */ /* 0x044ff0000000186c */
[----:B------:R-:W-:Y:S01]  /*abc0*/  HMMA.16816.F32 R104, R4, R14, R104 ;  /* 0x0000000e0468723c */ /* 0x000fe20000001868 */
[----:B-1----:R-:W-:Y:S01]  /*abd0*/  FFMA.FTZ R9, R204, c[0x0][0x23c], -R3 ;  /* 0x00008f00cc097a23 */ /* 0x002fe20000010803 */
[----:B---3--:R-:W-:-:S06]  /*abe0*/  MOV R204, R128 ;  /* 0x0000008000cc7202 */ /* 0x008fcc0000000f00 */
[C---:B------:R-:W-:Y:S01]  /*abf0*/  HMMA.16816.F32 R92, R4.reuse, R32, R148 ;  /* 0x00000020045c723c */ /* 0x040fe20000001894 */
[----:B------:R1:W2:Y:S07]  /*ac00*/  MUFU.EX2 R193, R9 ;  /* 0x0000000900c17308 */ /* 0x0002ae0000000800 */
[C---:B------:R-:W-:Y:S08]  /*ac10*/  HMMA.16816.F32 R128, R4.reuse, R26, R184 ;  /* 0x0000001a0480723c */ /* 0x040ff000000018b8 */
[----:B------:R-:W-:Y:S01]  /*ac20*/  HMMA.16816.F32 R72, R4, R34, R72 ;  /* 0x000000220448723c */ /* 0x000fe20000001848 */
[----:B-1----:R-:W-:Y:S01]  /*ac30*/  FFMA.FTZ R9, R206, c[0x0][0x23c], -R3 ;  /* 0x00008f00ce097a23 */ /* 0x002fe20000010803 */
[----:B------:R-:W-:-:S03]  /*ac40*/  MOV R206, R146 ;  /* 0x0000009200ce7202 */ /* 0x000fc60000000f00 */
[----:B------:R1:W-:Y:S02]  /*ac50*/  MUFU.EX2 R192, R9 ;  /* 0x0000000900c07308 */ /* 0x0003e40000000800 */
[----:B------:R-:W-:Y:S02]  /*ac60*/  F2FP.PACK_AB R4, R204, R144 ;  /* 0x00000090cc04723e */ /* 0x000fe400000000ff */
        /* <DEDUP_REMOVED lines=13> */
[----:B------:R-:W-:-:S02]  /*ad40*/  MOV R207, R159 ;  /* 0x0000009f00cf7202 */ /* 0x000fc40000000f00 */
[----:B------:R-:W-:Y:S01]  /*ad50*/  MOV R159, R142 ;  /* 0x0000008e009f7202 */ /* 0x000fe20000000f00 */
[----:B------:R1:W3:Y:S03]  /*ad60*/  MUFU.EX2 R189, R9 ;  /* 0x0000000900bd7308 */ /* 0x0002e60000000800 */
[----:B------:R-:W-:Y:S01]  /*ad70*/  HMMA.16816.F32 R76, R4, R30, R76 ;  /* 0x0000001e044c723c */ /* 0x000fe2000000184c */
[----:B------:R-:W4:Y:S01]  /*ad80*/  LDSM.16.MT88.4 R28, [R222+0x9800] ;  /* 0x00980000de1c783b */ /* 0x000f220000004200 */
[----:B------:R-:W-:-:S06]  /*ad90*/  MOV R142, R178 ;  /* 0x000000b2008e7202 */ /* 0x000fcc0000000f00 */
[----:B------:R-:W-:Y:S01]  /*ada0*/  HMMA.16816.F32 R64, R4, R26, R64 ;  /* 0x0000001a0440723c */ /* 0x000fe20000001840 */
[----:B------:R-:W-:Y:S01]  /*adb0*/  LDSM.16.MT88.4 R24, [R220+0xa800] ;  /* 0x00a80000dc18783b */ /* 0x000fe20000004200 */
[----:B-1----:R-:W-:-:S06]  /*adc0*/  FFMA.FTZ R9, R205, c[0x0][0x23c], -R2 ;  /* 0x00008f00cd097a23 */ /* 0x002fcc0000010802 */
[C---:B------:R-:W-:Y:S01]  /*add0*/  HMMA.16816.F32 R48, R4.reuse, R12, R48 ;  /* 0x0000000c0430723c */ /* 0x040fe20000001830 */
[----:B------:R-:W-:Y:S01]  /*ade0*/  MOV R205, R158 ;  /* 0x0000009e00cd7202 */ /* 0x000fe20000000f00 */
[----:B------:R1:W-:Y:S06]  /*adf0*/  MUFU.EX2 R188, R9 ;  /* 0x0000000900bc7308 */ /* 0x0003ec0000000800 */
[C---:B------:R-:W-:Y:S01]  /*ae00*/  HMMA.16816.F32 R80, R4.reuse, R14, R80 ;  /* 0x0000000e0450723c */ /* 0x040fe20000001850 */
[----:B------:R-:W2:Y:S07]  /*ae10*/  LDSM.16.MT88.4 R12, [R220+0xb800] ;  /* 0x00b80000dc0c783b */ /* 0x000eae0000004200 */
        /* <DEDUP_REMOVED lines=11> */
[----:B------:R2:W-:Y:S05]  /*aed0*/  MUFU.EX2 R186, R9 ;  /* 0x0000000900ba7308 */ /* 0x0005ea0000000800 */
[C---:B------:R-:W-:Y:S08]  /*aee0*/  HMMA.16816.F32 R44, R4.reuse, R32, R44 ;  /* 0x00000020042c723c */ /* 0x040ff0000000182c */
[----:B------:R-:W-:Y:S01]  /*aef0*/  HMMA.16816.F32 R32, R4, R34, R96 ;  /* 0x000000220420723c */ /* 0x000fe20000001860 */
[----:B--2---:R-:W-:Y:S01]  /*af00*/  FFMA.FTZ R9, R213, c[0x0][0x23c], -R0 ;  /* 0x00008f00d5097a23 */ /* 0x004fe20000010800 */
[----:B------:R-:W-:-:S02]  /*af10*/  MOV R213, R163 ;  /* 0x000000a300d57202 */ /* 0x000fc40000000f00 */
[----:B------:R-:W-:Y:S01]  /*af20*/  MOV R163, R177 ;  /* 0x000000b100a37202 */ /* 0x000fe20000000f00 */
[----:B------:R2:W2:Y:S02]  /*af30*/  MUFU.EX2 R185, R9 ;  /* 0x0000000900b97308 */ /* 0x0004a40000000800 */
[----:B---3--:R-:W-:Y:S02]  /*af40*/  F2FP.PACK_AB R4, R189, R190 ;  /* 0x000000bebd04723e */ /* 0x008fe400000000ff */
[----:B------:R-:W-:Y:S01]  /*af50*/  F2FP.PACK_AB R6, R187, R188 ;  /* 0x000000bcbb06723e */ /* 0x000fe200000000ff */
[--C-:B--2---:R-:W-:Y:S01]  /*af60*/  FFMA.FTZ R9, R212, c[0x0][0x23c], -R0.reuse ;  /* 0x00008f00d4097a23 */ /* 0x104fe20000010800 */
[----:B------:R-:W-:Y:S02]  /*af70*/  F2FP.PACK_AB R5, R185, R186 ;  /* 0x000000bab905723e */ /* 0x000fe400000000ff */
[----:B------:R-:W-:Y:S01]  /*af80*/  MOV R212, R162 ;  /* 0x000000a200d47202 */ /* 0x000fe20000000f00 */
[----:B------:R2:W-:Y:S01]  /*af90*/  MUFU.EX2 R184, R9 ;  /* 0x0000000900b87308 */ /* 0x0005e20000000800 */
[----:B------:R-:W-:Y:S01]  /*afa0*/  MOV R162, R155 ;  /* 0x0000009b00a27202 */ /* 0x000fe20000000f00 */
[----:B--2---:R-:W-:Y:S01]  /*afb0*/  FFMA.FTZ R9, R209, c[0x0][0x23c], -R0 ;  /* 0x00008f00d1097a23 */ /* 0x004fe20000010800 */
[----:B------:R-:W-:-:S05]  /*afc0*/  MOV R209, R175 ;  /* 0x000000af00d17202 */ /* 0x000fca0000000f00 */
[----:B------:R2:W3:Y:S02]  /*afd0*/  MUFU.EX2 R183, R9 ;  /* 0x0000000900b77308 */ /* 0x0004e40000000800 */
[----:B--2---:R-:W-:Y:S01]  /*afe0*/  FFMA.FTZ R9, R218, c[0x0][0x23c], -R8 ;  /* 0x00008f00da097a23 */ /* 0x004fe20000010808 */
[----:B---3--:R-:W-:Y:S02]  /*aff0*/  F2FP.PACK_AB R7, R183, R184 ;  /* 0x000000b8b707723e */ /* 0x008fe400000000ff */
[----:B------:R-:W-:-:S03]  /*b000*/  MOV R218, R174 ;  /* 0x000000ae00da7202 */ /* 0x000fc60000000f00 */
[----:B------:R2:W-:Y:S02]  /*b010*/  MUFU.EX2 R182, R9 ;  /* 0x0000000900b67308 */ /* 0x0005e40000000800 */
[C---:B------:R-:W-:Y:S08]  /*b020*/  HMMA.16816.F32 R144, R4.reuse, R38, R136 ;  /* 0x000000260490723c */ /* 0x040ff00000001888 */
[----:B----4-:R-:W-:Y:S01]  /*b030*/  HMMA.16816.F32 R136, R4, R30, R128 ;  /* 0x0000001e0488723c */ /* 0x010fe20000001880 */
[----:B--2---:R-:W-:Y:S01]  /*b040*/  FFMA.FTZ R9, R217, c[0x0][0x23c], -R8 ;  /* 0x00008f00d9097a23 */ /* 0x004fe20000010808 */
[----:B------:R-:W-:-:S03]  /*b050*/  MOV R217, R173 ;  /* 0x000000ad00d97202 */ /* 0x000fc60000000f00 */
[----:B------:R2:W3:Y:S03]  /*b060*/  MUFU.EX2 R180, R9 ;  /* 0x0000000900b47308 */ /* 0x0004e60000000800 */
[C---:B------:R-:W-:Y:S08]  /*b070*/  HMMA.16816.F32 R128, R4.reuse, R12, R108 ;  /* 0x0000000c0480723c */ /* 0x040ff0000000186c */
[----:B------:R-:W-:Y:S01]  /*b080*/  HMMA.16816.F32 R96, R4, R36, R84 ;  /* 0x000000240460723c */ /* 0x000fe20000001854 */
[----:B--2---:R-:W-:-:S07]  /*b090*/  FFMA.FTZ R9, R216, c[0x0][0x23c], -R8 ;  /* 0x00008f00d8097a23 */ /* 0x004fce0000010808 */
[C---:B------:R-:W-:Y:S01]  /*b0a0*/  HMMA.16816.F32 R108, R4.reuse, R14, R104 ;  /* 0x0000000e046c723c */ /* 0x040fe20000001868 */
[----:B------:R-:W-:Y:S01]  /*b0b0*/  MOV R216, R172 ;  /* 0x000000ac00d87202 */ /* 0x000fe20000000f00 */
[----:B------:R2:W-:Y:S01]  /*b0c0*/  MUFU.EX2 R181, R9 ;  /* 0x0000000900b57308 */ /* 0x0005e20000000800 */
[----:B------:R-:W-:Y:S05]  /*b0d0*/  LDSM.16.MT88.4 R172, [R222+0xac00] ;  /* 0x00ac0000deac783b */ /* 0x000fea0000004200 */
[C---:B------:R-:W-:Y:S08]  /*b0e0*/  HMMA.16816.F32 R132, R4.reuse, R28, R132 ;  /* 0x0000001c0484723c */ /* 0x040ff00000001884 */
[----:B------:R-:W-:Y:S01]  /*b0f0*/  HMMA.16816.F32 R148, R4, R24, R124 ;  /* 0x000000180494723c */ /* 0x000fe2000000187c */
[----:B------:R-:W4:Y:S01]  /*b100*/  LDSM.16.MT88.4 R124, [R220+0x9c00] ;  /* 0x009c0000dc7c783b */ /* 0x000f220000004200 */
[----:B--2---:R-:W-:Y:S01]  /*b110*/  FFMA.FTZ R9, R215, c[0x0][0x23c], -R8 ;  /* 0x00008f00d7097a23 */ /* 0x004fe20000010808 */
[----:B------:R-:W-:-:S03]  /*b120*/  MOV R215, R152 ;  /* 0x0000009800d77202 */ /* 0x000fc60000000f00 */
[----:B------:R2:W-:Y:S02]  /*b130*/  MUFU.EX2 R179, R9 ;  /* 0x0000000900b37308 */ /* 0x0005e40000000800 */
[C---:B------:R-:W-:Y:S07]  /*b140*/  HMMA.16816.F32 R152, R4.reuse, R26, R120 ;  /* 0x0000001a0498723c */ /* 0x040fee0000001878 */
[----:B------:R-:W-:Y:S01]  /*b150*/  MOV R120, R164 ;  /* 0x000000a400787202 */ /* 0x000fe20000000f00 */
[----:B-1----:R-:W-:Y:S01]  /*b160*/  HMMA.16816.F32 R168, R4, R18, R112 ;  /* 0x0000001204a8723c */ /* 0x002fe20000001870 */
[----:B------:R-:W-:-:S02]  /*b170*/  MOV R121, R142 ;  /* 0x0000008e00797202 */ /* 0x000fc40000000f00 */
[----:B------:R-:W-:Y:S02]  /*b180*/  MOV R123, R159 ;  /* 0x0000009f007b7202 */ /* 0x000fe40000000f00 */
[----:B------:R-:W-:Y:S01]  /*b190*/  MOV R122, R140 ;  /* 0x0000008c007a7202 */ /* 0x000fe20000000f00 */
[----:B------:R-:W-:Y:S01]  /*b1a0*/  LDSM.16.MT88.4 R156, [R220+0xac00] ;  /* 0x00ac0000dc9c783b */ /* 0x000fe20000004200 */
[----:B--2---:R-:W-:Y:S01]  /*b1b0*/  FFMA.FTZ R9, R244, c[0x0][0x23c], -R3 ;  /* 0x00008f00f4097a23 */ /* 0x004fe20000010803 */
[----:B------:R-:W-:Y:S01]  /*b1c0*/  MOV R244, R167 ;  /* 0x000000a700f47202 */ /* 0x000fe20000000f00 */
[C---:B------:R-:W-:Y:S02]  /*b1d0*/  HMMA.16816.F32 R104, R4.reuse, R20, R92 ;  /* 0x000000140468723c */ /* 0x040fe4000000185c */
[----:B------:R1:W-:Y:S06]  /*b1e0*/  MUFU.EX2 R178, R9 ;  /* 0x0000000900b27308 */ /* 0x0003ec0000000800 */
[----:B------:R-:W-:Y:S07]  /*b1f0*/  HMMA.16816.F32 R84, R4, R22, R72 ;  /* 0x000000160454723c */ /* 0x000fee0000001848 */
[----:B------:R-:W-:-:S02]  /*b200*/  MOV R72, R122 ;  /* 0x0000007a00487202 */ /* 0x000fc40000000f00 */
[----:B------:R-:W-:Y:S01]  /*b210*/  MOV R73, R123 ;  /* 0x0000007b00497202 */ /* 0x000fe20000000f00 */
[----:B-1----:R-:W-:Y:S01]  /*b220*/  FFMA.FTZ R9, R236, c[0x0][0x23c], -R3 ;  /* 0x00008f00ec097a23 */ /* 0x002fe20000010803 */
[----:B------:R-:W-:Y:S02]  /*b230*/  MOV R236, R143 ;  /* 0x0000008f00ec7202 */ /* 0x000fe40000000f00 */
[----:B------:R-:W1:Y:S01]  /*b240*/  LDSM.16.MT88.4 R140, [R222+0x9c00] ;  /* 0x009c0000de8c783b */ /* 0x000e620000004200 */
[----:B------:R2:W1:Y:S01]  /*b250*/  MUFU.EX2 R177, R9 ;  /* 0x0000000900b17308 */ /* 0x0004620000000800 */
[----:B------:R-:W-:Y:S02]  /*b260*/  MOV R74, R215 ;  /* 0x000000d7004a7202 */ /* 0x000fe40000000f00 */
[----:B------:R-:W-:Y:S02]  /*b270*/  MOV R75, R120 ;  /* 0x00000078004b7202 */ /* 0x000fe40000000f00 */
[----:B------:R-:W-:-:S02]  /*b280*/  MOV R215, R221 ;  /* 0x000000dd00d77202 */ /* 0x000fc40000000f00 */
[----:B------:R1:W5:Y:S01]  /*b290*/  LDL.LU R221, [R1+0x60] ;  /* 0x0000600001dd7983 */ /* 0x0003620000300800 */
[----:B--2---:R-:W-:Y:S01]  /*b2a0*/  FFMA.FTZ R9, R235, c[0x0][0x23c], -R3 ;  /* 0x00008f00eb097a23 */ /* 0x004fe20000010803 */
[----:B------:R-:W-:-:S03]  /*b2b0*/  MOV R235, R166 ;  /* 0x000000a600eb7202 */ /* 0x000fc60000000f00 */
[----:B------:R2:W-:Y:S02]  /*b2c0*/  MUFU.EX2 R176, R9 ;  /* 0x0000000900b07308 */ /* 0x0005e40000000800 */
[----:B--2---:R-:W-:Y:S01]  /*b2d0*/  FFMA.FTZ R9, R219, c[0x0][0x23c], -R3 ;  /* 0x00008f00db097a23 */ /* 0x004fe20000010803 */
[----:B------:R-:W-:Y:S02]  /*b2e0*/  MOV R219, R165 ;  /* 0x000000a500db7202 */ /* 0x000fe40000000f00 */
[----:B------:R-:W-:Y:S03]  /*b2f0*/  HMMA.16816.F32 R164, R4, R16, R116 ;  /* 0x0000001004a4723c */ /* 0x000fe60000001874 */
[----:B------:R2:W2:Y:S04]  /*b300*/  MUFU.EX2 R103, R9 ;  /* 0x0000000900677308 */ /* 0x0004a80000000800 */
[----:B---3--:R-:W-:-:S02]  /*b310*/  F2FP.PACK_AB R4, R180, R182 ;  /* 0x000000b6b404723e */ /* 0x008fc400000000ff */
[----:B-1----:R-:W-:Y:S02]  /*b320*/  F2FP.PACK_AB R5, R177, R178 ;  /* 0x000000b2b105723e */ /* 0x002fe400000000ff */
[----:B------:R-:W-:Y:S02]  /*b330*/  F2FP.PACK_AB R6, R179, R181 ;  /* 0x000000b5b306723e */ /* 0x000fe400000000ff */
[----:B------:R-:W-:Y:S01]  /*b340*/  MOV R119, R102 ;  /* 0x0000006600777202 */ /* 0x000fe20000000f00 */
[----:B--2---:R-:W-:Y:S01]  /*b350*/  FFMA.FTZ R9, R245, c[0x0][0x23c], -R2 ;  /* 0x00008f00f5097a23 */ /* 0x004fe20000010802 */
[----:B------:R-:W-:-:S03]  /*b360*/  F2FP.PACK_AB R7, R103, R176 ;  /* 0x000000b06707723e */ /* 0x000fc600000000ff */
        /* <DEDUP_REMOVED lines=10> */
[----:B--2---:R-:W-:Y:S01]  /*b410*/  F2FP.PACK_AB R92, R30, R102 ;  /* 0x000000661e5c723e */ /* 0x004fe200000000ff */
[----:B------:R-:W-:Y:S05]  /*b420*/  MUFU.EX2 R29, R9 ;  /* 0x00000009001d7308 */ /* 0x000fea0000000800 */
[C---:B------:R-:W-:Y:S03]  /*b430*/  HMMA.16816.F32 R112, R4.reuse, R36, R88 ;  /* 0x000000240470723c */ /* 0x040fe60000001858 */
[----:B------:R1:W2:Y:S04]  /*b440*/  MUFU.EX2 R28, R2 ;  /* 0x00000002001c7308 */ /* 0x0002a80000000800 */
[----:B------:R-:W-:Y:S01]  /*b450*/  MOV R91, R121 ;  /* 0x00000079005b7202 */ /* 0x000fe20000000f00 */
        /* <DEDUP_REMOVED lines=11> */
[----:B------:R-:W-:Y:S01]  /*b510*/  HMMA.16816.F32 R44, R4, R20, R44 ;  /* 0x00000014042c723c */ /* 0x000fe2000000182c */
[----:B------:R-:W1:Y:S01]  /*b520*/  LDSM.16.MT88.4 R4, [R222+0xbc00] ;  /* 0x00bc0000de04783b */ /* 0x000e620000004200 */
[--C-:B--2---:R-:W-:Y:S01]  /*b530*/  FFMA.FTZ R2, R247, c[0x0][0x23c], -R0.reuse ;  /* 0x00008f00f7027a23 */ /* 0x104fe20000010800 */
[----:B---3--:R-:W-:Y:S01]  /*b540*/  F2FP.PACK_AB R93, R26, R27 ;  /* 0x0000001b1a5d723e */ /* 0x008fe200000000ff */
[----:B------:R-:W-:-:S02]  /*b550*/  FFMA.FTZ R0, R246, c[0x0][0x23c], -R0 ;  /* 0x00008f00f6007a23 */ /* 0x000fc40000010800 */
[----:B------:R2:W-:Y:S08]  /*b560*/  MUFU.EX2 R25, R2 ;  /* 0x0000000200197308 */ /* 0x0005f00000000800 */
[----:B------:R3:W3:Y:S01]  /*b570*/  MUFU.EX2 R24, R0 ;  /* 0x0000000000187308 */ /* 0x0006e20000000800 */
[----:B--2---:R-:W-:-:S07]  /*b580*/  FFMA.FTZ R2, R252, c[0x0][0x23c], -R8 ;  /* 0x00008f00fc027a23 */ /* 0x004fce0000010808 */
[----:B------:R-:W-:Y:S01]  /*b590*/  MUFU.EX2 R21, R2 ;  /* 0x0000000200157308 */ /* 0x000fe20000000800 */
[----:B---3--:R-:W-:Y:S01]  /*b5a0*/  FFMA.FTZ R0, R250, c[0x0][0x23c], -R8 ;  /* 0x00008f00fa007a23 */ /* 0x008fe20000010808 */
[----:B------:R-:W-:-:S06]  /*b5b0*/  F2FP.PACK_AB R95, R24, R25 ;  /* 0x00000019185f723e */ /* 0x000fcc00000000ff */
[----:B------:R2:W3:Y:S02]  /*b5c0*/  MUFU.EX2 R23, R0 ;  /* 0x0000000000177308 */ /* 0x0004e40000000800 */
[----:B--2---:R-:W-:-:S06]  /*b5d0*/  FFMA.FTZ R0, R119, c[0x0][0x23c], -R8 ;  /* 0x00008f0077007a23 */ /* 0x004fcc0000010808 */
[----:B------:R2:W-:Y:S02]  /*b5e0*/  MUFU.EX2 R22, R0 ;  /* 0x0000000000167308 */ /* 0x0005e40000000800 */
[----:B--2---:R-:W-:-:S06]  /*b5f0*/  FFMA.FTZ R0, R251, c[0x0][0x23c], -R8 ;  /* 0x00008f00fb007a23 */ /* 0x004fcc0000010808 */
[----:B------:R2:W-:Y:S02]  /*b600*/  MUFU.EX2 R20, R0 ;  /* 0x0000000000147308 */ /* 0x0005e40000000800 */
[----:B--2---:R-:W-:-:S06]  /*b610*/  FFMA.FTZ R0, R91, c[0x0][0x23c], -R3 ;  /* 0x00008f005b007a23 */ /* 0x004fcc0000010803 */
[----:B------:R2:W-:Y:S02]  /*b620*/  MUFU.EX2 R19, R0 ;  /* 0x0000000000137308 */ /* 0x0005e40000000800 */
[----:B--2---:R-:W-:-:S06]  /*b630*/  FFMA.FTZ R0, R72, c[0x0][0x23c], -R3 ;  /* 0x00008f0048007a23 */ /* 0x004fcc0000010803 */
[----:B------:R2:W1:Y:S01]  /*b640*/  MUFU.EX2 R18, R0 ;  /* 0x0000000000127308 */ /* 0x0004620000000800 */
[----:B------:R-:W-:Y:S02]  /*b650*/  MOV R242, R219 ;  /* 0x000000db00f27202 */ /* 0x000fe40000000f00 */
[----:B------:R-:W-:Y:S01]  /*b660*/  MOV R9, R235 ;  /* 0x000000eb00097202 */ /* 0x000fe20000000f00 */
[--C-:B--2---:R-:W-:Y:S02]  /*b670*/  FFMA.FTZ R0, R73, c[0x0][0x23c], -R3.reuse ;  /* 0x00008f0049007a23 */ /* 0x104fe40000010803 */
[----:B------:R-:W-:Y:S02]  /*b680*/  FFMA.FTZ R3, R74, c[0x0][0x23c], -R3 ;  /* 0x00008f004a037a23 */ /* 0x000fe40000010803 */
[----:B------:R-:W-:Y:S08]  /*b690*/  MUFU.EX2 R17, R0 ;  /* 0x0000000000117308 */ /* 0x000ff00000000800 */
[----:B------:R2:W1:Y:S01]  /*b6a0*/  MUFU.EX2 R16, R3 ;  /* 0x0000000300107308 */ /* 0x0004620000000800 */
[----:B------:R-:W-:-:S02]  /*b6b0*/  MOV R31, R75 ;  /* 0x0000004b001f7202 */ /* 0x000fc40000000f00 */
[----:B------:R-:W-:Y:S02]  /*b6c0*/  MOV R243, R244 ;  /* 0x000000f400f37202 */ /* 0x000fe40000000f00 */
[----:B------:R-:W-:Y:S02]  /*b6d0*/  MOV R219, R198 ;  /* 0x000000c600db7202 */ /* 0x000fe40000000f00 */
[----:B------:R-:W-:Y:S02]  /*b6e0*/  MOV R245, R199 ;  /* 0x000000c700f57202 */ /* 0x000fe40000000f00 */
[----:B------:R-:W-:Y:S01]  /*b6f0*/  MOV R235, R162 ;  /* 0x000000a200eb7202 */ /* 0x000fe20000000f00 */
[----:B------:R-:W-:Y:S01]  /*b700*/  FFMA.FTZ R8, R242, R11, R9 ;  /* 0x0000000bf2087223 */ /* 0x000fe20000010009 */
[----:B------:R-:W-:Y:S01]  /*b710*/  MOV R244, R163 ;  /* 0x000000a300f47202 */ /* 0x000fe20000000f00 */
[----:B----4-:R-:W-:Y:S01]  /*b720*/  HMMA.16816.F32 R116, R92, R124, R96 ;  /* 0x0000007c5c74723c */ /* 0x010fe20000001860 */
[----:B------:R-:W-:-:S02]  /*b730*/  FFMA.FTZ R2, R219, R101, R245 ;  /* 0x00000065db027223 */ /* 0x000fc400000100f5 */
[----:B--2---:R-:W-:Y:S02]  /*b740*/  FFMA.FTZ R3, R31, R10, R243 ;  /* 0x0000000a1f037223 */ /* 0x004fe400000100f3 */
[----:B------:R-:W-:Y:S02]  /*b750*/  FFMA.FTZ R0, R236, R100, R235 ;  /* 0x00000064ec007223 */ /* 0x000fe400000100eb */
[----:B---3--:R-:W-:Y:S01]  /*b760*/  F2FP.PACK_AB R96, R23, R21 ;  /* 0x000000151760723e */ /* 0x008fe200000000ff */
[----:B------:R-:W-:Y:S01]  /*b770*/  FADD.FTZ R8, R244, R8 ;  /* 0x00000008f4087221 */ /* 0x000fe20000010000 */
[----:B-1----:R-:W-:Y:S02]  /*b780*/  F2FP.PACK_AB R97, R18, R19 ;  /* 0x000000131261723e */ /* 0x002fe400000000ff */
[----:B------:R-:W-:Y:S02]  /*b790*/  F2FP.PACK_AB R98, R20, R22 ;  /* 0x000000161462723e */ /* 0x000fe400000000ff */
[----:B------:R-:W-:Y:S01]  /*b7a0*/  F2FP.PACK_AB R99, R16, R17 ;  /* 0x000000111063723e */ /* 0x000fe200000000ff */
[----:B------:R-:W-:-:S02]  /*b7b0*/  FADD.FTZ R11, R215, R3 ;  /* 0x00000003d70b7221 */ /* 0x000fc40000010000 */
[----:B------:R-:W-:Y:S01]  /*b7c0*/  FADD.FTZ R10, R216, R2 ;  /* 0x00000002d80a7221 */ /* 0x000fe20000010000 */
        /* <DEDUP_REMOVED lines=28> */
[----:B------:R-:W-:Y:S01]  /*b990*/  FADD.FTZ R4, R200, R4 ;  /* 0x00000004c8047221 */ /* 0x000fe20000010000 */
[----:B------:R-:W-:Y:S01]  /*b9a0*/  MOV R198, R160 ;  /* 0x000000a000c67202 */ /* 0x000fe20000000f00 */
[----:B------:R-:W-:Y:S01]  /*b9b0*/  FADD.FTZ R5, R201, R3 ;  /* 0x00000003c9057221 */ /* 0x000fe20000010000 */
[----:B------:R-:W-:Y:S01]  /*b9c0*/  MOV R199, R161 ;  /* 0x000000a100c77202 */ /* 0x000fe20000000f00 */
        /* <DEDUP_REMOVED lines=60> */
[----:B-1----:R-:W2:Y:S01]  /*bd90*/  LDL R198, [R1] ;  /* 0x0000000001c67983 */ /* 0x002ea20000100800 */
        /* <DEDUP_REMOVED lines=13> */
[----:B---3--:R-:W-:-:S04]  /*be70*/  LEA R0, P0, R2, R210, 0x6 ;  /* 0x000000d202007211 */ /* 0x008fc800078030ff */
[----:B------:R-:W-:Y:S02]  /*be80*/  IADD3 R3, R3, R4, RZ ;  /* 0x0000000403037210 */ /* 0x000fe40007ffe0ff */
[----:B------:R-:W-:Y:S02]  /*be90*/  @!P4 LEA R14, P5, R0, c[0x0][0x170], 0x1 ;  /* 0x00005c00000eca11 */ /* 0x000fe400078a08ff */
[----:B----4-:R-:W-:Y:S02]  /*bea0*/  LEA.HI.X R3, R2, R197, R3, 0x6, P0 ;  /* 0x000000c502037211 */ /* 0x010fe400000f3403 */
[C---:B------:R-:W-:Y:S02]  /*beb0*/  @!P3 LEA R10, P1, R0.reuse, c[0x0][0x170], 0x1 ;  /* 0x00005c00000aba11 */ /* 0x040fe400078208ff */
[C---:B------:R-:W-:Y:S02]  /*bec0*/  @!P2 LEA R8, P0, R0.reuse, c[0x0][0x170], 0x1 ;  /* 0x00005c000008aa11 */ /* 0x040fe400078008ff */
[----:B------:R-:W-:-:S02]  /*bed0*/  IADD3 R2, P6, R0, UR15, RZ ;  /* 0x0000000f00027c10 */ /* 0x000fc4000ffde0ff */
[C-C-:B------:R-:W-:Y:S02]  /*bee0*/  @!P4 LEA.HI.X R15, R0.reuse, c[0x0][0x174], R3.reuse, 0x1, P5 ;  /* 0x00005d00000fca11 */ /* 0x140fe400028f0c03 */
        /* <DEDUP_REMOVED lines=40> */
[----:B------:R-:W4:Y:S04]  /*c170*/  LDSM.16.M88.4 R32, [R221+0x6400] ;  /* 0x00640000dd20783b */ /* 0x000f280000000200 */
[----:B------:R-:W4:Y:S04]  /*c180*/  LDSM.16.M88.4 R28, [R221+0x6800] ;  /* 0x00680000dd1c783b */ /* 0x000f280000000200 */
[----:B------:R-:W4:Y:S04]  /*c190*/  LDSM.16.M88.4 R24, [R221+0x6c00] ;  /* 0x006c0000dd18783b */ /* 0x000f280000000200 */
[----:B-1----:R-:W1:Y:S04]  /*c1a0*/  LDSM.16.M88.4 R12, [R224] ;  /* 0x00000000e00c783b */ /* 0x002e680000000200 */
[----:B------:R-:W-:Y:S04]  /*c1b0*/  LDSM.16.M88.4 R48, [R223+0x6c00] ;  /* 0x006c0000df30783b */ /* 0x000fe80000000200 */
[----:B------:R-:W1:Y:S04]  /*c1c0*/  LDSM.16.M88.4 R16, [R225] ;  /* 0x00000000e110783b */ /* 0x000e680000000200 */
[----:B---3--:R-:W-:Y:S04]  /*c1d0*/  LDSM.16.M88.4 R4, [R225+0x1000] ;  /* 0x00100000e104783b */ /* 0x008fe80000000200 */
[----:B------:R-:W3:Y:S04]  /*c1e0*/  LDSM.16.M88.4 R44, [R223+0x6800] ;  /* 0x00680000df2c783b */ /* 0x000ee80000000200 */
[----:B------:R-:W1:Y:S04]  /*c1f0*/  LDSM.16.M88.4 R40, [R223+0x6400] ;  /* 0x00640000df28783b */ /* 0x000e680000000200 */
[----:B------:R-:W1:Y:S01]  /*c200*/  LDSM.16.M88.4 R20, [R223+0x6000] ;  /* 0x00600000df14783b */ /* 0x000e620000000200 */
[----:B--2---:R-:W-:Y:S01]  /*c210*/  HMMA.16816.F32 R184, R8, R36, RZ ;  /* 0x0000002408b8723c */ /* 0x004fe200000018ff */
[----:B------:R-:W-:-:S02]  /*c220*/  MOV R3, R199 ;  /* 0x000000c700037202 */ /* 0x000fc40000000f00 */
[----:B------:R-:W0:Y:S05]  /*c230*/  LDGDEPBAR ;  /* 0x00000000000079af */ /* 0x000e2a0000000000 */
[C---:B----4-:R-:W-:Y:S08]  /*c240*/  HMMA.16816.F32 R176, R8.reuse, R32, RZ ;  /* 0x0000002008b0723c */ /* 0x050ff000000018ff */
[C---:B------:R-:W-:Y:S08]  /*c250*/  HMMA.16816.F32 R104, R8.reuse, R28, RZ ;  /* 0x0000001c0868723c */ /* 0x040ff000000018ff */
[C---:B------:R-:W-:Y:S08]  /*c260*/  HMMA.16816.F32 R64, R8.reuse, R24, RZ ;  /* 0x000000180840723c */ /* 0x040ff000000018ff */
[C---:B------:R-:W-:Y:S08]  /*c270*/  HMMA.16816.F32 R180, R8.reuse, R38, RZ ;  /* 0x0000002608b4723c */ /* 0x040ff000000018ff */
[C---:B------:R-:W-:Y:S08]  /*c280*/  HMMA.16816.F32 R108, R8.reuse, R34, RZ ;  /* 0x00000022086c723c */ /* 0x040ff000000018ff */
[C---:B------:R-:W-:Y:S08]  /*c290*/  HMMA.16816.F32 R100, R8.reuse, R30, RZ ;  /* 0x0000001e0864723c */ /* 0x040ff000000018ff */
[----:B------:R-:W-:Y:S08]  /*c2a0*/  HMMA.16816.F32 R60, R8, R26, RZ ;  /* 0x0000001a083c723c */ /* 0x000ff000000018ff */
[C---:B-1----:R-:W-:Y:S08]  /*c2b0*/  HMMA.16816.F32 R8, R12.reuse, R24, RZ ;  /* 0x000000180c08723c */ /* 0x042ff000000018ff */
        /* <DEDUP_REMOVED lines=72> */
[----:B------:R-:W2:Y:S01]  /*c740*/  LDSM.16.M88.4 R28, [R223+0x8400] ;  /* 0x00840000df1c783b */ /* 0x000ea20000000200 */
        /* <DEDUP_REMOVED lines=33> */
[----:B------:R-:W3:Y:S01]  /*c960*/  LDSM.16.M88.4 R32, [R221+0x8800] ;  /* 0x00880000dd20783b */ /* 0x000ee20000000200 */
        /* <DEDUP_REMOVED lines=21> */
[----:B---3--:R-:W-:Y:S01]  /*cac0*/  HMMA.16816.F32 R48, R16, R32, R44 ;  /* 0x000000201030723c */ /* 0x008fe2000000182c */
[----:B--2---:R-:W-:-:S06]  /*cad0*/  FMUL.FTZ R0, R37, c[0x0][0x2ec] ;  /* 0x0000bb0025007a20 */ /* 0x004fcc0000410000 */
[----:B------:R2:W3:Y:S02]  /*cae0*/  MUFU.TANH R177, R0 ;  /* 0x0000000000b17308 */ /* 0x0004e40000002400 */
[----:B--2---:R-:W-:-:S06]  /*caf0*/  FMUL.FTZ R0, R38, c[0x0][0x2ec] ;  /* 0x0000bb0026007a20 */ /* 0x004fcc0000410000 */
[----:B------:R2:W1:Y:S02]  /*cb00*/  MUFU.TANH R106, R0 ;  /* 0x00000000006a7308 */ /* 0x0004640000002400 */
[----:B--2---:R-:W-:Y:S01]  /*cb10*/  FMUL.FTZ R0, R39, c[0x0][0x2ec] ;  /* 0x0000bb0027007a20 */ /* 0x004fe20000410000 */
[-C--:B------:R-:W-:Y:S01]  /*cb20*/  HMMA.16816.F32 R60, R20, R42.reuse, R200 ;  /* 0x0000002a143c723c */ /* 0x080fe200000018c8 */
[----:B------:R-:W2:Y:S04]  /*cb30*/  LDSM.16.M88.4 R36, [R223+0x7c00] ;  /* 0x007c0000df24783b */ /* 0x000ea80000000200 */
[----:B------:R1:W1:Y:S03]  /*cb40*/  MUFU.TANH R176, R0 ;  /* 0x0000000000b07308 */ /* 0x0002660000002400 */
[----:B------:R-:W-:Y:S01]  /*cb50*/  HMMA.16816.F32 R44, R24, R42, R192 ;  /* 0x0000002a182c723c */ /* 0x000fe200000018c0 */
[----:B-1----:R-:W-:-:S04]  /*cb60*/  FMUL.FTZ R0, R52, c[0x0][0x2ec] ;  /* 0x0000bb0034007a20 */ /* 0x002fc80000410000 */
[----:B------:R1:W1:Y:S03]  /*cb70*/  MUFU.TANH R107, R0 ;  /* 0x00000000006b7308 */ /* 0x0002660000002400 */
[----:B------:R-:W-:Y:S01]  /*cb80*/  HMMA.16816.F32 R40, R12, R32, R56 ;  /* 0x000000200c28723c */ /* 0x000fe20000001838 */
[----:B-1----:R-:W-:-:S04]  /*cb90*/  FMUL.FTZ R0, R53, c[0x0][0x2ec] ;  /* 0x0000bb0035007a20 */ /* 0x002fc80000410000 */
[----:B------:R1:W1:Y:S02]  /*cba0*/  MUFU.TANH R111, R0 ;  /* 0x00000000006f7308 */ /* 0x0002640000002400 */
[----:B-1----:R-:W-:-:S06]  /*cbb0*/  FMUL.FTZ R0, R54, c[0x0][0x2ec] ;  /* 0x0000bb0036007a20 */ /* 0x002fcc0000410000 */
[----:B------:R1:W1:Y:S02]  /*cbc0*/  MUFU.TANH R109, R0 ;  /* 0x00000000006d7308 */ /* 0x0002640000002400 */
[----:B-1----:R-:W-:Y:S02]  /*cbd0*/  FMUL.FTZ R0, R55, c[0x0][0x2ec] ;  /* 0x0000bb0037007a20 */ /* 0x002fe40000410000 */
[----:B------:R-:W-:Y:S04]  /*cbe0*/  HMMA.16816.F32 R52, R8, R28, R48 ;  /* 0x0000001c0834723c */ /* 0x000fe80000001830 */
[----:B------:R1:W1:Y:S02]  /*cbf0*/  MUFU.TANH R110, R0 ;  /* 0x00000000006e7308 */ /* 0x0002640000002400 */
[----:B-1----:R-:W-:-:S06]  /*cc00*/  FMUL.FTZ R0, R64, c[0x0][0x2ec] ;  /* 0x0000bb0040007a20 */ /* 0x002fcc0000410000 */
[----:B------:R1:W1:Y:S01]  /*cc10*/  MUFU.TANH R108, R0 ;  /* 0x00000000006c7308 */ /* 0x0002620000002400 */
[----:B------:R-:W-:Y:S01]  /*cc20*/  HMMA.16816.F32 R60, R12, R34, R60 ;  /* 0x000000220c3c723c */ /* 0x000fe2000000183c */
[----:B-1----:R-:W-:-:S06]  /*cc30*/  FMUL.FTZ R0, R65, c[0x0][0x2ec] ;  /* 0x0000bb0041007a20 */ /* 0x002fcc0000410000 */
[----:B------:R1:W1:Y:S01]  /*cc40*/  MUFU.TANH R105, R0 ;  /* 0x0000000000697308 */ /* 0x0002620000002400 */
[----:B------:R-:W-:Y:S01]  /*cc50*/  HMMA.16816.F32 R48, R16, R34, R44 ;  /* 0x000000221030723c */ /* 0x000fe2000000182c */
[----:B------:R-:W3:Y:S07]  /*cc60*/  LDSM.16.M88.4 R32, [R221+0x8c00] ;  /* 0x008c0000dd20783b */ /* 0x000eee0000000200 */
        /* <DEDUP_REMOVED lines=20> */
[----:B------:R-:W-:Y:S01]  /*cdb0*/  ISETP.GT.AND P0, PT, R235, R3, PT ;  /* 0x00000003eb00720c */ /* 0x000fe20003f04270 */
        /* <DEDUP_REMOVED lines=8> */
[-C--:B---3--:R-:W-:Y:S08]  /*ce40*/  HMMA.16816.F32 R40, R16, R32.reuse, R44 ;  /* 0x000000201028723c */ /* 0x088ff0000000182c */
[----:B------:R-:W-:Y:S08]  /*ce50*/  HMMA.16816.F32 R44, R12, R32, R56 ;  /* 0x000000200c2c723c */ /* 0x000ff00000001838 */
[-C--:B------:R-:W-:Y:S08]  /*ce60*/  HMMA.16816.F32 R16, R16, R34.reuse, R24 ;  /* 0x000000221010723c */ /* 0x080ff00000001818 */
[----:B------:R-:W-:Y:S01]  /*ce70*/  HMMA.16816.F32 R12, R12, R34, R20 ;  /* 0x000000220c0c723c */ /* 0x000fe20000001814 */
[----:B------:R2:W3:Y:S07]  /*ce80*/  MUFU.TANH R62, R0 ;  /* 0x00000000003e7308 */ /* 0x0004ee0000002400 */
[-C--:B-1----:R-:W-:Y:S08]  /*ce90*/  HMMA.16816.F32 R24, R4, R28.reuse, R44 ;  /* 0x0000001c0418723c */ /* 0x082ff0000000182c */
[----:B------:R-:W-:Y:S01]  /*cea0*/  HMMA.16816.F32 R40, R8, R28, R40 ;  /* 0x0000001c0828723c */ /* 0x000fe20000001828 */
[----:B--2---:R-:W-:-:S04]  /*ceb0*/  FMUL.FTZ R0, R48, c[0x0][0x2ec] ;  /* 0x0000bb0030007a20 */ /* 0x004fc80000410000 */
[----:B------:R1:W2:Y:S03]  /*cec0*/  MUFU.TANH R60, R0 ;  /* 0x00000000003c7308 */ /* 0x0002a60000002400 */
[-C--:B------:R-:W-:Y:S08]  /*ced0*/  HMMA.16816.F32 R8, R8, R30.reuse, R16 ;  /* 0x0000001e0808723c */ /* 0x080ff00000001810 */
[----:B------:R-:W-:Y:S01]  /*cee0*/  HMMA.16816.F32 R4, R4, R30, R12 ;  /* 0x0000001e0404723c */ /* 0x000fe2000000180c */
[----:B-1----:R-:W-:-:S04]  /*cef0*/  FMUL.FTZ R0, R49, c[0x0][0x2ec] ;  /* 0x0000bb0031007a20 */ /* 0x002fc80000410000 */
[----:B------:R1:W1:Y:S01]  /*cf00*/  MUFU.TANH R104, R0 ;  /* 0x0000000000687308 */ /* 0x0002620000002400 */
        /* <DEDUP_REMOVED lines=16> */
[----:B-1----:R-:W-:Y:S02]  /*d010*/  FMUL.FTZ R0, R52, c[0x0][0x2ec] ;  /* 0x0000bb0034007a20 */ /* 0x002fe40000410000 */
[----:B------:R-:W-:Y:S02]  /*d020*/  FMUL.FTZ R10, R10, c[0x0][0x2ec] ;  /* 0x0000bb000a0a7a20 */ /* 0x000fe40000410000 */
[----:B------:R1:W1:Y:S01]  /*d030*/  MUFU.TANH R50, R0 ;  /* 0x0000000000327308 */ /* 0x0002620000002400 */
[----:B------:R-:W-:Y:S02]  /*d040*/  FMUL.FTZ R11, R11, c[0x0][0x2ec] ;  /* 0x0000bb000b0b7a20 */ /* 0x000fe40000410000 */
[----:B------:R-:W-:Y:S02]  /*d050*/  FMUL.FTZ R4, R4, c[0x0][0x2ec] ;  /* 0x0000bb0004047a20 */ /* 0x000fe40000410000 */
[----:B------:R-:W-:Y:S02]  /*d060*/  FMUL.FTZ R5, R5, c[0x0][0x2ec] ;  /* 0x0000bb0005057a20 */ /* 0x000fe40000410000 */
[----:B------:R-:W-:-:S02]  /*d070*/  FMUL.FTZ R6, R6, c[0x0][0x2ec] ;  /* 0x0000bb0006067a20 */ /* 0x000fc40000410000 */
[----:B------:R-:W-:Y:S01]  /*d080*/  FMUL.FTZ R7, R7, c[0x0][0x2ec] ;  /* 0x0000bb0007077a20 */ /* 0x000fe20000410000 */
[----:B------:R-:W2:Y:S01]  /*d090*/  MUFU.TANH R48, R48 ;  /* 0x0000003000307308 */ /* 0x000ea20000002400 */
[----:B-1----:R-:W-:-:S07]  /*d0a0*/  FMUL.FTZ R0, R53, c[0x0][0x2ec] ;  /* 0x0000bb0035007a20 */ /* 0x002fce0000410000 */
[----:B------:R-:W1:Y:S08]  /*d0b0*/  MUFU.TANH R55, R55 ;  /* 0x0000003700377308 */ /* 0x000e700000002400 */
[----:B------:R1:W1:Y:S08]  /*d0c0*/  MUFU.TANH R49, R0 ;  /* 0x0000000000317308 */ /* 0x0002700000002400 */
[----:B------:R1:W1:Y:S08]  /*d0d0*/  MUFU.TANH R45, R40 ;  /* 0x00000028002d7308 */ /* 0x0002700000002400 */
[----:B------:R1:W1:Y:S08]  /*d0e0*/  MUFU.TANH R47, R41 ;  /* 0x00000029002f7308 */ /* 0x0002700000002400 */
[----:B------:R1:W1:Y:S08]  /*d0f0*/  MUFU.TANH R46, R42 ;  /* 0x0000002a002e7308 */ /* 0x0002700000002400 */
[----:B------:R1:W1:Y:S08]  /*d100*/  MUFU.TANH R44, R43 ;  /* 0x0000002b002c7308 */ /* 0x0002700000002400 */
        /* <DEDUP_REMOVED lines=15> */
[----:B------:R-:W3:Y:S04]  /*d200*/  LDL.64 R198, [R1+0x30] ;  /* 0x0000300001c67983 */ /* 0x000ee80000100a00 */
[----:B------:R-:W4:Y:S01]  /*d210*/  LDL.LU R3, [R1] ;  /* 0x0000000001037983 */ /* 0x000f220000300800 */
[----:B------:R-:W-:Y:S03]  /*d220*/  BSSY B0, `(.L_x_877) ;  /* 0x0000038000007945 */ /* 0x000fe60003800000 */
[----:B------:R1:W-:Y:S04]  /*d230*/  @P4 STS [R226+0x6000], RZ ;  /* 0x006000ffe2004388 */ /* 0x0003e80000000800 */
[----:B------:R1:W-:Y:S04]  /*d240*/  @P4 STS [R226+0x6004], RZ ;  /* 0x006004ffe2004388 */ /* 0x0003e80000000800 */
[----:B------:R1:W-:Y:S02]  /*d250*/  @P4 STS.64 [R226+0x6008], RZ ;  /* 0x006008ffe2004388 */ /* 0x0003e40000000a00 */
[----:B-1--4-:R-:W-:-:S04]  /*d260*/  IADD3 R0, R3, -0x4, RZ ;  /* 0xfffffffc03007810 */ /* 0x012fc80007ffe0ff */
[----:B------:R-:W-:Y:S01]  /*d270*/  SHF.R.S32.HI R4, RZ, 0x1f, R0 ;  /* 0x0000001fff047819 */ /* 0x000fe20000011400 */
[----:B------:R-:W-:-:S04]  /*d280*/  IMAD.WIDE.U32 R2, R0, c[0x0][0x198], RZ ;  /* 0x0000660000027a25 */ /* 0x000fc800078e00ff */
[----:B------:R-:W-:-:S04]  /*d290*/  IMAD R4, R4, c[0x0][0x198], RZ ;  /* 0x0000660004047a24 */ /* 0x000fc800078e02ff */
[----:B------:R-:W-:Y:S01]  /*d2a0*/  IMAD R4, R0, c[0x0][0x19c], R4 ;  /* 0x0000670000047a24 */ /* 0x000fe200078e0204 */
[----:B--2---:R-:W-:-:S03]  /*d2b0*/  LEA R0, P0, R2, R196, 0x6 ;  /* 0x000000c402007211 */ /* 0x004fc600078030ff */
[----:B------:R-:W-:Y:S01]  /*d2c0*/  IMAD.IADD R3, R3, 0x1, R4 ;  /* 0x0000000103037824 */ /* 0x000fe200078e0204 */
[C---:B------:R-:W-:Y:S02]  /*d2d0*/  @!P4 LEA R12, P5, R0.reuse, c[0x0][0x168], 0x1 ;  /* 0x00005a00000cca11 */ /* 0x040fe400078a08ff */
[----:B------:R-:W-:Y:S02]  /*d2e0*/  @!P2 LEA R6, P1, R0, c[0x0][0x168], 0x1 ;  /* 0x00005a000006aa11 */ /* 0x000fe400078208ff */
[----:B---3--:R-:W-:Y:S02]  /*d2f0*/  LEA.HI.X R3, R2, R199, R3, 0x6, P0 ;  /* 0x000000c702037211 */ /* 0x008fe400000f3403 */
        /* <DEDUP_REMOVED lines=42> */
.L_x_878:
[----:B------:R-:W-:Y:S05]  /*d5a0*/  BSYNC B0 ;  /* 0x0000000000007941 */ /* 0x000fea0003800000 */
.L_x_877:
[----:B------:R-:W0:Y:S02]  /*d5b0*/  LDGDEPBAR ;  /* 0x00000000000079af */ /* 0x000e240000000000 */
.L_x_876:
[----:B-1234-:R-:W1:Y:S01]  /*d5c0*/  S2R R0, SR_TID.X ;  /* 0x0000000000007919 */ /* 0x01ee620000002100 */
[----:B------:R-:W-:Y:S02]  /*d5d0*/  IMAD.MOV.U32 R57, RZ, RZ, R243 ;  /* 0x000000ffff397224 */ /* 0x000fe400078e00f3 */
[----:B------:R-:W-:Y:S02]  /*d5e0*/  IMAD.MOV.U32 R203, RZ, RZ, R242 ;  /* 0x000000ffffcb7224 */ /* 0x000fe400078e00f2 */
[----:B------:R-:W-:Y:S02]  /*d5f0*/  IMAD.MOV.U32 R58, RZ, RZ, R252 ;  /* 0x000000ffff3a7224 */ /* 0x000fe400078e00fc */
[----:B-1----:R-:W-:-:S05]  /*d600*/  IMAD.SHL.U32 R0, R0, 0x2, RZ ;  /* 0x0000000200007824 */ /* 0x002fca00078e00ff */
[----:B------:R-:W-:-:S05]  /*d610*/  LOP3.LUT R0, R0, 0x6, RZ, 0xc0, !PT ;  /* 0x0000000600007812 */ /* 0x000fca00078ec0ff */
[----:B------:R-:W-:-:S05]  /*d620*/  IMAD R0, R235, 0x40, R0 ;  /* 0x00000040eb007824 */ /* 0x000fca00078e0200 */
[C---:B------:R-:W-:Y:S02]  /*d630*/  ISETP.GE.AND P3, PT, R0.reuse, R234, PT ;  /* 0x000000ea0000720c */ /* 0x040fe40003f66270 */
[C---:B------:R-:W-:Y:S02]  /*d640*/  IADD3 R2, R0.reuse, 0x1, RZ ;  /* 0x0000000100027810 */ /* 0x040fe40007ffe0ff */
        /* <DEDUP_REMOVED lines=90> */
[----:B------:R-:W-:Y:S02]  /*dbf0*/  ISETP.LT.OR P1, PT, R3, R229, P1 ;  /* 0x000000e50300720c */ /* 0x000fe40000f21670 */
        /* <DEDUP_REMOVED lines=27> */
[----:B------:R-:W-:Y:S01]  /*ddb0*/  FSEL R248, R66, -INF , !P0 ;  /* 0xff80000042f87808 */ /* 0x000fe20004000000 */
[----:B------:R-:W-:Y:S01]  /*ddc0*/  IMAD.MOV.U32 R66, RZ, RZ, R241 ;  /* 0x000000ffff427224 */ /* 0x000fe200078e00f1 */
        /* <DEDUP_REMOVED lines=31> */
[----:B------:R-:W-:Y:S02]  /*dfc0*/  ISETP.LT.OR P2, PT, R2, R228, P2 ;  /* 0x000000e40200720c */ /* 0x000fe40001741670 */
        /* <DEDUP_REMOVED lines=22> */
[-C--:B------:R-:W-:Y:S02]  /*e130*/  ISETP.GE.AND P1, PT, R2, R232.reuse, PT ;  /* 0x000000e80200720c */ /* 0x080fe40003f26270 */
[----:B------:R-:W-:Y:S02]  /*e140*/  FMNMX.FTZ R103, R190, R103, !PT ;  /* 0x00000067be677209 */ /* 0x000fe40007810000 */
[----:B------:R-:W-:Y:S02]  /*e150*/  FSEL R61, R23, -INF , !P2 ;  /* 0xff800000173d7808 */ /* 0x000fe40005000000 */
[----:B------:R-:W-:Y:S02]  /*e160*/  FMNMX.FTZ R5, R42, R5, !PT ;  /* 0x000000052a057209 */ /* 0x000fe40007810000 */
[----:B------:R-:W-:-:S02]  /*e170*/  ISETP.GE.AND P2, PT, R0, R232, PT ;  /* 0x000000e80000720c */ /* 0x000fc40003f46270 */
[-C--:B------:R-:W-:Y:S02]  /*e180*/  ISETP.LT.OR P1, PT, R2, R228.reuse, P1 ;  /* 0x000000e40200720c */ /* 0x080fe40000f21670 */
[----:B------:R-:W-:Y:S02]  /*e190*/  FMNMX.FTZ R103, R30, R103, !PT ;  /* 0x000000671e677209 */ /* 0x000fe40007810000 */
[----:B------:R-:W-:Y:S02]  /*e1a0*/  FMNMX.FTZ R5, R43, R5, !PT ;  /* 0x000000052b057209 */ /* 0x000fe40007810000 */
[----:B------:R-:W-:Y:S02]  /*e1b0*/  ISETP.LT.OR P2, PT, R0, R228, P2 ;  /* 0x000000e40000720c */ /* 0x000fe40001741670 */
[----:B------:R-:W-:Y:S02]  /*e1c0*/  FSEL R212, R17, -INF , !P1 ;  /* 0xff80000011d47808 */ /* 0x000fe40004800000 */
[----:B------:R-:W-:-:S02]  /*e1d0*/  FMNMX.FTZ R103, R61, R103, !PT ;  /* 0x000000673d677209 */ /* 0x000fc40007810000 */
[----:B------:R-:W-:Y:S01]  /*e1e0*/  FSEL R213, R55, -INF , !P0 ;  /* 0xff80000037d57808 */ /* 0x000fe20004000000 */
[----:B------:R-:W-:Y:S01]  /*e1f0*/  IMAD.MOV.U32 R55, RZ, RZ, R30 ;  /* 0x000000ffff377224 */ /* 0x000fe200078e001e */
        /* <DEDUP_REMOVED lines=41> */
[----:B-1----:R-:W-:Y:S02]  /*e490*/  FMNMX.FTZ R103, R103, R5, !PT ;  /* 0x0000000567677209 */ /* 0x002fe40007810000 */
[----:B------:R-:W-:-:S02]  /*e4a0*/  FMNMX.FTZ R4, R106, R4, !PT ;  /* 0x000000046a047209 */ /* 0x000fc40007810000 */
[----:B------:R-:W-:Y:S01]  /*e4b0*/  FSEL R242, R101, -INF , !P4 ;  /* 0xff80000065f27808 */ /* 0x000fe20006000000 */
[----:B------:R-:W1:Y:S01]  /*e4c0*/  SHFL.BFLY PT, R6, R103, 0x1, 0x1f ;  /* 0x0c201f0067067f89 */ /* 0x000e6200000e0000 */
        /* <DEDUP_REMOVED lines=13> */
[----:B------:R-:W-:Y:S02]  /*e5a0*/  FMNMX.FTZ R3, R243, R3, !PT ;  /* 0x00000003f3037209 */ /* 0x000fe40007810000 */
[----:B------:R-:W-:Y:S01]  /*e5b0*/  FSEL R241, R51, -INF , !P3 ;  /* 0xff80000033f17808 */ /* 0x000fe20005800000 */
[----:B------:R-:W2:Y:S01]  /*e5c0*/  SHFL.BFLY PT, R5, R102, 0x2, 0x1f ;  /* 0x0c401f0066057f89 */ /* 0x000ea200000e0000 */
[----:B------:R-:W-:Y:S02]  /*e5d0*/  FSEL R208, R45, -INF , !P5 ;  /* 0xff8000002dd07808 */ /* 0x000fe40006800000 */
        /* <DEDUP_REMOVED lines=8> */
[----:B------:R-:W-:-:S02]  /*e660*/  FMNMX.FTZ R2, R245, R3, !PT ;  /* 0x00000003f5027209 */ /* 0x000fc40007810000 */
[----:B------:R-:W-:Y:S02]  /*e670*/  FMNMX.FTZ R0, R249, R0, !PT ;  /* 0x00000000f9007209 */ /* 0x000fe40007810000 */
[----:B------:R-:W-:Y:S02]  /*e680*/  FMNMX.FTZ R2, R218, R2, !PT ;  /* 0x00000002da027209 */ /* 0x000fe40007810000 */
[----:B------:R-:W-:Y:S02]  /*e690*/  FMNMX.FTZ R0, R242, R0, !PT ;  /* 0x00000000f2007209 */ /* 0x000fe40007810000 */
[----:B------:R-:W-:Y:S02]  /*e6a0*/  FSEL R236, R47, -INF , !P1 ;  /* 0xff8000002fec7808 */ /* 0x000fe40004800000 */
[----:B------:R-:W-:Y:S02]  /*e6b0*/  FMNMX.FTZ R2, R208, R2, !PT ;  /* 0x00000002d0027209 */ /* 0x000fe40007810000 */
[----:B-1----:R-:W-:-:S02]  /*e6c0*/  FMNMX.FTZ R103, R103, R6, !PT ;  /* 0x0000000667677209 */ /* 0x002fc40007810000 */
[----:B------:R-:W-:Y:S02]  /*e6d0*/  FSEL R216, R46, -INF , !P2 ;  /* 0xff8000002ed87808 */ /* 0x000fe40005000000 */
[----:B------:R-:W-:Y:S02]  /*e6e0*/  FMNMX.FTZ R0, R241, R0, !PT ;  /* 0x00000000f1007209 */ /* 0x000fe40007810000 */
[----:B------:R-:W-:Y:S02]  /*e6f0*/  FSEL R59, R28, -INF , !P4 ;  /* 0xff8000001c3b7808 */ /* 0x000fe40006000000 */
[----:B------:R-:W-:Y:S01]  /*e700*/  FMNMX.FTZ R3, R236, R2, !PT ;  /* 0x00000002ec037209 */ /* 0x000fe20007810000 */
[----:B------:R-:W-:Y:S01]  /*e710*/  FMUL.FTZ R2, R103, c[0x0][0x23c] ;  /* 0x00008f0067027a20 */ /* 0x000fe20000410000 */
[----:B------:R-:W-:Y:S02]  /*e720*/  FSEL R44, R44, -INF , !P0 ;  /* 0xff8000002c2c7808 */ /* 0x000fe40004000000 */
[----:B------:R-:W-:-:S02]  /*e730*/  FMNMX.FTZ R0, R216, R0, !PT ;  /* 0x00000000d8007209 */ /* 0x000fc40007810000 */
[----:B------:R-:W-:Y:S02]  /*e740*/  FSETP.NEU.FTZ.AND P0, PT, R103, -INF , PT ;  /* 0xff8000006700780b */ /* 0x000fe40003f1d000 */
[----:B------:R-:W-:Y:S02]  /*e750*/  FSEL R209, R26, -INF , !P3 ;  /* 0xff8000001ad17808 */ /* 0x000fe40005800000 */
[----:B------:R-:W-:Y:S02]  /*e760*/  FMNMX.FTZ R3, R59, R3, !PT ;  /* 0x000000033b037209 */ /* 0x000fe40007810000 */
[----:B------:R-:W-:Y:S02]  /*e770*/  FSEL R63, R27, -INF , !P6 ;  /* 0xff8000001b3f7808 */ /* 0x000fe40007000000 */
[----:B------:R-:W-:Y:S01]  /*e780*/  FMNMX.FTZ R0, R44, R0, !PT ;  /* 0x000000002c007209 */ /* 0x000fe20007810000 */
[----:B------:R-:W-:Y:S01]  /*e790*/  LDSM.16.MT88.4 R24, [R222+0x9000] ;  /* 0x00900000de18783b */ /* 0x000fe20000004200 */
[----:B------:R-:W-:-:S02]  /*e7a0*/  FSEL R2, R2, RZ, P0 ;  /* 0x000000ff02027208 */ /* 0x000fc40000000000 */
[----:B------:R-:W-:Y:S02]  /*e7b0*/  FMNMX.FTZ R3, R209, R3, !PT ;  /* 0x00000003d1037209 */ /* 0x000fe40007810000 */
        /* <DEDUP_REMOVED lines=8> */
[----:B------:R-:W4:Y:S01]  /*e840*/  SHFL.BFLY PT, R6, R4, 0x2, 0x1f ;  /* 0x0c401f0004067f89 */ /* 0x000f2200000e0000 */
[----:B--2---:R-:W-:-:S04]  /*e850*/  FFMA.FTZ R0, R8, c[0x0][0x23c], -R2 ;  /* 0x00008f0008007a23 */ /* 0x004fc80000010802 */
[----:B------:R2:W-:Y:S01]  /*e860*/  MUFU.EX2 R31, R0 ;  /* 0x00000000001f7308 */ /* 0x0005e20000000800 */
        /* <DEDUP_REMOVED lines=20> */
[----:B--2---:R-:W-:Y:S01]  /*e9b0*/  FMNMX.FTZ R105, R4, R7, !PT ;  /* 0x0000000704697209 */ /* 0x004fe20007810000 */
[----:B---3--:R-:W-:Y:S02]  /*e9c0*/  FMUL.FTZ R76, R76, R101 ;  /* 0x000000654c4c7220 */ /* 0x008fe40000410000 */
[----:B------:R-:W-:-:S02]  /*e9d0*/  FFMA.FTZ R9, R15, c[0x0][0x23c], -R8 ;  /* 0x00008f000f097a23 */ /* 0x000fc40000010808 */
[----:B------:R-:W-:Y:S02]  /*e9e0*/  FMUL.FTZ R3, R105, c[0x0][0x23c] ;  /* 0x00008f0069037a20 */ /* 0x000fe40000410000 */
[----:B------:R-:W-:Y:S02]  /*e9f0*/  FMUL.FTZ R77, R77, R101 ;  /* 0x000000654d4d7220 */ /* 0x000fe40000410000 */
[----:B-1----:R-:W-:Y:S01]  /*ea00*/  FFMA.FTZ R5, R10, c[0x0][0x23c], -R0 ;  /* 0x00008f000a057a23 */ /* 0x002fe20000010800 */
[----:B----4-:R-:W-:Y:S01]  /*ea10*/  F2FP.PACK_AB R6, R62, R219 ;  /* 0x000000db3e06723e */ /* 0x010fe200000000ff */
[----:B------:R1:W2:Y:S01]  /*ea20*/  MUFU.EX2 R10, R9 ;  /* 0x00000009000a7308 */ /* 0x0002a20000000800 */
[-C--:B------:R-:W-:Y:S02]  /*ea30*/  FMUL.FTZ R92, R92, R101.reuse ;  /* 0x000000655c5c7220 */ /* 0x080fe40000410000 */
[-C--:B------:R-:W-:Y:S02]  /*ea40*/  FMUL.FTZ R93, R93, R101.reuse ;  /* 0x000000655d5d7220 */ /* 0x080fe40000410000 */
[----:B------:R-:W-:-:S02]  /*ea50*/  FMUL.FTZ R116, R116, R101 ;  /* 0x0000006574747220 */ /* 0x000fc40000410000 */
[-C--:B------:R-:W-:Y:S01]  /*ea60*/  FMUL.FTZ R117, R117, R101.reuse ;  /* 0x0000006575757220 */ /* 0x080fe20000410000 */
[----:B------:R3:W-:Y:S01]  /*ea70*/  MUFU.EX2 R67, R5 ;  /* 0x0000000500437308 */ /* 0x0007e20000000800 */
[-C--:B------:R-:W-:Y:S02]  /*ea80*/  FMUL.FTZ R120, R120, R101.reuse ;  /* 0x0000006578787220 */ /* 0x080fe40000410000 */
[-C--:B------:R-:W-:Y:S02]  /*ea90*/  FMUL.FTZ R121, R121, R101.reuse ;  /* 0x0000006579797220 */ /* 0x080fe40000410000 */
[-C--:B------:R-:W-:Y:S02]  /*eaa0*/  FMUL.FTZ R132, R132, R101.reuse ;  /* 0x0000006584847220 */ /* 0x080fe40000410000 */
[----:B------:R-:W-:Y:S02]  /*eab0*/  FMUL.FTZ R133, R133, R101 ;  /* 0x0000006585857220 */ /* 0x000fe40000410000 */
[----:B-1----:R-:W-:-:S02]  /*eac0*/  FFMA.FTZ R9, R16, c[0x0][0x23c], -R8 ;  /* 0x00008f0010097a23 */ /* 0x002fc40000010808 */
[-C--:B------:R-:W-:Y:S02]  /*ead0*/  FMUL.FTZ R164, R164, R101.reuse ;  /* 0x00000065a4a47220 */ /* 0x080fe40000410000 */
[----:B------:R1:W-:Y:S01]  /*eae0*/  MUFU.EX2 R252, R9 ;  /* 0x0000000900fc7308 */ /* 0x0003e20000000800 */
[-C--:B------:R-:W-:Y:S02]  /*eaf0*/  FMUL.FTZ R165, R165, R101.reuse ;  /* 0x00000065a5a57220 */ /* 0x080fe40000410000 */
[----:B---3--:R-:W-:Y:S02]  /*eb00*/  FFMA.FTZ R5, R12, c[0x0][0x23c], -R0 ;  /* 0x00008f000c057a23 */ /* 0x008fe40000010800 */
[-C--:B------:R-:W-:Y:S02]  /*eb10*/  FMUL.FTZ R168, R168, R101.reuse ;  /* 0x00000065a8a87220 */ /* 0x080fe40000410000 */
[-C--:B------:R-:W-:Y:S01]  /*eb20*/  FMUL.FTZ R169, R169, R101.reuse ;  /* 0x00000065a9a97220 */ /* 0x080fe20000410000 */
[----:B------:R3:W-:Y:S01]  /*eb30*/  MUFU.EX2 R202, R5 ;  /* 0x0000000500ca7308 */ /* 0x0007e20000000800 */
[----:B------:R-:W-:-:S02]  /*eb40*/  FMUL.FTZ R136, R136, R101 ;  /* 0x0000006588887220 */ /* 0x000fc40000410000 */
[-C--:B------:R-:W-:Y:S02]  /*eb50*/  FMUL.FTZ R137, R137, R101.reuse ;  /* 0x0000006589897220 */ /* 0x080fe40000410000 */
[-C--:B------:R-:W-:Y:S02]  /*eb60*/  FMUL.FTZ R148, R148, R101.reuse ;  /* 0x0000006594947220 */ /* 0x080fe40000410000 */
[-C--:B------:R-:W-:Y:S02]  /*eb70*/  FMUL.FTZ R149, R149, R101.reuse ;  /* 0x0000006595957220 */ /* 0x080fe40000410000 */
[----:B-1----:R-:W-:Y:S02]  /*eb80*/  FFMA.FTZ R9, R18, c[0x0][0x23c], -R8 ;  /* 0x00008f0012097a23 */ /* 0x002fe40000010808 */
[----:B--2---:R-:W-:Y:S02]  /*eb90*/  IMAD.MOV.U32 R18, RZ, RZ, R10 ;  /* 0x000000ffff127224 */ /* 0x004fe400078e000a */
[----:B------:R1:W-:Y:S01]  /*eba0*/  MUFU.EX2 R251, R9 ;  /* 0x0000000900fb7308 */ /* 0x0003e20000000800 */
[----:B------:R-:W-:-:S02]  /*ebb0*/  FMUL.FTZ R152, R152, R101 ;  /* 0x0000006598987220 */ /* 0x000fc40000410000 */
[----:B---3--:R-:W-:Y:S02]  /*ebc0*/  FFMA.FTZ R5, R13, c[0x0][0x23c], -R0 ;  /* 0x00008f000d057a23 */ /* 0x008fe40000010800 */
[-C--:B------:R-:W-:Y:S02]  /*ebd0*/  FMUL.FTZ R153, R153, R101.reuse ;  /* 0x0000006599997220 */ /* 0x080fe40000410000 */
[-C--:B------:R-:W-:Y:S01]  /*ebe0*/  FMUL.FTZ R72, R72, R101.reuse ;  /* 0x0000006548487220 */ /* 0x080fe20000410000 */
[----:B------:R2:W-:Y:S01]  /*ebf0*/  MUFU.EX2 R60, R5 ;  /* 0x00000005003c7308 */ /* 0x0005e20000000800 */
[-C--:B------:R-:W-:Y:S02]  /*ec00*/  FMUL.FTZ R73, R73, R101.reuse ;  /* 0x0000006549497220 */ /* 0x080fe40000410000 */
[-C--:B------:R-:W-:Y:S02]  /*ec10*/  FMUL.FTZ R88, R88, R101.reuse ;  /* 0x0000006558587220 */ /* 0x080fe40000410000 */
[----:B------:R-:W-:-:S02]  /*ec20*/  FMUL.FTZ R89, R89, R101 ;  /* 0x0000006559597220 */ /* 0x000fc40000410000 */
[----:B-1----:R-:W-:Y:S02]  /*ec30*/  FFMA.FTZ R9, R32, c[0x0][0x23c], -R8 ;  /* 0x00008f0020097a23 */ /* 0x002fe40000010808 */
[----:B------:R-:W-:Y:S02]  /*ec40*/  IMAD.MOV.U32 R32, RZ, RZ, R61 ;  /* 0x000000ffff207224 */ /* 0x000fe400078e003d */
[----:B------:R-:W-:Y:S01]  /*ec50*/  MUFU.EX2 R250, R9 ;  /* 0x0000000900fa7308 */ /* 0x000fe20000000800 */
[----:B--2---:R-:W-:Y:S02]  /*ec60*/  FFMA.FTZ R5, R14, c[0x0][0x23c], -R0 ;  /* 0x00008f000e057a23 */ /* 0x004fe40000010800 */
[----:B------:R-:W1:Y:S05]  /*ec70*/  LDSM.16.MT88.4 R12, [R222+0xb000] ;  /* 0x00b00000de0c783b */ /* 0x000e6a0000004200 */
[----:B------:R2:W3:Y:S02]  /*ec80*/  MUFU.EX2 R201, R5 ;  /* 0x0000000500c97308 */ /* 0x0004e40000000800 */
[----:B--2---:R-:W-:-:S02]  /*ec90*/  FSEL R5, R102, RZ, P1 ;  /* 0x000000ff66057208 */ /* 0x004fc40000800000 */
[----:B---3--:R-:W-:-:S03]  /*eca0*/  F2FP.PACK_AB R7, R201, R60 ;  /* 0x0000003cc907723e */ /* 0x008fc600000000ff */
[----:B------:R-:W-:Y:S01]  /*ecb0*/  FADD.FTZ R5, R238, -R5 ;  /* 0x80000005ee057221 */ /* 0x000fe20000010000 */
[----:B------:R-:W-:Y:S02]  /*ecc0*/  MOV R238, R44 ;  /* 0x0000002c00ee7202 */ /* 0x000fe40000000f00 */
[----:B------:R-:W2:Y:S01]  /*ecd0*/  LDSM.16.MT88.4 R44, [R222+0xa000] ;  /* 0x00a00000de2c783b */ /* 0x000ea20000004200 */
[----:B------:R-:W-:-:S04]  /*ece0*/  FMUL.FTZ R5, R5, c[0x0][0x23c] ;  /* 0x00008f0005057a20 */ /* 0x000fc80000410000 */
[----:B------:R3:W4:Y:S02]  /*ecf0*/  MUFU.EX2 R100, R5 ;  /* 0x0000000500647308 */ /* 0x0007240000000800 */
[----:B---3--:R-:W-:Y:S01]  /*ed00*/  FSEL R5, R104, RZ, P0 ;  /* 0x000000ff68057208 */ /* 0x008fe20000000000 */
[-C--:B----4-:R-:W-:Y:S01]  /*ed10*/  FMUL.FTZ R78, R78, R100.reuse ;  /* 0x000000644e4e7220 */ /* 0x090fe20000410000 */
[----:B------:R-:W-:Y:S01]  /*ed20*/  FSETP.NEU.FTZ.AND P0, PT, R105, -INF , PT ;  /* 0xff8000006900780b */ /* 0x000fe20003f1d000 */
[----:B------:R-:W-:Y:S02]  /*ed30*/  FMUL.FTZ R79, R79, R100 ;  /* 0x000000644f4f7220 */ /* 0x000fe40000410000 */
[----:B------:R-:W-:Y:S01]  /*ed40*/  FADD.FTZ R17, R237, -R5 ;  /* 0x80000005ed117221 */ /* 0x000fe20000010000 */
[----:B------:R-:W-:Y:S01]  /*ed50*/  FSEL R10, R105, RZ, P0 ;  /* 0x000000ff690a7208 */ /* 0x000fe20000000000 */
[----:B------:R-:W-:Y:S01]  /*ed60*/  IMAD.MOV.U32 R237, RZ, RZ, R31 ;  /* 0x000000ffffed7224 */ /* 0x000fe200078e001f */
[----:B------:R-:W-:Y:S01]  /*ed70*/  FSEL R3, R3, RZ, P0 ;  /* 0x000000ff03037208 */ /* 0x000fe20000000000 */
[----:B------:R-:W3:Y:S01]  /*ed80*/  LDSM.16.MT88.4 R28, [R220+0xa000] ;  /* 0x00a00000dc1c783b */ /* 0x000ee20000004200 */
[----:B------:R-:W-:Y:S01]  /*ed90*/  F2FP.PACK_AB R5, R202, R67 ;  /* 0x00000043ca05723e */ /* 0x000fe200000000ff */
[----:B------:R-:W-:Y:S01]  /*eda0*/  FADD.FTZ R16, R240, -R10 ;  /* 0x8000000af0107221 */ /* 0x000fe20000010000 */
[----:B------:R-:W-:Y:S01]  /*edb0*/  F2FP.PACK_AB R4, R237, R64 ;  /* 0x00000040ed04723e */ /* 0x000fe200000000ff */
[--C-:B------:R-:W-:Y:S01]  /*edc0*/  FFMA.FTZ R11, R34, c[0x0][0x23c], -R3.reuse ;  /* 0x00008f00220b7a23 */ /* 0x100fe20000010803 */
[----:B------:R-:W-:Y:S01]  /*edd0*/  MOV R34, R60 ;  /* 0x0000003c00227202 */ /* 0x000fe20000000f00 */
[----:B------:R-:W-:-:S02]  /*ede0*/  FFMA.FTZ R10, R35, c[0x0][0x23c], -R3 ;  /* 0x00008f00230a7a23 */ /* 0x000fc40000010803 */
[----:B------:R-:W-:Y:S01]  /*edf0*/  FFMA.FTZ R9, R33, c[0x0][0x23c], -R3 ;  /* 0x00008f0021097a23 */ /* 0x000fe20000010803 */
[----:B------:R4:W-:Y:S01]  /*ee00*/  MUFU.EX2 R246, R11 ;  /* 0x0000000b00f67308 */ /* 0x0009e20000000800 */
[-C--:B------:R-:W-:Y:S01]  /*ee10*/  FMUL.FTZ R94, R94, R100.reuse ;  /* 0x000000645e5e7220 */ /* 0x080fe20000410000 */
[C---:B------:R-:W-:Y:S01]  /*ee20*/  HMMA.16816.F32 R108, R4.reuse, R50, R76 ;  /* 0x00000032046c723c */ /* 0x040fe2000000184c */
[-C--:B------:R-:W-:Y:S02]  /*ee30*/  FMUL.FTZ R95, R95, R100.reuse ;  /* 0x000000645f5f7220 */ /* 0x080fe40000410000 */
[----:B------:R-:W-:Y:S02]  /*ee40*/  IMAD.MOV.U32 R35, RZ, RZ, R238 ;  /* 0x000000ffff237224 */ /* 0x000fe400078e00ee */
[-C--:B------:R-:W-:Y:S01]  /*ee50*/  FMUL.FTZ R118, R118, R100.reuse ;  /* 0x0000006476767220 */ /* 0x080fe20000410000 */
[----:B------:R5:W-:Y:S01]  /*ee60*/  MUFU.EX2 R240, R10 ;  /* 0x0000000a00f07308 */ /* 0x000be20000000800 */
[-C--:B------:R-:W-:Y:S01]  /*ee70*/  FMUL.FTZ R119, R119, R100.reuse ;  /* 0x0000006477777220 */ /* 0x080fe20000410000 */
[----:B-1----:R-:W-:Y:S01]  /*ee80*/  HMMA.16816.F32 R76, R4, R14, R92 ;  /* 0x0000000e044c723c */ /* 0x002fe2000000185c */
[----:B------:R-:W-:-:S02]  /*ee90*/  FMUL.FTZ R122, R122, R100 ;  /* 0x000000647a7a7220 */ /* 0x000fc40000410000 */
[-C--:B------:R-:W-:Y:S02]  /*eea0*/  FMUL.FTZ R123, R123, R100.reuse ;  /* 0x000000647b7b7220 */ /* 0x080fe40000410000 */
[-C--:B------:R-:W-:Y:S01]  /*eeb0*/  FMUL.FTZ R134, R134, R100.reuse ;  /* 0x0000006486867220 */ /* 0x080fe20000410000 */
[----:B------:R1:W-:Y:S01]  /*eec0*/  MUFU.EX2 R247, R9 ;  /* 0x0000000900f77308 */ /* 0x0003e20000000800 */
[----:B----4-:R-:W-:Y:S01]  /*eed0*/  FMUL.FTZ R11, R17, c[0x0][0x23c] ;  /* 0x00008f00110b7a20 */ /* 0x010fe20000410000 */
[C---:B------:R-:W-:Y:S01]  /*eee0*/  HMMA.16816.F32 R204, R4.reuse, R20, R116 ;  /* 0x0000001404cc723c */ /* 0x040fe20000001874 */
[-C--:B------:R-:W-:Y:S02]  /*eef0*/  FMUL.FTZ R135, R135, R100.reuse ;  /* 0x0000006487877220 */ /* 0x080fe40000410000 */
[-C--:B------:R-:W-:Y:S02]  /*ef00*/  FMUL.FTZ R166, R166, R100.reuse ;  /* 0x00000064a6a67220 */ /* 0x080fe40000410000 */
[-C--:B------:R-:W-:Y:S01]  /*ef10*/  FMUL.FTZ R167, R167, R100.reuse ;  /* 0x00000064a7a77220 */ /* 0x080fe20000410000 */
[----:B------:R-:W4:Y:S01]  /*ef20*/  MUFU.EX2 R11, R11 ;  /* 0x0000000b000b7308 */ /* 0x000f220000000800 */
[----:B-----5:R-:W-:Y:S01]  /*ef30*/  FMUL.FTZ R10, R16, c[0x0][0x23c] ;  /* 0x00008f00100a7a20 */ /* 0x020fe20000410000 */
[----:B------:R-:W-:Y:S01]  /*ef40*/  HMMA.16816.F32 R196, R4, R22, R120 ;  /* 0x0000001604c4723c */ /* 0x000fe20000001878 */
[----:B------:R-:W-:-:S02]  /*ef50*/  FMUL.FTZ R170, R170, R100 ;  /* 0x00000064aaaa7220 */ /* 0x000fc40000410000 */
[-C--:B------:R-:W-:Y:S02]  /*ef60*/  FMUL.FTZ R171, R171, R100.reuse ;  /* 0x00000064abab7220 */ /* 0x080fe40000410000 */
[-C--:B------:R-:W-:Y:S01]  /*ef70*/  FMUL.FTZ R138, R138, R100.reuse ;  /* 0x000000648a8a7220 */ /* 0x080fe20000410000 */
[----:B------:R-:W5:Y:S01]  /*ef80*/  MUFU.EX2 R10, R10 ;  /* 0x0000000a000a7308 */ /* 0x000f620000000800 */
[----:B-1----:R-:W-:Y:S01]  /*ef90*/  FFMA.FTZ R9, R36, c[0x0][0x23c], -R3 ;  /* 0x00008f0024097a23 */ /* 0x002fe20000010803 */
[C---:B------:R-:W-:Y:S01]  /*efa0*/  HMMA.16816.F32 R192, R4.reuse, R24, R132 ;  /* 0x0000001804c0723c */ /* 0x040fe20000001884 */
[-C--:B------:R-:W-:Y:S02]  /*efb0*/  FMUL.FTZ R139, R139, R100.reuse ;  /* 0x000000648b8b7220 */ /* 0x080fe40000410000 */
[-C--:B------:R-:W-:Y:S02]  /*efc0*/  FMUL.FTZ R150, R150, R100.reuse ;  /* 0x0000006496967220 */ /* 0x080fe40000410000 */
[-C--:B------:R-:W-:Y:S01]  /*efd0*/  FMUL.FTZ R151, R151, R100.reuse ;  /* 0x0000006497977220 */ /* 0x080fe20000410000 */
[----:B------:R1:W1:Y:S01]  /*efe0*/  MUFU.EX2 R239, R9 ;  /* 0x0000000900ef7308 */ /* 0x0002620000000800 */
[-C--:B------:R-:W-:Y:S01]  /*eff0*/  FMUL.FTZ R154, R154, R100.reuse ;  /* 0x000000649a9a7220 */ /* 0x080fe20000410000 */
[----:B--2---:R-:W-:Y:S01]  /*f000*/  HMMA.16816.F32 R120, R4, R44, R164 ;  /* 0x0000002c0478723c */ /* 0x004fe200000018a4 */
[----:B------:R-:W-:-:S02]  /*f010*/  FMUL.FTZ R155, R155, R100 ;  /* 0x000000649b9b7220 */ /* 0x000fc40000410000 */
[-C--:B------:R-:W-:Y:S02]  /*f020*/  FMUL.FTZ R74, R74, R100.reuse ;  /* 0x000000644a4a7220 */ /* 0x080fe40000410000 */
[-C--:B------:R-:W-:Y:S02]  /*f030*/  FMUL.FTZ R75, R75, R100.reuse ;  /* 0x000000644b4b7220 */ /* 0x080fe40000410000 */
[-C--:B------:R-:W-:Y:S01]  /*f040*/  FMUL.FTZ R90, R90, R100.reuse ;  /* 0x000000645a5a7220 */ /* 0x080fe20000410000 */
[C---:B------:R-:W-:Y:S01]  /*f050*/  HMMA.16816.F32 R116, R4.reuse, R46, R168 ;  /* 0x0000002e0474723c */ /* 0x040fe200000018a8 */
[----:B------:R-:W-:Y:S02]  /*f060*/  FMUL.FTZ R91, R91, R100 ;  /* 0x000000645b5b7220 */ /* 0x000fe40000410000 */
[----:B------:R-:W-:Y:S02]  /*f070*/  IMAD.MOV.U32 R36, RZ, RZ, R237 ;  /* 0x000000ffff247224 */ /* 0x000fe400078e00ed */
[----:B------:R-:W-:Y:S01]  /*f080*/  IMAD.MOV.U32 R93, RZ, RZ, R18 ;  /* 0x000000ffff5d7224 */ /* 0x000fe200078e0012 */
[----:B------:R-:W-:Y:S01]  /*f090*/  MOV R18, R64 ;  /* 0x0000004000127202 */ /* 0x000fe20000000f00 */
[----:B-1----:R-:W-:Y:S01]  /*f0a0*/  FFMA.FTZ R9, R37, c[0x0][0x23c], -R8 ;  /* 0x00008f0025097a23 */ /* 0x002fe20000010808 */
[----:B------:R-:W-:Y:S01]  /*f0b0*/  HMMA.16816.F32 R132, R4, R26, R136 ;  /* 0x0000001a0484723c */ /* 0x000fe20000001888 */
[----:B------:R-:W-:-:S02]  /*f0c0*/  IMAD.MOV.U32 R17, RZ, RZ, R236 ;  /* 0x000000ffff117224 */ /* 0x000fc400078e00ec */
[----:B------:R1:W-:Y:S01]  /*f0d0*/  MUFU.EX2 R238, R9 ;  /* 0x0000000900ee7308 */ /* 0x0003e20000000800 */
[-C--:B----4-:R-:W-:Y:S02]  /*f0e0*/  FMUL.FTZ R112, R112, R11.reuse ;  /* 0x0000000b70707220 */ /* 0x090fe40000410000 */
[----:B------:R-:W-:Y:S02]  /*f0f0*/  FMUL.FTZ R113, R113, R11 ;  /* 0x0000000b71717220 */ /* 0x000fe40000410000 */
[----:B---3--:R-:W-:Y:S01]  /*f100*/  HMMA.16816.F32 R184, R4, R28, R148 ;  /* 0x0000001c04b8723c */ /* 0x008fe20000001894 */
[-C--:B-----5:R-:W-:Y:S02]  /*f110*/  FMUL.FTZ R114, R114, R10.reuse ;  /* 0x0000000a72727220 */ /* 0x0a0fe40000410000 */
[----:B------:R-:W-:Y:S02]  /*f120*/  FMUL.FTZ R115, R115, R10 ;  /* 0x0000000a73737220 */ /* 0x000fe40000410000 */
[----:B------:R-:W-:-:S02]  /*f130*/  IMAD.MOV.U32 R95, RZ, RZ, R216 ;  /* 0x000000ffff5f7224 */ /* 0x000fc400078e00d8 */
[----:B------:R-:W-:Y:S01]  /*f140*/  IMAD.MOV.U32 R16, RZ, RZ, R219 ;  /* 0x000000ffff107224 */ /* 0x000fe200078e00db */
[C---:B------:R-:W-:Y:S01]  /*f150*/  HMMA.16816.F32 R176, R4.reuse, R30, R152 ;  /* 0x0000001e04b0723c */ /* 0x040fe20000001898 */
[----:B------:R-:W-:Y:S02]  /*f160*/  IMAD.MOV.U32 R216, RZ, RZ, R57 ;  /* 0x000000ffffd87224 */ /* 0x000fe400078e0039 */
[----:B-1----:R-:W-:Y:S02]  /*f170*/  FFMA.FTZ R9, R38, c[0x0][0x23c], -R2 ;  /* 0x00008f0026097a23 */ /* 0x002fe40000010802 */
[-C--:B------:R-:W-:Y:S02]  /*f180*/  FMUL.FTZ R144, R144, R11.reuse ;  /* 0x0000000b90907220 */ /* 0x080fe40000410000 */
[----:B------:R1:W-:Y:S01]  /*f190*/  MUFU.EX2 R237, R9 ;  /* 0x0000000900ed7308 */ /* 0x0003e20000000800 */
[----:B------:R-:W-:Y:S01]  /*f1a0*/  HMMA.16816.F32 R168, R4, R48, R72 ;  /* 0x0000003004a8723c */ /* 0x000fe20000001848 */
[----:B------:R-:W-:-:S02]  /*f1b0*/  FMUL.FTZ R145, R145, R11 ;  /* 0x0000000b91917220 */ /* 0x000fc40000410000 */
[-C--:B------:R-:W-:Y:S02]  /*f1c0*/  FMUL.FTZ R146, R146, R10.reuse ;  /* 0x0000000a92927220 */ /* 0x080fe40000410000 */
[-C--:B------:R-:W-:Y:S02]  /*f1d0*/  FMUL.FTZ R147, R147, R10.reuse ;  /* 0x0000000a93937220 */ /* 0x080fe40000410000 */
[-C--:B------:R-:W-:Y:S01]  /*f1e0*/  FMUL.FTZ R156, R156, R11.reuse ;  /* 0x0000000b9c9c7220 */ /* 0x080fe20000410000 */
[----:B------:R-:W-:Y:S01]  /*f1f0*/  HMMA.16816.F32 R164, R4, R12, R88 ;  /* 0x0000000c04a4723c */ /* 0x000fe20000001858 */
[----:B------:R-:W-:Y:S02]  /*f200*/  FMUL.FTZ R157, R157, R11 ;  /* 0x0000000b9d9d7220 */ /* 0x000fe40000410000 */
[-C--:B------:R-:W-:Y:S02]  /*f210*/  FMUL.FTZ R158, R158, R10.reuse ;  /* 0x0000000a9e9e7220 */ /* 0x080fe40000410000 */
[----:B------:R-:W-:-:S02]  /*f220*/  FMUL.FTZ R159, R159, R10 ;  /* 0x0000000a9f9f7220 */ /* 0x000fc40000410000 */
[----:B-1----:R-:W-:Y:S01]  /*f230*/  FFMA.FTZ R9, R39, c[0x0][0x23c], -R2 ;  /* 0x00008f0027097a23 */ /* 0x002fe20000010802 */
[----:B------:R-:W-:Y:S01]  /*f240*/  F2FP.PACK_AB R4, R252, R93 ;  /* 0x0000005dfc04723e */ /* 0x000fe200000000ff */
[----:B------:R-:W-:Y:S01]  /*f250*/  FMUL.FTZ R160, R160, R11 ;  /* 0x0000000ba0a07220 */ /* 0x000fe20000410000 */
[----:B------:R-:W-:Y:S01]  /*f260*/  F2FP.PACK_AB R5, R246, R247 ;  /* 0x000000f7f605723e */ /* 0x000fe200000000ff */
[----:B------:R1:W2:Y:S01]  /*f270*/  MUFU.EX2 R236, R9 ;  /* 0x0000000900ec7308 */ /* 0x0002a20000000800 */
[----:B------:R-:W-:Y:S01]  /*f280*/  F2FP.PACK_AB R6, R250, R251 ;  /* 0x000000fbfa06723e */ /* 0x000fe200000000ff */
[----:B------:R-:W-:Y:S01]  /*f290*/  FMUL.FTZ R161, R161, R11 ;  /* 0x0000000ba1a17220 */ /* 0x000fe20000410000 */
[----:B------:R-:W-:Y:S01]  /*f2a0*/  F2FP.PACK_AB R7, R239, R240 ;  /* 0x000000f0ef07723e */ /* 0x000fe200000000ff */
[-C--:B------:R-:W-:Y:S02]  /*f2b0*/  FMUL.FTZ R162, R162, R10.reuse ;  /* 0x0000000aa2a27220 */ /* 0x080fe40000410000 */
[----:B------:R-:W-:-:S02]  /*f2c0*/  FMUL.FTZ R163, R163, R10 ;  /* 0x0000000aa3a37220 */ /* 0x000fc40000410000 */
[----:B------:R-:W-:Y:S02]  /*f2d0*/  IMAD.MOV.U32 R138, RZ, RZ, R19 ;  /* 0x000000ffff8a7224 */ /* 0x000fe400078e0013 */
[C---:B------:R-:W-:Y:S01]  /*f2e0*/  HMMA.16816.F32 R88, R4.reuse, R20, R112 ;  /* 0x000000140458723c */ /* 0x040fe20000001870 */
[----:B------:R-:W-:Y:S02]  /*f2f0*/  IMAD.MOV.U32 R33, RZ, RZ, R62 ;  /* 0x000000ffff217224 */ /* 0x000fe400078e003e */
[----:B------:R-:W-:Y:S02]  /*f300*/  IMAD.MOV.U32 R136, RZ, RZ, R63 ;  /* 0x000000ffff887224 */ /* 0x000fe400078e003f */
[----:B------:R-:W-:Y:S02]  /*f310*/  IMAD.MOV.U32 R137, RZ, RZ, R65 ;  /* 0x000000ffff897224 */ /* 0x000fe400078e0041 */
[----:B-1----:R-:W-:Y:S01]  /*f320*/  FFMA.FTZ R9, R40, c[0x0][0x23c], -R2 ;  /* 0x00008f0028097a23 */ /* 0x002fe20000010802 */
[----:B------:R-:W-:Y:S01]  /*f330*/  HMMA.16816.F32 R60, R4, R30, R156 ;  /* 0x0000001e043c723c */ /* 0x000fe2000000189c */
[----:B------:R-:W-:Y:S01]  /*f340*/  IMAD.MOV.U32 R115, RZ, RZ, R216 ;  /* 0x000000ffff737224 */ /* 0x000fe200078e00d8 */
[----:B------:R-:W-:Y:S01]  /*f350*/  MOV R114, R54 ;  /* 0x0000003600727202 */ /* 0x000fe20000000f00 */
[----:B------:R1:W-:Y:S01]  /*f360*/  MUFU.EX2 R219, R9 ;  /* 0x0000000900db7308 */ /* 0x0003e20000000800 */
[----:B------:R-:W-:-:S02]  /*f370*/  IMAD.MOV.U32 R139, RZ, RZ, R67 ;  /* 0x000000ffff8b7224 */ /* 0x000fc400078e0043 */
[----:B------:R-:W-:Y:S02]  /*f380*/  IMAD.MOV.U32 R19, RZ, RZ, R66 ;  /* 0x000000ffff137224 */ /* 0x000fe400078e0042 */
[----:B------:R-:W-:Y:S01]  /*f390*/  HMMA.16816.F32 R64, R4, R28, R144 ;  /* 0x0000001c0440723c */ /* 0x000fe20000001890 */
[----:B------:R-:W3:Y:S01]  /*f3a0*/  LDSM.16.MT88.4 R28, [R220+0x9400] ;  /* 0x00940000dc1c783b */ /* 0x000ee20000004200 */
[----:B------:R-:W-:Y:S01]  /*f3b0*/  IMAD.MOV.U32 R94, RZ, RZ, R202 ;  /* 0x000000ffff5e7224 */ /* 0x000fe200078e00ca */
[----:B------:R-:W-:Y:S01]  /*f3c0*/  MOV R202, R58 ;  /* 0x0000003a00ca7202 */ /* 0x000fe20000000f00 */
[----:B------:R-:W-:Y:S02]  /*f3d0*/  IMAD.MOV.U32 R92, RZ, RZ, R212 ;  /* 0x000000ffff5c7224 */ /* 0x000fe400078e00d4 */
[----:B------:R-:W-:Y:S02]  /*f3e0*/  IMAD.MOV.U32 R159, RZ, RZ, R59 ;  /* 0x000000ffff9f7224 */ /* 0x000fe400078e003b */
[----:B------:R-:W-:-:S02]  /*f3f0*/  IMAD.MOV.U32 R158, RZ, RZ, R56 ;  /* 0x000000ffff9e7224 */ /* 0x000fc400078e0038 */
[----:B------:R-:W-:Y:S01]  /*f400*/  HMMA.16816.F32 R56, R4, R44, R160 ;  /* 0x0000002c0438723c */ /* 0x000fe200000018a0 */
[----:B-1----:R-:W-:Y:S02]  /*f410*/  FFMA.FTZ R9, R41, c[0x0][0x23c], -R2 ;  /* 0x00008f0029097a23 */ /* 0x002fe40000010802 */
[-C--:B------:R-:W-:Y:S02]  /*f420*/  FMUL.FTZ R68, R68, R11.reuse ;  /* 0x0000000b44447220 */ /* 0x080fe40000410000 */
[----:B------:R1:W4:Y:S01]  /*f430*/  MUFU.EX2 R216, R9 ;  /* 0x0000000900d87308 */ /* 0x0003220000000800 */
[----:B------:R-:W-:Y:S02]  /*f440*/  FMUL.FTZ R69, R69, R11 ;  /* 0x0000000b45457220 */ /* 0x000fe40000410000 */
[----:B------:R-:W-:Y:S01]  /*f450*/  IMAD.MOV.U32 R160, RZ, RZ, R17 ;  /* 0x000000ffffa07224 */ /* 0x000fe200078e0011 */
[----:B------:R-:W-:Y:S01]  /*f460*/  MOV R17, R36 ;  /* 0x0000002400117202 */ /* 0x000fe20000000f00 */
[----:B------:R-:W-:-:S02]  /*f470*/  IMAD.MOV.U32 R36, RZ, RZ, R211 ;  /* 0x000000ffff247224 */ /* 0x000fc400078e00d3 */
[----:B------:R-:W-:Y:S02]  /*f480*/  IMAD.MOV.U32 R162, RZ, RZ, R95 ;  /* 0x000000ffffa27224 */ /* 0x000fe400078e005f */
[----:B------:R-:W-:Y:S02]  /*f490*/  IMAD.MOV.U32 R95, RZ, RZ, R209 ;  /* 0x000000ffff5f7224 */ /* 0x000fe400078e00d1 */
[----:B------:R-:W-:Y:S02]  /*f4a0*/  IMAD.MOV.U32 R163, RZ, RZ, R94 ;  /* 0x000000ffffa37224 */ /* 0x000fe400078e005e */
[----:B------:R-:W-:Y:S02]  /*f4b0*/  IMAD.MOV.U32 R94, RZ, RZ, R208 ;  /* 0x000000ffff5e7224 */ /* 0x000fe400078e00d0 */
[----:B------:R-:W-:Y:S02]  /*f4c0*/  FMUL.FTZ R70, R70, R10 ;  /* 0x0000000a46467220 */ /* 0x000fe40000410000 */
[----:B-1----:R-:W-:-:S02]  /*f4d0*/  FFMA.FTZ R9, R42, c[0x0][0x23c], -R0 ;  /* 0x00008f002a097a23 */ /* 0x002fc40000010800 */
[-C--:B------:R-:W-:Y:S02]  /*f4e0*/  FMUL.FTZ R71, R71, R10.reuse ;  /* 0x0000000a47477220 */ /* 0x080fe40000410000 */
[----:B------:R1:W-:Y:S01]  /*f4f0*/  MUFU.EX2 R212, R9 ;  /* 0x0000000900d47308 */ /* 0x0003e20000000800 */
[-C--:B------:R-:W-:Y:S02]  /*f500*/  FMUL.FTZ R124, R124, R11.reuse ;  /* 0x0000000b7c7c7220 */ /* 0x080fe40000410000 */
[-C--:B------:R-:W-:Y:S02]  /*f510*/  FMUL.FTZ R125, R125, R11.reuse ;  /* 0x0000000b7d7d7220 */ /* 0x080fe40000410000 */
[-C--:B------:R-:W-:Y:S02]  /*f520*/  FMUL.FTZ R126, R126, R10.reuse ;  /* 0x0000000a7e7e7220 */ /* 0x080fe40000410000 */
[----:B------:R-:W-:Y:S02]  /*f530*/  FMUL.FTZ R127, R127, R10 ;  /* 0x0000000a7f7f7220 */ /* 0x000fe40000410000 */
[----:B------:R-:W-:-:S02]  /*f540*/  FMUL.FTZ R128, R128, R11 ;  /* 0x0000000b80807220 */ /* 0x000fc40000410000 */
[-C--:B------:R-:W-:Y:S02]  /*f550*/  FMUL.FTZ R129, R129, R11.reuse ;  /* 0x0000000b81817220 */ /* 0x080fe40000410000 */
[-C--:B------:R-:W-:Y:S01]  /*f560*/  FMUL.FTZ R130, R130, R10.reuse ;  /* 0x0000000a82827220 */ /* 0x080fe20000410000 */
[C---:B------:R-:W-:Y:S01]  /*f570*/  HMMA.16816.F32 R152, R4.reuse, R22, R124 ;  /* 0x000000160498723c */ /* 0x040fe2000000187c */
[-C--:B------:R-:W-:Y:S01]  /*f580*/  FMUL.FTZ R131, R131, R10.reuse ;  /* 0x0000000a83837220 */ /* 0x080fe20000410000 */
[----:B------:R-:W5:Y:S01]  /*f590*/  LDSM.16.MT88.4 R20, [R220+0xa400] ;  /* 0x00a40000dc14783b */ /* 0x000f620000004200 */
[----:B-1----:R-:W-:Y:S02]  /*f5a0*/  FFMA.FTZ R9, R43, c[0x0][0x23c], -R0 ;  /* 0x00008f002b097a23 */ /* 0x002fe40000010800 */
[-C--:B------:R-:W-:Y:S02]  /*f5b0*/  FMUL.FTZ R140, R140, R11.reuse ;  /* 0x0000000b8c8c7220 */ /* 0x080fe40000410000 */
[----:B------:R1:W1:Y:S01]  /*f5c0*/  MUFU.EX2 R211, R9 ;  /* 0x0000000900d37308 */ /* 0x0002620000000800 */
[----:B------:R-:W-:Y:S01]  /*f5d0*/  FMUL.FTZ R141, R141, R11 ;  /* 0x0000000b8d8d7220 */ /* 0x000fe20000410000 */
[----:B------:R-:W-:Y:S01]  /*f5e0*/  HMMA.16816.F32 R40, R4, R48, R68 ;  /* 0x000000300428723c */ /* 0x000fe20000001844 */
[-C--:B------:R-:W-:Y:S01]  /*f5f0*/  FMUL.FTZ R142, R142, R10.reuse ;  /* 0x0000000a8e8e7220 */ /* 0x080fe20000410000 */
[----:B------:R-:W-:Y:S01]  /*f600*/  MOV R125, R17 ;  /* 0x00000011007d7202 */ /* 0x000fe20000000f00 */
[----:B------:R-:W-:-:S02]  /*f610*/  FMUL.FTZ R143, R143, R10 ;  /* 0x0000000a8f8f7220 */ /* 0x000fc40000410000 */
[-C--:B------:R-:W-:Y:S02]  /*f620*/  FMUL.FTZ R172, R172, R11.reuse ;  /* 0x0000000bacac7220 */ /* 0x080fe40000410000 */
[-C--:B------:R-:W-:Y:S01]  /*f630*/  FMUL.FTZ R173, R173, R11.reuse ;  /* 0x0000000badad7220 */ /* 0x080fe20000410000 */
[C---:B------:R-:W-:Y:S01]  /*f640*/  HMMA.16816.F32 R72, R4.reuse, R24, R128 ;  /* 0x000000180448723c */ /* 0x040fe20000001880 */
[-C--:B------:R-:W-:Y:S02]  /*f650*/  FMUL.FTZ R174, R174, R10.reuse ;  /* 0x0000000aaeae7220 */ /* 0x080fe40000410000 */
[-C--:B------:R-:W-:Y:S02]  /*f660*/  FMUL.FTZ R175, R175, R10.reuse ;  /* 0x0000000aafaf7220 */ /* 0x080fe40000410000 */
[-C--:B------:R-:W-:Y:S02]  /*f670*/  FMUL.FTZ R80, R80, R11.reuse ;  /* 0x0000000b50507220 */ /* 0x080fe40000410000 */
[----:B-1----:R-:W-:Y:S01]  /*f680*/  FFMA.FTZ R9, R52, c[0x0][0x23c], -R0 ;  /* 0x00008f0034097a23 */ /* 0x002fe20000010800 */
[----:B------:R-:W-:Y:S01]  /*f690*/  HMMA.16816.F32 R148, R4, R26, R140 ;  /* 0x0000001a0494723c */ /* 0x000fe2000000188c */
[----:B------:R-:W-:Y:S01]  /*f6a0*/  FMUL.FTZ R81, R81, R11 ;  /* 0x0000000b51517220 */ /* 0x000fe20000410000 */
[----:B------:R-:W1:Y:S01]  /*f6b0*/  LDSM.16.MT88.4 R24, [R222+0x9400] ;  /* 0x00940000de18783b */ /* 0x000e620000004200 */
[----:B------:R2:W-:Y:S01]  /*f6c0*/  MUFU.EX2 R209, R9 ;  /* 0x0000000900d17308 */ /* 0x0005e20000000800 */
        /* <DEDUP_REMOVED lines=10> */
[----:B--2---:R-:W-:Y:S02]  /*f770*/  FFMA.FTZ R9, R53, c[0x0][0x23c], -R0 ;  /* 0x00008f0035097a23 */ /* 0x004fe40000010800 */
[-C--:B------:R-:W-:Y:S02]  /*f780*/  FMUL.FTZ R98, R98, R10.reuse ;  /* 0x0000000a62627220 */ /* 0x080fe40000410000 */
[----:B------:R2:W1:Y:S01]  /*f790*/  MUFU.EX2 R208, R9 ;  /* 0x0000000900d07308 */ /* 0x0004620000000800 */
[----:B------:R-:W-:Y:S02]  /*f7a0*/  FMUL.FTZ R99, R99, R10 ;  /* 0x0000000a63637220 */ /* 0x000fe40000410000 */
        /* <DEDUP_REMOVED lines=9> */
[----:B--2---:R-:W-:Y:S01]  /*f840*/  FFMA.FTZ R9, R106, c[0x0][0x23c], -R8 ;  /* 0x00008f006a097a23 */ /* 0x004fe20000010808 */
[----:B------:R-:W-:Y:S01]  /*f850*/  LDSM.16.MT88.4 R12, [R220+0xb400] ;  /* 0x00b40000dc0c783b */ /* 0x000fe20000004200 */
[----:B------:R-:W-:Y:S02]  /*f860*/  IMAD.MOV.U32 R37, RZ, RZ, R32 ;  /* 0x000000ffff257224 */ /* 0x000fe400078e0020 */
[----:B------:R2:W2:Y:S01]  /*f870*/  MUFU.EX2 R202, R9 ;  /* 0x0000000900ca7308 */ /* 0x0004a20000000800 */
[----:B------:R-:W-:Y:S01]  /*f880*/  LDSM.16.MT88.4 R32, [R222+0xb400] ;  /* 0x00b40000de20783b */ /* 0x000fe20000004200 */
[----:B------:R-:W-:Y:S01]  /*f890*/  F2FP.PACK_AB R4, R236, R237 ;  /* 0x000000edec04723e */ /* 0x000fe200000000ff */
[----:B------:R-:W-:Y:S01]  /*f8a0*/  IMAD.MOV.U32 R175, RZ, RZ, R115 ;  /* 0x000000ffffaf7224 */ /* 0x000fe200078e0073 */
[----:B----4-:R-:W-:Y:S01]  /*f8b0*/  F2FP.PACK_AB R6, R216, R219 ;  /* 0x000000dbd806723e */ /* 0x010fe200000000ff */
[----:B------:R-:W-:Y:S01]  /*f8c0*/  IMAD.MOV.U32 R124, RZ, RZ, R16 ;  /* 0x000000ffff7c7224 */ /* 0x000fe200078e0010 */
[----:B------:R-:W-:Y:S01]  /*f8d0*/  F2FP.PACK_AB R5, R211, R212 ;  /* 0x000000d4d305723e */ /* 0x000fe200000000ff */
[----:B------:R-:W-:Y:S01]  /*f8e0*/  IMAD.MOV.U32 R115, RZ, RZ, R18 ;  /* 0x000000ffff737224 */ /* 0x000fe200078e0012 */
[----:B-1----:R-:W-:Y:S01]  /*f8f0*/  F2FP.PACK_AB R7, R208, R209 ;  /* 0x000000d1d007723e */ /* 0x002fe200000000ff */
[----:B------:R-:W-:-:S02]  /*f900*/  IMAD.MOV.U32 R38, RZ, RZ, R19 ;  /* 0x000000ffff267224 */ /* 0x000fc400078e0013 */
[----:B------:R-:W-:Y:S01]  /*f910*/  IMAD.MOV.U32 R147, RZ, RZ, R201 ;  /* 0x000000ffff937224 */ /* 0x000fe200078e00c9 */
[----:B------:R-:W1:Y:S01]  /*f920*/  LDSM.16.MT88.4 R16, [R222+0xa400] ;  /* 0x00a40000de10783b */ /* 0x000e620000004200 */
[----:B------:R-:W-:Y:S02]  /*f930*/  IMAD.MOV.U32 R146, RZ, RZ, R200 ;  /* 0x000000ffff927224 */ /* 0x000fe400078e00c8 */
[----:B---3--:R-:W-:Y:S01]  /*f940*/  HMMA.16816.F32 R84, R4, R28, R204 ;  /* 0x0000001c0454723c */ /* 0x008fe200000018cc */
[----:B--2---:R-:W-:Y:S02]  /*f950*/  FFMA.FTZ R9, R107, c[0x0][0x23c], -R8 ;  /* 0x00008f006b097a23 */ /* 0x004fe40000010808 */
[----:B------:R-:W-:Y:S01]  /*f960*/  IMAD.MOV.U32 R106, RZ, RZ, R114 ;  /* 0x000000ffff6a7224 */ /* 0x000fe200078e0072 */
[----:B------:R-:W-:Y:S01]  /*f970*/  MOV R114, R139 ;  /* 0x0000008b00727202 */ /* 0x000fe20000000f00 */
[----:B------:R2:W-:Y:S01]  /*f980*/  MUFU.EX2 R203, R9 ;  /* 0x0000000900cb7308 */ /* 0x0005e20000000800 */
[----:B------:R-:W-:-:S02]  /*f990*/  IMAD.MOV.U32 R107, RZ, RZ, R92 ;  /* 0x000000ffff6b7224 */ /* 0x000fc400078e005c */
[C---:B------:R-:W-:Y:S01]  /*f9a0*/  HMMA.16816.F32 R140, R4.reuse, R30, R196 ;  /* 0x0000001e048c723c */ /* 0x040fe200000018c4 */
[----:B------:R-:W-:Y:S02]  /*f9b0*/  IMAD.MOV.U32 R174, RZ, RZ, R93 ;  /* 0x000000ffffae7224 */ /* 0x000fe400078e005d */
[----:B------:R-:W-:Y:S02]  /*f9c0*/  IMAD.MOV.U32 R113, RZ, RZ, R136 ;  /* 0x000000ffff717224 */ /* 0x000fe400078e0088 */
[----:B------:R-:W-:Y:S02]  /*f9d0*/  IMAD.MOV.U32 R93, RZ, RZ, R137 ;  /* 0x000000ffff5d7224 */ /* 0x000fe400078e0089 */
[----:B------:R-:W-:Y:S01]  /*f9e0*/  IMAD.MOV.U32 R92, RZ, RZ, R138 ;  /* 0x000000ffff5c7224 */ /* 0x000fe200078e008a */
[----:B-----5:R-:W-:Y:S01]  /*f9f0*/  HMMA.16816.F32 R128, R4, R20, R184 ;  /* 0x000000140480723c */ /* 0x020fe200000018b8 */
[----:B------:R-:W-:Y:S02]  /*fa00*/  IMAD.MOV.U32 R205, RZ, RZ, R127 ;  /* 0x000000ffffcd7224 */ /* 0x000fe400078e007f */
[----:B------:R-:W-:-:S02]  /*fa10*/  IMAD.MOV.U32 R206, RZ, RZ, R112 ;  /* 0x000000ffffce7224 */ /* 0x000fc400078e0070 */
[----:B--2---:R-:W-:Y:S02]  /*fa20*/  FFMA.FTZ R9, R180, c[0x0][0x23c], -R8 ;  /* 0x00008f00b4097a23 */ /* 0x004fe40000010808 */
[----:B------:R-:W-:Y:S01]  /*fa30*/  MOV R187, R124 ;  /* 0x0000007c00bb7202 */ /* 0x000fe20000000f00 */
[C---:B------:R-:W-:Y:S01]  /*fa40*/  HMMA.16816.F32 R136, R4.reuse, R24, R192 ;  /* 0x000000180488723c */ /* 0x040fe200000018c0 */
[----:B------:R2:W-:Y:S01]  /*fa50*/  MUFU.EX2 R204, R9 ;  /* 0x0000000900cc7308 */ /* 0x0005e20000000800 */
[----:B------:R-:W-:Y:S02]  /*fa60*/  IMAD.MOV.U32 R186, RZ, RZ, R125 ;  /* 0x000000ffffba7224 */ /* 0x000fe400078e007d */
[----:B------:R-:W-:Y:S02]  /*fa70*/  IMAD.MOV.U32 R185, RZ, RZ, R126 ;  /* 0x000000ffffb97224 */ /* 0x000fe400078e007e */
[----:B------:R-:W-:Y:S02]  /*fa80*/  IMAD.MOV.U32 R184, RZ, RZ, R113 ;  /* 0x000000ffffb87224 */ /* 0x000fe400078e0071 */
[----:B------:R-:W-:Y:S01]  /*fa90*/  HMMA.16816.F32 R124, R4, R22, R176 ;  /* 0x00000016047c723c */ /* 0x000fe200000018b0 */
[----:B------:R-:W-:-:S02]  /*faa0*/  IMAD.MOV.U32 R157, RZ, RZ, R93 ;  /* 0x000000ffff9d7224 */ /* 0x000fc400078e005d */
[----:B------:R-:W-:Y:S02]  /*fab0*/  IMAD.MOV.U32 R172, RZ, RZ, R39 ;  /* 0x000000ffffac7224 */ /* 0x000fe400078e0027 */
[----:B------:R-:W-:Y:S02]  /*fac0*/  IMAD.MOV.U32 R173, RZ, RZ, R38 ;  /* 0x000000ffffad7224 */ /* 0x000fe400078e0026 */
[----:B------:R-:W-:Y:S01]  /*fad0*/  MOV R176, R115 ;  /* 0x0000007300b07202 */ /* 0x000fe20000000f00 */
[----:B------:R-:W-:Y:S01]  /*fae0*/  IMAD.MOV.U32 R177, RZ, RZ, R94 ;  /* 0x000000ffffb17224 */ /* 0x000fe200078e005e */
[C---:B------:R-:W-:Y:S01]  /*faf0*/  HMMA.16816.F32 R132, R4.reuse, R26, R132 ;  /* 0x0000001a0484723c */ /* 0x040fe20000001884 */
[----:B--2---:R-:W-:Y:S02]  /*fb00*/  FFMA.FTZ R9, R181, c[0x0][0x23c], -R3 ;  /* 0x00008f00b5097a23 */ /* 0x004fe40000010803 */
[----:B------:R-:W-:Y:S02]  /*fb10*/  IMAD.MOV.U32 R207, RZ, RZ, R147 ;  /* 0x000000ffffcf7224 */ /* 0x000fe400078e0093 */
[----:B------:R2:W-:Y:S03]  /*fb20*/  MUFU.EX2 R201, R9 ;  /* 0x0000000900c97308 */ /* 0x0005e60000000800 */
[C---:B-1----:R-:W-:Y:S08]  /*fb30*/  HMMA.16816.F32 R120, R4.reuse, R16, R120 ;  /* 0x000000100478723c */ /* 0x042ff00000001878 */
[----:B------:R-:W-:Y:S01]  /*fb40*/  HMMA.16816.F32 R116, R4, R18, R116 ;  /* 0x000000120474723c */ /* 0x000fe20000001874 */
[----:B--2---:R-:W-:-:S07]  /*fb50*/  FFMA.FTZ R9, R182, c[0x0][0x23c], -R3 ;  /* 0x00008f00b6097a23 */ /* 0x004fce0000010803 */
[C---:B------:R-:W-:Y:S01]  /*fb60*/  HMMA.16816.F32 R108, R4.reuse, R14, R108 ;  /* 0x0000000e046c723c */ /* 0x040fe2000000186c */
[----:B------:R1:W2:Y:S07]  /*fb70*/  MUFU.EX2 R200, R9 ;  /* 0x0000000900c87308 */ /* 0x0002ae0000000800 */
[----:B------:R-:W-:Y:S01]  /*fb80*/  HMMA.16816.F32 R76, R4, R34, R76 ;  /* 0x00000022044c723c */ /* 0x000fe2000000184c */
[----:B-1----:R-:W-:-:S04]  /*fb90*/  FFMA.FTZ R9, R183, c[0x0][0x23c], -R3 ;  /* 0x00008f00b7097a23 */ /* 0x002fc80000010803 */
[----:B------:R1:W-:Y:S02]  /*fba0*/  MUFU.EX2 R199, R9 ;  /* 0x0000000900c77308 */ /* 0x0003e40000000800 */
[----:B-1----:R-:W-:Y:S02]  /*fbb0*/  FFMA.FTZ R9, R188, c[0x0][0x23c], -R3 ;  /* 0x00008f00bc097a23 */ /* 0x002fe40000010803 */
[----:B------:R-:W-:-:S04]  /*fbc0*/  IMAD.MOV.U32 R188, RZ, RZ, R114 ;  /* 0x000000ffffbc7224 */ /* 0x000fc800078e0072 */
[----:B------:R1:W3:Y:S01]  /*fbd0*/  MUFU.EX2 R198, R9 ;  /* 0x0000000900c67308 */ /* 0x0002e20000000800 */
[C---:B------:R-:W-:Y:S07]  /*fbe0*/  HMMA.16816.F32 R112, R4.reuse, R12, R168 ;  /* 0x0000000c0470723c */ /* 0x040fee00000018a8 */
[----:B------:R-:W-:Y:S01]  /*fbf0*/  MOV R169, R92 ;  /* 0x0000005c00a97202 */ /* 0x000fe20000000f00 */
[----:B------:R-:W-:Y:S02]  /*fc00*/  IMAD.MOV.U32 R168, RZ, RZ, R95 ;  /* 0x000000ffffa87224 */ /* 0x000fe400078e005f */
[----:B------:R-:W-:Y:S01]  /*fc10*/  HMMA.16816.F32 R92, R4, R32, R164 ;  /* 0x00000020045c723c */ /* 0x000fe200000018a4 */
[----:B------:R-:W-:-:S02]  /*fc20*/  IMAD.MOV.U32 R170, RZ, RZ, R37 ;  /* 0x000000ffffaa7224 */ /* 0x000fc400078e0025 */
[----:B------:R-:W-:Y:S02]  /*fc30*/  IMAD.MOV.U32 R171, RZ, RZ, R146 ;  /* 0x000000ffffab7224 */ /* 0x000fe400078e0092 */
[----:B-1----:R-:W-:Y:S02]  /*fc40*/  FFMA.FTZ R9, R210, c[0x0][0x23c], -R2 ;  /* 0x00008f00d2097a23 */ /* 0x002fe40000010802 */
[----:B------:R-:W-:Y:S01]  /*fc50*/  IMAD.MOV.U32 R167, RZ, RZ, R36 ;  /* 0x000000ffffa77224 */ /* 0x000fe200078e0024 */
[----:B------:R-:W-:Y:S01]  /*fc60*/  F2FP.PACK_AB R4, R202, R238 ;  /* 0x000000eeca04723e */ /* 0x000fe200000000ff */
[----:B------:R1:W-:Y:S01]  /*fc70*/  MUFU.EX2 R197, R9 ;  /* 0x0000000900c57308 */ /* 0x0003e20000000800 */
[----:B------:R-:W4:Y:S01]  /*fc80*/  LDSM.16.MT88.4 R36, [R220+0x9800] ;  /* 0x00980000dc24783b */ /* 0x000f220000004200 */
[----:B--2---:R-:W-:Y:S01]  /*fc90*/  F2FP.PACK_AB R5, R200, R201 ;  /* 0x000000c9c805723e */ /* 0x004fe200000000ff */
[----:B------:R-:W-:Y:S01]  /*fca0*/  IMAD.MOV.U32 R210, RZ, RZ, R161 ;  /* 0x000000ffffd27224 */ /* 0x000fe200078e00a1 */
[----:B------:R-:W-:-:S02]  /*fcb0*/  F2FP.PACK_AB R6, R204, R203 ;  /* 0x000000cbcc06723e */ /* 0x000fc400000000ff */
[----:B---3--:R-:W-:-:S07]  /*fcc0*/  F2FP.PACK_AB R7, R198, R199 ;  /* 0x000000c7c607723e */ /* 0x008fce00000000ff */
[----:B------:R-:W-:Y:S01]  /*fcd0*/  HMMA.16816.F32 R88, R4, R28, R88 ;  /* 0x0000001c0458723c */ /* 0x000fe20000001858 */
[----:B-1----:R-:W-:-:S04]  /*fce0*/  FFMA.FTZ R9, R191, c[0x0][0x23c], -R2 ;  /* 0x00008f00bf097a23 */ /* 0x002fc80000010802 */
[----:B------:R1:W2:Y:S03]  /*fcf0*/  MUFU.EX2 R196, R9 ;  /* 0x0000000900c47308 */ /* 0x0002a60000000800 */
[C---:B------:R-:W-:Y:S01]  /*fd00*/  HMMA.16816.F32 R80, R4.reuse, R30, R152 ;  /* 0x0000001e0450723c */ /* 0x040fe20000001898 */
[----:B------:R-:W3:Y:S07]  /*fd10*/  LDSM.16.MT88.4 R28, [R222+0x9800] ;  /* 0x00980000de1c783b */ /* 0x000eee0000004200 */
[----:B------:R-:W-:Y:S01]  /*fd20*/  HMMA.16816.F32 R40, R4, R12, R40 ;  /* 0x0000000c0428723c */ /* 0x000fe20000001828 */
[----:B-1----:R-:W-:-:S07]  /*fd30*/  FFMA.FTZ R9, R189, c[0x0][0x23c], -R2 ;  /* 0x00008f00bd097a23 */ /* 0x002fce0000010802 */
[C---:B------:R-:W-:Y:S01]  /*fd40*/  HMMA.16816.F32 R48, R4.reuse, R14, R48 ;  /* 0x0000000e0430723c */ /* 0x040fe20000001830 */
[----:B------:R-:W-:Y:S01]  /*fd50*/  LDSM.16.MT88.4 R12, [R220+0xb800] ;  /* 0x00b80000dc0c783b */ /* 0x000fe20000004200 */
[----:B------:R1:W-:Y:S06]  /*fd60*/  MUFU.EX2 R195, R9 ;  /* 0x0000000900c37308 */ /* 0x0003ec0000000800 */
[C---:B------:R-:W-:Y:S08]  /*fd70*/  HMMA.16816.F32 R72, R4.reuse, R24, R72 ;  /* 0x000000180448723c */ /* 0x040ff00000001848 */
[----:B------:R-:W-:Y:S01]  /*fd80*/  HMMA.16816.F32 R68, R4, R26, R148 ;  /* 0x0000001a0444723c */ /* 0x000fe20000001894 */
[----:B------:R-:W5:Y:S01]  /*fd90*/  LDSM.16.MT88.4 R24, [R220+0xa800] ;  /* 0x00a80000dc18783b */ /* 0x000f620000004200 */
[----:B-1----:R-:W-:-:S04]  /*fda0*/  FFMA.FTZ R9, R190, c[0x0][0x23c], -R2 ;  /* 0x00008f00be097a23 */ /* 0x002fc80000010802 */
[----:B------:R1:W1:Y:S02]  /*fdb0*/  MUFU.EX2 R194, R9 ;  /* 0x0000000900c27308 */ /* 0x0002640000000800 */
[C---:B------:R-:W-:Y:S08]  /*fdc0*/  HMMA.16816.F32 R64, R4.reuse, R20, R64 ;  /* 0x000000140440723c */ /* 0x040ff00000001840 */
[----:B------:R-:W-:Y:S01]  /*fdd0*/  HMMA.16816.F32 R60, R4, R22, R60 ;  /* 0x00000016043c723c */ /* 0x000fe2000000183c */
[----:B------:R-:W3:Y:S01]  /*fde0*/  LDSM.16.MT88.4 R20, [R222+0xb800] ;  /* 0x00b80000de14783b */ /* 0x000ee20000004200 */
[----:B-1----:R-:W-:-:S06]  /*fdf0*/  FFMA.FTZ R9, R215, c[0x0][0x23c], -R0 ;  /* 0x00008f00d7097a23 */ /* 0x002fcc0000010800 */
[C---:B------:R-:W-:Y:S01]  /*fe00*/  HMMA.16816.F32 R56, R4.reuse, R16, R56 ;  /* 0x000000100438723c */ /* 0x040fe20000001838 */
[----:B------:R-:W-:Y:S01]  /*fe10*/  IMAD.MOV.U32 R215, RZ, RZ, R163 ;  /* 0x000000ffffd77224 */ /* 0x000fe200078e00a3 */
[----:B------:R1:W-:Y:S06]  /*fe20*/  MUFU.EX2 R193, R9 ;  /* 0x0000000900c17308 */ /* 0x0003ec0000000800 */
[C---:B------:R-:W-:Y:S01]  /*fe30*/  HMMA.16816.F32 R44, R4.reuse, R18, R44 ;  /* 0x00000012042c723c */ /* 0x040fe2000000182c */
[----:B------:R-:W3:Y:S07]  /*fe40*/  LDSM.16.MT88.4 R16, [R222+0xa800] ;  /* 0x00a80000de10783b */ /* 0x000eee0000004200 */
[----:B------:R-:W-:Y:S01]  /*fe50*/  HMMA.16816.F32 R52, R4, R32, R52 ;  /* 0x000000200434723c */ /* 0x000fe20000001834 */
[----:B-1----:R-:W-:-:S02]  /*fe60*/  FFMA.FTZ R9, R217, c[0x0][0x23c], -R0 ;  /* 0x00008f00d9097a23 */ /* 0x002fc40000010800 */
[----:B------:R-:W-:Y:S02]  /*fe70*/  IMAD.MOV.U32 R217, RZ, RZ, R186 ;  /* 0x000000ffffd97224 */ /* 0x000fe400078e00ba */
[----:B------:R1:W1:Y:S03]  /*fe80*/  MUFU.EX2 R192, R9 ;  /* 0x0000000900c07308 */ /* 0x0002660000000800 */
[----:B------:R-:W-:Y:S07]  /*fe90*/  HMMA.16816.F32 R32, R4, R34, R96 ;  /* 0x000000220420723c */ /* 0x000fee0000001860 */
[----:B--2---:R-:W-:-:S02]  /*fea0*/  F2FP.PACK_AB R4, R196, R197 ;  /* 0x000000c5c404723e */ /* 0x004fc400000000ff */
[----:B------:R-:W-:Y:S01]  /*feb0*/  F2FP.PACK_AB R6, R194, R195 ;  /* 0x000000c3c206723e */ /* 0x000fe200000000ff */
[--C-:B-1----:R-:W-:Y:S01]  /*fec0*/  FFMA.FTZ R9, R214, c[0x0][0x23c], -R0.reuse ;  /* 0x00008f00d6097a23 */ /* 0x102fe20000010800 */
[----:B------:R-:W-:Y:S01]  /*fed0*/  F2FP.PACK_AB R5, R192, R193 ;  /* 0x000000c1c005723e */ /* 0x000fe200000000ff */
[----:B------:R-:W-:Y:S02]  /*fee0*/  IMAD.MOV.U32 R214, RZ, RZ, R171 ;  /* 0x000000ffffd67224 */ /* 0x000fe400078e00ab */
[----:B------:R1:W-:Y:S02]  /*fef0*/  MUFU.EX2 R183, R9 ;  /* 0x0000000900b77308 */ /* 0x0003e40000000800 */
[----:B-1----:R-:W-:Y:S01]  /*ff00*/  FFMA.FTZ R9, R213, c[0x0][0x23c], -R0 ;  /* 0x00008f00d5097a23 */ /* 0x002fe20000010800 */
[----:B------:R-:W-:-:S05]  /*ff10*/  MOV R213, R188 ;  /* 0x000000bc00d57202 */ /* 0x000fca0000000f00 */
[----:B------:R1:W2:Y:S02]  /*ff20*/  MUFU.EX2 R182, R9 ;  /* 0x0000000900b67308 */ /* 0x0002a40000000800 */
[----:B-1----:R-:W-:Y:S01]  /*ff30*/  FFMA.FTZ R9, R243, c[0x0][0x23c], -R8 ;  /* 0x00008f00f3097a23 */ /* 0x002fe20000010808 */
[----:B--2---:R-:W-:Y:S01]  /*ff40*/  F2FP.PACK_AB R7, R182, R183 ;  /* 0x000000b7b607723e */ /* 0x004fe200000000ff */
[----:B------:R-:W-:-:S04]  /*ff50*/  IMAD.MOV.U32 R243, RZ, RZ, R176 ;  /* 0x000000fffff37224 */ /* 0x000fc800078e00b0 */
[----:B------:R1:W-:Y:S02]  /*ff60*/  MUFU.EX2 R181, R9 ;  /* 0x0000000900b57308 */ /* 0x0003e40000000800 */
[C---:B----4-:R-:W-:Y:S07]  /*ff70*/  HMMA.16816.F32 R144, R4.reuse, R38, R140 ;  /* 0x000000260490723c */ /* 0x050fee000000188c */
[----:B------:R-:W-:Y:S01]  /*ff80*/  IMAD.MOV.U32 R141, RZ, RZ, R177 ;  /* 0x000000ffff8d7224 */ /* 0x000fe200078e00b1 */
[----:B---3--:R-:W-:Y:S01]  /*ff90*/  HMMA.16816.F32 R148, R4, R30, R132 ;  /* 0x0000001e0494723c */ /* 0x008fe20000001884 */
[----:B------:R-:W-:Y:S01]  /*ffa0*/  MOV R142, R106 ;  /* 0x0000006a008e7202 */ /* 0x000fe20000000f00 */
[----:B------:R-:W-:Y:S01]  /*ffb0*/  IMAD.MOV.U32 R143, RZ, RZ, R160 ;  /* 0x000000ffff8f7224 */ /* 0x000fe200078e00a0 */
[----:B------:R-:W-:Y:S01]  /*ffc0*/  MOV R140, R168 ;  /* 0x000000a8008c7202 */ /* 0x000fe20000000f00 */
[----:B-1----:R-:W-:-:S02]  /*ffd0*/  FFMA.FTZ R9, R244, c[0x0][0x23c], -R8 ;  /* 0x00008f00f4097a23 */ /* 0x002fc40000010808 */
[----:B------:R-:W-:Y:S02]  /*ffe0*/  IMAD.MOV.U32 R244, RZ, RZ, R184 ;  /* 0x000000fffff47224 */ /* 0x000fe400078e00b8 */
        /* <DEDUP_REMOVED lines=18> */
[----:B-1----:R-:W-:-:S02]  /*10110*/  FFMA.FTZ R9, R248, c[0x0][0x23c], -R3 ;  /* 0x00008f00f8097a23 */ /* 0x002fc40000010803 */
[----:B------:R-:W-:-:S05]  /*10120*/  IMAD.MOV.U32 R248, RZ, RZ, R167 ;  /* 0x000000fffff87224 */ /* 0x000fca00078e00a7 */
        /* <DEDUP_REMOVED lines=15> */
[----:B------:R-:W-:Y:S01]  /*10220*/  FFMA.FTZ R9, R133, c[0x0][0x23c], -R2 ;  /* 0x00008f0085097a23 */ /* 0x000fe20000010802 */
[----:B------:R-:W-:-:S05]  /*10230*/  MOV R133, R159 ;  /* 0x0000009f00857202 */ /* 0x000fca0000000f00 */
[C---:B------:R-:W-:Y:S01]  /*10240*/  HMMA.16816.F32 R68, R4.reuse, R30, R68 ;  /* 0x0000001e0444723c */ /* 0x040fe20000001844 */
[----:B------:R1:W-:Y:S07]  /*10250*/  MUFU.EX2 R31, R9 ;  /* 0x00000009001f7308 */ /* 0x0003ee0000000800 */
[C---:B------:R-:W-:Y:S08]  /*10260*/  HMMA.16816.F32 R128, R4.reuse, R28, R72 ;  /* 0x0000001c0480723c */ /* 0x040ff00000001848 */
[----:B------:R-:W-:Y:S01]  /*10270*/  HMMA.16816.F32 R60, R4, R26, R60 ;  /* 0x0000001a043c723c */ /* 0x000fe2000000183c */
[----:B-1----:R-:W-:Y:S01]  /*10280*/  FFMA.FTZ R9, R134, c[0x0][0x23c], -R2 ;  /* 0x00008f0086097a23 */ /* 0x002fe20000010802 */
[----:B------:R-:W-:-:S03]  /*10290*/  MOV R134, R141 ;  /* 0x0000008d00867202 */ /* 0x000fc60000000f00 */
[----:B------:R1:W2:Y:S03]  /*102a0*/  MUFU.EX2 R30, R9 ;  /* 0x00000009001e7308 */ /* 0x0002a60000000800 */
[C---:B------:R-:W-:Y:S08]  /*102b0*/  HMMA.16816.F32 R64, R4.reuse, R24, R64 ;  /* 0x000000180440723c */ /* 0x040ff00000001840 */
[----:B------:R-:W-:Y:S01]  /*102c0*/  HMMA.16816.F32 R44, R4, R18, R44 ;  /* 0x00000012042c723c */ /* 0x000fe2000000182c */
[--C-:B-1----:R-:W-:Y:S01]  /*102d0*/  FFMA.FTZ R9, R135, c[0x0][0x23c], -R2.reuse ;  /* 0x00008f0087097a23 */ /* 0x102fe20000010802 */
[----:B--2---:R-:W-:Y:S01]  /*102e0*/  F2FP.PACK_AB R92, R30, R31 ;  /* 0x0000001f1e5c723e */ /* 0x004fe200000000ff */
[----:B------:R-:W-:-:S05]  /*102f0*/  FFMA.FTZ R2, R249, c[0x0][0x23c], -R2 ;  /* 0x00008f00f9027a23 */ /* 0x000fca0000010802 */
[----:B------:R-:W-:Y:S01]  /*10300*/  HMMA.16816.F32 R112, R4, R36, R88 ;  /* 0x000000240470723c */ /* 0x000fe20000001858 */
[----:B------:R-:W-:Y:S01]  /*10310*/  IMAD.MOV.U32 R249, RZ, RZ, R143 ;  /* 0x000000fffff97224 */ /* 0x000fe200078e008f */
[----:B------:R-:W-:Y:S01]  /*10320*/  MUFU.EX2 R29, R9 ;  /* 0x00000009001d7308 */ /* 0x000fe20000000800 */
[----:B------:R-:W-:-:S05]  /*10330*/  IMAD.MOV.U32 R135, RZ, RZ, R140 ;  /* 0x000000ffff877224 */ /* 0x000fca00078e008c */
        /* <DEDUP_REMOVED lines=11> */
[----:B------:R-:W-:Y:S02]  /*103f0*/  IMAD.MOV.U32 R245, RZ, RZ, R244 ;  /* 0x000000fffff57224 */ /* 0x000fe400078e00f4 */
[----:B------:R-:W-:Y:S01]  /*10400*/  IMAD.MOV.U32 R244, RZ, RZ, R243 ;  /* 0x000000fffff47224 */ /* 0x000fe200078e00f3 */
[----:B------:R-:W-:Y:S01]  /*10410*/  MOV R243, R214 ;  /* 0x000000d600f37202 */ /* 0x000fe20000000f00 */
[----:B------:R-:W-:Y:S02]  /*10420*/  IMAD.MOV.U32 R214, RZ, RZ, R172 ;  /* 0x000000ffffd67224 */ /* 0x000fe400078e00ac */
[----:B------:R-:W-:Y:S01]  /*10430*/  IMAD.MOV.U32 R172, RZ, RZ, R173 ;  /* 0x000000ffffac7224 */ /* 0x000fe200078e00ad */
[----:B------:R-:W-:Y:S01]  /*10440*/  HMMA.16816.F32 R52, R4, R20, R52 ;  /* 0x000000140434723c */ /* 0x000fe20000001834 */
[----:B------:R-:W-:-:S02]  /*10450*/  IMAD.MOV.U32 R173, RZ, RZ, R174 ;  /* 0x000000ffffad7224 */ /* 0x000fc400078e00ae */
[----:B------:R-:W-:Y:S02]  /*10460*/  IMAD.MOV.U32 R174, RZ, RZ, R175 ;  /* 0x000000ffffae7224 */ /* 0x000fe400078e00af */
[----:B------:R-:W-:Y:S02]  /*10470*/  IMAD.MOV.U32 R175, RZ, RZ, R156 ;  /* 0x000000ffffaf7224 */ /* 0x000fe400078e009c */
[----:B--2---:R-:W-:Y:S01]  /*10480*/  FFMA.FTZ R2, R142, c[0x0][0x23c], -R0 ;  /* 0x00008f008e027a23 */ /* 0x004fe20000010800 */
[----:B------:R-:W-:Y:S01]  /*10490*/  HMMA.16816.F32 R32, R4, R22, R32 ;  /* 0x000000160420723c */ /* 0x000fe20000001820 */
[----:B------:R-:W-:Y:S01]  /*104a0*/  LDSM.16.MT88.4 R140, [R222+0x9c00] ;  /* 0x009c0000de8c783b */ /* 0x000fe20000004200 */
[----:B------:R-:W-:Y:S01]  /*104b0*/  IMAD.MOV.U32 R241, RZ, RZ, R218 ;  /* 0x000000fffff17224 */ /* 0x000fe200078e00da */
[----:B------:R2:W4:Y:S01]  /*104c0*/  MUFU.EX2 R26, R2 ;  /* 0x00000002001a7308 */ /* 0x0005220000000800 */
[----:B------:R-:W-:Y:S01]  /*104d0*/  IMAD.MOV.U32 R242, RZ, RZ, R245 ;  /* 0x000000fffff27224 */ /* 0x000fe200078e00f5 */
[----:B------:R-:W-:Y:S01]  /*104e0*/  MOV R218, R172 ;  /* 0x000000ac00da7202 */ /* 0x000fe20000000f00 */
[----:B------:R-:W-:Y:S01]  /*104f0*/  IMAD.MOV.U32 R245, RZ, RZ, R174 ;  /* 0x000000fffff57224 */ /* 0x000fe200078e00ae */
[----:B------:R-:W5:Y:S01]  /*10500*/  LDSM.16.MT88.4 R4, [R222+0xbc00] ;  /* 0x00bc0000de04783b */ /* 0x000f620000004200 */
[--C-:B--2---:R-:W-:Y:S01]  /*10510*/  FFMA.FTZ R2, R157, c[0x0][0x23c], -R0.reuse ;  /* 0x00008f009d027a23 */ /* 0x104fe20000010800 */
[----:B----4-:R-:W-:Y:S01]  /*10520*/  F2FP.PACK_AB R93, R26, R27 ;  /* 0x0000001b1a5d723e */ /* 0x010fe200000000ff */
[----:B------:R-:W-:-:S02]  /*10530*/  FFMA.FTZ R0, R158, c[0x0][0x23c], -R0 ;  /* 0x00008f009e007a23 */ /* 0x000fc40000010800 */
        /* <DEDUP_REMOVED lines=11> */
[----:B--2---:R-:W-:-:S02]  /*105f0*/  FFMA.FTZ R0, R249, c[0x0][0x23c], -R8 ;  /* 0x00008f00f9007a23 */ /* 0x004fc40000010808 */
[----:B------:R-:W-:Y:S02]  /*10600*/  IMAD.MOV.U32 R249, RZ, RZ, R243 ;  /* 0x000000fffff97224 */ /* 0x000fe400078e00f3 */
[----:B------:R-:W-:Y:S01]  /*10610*/  IMAD.MOV.U32 R243, RZ, RZ, R175 ;  /* 0x000000fffff37224 */ /* 0x000fe200078e00af */
[----:B------:R2:W3:Y:S01]  /*10620*/  MUFU.EX2 R16, R0 ;  /* 0x0000000000107308 */ /* 0x0004e20000000800 */
[----:B------:R-:W4:Y:S01]  /*10630*/  LDSM.16.MT88.4 R172, [R222+0xac00] ;  /* 0x00ac0000deac783b */ /* 0x000f220000004200 */
[----:B-1----:R-:W-:Y:S01]  /*10640*/  HMMA.16816.F32 R72, R92, R80, R184 ;  /* 0x000000505c48723c */ /* 0x002fe200000018b8 */
[----:B------:R-:W-:-:S04]  /*10650*/  FFMA.FTZ R2, R243, R101, R244 ;  /* 0x00000065f3027223 */ /* 0x000fc800000100f4 */
[----:B------:R-:W-:-:S03]  /*10660*/  FADD.FTZ R2, R217, R2 ;  /* 0x00000002d9027221 */ /* 0x000fc60000010000 */
[----:B------:R-:W-:Y:S01]  /*10670*/  HMMA.16816.F32 R76, R92, R82, R160 ;  /* 0x000000525c4c723c */ /* 0x000fe200000018a0 */
[----:B------:R-:W-:Y:S02]  /*10680*/  FADD.FTZ R2, R210, R2 ;  /* 0x00000002d2027221 */ /* 0x000fe40000010000 */
[----:B--2---:R-:W-:-:S05]  /*10690*/  FFMA.FTZ R0, R133, c[0x0][0x23c], -R8 ;  /* 0x00008f0085007a23 */ /* 0x004fca0000010808 */
[----:B-----5:R-:W-:Y:S01]  /*106a0*/  HMMA.16816.F32 R88, R92, R4, R108 ;  /* 0x000000045c58723c */ /* 0x020fe2000000186c */
[----:B------:R1:W-:Y:S02]  /*106b0*/  MUFU.EX2 R17, R0 ;  /* 0x0000000000117308 */ /* 0x0003e40000000800 */
[----:B-1----:R-:W-:Y:S02]  /*106c0*/  FFMA.FTZ R0, R134, c[0x0][0x23c], -R8 ;  /* 0x00008f0086007a23 */ /* 0x002fe40000010808 */
[----:B------:R-:W-:-:S04]  /*106d0*/  FFMA.FTZ R8, R245, R10, R247 ;  /* 0x0000000af5087223 */ /* 0x000fc800000100f7 */
[----:B------:R1:W-:Y:S01]  /*106e0*/  MUFU.EX2 R18, R0 ;  /* 0x0000000000127308 */ /* 0x0003e20000000800 */
[----:B----4-:R-:W-:Y:S01]  /*106f0*/  HMMA.16816.F32 R164, R92, R172, R164 ;  /* 0x000000ac5ca4723c */ /* 0x010fe200000018a4 */
[----:B------:R-:W-:-:S07]  /*10700*/  FADD.FTZ R8, R246, R8 ;  /* 0x00000008f6087221 */ /* 0x000fce0000010000 */
        /* <DEDUP_REMOVED lines=11> */
[----:B---3--:R-:W-:Y:S01]  /*107c0*/  F2FP.PACK_AB R96, R16, R19 ;  /* 0x000000131060723e */ /* 0x008fe200000000ff */
        /* <DEDUP_REMOVED lines=79> */
[----:B------:R1:W-:Y:S04]  /*10cc0*/  STL [R1+0x8], R3 ;  /* 0x0000080301007387 */ /* 0x0003e80000100800 */
[----:B------:R1:W-:Y:S04]  /*10cd0*/  STL [R1+0xc], R2 ;  /* 0x00000c0201007387 */ /* 0x0003e80000100800 */
[----:B------:R1:W-:Y:S02]  /*10ce0*/  STL [R1+0x10], R0 ;  /* 0x0000100001007387 */ /* 0x0003e40000100800 */
.L_x_872:
        /* <DEDUP_REMOVED lines=18> */
.L_x_882:
        /* <DEDUP_REMOVED lines=58> */
.L_x_880:
[----:B-1----:R-:W2:Y:S01]  /*111b0*/  LDL.64 R4, [R1+0x18] ;  /* 0x0000180001047983 */ /* 0x002ea20000100a00 */
[----:B------:R-:W-:Y:S04]  /*111c0*/  DEPBAR.LE SB0, 0x0 ;  /* 0x000080000000791a */ /* 0x000fe80000000000 */
[----:B------:R-:W-:Y:S01]  /*111d0*/  IADD3 R235, R236, -0x1, RZ ;  /* 0xffffffffeceb7810 */ /* 0x000fe20007ffe0ff */
[----:B------:R-:W-:Y:S03]  /*111e0*/  BAR.SYNC.DEFER_BLOCKING 0x0 ;  /* 0x0000000000007b1d */ /* 0x000fe60000010000 */
[----:B------:R-:W-:Y:S01]  /*111f0*/  SHF.R.S32.HI R2, RZ, 0x1f, R235 ;  /* 0x0000001fff027819 */ /* 0x000fe200000114eb */
[C---:B------:R-:W-:Y:S04]  /*11200*/  IMAD R0, R235.reuse, UR8, RZ ;  /* 0x00000008eb007c24 */ /* 0x040fe8000f8e02ff */
[----:B------:R-:W-:Y:S01]  /*11210*/  IMAD R2, R2, UR14, R0 ;  /* 0x0000000e02027c24 */ /* 0x000fe2000f8e0200 */
[----:B------:R-:W-:Y:S06]  /*11220*/  @P6 STS.64 [R226+0x9008], RZ ;  /* 0x009008ffe2006388 */ /* 0x000fec0000000a00 */
[----:B------:R-:W-:Y:S04]  /*11230*/  @P6 STS [R226+0x9000], RZ ;  /* 0x009000ffe2006388 */ /* 0x000fe80000000800 */
[----:B------:R-:W-:Y:S04]  /*11240*/  @P6 STS [R226+0x9004], RZ ;  /* 0x009004ffe2006388 */ /* 0x000fe80000000800 */
[----:B------:R-:W3:Y:S01]  /*11250*/  LDL R237, [R1+0x20] ;  /* 0x0000200001ed7983 */ /* 0x000ee20000100800 */
[----:B--2---:R-:W-:Y:S05]  /*11260*/  IMAD.WIDE.U32 R4, R235, UR14, R4 ;  /* 0x0000000eeb047c25 */ /* 0x004fea000f8e0004 */
[C---:B------:R-:W-:Y:S02]  /*11270*/  @!P6 LEA R16, P1, R4.reuse, c[0x0][0x170], 0x1 ;  /* 0x00005c000410ea11 */ /* 0x040fe400078208ff */
[----:B------:R-:W-:Y:S02]  /*11280*/  IADD3 R2, R5, R2, RZ ;  /* 0x0000000205027210 */ /* 0x000fe40007ffe0ff */
        /* <DEDUP_REMOVED lines=10> */
[----:B------:R-:W-:Y:S02]  /*11330*/  IADD3.X R5, R2, UR5, RZ, P3, !PT ;  /* 0x0000000502057c10 */ /* 0x000fe40009ffe4ff */
[C---:B------:R-:W-:Y:S01]  /*11340*/  @!P6 LEA R14, P3, R0.reuse, c[0x0][0x170], 0x1 ;  /* 0x00005c00000eea11 */ /* 0x040fe200078608ff */
[----:B------:R-:W-:Y:S01]  /*11350*/  @P5 STS.128 [R226+0xa000], RZ ;  /* 0x00a000ffe2005388 */ /* 0x000fe20000000c00 */
[C---:B------:R-:W-:Y:S02]  /*11360*/  @!P5 LEA R8, P1, R0.reuse, c[0x0][0x170], 0x1 ;  /* 0x00005c000008da11 */ /* 0x040fe400078208ff */
[C-C-:B------:R-:W-:Y:S02]  /*11370*/  @!P6 LEA.HI.X R15, R0.reuse, c[0x0][0x174], R5.reuse, 0x1, P3 ;  /* 0x00005d00000fea11 */ /* 0x140fe400018f0c05 */
[C-C-:B------:R-:W-:Y:S02]  /*11380*/  @!P5 LEA.HI.X R9, R0.reuse, c[0x0][0x174], R5.reuse, 0x1, P1 ;  /* 0x00005d000009da11 */ /* 0x140fe400008f0c05 */
[C---:B------:R-:W-:Y:S01]  /*11390*/  @!P4 LEA R6, P0, R0.reuse, c[0x0][0x170], 0x1 ;  /* 0x00005c000006ca11 */ /* 0x040fe200078008ff */
[----:B------:R-:W-:Y:S01]  /*113a0*/  @!PT LDS RZ, [RZ] ;  /* 0x00000000fffff984 */ /* 0x000fe20000000800 */
[----:B------:R-:W-:Y:S01]  /*113b0*/  @!PT LDS RZ, [RZ] ;  /* 0x00000000fffff984 */ /* 0x000fe20000000800 */
[----:B------:R-:W-:Y:S01]  /*113c0*/  @!PT LDS RZ, [RZ] ;  /* 0x00000000fffff984 */ /* 0x000fe20000000800 */
[----:B------:R2:W-:Y:S03]  /*113d0*/  @!P5 LDGSTS.E.BYPASS.LTC128B.128 [R226+0xa000], [R12.64+0x40] ;  /* 0x0a0000400ce2dfae */ /* 0x0005e6000b901d4c */
[----:B------:R-:W-:Y:S05]  /*113e0*/  @!P4 LEA.HI.X R7, R0, c[0x0][0x174], R5, 0x1, P0 ;  /* 0x00005d000007ca11 */ /* 0x000fea00000f0c05 */
[----:B------:R-:W-:Y:S01]  /*113f0*/  @P4 STS.128 [R226+0xb000], RZ ;  /* 0x00b000ffe2004388 */ /* 0x000fe20000000c00 */
[----:B---3--:R-:W-:Y:S07]  /*11400*/  ISETP.GT.AND P0, PT, R235, R237, PT ;  /* 0x000000edeb00720c */ /* 0x008fee0003f04270 */
        /* <DEDUP_REMOVED lines=20> */
[----:B-1---5:R-:W4:Y:S08]  /*11550*/  LDSM.16.M88.4 R16, [R221+0x6000] ;  /* 0x00600000dd10783b */ /* 0x022f300000000200 */
[----:B------:R-:W3:Y:S08]  /*11560*/  LDSM.16.M88.4 R60, [R224+0x1000] ;  /* 0x00100000e03c783b */ /* 0x000ef00000000200 */
[----:B------:R-:W1:Y:S08]  /*11570*/  LDSM.16.M88.4 R32, [R221+0x6400] ;  /* 0x00640000dd20783b */ /* 0x000e700000000200 */
[----:B------:R-:W0:Y:S08]  /*11580*/  LDGDEPBAR ;  /* 0x00000000000079af */ /* 0x000e300000000000 */
[----:B------:R-:W1:Y:S01]  /*11590*/  LDSM.16.M88.4 R48, [R221+0x6800] ;  /* 0x00680000dd30783b */ /* 0x000e620000000200 */
        /* <DEDUP_REMOVED lines=16> */
[-C--:B------:R-:W-:Y:S07]  /*116a0*/  HMMA.16816.F32 R36, R64, R48.reuse, RZ ;  /* 0x000000304024723c */ /* 0x080fee00000018ff */
        /* <DEDUP_REMOVED lines=32> */
[----:B------:R-:W4:Y:S07]  /*118b0*/  LDSM.16.M88.4 R176, [R223+0x7400] ;  /* 0x00740000dfb0783b */ /* 0x000f2e0000000200 */
        /* <DEDUP_REMOVED lines=87> */
[----:B------:R-:W2:Y:S10]  /*11e30*/  MUFU.TANH R202, R12 ;  /* 0x0000000c00ca7308 */ /* 0x000eb40000002400 */
[----:B------:R-:W2:Y:S01]  /*11e40*/  MUFU.TANH R203, R13 ;  /* 0x0000000d00cb7308 */ /* 0x000ea20000002400 */
[----:B-1----:R-:W1:Y:S01]  /*11e50*/  LDSM.16.M88.4 R8, [R223+0x8800] ;  /* 0x00880000df08783b */ /* 0x002e620000000200 */
[-C--:B----4-:R-:W-:Y:S08]  /*11e60*/  HMMA.16816.F32 R20, R176, R4.reuse, R20 ;  /* 0x00000004b014723c */ /* 0x090ff00000001814 */
[----:B------:R-:W4:Y:S01]  /*11e70*/  MUFU.TANH R210, R14 ;  /* 0x0000000e00d27308 */ /* 0x000f220000002400 */
[C---:B------:R-:W-:Y:S09]  /*11e80*/  HMMA.16816.F32 R24, R108.reuse, R4, R24 ;  /* 0x000000046c18723c */ /* 0x040ff20000001818 */
[----:B------:R-:W1:Y:S01]  /*11e90*/  MUFU.TANH R212, R15 ;  /* 0x0000000f00d47308 */ /* 0x000e620000002400 */
[-C--:B------:R-:W-:Y:S08]  /*11ea0*/  HMMA.16816.F32 R28, R108, R6.reuse, R28 ;  /* 0x000000066c1c723c */ /* 0x080ff0000000181c */
[C---:B------:R-:W-:Y:S01]  /*11eb0*/  HMMA.16816.F32 R32, R176.reuse, R6, R32 ;  /* 0x00000006b020723c */ /* 0x040fe20000001820 */
[----:B------:R-:W2:Y:S01]  /*11ec0*/  MUFU.TANH R196, R16 ;  /* 0x0000001000c47308 */ /* 0x000ea20000002400 */
[----:B------:R-:W2:Y:S01]  /*11ed0*/  LDSM.16.M88.4 R4, [R223+0x8c00] ;  /* 0x008c0000df04783b */ /* 0x000ea20000000200 */
[----:B------:R-:W-:Y:S04]  /*11ee0*/  DEPBAR.LE SB0, 0x0 ;  /* 0x000080000000791a */ /* 0x000fe80000000000 */
[----:B------:R-:W-:Y:S02]  /*11ef0*/  FMUL.FTZ R20, R20, c[0x0][0x2ec] ;  /* 0x0000bb0014147a20 */ /* 0x000fe40000410000 */
[----:B------:R-:W-:Y:S02]  /*11f00*/  FMUL.FTZ R23, R23, c[0x0][0x2ec] ;  /* 0x0000bb0017177a20 */ /* 0x000fe40000410000 */
[----:B------:R-:W2:Y:S01]  /*11f10*/  MUFU.TANH R184, R20 ;  /* 0x0000001400b87308 */ /* 0x000ea20000002400 */
[----:B------:R-:W-:Y:S01]  /*11f20*/  BAR.SYNC.DEFER_BLOCKING 0x0 ;  /* 0x0000000000007b1d */ /* 0x000fe20000010000 */
[----:B------:R-:W-:Y:S01]  /*11f30*/  FMUL.FTZ R25, R25, c[0x0][0x2ec] ;  /* 0x0000bb0019197a20 */ /* 0x000fe20000410000 */
[-C--:B-1----:R-:W-:Y:S05]  /*11f40*/  HMMA.16816.F32 R36, R176, R8.reuse, R36 ;  /* 0x00000008b024723c */ /* 0x082fea0000001824 */
[----:B------:R-:W-:Y:S02]  /*11f50*/  FMUL.FTZ R26, R26, c[0x0][0x2ec] ;  /* 0x0000bb001a1a7a20 */ /* 0x000fe40000410000 */
        /* <DEDUP_REMOVED lines=11> */
[----:B------:R-:W1:Y:S03]  /*12010*/  MUFU.TANH R198, R26 ;  /* 0x0000001a00c67308 */ /* 0x000e660000002400 */
[----:B------:R-:W-:Y:S02]  /*12020*/  FMUL.FTZ R34, R34, c[0x0][0x2ec] ;  /* 0x0000bb0022227a20 */ /* 0x000fe40000410000 */
[----:B------:R-:W-:Y:S02]  /*12030*/  FMUL.FTZ R35, R35, c[0x0][0x2ec] ;  /* 0x0000bb0023237a20 */ /* 0x000fe40000410000 */
[-C--:B--2---:R-:W-:Y:S03]  /*12040*/  HMMA.16816.F32 R52, R176, R4.reuse, R52 ;  /* 0x00000004b034723c */ /* 0x084fe60000001834 */
[----:B------:R-:W2:Y:S01]  /*12050*/  MUFU.TANH R190, R28 ;  /* 0x0000001c00be7308 */ /* 0x000ea20000002400 */
[----:B------:R-:W-:Y:S02]  /*12060*/  FMUL.FTZ R36, R36, c[0x0][0x2ec] ;  /* 0x0000bb0024247a20 */ /* 0x000fe40000410000 */
[----:B------:R-:W-:Y:S02]  /*12070*/  FMUL.FTZ R37, R37, c[0x0][0x2ec] ;  /* 0x0000bb0025257a20 */ /* 0x000fe40000410000 */
[C---:B------:R-:W-:Y:S04]  /*12080*/  HMMA.16816.F32 R56, R108.reuse, R4, R56 ;  /* 0x000000046c38723c */ /* 0x040fe80000001838 */
[----:B------:R-:W-:Y:S01]  /*12090*/  FMUL.FTZ R38, R38, c[0x0][0x2ec] ;  /* 0x0000bb0026267a20 */ /* 0x000fe20000410000 */
[----:B------:R-:W1:Y:S01]  /*120a0*/  MUFU.TANH R189, R29 ;  /* 0x0000001d00bd7308 */ /* 0x000e620000002400 */
        /* <DEDUP_REMOVED lines=9> */
[----:B------:R2:W2:Y:S03]  /*12140*/  MUFU.TANH R199, R31 ;  /* 0x0000001f00c77308 */ /* 0x0004a60000002400 */
[----:B------:R-:W-:Y:S02]  /*12150*/  FMUL.FTZ R57, R57, c[0x0][0x2ec] ;  /* 0x0000bb0039397a20 */ /* 0x000fe40000410000 */
[----:B------:R-:W-:Y:S02]  /*12160*/  FMUL.FTZ R21, R21, c[0x0][0x2ec] ;  /* 0x0000bb0015157a20 */ /* 0x000fe40000410000 */
        /* <DEDUP_REMOVED lines=17> */
[----:B---3--:R-:W-:Y:S02]  /*12280*/  FMUL.FTZ R32, R54, c[0x0][0x2ec] ;  /* 0x0000bb0036207a20 */ /* 0x008fe40000410000 */
[----:B------:R-:W-:Y:S02]  /*12290*/  FMUL.FTZ R44, R44, c[0x0][0x2ec] ;  /* 0x0000bb002c2c7a20 */ /* 0x000fe40000410000 */
[----:B------:R-:W-:Y:S01]  /*122a0*/  FMUL.FTZ R45, R45, c[0x0][0x2ec] ;  /* 0x0000bb002d2d7a20 */ /* 0x000fe20000410000 */
[----:B------:R3:W3:Y:S01]  /*122b0*/  MUFU.TANH R102, R35 ;  /* 0x0000002300667308 */ /* 0x0006e20000002400 */
[----:B------:R-:W-:Y:S02]  /*122c0*/  FMUL.FTZ R58, R58, c[0x0][0x2ec] ;  /* 0x0000bb003a3a7a20 */ /* 0x000fe40000410000 */
[----:B------:R-:W-:Y:S02]  /*122d0*/  FMUL.FTZ R59, R59, c[0x0][0x2ec] ;  /* 0x0000bb003b3b7a20 */ /* 0x000fe40000410000 */
[----:B-1----:R-:W-:Y:S05]  /*122e0*/  FMUL.FTZ R33, R53, c[0x0][0x2ec] ;  /* 0x0000bb0035217a20 */ /* 0x002fea0000410000 */
[----:B------:R1:W1:Y:S01]  /*122f0*/  MUFU.TANH R23, R36 ;  /* 0x0000002400177308 */ /* 0x0002620000002400 */
[----:B--2---:R-:W-:Y:S09]  /*12300*/  FMUL.FTZ R34, R52, c[0x0][0x2ec] ;  /* 0x0000bb0034227a20 */ /* 0x004ff20000410000 */
[----:B------:R2:W2:Y:S01]  /*12310*/  MUFU.TANH R25, R37 ;  /* 0x0000002500197308 */ /* 0x0004a20000002400 */
[----:B---3--:R-:W-:Y:S09]  /*12320*/  FMUL.FTZ R35, R51, c[0x0][0x2ec] ;  /* 0x0000bb0033237a20 */ /* 0x008ff20000410000 */
[----:B------:R3:W3:Y:S01]  /*12330*/  MUFU.TANH R101, R38 ;  /* 0x0000002600657308 */ /* 0x0006e20000002400 */
[----:B-1----:R-:W-:Y:S09]  /*12340*/  FMUL.FTZ R36, R50, c[0x0][0x2ec] ;  /* 0x0000bb0032247a20 */ /* 0x002ff20000410000 */
[----:B------:R1:W1:Y:S01]  /*12350*/  MUFU.TANH R191, R17 ;  /* 0x0000001100bf7308 */ /* 0x0002620000002400 */
[----:B--2---:R-:W-:Y:S09]  /*12360*/  FMUL.FTZ R37, R49, c[0x0][0x2ec] ;  /* 0x0000bb0031257a20 */ /* 0x004ff20000410000 */
[----:B------:R2:W1:Y:S01]  /*12370*/  MUFU.TANH R195, R18 ;  /* 0x0000001200c37308 */ /* 0x0004620000002400 */
[----:B---3--:R-:W-:Y:S09]  /*12380*/  FMUL.FTZ R38, R48, c[0x0][0x2ec] ;  /* 0x0000bb0030267a20 */ /* 0x008ff20000410000 */
[----:B------:R2:W3:Y:S10]  /*12390*/  MUFU.TANH R192, R19 ;  /* 0x0000001300c07308 */ /* 0x0004f40000002400 */
[----:B------:R2:W1:Y:S10]  /*123a0*/  MUFU.TANH R105, R21 ;  /* 0x0000001500697308 */ /* 0x0004740000002400 */
[----:B------:R2:W1:Y:S10]  /*123b0*/  MUFU.TANH R186, R22 ;  /* 0x0000001600ba7308 */ /* 0x0004740000002400 */
[----:B------:R2:W1:Y:S10]  /*123c0*/  MUFU.TANH R188, R24 ;  /* 0x0000001800bc7308 */ /* 0x0004740000002400 */
[----:B------:R2:W1:Y:S10]  /*123d0*/  MUFU.TANH R200, R27 ;  /* 0x0000001b00c87308 */ /* 0x0004740000002400 */
        /* <DEDUP_REMOVED lines=30> */
.L_x_881:
[----:B------:R-:W2:Y:S08]  /*125c0*/  S2R R0, SR_TID.X ;  /* 0x0000000000007919 */ /* 0x000eb00000002100 */
[----:B------:R-:W-:Y:S01]  /*125d0*/  LDSM.16.MT88.4 R52, [R220+0xa000] ;  /* 0x00a00000dc34783b */ /* 0x000fe20000004200 */
[----:B--2---:R-:W-:Y:S05]  /*125e0*/  IMAD.SHL.U32 R0, R0, 0x2, RZ ;  /* 0x0000000200007824 */ /* 0x004fea00078e00ff */
[----:B------:R-:W-:Y:S05]  /*125f0*/  LOP3.LUT R0, R0, 0x6, RZ, 0xc0, !PT ;  /* 0x0000000600007812 */ /* 0x000fea00078ec0ff */
[----:B------:R-:W-:Y:S05]  /*12600*/  IMAD R0, R235, 0x40, R0 ;  /* 0x00000040eb007824 */ /* 0x000fea00078e0200 */
[C---:B------:R-:W-:Y:S02]  /*12610*/  ISETP.GE.AND P0, PT, R0.reuse, R229, PT ;  /* 0x000000e50000720c */ /* 0x040fe40003f06270 */
[C---:B------:R-:W-:Y:S02]  /*12620*/  ISETP.GE.AND P2, PT, R0.reuse, R230, PT ;  /* 0x000000e60000720c */ /* 0x040fe40003f46270 */
[C---:B-1----:R-:W-:Y:S02]  /*12630*/  IADD3 R14, R0.reuse, 0x1, RZ ;  /* 0x00000001000e7810 */ /* 0x042fe40007ffe0ff */
[C---:B------:R-:W-:Y:S02]  /*12640*/  IADD3 R13, R0.reuse, 0x8, RZ ;  /* 0x00000008000d7810 */ /* 0x040fe40007ffe0ff */
[C---:B------:R-:W-:Y:S02]  /*12650*/  ISETP.GE.OR P0, PT, R0.reuse, R233, !P0 ;  /* 0x000000e90000720c */ /* 0x040fe40004706670 */
[----:B------:R-:W-:Y:S02]  /*12660*/  ISETP.GE.OR P2, PT, R0, R234, !P2 ;  /* 0x000000ea0000720c */ /* 0x000fe40005746670 */
[----:B------:R-:W-:Y:S02]  /*12670*/  FSEL R19, R205, -INF , !P0 ;  /* 0xff800000cd137808 */ /* 0x000fe40004000000 */
[----:B------:R-:W-:Y:S02]  /*12680*/  FSEL R17, R206, -INF , !P2 ;  /* 0xff800000ce117808 */ /* 0x000fe40005000000 */
[CC--:B------:R-:W-:Y:S02]  /*12690*/  ISETP.GE.AND P0, PT, R13.reuse, R230.reuse, PT ;  /* 0x000000e60d00720c */ /* 0x0c0fe40003f06270 */
[----:B------:R-:W-:Y:S02]  /*126a0*/  ISETP.GE.AND P2, PT, R14, R230, PT ;  /* 0x000000e60e00720c */ /* 0x000fe40003f46270 */
[-C--:B------:R-:W-:Y:S02]  /*126b0*/  ISETP.GE.OR P0, PT, R13, R234.reuse, !P0 ;  /* 0x000000ea0d00720c */ /* 0x080fe40004706670 */
[C---:B------:R-:W-:Y:S02]  /*126c0*/  IADD3 R10, R0.reuse, 0x11, RZ ;  /* 0x00000011000a7810 */ /* 0x040fe40007ffe0ff */
[----:B------:R-:W-:Y:S02]  /*126d0*/  IADD3 R9, R0, 0x18, RZ ;  /* 0x0000001800097810 */ /* 0x000fe40007ffe0ff */
[----:B------:R-:W-:Y:S02]  /*126e0*/  ISETP.GE.OR P2, PT, R14, R234, !P2 ;  /* 0x000000ea0e00720c */ /* 0x000fe40005746670 */
[----:B------:R-:W-:Y:S02]  /*126f0*/  FSEL R21, R196, -INF , !P0 ;  /* 0xff800000c4157808 */ /* 0x000fe40004000000 */
[----:B------:R-:W-:Y:S02]  /*12700*/  FSEL R18, R207, -INF , !P2 ;  /* 0xff800000cf127808 */ /* 0x000fe40005000000 */
[-C--:B------:R-:W-:Y:S02]  /*12710*/  ISETP.GE.AND P2, PT, R10, R230.reuse, PT ;  /* 0x000000e60a00720c */ /* 0x080fe40003f46270 */
[C---:B------:R-:W-:Y:S02]  /*12720*/  ISETP.GE.AND P0, PT, R9.reuse, R230, PT ;  /* 0x000000e60900720c */ /* 0x040fe40003f06270 */
[C---:B------:R-:W-:Y:S02]  /*12730*/  ISETP.GE.AND P1, PT, R0.reuse, R228, PT ;  /* 0x000000e40000720c */ /* 0x040fe40003f26270 */
[----:B------:R-:W-:Y:S02]  /*12740*/  IADD3 R12, R0, 0x9, RZ ;  /* 0x00000009000c7810 */ /* 0x000fe40007ffe0ff */
[-C--:B------:R-:W-:Y:S02]  /*12750*/  ISETP.GE.OR P2, PT, R10, R234.reuse, !P2 ;  /* 0x000000ea0a00720c */ /* 0x080fe40005746670 */
[----:B------:R-:W-:Y:S02]  /*12760*/  ISETP.GE.OR P0, PT, R9, R234, !P0 ;  /* 0x000000ea0900720c */ /* 0x000fe40004706670 */
[C---:B------:R-:W-:Y:S02]  /*12770*/  IADD3 R7, R0.reuse, 0x20, RZ ;  /* 0x0000002000077810 */ /* 0x040fe40007ffe0ff */
[----:B------:R-:W-:Y:S02]  /*12780*/  ISETP.GE.OR P1, PT, R0, R232, !P1 ;  /* 0x000000e80000720c */ /* 0x000fe40004f26670 */
[----:B------:R-:W-:Y:S02]  /*12790*/  FSEL R41, R105, -INF , !P2 ;  /* 0xff80000069297808 */ /* 0x000fe40005000000 */
[----:B------:R-:W-:Y:S02]  /*127a0*/  FSEL R24, R204, -INF , !P1 ;  /* 0xff800000cc187808 */ /* 0x000fe40004800000 */
[-C--:B------:R-:W-:Y:S02]  /*127b0*/  ISETP.GE.AND P1, PT, R12, R230.reuse, PT ;  /* 0x000000e60c00720c */ /* 0x080fe40003f26270 */
[----:B------:R-:W-:Y:S02]  /*127c0*/  FSEL R58, R104, -INF , !P0 ;  /* 0xff800000683a7808 */ /* 0x000fe40004000000 */
[----:B------:R-:W-:Y:S02]  /*127d0*/  ISETP.GE.AND P0, PT, R13, R229, PT ;  /* 0x000000e50d00720c */ /* 0x000fe40003f06270 */
[----:B------:R-:W-:Y:S02]  /*127e0*/  ISETP.GE.AND P2, PT, R7, R230, PT ;  /* 0x000000e60700720c */ /* 0x000fe40003f46270 */
[----:B------:R-:W-:Y:S02]  /*127f0*/  ISETP.GE.AND P3, PT, R0, R227, PT ;  /* 0x000000e30000720c */ /* 0x000fe40003f66270 */
[-C--:B------:R-:W-:Y:S02]  /*12800*/  ISETP.GE.OR P1, PT, R12, R234.reuse, !P1 ;  /* 0x000000ea0c00720c */ /* 0x080fe40004f26670 */
[----:B------:R-:W-:Y:S02]  /*12810*/  ISETP.GE.OR P0, PT, R13, R233, !P0 ;  /* 0x000000e90d00720c */ /* 0x000fe40004706670 */
[C---:B------:R-:W-:Y:S02]  /*12820*/  IADD3 R11, R0.reuse, 0x10, RZ ;  /* 0x00000010000b7810 */ /* 0x040fe40007ffe0ff */
[C---:B------:R-:W-:Y:S02]  /*12830*/  IADD3 R8, R0.reuse, 0x19, RZ ;  /* 0x0000001900087810 */ /* 0x040fe40007ffe0ff */
[C---:B------:R-:W-:Y:S02]  /*12840*/  IADD3 R5, R0.reuse, 0x28, RZ ;  /* 0x0000002800057810 */ /* 0x040fe40007ffe0ff */
[----:B------:R-:W-:Y:S02]  /*12850*/  ISETP.GE.OR P2, PT, R7, R234, !P2 ;  /* 0x000000ea0700720c */ /* 0x000fe40005746670 */
[----:B------:R-:W-:Y:S02]  /*12860*/  ISETP.GE.OR P3, PT, R0, R231, !P3 ;  /* 0x000000e70000720c */ /* 0x000fe40005f66670 */
[----:B------:R-:W-:Y:S02]  /*12870*/  FSEL R22, R191, -INF , !P1 ;  /* 0xff800000bf167808 */ /* 0x000fe40004800000 */
[----:B------:R-:W-:Y:S02]  /*12880*/  FSEL R27, R201, -INF , !P3 ;  /* 0xff800000c91b7808 */ /* 0x000fe40005800000 */
[----:B------:R-:W-:Y:S02]  /*12890*/  FSEL R201, R23, -INF , !P2 ;  /* 0xff80000017c97808 */ /* 0x000fe40005000000 */
[----:B------:R-:W-:Y:S02]  /*128a0*/  FSEL R23, R195, -INF , !P0 ;  /* 0xff800000c3177808 */ /* 0x000fe40004000000 */
[-C--:B------:R-:W-:Y:S02]  /*128b0*/  ISETP.GE.AND P1, PT, R8, R230.reuse, PT ;  /* 0x000000e60800720c */ /* 0x080fe40003f26270 */
[----:B------:R-:W-:Y:S02]  /*128c0*/  ISETP.GE.AND P2, PT, R5, R230, PT ;  /* 0x000000e60500720c */ /* 0x000fe40003f46270 */
[----:B------:R-:W-:Y:S02]  /*128d0*/  ISETP.GE.AND P0, PT, R11, R229, PT ;  /* 0x000000e50b00720c */ /* 0x000fe40003f06270 */
[-C--:B------:R-:W-:Y:S02]  /*128e0*/  ISETP.GE.OR P2, PT, R5, R234.reuse, !P2 ;  /* 0x000000ea0500720c */ /* 0x080fe40005746670 */
[----:B------:R-:W-:Y:S02]  /*128f0*/  IADD3 R6, R0, 0x21, RZ ;  /* 0x0000002100067810 */ /* 0x000fe40007ffe0ff */
[----:B------:R-:W-:Y:S02]  /*12900*/  ISETP.GE.OR P1, PT, R8, R234, !P1 ;  /* 0x000000ea0800720c */ /* 0x000fe40004f26670 */
[C---:B------:R-:W-:Y:S02]  /*12910*/  ISETP.GE.OR P0, PT, R11.reuse, R233, !P0 ;  /* 0x000000e90b00720c */ /* 0x040fe40004706670 */
[----:B------:R-:W-:Y:S02]  /*12920*/  IADD3 R2, R0, 0x30, RZ ;  /* 0x0000003000027810 */ /* 0x000fe40007ffe0ff */
[----:B------:R-:W-:Y:S02]  /*12930*/  FSEL R207, R38, -INF , !P2 ;  /* 0xff80000026cf7808 */ /* 0x000fe40005000000 */
[----:B------:R-:W-:Y:S02]  /*12940*/  FSEL R59, R20, -INF , !P1 ;  /* 0xff800000143b7808 */ /* 0x000fe40004800000 */
[-C--:B------:R-:W-:Y:S02]  /*12950*/  ISETP.GE.AND P3, PT, R11, R230.reuse, PT ;  /* 0x000000e60b00720c */ /* 0x080fe40003f66270 */
[----:B------:R-:W-:Y:S02]  /*12960*/  FSEL R44, R186, -INF , !P0 ;  /* 0xff800000ba2c7808 */ /* 0x000fe40004000000 */
[----:B------:R-:W-:Y:S02]  /*12970*/  ISETP.GE.AND P0, PT, R9, R229, PT ;  /* 0x000000e50900720c */ /* 0x000fe40003f06270 */
[-C--:B------:R-:W-:Y:S02]  /*12980*/  ISETP.GE.AND P1, PT, R6, R230.reuse, PT ;  /* 0x000000e60600720c */ /* 0x080fe40003f26270 */
[----:B------:R-:W-:Y:S02]  /*12990*/  ISETP.GE.AND P2, PT, R2, R230, PT ;  /* 0x000000e60200720c */ /* 0x000fe40003f46270 */
[C---:B------:R-:W-:Y:S02]  /*129a0*/  IADD3 R4, R0.reuse, 0x29, RZ ;  /* 0x0000002900047810 */ /* 0x040fe40007ffe0ff */
[----:B------:R-:W-:Y:S02]  /*129b0*/  IADD3 R15, R0, 0x38, RZ ;  /* 0x00000038000f7810 */ /* 0x000fe40007ffe0ff */
[-C--:B------:R-:W-:Y:S02]  /*129c0*/  ISETP.GE.OR P3, PT, R11, R234.reuse, !P3 ;  /* 0x000000ea0b00720c */ /* 0x080fe40005f66670 */
[-C--:B------:R-:W-:Y:S02]  /*129d0*/  ISETP.GE.OR P2, PT, R2, R234.reuse, !P2 ;  /* 0x000000ea0200720c */ /* 0x080fe40005746670 */
[----:B------:R-:W-:Y:S02]  /*129e0*/  ISETP.GE.OR P0, PT, R9, R233, !P0 ;  /* 0x000000e90900720c */ /* 0x000fe40004706670 */
[----:B------:R-:W-:Y:S02]  /*129f0*/  ISETP.GE.OR P1, PT, R6, R234, !P1 ;  /* 0x000000ea0600720c */ /* 0x000fe40004f26670 */
[----:B------:R-:W-:Y:S02]  /*12a00*/  FSEL R49, R34, -INF , !P2 ;  /* 0xff80000022317808 */ /* 0x000fe40005000000 */
[----:B------:R-:W-:Y:S02]  /*12a10*/  FSEL R64, R103, -INF , !P0 ;  /* 0xff80000067407808 */ /* 0x000fe40004000000 */
[----:B------:R-:W-:Y:S02]  /*12a20*/  FSEL R40, R184, -INF , !P3 ;  /* 0xff800000b8287808 */ /* 0x000fe40005800000 */
[-C--:B------:R-:W-:Y:S02]  /*12a30*/  ISETP.GE.AND P3, PT, R14, R229.reuse, PT ;  /* 0x000000e50e00720c */ /* 0x080fe40003f66270 */
[-C--:B------:R-:W-:Y:S02]  /*12a40*/  ISETP.GE.AND P2, PT, R15, R230.reuse, PT ;  /* 0x000000e60f00720c */ /* 0x080fe40003f46270 */
[----:B------:R-:W-:Y:S02]  /*12a50*/  FSEL R206, R25, -INF , !P1 ;  /* 0xff80000019ce7808 */ /* 0x000fe40004800000 */
[----:B------:R-:W-:Y:S02]  /*12a60*/  ISETP.GE.AND P1, PT, R4, R230, PT ;  /* 0x000000e60400720c */ /* 0x000fe40003f26270 */
[----:B------:R-:W-:Y:S02]  /*12a70*/  ISETP.GE.AND P0, PT, R7, R229, PT ;  /* 0x000000e50700720c */ /* 0x000fe40003f06270 */
[----:B------:R-:W-:Y:S02]  /*12a80*/  IADD3 R16, R0, 0x31, RZ ;  /* 0x0000003100107810 */ /* 0x000fe40007ffe0ff */
[-C--:B------:R-:W-:Y:S02]  /*12a90*/  ISETP.GE.OR P3, PT, R14, R233.reuse, !P3 ;  /* 0x000000e90e00720c */ /* 0x080fe40005f66670 */
[-C--:B------:R-:W-:Y:S02]  /*12aa0*/  ISETP.GE.OR P1, PT, R4, R234.reuse, !P1 ;  /* 0x000000ea0400720c */ /* 0x080fe40004f26670 */
[----:B------:R-:W-:Y:S02]  /*12ab0*/  ISETP.GE.OR P2, PT, R15, R234, !P2 ;  /* 0x000000ea0f00720c */ /* 0x000fe40005746670 */
[----:B------:R-:W-:Y:S02]  /*12ac0*/  ISETP.GE.OR P0, PT, R7, R233, !P0 ;  /* 0x000000e90700720c */ /* 0x000fe40004706670 */
[----:B------:R-:W-:Y:S02]  /*12ad0*/  FSEL R20, R208, -INF , !P3 ;  /* 0xff800000d0147808 */ /* 0x000fe40005800000 */
[----:B------:R-:W-:Y:S02]  /*12ae0*/  FSEL R208, R37, -INF , !P1 ;  /* 0xff80000025d07808 */ /* 0x000fe40004800000 */
[----:B------:R-:W-:Y:S02]  /*12af0*/  ISETP.GE.AND P1, PT, R16, R230, PT ;  /* 0x000000e61000720c */ /* 0x000fe40003f26270 */
[----:B------:R-:W-:Y:S02]  /*12b00*/  FSEL R48, R30, -INF , !P2 ;  /* 0xff8000001e307808 */ /* 0x000fe40005000000 */
[-C--:B------:R-:W-:Y:S02]  /*12b10*/  ISETP.GE.AND P2, PT, R5, R229.reuse, PT ;  /* 0x000000e50500720c */ /* 0x080fe40003f46270 */
[----:B------:R-:W-:Y:S02]  /*12b20*/  FSEL R204, R101, -INF , !P0 ;  /* 0xff80000065cc7808 */ /* 0x000fe40004000000 */
[-C--:B------:R-:W-:Y:S02]  /*12b30*/  ISETP.GE.AND P0, PT, R4, R229.reuse, PT ;  /* 0x000000e50400720c */ /* 0x080fe40003f06270 */
[----:B------:R-:W-:Y:S02]  /*12b40*/  ISETP.GE.AND P3, PT, R12, R229, PT ;  /* 0x000000e50c00720c */ /* 0x000fe40003f66270 */
[----:B------:R-:W-:Y:S02]  /*12b50*/  ISETP.GE.OR P1, PT, R16, R234, !P1 ;  /* 0x000000ea1000720c */ /* 0x000fe40004f26670 */
[-C--:B------:R-:W-:Y:S02]  /*12b60*/  ISETP.GE.OR P2, PT, R5, R233.reuse, !P2 ;  /* 0x000000e90500720c */ /* 0x080fe40005746670 */
[-C--:B------:R-:W-:Y:S02]  /*12b70*/  ISETP.GE.OR P0, PT, R4, R233.reuse, !P0 ;  /* 0x000000e90400720c */ /* 0x080fe40004706670 */
[----:B------:R-:W-:Y:S02]  /*12b80*/  IADD3 R0, R0, 0x39, RZ ;  /* 0x0000003900007810 */ /* 0x000fe40007ffe0ff */
[----:B------:R-:W-:Y:S02]  /*12b90*/  ISETP.GE.OR P3, PT, R12, R233, !P3 ;  /* 0x000000e90c00720c */ /* 0x000fe40005f66670 */
[----:B------:R-:W-:Y:S02]  /*12ba0*/  FSEL R218, R36, -INF , !P2 ;  /* 0xff80000024da7808 */ /* 0x000fe40005000000 */
[----:B------:R-:W-:Y:S02]  /*12bb0*/  FSEL R66, R33, -INF , !P1 ;  /* 0xff80000021427808 */ /* 0x000fe40004800000 */
[----:B------:R-:W-:Y:S02]  /*12bc0*/  ISETP.GE.AND P1, PT, R0, R230, PT ;  /* 0x000000e60000720c */ /* 0x000fe40003f26270 */
[C---:B------:R-:W-:Y:S02]  /*12bd0*/  ISETP.GE.AND P2, PT, R14.reuse, R228, PT ;  /* 0x000000e40e00720c */ /* 0x040fe40003f46270 */
[----:B------:R-:W-:Y:S02]  /*12be0*/  FSEL R236, R35, -INF , !P0 ;  /* 0xff80000023ec7808 */ /* 0x000fe40004000000 */
[----:B------:R-:W-:Y:S02]  /*12bf0*/  ISETP.GE.AND P0, PT, R14, R227, PT ;  /* 0x000000e30e00720c */ /* 0x000fe40003f06270 */
[----:B------:R-:W-:Y:S02]  /*12c00*/  FSEL R25, R192, -INF , !P3 ;  /* 0xff800000c0197808 */ /* 0x000fe40005800000 */
[----:B------:R-:W-:Y:S02]  /*12c10*/  ISETP.GE.AND P3, PT, R10, R229, PT ;  /* 0x000000e50a00720c */ /* 0x000fe40003f66270 */
[----:B------:R-:W-:Y:S02]  /*12c20*/  ISETP.GE.OR P1, PT, R0, R234, !P1 ;  /* 0x000000ea0000720c */ /* 0x000fe40004f26670 */
[C---:B------:R-:W-:Y:S02]  /*12c30*/  ISETP.GE.OR P2, PT, R14.reuse, R232, !P2 ;  /* 0x000000e80e00720c */ /* 0x040fe40005746670 */
[----:B------:R-:W-:Y:S02]  /*12c40*/  ISETP.GE.OR P0, PT, R14, R231, !P0 ;  /* 0x000000e70e00720c */ /* 0x000fe40004706670 */
[----:B------:R-:W-:Y:S02]  /*12c50*/  FMNMX.FTZ R14, R17, R3, !PT ;  /* 0x00000003110e7209 */ /* 0x000fe40007810000 */
[----:B------:R-:W-:Y:S02]  /*12c60*/  ISETP.GE.OR P3, PT, R10, R233, !P3 ;  /* 0x000000e90a00720c */ /* 0x000fe40005f66670 */
[----:B------:R-:W-:Y:S02]  /*12c70*/  FMNMX.FTZ R14, R18, R14, !PT ;  /* 0x0000000e120e7209 */ /* 0x000fe40007810000 */
[----:B------:R-:W-:Y:S02]  /*12c80*/  FSEL R214, R26, -INF , !P1 ;  /* 0xff8000001ad67808 */ /* 0x000fe40004800000 */
[----:B------:R-:W-:Y:S02]  /*12c90*/  FSEL R26, R209, -INF , !P2 ;  /* 0xff800000d11a7808 */ /* 0x000fe40005000000 */
[-C--:B------:R-:W-:Y:S02]  /*12ca0*/  ISETP.GE.AND P2, PT, R0, R229.reuse, PT ;  /* 0x000000e50000720c */ /* 0x080fe40003f46270 */
[-C--:B------:R-:W-:Y:S02]  /*12cb0*/  ISETP.GE.AND P1, PT, R2, R229.reuse, PT ;  /* 0x000000e50200720c */ /* 0x080fe40003f26270 */
[----:B------:R-:W-:Y:S02]  /*12cc0*/  FSEL R45, R185, -INF , !P3 ;  /* 0xff800000b92d7808 */ /* 0x000fe40005800000 */
[----:B------:R-:W-:Y:S02]  /*12cd0*/  ISETP.GE.AND P3, PT, R8, R229, PT ;  /* 0x000000e50800720c */ /* 0x000fe40003f66270 */
[----:B------:R-:W-:Y:S02]  /*12ce0*/  FMNMX.FTZ R14, R21, R14, !PT ;  /* 0x0000000e150e7209 */ /* 0x000fe40007810000 */
[-C--:B------:R-:W-:Y:S02]  /*12cf0*/  ISETP.GE.OR P2, PT, R0, R233.reuse, !P2 ;  /* 0x000000e90000720c */ /* 0x080fe40005746670 */
[-C--:B------:R-:W-:Y:S02]  /*12d00*/  ISETP.GE.OR P1, PT, R2, R233.reuse, !P1 ;  /* 0x000000e90200720c */ /* 0x080fe40004f26670 */
[----:B------:R-:W-:Y:S02]  /*12d10*/  ISETP.GE.OR P3, PT, R8, R233, !P3 ;  /* 0x000000e90800720c */ /* 0x000fe40005f66670 */
[----:B------:R-:W-:Y:S02]  /*12d20*/  FMNMX.FTZ R14, R22, R14, !PT ;  /* 0x0000000e160e7209 */ /* 0x000fe40007810000 */
[----:B------:R-:W-:Y:S02]  /*12d30*/  FSEL R50, R29, -INF , !P2 ;  /* 0xff8000001d327808 */ /* 0x000fe40005000000 */
[----:B------:R-:W-:Y:S02]  /*12d40*/  ISETP.GE.AND P2, PT, R10, R228, PT ;  /* 0x000000e40a00720c */ /* 0x000fe40003f46270 */
[----:B------:R-:W-:Y:S02]  /*12d50*/  FSEL R32, R32, -INF , !P1 ;  /* 0xff80000020207808 */ /* 0x000fe40004800000 */
[CC--:B------:R-:W-:Y:S02]  /*12d60*/  ISETP.GE.AND P1, PT, R15.reuse, R229.reuse, PT ;  /* 0x000000e50f00720c */ /* 0x0c0fe40003f26270 */
[----:B------:R-:W-:Y:S01]  /*12d70*/  FSEL R65, R102, -INF , !P3 ;  /* 0xff80000066417808 */ /* 0x000fe20005800000 */
[----:B------:R-:W-:Y:S01]  /*12d80*/  IMAD.MOV.U32 R209, RZ, RZ, R32 ;  /* 0x000000ffffd17224 */ /* 0x000fe200078e0020 */
[----:B------:R-:W-:Y:S02]  /*12d90*/  ISETP.GE.AND P3, PT, R6, R229, PT ;  /* 0x000000e50600720c */ /* 0x000fe40003f66270 */
[-C--:B------:R-:W-:Y:S02]  /*12da0*/  ISETP.GE.OR P1, PT, R15, R233.reuse, !P1 ;  /* 0x000000e90f00720c */ /* 0x080fe40004f26670 */
[----:B------:R-:W-:Y:S02]  /*12db0*/  ISETP.GE.OR P2, PT, R10, R232, !P2 ;  /* 0x000000e80a00720c */ /* 0x000fe40005746670 */
[----:B------:R-:W-:Y:S02]  /*12dc0*/  FMNMX.FTZ R14, R40, R14, !PT ;  /* 0x0000000e280e7209 */ /* 0x000fe40007810000 */
[----:B------:R-:W-:Y:S02]  /*12dd0*/  ISETP.GE.OR P3, PT, R6, R233, !P3 ;  /* 0x000000e90600720c */ /* 0x000fe40005f66670 */
[----:B------:R-:W-:Y:S02]  /*12de0*/  FSEL R30, R28, -INF , !P1 ;  /* 0xff8000001c1e7808 */ /* 0x000fe40004800000 */
[----:B------:R-:W-:Y:S02]  /*12df0*/  FSEL R186, R187, -INF , !P2 ;  /* 0xff800000bbba7808 */ /* 0x000fe40005000000 */
[----:B------:R-:W-:Y:S02]  /*12e00*/  FMNMX.FTZ R14, R41, R14, !PT ;  /* 0x0000000e290e7209 */ /* 0x000fe40007810000 */
[C---:B------:R-:W-:Y:S02]  /*12e10*/  ISETP.GE.AND P1, PT, R12.reuse, R228, PT ;  /* 0x000000e40c00720c */ /* 0x040fe40003f26270 */
[----:B------:R-:W-:Y:S02]  /*12e20*/  ISETP.GE.AND P2, PT, R12, R227, PT ;  /* 0x000000e30c00720c */ /* 0x000fe40003f46270 */
[----:B------:R-:W-:Y:S02]  /*12e30*/  FSEL R205, R39, -INF , !P3 ;  /* 0xff80000027cd7808 */ /* 0x000fe40005800000 */
[----:B------:R-:W-:Y:S01]  /*12e40*/  ISETP.GE.AND P3, PT, R16, R229, PT ;  /* 0x000000e51000720c */ /* 0x000fe20003f66270 */
[----:B------:R-:W-:Y:S01]  /*12e50*/  LDSM.16.MT88.4 R36, [R222+0x9000] ;  /* 0x00900000de24783b */ /* 0x000fe20000004200 */
        /* <DEDUP_REMOVED lines=11> */
[-C--:B------:R-:W-:Y:S02]  /*12f10*/  ISETP.GE.AND P1, PT, R9, R228.reuse, PT ;  /* 0x000000e40900720c */ /* 0x080fe40003f26270 */
[----:B------:R-:W-:Y:S02]  /*12f20*/  FSEL R28, R202, -INF , !P3 ;  /* 0xff800000ca1c7808 */ /* 0x000fe40005800000 */
[----:B------:R-:W-:Y:S02]  /*12f30*/  ISETP.GE.AND P3, PT, R11, R228, PT ;  /* 0x000000e40b00720c */ /* 0x000fe40003f66270 */
[----:B------:R-:W-:Y:S02]  /*12f40*/  FMNMX.FTZ R104, R207, R104, !PT ;  /* 0x00000068cf687209 */ /* 0x000fe40007810000 */
[-C--:B------:R-:W-:Y:S02]  /*12f50*/  ISETP.GE.OR P1, PT, R9, R232.reuse, !P1 ;  /* 0x000000e80900720c */ /* 0x080fe40004f26670 */
[----:B------:R-:W-:Y:S02]  /*12f60*/  ISETP.GE.OR P3, PT, R11, R232, !P3 ;  /* 0x000000e80b00720c */ /* 0x000fe40005f66670 */
[----:B------:R-:W-:Y:S02]  /*12f70*/  FMNMX.FTZ R104, R208, R104, !PT ;  /* 0x00000068d0687209 */ /* 0x000fe40007810000 */
[----:B------:R-:W-:Y:S02]  /*12f80*/  FSEL R190, R190, -INF , !P1 ;  /* 0xff800000bebe7808 */ /* 0x000fe40004800000 */
[----:B------:R-:W-:Y:S02]  /*12f90*/  ISETP.GE.AND P1, PT, R8, R228, PT ;  /* 0x000000e40800720c */ /* 0x000fe40003f26270 */
[----:B------:R-:W-:Y:S02]  /*12fa0*/  FSEL R185, R188, -INF , !P3 ;  /* 0xff800000bcb97808 */ /* 0x000fe40005800000 */
[----:B------:R-:W-:Y:S02]  /*12fb0*/  ISETP.GE.AND P3, PT, R13, R227, PT ;  /* 0x000000e30d00720c */ /* 0x000fe40003f66270 */
[----:B------:R-:W-:Y:S02]  /*12fc0*/  FMNMX.FTZ R104, R49, R104, !PT ;  /* 0x0000006831687209 */ /* 0x000fe40007810000 */
[----:B------:R-:W-:Y:S02]  /*12fd0*/  ISETP.GE.OR P1, PT, R8, R232, !P1 ;  /* 0x000000e80800720c */ /* 0x000fe40004f26670 */
[----:B------:R-:W-:Y:S02]  /*12fe0*/  ISETP.GE.OR P3, PT, R13, R231, !P3 ;  /* 0x000000e70d00720c */ /* 0x000fe40005f66670 */
[----:B------:R-:W-:Y:S01]  /*12ff0*/  FSEL R13, R211, -INF , !P0 ;  /* 0xff800000d30d7808 */ /* 0x000fe20004000000 */
[----:B------:R-:W-:Y:S01]  /*13000*/  IMAD.MOV.U32 R211, RZ, RZ, R30 ;  /* 0x000000ffffd37224 */ /* 0x000fe200078e001e */
[----:B------:R-:W-:Y:S02]  /*13010*/  ISETP.GE.AND P0, PT, R11, R227, PT ;  /* 0x000000e30b00720c */ /* 0x000fe40003f06270 */
[----:B------:R-:W-:Y:S02]  /*13020*/  FMNMX.FTZ R105, R19, R100, !PT ;  /* 0x0000006413697209 */ /* 0x000fe40007810000 */
[----:B------:R-:W-:Y:S02]  /*13030*/  FMNMX.FTZ R104, R66, R104, !PT ;  /* 0x0000006842687209 */ /* 0x000fe40007810000 */
[----:B------:R-:W-:Y:S02]  /*13040*/  FSEL R189, R189, -INF , !P1 ;  /* 0xff800000bdbd7808 */ /* 0x000fe40004800000 */
[----:B------:R-:W-:Y:S02]  /*13050*/  ISETP.GE.AND P1, PT, R7, R228, PT ;  /* 0x000000e40700720c */ /* 0x000fe40003f26270 */
[----:B------:R-:W-:Y:S02]  /*13060*/  ISETP.GE.OR P0, PT, R11, R231, !P0 ;  /* 0x000000e70b00720c */ /* 0x000fe40004706670 */
[----:B------:R-:W-:Y:S02]  /*13070*/  FSEL R11, R210, -INF , !P3 ;  /* 0xff800000d20b7808 */ /* 0x000fe40005800000 */
[----:B------:R-:W-:Y:S02]  /*13080*/  ISETP.GE.AND P3, PT, R10, R227, PT ;  /* 0x000000e30a00720c */ /* 0x000fe40003f66270 */
[----:B------:R-:W-:Y:S02]  /*13090*/  FMNMX.FTZ R105, R20, R105, !PT ;  /* 0x0000006914697209 */ /* 0x000fe40007810000 */
[----:B------:R-:W-:Y:S02]  /*130a0*/  FMNMX.FTZ R104, R48, R104, !PT ;  /* 0x0000006830687209 */ /* 0x000fe40007810000 */
[----:B------:R-:W-:Y:S02]  /*130b0*/  ISETP.GE.OR P1, PT, R7, R232, !P1 ;  /* 0x000000e80700720c */ /* 0x000fe40004f26670 */
[----:B------:R-:W-:Y:S02]  /*130c0*/  ISETP.GE.OR P3, PT, R10, R231, !P3 ;  /* 0x000000e70a00720c */ /* 0x000fe40005f66670 */
[----:B------:R-:W-:Y:S02]  /*130d0*/  FSEL R10, R212, -INF , !P2 ;  /* 0xff800000d40a7808 */ /* 0x000fe40005000000 */
[----:B------:R-:W-:Y:S02]  /*130e0*/  ISETP.GE.AND P2, PT, R9, R227, PT ;  /* 0x000000e30900720c */ /* 0x000fe40003f46270 */
[----:B------:R-:W-:Y:S02]  /*130f0*/  FMNMX.FTZ R105, R23, R105, !PT ;  /* 0x0000006917697209 */ /* 0x000fe40007810000 */
[----:B------:R-:W-:Y:S02]  /*13100*/  FMNMX.FTZ R104, R214, R104, !PT ;  /* 0x00000068d6687209 */ /* 0x000fe40007810000 */
[----:B------:R-:W-:Y:S02]  /*13110*/  FSEL R202, R181, -INF , !P1 ;  /* 0xff800000b5ca7808 */ /* 0x000fe40004800000 */
[C---:B------:R-:W-:Y:S02]  /*13120*/  ISETP.GE.AND P1, PT, R6.reuse, R228, PT ;  /* 0x000000e40600720c */ /* 0x040fe40003f26270 */
[----:B------:R-:W-:Y:S02]  /*13130*/  ISETP.GE.OR P2, PT, R9, R231, !P2 ;  /* 0x000000e70900720c */ /* 0x000fe40005746670 */
[----:B------:R-:W-:Y:S01]  /*13140*/  FMNMX.FTZ R105, R25, R105, !PT ;  /* 0x0000006919697209 */ /* 0x000fe20007810000 */
[----:B------:R-:W1:Y:S01]  /*13150*/  SHFL.BFLY PT, R9, R104, 0x2, 0x1f ;  /* 0x0c401f0068097f89 */ /* 0x000e6200000e0000 */
[----:B------:R-:W-:Y:S02]  /*13160*/  ISETP.GE.OR P1, PT, R6, R232, !P1 ;  /* 0x000000e80600720c */ /* 0x000fe40004f26670 */
[----:B------:R-:W-:Y:S02]  /*13170*/  FMNMX.FTZ R105, R44, R105, !PT ;  /* 0x000000692c697209 */ /* 0x000fe40007810000 */
[----:B------:R-:W-:Y:S02]  /*13180*/  FSEL R203, R183, -INF , !P1 ;  /* 0xff800000b7cb7808 */ /* 0x000fe40004800000 */
[----:B------:R-:W-:Y:S02]  /*13190*/  FSEL R187, R198, -INF , !P0 ;  /* 0xff800000c6bb7808 */ /* 0x000fe40004000000 */
[CC--:B------:R-:W-:Y:S02]  /*131a0*/  ISETP.GE.AND P0, PT, R4.reuse, R228.reuse, PT ;  /* 0x000000e40400720c */ /* 0x0c0fe40003f06270 */
        /* <DEDUP_REMOVED lines=8> */
[----:B------:R-:W-:Y:S02]  /*13230*/  FSEL R200, R180, -INF , !P0 ;  /* 0xff800000b4c87808 */ /* 0x000fe40004000000 */
[----:B------:R-:W-:Y:S02]  /*13240*/  ISETP.GE.AND P0, PT, R2, R228, PT ;  /* 0x000000e40200720c */ /* 0x000fe40003f06270 */
[----:B------:R-:W-:Y:S02]  /*13250*/  FMNMX.FTZ R105, R65, R105, !PT ;  /* 0x0000006941697209 */ /* 0x000fe40007810000 */
[----:B------:R-:W-:Y:S02]  /*13260*/  ISETP.GE.OR P1, PT, R8, R231, !P1 ;  /* 0x000000e70800720c */ /* 0x000fe40004f26670 */
[----:B------:R-:W-:Y:S02]  /*13270*/  ISETP.GE.OR P0, PT, R2, R232, !P0 ;  /* 0x000000e80200720c */ /* 0x000fe40004706670 */
[----:B------:R-:W-:Y:S02]  /*13280*/  FMNMX.FTZ R105, R204, R105, !PT ;  /* 0x00000069cc697209 */ /* 0x000fe40007810000 */
[----:B------:R-:W-:Y:S02]  /*13290*/  FSEL R56, R56, -INF , !P0 ;  /* 0xff80000038387808 */ /* 0x000fe40004000000 */
[----:B------:R-:W-:Y:S02]  /*132a0*/  ISETP.GE.AND P0, PT, R16, R228, PT ;  /* 0x000000e41000720c */ /* 0x000fe40003f06270 */
[----:B------:R-:W-:Y:S02]  /*132b0*/  FSEL R192, R199, -INF , !P1 ;  /* 0xff800000c7c07808 */ /* 0x000fe40004800000 */
[----:B------:R-:W-:Y:S02]  /*132c0*/  ISETP.GE.AND P1, PT, R5, R227, PT ;  /* 0x000000e30500720c */ /* 0x000fe40003f26270 */
[----:B------:R-:W-:Y:S02]  /*132d0*/  FMNMX.FTZ R105, R205, R105, !PT ;  /* 0x00000069cd697209 */ /* 0x000fe40007810000 */
[----:B-1----:R-:W-:Y:S02]  /*132e0*/  FMNMX.FTZ R104, R104, R9, !PT ;  /* 0x0000000968687209 */ /* 0x002fe40007810000 */
[----:B------:R-:W-:Y:S02]  /*132f0*/  ISETP.GE.OR P0, PT, R16, R232, !P0 ;  /* 0x000000e81000720c */ /* 0x000fe40004706670 */
[----:B------:R-:W-:Y:S01]  /*13300*/  ISETP.GE.AND P3, PT, R7, R227, PT ;  /* 0x000000e30700720c */ /* 0x000fe20003f66270 */
[----:B------:R-:W1:Y:S01]  /*13310*/  SHFL.BFLY PT, R8, R104, 0x1, 0x1f ;  /* 0x0c201f0068087f89 */ /* 0x000e6200000e0000 */
[----:B------:R-:W-:Y:S02]  /*13320*/  ISETP.GE.OR P1, PT, R5, R231, !P1 ;  /* 0x000000e70500720c */ /* 0x000fe40004f26670 */
[----:B------:R-:W-:Y:S02]  /*13330*/  FMNMX.FTZ R5, R27, R107, !PT ;  /* 0x0000006b1b057209 */ /* 0x000fe40007810000 */
[----:B------:R-:W-:Y:S02]  /*13340*/  FMNMX.FTZ R105, R218, R105, !PT ;  /* 0x00000069da697209 */ /* 0x000fe40007810000 */
[----:B------:R-:W-:Y:S02]  /*13350*/  FSEL R57, R57, -INF , !P0 ;  /* 0xff80000039397808 */ /* 0x000fe40004000000 */
[----:B------:R-:W-:Y:S02]  /*13360*/  ISETP.GE.AND P0, PT, R15, R228, PT ;  /* 0x000000e40f00720c */ /* 0x000fe40003f06270 */
[----:B------:R-:W-:Y:S02]  /*13370*/  FMNMX.FTZ R5, R13, R5, !PT ;  /* 0x000000050d057209 */ /* 0x000fe40007810000 */
[----:B------:R-:W-:Y:S02]  /*13380*/  ISETP.GE.OR P3, PT, R7, R231, !P3 ;  /* 0x000000e70700720c */ /* 0x000fe40005f66670 */
[----:B------:R-:W-:Y:S02]  /*13390*/  FMNMX.FTZ R7, R24, R106, !PT ;  /* 0x0000006a18077209 */ /* 0x000fe40007810000 */
        /* <DEDUP_REMOVED lines=8> */
[----:B------:R-:W-:Y:S02]  /*13420*/  ISETP.GE.OR P3, PT, R4, R231, !P3 ;  /* 0x000000e70400720c */ /* 0x000fe40005f66670 */
[----:B------:R-:W-:Y:S02]  /*13430*/  FMNMX.FTZ R4, R10, R5, !PT ;  /* 0x000000050a047209 */ /* 0x000fe40007810000 */
[----:B------:R-:W-:Y:S02]  /*13440*/  ISETP.GE.AND P0, PT, R2, R227, PT ;  /* 0x000000e30200720c */ /* 0x000fe40003f06270 */
[----:B------:R-:W-:Y:S02]  /*13450*/  FMNMX.FTZ R105, R51, R105, !PT ;  /* 0x0000006933697209 */ /* 0x000fe40007810000 */
[----:B------:R-:W-:Y:S02]  /*13460*/  FSEL R191, R197, -INF , !P2 ;  /* 0xff800000c5bf7808 */ /* 0x000fe40005000000 */
[----:B------:R-:W-:Y:S02]  /*13470*/  FMNMX.FTZ R7, R28, R7, !PT ;  /* 0x000000071c077209 */ /* 0x000fe40007810000 */
[----:B------:R-:W-:Y:S02]  /*13480*/  ISETP.GE.AND P2, PT, R6, R227, PT ;  /* 0x000000e30600720c */ /* 0x000fe40003f46270 */
[----:B------:R-:W-:Y:S02]  /*13490*/  ISETP.GE.OR P0, PT, R2, R231, !P0 ;  /* 0x000000e70200720c */ /* 0x000fe40004706670 */
[----:B------:R-:W-:Y:S02]  /*134a0*/  FMNMX.FTZ R2, R187, R4, !PT ;  /* 0x00000004bb027209 */ /* 0x000fe40007810000 */
[----:B------:R-:W-:Y:S02]  /*134b0*/  FMNMX.FTZ R105, R211, R105, !PT ;  /* 0x00000069d3697209 */ /* 0x000fe40007810000 */
[----:B------:R-:W-:Y:S02]  /*134c0*/  ISETP.GE.OR P2, PT, R6, R231, !P2 ;  /* 0x000000e70600720c */ /* 0x000fe40005746670 */
        /* <DEDUP_REMOVED lines=8> */
[----:B-1----:R-:W-:Y:S02]  /*13550*/  FMNMX.FTZ R104, R104, R8, !PT ;  /* 0x0000000868687209 */ /* 0x002fe40007810000 */
[----:B------:R-:W-:Y:S02]  /*13560*/  FMNMX.FTZ R6, R190, R6, !PT ;  /* 0x00000006be067209 */ /* 0x000fe40007810000 */
[----:B------:R-:W-:Y:S01]  /*13570*/  FSEL R195, R194, -INF , !P2 ;  /* 0xff800000c2c37808 */ /* 0x000fe20005000000 */
[----:B------:R-:W-:Y:S01]  /*13580*/  FMUL.FTZ R109, R104, c[0x0][0x23c] ;  /* 0x00008f00686d7a20 */ /* 0x000fe20000410000 */
[----:B------:R-:W-:Y:S02]  /*13590*/  FMNMX.FTZ R2, R196, R2, !PT ;  /* 0x00000002c4027209 */ /* 0x000fe40007810000 */
[----:B------:R-:W-:Y:S02]  /*135a0*/  FMNMX.FTZ R6, R189, R6, !PT ;  /* 0x00000006bd067209 */ /* 0x000fe40007810000 */
[----:B------:R-:W-:Y:S02]  /*135b0*/  FSEL R194, R47, -INF , !P3 ;  /* 0xff8000002fc27808 */ /* 0x000fe40005800000 */
[----:B------:R-:W-:Y:S02]  /*135c0*/  FSETP.NEU.FTZ.AND P3, PT, R104, -INF , PT ;  /* 0xff8000006800780b */ /* 0x000fe40003f7d000 */
[----:B------:R-:W-:Y:S02]  /*135d0*/  FSEL R193, R46, -INF , !P1 ;  /* 0xff8000002ec17808 */ /* 0x000fe40004800000 */
[----:B------:R-:W-:Y:S02]  /*135e0*/  FMNMX.FTZ R2, R195, R2, !PT ;  /* 0x00000002c3027209 */ /* 0x000fe40007810000 */
[----:B------:R-:W-:Y:S02]  /*135f0*/  FMNMX.FTZ R6, R202, R6, !PT ;  /* 0x00000006ca067209 */ /* 0x000fe40007810000 */
[----:B------:R-:W-:Y:S02]  /*13600*/  FSEL R109, R109, RZ, P3 ;  /* 0x000000ff6d6d7208 */ /* 0x000fe40001800000 */
[----:B------:R-:W-:Y:S02]  /*13610*/  ISETP.GE.AND P2, PT, R0, R228, PT ;  /* 0x000000e40000720c */ /* 0x000fe40003f46270 */
[----:B------:R-:W-:Y:S01]  /*13620*/  FSEL R249, R42, -INF , !P0 ;  /* 0xff8000002af97808 */ /* 0x000fe20004000000 */
[--C-:B------:R-:W-:Y:S01]  /*13630*/  FFMA.FTZ R17, R17, c[0x0][0x23c], -R109.reuse ;  /* 0x00008f0011117a23 */ /* 0x100fe2000001086d */
[----:B------:R-:W-:Y:S02]  /*13640*/  FMNMX.FTZ R2, R193, R2, !PT ;  /* 0x00000002c1027209 */ /* 0x000fe40007810000 */
[C---:B------:R-:W-:Y:S01]  /*13650*/  ISETP.GE.AND P0, PT, R0.reuse, R227, PT ;  /* 0x000000e30000720c */ /* 0x040fe20003f06270 */
[----:B------:R-:W-:Y:S01]  /*13660*/  MUFU.EX2 R241, R17 ;  /* 0x0000001100f17308 */ /* 0x000fe20000000800 */
[----:B------:R-:W-:Y:S02]  /*13670*/  FMNMX.FTZ R5, R203, R6, !PT ;  /* 0x00000006cb057209 */ /* 0x000fe40007810000 */
[C---:B------:R-:W-:Y:S02]  /*13680*/  ISETP.GE.OR P2, PT, R0.reuse, R232, !P2 ;  /* 0x000000e80000720c */ /* 0x040fe40005746670 */
[----:B------:R-:W-:Y:S02]  /*13690*/  ISETP.GE.OR P0, PT, R0, R231, !P0 ;  /* 0x000000e70000720c */ /* 0x000fe40004706670 */
[----:B------:R-:W-:Y:S01]  /*136a0*/  FMNMX.FTZ R0, R194, R2, !PT ;  /* 0x00000002c2007209 */ /* 0x000fe20007810000 */
[--C-:B------:R-:W-:Y:S01]  /*136b0*/  FFMA.FTZ R2, R18, c[0x0][0x23c], -R109.reuse ;  /* 0x00008f0012027a23 */ /* 0x100fe2000001086d */
[----:B------:R-:W-:Y:S02]  /*136c0*/  FSEL R250, R61, -INF , !P2 ;  /* 0xff8000003dfa7808 */ /* 0x000fe40005000000 */
[----:B------:R-:W-:Y:S01]  /*136d0*/  ISETP.GE.AND P2, PT, R16, R227, PT ;  /* 0x000000e31000720c */ /* 0x000fe20003f46270 */
[----:B------:R-:W1:Y:S01]  /*136e0*/  MUFU.EX2 R219, R2 ;  /* 0x0000000200db7308 */ /* 0x000e620000000800 */
[----:B------:R-:W-:Y:S02]  /*136f0*/  FMNMX.FTZ R4, R198, R5, !PT ;  /* 0x00000005c6047209 */ /* 0x000fe40007810000 */
[----:B------:R-:W-:Y:S02]  /*13700*/  ISETP.GE.OR P2, PT, R16, R231, !P2 ;  /* 0x000000e71000720c */ /* 0x000fe40005746670 */
[----:B------:R-:W-:Y:S02]  /*13710*/  ISETP.GE.AND P1, PT, R15, R227, PT ;  /* 0x000000e30f00720c */ /* 0x000fe40003f26270 */
[----:B------:R-:W-:Y:S02]  /*13720*/  FMNMX.FTZ R4, R200, R4, !PT ;  /* 0x00000004c8047209 */ /* 0x000fe40007810000 */
[----:B--2---:R-:W-:Y:S02]  /*13730*/  FMNMX.FTZ R105, R105, R7, !PT ;  /* 0x0000000769697209 */ /* 0x004fe40007810000 */
[----:B------:R-:W-:Y:S02]  /*13740*/  FMNMX.FTZ R0, R249, R0, !PT ;  /* 0x00000000f9007209 */ /* 0x000fe40007810000 */
[----:B------:R-:W-:Y:S02]  /*13750*/  FMNMX.FTZ R103, R56, R4, !PT ;  /* 0x0000000438677209 */ /* 0x000fe40007810000 */
[----:B------:R-:W-:Y:S01]  /*13760*/  ISETP.GE.OR P1, PT, R15, R231, !P1 ;  /* 0x000000e70f00720c */ /* 0x000fe20004f26670 */
[----:B------:R-:W2:Y:S01]  /*13770*/  SHFL.BFLY PT, R4, R105, 0x1, 0x1f ;  /* 0x0c201f0069047f89 */ /* 0x000ea200000e0000 */
[----:B------:R-:W-:Y:S02]  /*13780*/  FSEL R248, R43, -INF , !P2 ;  /* 0xff8000002bf87808 */ /* 0x000fe40005000000 */
        /* <DEDUP_REMOVED lines=10> */
[----:B--2---:R-:W-:Y:S05]  /*13830*/  FMNMX.FTZ R105, R105, R4, !PT ;  /* 0x0000000469697209 */ /* 0x004fea0007810000 */
[----:B------:R-:W2:Y:S01]  /*13840*/  SHFL.BFLY PT, R5, R103, 0x2, 0x1f ;  /* 0x0c401f0067057f89 */ /* 0x000ea200000e0000 */
[C---:B------:R-:W-:Y:S01]  /*13850*/  FSETP.NEU.FTZ.AND P2, PT, R105.reuse, -INF , PT ;  /* 0xff8000006900780b */ /* 0x040fe20003f5d000 */
[----:B------:R-:W-:Y:S05]  /*13860*/  FMUL.FTZ R110, R105, c[0x0][0x23c] ;  /* 0x00008f00696e7a20 */ /* 0x000fea0000410000 */
[----:B------:R-:W-:Y:S05]  /*13870*/  FSEL R110, R110, RZ, P2 ;  /* 0x000000ff6e6e7208 */ /* 0x000fea0001000000 */
[--C-:B------:R-:W-:Y:S01]  /*13880*/  FFMA.FTZ R4, R19, c[0x0][0x23c], -R110.reuse ;  /* 0x00008f0013047a23 */ /* 0x100fe2000001086e */
[----:B-1----:R-:W-:Y:S01]  /*13890*/  FMNMX.FTZ R0, R0, R2, !PT ;  /* 0x0000000200007209 */ /* 0x002fe20007810000 */
[--C-:B------:R-:W-:Y:S02]  /*138a0*/  FFMA.FTZ R2, R23, c[0x0][0x23c], -R110.reuse ;  /* 0x00008f0017027a23 */ /* 0x100fe4000001086e */
[----:B------:R1:W-:Y:S01]  /*138b0*/  MUFU.EX2 R216, R4 ;  /* 0x0000000400d87308 */ /* 0x0003e20000000800 */
[----:B--2---:R-:W-:Y:S09]  /*138c0*/  FMNMX.FTZ R103, R103, R5, !PT ;  /* 0x0000000567677209 */ /* 0x004ff20007810000 */
[----:B------:R2:W-:Y:S01]  /*138d0*/  MUFU.EX2 R240, R2 ;  /* 0x0000000200f07308 */ /* 0x0005e20000000800 */
[----:B------:R-:W3:Y:S01]  /*138e0*/  SHFL.BFLY PT, R5, R103, 0x1, 0x1f ;  /* 0x0c201f0067057f89 */ /* 0x000ee200000e0000 */
[----:B-1----:R-:W-:Y:S08]  /*138f0*/  FFMA.FTZ R4, R20, c[0x0][0x23c], -R110 ;  /* 0x00008f0014047a23 */ /* 0x002ff0000001086e */
[----:B------:R1:W4:Y:S01]  /*13900*/  MUFU.EX2 R243, R4 ;  /* 0x0000000400f37308 */ /* 0x0003220000000800 */
[----:B--2---:R-:W2:Y:S01]  /*13910*/  SHFL.BFLY PT, R2, R0, 0x1, 0x1f ;  /* 0x0c201f0000027f89 */ /* 0x004ea200000e0000 */
[----:B---3--:R-:W-:Y:S04]  /*13920*/  FMNMX.FTZ R103, R103, R5, !PT ;  /* 0x0000000567677209 */ /* 0x008fe80007810000 */
[C---:B------:R-:W-:Y:S01]  /*13930*/  FSETP.NEU.FTZ.AND P1, PT, R103.reuse, -INF , PT ;  /* 0xff8000006700780b */ /* 0x040fe20003f3d000 */
[----:B------:R-:W-:Y:S05]  /*13940*/  FMUL.FTZ R111, R103, c[0x0][0x23c] ;  /* 0x00008f00676f7a20 */ /* 0x000fea0000410000 */
[----:B------:R-:W-:Y:S01]  /*13950*/  FSEL R111, R111, RZ, P1 ;  /* 0x000000ff6f6f7208 */ /* 0x000fe20000800000 */
[----:B-1----:R-:W-:Y:S01]  /*13960*/  FFMA.FTZ R4, R21, c[0x0][0x23c], -R109 ;  /* 0x00008f0015047a23 */ /* 0x002fe2000001086d */
[----:B----4-:R-:W-:Y:S03]  /*13970*/  F2FP.PACK_AB R177, R243, R216 ;  /* 0x000000d8f3b1723e */ /* 0x010fe600000000ff */
[----:B------:R1:W-:Y:S01]  /*13980*/  MUFU.EX2 R239, R4 ;  /* 0x0000000400ef7308 */ /* 0x0003e20000000800 */
[----:B--2---:R-:W-:Y:S01]  /*13990*/  FMNMX.FTZ R102, R0, R2, !PT ;  /* 0x0000000200667209 */ /* 0x004fe20007810000 */
[----:B------:R-:W-:Y:S03]  /*139a0*/  FFMA.FTZ R0, R28, c[0x0][0x23c], -R111 ;  /* 0x00008f001c007a23 */ /* 0x000fe6000001086f */
[C---:B------:R-:W-:Y:S01]  /*139b0*/  FSETP.NEU.FTZ.AND P0, PT, R102.reuse, -INF , PT ;  /* 0xff8000006600780b */ /* 0x040fe20003f1d000 */
[----:B------:R-:W-:Y:S04]  /*139c0*/  FMUL.FTZ R184, R102, c[0x0][0x23c] ;  /* 0x00008f0066b87a20 */ /* 0x000fe80000410000 */
[----:B------:R2:W-:Y:S01]  /*139d0*/  MUFU.EX2 R217, R0 ;  /* 0x0000000000d97308 */ /* 0x0005e20000000800 */
[----:B------:R-:W-:Y:S05]  /*139e0*/  FSEL R184, R184, RZ, P0 ;  /* 0x000000ffb8b87208 */ /* 0x000fea0000000000 */
[----:B------:R-:W-:Y:S04]  /*139f0*/  FFMA.FTZ R2, R10, c[0x0][0x23c], -R184 ;  /* 0x00008f000a027a23 */ /* 0x000fe800000108b8 */
[----:B------:R3:W-:Y:S01]  /*13a00*/  MUFU.EX2 R215, R2 ;  /* 0x0000000200d77308 */ /* 0x0007e20000000800 */
[----:B-1----:R-:W-:Y:S02]  /*13a10*/  FFMA.FTZ R4, R22, c[0x0][0x23c], -R109 ;  /* 0x00008f0016047a23 */ /* 0x002fe4000001086d */
[----:B------:R-:W1:Y:S07]  /*13a20*/  LDSM.16.MT88.4 R20, [R220+0x9000] ;  /* 0x00900000dc14783b */ /* 0x000e6e0000004200 */
[----:B------:R4:W5:Y:S01]  /*13a30*/  MUFU.EX2 R197, R4 ;  /* 0x0000000400c57308 */ /* 0x0009620000000800 */
[--C-:B--2---:R-:W-:Y:S09]  /*13a40*/  FFMA.FTZ R0, R29, c[0x0][0x23c], -R111.reuse ;  /* 0x00008f001d007a23 */ /* 0x104ff2000001086f */
[----:B------:R2:W1:Y:S01]  /*13a50*/  MUFU.EX2 R67, R0 ;  /* 0x0000000000437308 */ /* 0x0004620000000800 */
[----:B---3--:R-:W-:Y:S01]  /*13a60*/  FSEL R2, R105, RZ, P2 ;  /* 0x000000ff69027208 */ /* 0x008fe20001000000 */
[----:B----4-:R-:W-:Y:S01]  /*13a70*/  FFMA.FTZ R4, R25, c[0x0][0x23c], -R110 ;  /* 0x00008f0019047a23 */ /* 0x010fe2000001086e */
[----:B-----5:R-:W-:Y:S07]  /*13a80*/  F2FP.PACK_AB R178, R197, R239 ;  /* 0x000000efc5b2723e */ /* 0x020fee00000000ff */
[----:B------:R3:W4:Y:S01]  /*13a90*/  MUFU.EX2 R245, R4 ;  /* 0x0000000400f57308 */ /* 0x0007220000000800 */
[--C-:B--2---:R-:W-:Y:S01]  /*13aa0*/  FFMA.FTZ R0, R27, c[0x0][0x23c], -R184.reuse ;  /* 0x00008f001b007a23 */ /* 0x104fe200000108b8 */
[----:B-1----:R-:W-:Y:S08]  /*13ab0*/  F2FP.PACK_AB R182, R67, R217 ;  /* 0x000000d943b6723e */ /* 0x002ff000000000ff */
[----:B------:R1:W-:Y:S01]  /*13ac0*/  MUFU.EX2 R242, R0 ;  /* 0x0000000000f27308 */ /* 0x0003e20000000800 */
[--C-:B---3--:R-:W-:Y:S01]  /*13ad0*/  FFMA.FTZ R4, R24, c[0x0][0x23c], -R111.reuse ;  /* 0x00008f0018047a23 */ /* 0x108fe2000001086f */
[----:B----4-:R-:W-:Y:S08]  /*13ae0*/  F2FP.PACK_AB R179, R245, R240 ;  /* 0x000000f0f5b3723e */ /* 0x010ff000000000ff */
[----:B------:R2:W-:Y:S01]  /*13af0*/  MUFU.EX2 R213, R4 ;  /* 0x0000000400d57308 */ /* 0x0005e20000000800 */
[--C-:B-1----:R-:W-:Y:S09]  /*13b00*/  FFMA.FTZ R0, R13, c[0x0][0x23c], -R184.reuse ;  /* 0x00008f000d007a23 */ /* 0x102ff200000108b8 */
[----:B------:R1:W3:Y:S01]  /*13b10*/  MUFU.EX2 R238, R0 ;  /* 0x0000000000ee7308 */ /* 0x0002e20000000800 */
[----:B--2---:R-:W-:Y:S09]  /*13b20*/  FFMA.FTZ R4, R26, c[0x0][0x23c], -R111 ;  /* 0x00008f001a047a23 */ /* 0x004ff2000001086f */
[----:B------:R-:W2:Y:S01]  /*13b30*/  MUFU.EX2 R244, R4 ;  /* 0x0000000400f47308 */ /* 0x000ea20000000800 */
[----:B-1----:R-:W-:Y:S01]  /*13b40*/  FFMA.FTZ R0, R11, c[0x0][0x23c], -R184 ;  /* 0x00008f000b007a23 */ /* 0x002fe200000108b8 */
[----:B---3--:R-:W-:Y:S08]  /*13b50*/  F2FP.PACK_AB R181, R238, R242 ;  /* 0x000000f2eeb5723e */ /* 0x008ff000000000ff */
[----:B------:R1:W-:Y:S01]  /*13b60*/  MUFU.EX2 R14, R0 ;  /* 0x00000000000e7308 */ /* 0x0003e20000000800 */
[----:B--2---:R-:W-:Y:S02]  /*13b70*/  F2FP.PACK_AB R180, R244, R213 ;  /* 0x000000d5f4b4723e */ /* 0x004fe400000000ff */
[----:B-1----:R-:W-:Y:S05]  /*13b80*/  FSEL R0, R104, RZ, P3 ;  /* 0x000000ff68007208 */ /* 0x002fea0001800000 */
[----:B------:R-:W-:Y:S04]  /*13b90*/  FADD.FTZ R0, -R0, R3 ;  /* 0x0000000300007221 */ /* 0x000fe80000010100 */
[----:B------:R-:W-:Y:S04]  /*13ba0*/  FMUL.FTZ R0, R0, c[0x0][0x23c] ;  /* 0x00008f0000007a20 */ /* 0x000fe80000410000 */
[----:B------:R1:W2:Y:S02]  /*13bb0*/  MUFU.EX2 R101, R0 ;  /* 0x0000000000657308 */ /* 0x0002a40000000800 */
[----:B-1----:R-:W-:Y:S01]  /*13bc0*/  FADD.FTZ R0, -R2, R100 ;  /* 0x0000006402007221 */ /* 0x002fe20000010100 */
[----:B------:R-:W-:Y:S01]  /*13bd0*/  FSEL R2, R103, RZ, P1 ;  /* 0x000000ff67027208 */ /* 0x000fe20000800000 */
[C---:B--2---:R-:W-:Y:S02]  /*13be0*/  FMUL.FTZ R32, R101.reuse, R140 ;  /* 0x0000008c65207220 */ /* 0x044fe40000410000 */
[----:B------:R-:W-:Y:S02]  /*13bf0*/  FMUL.FTZ R0, R0, c[0x0][0x23c] ;  /* 0x00008f0000007a20 */ /* 0x000fe40000410000 */
[----:B------:R-:W-:Y:S02]  /*13c00*/  IMAD.MOV.U32 R140, RZ, RZ, R242 ;  /* 0x000000ffff8c7224 */ /* 0x000fe400078e00f2 */
[----:B------:R1:W2:Y:S01]  /*13c10*/  MUFU.EX2 R100, R0 ;  /* 0x0000000000647308 */ /* 0x0002a20000000800 */
        /* <DEDUP_REMOVED lines=23> */
[----:B------:R-:W-:Y:S01]  /*13d90*/  IMAD.MOV.U32 R142, RZ, RZ, R239 ;  /* 0x000000ffff8e7224 */ /* 0x000fe200078e00ef */
[----:B------:R-:W-:Y:S01]  /*13da0*/  LDSM.16.MT88.4 R124, [R222+0x9400] ;  /* 0x00940000de7c783b */ /* 0x000fe20000004200 */
[C---:B------:R-:W-:Y:S02]  /*13db0*/  FMUL.FTZ R35, R100.reuse, R143 ;  /* 0x0000008f64237220 */ /* 0x040fe40000410000 */
[----:B------:R-:W-:Y:S02]  /*13dc0*/  IMAD.MOV.U32 R143, RZ, RZ, R238 ;  /* 0x000000ffff8f7224 */ /* 0x000fe400078e00ee */
[C---:B------:R-:W-:Y:S03]  /*13dd0*/  FMUL.FTZ R70, R100.reuse, R70 ;  /* 0x0000004664467220 */ /* 0x040fe60000410000 */
[C---:B------:R-:W-:Y:S02]  /*13de0*/  FMUL.FTZ R71, R100.reuse, R71 ;  /* 0x0000004764477220 */ /* 0x040fe40000410000 */
[C---:B------:R-:W-:Y:S02]  /*13df0*/  FMUL.FTZ R82, R100.reuse, R82 ;  /* 0x0000005264527220 */ /* 0x040fe40000410000 */
[C---:B------:R-:W-:Y:S02]  /*13e00*/  FMUL.FTZ R83, R100.reuse, R83 ;  /* 0x0000005364537220 */ /* 0x040fe40000410000 */
[----:B------:R-:W-:Y:S02]  /*13e10*/  FMUL.FTZ R86, R100, R86 ;  /* 0x0000005664567220 */ /* 0x000fe40000410000 */
[----:B-1----:R-:W-:Y:S02]  /*13e20*/  FADD.FTZ R0, -R2, R107 ;  /* 0x0000006b02007221 */ /* 0x002fe40000010100 */
[----:B------:R-:W-:Y:S02]  /*13e30*/  FFMA.FTZ R2, R40, c[0x0][0x23c], -R109 ;  /* 0x00008f0028027a23 */ /* 0x000fe4000001086d */
[C---:B--2---:R-:W-:Y:S02]  /*13e40*/  FMUL.FTZ R25, R3.reuse, R133 ;  /* 0x0000008503197220 */ /* 0x044fe40000410000 */
[----:B------:R1:W-:Y:S01]  /*13e50*/  MUFU.EX2 R247, R2 ;  /* 0x0000000200f77308 */ /* 0x0003e20000000800 */
[----:B------:R-:W-:Y:S02]  /*13e60*/  IMAD.MOV.U32 R133, RZ, RZ, R245 ;  /* 0x000000ffff857224 */ /* 0x000fe400078e00f5 */
[----:B------:R-:W-:Y:S02]  /*13e70*/  FMUL.FTZ R0, R0, c[0x0][0x23c] ;  /* 0x00008f0000007a20 */ /* 0x000fe40000410000 */
[C---:B------:R-:W-:Y:S02]  /*13e80*/  FMUL.FTZ R29, R3.reuse, R137 ;  /* 0x00000089031d7220 */ /* 0x040fe40000410000 */
[----:B------:R-:W-:Y:S02]  /*13e90*/  IMAD.MOV.U32 R137, RZ, RZ, R244 ;  /* 0x000000ffff897224 */ /* 0x000fe400078e00f4 */
[C---:B------:R-:W-:Y:S01]  /*13ea0*/  FMUL.FTZ R28, R3.reuse, R136 ;  /* 0x00000088031c7220 */ /* 0x040fe20000410000 */
[----:B------:R-:W2:Y:S01]  /*13eb0*/  MUFU.EX2 R0, R0 ;  /* 0x0000000000007308 */ /* 0x000ea20000000800 */
[----:B------:R-:W-:Y:S02]  /*13ec0*/  IMAD.MOV.U32 R136, RZ, RZ, R241 ;  /* 0x000000ffff887224 */ /* 0x000fe400078e00f1 */
[----:B------:R-:W-:Y:S02]  /*13ed0*/  IMAD.MOV.U32 R107, RZ, RZ, R14 ;  /* 0x000000ffff6b7224 */ /* 0x000fe400078e000e */
[C---:B------:R-:W-:Y:S02]  /*13ee0*/  FMUL.FTZ R8, R3.reuse, R116 ;  /* 0x0000007403087220 */ /* 0x040fe40000410000 */
[----:B------:R-:W-:Y:S01]  /*13ef0*/  FMUL.FTZ R9, R3, R117 ;  /* 0x0000007503097220 */ /* 0x000fe20000410000 */
[----:B------:R-:W-:Y:S01]  /*13f00*/  F2FP.PACK_AB R183, R215, R107 ;  /* 0x0000006bd7b7723e */ /* 0x000fe200000000ff */
[C---:B------:R-:W-:Y:S02]  /*13f10*/  FMUL.FTZ R12, R3.reuse, R120 ;  /* 0x00000078030c7220 */ /* 0x040fe40000410000 */
[C---:B------:R-:W-:Y:S02]  /*13f20*/  FMUL.FTZ R13, R3.reuse, R121 ;  /* 0x00000079030d7220 */ /* 0x040fe40000410000 */
[----:B------:R-:W-:Y:S02]  /*13f30*/  FMUL.FTZ R24, R3, R132 ;  /* 0x0000008403187220 */ /* 0x000fe40000410000 */
[----:B-1----:R-:W-:Y:S02]  /*13f40*/  FFMA.FTZ R2, R41, c[0x0][0x23c], -R109 ;  /* 0x00008f0029027a23 */ /* 0x002fe4000001086d */
[C---:B------:R-:W-:Y:S02]  /*13f50*/  FMUL.FTZ R40, R3.reuse, R148 ;  /* 0x0000009403287220 */ /* 0x040fe40000410000 */
[----:B------:R1:W4:Y:S01]  /*13f60*/  MUFU.EX2 R246, R2 ;  /* 0x0000000200f67308 */ /* 0x0003220000000800 */
[----:B------:R-:W-:Y:S02]  /*13f70*/  FMUL.FTZ R41, R3, R149 ;  /* 0x0000009503297220 */ /* 0x000fe40000410000 */
[----:B------:R-:W-:Y:S02]  /*13f80*/  IMAD.MOV.U32 R132, RZ, RZ, R51 ;  /* 0x000000ffff847224 */ /* 0x000fe400078e0033 */
[C---:B--2---:R-:W-:Y:S02]  /*13f90*/  FMUL.FTZ R31, R0.reuse, R139 ;  /* 0x0000008b001f7220 */ /* 0x044fe40000410000 */
[----:B------:R-:W-:Y:S02]  /*13fa0*/  IMAD.MOV.U32 R139, RZ, RZ, R243 ;  /* 0x000000ffff8b7224 */ /* 0x000fe400078e00f3 */
[C---:B------:R-:W-:Y:S02]  /*13fb0*/  FMUL.FTZ R10, R0.reuse, R118 ;  /* 0x00000076000a7220 */ /* 0x040fe40000410000 */
[----:B------:R-:W-:Y:S02]  /*13fc0*/  FMUL.FTZ R11, R0, R119 ;  /* 0x00000077000b7220 */ /* 0x000fe40000410000 */
[----:B------:R-:W2:Y:S01]  /*13fd0*/  LDSM.16.MT88.4 R116, [R220+0xb000] ;  /* 0x00b00000dc74783b */ /* 0x000ea20000004200 */
[----:B------:R-:W-:Y:S02]  /*13fe0*/  FMUL.FTZ R51, R100, R159 ;  /* 0x0000009f64337220 */ /* 0x000fe40000410000 */
[C---:B------:R-:W-:Y:S02]  /*13ff0*/  FMUL.FTZ R14, R0.reuse, R122 ;  /* 0x0000007a000e7220 */ /* 0x040fe40000410000 */
[C---:B------:R-:W-:Y:S01]  /*14000*/  HMMA.16816.F32 R8, R180.reuse, R20, R8 ;  /* 0x00000014b408723c */ /* 0x040fe20000001808 */
[C---:B------:R-:W-:Y:S02]  /*14010*/  FMUL.FTZ R15, R0.reuse, R123 ;  /* 0x0000007b000f7220 */ /* 0x040fe40000410000 */
[----:B------:R-:W-:Y:S02]  /*14020*/  FMUL.FTZ R26, R0, R134 ;  /* 0x00000086001a7220 */ /* 0x000fe40000410000 */
[----:B------:R-:W-:Y:S02]  /*14030*/  IMAD.MOV.U32 R134, RZ, RZ, R67 ;  /* 0x000000ffff867224 */ /* 0x000fe400078e0043 */
[----:B-1----:R-:W-:Y:S01]  /*14040*/  FFMA.FTZ R2, R44, c[0x0][0x23c], -R110 ;  /* 0x00008f002c027a23 */ /* 0x002fe2000001086e */
[-C--:B------:R-:W-:Y:S01]  /*14050*/  HMMA.16816.F32 R12, R180, R22.reuse, R12 ;  /* 0x00000016b40c723c */ /* 0x080fe2000000180c */
[C---:B------:R-:W-:Y:S02]  /*14060*/  FMUL.FTZ R20, R101.reuse, R128 ;  /* 0x0000008065147220 */ /* 0x040fe40000410000 */
[----:B------:R1:W-:Y:S01]  /*14070*/  MUFU.EX2 R245, R2 ;  /* 0x0000000200f57308 */ /* 0x0003e20000000800 */
[----:B------:R-:W-:Y:S02]  /*14080*/  FMUL.FTZ R21, R101, R129 ;  /* 0x0000008165157220 */ /* 0x000fe40000410000 */
[----:B------:R-:W-:Y:S02]  /*14090*/  FMUL.FTZ R67, R100, R175 ;  /* 0x000000af64437220 */ /* 0x000fe40000410000 */
[C---:B------:R-:W-:Y:S01]  /*140a0*/  HMMA.16816.F32 R16, R176.reuse, R22, R16 ;  /* 0x00000016b010723c */ /* 0x040fe20000001810 */
[C---:B------:R-:W-:Y:S03]  /*140b0*/  FMUL.FTZ R27, R0.reuse, R135 ;  /* 0x00000087001b7220 */ /* 0x040fe60000410000 */
[----:B------:R-:W-:Y:S02]  /*140c0*/  FMUL.FTZ R30, R0, R138 ;  /* 0x0000008a001e7220 */ /* 0x000fe40000410000 */
[----:B------:R-:W-:Y:S02]  /*140d0*/  IMAD.MOV.U32 R138, RZ, RZ, R216 ;  /* 0x000000ffff8a7224 */ /* 0x000fe400078e00d8 */
[C---:B------:R-:W-:Y:S04]  /*140e0*/  FMUL.FTZ R22, R100.reuse, R130 ;  /* 0x0000008264167220 */ /* 0x040fe80000410000 */
[----:B------:R-:W-:Y:S02]  /*140f0*/  FMUL.FTZ R23, R100, R131 ;  /* 0x0000008364177220 */ /* 0x000fe40000410000 */
[----:B------:R-:W-:Y:S01]  /*14100*/  LDSM.16.MT88.4 R128, [R220+0xa400] ;  /* 0x00a40000dc80783b */ /* 0x000fe20000004200 */
[----:B------:R-:W-:Y:S02]  /*14110*/  IMAD.MOV.U32 R135, RZ, RZ, R213 ;  /* 0x000000ffff877224 */ /* 0x000fe400078e00d5 */
[----:B------:R-:W-:Y:S02]  /*14120*/  FMUL.FTZ R44, R3, R152 ;  /* 0x00000098032c7220 */ /* 0x000fe40000410000 */
[-C--:B------:R-:W-:Y:S01]  /*14130*/  HMMA.16816.F32 R20, R176, R36.reuse, R20 ;  /* 0x00000024b014723c */ /* 0x080fe20000001814 */
[----:B-1----:R-:W-:Y:S02]  /*14140*/  FFMA.FTZ R2, R45, c[0x0][0x23c], -R110 ;  /* 0x00008f002d027a23 */ /* 0x002fe4000001086e */
[C---:B------:R-:W-:Y:S02]  /*14150*/  FMUL.FTZ R43, R0.reuse, R151 ;  /* 0x00000097002b7220 */ /* 0x040fe40000410000 */
[----:B------:R1:W5:Y:S01]  /*14160*/  MUFU.EX2 R244, R2 ;  /* 0x0000000200f47308 */ /* 0x0003620000000800 */
[C---:B------:R-:W-:Y:S02]  /*14170*/  FMUL.FTZ R47, R0.reuse, R155 ;  /* 0x0000009b002f7220 */ /* 0x040fe40000410000 */
[C---:B------:R-:W-:Y:S01]  /*14180*/  HMMA.16816.F32 R24, R180.reuse, R36, R24 ;  /* 0x00000024b418723c */ /* 0x040fe20000001818 */
[C---:B------:R-:W-:Y:S03]  /*14190*/  FMUL.FTZ R42, R0.reuse, R150 ;  /* 0x00000096002a7220 */ /* 0x040fe60000410000 */
[----:B------:R-:W-:Y:S02]  /*141a0*/  FMUL.FTZ R45, R3, R153 ;  /* 0x00000099032d7220 */ /* 0x000fe40000410000 */
[----:B------:R-:W-:Y:S02]  /*141b0*/  FMUL.FTZ R46, R0, R154 ;  /* 0x0000009a002e7220 */ /* 0x000fe40000410000 */
[-C--:B------:R-:W-:Y:S01]  /*141c0*/  HMMA.16816.F32 R28, R180, R38.reuse, R28 ;  /* 0x00000026b41c723c */ /* 0x080fe2000000181c */
[----:B------:R-:W-:Y:S03]  /*141d0*/  IMAD.MOV.U32 R150, RZ, RZ, R50 ;  /* 0x000000ffff967224 */ /* 0x000fe600078e0032 */
[----:B------:R-:W-:Y:S02]  /*141e0*/  FMUL.FTZ R50, R100, R158 ;  /* 0x0000009e64327220 */ /* 0x000fe40000410000 */
[----:B------:R-:W-:Y:S02]  /*141f0*/  IMAD.MOV.U32 R154, RZ, RZ, R49 ;  /* 0x000000ffff9a7224 */ /* 0x000fe400078e0031 */
[C---:B------:R-:W-:Y:S01]  /*14200*/  HMMA.16816.F32 R32, R176.reuse, R38, R32 ;  /* 0x00000026b020723c */ /* 0x040fe20000001820 */
[C---:B------:R-:W-:Y:S03]  /*14210*/  FMUL.FTZ R36, R101.reuse, R144 ;  /* 0x0000009065247220 */ /* 0x040fe60000410000 */
[----:B------:R-:W-:Y:S02]  /*14220*/  IMAD.MOV.U32 R144, RZ, RZ, R219 ;  /* 0x000000ffff907224 */ /* 0x000fe400078e00db */
[----:B-1----:R-:W-:Y:S02]  /*14230*/  FFMA.FTZ R2, R58, c[0x0][0x23c], -R109 ;  /* 0x00008f003a027a23 */ /* 0x002fe4000001086d */
[C---:B------:R-:W-:Y:S02]  /*14240*/  FMUL.FTZ R39, R100.reuse, R147 ;  /* 0x0000009364277220 */ /* 0x040fe40000410000 */
[----:B------:R1:W-:Y:S02]  /*14250*/  MUFU.EX2 R243, R2 ;  /* 0x0000000200f37308 */ /* 0x0003e40000000800 */
[----:B------:R-:W-:Y:S02]  /*14260*/  IMAD.MOV.U32 R147, RZ, RZ, R237 ;  /* 0x000000ffff937224 */ /* 0x000fe400078e00ed */
[C---:B------:R-:W-:Y:S02]  /*14270*/  FMUL.FTZ R37, R101.reuse, R145 ;  /* 0x0000009165257220 */ /* 0x040fe40000410000 */
[----:B------:R-:W-:Y:S02]  /*14280*/  IMAD.MOV.U32 R145, RZ, RZ, R217 ;  /* 0x000000ffff917224 */ /* 0x000fe400078e00d9 */
[----:B------:R-:W-:Y:S02]  /*14290*/  FMUL.FTZ R38, R100, R146 ;  /* 0x0000009264267220 */ /* 0x000fe40000410000 */
[----:B------:R-:W-:Y:S02]  /*142a0*/  IMAD.MOV.U32 R146, RZ, RZ, R215 ;  /* 0x000000ffff927224 */ /* 0x000fe400078e00d7 */
[----:B------:R-:W-:Y:S02]  /*142b0*/  IMAD.MOV.U32 R152, RZ, RZ, R214 ;  /* 0x000000ffff987224 */ /* 0x000fe400078e00d6 */
[----:B------:R-:W-:Y:S01]  /*142c0*/  IMAD.MOV.U32 R151, RZ, RZ, R211 ;  /* 0x000000ffff977224 */ /* 0x000fe200078e00d3 */
[-C--:B------:R-:W-:Y:S01]  /*142d0*/  HMMA.16816.F32 R36, R176, R52.reuse, R36 ;  /* 0x00000034b024723c */ /* 0x080fe20000001824 */
[----:B------:R-:W-:Y:S02]  /*142e0*/  IMAD.MOV.U32 R155, RZ, RZ, R209 ;  /* 0x000000ffff9b7224 */ /* 0x000fe400078e00d1 */
[----:B------:R-:W-:Y:S02]  /*142f0*/  FMUL.FTZ R49, R101, R157 ;  /* 0x0000009d65317220 */ /* 0x000fe40000410000 */
[C---:B------:R-:W-:Y:S02]  /*14300*/  FMUL.FTZ R58, R0.reuse, R166 ;  /* 0x000000a6003a7220 */ /* 0x040fe40000410000 */
[----:B------:R-:W-:Y:S01]  /*14310*/  FMUL.FTZ R60, R3, R168 ;  /* 0x000000a8033c7220 */ /* 0x000fe20000410000 */
[C---:B------:R-:W-:Y:S01]  /*14320*/  HMMA.16816.F32 R40, R180.reuse, R52, R40 ;  /* 0x00000034b428723c */ /* 0x040fe20000001828 */
[----:B-1----:R-:W-:Y:S03]  /*14330*/  FFMA.FTZ R2, R59, c[0x0][0x23c], -R109 ;  /* 0x00008f003b027a23 */ /* 0x002fe6000001086d */
[----:B------:R-:W-:Y:S01]  /*14340*/  FMUL.FTZ R59, R0, R167 ;  /* 0x000000a7003b7220 */ /* 0x000fe20000410000 */
[----:B------:R1:W1:Y:S01]  /*14350*/  MUFU.EX2 R242, R2 ;  /* 0x0000000200f27308 */ /* 0x0002620000000800 */
[----:B------:R-:W-:Y:S02]  /*14360*/  FMUL.FTZ R61, R3, R169 ;  /* 0x000000a9033d7220 */ /* 0x000fe40000410000 */
[-C--:B------:R-:W-:Y:S01]  /*14370*/  HMMA.16816.F32 R44, R180, R54.reuse, R44 ;  /* 0x00000036b42c723c */ /* 0x080fe2000000182c */
[----:B------:R-:W-:Y:S03]  /*14380*/  IMAD.MOV.U32 R153, RZ, RZ, R48 ;  /* 0x000000ffff997224 */ /* 0x000fe600078e0030 */
[C---:B------:R-:W-:Y:S02]  /*14390*/  FMUL.FTZ R48, R101.reuse, R156 ;  /* 0x0000009c65307220 */ /* 0x040fe40000410000 */
[----:B------:R-:W-:Y:S02]  /*143a0*/  IMAD.MOV.U32 R156, RZ, RZ, R66 ;  /* 0x000000ffff9c7224 */ /* 0x000fe400078e0042 */
[C---:B------:R-:W-:Y:S03]  /*143b0*/  FMUL.FTZ R66, R100.reuse, R174 ;  /* 0x000000ae64427220 */ /* 0x040fe60000410000 */
[C---:B------:R-:W-:Y:S01]  /*143c0*/  HMMA.16816.F32 R48, R176.reuse, R54, R48 ;  /* 0x00000036b030723c */ /* 0x040fe20000001830 */
[C---:B------:R-:W-:Y:S02]  /*143d0*/  FMUL.FTZ R52, R101.reuse, R160 ;  /* 0x000000a065347220 */ /* 0x040fe40000410000 */
[C---:B------:R-:W-:Y:S02]  /*143e0*/  FMUL.FTZ R53, R101.reuse, R161 ;  /* 0x000000a165357220 */ /* 0x040fe40000410000 */
[----:B------:R-:W-:Y:S02]  /*143f0*/  IMAD.MOV.U32 R148, RZ, RZ, R57 ;  /* 0x000000ffff947224 */ /* 0x000fe400078e0039 */
[C---:B------:R-:W-:Y:S02]  /*14400*/  FMUL.FTZ R54, R100.reuse, R162 ;  /* 0x000000a264367220 */ /* 0x040fe40000410000 */
[----:B------:R-:W-:Y:S03]  /*14410*/  FMUL.FTZ R55, R100, R163 ;  /* 0x000000a364377220 */ /* 0x000fe60000410000 */
[----:B-1----:R-:W-:Y:S02]  /*14420*/  FFMA.FTZ R2, R64, c[0x0][0x23c], -R110 ;  /* 0x00008f0040027a23 */ /* 0x002fe4000001086e */
[----:B------:R-:W-:Y:S02]  /*14430*/  FMUL.FTZ R64, R101, R172 ;  /* 0x000000ac65407220 */ /* 0x000fe40000410000 */
[-C--:B---3--:R-:W-:Y:S01]  /*14440*/  HMMA.16816.F32 R52, R176, R112.reuse, R52 ;  /* 0x00000070b034723c */ /* 0x088fe20000001834 */
[----:B------:R1:W-:Y:S01]  /*14450*/  MUFU.EX2 R241, R2 ;  /* 0x0000000200f17308 */ /* 0x0003e20000000800 */
[C---:B------:R-:W-:Y:S02]  /*14460*/  FMUL.FTZ R57, R3.reuse, R165 ;  /* 0x000000a503397220 */ /* 0x040fe40000410000 */
[----:B------:R-:W-:Y:S02]  /*14470*/  IMAD.MOV.U32 R149, RZ, RZ, R56 ;  /* 0x000000ffff957224 */ /* 0x000fe400078e0038 */
[C---:B------:R-:W-:Y:S02]  /*14480*/  FMUL.FTZ R56, R3.reuse, R164 ;  /* 0x000000a403387220 */ /* 0x040fe40000410000 */
[C---:B------:R-:W-:Y:S04]  /*14490*/  FMUL.FTZ R62, R0.reuse, R170 ;  /* 0x000000aa003e7220 */ /* 0x040fe80000410000 */
[C---:B------:R-:W-:Y:S01]  /*144a0*/  FMUL.FTZ R63, R0.reuse, R171 ;  /* 0x000000ab003f7220 */ /* 0x040fe20000410000 */
[C---:B------:R-:W-:Y:S01]  /*144b0*/  HMMA.16816.F32 R56, R180.reuse, R112, R56 ;  /* 0x00000070b438723c */ /* 0x040fe20000001838 */
[C---:B------:R-:W-:Y:S02]  /*144c0*/  FMUL.FTZ R72, R3.reuse, R72 ;  /* 0x0000004803487220 */ /* 0x040fe40000410000 */
[C---:B------:R-:W-:Y:S02]  /*144d0*/  FMUL.FTZ R73, R3.reuse, R73 ;  /* 0x0000004903497220 */ /* 0x040fe40000410000 */
[C---:B------:R-:W-:Y:S02]  /*144e0*/  FMUL.FTZ R74, R0.reuse, R74 ;  /* 0x0000004a004a7220 */ /* 0x040fe40000410000 */
[C---:B------:R-:W-:Y:S01]  /*144f0*/  FMUL.FTZ R75, R0.reuse, R75 ;  /* 0x0000004b004b7220 */ /* 0x040fe20000410000 */
[-C--:B------:R-:W-:Y:S01]  /*14500*/  HMMA.16816.F32 R60, R180, R114.reuse, R60 ;  /* 0x00000072b43c723c */ /* 0x080fe2000000183c */
[----:B------:R-:W-:Y:S03]  /*14510*/  FMUL.FTZ R76, R3, R76 ;  /* 0x0000004c034c7220 */ /* 0x000fe60000410000 */
[----:B-1----:R-:W-:Y:S02]  /*14520*/  FFMA.FTZ R2, R65, c[0x0][0x23c], -R110 ;  /* 0x00008f0041027a23 */ /* 0x002fe4000001086e */
[----:B------:R-:W-:Y:S02]  /*14530*/  FMUL.FTZ R65, R101, R173 ;  /* 0x000000ad65417220 */ /* 0x000fe40000410000 */
[----:B------:R1:W3:Y:S01]  /*14540*/  MUFU.EX2 R240, R2 ;  /* 0x0000000200f07308 */ /* 0x0002e20000000800 */
[----:B------:R-:W-:Y:S03]  /*14550*/  LDSM.16.MT88.4 R172, [R222+0xac00] ;  /* 0x00ac0000deac783b */ /* 0x000fe60000004200 */
[C---:B------:R-:W-:Y:S01]  /*14560*/  FMUL.FTZ R77, R3.reuse, R77 ;  /* 0x0000004d034d7220 */ /* 0x040fe20000410000 */
[C---:B------:R-:W-:Y:S01]  /*14570*/  HMMA.16816.F32 R64, R176.reuse, R114, R64 ;  /* 0x00000072b040723c */ /* 0x040fe20000001840 */
[C---:B------:R-:W-:Y:S02]  /*14580*/  FMUL.FTZ R78, R0.reuse, R78 ;  /* 0x0000004e004e7220 */ /* 0x040fe40000410000 */
[C---:B------:R-:W-:Y:S01]  /*14590*/  FMUL.FTZ R79, R0.reuse, R79 ;  /* 0x0000004f004f7220 */ /* 0x040fe20000410000 */
[----:B------:R-:W3:Y:S01]  /*145a0*/  LDSM.16.MT88.4 R112, [R222+0xb000] ;  /* 0x00b00000de70783b */ /* 0x000ee20000004200 */
[C---:B------:R-:W-:Y:S02]  /*145b0*/  FMUL.FTZ R88, R3.reuse, R88 ;  /* 0x0000005803587220 */ /* 0x040fe40000410000 */
[C---:B------:R-:W-:Y:S01]  /*145c0*/  FMUL.FTZ R89, R3.reuse, R89 ;  /* 0x0000005903597220 */ /* 0x040fe20000410000 */
[-C--:B--2---:R-:W-:Y:S01]  /*145d0*/  HMMA.16816.F32 R68, R176, R116.reuse, R68 ;  /* 0x00000074b044723c */ /* 0x084fe20000001844 */
[C---:B------:R-:W-:Y:S03]  /*145e0*/  FMUL.FTZ R90, R0.reuse, R90 ;  /* 0x0000005a005a7220 */ /* 0x040fe60000410000 */
[C---:B------:R-:W-:Y:S02]  /*145f0*/  FMUL.FTZ R91, R0.reuse, R91 ;  /* 0x0000005b005b7220 */ /* 0x040fe40000410000 */
[C---:B------:R-:W-:Y:S02]  /*14600*/  FMUL.FTZ R92, R3.reuse, R92 ;  /* 0x0000005c035c7220 */ /* 0x040fe40000410000 */
[C---:B------:R-:W-:Y:S01]  /*14610*/  HMMA.16816.F32 R72, R180.reuse, R116, R72 ;  /* 0x00000074b448723c */ /* 0x040fe20000001848 */
[----:B------:R-:W-:Y:S03]  /*14620*/  FMUL.FTZ R93, R3, R93 ;  /* 0x0000005d035d7220 */ /* 0x000fe60000410000 */
[----:B-1----:R-:W-:Y:S02]  /*14630*/  FFMA.FTZ R2, R185, c[0x0][0x23c], -R111 ;  /* 0x00008f00b9027a23 */ /* 0x002fe4000001086f */
[C---:B------:R-:W-:Y:S02]  /*14640*/  FMUL.FTZ R94, R0.reuse, R94 ;  /* 0x0000005e005e7220 */ /* 0x040fe40000410000 */
[-C--:B------:R-:W-:Y:S01]  /*14650*/  HMMA.16816.F32 R76, R180, R118.reuse, R76 ;  /* 0x00000076b44c723c */ /* 0x080fe2000000184c */
[----:B------:R1:W-:Y:S03]  /*14660*/  MUFU.EX2 R239, R2 ;  /* 0x0000000200ef7308 */ /* 0x0003e60000000800 */
[----:B------:R-:W-:Y:S02]  /*14670*/  FMUL.FTZ R95, R0, R95 ;  /* 0x0000005f005f7220 */ /* 0x000fe40000410000 */
[C---:B------:R-:W-:Y:S02]  /*14680*/  FMUL.FTZ R87, R100.reuse, R87 ;  /* 0x0000005764577220 */ /* 0x040fe40000410000 */
[C---:B------:R-:W-:Y:S01]  /*14690*/  HMMA.16816.F32 R80, R176.reuse, R118, R80 ;  /* 0x00000076b050723c */ /* 0x040fe20000001850 */
[----:B------:R-:W2:Y:S03]  /*146a0*/  LDSM.16.MT88.4 R116, [R220+0x9400] ;  /* 0x00940000dc74783b */ /* 0x000ea60000004200 */
[C---:B------:R-:W-:Y:S02]  /*146b0*/  FMUL.FTZ R96, R101.reuse, R96 ;  /* 0x0000006065607220 */ /* 0x040fe40000410000 */
[----:B------:R-:W-:Y:S02]  /*146c0*/  FMUL.FTZ R97, R101, R97 ;  /* 0x0000006165617220 */ /* 0x000fe40000410000 */
[C---:B------:R-:W-:Y:S01]  /*146d0*/  FMUL.FTZ R98, R100.reuse, R98 ;  /* 0x0000006264627220 */ /* 0x040fe20000410000 */
[-C--:B---3--:R-:W-:Y:S03]  /*146e0*/  HMMA.16816.F32 R84, R176, R112.reuse, R84 ;  /* 0x00000070b054723c */ /* 0x088fe60000001854 */
[----:B------:R-:W-:Y:S02]  /*146f0*/  FMUL.FTZ R99, R100, R99 ;  /* 0x0000006364637220 */ /* 0x000fe40000410000 */
[----:B------:R-:W-:Y:S02]  /*14700*/  FFMA.FTZ R106, R208, c[0x0][0x23c], -R109 ;  /* 0x00008f00d06a7a23 */ /* 0x000fe4000001086d */
[--C-:B-1----:R-:W-:Y:S02]  /*14710*/  FFMA.FTZ R2, R186, c[0x0][0x23c], -R111.reuse ;  /* 0x00008f00ba027a23 */ /* 0x102fe4000001086f */
[----:B------:R1:W-:Y:S01]  /*14720*/  MUFU.EX2 R208, R106 ;  /* 0x0000006a00d07308 */ /* 0x0003e20000000800 */
[C---:B------:R-:W-:Y:S07]  /*14730*/  HMMA.16816.F32 R88, R180.reuse, R112, R88 ;  /* 0x00000070b458723c */ /* 0x040fee0000001858 */
[----:B----4-:R-:W-:Y:S01]  /*14740*/  F2FP.PACK_AB R112, R246, R247 ;  /* 0x000000f7f670723e */ /* 0x010fe200000000ff */
[-C--:B------:R-:W-:Y:S01]  /*14750*/  HMMA.16816.F32 R92, R180, R114.reuse, R92 ;  /* 0x00000072b45c723c */ /* 0x080fe2000000185c */
[----:B------:R3:W4:Y:S01]  /*14760*/  MUFU.EX2 R238, R2 ;  /* 0x0000000200ee7308 */ /* 0x0007220000000800 */
[----:B------:R-:W-:Y:S02]  /*14770*/  LDSM.16.MT88.4 R180, [R220+0xbc00] ;  /* 0x00bc0000dcb4783b */ /* 0x000fe40000004200 */
[----:B-----5:R-:W-:Y:S04]  /*14780*/  F2FP.PACK_AB R113, R244, R245 ;  /* 0x000000f5f471723e */ /* 0x020fe800000000ff */
[----:B------:R-:W-:Y:S07]  /*14790*/  HMMA.16816.F32 R96, R176, R114, R96 ;  /* 0x00000072b060723c */ /* 0x000fee0000001860 */
[----:B------:R-:W-:Y:S01]  /*147a0*/  F2FP.PACK_AB R114, R242, R243 ;  /* 0x000000f3f272723e */ /* 0x000fe200000000ff */
[--C-:B-1----:R-:W-:Y:S01]  /*147b0*/  FFMA.FTZ R106, R203, c[0x0][0x23c], -R111.reuse ;  /* 0x00008f00cb6a7a23 */ /* 0x102fe2000001086f */
[----:B------:R-:W-:Y:S03]  /*147c0*/  F2FP.PACK_AB R115, R240, R241 ;  /* 0x000000f1f073723e */ /* 0x000fe600000000ff */
[----:B------:R-:W-:Y:S04]  /*147d0*/  MUFU.EX2 R203, R106 ;  /* 0x0000006a00cb7308 */ /* 0x000fe80000000800 */
[-C--:B--2---:R-:W-:Y:S01]  /*147e0*/  HMMA.16816.F32 R4, R112, R116.reuse, R4 ;  /* 0x000000747004723c */ /* 0x084fe20000001804 */
[--C-:B---3--:R-:W-:Y:S01]  /*147f0*/  FFMA.FTZ R2, R190, c[0x0][0x23c], -R111.reuse ;  /* 0x00008f00be027a23 */ /* 0x108fe2000001086f */
[----:B----4-:R-:W-:Y:S04]  /*14800*/  F2FP.PACK_AB R120, R238, R239 ;  /* 0x000000efee78723e */ /* 0x010fe800000000ff */
        /* <DEDUP_REMOVED lines=45> */
[--C-:B--2---:R-:W-:Y:S03]  /*14ae0*/  FFMA.FTZ R2, R218, c[0x0][0x23c], -R110.reuse ;  /* 0x00008f00da027a23 */ /* 0x104fe6000001086e */
[----:B------:R-:W-:Y:S04]  /*14af0*/  IMAD.MOV.U32 R218, RZ, RZ, R147 ;  /* 0x000000ffffda7224 */ /* 0x000fe800078e0093 */
[-C--:B------:R-:W-:Y:S01]  /*14b00*/  HMMA.16816.F32 R76, R120, R126.reuse, R76 ;  /* 0x0000007e784c723c */ /* 0x080fe2000000184c */
[----:B------:R1:W-:Y:S01]  /*14b10*/  MUFU.EX2 R207, R2 ;  /* 0x0000000200cf7308 */ /* 0x0003e20000000800 */
[----:B------:R-:W-:Y:S06]  /*14b20*/  ISETP.GT.AND P0, PT, R235, R218, PT ;  /* 0x000000daeb00720c */ /* 0x000fec0003f04270 */
[C---:B------:R-:W-:Y:S01]  /*14b30*/  HMMA.16816.F32 R80, R112.reuse, R126, R80 ;  /* 0x0000007e7050723c */ /* 0x040fe20000001850 */
[----:B------:R-:W2:Y:S07]  /*14b40*/  LDSM.16.MT88.4 R124, [R222+0x9800] ;  /* 0x00980000de7c783b */ /* 0x000eae0000004200 */
[-C--:B---3--:R-:W-:Y:S08]  /*14b50*/  HMMA.16816.F32 R84, R112, R128.reuse, R84 ;  /* 0x000000807054723c */ /* 0x088ff00000001854 */
[C---:B------:R-:W-:Y:S01]  /*14b60*/  HMMA.16816.F32 R88, R120.reuse, R128, R88 ;  /* 0x000000807858723c */ /* 0x040fe20000001858 */
[----:B-1----:R-:W-:Y:S03]  /*14b70*/  FFMA.FTZ R2, R236, c[0x0][0x23c], -R110 ;  /* 0x00008f00ec027a23 */ /* 0x002fe6000001086e */
[----:B------:R-:W-:Y:S01]  /*14b80*/  IMAD.MOV.U32 R236, RZ, RZ, R146 ;  /* 0x000000ffffec7224 */ /* 0x000fe200078e0092 */
[----:B------:R1:W3:Y:S01]  /*14b90*/  MUFU.EX2 R206, R2 ;  /* 0x0000000200ce7308 */ /* 0x0002e20000000800 */
[----:B------:R-:W-:Y:S02]  /*14ba0*/  IMAD.MOV.U32 R146, RZ, RZ, R145 ;  /* 0x000000ffff927224 */ /* 0x000fe400078e0091 */
[-C--:B------:R-:W-:Y:S01]  /*14bb0*/  HMMA.16816.F32 R92, R120, R130.reuse, R92 ;  /* 0x00000082785c723c */ /* 0x080fe2000000185c */
[----:B------:R-:W-:Y:S03]  /*14bc0*/  IMAD.MOV.U32 R145, RZ, RZ, R144 ;  /* 0x000000ffff917224 */ /* 0x000fe600078e0090 */
[----:B------:R-:W-:Y:S02]  /*14bd0*/  IMAD.MOV.U32 R144, RZ, RZ, R143 ;  /* 0x000000ffff907224 */ /* 0x000fe400078e008f */
[----:B------:R-:W-:Y:S02]  /*14be0*/  IMAD.MOV.U32 R143, RZ, RZ, R142 ;  /* 0x000000ffff8f7224 */ /* 0x000fe400078e008e */
[----:B------:R-:W-:Y:S01]  /*14bf0*/  HMMA.16816.F32 R96, R112, R130, R96 ;  /* 0x000000827060723c */ /* 0x000fe20000001860 */
[----:B------:R-:W2:Y:S03]  /*14c00*/  LDSM.16.MT88.4 R128, [R220+0xa800] ;  /* 0x00a80000dc80783b */ /* 0x000ea60000004200 */
[----:B------:R-:W-:Y:S02]  /*14c10*/  IMAD.MOV.U32 R142, RZ, RZ, R141 ;  /* 0x000000ffff8e7224 */ /* 0x000fe400078e008d */
[----:B------:R-:W-:Y:S01]  /*14c20*/  IMAD.MOV.U32 R141, RZ, RZ, R140 ;  /* 0x000000ffff8d7224 */ /* 0x000fe200078e008c */
[----:B------:R-:W-:Y:S01]  /*14c30*/  F2FP.PACK_AB R112, R213, R212 ;  /* 0x000000d4d570723e */ /* 0x000fe200000000ff */
[----:B------:R-:W-:Y:S01]  /*14c40*/  IMAD.MOV.U32 R140, RZ, RZ, R139 ;  /* 0x000000ffff8c7224 */ /* 0x000fe200078e008b */
[----:B-----5:R-:W-:Y:S03]  /*14c50*/  F2FP.PACK_AB R113, R209, R211 ;  /* 0x000000d3d171723e */ /* 0x020fe600000000ff */
[----:B----4-:R-:W-:Y:S01]  /*14c60*/  F2FP.PACK_AB R114, R208, R210 ;  /* 0x000000d2d072723e */ /* 0x010fe200000000ff */
[----:B-1----:R-:W-:Y:S01]  /*14c70*/  FFMA.FTZ R2, R202, c[0x0][0x23c], -R111 ;  /* 0x00008f00ca027a23 */ /* 0x002fe2000001086f */
[----:B---3--:R-:W-:Y:S01]  /*14c80*/  F2FP.PACK_AB R115, R206, R207 ;  /* 0x000000cfce73723e */ /* 0x008fe200000000ff */
[----:B------:R-:W-:Y:S02]  /*14c90*/  IMAD.MOV.U32 R147, RZ, RZ, R143 ;  /* 0x000000ffff937224 */ /* 0x000fe400078e008f */
[----:B------:R1:W3:Y:S01]  /*14ca0*/  MUFU.EX2 R205, R2 ;  /* 0x0000000200cd7308 */ /* 0x0002e20000000800 */
[----:B------:R-:W-:Y:S02]  /*14cb0*/  IMAD.MOV.U32 R139, RZ, RZ, R137 ;  /* 0x000000ffff8b7224 */ /* 0x000fe400078e0089 */
[----:B------:R-:W-:Y:S01]  /*14cc0*/  IMAD.MOV.U32 R137, RZ, RZ, R135 ;  /* 0x000000ffff897224 */ /* 0x000fe200078e0087 */
        /* <DEDUP_REMOVED lines=16> */
[----:B-1----:R-:W-:Y:S01]  /*14dd0*/  FFMA.FTZ R2, R154, c[0x0][0x23c], -R109 ;  /* 0x00008f009a027a23 */ /* 0x002fe2000001086d */
[----:B---3--:R-:W-:Y:S01]  /*14de0*/  F2FP.PACK_AB R123, R198, R200 ;  /* 0x000000c8c67b723e */ /* 0x008fe200000000ff */
[----:B------:R-:W-:Y:S02]  /*14df0*/  IMAD.MOV.U32 R154, RZ, RZ, R132 ;  /* 0x000000ffff9a7224 */ /* 0x000fe400078e0084 */
[----:B------:R-:W-:Y:S04]  /*14e00*/  IMAD.MOV.U32 R132, RZ, RZ, R197 ;  /* 0x000000ffff847224 */ /* 0x000fe800078e00c5 */
[----:B------:R1:W-:Y:S01]  /*14e10*/  MUFU.EX2 R197, R2 ;  /* 0x0000000200c57308 */ /* 0x0003e20000000800 */
[C---:B------:R-:W-:Y:S08]  /*14e20*/  HMMA.16816.F32 R8, R120.reuse, R116, R8 ;  /* 0x000000747808723c */ /* 0x040ff00000001808 */
[-C--:B------:R-:W-:Y:S08]  /*14e30*/  HMMA.16816.F32 R12, R120, R118.reuse, R12 ;  /* 0x00000076780c723c */ /* 0x080ff0000000180c */
[C---:B------:R-:W-:Y:S01]  /*14e40*/  HMMA.16816.F32 R16, R112.reuse, R118, R16 ;  /* 0x000000767010723c */ /* 0x040fe20000001810 */
[----:B------:R-:W3:Y:S03]  /*14e50*/  LDSM.16.MT88.4 R116, [R222+0xa800] ;  /* 0x00a80000de74783b */ /* 0x000ee60000004200 */
[--C-:B-1----:R-:W-:Y:S04]  /*14e60*/  FFMA.FTZ R2, R156, c[0x0][0x23c], -R109.reuse ;  /* 0x00008f009c027a23 */ /* 0x102fe8000001086d */
[-C--:B--2---:R-:W-:Y:S01]  /*14e70*/  HMMA.16816.F32 R20, R112, R124.reuse, R20 ;  /* 0x0000007c7014723c */ /* 0x084fe20000001814 */
[----:B------:R-:W-:Y:S01]  /*14e80*/  LDSM.16.MT88.4 R156, [R220+0xac00] ;  /* 0x00ac0000dc9c783b */ /* 0x000fe20000004200 */
[----:B------:R1:W-:Y:S06]  /*14e90*/  MUFU.EX2 R196, R2 ;  /* 0x0000000200c47308 */ /* 0x0003ec0000000800 */
[C---:B------:R-:W-:Y:S08]  /*14ea0*/  HMMA.16816.F32 R24, R120.reuse, R124, R24 ;  /* 0x0000007c7818723c */ /* 0x040ff00000001818 */
[-C--:B------:R-:W-:Y:S08]  /*14eb0*/  HMMA.16816.F32 R28, R120, R126.reuse, R28 ;  /* 0x0000007e781c723c */ /* 0x080ff0000000181c */
[C---:B------:R-:W-:Y:S01]  /*14ec0*/  HMMA.16816.F32 R32, R112.reuse, R126, R32 ;  /* 0x0000007e7020723c */ /* 0x040fe20000001820 */
[----:B------:R-:W2:Y:S03]  /*14ed0*/  LDSM.16.MT88.4 R124, [R220+0xb800] ;  /* 0x00b80000dc7c783b */ /* 0x000ea60000004200 */
[--C-:B-1----:R-:W-:Y:S04]  /*14ee0*/  FFMA.FTZ R2, R155, c[0x0][0x23c], -R110.reuse ;  /* 0x00008f009b027a23 */ /* 0x102fe8000001086e */
[-C--:B------:R-:W-:Y:S01]  /*14ef0*/  HMMA.16816.F32 R36, R112, R128.reuse, R36 ;  /* 0x000000807024723c */ /* 0x080fe20000001824 */
[----:B------:R1:W-:Y:S07]  /*14f00*/  MUFU.EX2 R195, R2 ;  /* 0x0000000200c37308 */ /* 0x0003ee0000000800 */
[C---:B------:R-:W-:Y:S08]  /*14f10*/  HMMA.16816.F32 R40, R120.reuse, R128, R40 ;  /* 0x000000807828723c */ /* 0x040ff00000001828 */
[-C--:B------:R-:W-:Y:S08]  /*14f20*/  HMMA.16816.F32 R44, R120, R130.reuse, R44 ;  /* 0x00000082782c723c */ /* 0x080ff0000000182c */
[C---:B------:R-:W-:Y:S01]  /*14f30*/  HMMA.16816.F32 R48, R112.reuse, R130, R48 ;  /* 0x000000827030723c */ /* 0x040fe20000001830 */
[--C-:B-1----:R-:W-:Y:S01]  /*14f40*/  FFMA.FTZ R2, R154, c[0x0][0x23c], -R110.reuse ;  /* 0x00008f009a027a23 */ /* 0x102fe2000001086e */
[----:B------:R-:W1:Y:S03]  /*14f50*/  LDSM.16.MT88.4 R128, [R222+0xb800] ;  /* 0x00b80000de80783b */ /* 0x000e660000004200 */
[----:B------:R4:W5:Y:S03]  /*14f60*/  MUFU.EX2 R193, R2 ;  /* 0x0000000200c17308 */ /* 0x0009660000000800 */
[-C--:B---3--:R-:W-:Y:S08]  /*14f70*/  HMMA.16816.F32 R52, R112, R116.reuse, R52 ;  /* 0x000000747034723c */ /* 0x088ff00000001834 */
[C---:B------:R-:W-:Y:S08]  /*14f80*/  HMMA.16816.F32 R56, R120.reuse, R116, R56 ;  /* 0x000000747838723c */ /* 0x040ff00000001838 */
[-C--:B------:R-:W-:Y:S01]  /*14f90*/  HMMA.16816.F32 R60, R120, R118.reuse, R60 ;  /* 0x00000076783c723c */ /* 0x080fe2000000183c */
[--C-:B----4-:R-:W-:Y:S03]  /*14fa0*/  FFMA.FTZ R2, R153, c[0x0][0x23c], -R109.reuse ;  /* 0x00008f0099027a23 */ /* 0x110fe6000001086d */
[----:B------:R-:W-:Y:S04]  /*14fb0*/  FFMA.FTZ R109, R152, c[0x0][0x23c], -R109 ;  /* 0x00008f00986d7a23 */ /* 0x000fe8000001086d */
[C---:B------:R-:W-:Y:S01]  /*14fc0*/  HMMA.16816.F32 R64, R112.reuse, R118, R64 ;  /* 0x000000767040723c */ /* 0x040fe20000001840 */
[----:B------:R3:W-:Y:S07]  /*14fd0*/  MUFU.EX2 R194, R2 ;  /* 0x0000000200c27308 */ /* 0x0007ee0000000800 */
[-C--:B--2---:R-:W-:Y:S03]  /*14fe0*/  HMMA.16816.F32 R68, R112, R124.reuse, R68 ;  /* 0x0000007c7044723c */ /* 0x084fe60000001844 */
[----:B------:R5:W2:Y:S05]  /*14ff0*/  MUFU.EX2 R192, R109 ;  /* 0x0000006d00c07308 */ /* 0x000aaa0000000800 */
[C---:B------:R-:W-:Y:S08]  /*15000*/  HMMA.16816.F32 R72, R120.reuse, R124, R72 ;  /* 0x0000007c7848723c */ /* 0x040ff00000001848 */
[-C--:B------:R-:W-:Y:S01]  /*15010*/  HMMA.16816.F32 R76, R120, R126.reuse, R76 ;  /* 0x0000007e784c723c */ /* 0x080fe2000000184c */
[--C-:B---3--:R-:W-:Y:S03]  /*15020*/  FFMA.FTZ R2, R151, c[0x0][0x23c], -R110.reuse ;  /* 0x00008f0097027a23 */ /* 0x108fe6000001086e */
[----:B------:R-:W-:Y:S01]  /*15030*/  FFMA.FTZ R110, R150, c[0x0][0x23c], -R110 ;  /* 0x00008f00966e7a23 */ /* 0x000fe2000001086e */
[----:B------:R3:W-:Y:S03]  /*15040*/  MUFU.EX2 R191, R2 ;  /* 0x0000000200bf7308 */ /* 0x0007e60000000800 */
[C---:B------:R-:W-:Y:S01]  /*15050*/  HMMA.16816.F32 R80, R112.reuse, R126, R80 ;  /* 0x0000007e7050723c */ /* 0x040fe20000001850 */
[----:B-----5:R-:W-:Y:S06]  /*15060*/  F2FP.PACK_AB R109, R193, R195 ;  /* 0x000000c3c16d723e */ /* 0x020fec00000000ff */
[----:B------:R2:W-:Y:S01]  /*15070*/  MUFU.EX2 R190, R110 ;  /* 0x0000006e00be7308 */ /* 0x0005e20000000800 */
[-C--:B-1----:R-:W-:Y:S08]  /*15080*/  HMMA.16816.F32 R84, R112, R128.reuse, R84 ;  /* 0x000000807054723c */ /* 0x082ff00000001854 */
[C---:B------:R-:W-:Y:S01]  /*15090*/  HMMA.16816.F32 R88, R120.reuse, R128, R88 ;  /* 0x000000807858723c */ /* 0x040fe20000001858 */
[----:B---3--:R-:W-:Y:S03]  /*150a0*/  FFMA.FTZ R2, R149, c[0x0][0x23c], -R111 ;  /* 0x00008f0095027a23 */ /* 0x008fe6000001086f */
[----:B------:R-:W-:Y:S04]  /*150b0*/  IMAD.MOV.U32 R149, RZ, RZ, R145 ;  /* 0x000000ffff957224 */ /* 0x000fe800078e0091 */
[-C--:B------:R-:W-:Y:S01]  /*150c0*/  HMMA.16816.F32 R92, R120, R130.reuse, R92 ;  /* 0x00000082785c723c */ /* 0x080fe2000000185c */
[----:B------:R1:W-:Y:S03]  /*150d0*/  MUFU.EX2 R188, R2 ;  /* 0x0000000200bc7308 */ /* 0x0003e60000000800 */
[----:B------:R-:W-:Y:S01]  /*150e0*/  IMAD.MOV.U32 R145, RZ, RZ, R141 ;  /* 0x000000ffff917224 */ /* 0x000fe200078e008d */
[----:B--2---:R-:W-:Y:S03]  /*150f0*/  F2FP.PACK_AB R110, R192, R194 ;  /* 0x000000c2c06e723e */ /* 0x004fe600000000ff */
[----:B------:R-:W-:Y:S01]  /*15100*/  HMMA.16816.F32 R96, R112, R130, R96 ;  /* 0x000000827060723c */ /* 0x000fe20000001860 */
[--C-:B-1----:R-:W-:Y:S03]  /*15110*/  FFMA.FTZ R2, R148, c[0x0][0x23c], -R111.reuse ;  /* 0x00008f0094027a23 */ /* 0x102fe6000001086f */
[----:B------:R-:W-:Y:S01]  /*15120*/  IMAD.MOV.U32 R148, RZ, RZ, R144 ;  /* 0x000000ffff947224 */ /* 0x000fe200078e0090 */
[----:B------:R1:W2:Y:S01]  /*15130*/  MUFU.EX2 R189, R2 ;  /* 0x0000000200bd7308 */ /* 0x0002a20000000800 */
[----:B------:R-:W-:Y:S02]  /*15140*/  IMAD.MOV.U32 R144, RZ, RZ, R140 ;  /* 0x000000ffff907224 */ /* 0x000fe400078e008c */
[--C-:B-1----:R-:W-:Y:S01]  /*15150*/  FFMA.FTZ R2, R252, c[0x0][0x23c], -R111.reuse ;  /* 0x00008f00fc027a23 */ /* 0x102fe2000001086f */
[----:B--2---:R-:W-:Y:S03]  /*15160*/  F2FP.PACK_AB R176, R189, R188 ;  /* 0x000000bcbdb0723e */ /* 0x004fe600000000ff */
[----:B------:R-:W-:Y:S03]  /*15170*/  IMAD.MOV.U32 R252, RZ, RZ, R134 ;  /* 0x000000fffffc7224 */ /* 0x000fe600078e0086 */
[----:B------:R1:W-:Y:S01]  /*15180*/  MUFU.EX2 R187, R2 ;  /* 0x0000000200bb7308 */ /* 0x0003e20000000800 */
[----:B------:R-:W-:Y:S02]  /*15190*/  FFMA.FTZ R111, R250, c[0x0][0x23c], -R111 ;  /* 0x00008f00fa6f7a23 */ /* 0x000fe4000001086f */
[----:B------:R-:W-:Y:S07]  /*151a0*/  IMAD.MOV.U32 R250, RZ, RZ, R133 ;  /* 0x000000fffffa7224 */ /* 0x000fee00078e0085 */
[----:B------:R2:W3:Y:S01]  /*151b0*/  MUFU.EX2 R186, R111 ;  /* 0x0000006f00ba7308 */ /* 0x0004e20000000800 */
[----:B-1----:R-:W-:Y:S02]  /*151c0*/  FFMA.FTZ R2, R249, c[0x0][0x23c], -R184 ;  /* 0x00008f00f9027a23 */ /* 0x002fe400000108b8 */
[----:B------:R-:W-:Y:S07]  /*151d0*/  IMAD.MOV.U32 R249, RZ, RZ, R132 ;  /* 0x000000fffff97224 */ /* 0x000fee00078e0084 */
[----:B------:R1:W-:Y:S01]  /*151e0*/  MUFU.EX2 R185, R2 ;  /* 0x0000000200b97308 */ /* 0x0003e20000000800 */
[----:B------:R-:W4:Y:S01]  /*151f0*/  LDSM.16.MT88.4 R132, [R220+0x9c00] ;  /* 0x009c0000dc84783b */ /* 0x000f220000004200 */
[----:B--2---:R-:W-:Y:S02]  /*15200*/  F2FP.PACK_AB R111, R190, R191 ;  /* 0x000000bfbe6f723e */ /* 0x004fe400000000ff */
[----:B---3--:R-:W-:Y:S01]  /*15210*/  F2FP.PACK_AB R178, R186, R187 ;  /* 0x000000bbbab2723e */ /* 0x008fe200000000ff */
[--C-:B-1----:R-:W-:Y:S02]  /*15220*/  FFMA.FTZ R2, R248, c[0x0][0x23c], -R184.reuse ;  /* 0x00008f00f8027a23 */ /* 0x102fe400000108b8 */
[----:B------:R-:W-:Y:S03]  /*15230*/  IMAD.MOV.U32 R248, RZ, RZ, R107 ;  /* 0x000000fffff87224 */ /* 0x000fe600078e006b */
[----:B------:R1:W2:Y:S02]  /*15240*/  MUFU.EX2 R107, R2 ;  /* 0x00000002006b7308 */ /* 0x0002a40000000800 */
[--C-:B-1----:R-:W-:Y:S01]  /*15250*/  FFMA.FTZ R2, R251, c[0x0][0x23c], -R184.reuse ;  /* 0x00008f00fb027a23 */ /* 0x102fe200000108b8 */
[----:B--2---:R-:W-:Y:S01]  /*15260*/  F2FP.PACK_AB R177, R107, R185 ;  /* 0x000000b96bb1723e */ /* 0x004fe200000000ff */
[----:B------:R-:W-:Y:S01]  /*15270*/  FFMA.FTZ R184, R108, c[0x0][0x23c], -R184 ;  /* 0x00008f006cb87a23 */ /* 0x000fe200000108b8 */
[----:B------:R-:W-:Y:S05]  /*15280*/  F2FP.PACK_AB R108, R196, R197 ;  /* 0x000000c5c46c723e */ /* 0x000fea00000000ff */
[----:B------:R1:W-:Y:S01]  /*15290*/  MUFU.EX2 R106, R2 ;  /* 0x00000002006a7308 */ /* 0x0003e20000000800 */
[----:B------:R-:W-:Y:S02]  /*152a0*/  IMAD.MOV.U32 R251, RZ, RZ, R146 ;  /* 0x000000fffffb7224 */ /* 0x000fe400078e0092 */
[----:B------:R-:W-:Y:S02]  /*152b0*/  IMAD.MOV.U32 R146, RZ, RZ, R142 ;  /* 0x000000ffff927224 */ /* 0x000fe400078e008e */
[----:B------:R-:W2:Y:S01]  /*152c0*/  LDSM.16.MT88.4 R140, [R222+0x9c00] ;  /* 0x009c0000de8c783b */ /* 0x000ea20000004200 */
[-C--:B----4-:R-:W-:Y:S04]  /*152d0*/  HMMA.16816.F32 R112, R108, R132.reuse, R4 ;  /* 0x000000846c70723c */ /* 0x090fe80000001804 */
[----:B------:R-:W3:Y:S03]  /*152e0*/  MUFU.EX2 R184, R184 ;  /* 0x000000b800b87308 */ /* 0x000ee60000000800 */
[----:B------:R-:W4:Y:S08]  /*152f0*/  LDSM.16.MT88.4 R4, [R222+0xbc00] ;  /* 0x00bc0000de04783b */ /* 0x000f300000004200 */
[----:B-1----:R-:W5:Y:S01]  /*15300*/  LDL.LU R2, [R1+0xc] ;  /* 0x00000c0001027983 */ /* 0x002f620000300800 */
        /* <DEDUP_REMOVED lines=12> */
[-C--:B--2---:R-:W-:Y:S01]  /*153d0*/  HMMA.16816.F32 R128, R108, R140.reuse, R20 ;  /* 0x0000008c6c80723c */ /* 0x084fe20000001814 */
[----:B------:R-:W-:Y:S03]  /*153e0*/  IMAD.MOV.U32 R8, RZ, RZ, R148 ;  /* 0x000000ffff087224 */ /* 0x000fe600078e0094 */
[----:B------:R-:W-:Y:S02]  /*153f0*/  IMAD.MOV.U32 R17, RZ, RZ, R138 ;  /* 0x000000ffff117224 */ /* 0x000fe400078e008a */
[----:B------:R-:W-:Y:S02]  /*15400*/  IMAD.MOV.U32 R19, RZ, RZ, R137 ;  /* 0x000000ffff137224 */ /* 0x000fe400078e0089 */
[C---:B------:R-:W-:Y:S01]  /*15410*/  HMMA.16816.F32 R132, R176.reuse, R140, R24 ;  /* 0x0000008cb084723c */ /* 0x040fe20000001818 */
[----:B------:R-:W-:Y:S03]  /*15420*/  IMAD.MOV.U32 R23, RZ, RZ, R136 ;  /* 0x000000ffff177224 */ /* 0x000fe600078e0088 */
[----:B------:R-:W-:Y:S04]  /*15430*/  IMAD.MOV.U32 R13, RZ, RZ, R145 ;  /* 0x000000ffff0d7224 */ /* 0x000fe800078e0091 */
        /* <DEDUP_REMOVED lines=17> */
[----:B------:R-:W-:Y:S01]  /*15550*/  HMMA.16816.F32 R96, R108, R6, R96 ;  /* 0x000000066c60723c */ /* 0x000fe20000001860 */
[----:B-----5:R-:W-:Y:S04]  /*15560*/  FFMA.FTZ R2, R3, R2, R19 ;  /* 0x0000000203027223 */ /* 0x020fe80000010013 */
[----:B------:R-:W-:Y:S02]  /*15570*/  FADD.FTZ R2, R15, R2 ;  /* 0x000000020f027221 */ /* 0x000fe40000010000 */
[----:B---3--:R-:W-:Y:S05]  /*15580*/  FFMA.FTZ R0, R0, R12, R13 ;  /* 0x0000000c00007223 */ /* 0x008fea000001000d */
        /* <DEDUP_REMOVED lines=71> */
.L_x_879:
        /* <DEDUP_REMOVED lines=377> */
.L_x_884:
[----:B------:R-:W-:Y:S05]  /*17190*/  BSYNC B0 ;  /* 0x0000000000007941 */ /* 0x000fea0003800000 */
.L_x_883:
        /* <DEDUP_REMOVED lines=36> */
.L_x_886:
[----:B-1----:R-:W-:Y:S05]  /*173e0*/  BSYNC B0 ;  /* 0x0000000000007941 */ /* 0x002fea0003800000 */
.L_x_885:
        /* <DEDUP_REMOVED lines=20> */
.L_x_888:
[----:B------:R-:W-:Y:S05]  /*17530*/  BSYNC B0 ;  /* 0x0000000000007941 */ /* 0x000fea0003800000 */
.L_x_887:
        /* <DEDUP_REMOVED lines=20> */
.L_x_890:
[----:B------:R-:W-:Y:S05]  /*17680*/  BSYNC B0 ;  /* 0x0000000000007941 */ /* 0x000fea0003800000 */
.L_x_889:
        /* <DEDUP_REMOVED lines=21> */
.L_x_891:
        /* <DEDUP_REMOVED lines=10> */
.L_x_1047:


//--------------------- .text._ZN5flash16flash_fwd_kernelI23Flash_fwd_kernel_traitsILi96ELi128ELi64ELi4ELb0ELb0EN7cutlass6half_tE19Flash_kernel_traitsILi96ELi128ELi64ELi4ES3_EELb1ELb0ELb1ELb1ELb0ELb0ELb0ELb1EEEvNS_16Flash_fwd_paramsE --------------------------
	.section	.text._ZN5flash16flash_fwd_kernelI23Flash_fwd_kernel_traitsILi96ELi128ELi64ELi4ELb0ELb0EN7cutlass6half_tE19Flash_kernel_traitsILi96ELi128ELi64ELi4ES3_EELb1ELb0ELb1ELb1ELb0ELb0ELb0ELb1EEEvNS_16Flash_fwd_paramsE,"ax",@progbits
	.sectioninfo	@"SHI_REGISTERS=255"
	.align	128
        .global         _ZN5flash16flash_fwd_kernelI23Flash_fwd_kernel_traitsILi96ELi128ELi64ELi4ELb0ELb0EN7cutlass6half_tE19Flash_kernel_traitsILi96ELi128ELi64ELi4ES3_EELb1ELb0ELb1ELb1ELb0ELb0ELb0ELb1EEEvNS_16Flash_fwd_paramsE
        .type           _ZN5flash16flash_fwd_kernelI23Flash_fwd_kernel_traitsILi96ELi128ELi64ELi4ELb0ELb0EN7cutlass6half_tE19Flash_kernel_traitsILi96ELi128ELi64ELi4ES3_EELb1ELb0ELb1ELb1ELb0ELb0ELb0ELb1EEEvNS_16Flash_fwd_paramsE,@function
        .size           _ZN5flash16flash_fwd_kernelI23Flash_fwd_kernel_traitsILi96ELi128ELi64ELi4ELb0ELb0EN7cutlass6half_tE19Flash_kernel_traitsILi96ELi128ELi64ELi4ES3_EELb1ELb0ELb1ELb1ELb0ELb0ELb0ELb1EEEvNS_16Flash_fwd_paramsE,(.L_x_1024 - _ZN5flash16flash_fwd_kernelI23Flash_fwd_kernel_traitsILi96ELi128ELi64ELi4ELb0ELb0EN7cutlass6half_tE19Flash_kernel_traitsILi96ELi128ELi64ELi4ES3_EELb1ELb0ELb1ELb1ELb0ELb0ELb0ELb1EEEvNS_16Flash_fwd_paramsE)
        .other          _ZN5flash16flash_fwd_kernelI23Flash_fwd_kernel_traitsILi96ELi128ELi64ELi4ELb0ELb0EN7cutlass6half_tE19Flash_kernel_traitsILi96ELi128ELi64ELi4ES3_EELb1ELb0ELb1ELb1ELb0ELb0ELb0ELb1EEEvNS_16Flash_fwd_paramsE,@"STO_CUDA_ENTRY STV_DEFAULT"
_ZN5flash16flash_fwd_kernelI23Flash_fwd_kernel_traitsILi96ELi128ELi64ELi4ELb0ELb0EN7cutlass6half_tE19Flash_kernel_traitsILi96ELi128ELi64ELi4ES3_EELb1ELb0ELb1ELb1ELb0ELb0ELb0ELb1EEEvNS_16Flash_fwd_paramsE:
.text._ZN5flash16flash_fwd_kernelI23Flash_fwd_kernel_traitsILi96ELi128ELi64ELi4ELb0ELb0EN7cutlass6half_tE19Flash_kernel_traitsILi96ELi128ELi64ELi4ES3_EELb1ELb0ELb1ELb1ELb0ELb0ELb0ELb1EEEvNS_16Flash_fwd_paramsE:
[----:B------:R-:W-:Y:S02]  /*0000*/  MOV R1, c[0x0][0x28] ;  /* 0x00000a0000017a02 */ /* 0x000fe40000000f00 */
[----:B------:R-:W-:Y:S01]  /*0010*/  ULDC.64 UR4, c[0x0][0x40] ;  /* 0x0000100000047ab9 */ /* 0x000fe20000000a00 */
[----:B------:R-:W-:Y:S01]  /*0020*/  BSSY B2, `(.L_x_892) ;  /* 0x0000005000027945 */ /* 0x000fe20003800000 */
[----:B------:R-:W-:Y:S01]  /*0030*/  UIADD3 UR4, UP0, UR4, 0x160, URZ ;  /* 0x0000016004047890 */ /* 0x000fe2000ff1e03f */
[----:B------:R-:W-:-:S03]  /*0040*/  IADD3 R1, R1, -0x2b8, RZ ;  /* 0xfffffd4801017810 */ /* 0x000fc60007ffe0ff */
[----:B------:R-:W-:-:S07]  /*0050*/  UIADD3.X UR5, URZ, UR5, URZ, UP0, !UPT ;  /* 0x000000053f057290 */ /* 0x000fce00087fe43f */
[----:B------:R-:W-:Y:S05]  /*0060*/  CALL.REL.NOINC `($_ZN5flash16flash_fwd_kernelI23Flash_fwd_kernel_traitsILi96ELi128ELi64ELi4ELb0ELb0EN7cutlass6half_tE19Flash_kernel_traitsILi96ELi128ELi64ELi4ES3_EELb1ELb0ELb1ELb1ELb0ELb0ELb0ELb1EEEvNS_16Flash_fwd_paramsE$_ZN5flash22compute_attn_1rowblockI23Flash_fwd_kernel_traitsILi96ELi128ELi64ELi4ELb0ELb0EN7cutlass6half_tE19Flash_kernel_traitsILi96ELi128ELi64ELi4ES3_EELb1ELb0ELb1ELb1ELb0ELb0ELb0ELb1ENS_16Flash_fwd_paramsEEEvRKT8_iii) ;  /* 0x0000002000007944 */ /* 0x000fea0003c00000 */
[----:B------:R-:W-:Y:S05]  /*0070*/  BSYNC B2 ;  /* 0x0000000000027941 */ /* 0x000fea0003800000 */
.L_x_892:
[----:B------:R-:W-:Y:S05]  /*0080*/  EXIT ;  /* 0x000000000000794d */ /* 0x000fea0003800000 */
        .type           $_ZN5flash16flash_fwd_kernelI23Flash_fwd_kernel_traitsILi96ELi128ELi64ELi4ELb0ELb0EN7cutlass6half_tE19Flash_kernel_traitsILi96ELi128ELi64ELi4ES3_EELb1ELb0ELb1ELb1ELb0ELb0ELb0ELb1EEEvNS_16Flash_fwd_paramsE$_ZN5flash22compute_attn_1rowblockI23Flash_fwd_kernel_traitsILi96ELi128ELi64ELi4ELb0ELb0EN7cutlass6half_tE19Flash_kernel_traitsILi96ELi128ELi64ELi4ES3_EELb1ELb0ELb1ELb1ELb0ELb0ELb0ELb1ENS_16Flash_fwd_paramsEEEvRKT8_iii,@function
        .size           $_ZN5flash16flash_fwd_kernelI23Flash_fwd_kernel_traitsILi96ELi128ELi64ELi4ELb0ELb0EN7cutlass6half_tE19Flash_kernel_traitsILi96ELi128ELi64ELi4ES3_EELb1ELb0ELb1ELb1ELb0ELb0ELb0ELb1EEEvNS_16Flash_fwd_paramsE$_ZN5flash22compute_attn_1rowblockI23Flash_fwd_kernel_traitsILi96ELi128ELi64ELi4ELb0ELb0EN7cutlass6half_tE19Flash_kernel_traitsILi96ELi128ELi64ELi4ES3_EELb1ELb0ELb1ELb1ELb0ELb0ELb0ELb1ENS_16Flash_fwd_paramsEEEvRKT8_iii,($__internal_1_$__cuda_sm70_shflsync_bfly_p - $_ZN5flash16flash_fwd_kernelI23Flash_fwd_kernel_traitsILi96ELi128ELi64ELi4ELb0ELb0EN7cutlass6half_tE19Flash_kernel_traitsILi96ELi128ELi64ELi4ES3_EELb1ELb0ELb1ELb1ELb0ELb0ELb0ELb1EEEvNS_16Flash_fwd_paramsE$_ZN5flash22compute_attn_1rowblockI23Flash_fwd_kernel_traitsILi96ELi128ELi64ELi4ELb0ELb0EN7cutlass6half_tE19Flash_kernel_traitsILi96ELi128ELi64ELi4ES3_EELb1ELb0ELb1ELb1ELb0ELb0ELb0ELb1ENS_16Flash_fwd_paramsEEEvRKT8_iii)
$_ZN5flash16flash_fwd_kernelI23Flash_fwd_kernel_traitsILi96ELi128ELi64ELi4ELb0ELb0EN7cutlass6half_tE19Flash_kernel_traitsILi96ELi128ELi64ELi4ES3_EELb1ELb0ELb1ELb1ELb0ELb0ELb0ELb1EEEvNS_16Flash_fwd_paramsE$_ZN5flash22compute_attn_1rowblockI23Flash_fwd_kernel_traitsILi96ELi128ELi64ELi4ELb0ELb0EN7cutlass6half_tE19Flash_kernel_traitsILi96ELi128ELi64ELi4ES3_EELb1ELb0ELb1ELb1ELb0ELb0ELb0ELb1ENS_16Flash_fwd_paramsEEEvRKT8_iii:
        /* <DEDUP_REMOVED lines=58> */
.L_x_894:
[----:B------:R-:W-:Y:S05]  /*0430*/  BSYNC B0 ;  /* 0x0000000000007941 */ /* 0x000fea0003800000 */
.L_x_893:
        /* <DEDUP_REMOVED lines=19> */
.L_x_896:
[----:B------:R2:W5:Y:S02]  /*0570*/  LD.E R6, [R108.64+0xb8] ;  /* 0x0000b8046c067980 */ /* 0x000564000c101900 */
.L_x_897:
[----:B------:R-:W-:Y:S05]  /*0580*/  BSYNC B0 ;  /* 0x0000000000007941 */ /* 0x000fea0003800000 */
.L_x_895:
        /* <DEDUP_REMOVED lines=9> */
.L_x_899:
[----:B------:R-:W3:Y:S01]  /*0620*/  LD.E.64 R2, [R108.64+0x108] ;  /* 0x000108046c027980 */ /* 0x000ee2000c101b00 */
[----:B------:R-:W-:Y:S01]  /*0630*/  BSSY B0, `(.L_x_901) ;  /* 0x0000006000007945 */ /* 0x000fe20003800000 */
[----:B------:R-:W-:Y:S01]  /*0640*/  IMAD.MOV.U32 R0, RZ, RZ, RZ ;  /* 0x000000ffff007224 */ /* 0x000fe200078e00ff */
[----:B---3--:R-:W-:-:S04]  /*0650*/  ISETP.NE.U32.AND P0, PT, R2, RZ, PT ;  /* 0x000000ff0200720c */ /* 0x008fc80003f05070 */
[----:B------:R-:W-:-:S13]  /*0660*/  ISETP.NE.AND.EX P0, PT, R3, RZ, PT, P0 ;  /* 0x000000ff0300720c */ /* 0x000fda0003f05300 */
[----:B------:R-:W-:Y:S05]  /*0670*/  @!P0 BRA `(.L_x_902) ;  /* 0x0000001000008947 */ /* 0x000fea0003800000 */
[----:B------:R3:W5:Y:S02]  /*0680*/  LD.E R0, [R108.64+0xbc] ;  /* 0x0000bc046c007980 */ /* 0x000764000c101900 */
.L_x_902:
[----:B------:R-:W-:Y:S05]  /*0690*/  BSYNC B0 ;  /* 0x0000000000007941 */ /* 0x000fea0003800000 */
.L_x_901:
[----:B-----5:R-:W-:Y:S02]  /*06a0*/  IADD3 R45, R0, R6, -R7 ;  /* 0x00000006002d7210 */ /* 0x020fe40007ffe807 */
.L_x_900:
[----:B------:R-:W-:Y:S05]  /*06b0*/  BSYNC B1 ;  /* 0x0000000000017941 */ /* 0x000fea0003800000 */
.L_x_898:
[----:B------:R-:W4:Y:S01]  /*06c0*/  S2R R50, SR_CTAID.X ;  /* 0x0000000000327919 */ /* 0x000f220000002500 */
[----:B------:R-:W-:Y:S01]  /*06d0*/  MOV R29, 0x70 ;  /* 0x00000070001d7802 */ /* 0x000fe20000000f00 */
[----:B------:R-:W-:-:S03]  /*06e0*/  IMAD.MOV.U32 R3, RZ, RZ, 0x0 ;  /* 0x00000000ff037424 */ /* 0x000fc600078e00ff */
[----:B------:R-:W-:Y:S01]  /*06f0*/  MOV R2, R29 ;  /* 0x0000001d00027202 */ /* 0x000fe20000000f00 */
[----:B----4-:R-:W-:-:S05]  /*0700*/  IMAD.SHL.U32 R160, R50, 0x80, RZ ;  /* 0x0000008032a07824 */ /* 0x010fca00078e00ff */
[----:B------:R-:W-:-:S13]  /*0710*/  ISETP.GT.AND P0, PT, R111, R160, PT ;  /* 0x000000a06f00720c */ /* 0x000fda0003f04270 */
[----:B------:R-:W-:Y:S05]  /*0720*/  @!P0 RET.REL.NODEC R2 `(_ZN5flash16flash_fwd_kernelI23Flash_fwd_kernel_traitsILi96ELi128ELi64ELi4ELb0ELb0EN7cutlass6half_tE19Flash_kernel_traitsILi96ELi128ELi64ELi4ES3_EELb1ELb0ELb1ELb1ELb0ELb0ELb0ELb1EEEvNS_16Flash_fwd_paramsE) ;  /* 0xfffff8d002008950 */ /* 0x000fea0003c3ffff */
        /* <DEDUP_REMOVED lines=52> */
.L_x_907:
[----:B------:R-:W-:Y:S05]  /*0a70*/  BSYNC B0 ;  /* 0x0000000000007941 */ /* 0x000fea0003800000 */
.L_x_906:
[----:B------:R-:W-:Y:S01]  /*0a80*/  PLOP3.LUT P2, PT, PT, PT, PT, 0x80, 0x0 ;  /* 0x000000000000781c */ /* 0x000fe20003f4f070 */
[--C-:B------:R-:W-:Y:S01]  /*0a90*/  IMAD.MOV.U32 R4, RZ, RZ, R44.reuse ;  /* 0x000000ffff047224 */ /* 0x100fe200078e002c */
[----:B------:R-:W-:Y:S02]  /*0aa0*/  SHF.R.S32.HI R5, RZ, 0x1f, R44 ;  /* 0x0000001fff057819 */ /* 0x000fe4000001142c */
[----:B------:R-:W-:-:S04]  /*0ab0*/  PRMT R0, RZ, 0x7610, R0 ;  /* 0x00007610ff007816 */ /* 0x000fc80000000000 */
.L_x_905:
[----:B------:R-:W-:Y:S05]  /*0ac0*/  BSYNC B1 ;  /* 0x0000000000017941 */ /* 0x000fea0003800000 */
.L_x_904:
        /* <DEDUP_REMOVED lines=12> */
.L_x_909:
[----:B--2---:R-:W-:Y:S05]  /*0b90*/  BSYNC B0 ;  /* 0x0000000000007941 */ /* 0x004fea0003800000 */
.L_x_908:
        /* <DEDUP_REMOVED lines=24> */
[----:B------:R-:W-:Y:S01]  /*0d20*/  IADD3 R28, R0, 0x20, RZ ;  /* 0x00000020001c7810 */ /* 0x000fe20007ffe0ff */
        /* <DEDUP_REMOVED lines=17> */
.L_x_911:
[----:B--2---:R-:W-:Y:S05]  /*0e40*/  BSYNC B0 ;  /* 0x0000000000007941 */ /* 0x004fea0003800000 */
.L_x_910:
        /* <DEDUP_REMOVED lines=20> */
.L_x_913:
[----:B------:R-:W-:Y:S05]  /*0f90*/  BSYNC B0 ;  /* 0x0000000000007941 */ /* 0x000fea0003800000 */
.L_x_912:
        /* <DEDUP_REMOVED lines=20> */
.L_x_915:
[----:B------:R-:W-:Y:S05]  /*10e0*/  BSYNC B0 ;  /* 0x0000000000007941 */ /* 0x000fea0003800000 */
.L_x_914:
        /* <DEDUP_REMOVED lines=20> */
.L_x_917:
[----:B------:R-:W-:Y:S05]  /*1230*/  BSYNC B0 ;  /* 0x0000000000007941 */ /* 0x000fea0003800000 */
.L_x_916:
        /* <DEDUP_REMOVED lines=28> */
[----:B------:R-:W-:Y:S05]  /*1400*/  @P6 RET.REL.NODEC R2 `(_ZN5flash16flash_fwd_kernelI23Flash_fwd_kernel_traitsILi96ELi128ELi64ELi4ELb0ELb0EN7cutlass6half_tE19Flash_kernel_traitsILi96ELi128ELi64ELi4ES3_EELb1ELb0ELb1ELb1ELb0ELb0ELb0ELb1EEEvNS_16Flash_fwd_paramsE) ;  /* 0xffffebf002006950 */ /* 0x000fea0003c3ffff */
        /* <DEDUP_REMOVED lines=9> */
[----:B------:R-:W-:Y:S05]  /*14a0*/  RET.REL.NODEC R2 `(_ZN5flash16flash_fwd_kernelI23Flash_fwd_kernel_traitsILi96ELi128ELi64ELi4ELb0ELb0EN7cutlass6half_tE19Flash_kernel_traitsILi96ELi128ELi64ELi4ES3_EELb1ELb0ELb1ELb1ELb0ELb0ELb0ELb1EEEvNS_16Flash_fwd_paramsE) ;  /* 0xffffeb5002007950 */ /* 0x000fea0003c3ffff */
.L_x_903:
        /* <DEDUP_REMOVED lines=135> */
[----:B------:R1:W-:Y:S03]  /*1d20*/  STL [R1+0x34], R176 ;  /* 0x000034b001007387 */ /* 0x0003e60000100800 */
        /* <DEDUP_REMOVED lines=73> */
.L_x_919:
[----:B-1----:R-:W-:Y:S05]  /*21c0*/  BSYNC B0 ;  /* 0x0000000000007941 */ /* 0x002fea0003800000 */
.L_x_918:
        /* <DEDUP_REMOVED lines=37> */
.L_x_921:
[----:B------:R-:W-:Y:S05]  /*2420*/  BSYNC B0 ;  /* 0x0000000000007941 */ /* 0x000fea0003800000 */
.L_x_920:
        /* <DEDUP_REMOVED lines=37> */
.L_x_923:
[----:B------:R-:W-:Y:S05]  /*2680*/  BSYNC B0 ;  /* 0x0000000000007941 */ /* 0x000fea0003800000 */
.L_x_922:
        /* <DEDUP_REMOVED lines=40> */
.L_x_925:
[----:B------:R-:W-:Y:S05]  /*2910*/  BSYNC B0 ;  /* 0x0000000000007941 */ /* 0x000fea0003800000 */
.L_x_924:
        /* <DEDUP_REMOVED lines=42> */
.L_x_927:
[----:B------:R-:W-:Y:S05]  /*2bc0*/  BSYNC B0 ;  /* 0x0000000000007941 */ /* 0x000fea0003800000 */
.L_x_926:
[C---:B------:R-:W-:Y:S01]  /*2bd0*/  SHF.L.U64.HI R168, R10.reuse, 0x5, R11 ;  /* 0x000000050aa87819 */ /* 0x040fe2000001020b */
[----:B------:R-:W-:Y:S01]  /*2be0*/  IMAD.SHL.U32 R169, R10, 0x20, RZ ;  /* 0x000000200aa97824 */ /* 0x000fe200078e00ff */
[----:B------:R-:W-:Y:S01]  /*2bf0*/  ISETP.GE.AND P0, PT, R24, R14, PT ;  /* 0x0000000e1800720c */ /* 0x000fe20003f06270 */
[----:B------:R-:W-:Y:S02]  /*2c00*/  BSSY B0, `(.L_x_928) ;  /* 0x000001e000007945 */ /* 0x000fe40003800000 */
[----:B------:R4:W-:Y:S04]  /*2c10*/  STL [R1+0x1d8], R168 ;  /* 0x0001d8a801007387 */ /* 0x0009e80000100800 */
[----:B------:R4:W-:Y:S06]  /*2c20*/  STL [R1+0x1bc], R169 ;  /* 0x0001bca901007387 */ /* 0x0009ec0000100800 */
        /* <DEDUP_REMOVED lines=27> */
.L_x_929:
[----:B------:R-:W-:Y:S05]  /*2de0*/  BSYNC B0 ;  /* 0x0000000000007941 */ /* 0x000fea0003800000 */
.L_x_928:
[----:B--2---:R-:W2:Y:S01]  /*2df0*/  LD.E.64 R4, [R108.64+0x1b8] ;  /* 0x0001b8046c047980 */ /* 0x004ea2000c101b00 */
[----:B------:R-:W-:-:S02]  /*2e00*/  IMAD.MOV.U32 R16, RZ, RZ, R52 ;  /* 0x000000ffff107224 */ /* 0x000fc400078e0034 */
[----:B------:R-:W-:Y:S01]  /*2e10*/  IMAD.MOV.U32 R17, RZ, RZ, R53 ;  /* 0x000000ffff117224 */ /* 0x000fe200078e0035 */
[----:B------:R-:W0:Y:S04]  /*2e20*/  LDGDEPBAR ;  /* 0x00000000000079af */ /* 0x000e280000000000 */
[----:B------:R1:W5:Y:S04]  /*2e30*/  LD.E R104, [R108.64+0x184] ;  /* 0x000184046c687980 */ /* 0x000368000c101900 */
[----:B------:R1:W5:Y:S01]  /*2e40*/  LD.E R110, [R108.64+0x188] ;  /* 0x000188046c6e7980 */ /* 0x000362000c101900 */
[----:B--2---:R-:W-:-:S04]  /*2e50*/  ISETP.NE.U32.AND P1, PT, R4, RZ, PT ;  /* 0x000000ff0400720c */ /* 0x004fc80003f25070 */
[----:B------:R-:W-:-:S13]  /*2e60*/  ISETP.NE.AND.EX P1, PT, R5, RZ, PT, P1 ;  /* 0x000000ff0500720c */ /* 0x000fda0003f25310 */
[----:B---3--:R-:W2:Y:S01]  /*2e70*/  @P1 LD.E.64 R8, [R108.64+0x1c0] ;  /* 0x0001c0046c081980 */ /* 0x008ea2000c101b00 */
[----:B------:R-:W-:Y:S02]  /*2e80*/  @P1 MOV R22, R167 ;  /* 0x000000a700161202 */ /* 0x000fe40000000f00 */
[----:B------:R-:W-:Y:S01]  /*2e90*/  @P1 SHF.R.S32.HI R7, RZ, 0x1f, R166 ;  /* 0x0000001fff071819 */ /* 0x000fe200000114a6 */
[----:B------:R-:W3:Y:S01]  /*2ea0*/  @P1 LD.E R2, [R108.64+0xd8] ;  /* 0x0000d8046c021980 */ /* 0x000ee2000c101900 */
[C---:B------:R-:W-:Y:S01]  /*2eb0*/  SHF.L.U64.HI R13, R48.reuse, 0x6, R49 ;  /* 0x00000006300d7819 */ /* 0x040fe20000010231 */
[----:B------:R-:W-:Y:S01]  /*2ec0*/  IMAD.MOV.U32 R16, RZ, RZ, R30 ;  /* 0x000000ffff107224 */ /* 0x000fe200078e001e */
[----:B------:R-:W-:Y:S01]  /*2ed0*/  SHF.L.U32 R12, R48, 0x6, RZ ;  /* 0x00000006300c7819 */ /* 0x000fe200000006ff */
[----:B--2---:R-:W-:Y:S02]  /*2ee0*/  @P1 IMAD R0, R9, R166, RZ ;  /* 0x000000a609001224 */ /* 0x004fe400078e02ff */
[----:B------:R-:W-:-:S04]  /*2ef0*/  @P1 IMAD.WIDE.U32 R10, R166, R8, R22 ;  /* 0x00000008a60a1225 */ /* 0x000fc800078e0016 */
[----:B------:R-:W-:Y:S01]  /*2f00*/  @P1 IMAD R8, R8, R7, R0 ;  /* 0x0000000708081224 */ /* 0x000fe200078e0200 */
[----:B------:R-:W-:-:S03]  /*2f10*/  @P1 LEA R4, P0, R10, R4, 0x2 ;  /* 0x000000040a041211 */ /* 0x000fc600078010ff */
[----:B------:R-:W-:-:S05]  /*2f20*/  @P1 IMAD.IADD R8, R11, 0x1, R8 ;  /* 0x000000010b081824 */ /* 0x000fca00078e0208 */
[----:B------:R-:W-:-:S05]  /*2f30*/  @P1 LEA.HI.X R5, R10, R5, R8, 0x2, P0 ;  /* 0x000000050a051211 */ /* 0x000fca00000f1408 */
[----:B----4-:R2:W4:Y:S01]  /*2f40*/  @P1 LD.E R7, [R4.64] ;  /* 0x0000000404071980 */ /* 0x010522000c101900 */
[----:B------:R-:W-:-:S04]  /*2f50*/  DEPBAR.LE SB0, 0x0 ;  /* 0x000080000000791a */ /* 0x000fc80000000000 */
[----:B------:R-:W-:Y:S01]  /*2f60*/  WARPSYNC 0xffffffff ;  /* 0xffffffff00007948 */ /* 0x000fe20003800000 */
[----:B------:R-:W-:Y:S01]  /*2f70*/  ISETP.GE.AND P0, PT, R6, R14, PT ;  /* 0x0000000e0600720c */ /* 0x000fe20003f06270 */
[----:B------:R-:W-:Y:S01]  /*2f80*/  BAR.SYNC.DEFER_BLOCKING 0x0 ;  /* 0x0000000000007b1d */ /* 0x000fe20000010000 */
[----:B------:R-:W-:Y:S02]  /*2f90*/  LEA R161, R50, R46, 0x3 ;  /* 0x0000002e32a17211 */ /* 0x000fe400078e18ff */
[----:B------:R-:W-:-:S03]  /*2fa0*/  IADD3 R239, R164, -0x4ab325aa, RZ ;  /* 0xb54cda56a4ef7810 */ /* 0x000fc60007ffe0ff */
[----:B------:R1:W-:Y:S04]  /*2fb0*/  STL [R1+0xc], R13 ;  /* 0x00000c0d01007387 */ /* 0x0003e80000100800 */
[----:B------:R1:W-:Y:S04]  /*2fc0*/  STL [R1], R12 ;  /* 0x0000000c01007387 */ /* 0x0003e80000100800 */
[----:B------:R1:W-:Y:S04]  /*2fd0*/  STL.64 [R1+0x1c8], R16 ;  /* 0x0001c81001007387 */ /* 0x0003e80000100a00 */
[----:B------:R1:W-:Y:S04]  /*2fe0*/  STL [R1+0x1a0], R161 ;  /* 0x0001a0a101007387 */ /* 0x0003e80000100800 */
[----:B------:R1:W-:Y:S04]  /*2ff0*/  STL [R1+0x38], R239 ;  /* 0x000038ef01007387 */ /* 0x0003e80000100800 */
[----:B------:R1:W-:Y:S04]  /*3000*/  @P0 STS [R198+0x9000], RZ ;  /* 0x009000ffc6000388 */ /* 0x0003e80000000800 */
[----:B------:R1:W-:Y:S04]  /*3010*/  @P0 STS [R198+0x9004], RZ ;  /* 0x009004ffc6000388 */ /* 0x0003e80000000800 */
[----:B------:R1:W-:Y:S04]  /*3020*/  @P0 STS.64 [R198+0x9008], RZ ;  /* 0x009008ffc6000388 */ /* 0x0003e80000000a00 */
[----:B------:R1:W-:Y:S04]  /*3030*/  @P0 STS.128 [R198+0xa000], RZ ;  /* 0x00a000ffc6000388 */ /* 0x0003e80000000c00 */
[----:B------:R1:W-:Y:S01]  /*3040*/  @P0 STS.128 [R198+0xb000], RZ ;  /* 0x00b000ffc6000388 */ /* 0x0003e20000000c00 */
[----:B---3--:R-:W4:Y:S01]  /*3050*/  @P1 MUFU.RCP R2, R2 ;  /* 0x0000000200021308 */ /* 0x008f220000001000 */
[----:B------:R-:W-:Y:S01]  /*3060*/  IMAD R0, R13, R44, RZ ;  /* 0x0000002c0d007224 */ /* 0x000fe200078e02ff */
[----:B------:R-:W-:Y:S01]  /*3070*/  SHF.L.U32 R6, R41, 0x1, RZ ;  /* 0x0000000129067819 */ /* 0x000fe200000006ff */
[-C--:B--2---:R-:W-:Y:S01]  /*3080*/  IMAD.WIDE.U32 R4, R44, R12.reuse, R16 ;  /* 0x0000000c2c047225 */ /* 0x084fe200078e0010 */
[----:B------:R-:W-:Y:S03]  /*3090*/  BSSY B0, `(.L_x_930) ;  /* 0x0000022000007945 */ /* 0x000fe60003800000 */
[----:B------:R-:W-:Y:S01]  /*30a0*/  IMAD R0, R15, R12, R0 ;  /* 0x0000000c0f007224 */ /* 0x000fe200078e0200 */
[----:B------:R-:W-:Y:S01]  /*30b0*/  LOP3.LUT R178, R6, 0x6, RZ, 0xc0, !PT ;  /* 0x0000000606b27812 */ /* 0x000fe200078ec0ff */
[----:B------:R-:W-:-:S02]  /*30c0*/  IMAD.MOV.U32 R195, RZ, RZ, RZ ;  /* 0x000000ffffc37224 */ /* 0x000fc400078e00ff */
[----:B------:R-:W-:Y:S02]  /*30d0*/  IMAD.IADD R0, R5, 0x1, R0 ;  /* 0x0000000105007824 */ /* 0x000fe400078e0200 */
[----:B----4-:R-:W-:Y:S01]  /*30e0*/  @P1 FMUL.FTZ R195, R7, R2 ;  /* 0x0000000207c31220 */ /* 0x010fe20000410000 */
[----:B------:R-:W-:Y:S05]  /*30f0*/  @P0 BRA `(.L_x_931) ;  /* 0x000001b000000947 */ /* 0x000fea0003800000 */
[-C--:B-1----:R-:W-:Y:S02]  /*3100*/  ISETP.GE.AND P3, PT, R176, R200.reuse, PT ;  /* 0x000000c8b000720c */ /* 0x082fe40003f66270 */
[-C--:B------:R-:W-:Y:S02]  /*3110*/  ISETP.GE.AND P2, PT, R175, R200.reuse, PT ;  /* 0x000000c8af00720c */ /* 0x080fe40003f46270 */
[----:B------:R-:W-:-:S09]  /*3120*/  ISETP.GE.AND P0, PT, R174, R200, PT ;  /* 0x000000c8ae00720c */ /* 0x000fd20003f06270 */
[CC--:B------:R-:W-:Y:S01]  /*3130*/  @!P3 LEA R8, P4, R4.reuse, R234.reuse, 0x1 ;  /* 0x000000ea0408b211 */ /* 0x0c0fe200078808ff */
        /* <DEDUP_REMOVED lines=23> */
.L_x_931:
[----:B-1----:R-:W-:Y:S05]  /*32b0*/  BSYNC B0 ;  /* 0x0000000000007941 */ /* 0x002fea0003800000 */
.L_x_930:
[----:B------:R-:W-:Y:S01]  /*32c0*/  ISETP.GE.AND P0, PT, R24, R14, PT ;  /* 0x0000000e1800720c */ /* 0x000fe20003f06270 */
[C---:B------:R-:W-:Y:S01]  /*32d0*/  IMAD.SHL.U32 R6, R48.reuse, 0x20, RZ ;  /* 0x0000002030067824 */ /* 0x040fe200078e00ff */
[----:B------:R-:W-:Y:S01]  /*32e0*/  SHF.L.U64.HI R2, R48, 0x5, R49 ;  /* 0x0000000530027819 */ /* 0x000fe20000010231 */
[----:B------:R-:W-:Y:S04]  /*32f0*/  BSSY B0, `(.L_x_932) ;  /* 0x0000022000007945 */ /* 0x000fe80003800000 */
[----:B------:R1:W-:Y:S04]  /*3300*/  STL [R1+0x8], R2 ;  /* 0x0000080201007387 */ /* 0x0003e80000100800 */
[----:B------:R1:W-:Y:S04]  /*3310*/  STL [R1+0x4], R6 ;  /* 0x0000040601007387 */ /* 0x0003e80000100800 */
[----:B------:R1:W-:Y:S04]  /*3320*/  @P0 STS.128 [R198+0x9800], RZ ;  /* 0x009800ffc6000388 */ /* 0x0003e80000000c00 */
[----:B------:R1:W-:Y:S04]  /*3330*/  @P0 STS.128 [R198+0xa800], RZ ;  /* 0x00a800ffc6000388 */ /* 0x0003e80000000c00 */
[----:B------:R1:W-:Y:S01]  /*3340*/  @P0 STS.128 [R198+0xb800], RZ ;  /* 0x00b800ffc6000388 */ /* 0x0003e20000000c00 */
[----:B------:R-:W-:Y:S05]  /*3350*/  @P0 BRA `(.L_x_933) ;  /* 0x000001b000000947 */ /* 0x000fea0003800000 */
[-C--:B------:R-:W-:Y:S02]  /*3360*/  ISETP.GE.AND P3, PT, R176, R200.reuse, PT ;  /* 0x000000c8b000720c */ /* 0x080fe40003f66270 */
[----:B------:R-:W-:-:S02]  /*3370*/  ISETP.GE.AND P2, PT, R175, R200, PT ;  /* 0x000000c8af00720c */ /* 0x000fc40003f46270 */
[----:B------:R-:W-:Y:S02]  /*3380*/  IADD3 R4, P1, R6, R4, RZ ;  /* 0x0000000406047210 */ /* 0x000fe40007f3e0ff */
[----:B------:R-:W-:-:S03]  /*3390*/  ISETP.GE.AND P0, PT, R174, R200, PT ;  /* 0x000000c8ae00720c */ /* 0x000fc60003f06270 */
[----:B------:R-:W-:-:S04]  /*33a0*/  IMAD.X R0, R2, 0x1, R0, P1 ;  /* 0x0000000102007824 */ /* 0x000fc800008e0600 */
[CC--:B------:R-:W-:Y:S01]  /*33b0*/  @!P3 LEA R8, P4, R4.reuse, R234.reuse, 0x1 ;  /* 0x000000ea0408b211 */ /* 0x0c0fe200078808ff */
[----:B------:R2:W-:Y:S01]  /*33c0*/  @P3 STS.128 [R198+0x9800], RZ ;  /* 0x009800ffc6003388 */ /* 0x0005e20000000c00 */
[C---:B-1----:R-:W-:Y:S02]  /*33d0*/  @!P2 LEA R6, P1, R4.reuse, R234, 0x1 ;  /* 0x000000ea0406a211 */ /* 0x042fe400078208ff */
        /* <DEDUP_REMOVED lines=13> */
[----:B--2---:R-:W-:-:S04]  /*34b0*/  LEA R6, P0, R4, R234, 0x1 ;  /* 0x000000ea04067211 */ /* 0x004fc800078008ff */
[----:B------:R-:W-:-:S05]  /*34c0*/  LEA.HI.X R7, R4, R235, R0, 0x1, P0 ;  /* 0x000000eb04077211 */ /* 0x000fca00000f0c00 */
[----:B------:R-:W-:Y:S01]  /*34d0*/  @!PT LDS RZ, [RZ] ;  /* 0x00000000fffff984 */ /* 0x000fe20000000800 */
[----:B------:R-:W-:Y:S01]  /*34e0*/  @!PT LDS RZ, [RZ] ;  /* 0x00000000fffff984 */ /* 0x000fe20000000800 */
[----:B------:R-:W-:Y:S01]  /*34f0*/  @!PT LDS RZ, [RZ] ;  /* 0x00000000fffff984 */ /* 0x000fe20000000800 */
[----:B------:R1:W-:Y:S04]  /*3500*/  LDGSTS.E.BYPASS.LTC128B.128 [R198+0xb800], [R6.64+0x80] ;  /* 0x0b80008006c67fae */ /* 0x0003e8000b901d44 */
.L_x_933:
[----:B------:R-:W-:Y:S05]  /*3510*/  BSYNC B0 ;  /* 0x0000000000007941 */ /* 0x000fea0003800000 */
.L_x_932:
[----:B-1----:R-:W-:Y:S01]  /*3520*/  LOP3.LUT R2, R42, 0xfffffff8, RZ, 0xc0, !PT ;  /* 0xfffffff82a027812 */ /* 0x002fe200078ec0ff */
[----:B------:R-:W-:Y:S01]  /*3530*/  IMAD.SHL.U32 R5, R33, 0x40, RZ ;  /* 0x0000004021057824 */ /* 0x000fe200078e00ff */
[----:B--2---:R-:W-:Y:S01]  /*3540*/  SHF.R.S32.HI R8, RZ, 0x4, R40 ;  /* 0x00000004ff087819 */ /* 0x004fe20000011428 */
[----:B------:R-:W-:Y:S01]  /*3550*/  IMAD.SHL.U32 R9, R39, 0x8, RZ ;  /* 0x0000000827097824 */ /* 0x000fe200078e00ff */
[----:B------:R-:W-:Y:S01]  /*3560*/  LOP3.LUT R4, R37, 0x7fffffe, RZ, 0xc0, !PT ;  /* 0x07fffffe25047812 */ /* 0x000fe200078ec0ff */
[----:B------:R-:W-:Y:S01]  /*3570*/  IMAD.IADD R2, R41, 0x1, -R2 ;  /* 0x0000000129027824 */ /* 0x000fe200078e0a02 */
[----:B------:R-:W-:Y:S01]  /*3580*/  LEA.HI R6, R40, R8, RZ, 0x1 ;  /* 0x0000000828067211 */ /* 0x000fe200078f08ff */
[----:B------:R-:W0:Y:S01]  /*3590*/  LDGDEPBAR ;  /* 0x00000000000079af */ /* 0x000e220000000000 */
[----:B------:R-:W-:Y:S01]  /*35a0*/  SHF.R.S32.HI R7, RZ, 0x1f, R36 ;  /* 0x0000001fff077819 */ /* 0x000fe20000011424 */
[----:B------:R-:W-:Y:S01]  /*35b0*/  IMAD.IADD R106, R36, 0x1, -R4 ;  /* 0x00000001246a7824 */ /* 0x000fe200078e0a04 */
[----:B------:R-:W-:Y:S01]  /*35c0*/  LEA.HI R0, R2, R2, RZ, 0x1 ;  /* 0x0000000202007211 */ /* 0x000fe200078f08ff */
[----:B------:R-:W-:Y:S01]  /*35d0*/  BSSY B1, `(.L_x_934) ;  /* 0x00002f6000017945 */ /* 0x000fe20003800000 */
[----:B------:R-:W-:-:S02]  /*35e0*/  LOP3.LUT R6, R6, 0xfffffffe, RZ, 0xc0, !PT ;  /* 0xfffffffe06067812 */ /* 0x000fc400078ec0ff */
        /* <DEDUP_REMOVED lines=11> */
[----:B------:R-:W-:Y:S01]  /*36a0*/  IMAD R6, R6, 0x8, R8 ;  /* 0x0000000806067824 */ /* 0x000fe200078e0208 */
[----:B------:R-:W-:-:S02]  /*36b0*/  LOP3.LUT R105, R4, 0xffffff00, RZ, 0xc0, !PT ;  /* 0xffffff0004697812 */ /* 0x000fc400078ec0ff */
[----:B------:R-:W-:Y:S02]  /*36c0*/  LOP3.LUT R7, R2, 0x8, R5, 0xf8, !PT ;  /* 0x0000000802077812 */ /* 0x000fe400078ef805 */
[----:B------:R-:W-:Y:S02]  /*36d0*/  LOP3.LUT R5, R0, 0x8, R9, 0xf8, !PT ;  /* 0x0000000800057812 */ /* 0x000fe400078ef809 */
        /* <DEDUP_REMOVED lines=13> */
[----:B------:R-:W1:Y:S01]  /*37b0*/  LDSM.16.M88.4 R28, [R189+0x6000] ;  /* 0x00600000bd1c783b */ /* 0x000e620000000200 */
[----:B------:R-:W-:-:S03]  /*37c0*/  SEL R0, R0, 0xffffffe0, !P0 ;  /* 0xffffffe000007807 */ /* 0x000fc60004000000 */
[----:B------:R-:W2:Y:S02]  /*37d0*/  LDSM.16.M88.4 R4, [R192+0x1000] ;  /* 0x00100000c004783b */ /* 0x000ea40000000200 */
[----:B------:R-:W-:Y:S02]  /*37e0*/  IMAD.IADD R191, R189, 0x1, R0 ;  /* 0x00000001bdbf7824 */ /* 0x000fe400078e0200 */
[----:B------:R-:W3:Y:S01]  /*37f0*/  LDSM.16.M88.4 R24, [R189+0x6400] ;  /* 0x00640000bd18783b */ /* 0x000ee20000000200 */
[----:B------:R-:W-:-:S03]  /*3800*/  IMAD R0, R46, 0x10, R47 ;  /* 0x000000102e007824 */ /* 0x000fc600078e022f */
[----:B------:R-:W4:Y:S04]  /*3810*/  LDSM.16.M88.4 R16, [R189+0x6c00] ;  /* 0x006c0000bd10783b */ /* 0x000f280000000200 */
[----:B------:R-:W3:Y:S04]  /*3820*/  LDSM.16.M88.4 R20, [R189+0x6800] ;  /* 0x00680000bd14783b */ /* 0x000ee80000000200 */
[----:B------:R-:W-:Y:S04]  /*3830*/  LDSM.16.M88.4 R12, [R193+0x1000] ;  /* 0x00100000c10c783b */ /* 0x000fe80000000200 */
[----:B------:R-:W3:Y:S04]  /*3840*/  LDSM.16.M88.4 R40, [R191+0x6000] ;  /* 0x00600000bf28783b */ /* 0x000ee80000000200 */
[----:B------:R-:W3:Y:S04]  /*3850*/  LDSM.16.M88.4 R36, [R191+0x6400] ;  /* 0x00640000bf24783b */ /* 0x000ee80000000200 */
[----:B------:R-:W-:Y:S04]  /*3860*/  LDSM.16.M88.4 R32, [R191+0x6800] ;  /* 0x00680000bf20783b */ /* 0x000fe80000000200 */
[----:B------:R-:W-:Y:S01]  /*3870*/  LDSM.16.M88.4 R52, [R189+0x7c00] ;  /* 0x007c0000bd34783b */ /* 0x000fe20000000200 */
[-C--:B-1----:R-:W-:Y:S08]  /*3880*/  HMMA.16816.F32 R116, R8, R28.reuse, RZ ;  /* 0x0000001c0874723c */ /* 0x082ff000000018ff */
[C---:B--2---:R-:W-:Y:S08]  /*3890*/  HMMA.16816.F32 R48, R4.reuse, R28, RZ ;  /* 0x0000001c0430723c */ /* 0x044ff000000018ff */
[-C--:B------:R-:W-:Y:S08]  /*38a0*/  HMMA.16816.F32 R56, R4, R30.reuse, RZ ;  /* 0x0000001e0438723c */ /* 0x080ff000000018ff */
[----:B------:R-:W-:Y:S01]  /*38b0*/  HMMA.16816.F32 R88, R8, R30, RZ ;  /* 0x0000001e0858723c */ /* 0x000fe200000018ff */
[----:B------:R-:W1:Y:S07]  /*38c0*/  LDSM.16.M88.4 R28, [R191+0x6c00] ;  /* 0x006c0000bf1c783b */ /* 0x000e6e0000000200 */
[C---:B---3--:R-:W-:Y:S08]  /*38d0*/  HMMA.16816.F32 R64, R4.reuse, R26, RZ ;  /* 0x0000001a0440723c */ /* 0x048ff000000018ff */
[C---:B----4-:R-:W-:Y:S08]  /*38e0*/  HMMA.16816.F32 R60, R4.reuse, R16, RZ ;  /* 0x00000010043c723c */ /* 0x050ff000000018ff */
[C---:B------:R-:W-:Y:S08]  /*38f0*/  HMMA.16816.F32 R68, R4.reuse, R24, RZ ;  /* 0x000000180444723c */ /* 0x040ff000000018ff */
[C---:B------:R-:W-:Y:S08]  /*3900*/  HMMA.16816.F32 R72, R4.reuse, R20, RZ ;  /* 0x000000140448723c */ /* 0x040ff000000018ff */
[C---:B------:R-:W-:Y:S08]  /*3910*/  HMMA.16816.F32 R76, R4.reuse, R22, RZ ;  /* 0x00000016044c723c */ /* 0x040ff000000018ff */
[----:B------:R-:W-:Y:S01]  /*3920*/  HMMA.16816.F32 R80, R4, R18, RZ ;  /* 0x000000120450723c */ /* 0x000fe200000018ff */
[----:B------:R-:W-:Y:S07]  /*3930*/  LDSM.16.M88.4 R4, [R192+0x3000] ;  /* 0x00300000c004783b */ /* 0x000fee0000000200 */
[C---:B------:R-:W-:Y:S08]  /*3940*/  HMMA.16816.F32 R92, R8.reuse, R24, RZ ;  /* 0x00000018085c723c */ /* 0x040ff000000018ff */
[C---:B------:R-:W-:Y:S01]  /*3950*/  HMMA.16816.F32 R84, R8.reuse, R26, RZ ;  /* 0x0000001a0854723c */ /* 0x040fe200000018ff */
[----:B------:R-:W-:Y:S07]  /*3960*/  LDSM.16.M88.4 R24, [R189+0x7800] ;  /* 0x00780000bd18783b */ /* 0x000fee0000000200 */
[C---:B------:R-:W-:Y:S08]  /*3970*/  HMMA.16816.F32 R120, R8.reuse, R16, RZ ;  /* 0x000000100878723c */ /* 0x040ff000000018ff */
[C---:B------:R-:W-:Y:S08]  /*3980*/  HMMA.16816.F32 R132, R8.reuse, R20, RZ ;  /* 0x000000140884723c */ /* 0x040ff000000018ff */
[C---:B------:R-:W-:Y:S01]  /*3990*/  HMMA.16816.F32 R136, R8.reuse, R22, RZ ;  /* 0x000000160888723c */ /* 0x040fe200000018ff */
[----:B------:R-:W-:Y:S07]  /*39a0*/  LDSM.16.M88.4 R20, [R192+0x2000] ;  /* 0x00200000c014783b */ /* 0x000fee0000000200 */
[----:B------:R-:W-:Y:S01]  /*39b0*/  HMMA.16816.F32 R128, R8, R18, RZ ;  /* 0x000000120880723c */ /* 0x000fe200000018ff */
[----:B------:R-:W2:Y:S04]  /*39c0*/  LDSM.16.M88.4 R8, [R193] ;  /* 0x00000000c108783b */ /* 0x000ea80000000200 */
[----:B------:R-:W3:Y:S03]  /*39d0*/  LDSM.16.M88.4 R16, [R189+0x7000] ;  /* 0x00700000bd10783b */ /* 0x000ee60000000200 */
[C---:B------:R-:W-:Y:S08]  /*39e0*/  HMMA.16816.F32 R112, R12.reuse, R42, R56 ;  /* 0x0000002a0c70723c */ /* 0x040ff00000001838 */
[C---:B------:R-:W-:Y:S08]  /*39f0*/  HMMA.16816.F32 R96, R12.reuse, R38, R64 ;  /* 0x000000260c60723c */ /* 0x040ff00000001840 */
[C---:B-1----:R-:W-:Y:S08]  /*3a00*/  HMMA.16816.F32 R56, R12.reuse, R28, R60 ;  /* 0x0000001c0c38723c */ /* 0x042ff0000000183c */
[C---:B------:R-:W-:Y:S01]  /*3a10*/  HMMA.16816.F32 R124, R12.reuse, R40, R48 ;  /* 0x000000280c7c723c */ /* 0x040fe20000001830 */
[----:B------:R-:W1:Y:S07]  /*3a20*/  LDSM.16.M88.4 R48, [R189+0x7400] ;  /* 0x00740000bd30783b */ /* 0x000e6e0000000200 */
[C---:B------:R-:W-:Y:S08]  /*3a30*/  HMMA.16816.F32 R100, R12.reuse, R36, R68 ;  /* 0x000000240c64723c */ /* 0x040ff00000001844 */
[C---:B------:R-:W-:Y:S08]  /*3a40*/  HMMA.16816.F32 R64, R12.reuse, R32, R72 ;  /* 0x000000200c40723c */ /* 0x040ff00000001848 */
[C---:B------:R-:W-:Y:S08]  /*3a50*/  HMMA.16816.F32 R60, R12.reuse, R34, R76 ;  /* 0x000000220c3c723c */ /* 0x040ff0000000184c */
[----:B------:R-:W-:Y:S08]  /*3a60*/  HMMA.16816.F32 R12, R12, R30, R80 ;  /* 0x0000001e0c0c723c */ /* 0x000ff00000001850 */
[C---:B--2---:R-:W-:Y:S08]  /*3a70*/  HMMA.16816.F32 R68, R8.reuse, R40, R116 ;  /* 0x000000280844723c */ /* 0x044ff00000001874 */
[C---:B------:R-:W-:Y:S01]  /*3a80*/  HMMA.16816.F32 R88, R8.reuse, R42, R88 ;  /* 0x0000002a0858723c */ /* 0x040fe20000001858 */
[----:B------:R-:W-:Y:S07]  /*3a90*/  LDSM.16.M88.4 R40, [R191+0x7000] ;  /* 0x00700000bf28783b */ /* 0x000fee0000000200 */
[C---:B------:R-:W-:Y:S08]  /*3aa0*/  HMMA.16816.F32 R92, R8.reuse, R36, R92 ;  /* 0x00000024085c723c */ /* 0x040ff0000000185c */
[C---:B------:R-:W-:Y:S01]  /*3ab0*/  HMMA.16816.F32 R84, R8.reuse, R38, R84 ;  /* 0x000000260854723c */ /* 0x040fe20000001854 */
[----:B------:R-:W-:Y:S07]  /*3ac0*/  LDSM.16.M88.4 R36, [R191+0x7400] ;  /* 0x00740000bf24783b */ /* 0x000fee0000000200 */
[C---:B------:R-:W-:Y:S08]  /*3ad0*/  HMMA.16816.F32 R80, R8.reuse, R28, R120 ;  /* 0x0000001c0850723c */ /* 0x040ff00000001878 */
[C---:B------:R-:W-:Y:S08]  /*3ae0*/  HMMA.16816.F32 R76, R8.reuse, R32, R132 ;  /* 0x00000020084c723c */ /* 0x040ff00000001884 */
[C---:B------:R-:W-:Y:S01]  /*3af0*/  HMMA.16816.F32 R72, R8.reuse, R34, R136 ;  /* 0x000000220848723c */ /* 0x040fe20000001888 */
[----:B------:R-:W-:Y:S07]  /*3b00*/  LDSM.16.M88.4 R32, [R191+0x7800] ;  /* 0x00780000bf20783b */ /* 0x000fee0000000200 */
[----:B------:R-:W-:Y:S01]  /*3b10*/  HMMA.16816.F32 R8, R8, R30, R128 ;  /* 0x0000001e0808723c */ /* 0x000fe20000001880 */
[----:B------:R-:W-:Y:S07]  /*3b20*/  LDSM.16.M88.4 R28, [R191+0x7c00] ;  /* 0x007c0000bf1c783b */ /* 0x000fee0000000200 */
[C---:B------:R-:W-:Y:S01]  /*3b30*/  HMMA.16816.F32 R128, R4.reuse, R54, R12 ;  /* 0x000000360480723c */ /* 0x040fe2000000180c */
[----:B------:R-:W2:Y:S07]  /*3b40*/  LDSM.16.M88.4 R12, [R193+0x3000] ;  /* 0x00300000c10c783b */ /* 0x000eae0000000200 */
[C---:B------:R-:W-:Y:S08]  /*3b50*/  HMMA.16816.F32 R148, R4.reuse, R52, R56 ;  /* 0x000000340494723c */ /* 0x040ff00000001838 */
[C---:B------:R-:W-:Y:S08]  /*3b60*/  HMMA.16816.F32 R56, R4.reuse, R24, R64 ;  /* 0x000000180438723c */ /* 0x040ff00000001840 */
[C---:B---3--:R-:W-:Y:S08]  /*3b70*/  HMMA.16816.F32 R132, R4.reuse, R16, R124 ;  /* 0x000000100484723c */ /* 0x048ff0000000187c */
[C---:B------:R-:W-:Y:S08]  /*3b80*/  HMMA.16816.F32 R144, R4.reuse, R18, R112 ;  /* 0x000000120490723c */ /* 0x040ff00000001870 */
[C---:B-1----:R-:W-:Y:S08]  /*3b90*/  HMMA.16816.F32 R140, R4.reuse, R48, R100 ;  /* 0x00000030048c723c */ /* 0x042ff00000001864 */
[C---:B------:R-:W-:Y:S08]  /*3ba0*/  HMMA.16816.F32 R136, R4.reuse, R50, R96 ;  /* 0x000000320488723c */ /* 0x040ff00000001860 */
[----:B------:R-:W-:Y:S01]  /*3bb0*/  HMMA.16816.F32 R64, R4, R26, R60 ;  /* 0x0000001a0440723c */ /* 0x000fe2000000183c */
[----:B------:R-:W-:Y:S04]  /*3bc0*/  LDSM.16.M88.4 R4, [R192+0x5000] ;  /* 0x00500000c004783b */ /* 0x000fe80000000200 */
[----:B------:R-:W-:Y:S03]  /*3bd0*/  LDSM.16.M88.4 R60, [R189+0x8c00] ;  /* 0x008c0000bd3c783b */ /* 0x000fe60000000200 */
[C---:B------:R-:W-:Y:S08]  /*3be0*/  HMMA.16816.F32 R124, R20.reuse, R16, R68 ;  /* 0x00000010147c723c */ /* 0x040ff00000001844 */
[C---:B------:R-:W-:Y:S01]  /*3bf0*/  HMMA.16816.F32 R120, R20.reuse, R18, R88 ;  /* 0x000000121478723c */ /* 0x040fe20000001858 */
[----:B------:R-:W1:Y:S07]  /*3c00*/  LDSM.16.M88.4 R16, [R193+0x2000] ;  /* 0x00200000c110783b */ /* 0x000e6e0000000200 */
[C---:B------:R-:W-:Y:S08]  /*3c10*/  HMMA.16816.F32 R92, R20.reuse, R48, R92 ;  /* 0x00000030145c723c */ /* 0x040ff0000000185c */
[C---:B------:R-:W-:Y:S01]  /*3c20*/  HMMA.16816.F32 R116, R20.reuse, R50, R84 ;  /* 0x000000321474723c */ /* 0x040fe20000001854 */
[----:B------:R-:W-:Y:S07]  /*3c30*/  LDSM.16.M88.4 R48, [R189+0x8800] ;  /* 0x00880000bd30783b */ /* 0x000fee0000000200 */
[C---:B------:R-:W-:Y:S08]  /*3c40*/  HMMA.16816.F32 R112, R20.reuse, R24, R76 ;  /* 0x000000181470723c */ /* 0x040ff0000000184c */
[C---:B------:R-:W-:Y:S01]  /*3c50*/  HMMA.16816.F32 R100, R20.reuse, R26, R72 ;  /* 0x0000001a1464723c */ /* 0x040fe20000001848 */
[----:B------:R-:W3:Y:S07]  /*3c60*/  LDSM.16.M88.4 R24, [R189+0x8000] ;  /* 0x00800000bd18783b */ /* 0x000eee0000000200 */
[C---:B------:R-:W-:Y:S08]  /*3c70*/  HMMA.16816.F32 R96, R20.reuse, R52, R80 ;  /* 0x000000341460723c */ /* 0x040ff00000001850 */
[----:B------:R-:W-:Y:S01]  /*3c80*/  HMMA.16816.F32 R88, R20, R54, R8 ;  /* 0x000000361458723c */ /* 0x000fe20000001808 */
[----:B------:R-:W4:Y:S04]  /*3c90*/  LDSM.16.M88.4 R20, [R189+0x8400] ;  /* 0x00840000bd14783b */ /* 0x000f280000000200 */
[----:B------:R-:W1:Y:S03]  /*3ca0*/  LDSM.16.M88.4 R8, [R192+0x4000] ;  /* 0x00400000c008783b */ /* 0x000e660000000200 */
        /* <DEDUP_REMOVED lines=8> */
[----:B------:R-:W-:Y:S01]  /*3d30*/  IMAD R128, R106, 0x20, R105 ;  /* 0x000000206a807824 */ /* 0x000fe200078e0269 */
[C---:B-1----:R-:W-:Y:S08]  /*3d40*/  HMMA.16816.F32 R12, R16.reuse, R40, R124 ;  /* 0x00000028100c723c */ /* 0x042ff0000000187c */
[C---:B------:R-:W-:Y:S08]  /*3d50*/  HMMA.16816.F32 R92, R16.reuse, R36, R92 ;  /* 0x00000024105c723c */ /* 0x040ff0000000185c */
[C---:B------:R-:W-:Y:S08]  /*3d60*/  HMMA.16816.F32 R40, R16.reuse, R42, R120 ;  /* 0x0000002a1028723c */ /* 0x040ff00000001878 */
[C---:B------:R-:W-:Y:S08]  /*3d70*/  HMMA.16816.F32 R36, R16.reuse, R38, R116 ;  /* 0x000000261024723c */ /* 0x040ff00000001874 */
[----:B------:R-:W-:Y:S07]  /*3d80*/  HMMA.16816.F32 R96, R16, R28, R96 ;  /* 0x0000001c1060723c */ /* 0x000fee0000001860 */
[----:B------:R-:W-:Y:S01]  /*3d90*/  IMAD.IADD R29, R45, 0x1, -R111 ;  /* 0x000000012d1d7824 */ /* 0x000fe200078e0a6f */
[----:B---3--:R-:W-:Y:S01]  /*3da0*/  HMMA.16816.F32 R84, R4, R24, R84 ;  /* 0x000000180454723c */ /* 0x008fe20000001854 */
[----:B------:R-:W-:-:S07]  /*3db0*/  IMAD R28, R44, 0x40, R178 ;  /* 0x000000402c1c7824 */ /* 0x000fce00078e02b2 */
[C---:B------:R-:W-:Y:S08]  /*3dc0*/  HMMA.16816.F32 R80, R4.reuse, R26, R80 ;  /* 0x0000001a0450723c */ /* 0x040ff00000001850 */
[C---:B----4-:R-:W-:Y:S08]  /*3dd0*/  HMMA.16816.F32 R76, R4.reuse, R20, R76 ;  /* 0x00000014044c723c */ /* 0x050ff0000000184c */
[C---:B------:R-:W-:Y:S08]  /*3de0*/  HMMA.16816.F32 R116, R4.reuse, R22, R72 ;  /* 0x000000160474723c */ /* 0x040ff00000001848 */
[C---:B------:R-:W-:Y:S08]  /*3df0*/  HMMA.16816.F32 R120, R4.reuse, R48, R68 ;  /* 0x000000300478723c */ /* 0x040ff00000001844 */
[C---:B------:R-:W-:Y:S08]  /*3e00*/  HMMA.16816.F32 R124, R4.reuse, R50, R64 ;  /* 0x00000032047c723c */ /* 0x040ff00000001840 */
[C---:B------:R-:W-:Y:S08]  /*3e10*/  HMMA.16816.F32 R140, R4.reuse, R60, R56 ;  /* 0x0000003c048c723c */ /* 0x040ff00000001838 */
[----:B------:R-:W-:Y:S07]  /*3e20*/  HMMA.16816.F32 R144, R4, R62, R52 ;  /* 0x0000003e0490723c */ /* 0x000fee0000001834 */
[----:B------:R-:W-:Y:S01]  /*3e30*/  IMAD.IADD R6, R160, 0x1, R0 ;  /* 0x00000001a0067824 */ /* 0x000fe200078e0200 */
[----:B------:R-:W-:Y:S03]  /*3e40*/  HMMA.16816.F32 R112, R16, R32, R112 ;  /* 0x000000201070723c */ /* 0x000fe60000001870 */
[----:B------:R-:W-:-:S04]  /*3e50*/  IMAD.IADD R213, R6, 0x1, R29 ;  /* 0x0000000106d57824 */ /* 0x000fc800078e021d */
[----:B------:R-:W-:Y:S01]  /*3e60*/  IMAD.IADD R0, R213, 0x1, -R28 ;  /* 0x00000001d5007824 */ /* 0x000fe200078e0a1c */
[----:B------:R-:W-:Y:S04]  /*3e70*/  HMMA.16816.F32 R100, R16, R34, R100 ;  /* 0x000000221064723c */ /* 0x000fe80000001864 */
[----:B------:R-:W-:-:S04]  /*3e80*/  IABS R0, R0 ;  /* 0x0000000000007213 */ /* 0x000fc80000000000 */
[----:B------:R-:W-:Y:S01]  /*3e90*/  HMMA.16816.F32 R88, R16, R30, R88 ;  /* 0x0000001e1058723c */ /* 0x000fe20000001858 */
[----:B------:R-:W-:-:S04]  /*3ea0*/  IMAD.MOV.U32 R2, RZ, RZ, R0 ;  /* 0x000000ffff027224 */ /* 0x000fc800078e0000 */
[----:B------:R1:W-:Y:S02]  /*3eb0*/  I2F R75, R2 ;  /* 0x00000002004b7306 */ /* 0x0003e40000201400 */
[C---:B------:R-:W-:Y:S01]  /*3ec0*/  IADD3 R17, R28.reuse, 0x1, RZ ;  /* 0x000000011c117810 */ /* 0x040fe20007ffe0ff */
[C---:B------:R-:W-:Y:S01]  /*3ed0*/  HMMA.16816.F32 R32, R8.reuse, R24, R12 ;  /* 0x000000180820723c */ /* 0x040fe2000000180c */
[C---:B------:R-:W-:Y:S01]  /*3ee0*/  IADD3 R16, R28.reuse, 0x8, RZ ;  /* 0x000000081c107810 */ /* 0x040fe20007ffe0ff */
[----:B------:R-:W-:Y:S01]  /*3ef0*/  LDSM.16.M88.4 R12, [R191+0x8000] ;  /* 0x00800000bf0c783b */ /* 0x000fe20000000200 */
[C---:B------:R-:W-:Y:S01]  /*3f00*/  IADD3 R18, R28.reuse, 0x9, RZ ;  /* 0x000000091c127810 */ /* 0x040fe20007ffe0ff */
[C---:B------:R-:W-:Y:S01]  /*3f10*/  IMAD.IADD R4, R213.reuse, 0x1, -R17 ;  /* 0x00000001d5047824 */ /* 0x040fe200078e0a11 */
[C---:B------:R-:W-:Y:S02]  /*3f20*/  IADD3 R19, R28.reuse, 0x10, RZ ;  /* 0x000000101c137810 */ /* 0x040fe40007ffe0ff */
[C---:B------:R-:W-:Y:S01]  /*3f30*/  IADD3 R24, R28.reuse, 0x11, RZ ;  /* 0x000000111c187810 */ /* 0x040fe20007ffe0ff */
[----:B------:R-:W-:Y:S01]  /*3f40*/  HMMA.16816.F32 R56, R8, R20, R92 ;  /* 0x000000140838723c */ /* 0x000fe2000000185c */
[----:B------:R-:W-:Y:S01]  /*3f50*/  IABS R0, R4 ;  /* 0x0000000400007213 */ /* 0x000fe20000000000 */
[----:B------:R-:W-:Y:S01]  /*3f60*/  IMAD.IADD R4, R213, 0x1, -R16 ;  /* 0x00000001d5047824 */ /* 0x000fe200078e0a10 */
[----:B------:R-:W-:-:S03]  /*3f70*/  IADD3 R25, R28, 0x18, RZ ;  /* 0x000000181c197810 */ /* 0x000fc60007ffe0ff */
[----:B-1----:R-:W-:Y:S01]  /*3f80*/  IMAD.MOV.U32 R2, RZ, RZ, R0 ;  /* 0x000000ffff027224 */ /* 0x002fe200078e0000 */
[----:B------:R-:W-:Y:S01]  /*3f90*/  IABS R0, R4 ;  /* 0x0000000400007213 */ /* 0x000fe20000000000 */
[C---:B------:R-:W-:Y:S01]  /*3fa0*/  IMAD.IADD R4, R213.reuse, 0x1, -R18 ;  /* 0x00000001d5047824 */ /* 0x040fe200078e0a12 */
[C---:B------:R-:W-:Y:S01]  /*3fb0*/  HMMA.16816.F32 R52, R8.reuse, R26, R40 ;  /* 0x0000001a0834723c */ /* 0x040fe20000001828 */
[----:B------:R1:W-:Y:S01]  /*3fc0*/  I2F R74, R2 ;  /* 0x00000002004a7306 */ /* 0x0003e20000201400 */
[----:B------:R-:W2:Y:S06]  /*3fd0*/  LDSM.16.M88.4 R40, [R193+0x5000] ;  /* 0x00500000c128783b */ /* 0x000eac0000000200 */
[C---:B------:R-:W-:Y:S01]  /*3fe0*/  HMMA.16816.F32 R64, R8.reuse, R22, R36 ;  /* 0x000000160840723c */ /* 0x040fe20000001824 */
[----:B------:R-:W-:Y:S04]  /*3ff0*/  LDSM.16.M88.4 R36, [R193+0x4000] ;  /* 0x00400000c124783b */ /* 0x000fe80000000200 */
[----:B------:R-:W3:Y:S03]  /*4000*/  LDSM.16.M88.4 R20, [R191+0x8400] ;  /* 0x00840000bf14783b */ /* 0x000ee60000000200 */
[----:B------:R-:W-:Y:S01]  /*4010*/  HMMA.16816.F32 R68, R8, R48, R112 ;  /* 0x000000300844723c */ /* 0x000fe20000001870 */
[----:B-1----:R-:W-:Y:S01]  /*4020*/  IMAD.MOV.U32 R2, RZ, RZ, R0 ;  /* 0x000000ffff027224 */ /* 0x002fe200078e0000 */
[----:B------:R-:W-:Y:S01]  /*4030*/  IABS R0, R4 ;  /* 0x0000000400007213 */ /* 0x000fe20000000000 */
[----:B------:R-:W-:-:S02]  /*4040*/  IMAD.IADD R4, R213, 0x1, -R19 ;  /* 0x00000001d5047824 */ /* 0x000fc400078e0a13 */
[----:B------:R1:W-:Y:S03]  /*4050*/  I2F R73, R2 ;  /* 0x0000000200497306 */ /* 0x0003e60000201400 */
[C---:B------:R-:W-:Y:S08]  /*4060*/  HMMA.16816.F32 R100, R8.reuse, R50, R100 ;  /* 0x000000320864723c */ /* 0x040ff00000001864 */
[----:B------:R-:W-:Y:S01]  /*4070*/  HMMA.16816.F32 R92, R8, R60, R96 ;  /* 0x0000003c085c723c */ /* 0x000fe20000001860 */
[----:B-1----:R-:W-:Y:S01]  /*4080*/  IMAD.MOV.U32 R2, RZ, RZ, R0 ;  /* 0x000000ffff027224 */ /* 0x002fe200078e0000 */
[----:B------:R-:W-:-:S06]  /*4090*/  IABS R0, R4 ;  /* 0x0000000400007213 */ /* 0x000fcc0000000000 */
[----:B------:R-:W-:Y:S01]  /*40a0*/  HMMA.16816.F32 R136, R8, R62, R88 ;  /* 0x0000003e0888723c */ /* 0x000fe20000001858 */
[----:B------:R1:W-:Y:S06]  /*40b0*/  I2F R72, R2 ;  /* 0x0000000200487306 */ /* 0x0003ec0000201400 */
[C---:B------:R-:W-:Y:S01]  /*40c0*/  IADD3 R9, R6.reuse, 0x8, RZ ;  /* 0x0000000806097810 */ /* 0x040fe20007ffe0ff */
[----:B--2---:R-:W-:Y:S01]  /*40d0*/  HMMA.16816.F32 R80, R40, R14, R80 ;  /* 0x0000000e2850723c */ /* 0x004fe20000001850 */
[----:B------:R2:W-:Y:S01]  /*40e0*/  I2F R47, R0 ;  /* 0x00000000002f7306 */ /* 0x0005e20000201400 */
[----:B------:R-:W-:-:S02]  /*40f0*/  IADD3 R8, R6, 0x40, RZ ;  /* 0x0000004006087810 */ /* 0x000fc40007ffe0ff */
[----:B------:R-:W-:-:S03]  /*4100*/  IMAD.IADD R214, R29, 0x1, R9 ;  /* 0x000000011dd67824 */ /* 0x000fc600078e0209 */
[----:B------:R-:W-:Y:S01]  /*4110*/  IMAD.IADD R212, R29, 0x1, R8 ;  /* 0x000000011dd47824 */ /* 0x000fe200078e0208 */
[----:B---3--:R-:W-:Y:S01]  /*4120*/  HMMA.16816.F32 R48, R36, R20, R56 ;  /* 0x000000142430723c */ /* 0x008fe20000001838 */
[----:B-1----:R-:W-:Y:S02]  /*4130*/  IMAD.IADD R2, R213, 0x1, -R24 ;  /* 0x00000001d5027824 */ /* 0x002fe400078e0a18 */
[----:B------:R-:W-:-:S03]  /*4140*/  IMAD.IADD R4, R214, 0x1, -R28 ;  /* 0x00000001d6047824 */ /* 0x000fc600078e0a1c */
[----:B------:R-:W-:Y:S02]  /*4150*/  IABS R2, R2 ;  /* 0x0000000200027213 */ /* 0x000fe40000000000 */
[----:B------:R-:W-:Y:S01]  /*4160*/  HMMA.16816.F32 R56, R40, R20, R76 ;  /* 0x000000142838723c */ /* 0x000fe2000000184c */
[----:B--2---:R-:W-:Y:S01]  /*4170*/  IMAD.IADD R0, R213, 0x1, -R25 ;  /* 0x00000001d5007824 */ /* 0x004fe200078e0a19 */
[----:B------:R1:W2:Y:S04]  /*4180*/  I2F R46, R2 ;  /* 0x00000002002e7306 */ /* 0x0002a80000201400 */
[----:B------:R-:W-:Y:S02]  /*4190*/  IABS R0, R0 ;  /* 0x0000000000007213 */ /* 0x000fe40000000000 */
[C---:B------:R-:W-:Y:S08]  /*41a0*/  HMMA.16816.F32 R52, R36.reuse, R14, R52 ;  /* 0x0000000e2434723c */ /* 0x040ff00000001834 */
[----:B------:R-:W-:Y:S01]  /*41b0*/  HMMA.16816.F32 R60, R36, R12, R32 ;  /* 0x0000000c243c723c */ /* 0x000fe20000001820 */
[----:B------:R-:W3:Y:S01]  /*41c0*/  LDSM.16.M88.4 R32, [R191+0x8800] ;  /* 0x00880000bf20783b */ /* 0x000ee20000000200 */
[----:B-1----:R-:W-:Y:S01]  /*41d0*/  IMAD.MOV.U32 R2, RZ, RZ, R0 ;  /* 0x000000ffff027224 */ /* 0x002fe200078e0000 */
[----:B------:R-:W-:Y:S01]  /*41e0*/  IABS R0, R4 ;  /* 0x0000000400007213 */ /* 0x000fe20000000000 */
[----:B------:R-:W-:-:S02]  /*41f0*/  IMAD.IADD R4, R212, 0x1, -R28 ;  /* 0x00000001d4047824 */ /* 0x000fc400078e0a1c */
[----:B------:R1:W4:Y:S02]  /*4200*/  I2F R44, R2 ;  /* 0x00000002002c7306 */ /* 0x0003240000201400 */
[----:B------:R-:W-:Y:S07]  /*4210*/  HMMA.16816.F32 R84, R40, R12, R84 ;  /* 0x0000000c2854723c */ /* 0x000fee0000001854 */
[----:B--2---:R-:W-:Y:S01]  /*4220*/  FFMA.FTZ R13, R46, -R195, R49 ;  /* 0x800000c32e0d7223 */ /* 0x004fe20000010031 */
[----:B------:R-:W-:Y:S01]  /*4230*/  HMMA.16816.F32 R64, R36, R22, R64 ;  /* 0x000000162440723c */ /* 0x000fe20000001840 */
[----:B-1----:R-:W-:Y:S01]  /*4240*/  IMAD.MOV.U32 R2, RZ, RZ, R0 ;  /* 0x000000ffff027224 */ /* 0x002fe200078e0000 */
[----:B------:R-:W-:Y:S01]  /*4250*/  IABS R0, R4 ;  /* 0x0000000400007213 */ /* 0x000fe20000000000 */
[----:B------:R-:W-:-:S05]  /*4260*/  IMAD.IADD R4, R214, 0x1, -R17 ;  /* 0x00000001d6047824 */ /* 0x000fca00078e0a11 */
[C---:B------:R-:W-:Y:S01]  /*4270*/  HMMA.16816.F32 R76, R40.reuse, R22, R116 ;  /* 0x00000016284c723c */ /* 0x040fe20000001874 */
[----:B------:R1:W2:Y:S01]  /*4280*/  I2F R27, R2 ;  /* 0x00000002001b7306 */ /* 0x0002a20000201400 */
[-C--:B------:R-:W-:Y:S02]  /*4290*/  FFMA.FTZ R11, R74, -R195.reuse, R61 ;  /* 0x800000c34a0b7223 */ /* 0x080fe4000001003d */
[-C--:B------:R-:W-:Y:S11]  /*42a0*/  FFMA.FTZ R12, R75, -R195.reuse, R60 ;  /* 0x800000c34b0c7223 */ /* 0x080ff6000001003c */
[----:B------:R-:W-:Y:S01]  /*42b0*/  @!UPT UIADD3 URZ, URZ, URZ, URZ ;  /* 0x0000003f3f3ff290 */ /* 0x000fe2000fffe03f */
[-C--:B----4-:R-:W-:Y:S01]  /*42c0*/  FFMA.FTZ R14, R44, -R195.reuse, R64 ;  /* 0x800000c32c0e7223 */ /* 0x090fe20000010040 */
[-C--:B---3--:R-:W-:Y:S01]  /*42d0*/  HMMA.16816.F32 R88, R40, R32.reuse, R120 ;  /* 0x000000202858723c */ /* 0x088fe20000001878 */
[----:B-1----:R-:W-:Y:S01]  /*42e0*/  IMAD.MOV.U32 R2, RZ, RZ, R0 ;  /* 0x000000ffff027224 */ /* 0x002fe200078e0000 */
[----:B------:R-:W-:Y:S01]  /*42f0*/  IABS R0, R4 ;  /* 0x0000000400007213 */ /* 0x000fe20000000000 */
[----:B------:R-:W-:Y:S02]  /*4300*/  IMAD.IADD R4, R212, 0x1, -R17 ;  /* 0x00000001d4047824 */ /* 0x000fe400078e0a11 */
[----:B------:R1:W3:Y:S01]  /*4310*/  I2F R31, R2 ;  /* 0x00000002001f7306 */ /* 0x0002e20000201400 */
[----:B--2---:R-:W-:Y:S02]  /*4320*/  FFMA.FTZ R22, R27, -R195, R62 ;  /* 0x800000c31b167223 */ /* 0x004fe4000001003e */
[----:B------:R-:W-:Y:S01]  /*4330*/  HMMA.16816.F32 R68, R36, R32, R68 ;  /* 0x000000202444723c */ /* 0x000fe20000001844 */
[----:B-1----:R-:W-:Y:S01]  /*4340*/  IMAD.MOV.U32 R2, RZ, RZ, R0 ;  /* 0x000000ffff027224 */ /* 0x002fe200078e0000 */
[----:B------:R-:W-:Y:S01]  /*4350*/  IABS R0, R4 ;  /* 0x0000000400007213 */ /* 0x000fe20000000000 */
[----:B------:R-:W-:-:S02]  /*4360*/  IMAD.IADD R4, R214, 0x1, -R16 ;  /* 0x00000001d6047824 */ /* 0x000fc400078e0a10 */
[----:B------:R1:W2:Y:S01]  /*4370*/  I2F R26, R2 ;  /* 0x00000002001a7306 */ /* 0x0002a20000201400 */
[----:B---3--:R-:W-:Y:S02]  /*4380*/  FFMA.FTZ R27, R31, -R195, R84 ;  /* 0x800000c31f1b7223 */ /* 0x008fe40000010054 */
[----:B-1----:R-:W-:Y:S01]  /*4390*/  IMAD.MOV.U32 R2, RZ, RZ, R0 ;  /* 0x000000ffff027224 */ /* 0x002fe200078e0000 */
[----:B------:R-:W-:Y:S01]  /*43a0*/  IABS R0, R4 ;  /* 0x0000000400007213 */ /* 0x000fe20000000000 */
[----:B------:R-:W-:-:S03]  /*43b0*/  IMAD.IADD R4, R214, 0x1, -R18 ;  /* 0x00000001d6047824 */ /* 0x000fc600078e0a12 */
[----:B------:R1:W-:Y:S01]  /*43c0*/  I2F R30, R2 ;  /* 0x00000002001e7306 */ /* 0x0003e20000201400 */
[----:B--2---:R-:W-:Y:S02]  /*43d0*/  FFMA.FTZ R26, R26, -R195, R63 ;  /* 0x800000c31a1a7223 */ /* 0x004fe4000001003f */
[----:B-1----:R-:W-:Y:S01]  /*43e0*/  IMAD.MOV.U32 R2, RZ, RZ, R0 ;  /* 0x000000ffff027224 */ /* 0x002fe200078e0000 */
[----:B------:R-:W-:Y:S01]  /*43f0*/  IABS R0, R4 ;  /* 0x0000000400007213 */ /* 0x000fe20000000000 */
[----:B------:R-:W-:-:S03]  /*4400*/  IMAD.IADD R4, R214, 0x1, -R19 ;  /* 0x00000001d6047824 */ /* 0x000fc600078e0a13 */
[----:B------:R1:W2:Y:S02]  /*4410*/  I2F R21, R2 ;  /* 0x0000000200157306 */ /* 0x0002a40000201400 */
[----:B------:R-:W-:-:S06]  /*4420*/  IABS R4, R4 ;  /* 0x0000000400047213 */ /* 0x000fcc0000000000 */
[----:B------:R3:W4:Y:S01]  /*4430*/  I2F R20, R0 ;  /* 0x0000000000147306 */ /* 0x0007220000201400 */
[----:B------:R-:W-:Y:S01]  /*4440*/  IMAD.MOV.U32 R5, RZ, RZ, R4 ;  /* 0x000000ffff057224 */ /* 0x000fe200078e0004 */
[----:B-1----:R-:W-:-:S06]  /*4450*/  IADD3 R2, R45, 0x1, -R111 ;  /* 0x000000012d027810 */ /* 0x002fcc0007ffe86f */
[----:B------:R1:W1:Y:S01]  /*4460*/  I2F R15, R5 ;  /* 0x00000005000f7306 */ /* 0x0002620000201400 */
[-C--:B--2---:R-:W-:Y:S02]  /*4470*/  FFMA.FTZ R23, R21, -R195.reuse, R54 ;  /* 0x800000c315177223 */ /* 0x084fe40000010036 */
[----:B---3-5:R-:W-:Y:S02]  /*4480*/  IMAD.IADD R0, R110, 0x1, R2 ;  /* 0x000000016e007824 */ /* 0x028fe400078e0202 */
[----:B------:R-:W-:Y:S02]  /*4490*/  IMAD.IADD R2, R214, 0x1, -R24 ;  /* 0x00000001d6027824 */ /* 0x000fe400078e0a18 */
[----:B------:R-:W-:Y:S02]  /*44a0*/  IMAD.IADD R7, R6, 0x1, R0 ;  /* 0x0000000106077824 */ /* 0x000fe400078e0200 */
[----:B------:R-:W-:Y:S01]  /*44b0*/  IMAD.IADD R8, R0, 0x1, R8 ;  /* 0x0000000100087824 */ /* 0x000fe200078e0208 */
[----:B------:R-:W-:Y:S01]  /*44c0*/  IABS R4, R2 ;  /* 0x0000000200047213 */ /* 0x000fe20000000000 */
[----:B----4-:R-:W-:Y:S01]  /*44d0*/  FFMA.FTZ R21, R20, -R195, R55 ;  /* 0x800000c314157223 */ /* 0x010fe20000010037 */
[----:B------:R-:W-:Y:S01]  /*44e0*/  IADD3 R2, R6, 0x48, RZ ;  /* 0x0000004806027810 */ /* 0x000fe20007ffe0ff */
[----:B-1----:R-:W-:Y:S01]  /*44f0*/  IMAD.IADD R5, R214, 0x1, -R25 ;  /* 0x00000001d6057824 */ /* 0x002fe200078e0a19 */
[----:B------:R1:W2:Y:S01]  /*4500*/  I2F R10, R4 ;  /* 0x00000004000a7306 */ /* 0x0002a20000201400 */
[----:B------:R-:W-:Y:S01]  /*4510*/  IMAD.IADD R6, R0, 0x1, R9 ;  /* 0x0000000100067824 */ /* 0x000fe200078e0209 */
[----:B------:R-:W-:Y:S01]  /*4520*/  IMNMX R218, R7, R45, PT ;  /* 0x0000002d07da7217 */ /* 0x000fe20003800200 */
[----:B------:R-:W-:Y:S01]  /*4530*/  IMAD.IADD R211, R29, 0x1, R2 ;  /* 0x000000011dd37824 */ /* 0x000fe200078e0202 */
[----:B------:R-:W-:Y:S01]  /*4540*/  IABS R5, R5 ;  /* 0x0000000500057213 */ /* 0x000fe20000000000 */
[----:B------:R-:W-:Y:S01]  /*4550*/  FFMA.FTZ R9, R73, -R195, R52 ;  /* 0x800000c349097223 */ /* 0x000fe20000010034 */
[----:B------:R-:W-:Y:S01]  /*4560*/  IMNMX R216, R8, R45, PT ;  /* 0x0000002d08d87217 */ /* 0x000fe20003800200 */
[----:B------:R-:W-:Y:S01]  /*4570*/  FFMA.FTZ R29, R30, -R195, R85 ;  /* 0x800000c31e1d7223 */ /* 0x000fe20000010055 */
[----:B------:R-:W-:Y:S01]  /*4580*/  IMNMX R217, R6, R45, PT ;  /* 0x0000002d06d97217 */ /* 0x000fe20003800200 */
[----:B------:R-:W-:-:S02]  /*4590*/  FFMA.FTZ R8, R72, -R195, R53 ;  /* 0x800000c348087223 */ /* 0x000fc40000010035 */
[-C--:B------:R-:W-:Y:S01]  /*45a0*/  FFMA.FTZ R6, R47, -R195.reuse, R48 ;  /* 0x800000c32f067223 */ /* 0x080fe20000010030 */
[-C--:B------:R-:W-:Y:S01]  /*45b0*/  HMMA.16816.F32 R52, R40, R34.reuse, R124 ;  /* 0x000000222834723c */ /* 0x080fe2000000187c */
[----:B------:R-:W-:Y:S02]  /*45c0*/  FFMA.FTZ R20, R15, -R195, R50 ;  /* 0x800000c30f147223 */ /* 0x000fe40000010032 */
[C---:B------:R-:W-:Y:S02]  /*45d0*/  IMAD.IADD R7, R211.reuse, 0x1, -R17 ;  /* 0x00000001d3077824 */ /* 0x040fe400078e0a11 */
[----:B-1----:R-:W-:Y:S02]  /*45e0*/  IMAD.IADD R4, R0, 0x1, R2 ;  /* 0x0000000100047824 */ /* 0x002fe400078e0202 */
[----:B------:R-:W-:Y:S01]  /*45f0*/  IMAD.IADD R2, R212, 0x1, -R16 ;  /* 0x00000001d4027824 */ /* 0x000fe200078e0a10 */
[----:B------:R-:W-:Y:S01]  /*4600*/  IABS R7, R7 ;  /* 0x0000000700077213 */ /* 0x000fe20000000000 */
[----:B------:R-:W-:Y:S01]  /*4610*/  IMAD.MOV.U32 R0, RZ, RZ, R5 ;  /* 0x000000ffff007224 */ /* 0x000fe200078e0005 */
[----:B------:R-:W-:Y:S01]  /*4620*/  IMNMX R215, R4, R45, PT ;  /* 0x0000002d04d77217 */ /* 0x000fe20003800200 */
[----:B--2---:R-:W-:Y:S01]  /*4630*/  FFMA.FTZ R15, R10, -R195, R51 ;  /* 0x800000c30a0f7223 */ /* 0x004fe20000010033 */
[----:B------:R-:W-:Y:S01]  /*4640*/  IABS R2, R2 ;  /* 0x0000000200027213 */ /* 0x000fe20000000000 */
[----:B------:R1:W2:Y:S01]  /*4650*/  I2F R5, R0 ;  /* 0x0000000000057306 */ /* 0x0002a20000201400 */
[----:B------:R-:W-:Y:S01]  /*4660*/  IMAD.IADD R4, R211, 0x1, -R104 ;  /* 0x00000001d3047824 */ /* 0x000fe200078e0a68 */
[----:B------:R-:W-:Y:S04]  /*4670*/  HMMA.16816.F32 R48, R36, R34, R100 ;  /* 0x000000222430723c */ /* 0x000fe80000001864 */
[----:B------:R-:W-:Y:S01]  /*4680*/  IMNMX R207, RZ, R4, !PT ;  /* 0x00000004ffcf7217 */ /* 0x000fe20007800200 */
[----:B------:R-:W-:-:S03]  /*4690*/  IMAD.IADD R4, R212, 0x1, -R24 ;  /* 0x00000001d4047824 */ /* 0x000fc600078e0a18 */
[----:B------:R-:W-:-:S04]  /*46a0*/  ISETP.GE.AND P5, PT, R17, R207, PT ;  /* 0x000000cf1100720c */ /* 0x000fc80003fa6270 */
[----:B------:R-:W-:Y:S01]  /*46b0*/  ISETP.GE.OR P5, PT, R17, R215, !P5 ;  /* 0x000000d71100720c */ /* 0x000fe20006fa6670 */
[----:B-1----:R-:W-:Y:S02]  /*46c0*/  IMAD.MOV.U32 R0, RZ, RZ, R2 ;  /* 0x000000ffff007224 */ /* 0x002fe400078e0002 */
[----:B------:R-:W-:Y:S02]  /*46d0*/  IMAD.IADD R2, R213, 0x1, -R104 ;  /* 0x00000001d5027824 */ /* 0x000fe400078e0a68 */
[----:B--2---:R-:W-:Y:S02]  /*46e0*/  FFMA.FTZ R10, R5, -R195, R66 ;  /* 0x800000c3050a7223 */ /* 0x004fe40000010042 */
[----:B------:R-:W1:Y:S01]  /*46f0*/  I2F R0, R0 ;  /* 0x0000000000007306 */ /* 0x000e620000201400 */
[----:B------:R-:W-:Y:S01]  /*4700*/  IMNMX R210, RZ, R2, !PT ;  /* 0x00000002ffd27217 */ /* 0x000fe20007800200 */
[C---:B------:R-:W-:Y:S02]  /*4710*/  IMAD.IADD R2, R212.reuse, 0x1, -R104 ;  /* 0x00000001d4027824 */ /* 0x040fe400078e0a68 */
[----:B------:R-:W-:Y:S01]  /*4720*/  IMAD.IADD R5, R212, 0x1, -R19 ;  /* 0x00000001d4057824 */ /* 0x000fe200078e0a13 */
[----:B------:R-:W-:-:S02]  /*4730*/  ISETP.GE.AND P0, PT, R17, R210, PT ;  /* 0x000000d21100720c */ /* 0x000fc40003f06270 */
[C---:B------:R-:W-:Y:S02]  /*4740*/  ISETP.GE.AND P3, PT, R28.reuse, R210, PT ;  /* 0x000000d21c00720c */ /* 0x040fe40003f66270 */
[-C--:B------:R-:W-:Y:S02]  /*4750*/  ISETP.GE.OR P0, PT, R17, R218.reuse, !P0 ;  /* 0x000000da1100720c */ /* 0x080fe40004706670 */
[----:B------:R-:W-:Y:S02]  /*4760*/  ISETP.GE.OR P3, PT, R28, R218, !P3 ;  /* 0x000000da1c00720c */ /* 0x000fe40005f66670 */
[----:B------:R-:W-:Y:S02]  /*4770*/  FSEL R73, R11, -INF , !P0 ;  /* 0xff8000000b497808 */ /* 0x000fe40004000000 */
[----:B------:R-:W-:Y:S01]  /*4780*/  ISETP.GE.AND P0, PT, R24, R210, PT ;  /* 0x000000d21800720c */ /* 0x000fe20003f06270 */
[----:B-1----:R-:W-:Y:S01]  /*4790*/  FFMA.FTZ R30, R0, -R195, R80 ;  /* 0x800000c3001e7223 */ /* 0x002fe20000010050 */
[----:B------:R-:W-:Y:S01]  /*47a0*/  FSEL R72, R12, -INF , !P3 ;  /* 0xff8000000c487808 */ /* 0x000fe20005800000 */
[----:B------:R-:W-:Y:S01]  /*47b0*/  IMAD.IADD R0, R214, 0x1, -R104 ;  /* 0x00000001d6007824 */ /* 0x000fe200078e0a68 */
[----:B------:R-:W-:-:S02]  /*47c0*/  ISETP.GE.OR P0, PT, R24, R218, !P0 ;  /* 0x000000da1800720c */ /* 0x000fc40004706670 */
[----:B------:R-:W-:Y:S02]  /*47d0*/  ISETP.GE.AND P3, PT, R19, R210, PT ;  /* 0x000000d21300720c */ /* 0x000fe40003f66270 */
[----:B------:R-:W-:Y:S01]  /*47e0*/  IMNMX R209, RZ, R0, !PT ;  /* 0x00000000ffd17217 */ /* 0x000fe20007800200 */
[----:B------:R-:W-:Y:S01]  /*47f0*/  IMAD.IADD R0, R211, 0x1, -R28 ;  /* 0x00000001d3007824 */ /* 0x000fe200078e0a1c */
[----:B------:R-:W-:Y:S02]  /*4800*/  FSEL R112, R13, -INF , !P0 ;  /* 0xff8000000d707808 */ /* 0x000fe40004000000 */
[----:B------:R-:W-:Y:S01]  /*4810*/  ISETP.GE.AND P2, PT, R18, R210, PT ;  /* 0x000000d21200720c */ /* 0x000fe20003f46270 */
[----:B------:R-:W1:Y:S01]  /*4820*/  I2F R13, R7 ;  /* 0x00000007000d7306 */ /* 0x000e620000201400 */
[----:B------:R-:W-:Y:S02]  /*4830*/  ISETP.GE.OR P3, PT, R19, R218, !P3 ;  /* 0x000000da1300720c */ /* 0x000fe40005f66670 */
[----:B------:R-:W-:-:S02]  /*4840*/  ISETP.GE.AND P0, PT, R25, R210, PT ;  /* 0x000000d21900720c */ /* 0x000fc40003f06270 */
[----:B------:R-:W-:Y:S01]  /*4850*/  IMNMX R208, RZ, R2, !PT ;  /* 0x00000002ffd07217 */ /* 0x000fe20007800200 */
[----:B------:R-:W-:Y:S01]  /*4860*/  IMAD.IADD R2, R211, 0x1, -R16 ;  /* 0x00000001d3027824 */ /* 0x000fe200078e0a10 */
[-C--:B------:R-:W-:Y:S02]  /*4870*/  ISETP.GE.OR P2, PT, R18, R218.reuse, !P2 ;  /* 0x000000da1200720c */ /* 0x080fe40005746670 */
[----:B------:R-:W-:Y:S01]  /*4880*/  FSEL R111, R6, -INF , !P3 ;  /* 0xff800000066f7808 */ /* 0x000fe20005800000 */
[----:B------:R-:W-:Y:S01]  /*4890*/  IMAD.IADD R6, R212, 0x1, -R18 ;  /* 0x00000001d4067824 */ /* 0x000fe200078e0a12 */
[----:B------:R-:W-:Y:S02]  /*48a0*/  ISETP.GE.OR P0, PT, R25, R218, !P0 ;  /* 0x000000da1900720c */ /* 0x000fe40004706670 */
[----:B------:R-:W-:Y:S02]  /*48b0*/  IABS R0, R0 ;  /* 0x0000000000007213 */ /* 0x000fe40000000000 */
[----:B------:R-:W-:Y:S01]  /*48c0*/  FSEL R99, R8, -INF , !P2 ;  /* 0xff80000008637808 */ /* 0x000fe20005000000 */
[----:B-1----:R-:W-:Y:S01]  /*48d0*/  FFMA.FTZ R13, R13, -R195, R87 ;  /* 0x800000c30d0d7223 */ /* 0x002fe20000010057 */
[----:B------:R-:W-:Y:S01]  /*48e0*/  FSEL R118, R14, -INF , !P0 ;  /* 0xff8000000e767808 */ /* 0x000fe20004000000 */
[----:B------:R-:W1:Y:S01]  /*48f0*/  I2F R11, R0 ;  /* 0x00000000000b7306 */ /* 0x000e620000201400 */
[----:B------:R-:W-:-:S02]  /*4900*/  ISETP.GE.AND P4, PT, R17, R209, PT ;  /* 0x000000d11100720c */ /* 0x000fc40003f86270 */
[----:B------:R-:W-:Y:S02]  /*4910*/  IABS R8, R2 ;  /* 0x0000000200087213 */ /* 0x000fe40000000000 */
[C---:B------:R-:W-:Y:S02]  /*4920*/  ISETP.GE.AND P0, PT, R28.reuse, R209, PT ;  /* 0x000000d11c00720c */ /* 0x040fe40003f06270 */
[----:B------:R-:W-:Y:S02]  /*4930*/  IABS R2, R5 ;  /* 0x0000000500027213 */ /* 0x000fe40000000000 */
[-C--:B------:R-:W-:Y:S02]  /*4940*/  ISETP.GE.OR P4, PT, R17, R217.reuse, !P4 ;  /* 0x000000d91100720c */ /* 0x080fe40006786670 */
[----:B------:R-:W-:Y:S02]  /*4950*/  ISETP.GE.OR P0, PT, R28, R217, !P0 ;  /* 0x000000d91c00720c */ /* 0x000fe40004706670 */
[----:B------:R-:W-:Y:S01]  /*4960*/  IABS R5, R4 ;  /* 0x0000000400057213 */ /* 0x000fe20000000000 */
[----:B------:R-:W-:Y:S01]  /*4970*/  IMAD.MOV.U32 R4, RZ, RZ, R8 ;  /* 0x000000ffff047224 */ /* 0x000fe200078e0008 */
[----:B------:R-:W-:Y:S01]  /*4980*/  FSEL R64, R22, -INF , !P0 ;  /* 0xff80000016407808 */ /* 0x000fe20004000000 */
[----:B-1----:R-:W-:Y:S01]  /*4990*/  FFMA.FTZ R14, R11, -R195, R86 ;  /* 0x800000c30b0e7223 */ /* 0x002fe20000010056 */
[----:B------:R-:W-:Y:S01]  /*49a0*/  IABS R0, R6 ;  /* 0x0000000600007213 */ /* 0x000fe20000000000 */
[----:B------:R1:W2:Y:S01]  /*49b0*/  I2F R12, R4 ;  /* 0x00000004000c7306 */ /* 0x0002a20000201400 */
[----:B------:R-:W-:Y:S01]  /*49c0*/  FSEL R26, R26, -INF , !P4 ;  /* 0xff8000001a1a7808 */ /* 0x000fe20006000000 */
[----:B------:R-:W-:Y:S01]  /*49d0*/  IMAD.IADD R6, R211, 0x1, -R19 ;  /* 0x00000001d3067824 */ /* 0x000fe200078e0a13 */
[----:B------:R-:W-:-:S02]  /*49e0*/  ISETP.GE.AND P0, PT, R18, R209, PT ;  /* 0x000000d11200720c */ /* 0x000fc40003f06270 */
[C---:B------:R-:W-:Y:S02]  /*49f0*/  ISETP.GE.AND P4, PT, R19.reuse, R209, PT ;  /* 0x000000d11300720c */ /* 0x040fe40003f86270 */
[-C--:B------:R-:W-:Y:S01]  /*4a00*/  ISETP.GE.OR P0, PT, R18, R217.reuse, !P0 ;  /* 0x000000d91200720c */ /* 0x080fe20004706670 */
[----:B------:R3:W-:Y:S01]  /*4a10*/  I2F R7, R0 ;  /* 0x0000000000077306 */ /* 0x0007e20000201400 */
[----:B------:R-:W-:Y:S02]  /*4a20*/  ISETP.GE.OR P4, PT, R19, R217, !P4 ;  /* 0x000000d91300720c */ /* 0x000fe40006786670 */
[----:B------:R-:W-:Y:S02]  /*4a30*/  FSEL R97, R21, -INF , !P0 ;  /* 0xff80000015617808 */ /* 0x000fe40004000000 */
[----:B------:R-:W-:Y:S02]  /*4a40*/  FSEL R104, R20, -INF , !P4 ;  /* 0xff80000014687808 */ /* 0x000fe40006000000 */
[----:B------:R-:W-:Y:S01]  /*4a50*/  ISETP.GE.AND P0, PT, R25, R209, PT ;  /* 0x000000d11900720c */ /* 0x000fe20003f06270 */
[----:B-1----:R-:W-:Y:S01]  /*4a60*/  IMAD.IADD R4, R211, 0x1, -R18 ;  /* 0x00000001d3047824 */ /* 0x002fe200078e0a12 */
[----:B------:R-:W-:Y:S01]  /*4a70*/  ISETP.GE.AND P4, PT, R18, R208, PT ;  /* 0x000000d01200720c */ /* 0x000fe20003f86270 */
[----:B--2---:R-:W-:Y:S01]  /*4a80*/  FFMA.FTZ R11, R12, -R195, R82 ;  /* 0x800000c30c0b7223 */ /* 0x004fe20000010052 */
[----:B------:R-:W-:-:S02]  /*4a90*/  ISETP.GE.OR P0, PT, R25, R217, !P0 ;  /* 0x000000d91900720c */ /* 0x000fc40004706670 */
[----:B------:R-:W-:Y:S02]  /*4aa0*/  ISETP.GE.OR P4, PT, R18, R216, !P4 ;  /* 0x000000d81200720c */ /* 0x000fe40006786670 */
[----:B------:R-:W-:Y:S01]  /*4ab0*/  FSEL R122, R10, -INF , !P0 ;  /* 0xff8000000a7a7808 */ /* 0x000fe20004000000 */
[----:B---3--:R-:W-:Y:S01]  /*4ac0*/  IMAD.MOV.U32 R0, RZ, RZ, R2 ;  /* 0x000000ffff007224 */ /* 0x008fe200078e0002 */
[----:B------:R-:W-:Y:S01]  /*4ad0*/  IABS R4, R4 ;  /* 0x0000000400047213 */ /* 0x000fe20000000000 */
[----:B------:R-:W-:Y:S01]  /*4ae0*/  IMAD.MOV.U32 R2, RZ, RZ, R5 ;  /* 0x000000ffff027224 */ /* 0x000fe200078e0005 */
[----:B------:R-:W-:Y:S01]  /*4af0*/  IABS R6, R6 ;  /* 0x0000000600067213 */ /* 0x000fe20000000000 */
[----:B------:R1:W-:Y:S01]  /*4b00*/  I2F R8, R0 ;  /* 0x0000000000087306 */ /* 0x0003e20000201400 */
[----:B------:R-:W-:Y:S02]  /*4b10*/  ISETP.GE.AND P0, PT, R28, R208, PT ;  /* 0x000000d01c00720c */ /* 0x000fe40003f06270 */
[----:B------:R-:W-:-:S02]  /*4b20*/  ISETP.GE.AND P1, PT, R16, R210, PT ;  /* 0x000000d21000720c */ /* 0x000fc40003f26270 */
[----:B------:R-:W-:Y:S02]  /*4b30*/  ISETP.GE.OR P0, PT, R28, R216, !P0 ;  /* 0x000000d81c00720c */ /* 0x000fe40004706670 */
[C---:B------:R-:W-:Y:S01]  /*4b40*/  ISETP.GE.OR P1, PT, R16.reuse, R218, !P1 ;  /* 0x000000da1000720c */ /* 0x040fe20004f26670 */
[----:B------:R2:W3:Y:S01]  /*4b50*/  I2F R10, R4 ;  /* 0x00000004000a7306 */ /* 0x0004e20000201400 */
[----:B------:R-:W-:Y:S02]  /*4b60*/  FSEL R130, R27, -INF , !P0 ;  /* 0xff8000001b827808 */ /* 0x000fe40004000000 */
[-C--:B------:R-:W-:Y:S02]  /*4b70*/  ISETP.GE.AND P0, PT, R19, R208.reuse, PT ;  /* 0x000000d01300720c */ /* 0x080fe40003f06270 */
[----:B------:R-:W-:Y:S02]  /*4b80*/  FSEL R98, R9, -INF , !P1 ;  /* 0xff80000009627808 */ /* 0x000fe40004800000 */
[----:B------:R-:W-:Y:S01]  /*4b90*/  ISETP.GE.AND P2, PT, R16, R208, PT ;  /* 0x000000d01000720c */ /* 0x000fe20003f46270 */
[----:B-1----:R-:W-:Y:S01]  /*4ba0*/  IMAD.IADD R0, R212, 0x1, -R25 ;  /* 0x00000001d4007824 */ /* 0x002fe200078e0a19 */
[----:B------:R-:W1:Y:S01]  /*4bb0*/  I2F R2, R2 ;  /* 0x0000000200027306 */ /* 0x000e620000201400 */
[----:B------:R-:W-:-:S02]  /*4bc0*/  ISETP.GE.OR P0, PT, R19, R216, !P0 ;  /* 0x000000d81300720c */ /* 0x000fc40004706670 */
[C---:B------:R-:W-:Y:S02]  /*4bd0*/  ISETP.GE.AND P1, PT, R16.reuse, R209, PT ;  /* 0x000000d11000720c */ /* 0x040fe40003f26270 */
[----:B------:R-:W-:Y:S01]  /*4be0*/  IABS R0, R0 ;  /* 0x0000000000007213 */ /* 0x000fe20000000000 */
[----:B--2---:R-:W-:Y:S01]  /*4bf0*/  IMAD.MOV.U32 R4, RZ, RZ, R6 ;  /* 0x000000ffff047224 */ /* 0x004fe200078e0006 */
[C---:B------:R-:W-:Y:S02]  /*4c00*/  ISETP.GE.OR P2, PT, R16.reuse, R216, !P2 ;  /* 0x000000d81000720c */ /* 0x040fe40005746670 */
[----:B------:R2:W4:Y:S01]  /*4c10*/  I2F R5, R0 ;  /* 0x0000000000057306 */ /* 0x0005220000201400 */
[----:B------:R-:W-:Y:S01]  /*4c20*/  ISETP.GE.OR P1, PT, R16, R217, !P1 ;  /* 0x000000d91000720c */ /* 0x000fe20004f26670 */
[----:B---3--:R-:W-:Y:S01]  /*4c30*/  FFMA.FTZ R10, R10, -R195, R83 ;  /* 0x800000c30a0a7223 */ /* 0x008fe20000010053 */
[----:B------:R-:W-:Y:S02]  /*4c40*/  FSEL R132, R30, -INF , !P2 ;  /* 0xff8000001e847808 */ /* 0x000fe40005000000 */
[----:B------:R-:W-:-:S02]  /*4c50*/  ISETP.GE.AND P2, PT, R24, R208, PT ;  /* 0x000000d01800720c */ /* 0x000fc40003f46270 */
[----:B------:R-:W-:Y:S01]  /*4c60*/  ISETP.GE.AND P6, PT, R17, R208, PT ;  /* 0x000000d01100720c */ /* 0x000fe20003fc6270 */
[----:B------:R3:W-:Y:S01]  /*4c70*/  I2F R9, R4 ;  /* 0x0000000400097306 */ /* 0x0007e20000201400 */
[----:B------:R-:W-:Y:S01]  /*4c80*/  FSEL R74, R23, -INF , !P1 ;  /* 0xff800000174a7808 */ /* 0x000fe20004800000 */
[----:B-1----:R-:W-:Y:S01]  /*4c90*/  FFMA.FTZ R2, R2, -R195, R57 ;  /* 0x800000c302027223 */ /* 0x002fe20000010039 */
[C---:B------:R-:W-:Y:S01]  /*4ca0*/  ISETP.GE.AND P1, PT, R24.reuse, R209, PT ;  /* 0x000000d11800720c */ /* 0x040fe20003f26270 */
[----:B------:R-:W1:Y:S01]  /*4cb0*/  LDSM.16.M88.4 R20, [R191+0x8c00] ;  /* 0x008c0000bf14783b */ /* 0x000e620000000200 */
[----:B------:R-:W-:Y:S01]  /*4cc0*/  ISETP.GE.OR P2, PT, R24, R216, !P2 ;  /* 0x000000d81800720c */ /* 0x000fe20005746670 */
[----:B------:R-:W-:-:S04]  /*4cd0*/  DEPBAR.LE SB0, 0x0 ;  /* 0x000080000000791a */ /* 0x000fc80000000000 */
[-C--:B--2---:R-:W-:Y:S01]  /*4ce0*/  FFMA.FTZ R0, R7, -R195.reuse, R81 ;  /* 0x800000c307007223 */ /* 0x084fe20000010051 */
[----:B------:R-:W-:Y:S01]  /*4cf0*/  ISETP.GE.OR P6, PT, R17, R216, !P6 ;  /* 0x000000d81100720c */ /* 0x000fe200077c6670 */
[----:B----4-:R-:W-:Y:S01]  /*4d00*/  FFMA.FTZ R7, R5, -R195, R76 ;  /* 0x800000c305077223 */ /* 0x010fe2000001004c */
[----:B------:R-:W-:Y:S02]  /*4d10*/  ISETP.GE.OR P1, PT, R24, R217, !P1 ;  /* 0x000000d91800720c */ /* 0x000fe40004f26670 */
[----:B------:R-:W-:Y:S01]  /*4d20*/  FSEL R131, R0, -INF , !P4 ;  /* 0xff80000000837808 */ /* 0x000fe20006000000 */
[----:B------:R-:W-:Y:S01]  /*4d30*/  IMAD.IADD R0, R211, 0x1, -R24 ;  /* 0x00000001d3007824 */ /* 0x000fe200078e0a18 */
[----:B------:R-:W-:Y:S01]  /*4d40*/  FSEL R124, R2, -INF , !P2 ;  /* 0xff800000027c7808 */ /* 0x000fe20005000000 */
[----:B---3--:R-:W-:Y:S01]  /*4d50*/  FFMA.FTZ R4, R8, -R195, R56 ;  /* 0x800000c308047223 */ /* 0x008fe20000010038 */
[----:B------:R-:W-:Y:S02]  /*4d60*/  FSEL R106, R15, -INF , !P1 ;  /* 0xff8000000f6a7808 */ /* 0x000fe40004800000 */
[----:B------:R-:W-:-:S02]  /*4d70*/  IABS R6, R0 ;  /* 0x0000000000067213 */ /* 0x000fc40000000000 */
[----:B------:R-:W-:Y:S01]  /*4d80*/  FSEL R125, R4, -INF , !P0 ;  /* 0xff800000047d7808 */ /* 0x000fe20004000000 */
[----:B------:R-:W-:Y:S01]  /*4d90*/  IMAD.IADD R4, R211, 0x1, -R25 ;  /* 0x00000001d3047824 */ /* 0x000fe200078e0a19 */
[----:B------:R-:W-:Y:S02]  /*4da0*/  IADD3 R0, R28, 0x19, RZ ;  /* 0x000000191c007810 */ /* 0x000fe40007ffe0ff */
[----:B------:R-:W2:Y:S01]  /*4db0*/  I2F R6, R6 ;  /* 0x0000000600067306 */ /* 0x000ea20000201400 */
[----:B------:R-:W-:Y:S02]  /*4dc0*/  ISETP.GE.AND P0, PT, R25, R208, PT ;  /* 0x000000d01900720c */ /* 0x000fe40003f06270 */
[----:B------:R-:W-:Y:S01]  /*4dd0*/  IMAD.IADD R5, R213, 0x1, -R0 ;  /* 0x00000001d5057824 */ /* 0x000fe200078e0a00 */
[----:B------:R-:W-:Y:S02]  /*4de0*/  IABS R4, R4 ;  /* 0x0000000400047213 */ /* 0x000fe40000000000 */
[----:B------:R-:W-:-:S02]  /*4df0*/  ISETP.GE.OR P0, PT, R25, R216, !P0 ;  /* 0x000000d81900720c */ /* 0x000fc40004706670 */
[----:B------:R-:W-:Y:S01]  /*4e00*/  IABS R2, R5 ;  /* 0x0000000500027213 */ /* 0x000fe20000000000 */
[----:B------:R-:W-:Y:S01]  /*4e10*/  IMAD.IADD R5, R214, 0x1, -R0 ;  /* 0x00000001d6057824 */ /* 0x000fe200078e0a00 */
[----:B------:R-:W-:Y:S02]  /*4e20*/  ISETP.GE.AND P3, PT, R16, R207, PT ;  /* 0x000000cf1000720c */ /* 0x000fe40003f66270 */
[----:B------:R3:W-:Y:S01]  /*4e30*/  I2F R12, R2 ;  /* 0x00000002000c7306 */ /* 0x0007e20000201400 */
[----:B------:R-:W-:Y:S02]  /*4e40*/  FSEL R123, R7, -INF , !P0 ;  /* 0xff800000077b7808 */ /* 0x000fe40004000000 */
[----:B------:R-:W-:Y:S01]  /*4e50*/  IABS R5, R5 ;  /* 0x0000000500057213 */ /* 0x000fe20000000000 */
[----:B--2---:R-:W-:Y:S01]  /*4e60*/  FFMA.FTZ R17, R6, -R195, R59 ;  /* 0x800000c306117223 */ /* 0x004fe2000001003b */
[----:B------:R-:W-:Y:S01]  /*4e70*/  ISETP.GE.OR P3, PT, R16, R215, !P3 ;  /* 0x000000d71000720c */ /* 0x000fe20005f66670 */
[----:B------:R-:W-:Y:S01]  /*4e80*/  IMAD.MOV.U32 R6, RZ, RZ, R4 ;  /* 0x000000ffff067224 */ /* 0x000fe200078e0004 */
[----:B------:R-:W-:Y:S01]  /*4e90*/  IADD3 R4, R28, 0x20, RZ ;  /* 0x000000201c047810 */ /* 0x000fe20007ffe0ff */
[----:B------:R-:W-:Y:S01]  /*4ea0*/  FFMA.FTZ R16, R9, -R195, R58 ;  /* 0x800000c309107223 */ /* 0x000fe2000001003a */
[-C--:B------:R-:W-:Y:S01]  /*4eb0*/  ISETP.GE.AND P1, PT, R18, R207.reuse, PT ;  /* 0x000000cf1200720c */ /* 0x080fe20003f26270 */
[----:B------:R2:W4:Y:S01]  /*4ec0*/  I2F R15, R6 ;  /* 0x00000006000f7306 */ /* 0x0005220000201400 */
[----:B------:R-:W-:Y:S01]  /*4ed0*/  ISETP.GE.AND P0, PT, R28, R207, PT ;  /* 0x000000cf1c00720c */ /* 0x000fe20003f06270 */
[----:B------:R-:W-:Y:S01]  /*4ee0*/  IMAD.IADD R7, R213, 0x1, -R4 ;  /* 0x00000001d5077824 */ /* 0x000fe200078e0a04 */
[-C--:B------:R-:W-:Y:S01]  /*4ef0*/  ISETP.GE.OR P1, PT, R18, R215.reuse, !P1 ;  /* 0x000000d71200720c */ /* 0x080fe20004f26670 */
[----:B-1----:R-:W-:Y:S01]  /*4f00*/  HMMA.16816.F32 R32, R36, R20, R92 ;  /* 0x000000142420723c */ /* 0x002fe2000000185c */
[----:B------:R-:W-:-:S02]  /*4f10*/  ISETP.GE.OR P0, PT, R28, R215, !P0 ;  /* 0x000000d71c00720c */ /* 0x000fc40004706670 */
[----:B---3--:R-:W-:Y:S01]  /*4f20*/  IADD3 R2, R28, 0x21, RZ ;  /* 0x000000211c027810 */ /* 0x008fe20007ffe0ff */
[----:B------:R1:W3:Y:S01]  /*4f30*/  I2F R9, R5 ;  /* 0x0000000500097306 */ /* 0x0002e20000201400 */
[----:B------:R-:W-:Y:S02]  /*4f40*/  IABS R7, R7 ;  /* 0x0000000700077213 */ /* 0x000fe40000000000 */
[----:B------:R-:W-:Y:S01]  /*4f50*/  FSEL R119, R14, -INF , !P0 ;  /* 0xff8000000e777808 */ /* 0x000fe20004000000 */
[----:B------:R-:W-:Y:S01]  /*4f60*/  HMMA.16816.F32 R44, R40, R20, R140 ;  /* 0x00000014282c723c */ /* 0x000fe2000000188c */
[----:B------:R-:W-:Y:S02]  /*4f70*/  FSEL R117, R13, -INF , !P5 ;  /* 0xff8000000d757808 */ /* 0x000fe40006800000 */
[----:B------:R-:W-:Y:S01]  /*4f80*/  FSEL R121, R11, -INF , !P3 ;  /* 0xff8000000b797808 */ /* 0x000fe20005800000 */
[----:B--2---:R-:W-:Y:S01]  /*4f90*/  IMAD.IADD R6, R212, 0x1, -R0 ;  /* 0x00000001d4067824 */ /* 0x004fe200078e0a00 */
[----:B------:R-:W-:Y:S01]  /*4fa0*/  FSEL R120, R10, -INF , !P1 ;  /* 0xff8000000a787808 */ /* 0x000fe20004800000 */
[-C--:B----4-:R-:W-:Y:S01]  /*4fb0*/  FFMA.FTZ R10, R15, -R195.reuse, R78 ;  /* 0x800000c30f0a7223 */ /* 0x090fe2000001004e */
[----:B------:R-:W-:Y:S01]  /*4fc0*/  ISETP.GE.AND P0, PT, R0, R210, PT ;  /* 0x000000d20000720c */ /* 0x000fe20003f06270 */
[----:B------:R-:W-:Y:S01]  /*4fd0*/  FFMA.FTZ R11, R12, -R195, R65 ;  /* 0x800000c30c0b7223 */ /* 0x000fe20000010041 */
[----:B------:R-:W-:Y:S01]  /*4fe0*/  IABS R6, R6 ;  /* 0x0000000600067213 */ /* 0x000fe20000000000 */
[----:B------:R-:W-:Y:S01]  /*4ff0*/  HMMA.16816.F32 R36, R36, R22, R136 ;  /* 0x000000162424723c */ /* 0x000fe20000001888 */
[C---:B------:R-:W-:Y:S01]  /*5000*/  ISETP.GE.AND P5, PT, R0.reuse, R209, PT ;  /* 0x000000d10000720c */ /* 0x040fe20003fa6270 */
[----:B-1----:R-:W-:Y:S01]  /*5010*/  IMAD.IADD R5, R213, 0x1, -R2 ;  /* 0x00000001d5057824 */ /* 0x002fe200078e0a02 */
[C---:B------:R-:W-:Y:S01]  /*5020*/  ISETP.GE.AND P3, PT, R0.reuse, R208, PT ;  /* 0x000000d00000720c */ /* 0x040fe20003f66270 */
[----:B------:R-:W-:Y:S01]  /*5030*/  IMAD.MOV.U32 R8, RZ, RZ, R6 ;  /* 0x000000ffff087224 */ /* 0x000fe200078e0006 */
[C---:B------:R-:W-:Y:S01]  /*5040*/  ISETP.GE.AND P1, PT, R0.reuse, R207, PT ;  /* 0x000000cf0000720c */ /* 0x040fe20003f26270 */
[----:B---3--:R-:W-:Y:S01]  /*5050*/  FFMA.FTZ R12, R9, -R195, R67 ;  /* 0x800000c3090c7223 */ /* 0x008fe20000010043 */
[----:B------:R-:W-:Y:S01]  /*5060*/  IABS R6, R5 ;  /* 0x0000000500067213 */ /* 0x000fe20000000000 */
[----:B------:R-:W-:Y:S01]  /*5070*/  IMAD.MOV.U32 R5, RZ, RZ, R7 ;  /* 0x000000ffff057224 */ /* 0x000fe200078e0007 */
[C---:B------:R-:W-:Y:S01]  /*5080*/  ISETP.GE.OR P0, PT, R0.reuse, R218, !P0 ;  /* 0x000000da0000720c */ /* 0x040fe20004706670 */
[----:B------:R-:W1:Y:S01]  /*5090*/  I2F R7, R8 ;  /* 0x0000000800077306 */ /* 0x000e620000201400 */
[----:B------:R-:W-:-:S02]  /*50a0*/  ISETP.GE.OR P5, PT, R0, R217, !P5 ;  /* 0x000000d90000720c */ /* 0x000fc40006fa6670 */
[C---:B------:R-:W-:Y:S02]  /*50b0*/  ISETP.GE.OR P3, PT, R0.reuse, R216, !P3 ;  /* 0x000000d80000720c */ /* 0x040fe40005f66670 */
[----:B------:R-:W-:Y:S02]  /*50c0*/  ISETP.GE.OR P1, PT, R0, R215, !P1 ;  /* 0x000000d70000720c */ /* 0x000fe40004f26670 */
[----:B------:R-:W-:Y:S01]  /*50d0*/  FSEL R129, R29, -INF , !P6 ;  /* 0xff8000001d817808 */ /* 0x000fe20007000000 */
[----:B------:R2:W-:Y:S01]  /*50e0*/  I2F R13, R5 ;  /* 0x00000005000d7306 */ /* 0x0005e20000201400 */
[----:B------:R-:W-:Y:S01]  /*50f0*/  BAR.SYNC.DEFER_BLOCKING 0x0 ;  /* 0x0000000000007b1d */ /* 0x000fe20000010000 */
[-C--:B------:R-:W-:Y:S02]  /*5100*/  ISETP.GE.AND P6, PT, R19, R207.reuse, PT ;  /* 0x000000cf1300720c */ /* 0x080fe40003fc6270 */
[-C--:B------:R-:W-:Y:S02]  /*5110*/  ISETP.GE.AND P4, PT, R24, R207.reuse, PT ;  /* 0x000000cf1800720c */ /* 0x080fe40003f86270 */
[----:B------:R-:W-:Y:S01]  /*5120*/  ISETP.GE.AND P2, PT, R25, R207, PT ;  /* 0x000000cf1900720c */ /* 0x000fe20003f46270 */
[----:B-1----:R-:W-:Y:S01]  /*5130*/  FFMA.FTZ R14, R7, -R195, R77 ;  /* 0x800000c3070e7223 */ /* 0x002fe2000001004d */
[----:B------:R-:W-:-:S02]  /*5140*/  ISETP.GE.OR P6, PT, R19, R215, !P6 ;  /* 0x000000d71300720c */ /* 0x000fc400077c6670 */
[-C--:B------:R-:W-:Y:S02]  /*5150*/  ISETP.GE.OR P4, PT, R24, R215.reuse, !P4 ;  /* 0x000000d71800720c */ /* 0x080fe40006786670 */
[----:B------:R-:W-:Y:S02]  /*5160*/  ISETP.GE.OR P2, PT, R25, R215, !P2 ;  /* 0x000000d71900720c */ /* 0x000fe40005746670 */
[----:B------:R-:W-:Y:S01]  /*5170*/  FSEL R115, R16, -INF , !P6 ;  /* 0xff80000010737808 */ /* 0x000fe20007000000 */
[----:B--2---:R-:W-:Y:S01]  /*5180*/  IMAD.IADD R5, R211, 0x1, -R0 ;  /* 0x00000001d3057824 */ /* 0x004fe200078e0a00 */
[----:B------:R-:W-:Y:S01]  /*5190*/  FSEL R114, R17, -INF , !P4 ;  /* 0xff80000011727808 */ /* 0x000fe20006000000 */
[----:B------:R-:W-:Y:S01]  /*51a0*/  IMAD.MOV.U32 R0, RZ, RZ, R6 ;  /* 0x000000ffff007224 */ /* 0x000fe200078e0006 */
[----:B------:R-:W-:Y:S02]  /*51b0*/  FSEL R113, R10, -INF , !P2 ;  /* 0xff8000000a717808 */ /* 0x000fe40005000000 */
[----:B------:R-:W-:Y:S01]  /*51c0*/  IABS R6, R5 ;  /* 0x0000000500067213 */ /* 0x000fe20000000000 */
[----:B------:R1:W-:Y:S01]  /*51d0*/  I2F R15, R0 ;  /* 0x00000000000f7306 */ /* 0x0003e20000201400 */
[----:B------:R-:W-:Y:S01]  /*51e0*/  IMAD.IADD R5, R214, 0x1, -R4 ;  /* 0x00000001d6057824 */ /* 0x000fe200078e0a04 */
[----:B------:R-:W-:-:S02]  /*51f0*/  FSEL R61, R11, -INF , !P0 ;  /* 0xff8000000b3d7808 */ /* 0x000fc40004000000 */
[----:B------:R-:W-:Y:S01]  /*5200*/  IMAD.MOV.U32 R8, RZ, RZ, R6 ;  /* 0x000000ffff087224 */ /* 0x000fe200078e0006 */
[C---:B------:R-:W-:Y:S02]  /*5210*/  ISETP.GE.AND P6, PT, R4.reuse, R210, PT ;  /* 0x000000d20400720c */ /* 0x040fe40003fc6270 */
[----:B------:R-:W-:Y:S01]  /*5220*/  IABS R5, R5 ;  /* 0x0000000500057213 */ /* 0x000fe20000000000 */
[----:B------:R2:W3:Y:S01]  /*5230*/  I2F R9, R8 ;  /* 0x0000000800097306 */ /* 0x0004e20000201400 */
[C---:B------:R-:W-:Y:S02]  /*5240*/  ISETP.GE.AND P4, PT, R4.reuse, R209, PT ;  /* 0x000000d10400720c */ /* 0x040fe40003f86270 */
[C---:B------:R-:W-:Y:S02]  /*5250*/  ISETP.GE.AND P2, PT, R4.reuse, R208, PT ;  /* 0x000000d00400720c */ /* 0x040fe40003f46270 */
[C---:B------:R-:W-:Y:S02]  /*5260*/  ISETP.GE.AND P0, PT, R4.reuse, R207, PT ;  /* 0x000000cf0400720c */ /* 0x040fe40003f06270 */
[----:B------:R-:W-:-:S02]  /*5270*/  ISETP.GE.OR P6, PT, R4, R218, !P6 ;  /* 0x000000da0400720c */ /* 0x000fc400077c6670 */
[----:B-1----:R-:W-:Y:S02]  /*5280*/  IADD3 R0, R28, 0x28, RZ ;  /* 0x000000281c007810 */ /* 0x002fe40007ffe0ff */
[C---:B------:R-:W-:Y:S02]  /*5290*/  ISETP.GE.OR P4, PT, R4.reuse, R217, !P4 ;  /* 0x000000d90400720c */ /* 0x040fe40006786670 */
[C---:B------:R-:W-:Y:S01]  /*52a0*/  ISETP.GE.OR P2, PT, R4.reuse, R216, !P2 ;  /* 0x000000d80400720c */ /* 0x040fe20005746670 */
[----:B------:R-:W-:Y:S01]  /*52b0*/  IMAD.IADD R6, R213, 0x1, -R0 ;  /* 0x00000001d5067824 */ /* 0x000fe200078e0a00 */
[----:B------:R-:W-:Y:S01]  /*52c0*/  ISETP.GE.OR P0, PT, R4, R215, !P0 ;  /* 0x000000d70400720c */ /* 0x000fe20004706670 */
[----:B--2---:R-:W-:Y:S01]  /*52d0*/  IMAD.MOV.U32 R8, RZ, RZ, R5 ;  /* 0x000000ffff087224 */ /* 0x004fe200078e0005 */
[----:B------:R-:W-:Y:S01]  /*52e0*/  FSEL R116, R14, -INF , !P3 ;  /* 0xff8000000e747808 */ /* 0x000fe20005800000 */
[----:B---3--:R-:W-:Y:S01]  /*52f0*/  FFMA.FTZ R9, R9, -R195, R79 ;  /* 0x800000c309097223 */ /* 0x008fe2000001004f */
[----:B------:R-:W-:Y:S01]  /*5300*/  IABS R7, R6 ;  /* 0x0000000600077213 */ /* 0x000fe20000000000 */
[--C-:B------:R-:W-:Y:S01]  /*5310*/  IMAD.IADD R6, R212, 0x1, -R4.reuse ;  /* 0x00000001d4067824 */ /* 0x100fe200078e0a04 */
[----:B------:R-:W-:Y:S01]  /*5320*/  FSEL R65, R12, -INF , !P5 ;  /* 0xff8000000c417808 */ /* 0x000fe20006800000 */
[----:B------:R-:W-:Y:S01]  /*5330*/  IMAD.IADD R4, R211, 0x1, -R4 ;  /* 0x00000001d3047824 */ /* 0x000fe200078e0a04 */
[----:B------:R-:W-:-:S02]  /*5340*/  FSEL R105, R9, -INF , !P1 ;  /* 0xff80000009697808 */ /* 0x000fc40004800000 */
[----:B------:R-:W-:Y:S01]  /*5350*/  IABS R5, R6 ;  /* 0x0000000600057213 */ /* 0x000fe20000000000 */
[----:B------:R-:W-:Y:S01]  /*5360*/  IMAD.MOV.U32 R6, RZ, RZ, R7 ;  /* 0x000000ffff067224 */ /* 0x000fe200078e0007 */
[----:B------:R-:W-:Y:S01]  /*5370*/  IABS R11, R4 ;  /* 0x00000004000b7213 */ /* 0x000fe20000000000 */
[----:B------:R1:W2:Y:S01]  /*5380*/  I2F R7, R8 ;  /* 0x0000000800077306 */ /* 0x0002a20000201400 */
[C---:B------:R-:W-:Y:S02]  /*5390*/  ISETP.GE.AND P5, PT, R2.reuse, R210, PT ;  /* 0x000000d20200720c */ /* 0x040fe40003fa6270 */
[C---:B------:R-:W-:Y:S02]  /*53a0*/  ISETP.GE.AND P3, PT, R2.reuse, R209, PT ;  /* 0x000000d10200720c */ /* 0x040fe40003f66270 */
[C---:B------:R-:W-:Y:S02]  /*53b0*/  ISETP.GE.AND P1, PT, R2.reuse, R208, PT ;  /* 0x000000d00200720c */ /* 0x040fe40003f26270 */
[C---:B------:R-:W-:Y:S01]  /*53c0*/  ISETP.GE.OR P5, PT, R2.reuse, R218, !P5 ;  /* 0x000000da0200720c */ /* 0x040fe20006fa6670 */
[----:B------:R3:W-:Y:S01]  /*53d0*/  I2F R16, R6 ;  /* 0x0000000600107306 */ /* 0x0007e20000201400 */
[----:B------:R-:W-:-:S02]  /*53e0*/  ISETP.GE.OR P3, PT, R2, R217, !P3 ;  /* 0x000000d90200720c */ /* 0x000fc40005f66670 */
[----:B------:R-:W-:-:S05]  /*53f0*/  ISETP.GE.OR P1, PT, R2, R216, !P1 ;  /* 0x000000d80200720c */ /* 0x000fca0004f26670 */
[----:B------:R-:W4:Y:S01]  /*5400*/  I2F R10, R5 ;  /* 0x00000005000a7306 */ /* 0x000f220000201400 */
[-C--:B-1----:R-:W-:Y:S02]  /*5410*/  FFMA.FTZ R8, R13, -R195.reuse, R68 ;  /* 0x800000c30d087223 */ /* 0x082fe40000010044 */
[----:B--2---:R-:W-:Y:S02]  /*5420*/  FFMA.FTZ R13, R7, -R195, R70 ;  /* 0x800000c3070d7223 */ /* 0x004fe40000010046 */
[----:B------:R-:W-:Y:S01]  /*5430*/  IMAD.IADD R7, R212, 0x1, -R2 ;  /* 0x00000001d4077824 */ /* 0x000fe200078e0a02 */
[----:B------:R-:W-:Y:S02]  /*5440*/  FSEL R66, R8, -INF , !P6 ;  /* 0xff80000008427808 */ /* 0x000fe40007000000 */
[----:B---3--:R-:W-:Y:S01]  /*5450*/  IADD3 R6, R28, 0x29, RZ ;  /* 0x000000291c067810 */ /* 0x008fe20007ffe0ff */
[----:B------:R-:W1:Y:S01]  /*5460*/  I2F R11, R11 ;  /* 0x0000000b000b7306 */ /* 0x000e620000201400 */
[----:B------:R-:W-:-:S02]  /*5470*/  IABS R7, R7 ;  /* 0x0000000700077213 */ /* 0x000fc40000000000 */
[C---:B------:R-:W-:Y:S01]  /*5480*/  ISETP.GE.AND P6, PT, R2.reuse, R207, PT ;  /* 0x000000cf0200720c */ /* 0x040fe20003fc6270 */
[----:B------:R-:W-:Y:S01]  /*5490*/  IMAD.IADD R4, R213, 0x1, -R6 ;  /* 0x00000001d5047824 */ /* 0x000fe200078e0a06 */
[----:B------:R-:W-:Y:S02]  /*54a0*/  FSEL R83, R13, -INF , !P4 ;  /* 0xff8000000d537808 */ /* 0x000fe40006000000 */
[----:B------:R-:W-:Y:S01]  /*54b0*/  ISETP.GE.OR P6, PT, R2, R215, !P6 ;  /* 0x000000d70200720c */ /* 0x000fe200077c6670 */
[-C--:B----4-:R-:W-:Y:S01]  /*54c0*/  FFMA.FTZ R9, R10, -R195.reuse, R88 ;  /* 0x800000c30a097223 */ /* 0x090fe20000010058 */
[----:B------:R-:W-:Y:S01]  /*54d0*/  IABS R5, R4 ;  /* 0x0000000400057213 */ /* 0x000fe20000000000 */
[----:B------:R-:W-:Y:S01]  /*54e0*/  IMAD.IADD R4, R214, 0x1, -R2 ;  /* 0x00000001d6047824 */ /* 0x000fe200078e0a02 */
[----:B------:R-:W-:Y:S01]  /*54f0*/  ISETP.GE.AND P4, PT, R0, R210, PT ;  /* 0x000000d20000720c */ /* 0x000fe20003f86270 */
[----:B------:R-:W-:Y:S01]  /*5500*/  FFMA.FTZ R10, R15, -R195, R69 ;  /* 0x800000c30f0a7223 */ /* 0x000fe20000010045 */
[----:B------:R2:W-:Y:S01]  /*5510*/  I2F R19, R5 ;  /* 0x0000000500137306 */ /* 0x0005e20000201400 */
[----:B------:R-:W-:-:S02]  /*5520*/  FSEL R110, R9, -INF , !P2 ;  /* 0xff800000096e7808 */ /* 0x000fc40005000000 */
[----:B------:R-:W-:Y:S01]  /*5530*/  IABS R4, R4 ;  /* 0x0000000400047213 */ /* 0x000fe20000000000 */
[-C--:B-1----:R-:W-:Y:S01]  /*5540*/  FFMA.FTZ R11, R11, -R195.reuse, R90 ;  /* 0x800000c30b0b7223 */ /* 0x082fe2000001005a */
[----:B------:R-:W-:Y:S01]  /*5550*/  FSEL R63, R10, -INF , !P5 ;  /* 0xff8000000a3f7808 */ /* 0x000fe20006800000 */
[----:B------:R-:W-:Y:S01]  /*5560*/  FFMA.FTZ R10, R16, -R195, R48 ;  /* 0x800000c3100a7223 */ /* 0x000fe20000010030 */
[C---:B------:R-:W-:Y:S01]  /*5570*/  ISETP.GE.AND P2, PT, R0.reuse, R209, PT ;  /* 0x000000d10000720c */ /* 0x040fe20003f46270 */
[----:B------:R1:W3:Y:S01]  /*5580*/  I2F R14, R4 ;  /* 0x00000004000e7306 */ /* 0x0002e20000201400 */
[----:B------:R-:W-:Y:S02]  /*5590*/  FSEL R96, R11, -INF , !P0 ;  /* 0xff8000000b607808 */ /* 0x000fe40004000000 */
[C---:B------:R-:W-:Y:S02]  /*55a0*/  ISETP.GE.AND P0, PT, R0.reuse, R208, PT ;  /* 0x000000d00000720c */ /* 0x040fe40003f06270 */
[----:B------:R-:W-:-:S02]  /*55b0*/  ISETP.GE.AND P5, PT, R0, R207, PT ;  /* 0x000000cf0000720c */ /* 0x000fc40003fa6270 */
[----:B------:R-:W-:Y:S02]  /*55c0*/  ISETP.GE.OR P4, PT, R0, R218, !P4 ;  /* 0x000000da0000720c */ /* 0x000fe40006786670 */
[----:B--2---:R-:W-:Y:S02]  /*55d0*/  IADD3 R5, R28, 0x30, RZ ;  /* 0x000000301c057810 */ /* 0x004fe40007ffe0ff */
[C---:B------:R-:W-:Y:S02]  /*55e0*/  ISETP.GE.OR P2, PT, R0.reuse, R217, !P2 ;  /* 0x000000d90000720c */ /* 0x040fe40005746670 */
[C---:B------:R-:W-:Y:S02]  /*55f0*/  ISETP.GE.OR P0, PT, R0.reuse, R216, !P0 ;  /* 0x000000d80000720c */ /* 0x040fe40004706670 */
[----:B------:R-:W-:Y:S01]  /*5600*/  ISETP.GE.OR P5, PT, R0, R215, !P5 ;  /* 0x000000d70000720c */ /* 0x000fe20006fa6670 */
[----:B-1----:R-:W-:Y:S01]  /*5610*/  IMAD.IADD R4, R211, 0x1, -R2 ;  /* 0x00000001d3047824 */ /* 0x002fe200078e0a02 */
[----:B------:R-:W-:Y:S01]  /*5620*/  FSEL R92, R10, -INF , !P4 ;  /* 0xff8000000a5c7808 */ /* 0x000fe20006000000 */
[----:B------:R-:W-:Y:S01]  /*5630*/  IMAD.MOV.U32 R2, RZ, RZ, R7 ;  /* 0x000000ffff027224 */ /* 0x000fe200078e0007 */
[----:B------:R-:W-:Y:S01]  /*5640*/  ISETP.GE.AND P4, PT, R6, R207, PT ;  /* 0x000000cf0600720c */ /* 0x000fe20003f86270 */
[----:B------:R-:W-:Y:S01]  /*5650*/  IMAD.IADD R7, R213, 0x1, -R5 ;  /* 0x00000001d5077824 */ /* 0x000fe200078e0a05 */
[----:B------:R-:W-:Y:S01]  /*5660*/  IABS R4, R4 ;  /* 0x0000000400047213 */ /* 0x000fe20000000000 */
[----:B------:R1:W2:Y:S01]  /*5670*/  I2F R12, R2 ;  /* 0x00000002000c7306 */ /* 0x0002a20000201400 */
[----:B---3--:R-:W-:Y:S01]  /*5680*/  FFMA.FTZ R14, R14, -R195, R71 ;  /* 0x800000c30e0e7223 */ /* 0x008fe20000010047 */
[----:B------:R-:W-:Y:S01]  /*5690*/  ISETP.GE.OR P4, PT, R6, R215, !P4 ;  /* 0x000000d70600720c */ /* 0x000fe20006786670 */
[----:B------:R-:W-:-:S02]  /*56a0*/  FFMA.FTZ R10, R19, -R195, R49 ;  /* 0x800000c3130a7223 */ /* 0x000fc40000010031 */
[----:B------:R-:W-:Y:S01]  /*56b0*/  IMAD.MOV.U32 R8, RZ, RZ, R4 ;  /* 0x000000ffff087224 */ /* 0x000fe200078e0004 */
[----:B------:R-:W-:Y:S01]  /*56c0*/  FSEL R79, R14, -INF , !P3 ;  /* 0xff8000000e4f7808 */ /* 0x000fe20005800000 */
[--C-:B------:R-:W-:Y:S01]  /*56d0*/  IMAD.IADD R4, R212, 0x1, -R0.reuse ;  /* 0x00000001d4047824 */ /* 0x100fe200078e0a00 */
[C---:B------:R-:W-:Y:S01]  /*56e0*/  ISETP.GE.AND P3, PT, R6.reuse, R210, PT ;  /* 0x000000d20600720c */ /* 0x040fe20003f66270 */
[----:B------:R3:W4:Y:S03]  /*56f0*/  I2F R15, R8 ;  /* 0x00000008000f7306 */ /* 0x0007260000201400 */
[----:B------:R-:W-:Y:S02]  /*5700*/  IABS R4, R4 ;  /* 0x0000000400047213 */ /* 0x000fe40000000000 */
[----:B------:R-:W-:Y:S01]  /*5710*/  ISETP.GE.OR P3, PT, R6, R218, !P3 ;  /* 0x000000da0600720c */ /* 0x000fe20005f66670 */
[----:B-1----:R-:W-:-:S02]  /*5720*/  IMAD.IADD R2, R214, 0x1, -R0 ;  /* 0x00000001d6027824 */ /* 0x002fc400078e0a00 */
[----:B--2---:R-:W-:Y:S01]  /*5730*/  FFMA.FTZ R13, R12, -R195, R89 ;  /* 0x800000c30c0d7223 */ /* 0x004fe20000010059 */
[----:B------:R-:W-:Y:S02]  /*5740*/  FSEL R89, R10, -INF , !P3 ;  /* 0xff8000000a597808 */ /* 0x000fe40005800000 */
[----:B------:R-:W-:Y:S02]  /*5750*/  IABS R2, R2 ;  /* 0x0000000200027213 */ /* 0x000fe40000000000 */
[----:B------:R-:W-:Y:S02]  /*5760*/  FSEL R95, R13, -INF , !P1 ;  /* 0xff8000000d5f7808 */ /* 0x000fe40004800000 */
[----:B---3--:R-:W-:Y:S01]  /*5770*/  IABS R8, R7 ;  /* 0x0000000700087213 */ /* 0x008fe20000000000 */
[----:B----4-:R-:W-:Y:S01]  /*5780*/  FFMA.FTZ R11, R15, -R195, R91 ;  /* 0x800000c30f0b7223 */ /* 0x010fe2000001005b */
[----:B------:R1:W2:Y:S01]  /*5790*/  I2F R7, R2 ;  /* 0x0000000200077306 */ /* 0x0002a20000201400 */
[----:B------:R-:W-:-:S02]  /*57a0*/  ISETP.GE.AND P1, PT, R6, R209, PT ;  /* 0x000000d10600720c */ /* 0x000fc40003f26270 */
[----:B------:R-:W-:Y:S02]  /*57b0*/  ISETP.GE.AND P3, PT, R5, R207, PT ;  /* 0x000000cf0500720c */ /* 0x000fe40003f66270 */
[----:B------:R-:W-:Y:S02]  /*57c0*/  FSEL R93, R11, -INF , !P6 ;  /* 0xff8000000b5d7808 */ /* 0x000fe40007000000 */
[C---:B------:R-:W-:Y:S02]  /*57d0*/  ISETP.GE.AND P6, PT, R6.reuse, R208, PT ;  /* 0x000000d00600720c */ /* 0x040fe40003fc6270 */
[C---:B------:R-:W-:Y:S02]  /*57e0*/  ISETP.GE.OR P1, PT, R6.reuse, R217, !P1 ;  /* 0x000000d90600720c */ /* 0x040fe40004f26670 */
[----:B------:R-:W-:Y:S02]  /*57f0*/  ISETP.GE.OR P6, PT, R6, R216, !P6 ;  /* 0x000000d80600720c */ /* 0x000fe400077c6670 */
[----:B------:R-:W-:Y:S01]  /*5800*/  ISETP.GE.OR P3, PT, R5, R215, !P3 ;  /* 0x000000d70500720c */ /* 0x000fe20005f66670 */
[----:B-1----:R-:W-:-:S02]  /*5810*/  IMAD.MOV.U32 R2, RZ, RZ, R4 ;  /* 0x000000ffff027224 */ /* 0x002fc400078e0004 */
[----:B--2---:R-:W-:Y:S02]  /*5820*/  FFMA.FTZ R16, R7, -R195, R50 ;  /* 0x800000c307107223 */ /* 0x004fe40000010032 */
[----:B------:R1:W2:Y:S01]  /*5830*/  I2F R4, R2 ;  /* 0x0000000200047306 */ /* 0x0002a20000201400 */
[----:B------:R-:W-:Y:S02]  /*5840*/  IMAD.IADD R7, R212, 0x1, -R6 ;  /* 0x00000001d4077824 */ /* 0x000fe400078e0a06 */
[----:B------:R-:W-:Y:S02]  /*5850*/  FSEL R91, R16, -INF , !P2 ;  /* 0xff800000105b7808 */ /* 0x000fe40005000000 */
[C---:B------:R-:W-:Y:S02]  /*5860*/  ISETP.GE.AND P2, PT, R5.reuse, R210, PT ;  /* 0x000000d20500720c */ /* 0x040fe40003f46270 */
[----:B------:R-:W-:Y:S02]  /*5870*/  IABS R7, R7 ;  /* 0x0000000700077213 */ /* 0x000fe40000000000 */
[----:B------:R-:W-:-:S03]  /*5880*/  ISETP.GE.OR P2, PT, R5, R218, !P2 ;  /* 0x000000da0500720c */ /* 0x000fc60005746670 */
[----:B------:R-:W-:Y:S02]  /*5890*/  IMAD.MOV.U32 R9, RZ, RZ, R7 ;  /* 0x000000ffff097224 */ /* 0x000fe400078e0007 */
[----:B-1----:R-:W-:Y:S02]  /*58a0*/  IMAD.IADD R2, R211, 0x1, -R0 ;  /* 0x00000001d3027824 */ /* 0x002fe400078e0a00 */
[----:B------:R-:W-:Y:S02]  /*58b0*/  IMAD.MOV.U32 R0, RZ, RZ, R8 ;  /* 0x000000ffff007224 */ /* 0x000fe400078e0008 */
[----:B------:R-:W1:Y:S01]  /*58c0*/  I2F R9, R9 ;  /* 0x0000000900097306 */ /* 0x000e620000201400 */
[----:B--2---:R-:W-:Y:S01]  /*58d0*/  FFMA.FTZ R17, R4, -R195, R52 ;  /* 0x800000c304117223 */ /* 0x004fe20000010034 */
[----:B------:R-:W-:Y:S02]  /*58e0*/  IADD3 R4, R28, 0x31, RZ ;  /* 0x000000311c047810 */ /* 0x000fe40007ffe0ff */
[----:B------:R-:W-:-:S02]  /*58f0*/  IABS R2, R2 ;  /* 0x0000000200027213 */ /* 0x000fc40000000000 */
[----:B------:R-:W-:Y:S01]  /*5900*/  FSEL R94, R17, -INF , !P0 ;  /* 0xff800000115e7808 */ /* 0x000fe20004000000 */
[----:B------:R-:W-:Y:S01]  /*5910*/  IMAD.IADD R8, R213, 0x1, -R4 ;  /* 0x00000001d5087824 */ /* 0x000fe200078e0a04 */
[----:B------:R2:W3:Y:S01]  /*5920*/  I2F R18, R0 ;  /* 0x0000000000127306 */ /* 0x0004e20000201400 */
[----:B------:R-:W-:-:S03]  /*5930*/  ISETP.GE.AND P0, PT, R5, R209, PT ;  /* 0x000000d10500720c */ /* 0x000fc60003f06270 */
[----:B------:R-:W-:Y:S02]  /*5940*/  IABS R8, R8 ;  /* 0x0000000800087213 */ /* 0x000fe40000000000 */
[----:B------:R-:W-:Y:S02]  /*5950*/  ISETP.GE.OR P0, PT, R5, R217, !P0 ;  /* 0x000000d90500720c */ /* 0x000fe40004706670 */
[----:B------:R4:W4:Y:S01]  /*5960*/  I2F R15, R2 ;  /* 0x00000002000f7306 */ /* 0x0009220000201400 */
[----:B------:R-:W-:Y:S02]  /*5970*/  IMAD.MOV.U32 R7, RZ, RZ, R8 ;  /* 0x000000ffff077224 */ /* 0x000fe400078e0008 */
[----:B------:R-:W-:Y:S02]  /*5980*/  IMAD.IADD R8, R214, 0x1, -R5 ;  /* 0x00000001d6087824 */ /* 0x000fe400078e0a05 */
[-C--:B-1----:R-:W-:Y:S02]  /*5990*/  FFMA.FTZ R14, R9, -R195.reuse, R53 ;  /* 0x800000c3090e7223 */ /* 0x082fe40000010035 */
[----:B------:R-:W-:Y:S01]  /*59a0*/  IMAD.IADD R9, R212, 0x1, -R5 ;  /* 0x00000001d4097824 */ /* 0x000fe200078e0a05 */
[----:B------:R1:W-:Y:S01]  /*59b0*/  I2F R20, R7 ;  /* 0x0000000700147306 */ /* 0x0003e20000201400 */
[----:B--2---:R-:W-:Y:S01]  /*59c0*/  IMAD.IADD R0, R214, 0x1, -R6 ;  /* 0x00000001d6007824 */ /* 0x004fe200078e0a06 */
[----:B------:R-:W-:Y:S01]  /*59d0*/  FSEL R90, R14, -INF , !P6 ;  /* 0xff8000000e5a7808 */ /* 0x000fe20007000000 */
[----:B---3--:R-:W-:Y:S01]  /*59e0*/  FFMA.FTZ R10, R18, -R195, R32 ;  /* 0x800000c3120a7223 */ /* 0x008fe20000010020 */
[----:B------:R-:W-:-:S02]  /*59f0*/  ISETP.GE.AND P6, PT, R4, R209, PT ;  /* 0x000000d10400720c */ /* 0x000fc40003fc6270 */
[----:B------:R-:W-:Y:S02]  /*5a00*/  IABS R0, R0 ;  /* 0x0000000000007213 */ /* 0x000fe40000000000 */
[----:B----4-:R-:W-:Y:S01]  /*5a10*/  IADD3 R2, R28, 0x38, RZ ;  /* 0x000000381c027810 */ /* 0x010fe20007ffe0ff */
[----:B------:R-:W-:Y:S01]  /*5a20*/  FFMA.FTZ R11, R15, -R195, R54 ;  /* 0x800000c30f0b7223 */ /* 0x000fe20000010036 */
[----:B------:R2:W3:Y:S01]  /*5a30*/  I2F R12, R0 ;  /* 0x00000000000c7306 */ /* 0x0004e20000201400 */
[----:B------:R-:W-:Y:S02]  /*5a40*/  FSEL R86, R10, -INF , !P2 ;  /* 0xff8000000a567808 */ /* 0x000fe40005000000 */
[----:B------:R-:W-:Y:S02]  /*5a50*/  ISETP.GE.AND P2, PT, R4, R207, PT ;  /* 0x000000cf0400720c */ /* 0x000fe40003f46270 */
[----:B------:R-:W-:Y:S01]  /*5a60*/  FSEL R88, R11, -INF , !P5 ;  /* 0xff8000000b587808 */ /* 0x000fe20006800000 */
[----:B-1----:R-:W-:Y:S01]  /*5a70*/  IMAD.IADD R7, R211, 0x1, -R6 ;  /* 0x00000001d3077824 */ /* 0x002fe200078e0a06 */
[----:B------:R-:W-:-:S02]  /*5a80*/  ISETP.GE.AND P5, PT, R5, R208, PT ;  /* 0x000000d00500720c */ /* 0x000fc40003fa6270 */
[C---:B------:R-:W-:Y:S02]  /*5a90*/  ISETP.GE.OR P6, PT, R4.reuse, R217, !P6 ;  /* 0x000000d90400720c */ /* 0x040fe400077c6670 */
[----:B------:R-:W-:Y:S02]  /*5aa0*/  IABS R7, R7 ;  /* 0x0000000700077213 */ /* 0x000fe40000000000 */
[----:B------:R-:W-:Y:S02]  /*5ab0*/  ISETP.GE.OR P5, PT, R5, R216, !P5 ;  /* 0x000000d80500720c */ /* 0x000fe40006fa6670 */
[----:B------:R-:W-:Y:S01]  /*5ac0*/  ISETP.GE.OR P2, PT, R4, R215, !P2 ;  /* 0x000000d70400720c */ /* 0x000fe20005746670 */
[----:B--2---:R-:W-:Y:S02]  /*5ad0*/  IMAD.IADD R0, R213, 0x1, -R2 ;  /* 0x00000001d5007824 */ /* 0x004fe400078e0a02 */
[----:B---3--:R-:W-:Y:S02]  /*5ae0*/  FFMA.FTZ R13, R12, -R195, R51 ;  /* 0x800000c30c0d7223 */ /* 0x008fe40000010033 */
[----:B------:R-:W1:Y:S01]  /*5af0*/  I2F R12, R7 ;  /* 0x00000007000c7306 */ /* 0x000e620000201400 */
[----:B------:R-:W-:-:S02]  /*5b00*/  IABS R0, R0 ;  /* 0x0000000000007213 */ /* 0x000fc40000000000 */
[----:B------:R-:W-:Y:S02]  /*5b10*/  FSEL R87, R13, -INF , !P1 ;  /* 0xff8000000d577808 */ /* 0x000fe40004800000 */
[----:B------:R-:W-:Y:S01]  /*5b20*/  ISETP.GE.AND P1, PT, R4, R210, PT ;  /* 0x000000d20400720c */ /* 0x000fe20003f26270 */
[----:B------:R-:W-:Y:S01]  /*5b30*/  IMAD.MOV.U32 R6, RZ, RZ, R0 ;  /* 0x000000ffff067224 */ /* 0x000fe200078e0000 */
[----:B------:R-:W-:Y:S02]  /*5b40*/  IADD3 R0, R28, 0x39, RZ ;  /* 0x000000391c007810 */ /* 0x000fe40007ffe0ff */
[----:B------:R-:W-:Y:S01]  /*5b50*/  ISETP.GE.OR P1, PT, R4, R218, !P1 ;  /* 0x000000da0400720c */ /* 0x000fe20004f26670 */
[----:B------:R2:W-:Y:S02]  /*5b60*/  I2F R24, R6 ;  /* 0x0000000600187306 */ /* 0x0005e40000201400 */
[--C-:B------:R-:W-:Y:S02]  /*5b70*/  IMAD.IADD R10, R214, 0x1, -R0.reuse ;  /* 0x00000001d60a7824 */ /* 0x100fe400078e0a00 */
[----:B--2---:R-:W-:-:S05]  /*5b80*/  IMAD.IADD R6, R213, 0x1, -R0 ;  /* 0x00000001d5067824 */ /* 0x004fca00078e0a00 */
[----:B------:R-:W-:-:S05]  /*5b90*/  IABS R6, R6 ;  /* 0x0000000600067213 */ /* 0x000fca0000000000 */
[----:B------:R-:W-:Y:S01]  /*5ba0*/  IMAD.MOV.U32 R7, RZ, RZ, R6 ;  /* 0x000000ffff077224 */ /* 0x000fe200078e0006 */
[----:B------:R-:W-:Y:S02]  /*5bb0*/  IABS R6, R8 ;  /* 0x0000000800067213 */ /* 0x000fe40000000000 */
[----:B------:R-:W-:Y:S01]  /*5bc0*/  IABS R8, R9 ;  /* 0x0000000900087213 */ /* 0x000fe20000000000 */
[----:B------:R2:W-:Y:S08]  /*5bd0*/  I2F R21, R7 ;  /* 0x0000000700157306 */ /* 0x0005f00000201400 */
[----:B------:R3:W-:Y:S01]  /*5be0*/  I2F R11, R6 ;  /* 0x00000006000b7306 */ /* 0x0007e20000201400 */
[----:B--2---:R-:W-:-:S02]  /*5bf0*/  IMAD.IADD R7, R211, 0x1, -R4 ;  /* 0x00000001d3077824 */ /* 0x004fc400078e0a04 */
[----:B---3--:R-:W-:Y:S02]  /*5c00*/  IMAD.IADD R6, R211, 0x1, -R5 ;  /* 0x00000001d3067824 */ /* 0x008fe400078e0a05 */
[----:B------:R-:W-:Y:S02]  /*5c10*/  IMAD.MOV.U32 R5, RZ, RZ, R8 ;  /* 0x000000ffff057224 */ /* 0x000fe400078e0008 */
[----:B-1----:R-:W-:Y:S01]  /*5c20*/  FFMA.FTZ R8, R12, -R195, R55 ;  /* 0x800000c30c087223 */ /* 0x002fe20000010037 */
[----:B------:R-:W-:Y:S01]  /*5c30*/  IABS R12, R6 ;  /* 0x00000006000c7213 */ /* 0x000fe20000000000 */
[----:B------:R1:W2:Y:S01]  /*5c40*/  I2F R9, R5 ;  /* 0x0000000500097306 */ /* 0x0002a20000201400 */
[----:B------:R-:W-:Y:S02]  /*5c50*/  IMAD.IADD R6, R212, 0x1, -R4 ;  /* 0x00000001d4067824 */ /* 0x000fe400078e0a04 */
[----:B------:R-:W-:Y:S02]  /*5c60*/  FSEL R85, R8, -INF , !P4 ;  /* 0xff80000008557808 */ /* 0x000fe40006000000 */
[----:B------:R-:W-:-:S02]  /*5c70*/  ISETP.GE.AND P4, PT, R4, R208, PT ;  /* 0x000000d00400720c */ /* 0x000fc40003f86270 */
[----:B------:R-:W-:Y:S01]  /*5c80*/  IABS R6, R6 ;  /* 0x0000000600067213 */ /* 0x000fe20000000000 */
[----:B------:R-:W3:Y:S01]  /*5c90*/  I2F R12, R12 ;  /* 0x0000000c000c7306 */ /* 0x000ee20000201400 */
[----:B------:R-:W-:Y:S01]  /*5ca0*/  ISETP.GE.OR P4, PT, R4, R216, !P4 ;  /* 0x000000d80400720c */ /* 0x000fe20006786670 */
[C---:B-1----:R-:W-:Y:S02]  /*5cb0*/  IMAD.IADD R5, R214.reuse, 0x1, -R4 ;  /* 0x00000001d6057824 */ /* 0x042fe400078e0a04 */
[----:B--2---:R-:W-:Y:S02]  /*5cc0*/  FFMA.FTZ R9, R9, -R195, R44 ;  /* 0x800000c309097223 */ /* 0x004fe4000001002c */
[----:B------:R-:W-:Y:S01]  /*5cd0*/  IMAD.IADD R4, R214, 0x1, -R2 ;  /* 0x00000001d6047824 */ /* 0x000fe200078e0a02 */
[----:B------:R-:W-:Y:S02]  /*5ce0*/  IABS R5, R5 ;  /* 0x0000000500057213 */ /* 0x000fe40000000000 */
[----:B------:R-:W-:Y:S01]  /*5cf0*/  FSEL R84, R9, -INF , !P5 ;  /* 0xff80000009547808 */ /* 0x000fe20006800000 */
[----:B---3--:R-:W-:Y:S01]  /*5d00*/  FFMA.FTZ R8, R12, -R195, R46 ;  /* 0x800000c30c087223 */ /* 0x008fe2000001002e */
[----:B------:R1:W-:Y:S01]  /*5d10*/  I2F R19, R5 ;  /* 0x0000000500137306 */ /* 0x0003e20000201400 */
[----:B------:R-:W-:Y:S01]  /*5d20*/  IABS R4, R4 ;  /* 0x0000000400047213 */ /* 0x000fe20000000000 */
[----:B------:R-:W-:Y:S01]  /*5d30*/  HMMA.16816.F32 R12, R40, R22, R144 ;  /* 0x00000016280c723c */ /* 0x000fe20000001890 */
[----:B------:R-:W-:-:S02]  /*5d40*/  ISETP.GE.AND P5, PT, R2, R209, PT ;  /* 0x000000d10200720c */ /* 0x000fc40003fa6270 */
[----:B------:R-:W-:Y:S02]  /*5d50*/  FSEL R80, R8, -INF , !P3 ;  /* 0xff80000008507808 */ /* 0x000fe40005800000 */
[C---:B------:R-:W-:Y:S01]  /*5d60*/  ISETP.GE.AND P3, PT, R2.reuse, R208, PT ;  /* 0x000000d00200720c */ /* 0x040fe20003f66270 */
[----:B------:R-:W-:Y:S01]  /*5d70*/  I2F R18, R4 ;  /* 0x0000000400127306 */ /* 0x000fe20000201400 */
[C---:B------:R-:W-:Y:S02]  /*5d80*/  ISETP.GE.OR P5, PT, R2.reuse, R217, !P5 ;  /* 0x000000d90200720c */ /* 0x040fe40006fa6670 */
[----:B------:R-:W-:Y:S01]  /*5d90*/  ISETP.GE.OR P3, PT, R2, R216, !P3 ;  /* 0x000000d80200720c */ /* 0x000fe20005f66670 */
[----:B-1----:R-:W-:Y:S01]  /*5da0*/  IMAD.MOV.U32 R5, RZ, RZ, R6 ;  /* 0x000000ffff057224 */ /* 0x002fe200078e0006 */
[----:B------:R-:W-:Y:S01]  /*5db0*/  IABS R6, R7 ;  /* 0x0000000700067213 */ /* 0x000fe20000000000 */
[-C--:B------:R-:W-:Y:S02]  /*5dc0*/  FFMA.FTZ R7, R11, -R195.reuse, R34 ;  /* 0x800000c30b077223 */ /* 0x080fe40000010022 */
[----:B------:R1:W2:Y:S01]  /*5dd0*/  I2F R17, R5 ;  /* 0x0000000500117306 */ /* 0x0002a20000201400 */
[----:B------:R-:W-:-:S02]  /*5de0*/  FFMA.FTZ R11, R20, -R195, R33 ;  /* 0x800000c3140b7223 */ /* 0x000fc40000010021 */
[----:B------:R-:W-:Y:S02]  /*5df0*/  FSEL R82, R7, -INF , !P0 ;  /* 0xff80000007527808 */ /* 0x000fe40004000000 */
[C---:B------:R-:W-:Y:S02]  /*5e00*/  ISETP.GE.AND P0, PT, R2.reuse, R210, PT ;  /* 0x000000d20200720c */ /* 0x040fe40003f06270 */
[----:B------:R-:W-:Y:S02]  /*5e10*/  FSEL R81, R11, -INF , !P1 ;  /* 0xff8000000b517808 */ /* 0x000fe40004800000 */
[C---:B------:R-:W-:Y:S02]  /*5e20*/  ISETP.GE.AND P1, PT, R2.reuse, R207, PT ;  /* 0x000000cf0200720c */ /* 0x040fe40003f26270 */
[C---:B------:R-:W-:Y:S02]  /*5e30*/  ISETP.GE.OR P0, PT, R2.reuse, R218, !P0 ;  /* 0x000000da0200720c */ /* 0x040fe40004706670 */
[----:B------:R-:W-:Y:S01]  /*5e40*/  ISETP.GE.OR P1, PT, R2, R215, !P1 ;  /* 0x000000d70200720c */ /* 0x000fe20004f26670 */
[----:B-1----:R-:W-:-:S02]  /*5e50*/  IMAD.MOV.U32 R5, RZ, RZ, R6 ;  /* 0x000000ffff057224 */ /* 0x002fc400078e0006 */
[----:B------:R-:W-:Y:S02]  /*5e60*/  IMAD.IADD R6, R211, 0x1, -R2 ;  /* 0x00000001d3067824 */ /* 0x000fe400078e0a02 */
[----:B------:R1:W3:Y:S01]  /*5e70*/  I2F R20, R5 ;  /* 0x0000000500147306 */ /* 0x0002e20000201400 */
[-C--:B--2---:R-:W-:Y:S02]  /*5e80*/  FFMA.FTZ R8, R17, -R195.reuse, R45 ;  /* 0x800000c311087223 */ /* 0x084fe4000001002d */
[----:B------:R-:W-:Y:S01]  /*5e90*/  IABS R4, R6 ;  /* 0x0000000600047213 */ /* 0x000fe20000000000 */
[-C--:B------:R-:W-:Y:S02]  /*5ea0*/  FFMA.FTZ R6, R19, -R195.reuse, R35 ;  /* 0x800000c313067223 */ /* 0x080fe40000010023 */
[----:B------:R-:W-:Y:S01]  /*5eb0*/  FSEL R62, R8, -INF , !P4 ;  /* 0xff800000083e7808 */ /* 0x000fe20006000000 */
[-C--:B------:R-:W-:Y:S01]  /*5ec0*/  FFMA.FTZ R8, R18, -R195.reuse, R38 ;  /* 0x800000c312087223 */ /* 0x080fe20000010026 */
[----:B------:R2:W-:Y:S01]  /*5ed0*/  I2F R9, R4 ;  /* 0x0000000400097306 */ /* 0x0005e20000201400 */
[----:B------:R-:W-:Y:S01]  /*5ee0*/  FSEL R60, R6, -INF , !P6 ;  /* 0xff800000063c7808 */ /* 0x000fe20007000000 */
[----:B------:R-:W-:Y:S01]  /*5ef0*/  FFMA.FTZ R6, R24, -R195, R36 ;  /* 0x800000c318067223 */ /* 0x000fe20000010024 */
[----:B------:R-:W-:-:S02]  /*5f00*/  ISETP.GE.AND P6, PT, R0, R210, PT ;  /* 0x000000d20000720c */ /* 0x000fc40003fc6270 */
[----:B------:R-:W-:Y:S02]  /*5f10*/  FSEL R53, R8, -INF , !P5 ;  /* 0xff80000008357808 */ /* 0x000fe40006800000 */
[----:B------:R-:W-:Y:S01]  /*5f20*/  ISETP.GT.AND P5, PT, R107, R177, PT ;  /* 0x000000b16b00720c */ /* 0x000fe20003fa4270 */
[----:B-1----:R-:W-:Y:S01]  /*5f30*/  IMAD.IADD R5, R212, 0x1, -R2 ;  /* 0x00000001d4057824 */ /* 0x002fe200078e0a02 */
[----:B------:R-:W-:Y:S01]  /*5f40*/  IABS R2, R10 ;  /* 0x0000000a00027213 */ /* 0x000fe20000000000 */
[----:B---3--:R-:W-:Y:S01]  /*5f50*/  FFMA.FTZ R7, R20, -R195, R47 ;  /* 0x800000c314077223 */ /* 0x008fe2000001002f */
[----:B------:R-:W-:Y:S02]  /*5f60*/  FSEL R59, R6, -INF , !P0 ;  /* 0xff800000063b7808 */ /* 0x000fe40004000000 */
[----:B------:R-:W-:Y:S02]  /*5f70*/  IABS R5, R5 ;  /* 0x0000000500057213 */ /* 0x000fe40000000000 */
[----:B------:R-:W-:Y:S01]  /*5f80*/  FSEL R56, R7, -INF , !P2 ;  /* 0xff80000007387808 */ /* 0x000fe20005000000 */
[----:B--2---:R-:W-:Y:S01]  /*5f90*/  IMAD.MOV.U32 R4, RZ, RZ, R2 ;  /* 0x000000ffff047224 */ /* 0x004fe200078e0002 */
[----:B------:R1:W2:Y:S01]  /*5fa0*/  I2F R16, R5 ;  /* 0x0000000500107306 */ /* 0x0002a20000201400 */
[----:B------:R-:W-:-:S02]  /*5fb0*/  ISETP.GE.AND P4, PT, R0, R209, PT ;  /* 0x000000d10000720c */ /* 0x000fc40003f86270 */
[C---:B------:R-:W-:Y:S02]  /*5fc0*/  ISETP.GE.AND P2, PT, R0.reuse, R208, PT ;  /* 0x000000d00000720c */ /* 0x040fe40003f46270 */
[C---:B------:R-:W-:Y:S02]  /*5fd0*/  ISETP.GE.AND P0, PT, R0.reuse, R207, PT ;  /* 0x000000cf0000720c */ /* 0x040fe40003f06270 */
[C---:B------:R-:W-:Y:S01]  /*5fe0*/  ISETP.GE.OR P6, PT, R0.reuse, R218, !P6 ;  /* 0x000000da0000720c */ /* 0x040fe200077c6670 */
[----:B------:R-:W3:Y:S01]  /*5ff0*/  I2F R10, R4 ;  /* 0x00000004000a7306 */ /* 0x000ee20000201400 */
[C---:B------:R-:W-:Y:S02]  /*6000*/  ISETP.GE.OR P4, PT, R0.reuse, R217, !P4 ;  /* 0x000000d90000720c */ /* 0x040fe40006786670 */
[C---:B------:R-:W-:Y:S02]  /*6010*/  ISETP.GE.OR P2, PT, R0.reuse, R216, !P2 ;  /* 0x000000d80000720c */ /* 0x040fe40005746670 */
[----:B------:R-:W-:Y:S01]  /*6020*/  ISETP.GE.OR P0, PT, R0, R215, !P0 ;  /* 0x000000d70000720c */ /* 0x000fe20004706670 */
[----:B-1----:R-:W-:-:S02]  /*6030*/  IMAD.IADD R5, R212, 0x1, -R0 ;  /* 0x00000001d4057824 */ /* 0x002fc400078e0a00 */
[----:B--2---:R-:W-:-:S03]  /*6040*/  FFMA.FTZ R6, R16, -R195, R12 ;  /* 0x800000c310067223 */ /* 0x004fc6000001000c */
[----:B------:R-:W-:Y:S01]  /*6050*/  IABS R2, R5 ;  /* 0x0000000500027213 */ /* 0x000fe20000000000 */
[----:B------:R-:W-:Y:S01]  /*6060*/  IMAD.IADD R5, R211, 0x1, -R0 ;  /* 0x00000001d3057824 */ /* 0x000fe200078e0a00 */
[----:B------:R-:W-:Y:S01]  /*6070*/  FSEL R58, R6, -INF , !P3 ;  /* 0xff800000063a7808 */ /* 0x000fe20005800000 */
[----:B---3--:R-:W-:Y:S02]  /*6080*/  FFMA.FTZ R7, R10, -R195, R39 ;  /* 0x800000c30a077223 */ /* 0x008fe40000010027 */
[----:B------:R-:W-:Y:S01]  /*6090*/  IMAD.MOV.U32 R4, RZ, RZ, R2 ;  /* 0x000000ffff047224 */ /* 0x000fe200078e0002 */
[----:B------:R-:W-:Y:S01]  /*60a0*/  IABS R2, R5 ;  /* 0x0000000500027213 */ /* 0x000fe20000000000 */
[----:B------:R-:W-:Y:S01]  /*60b0*/  IMAD.IADD R0, R153, 0x1, R128 ;  /* 0x0000000199007824 */ /* 0x000fe200078e0280 */
[----:B------:R-:W-:Y:S01]  /*60c0*/  FSEL R51, R7, -INF , !P4 ;  /* 0xff80000007337808 */ /* 0x000fe20006000000 */
[----:B------:R1:W2:Y:S08]  /*60d0*/  I2F R5, R4 ;  /* 0x0000000400057306 */ /* 0x0002b00000201400 */
[----:B------:R-:W3:Y:S01]  /*60e0*/  I2F R2, R2 ;  /* 0x0000000200027306 */ /* 0x000ee20000201400 */
[----:B-1----:R-:W-:-:S02]  /*60f0*/  FFMA.FTZ R4, R9, -R195, R14 ;  /* 0x800000c309047223 */ /* 0x002fc4000001000e */
        /* <DEDUP_REMOVED lines=10> */
[----:B------:R-:W-:Y:S02]  /*61a0*/  ISETP.GE.AND P4, PT, R176, R200, PT ;  /* 0x000000c8b000720c */ /* 0x000fe40003f86270 */
        /* <DEDUP_REMOVED lines=54> */
.L_x_937:
[----:B------:R-:W-:Y:S05]  /*6510*/  BSYNC B0 ;  /* 0x0000000000007941 */ /* 0x000fea0003800000 */
.L_x_936:
[----:B------:R-:W0:Y:S02]  /*6520*/  LDGDEPBAR ;  /* 0x00000000000079af */ /* 0x000e240000000000 */
.L_x_935:
[----:B------:R-:W-:Y:S05]  /*6530*/  BSYNC B1 ;  /* 0x0000000000017941 */ /* 0x000fea0003800000 */
.L_x_934:
[----:B------:R-:W3:Y:S01]  /*6540*/  LD.E R2, [R108.64+0xdc] ;  /* 0x0000dc046c027980 */ /* 0x000ee2000c101900 */
[----:B--2---:R-:W-:Y:S01]  /*6550*/  FMNMX.FTZ R4, R72, R73, !PT ;  /* 0x0000004948047209 */ /* 0x004fe20007810000 */
[----:B-1----:R-:W-:Y:S01]  /*6560*/  IMAD R9, R166, R158, R167 ;  /* 0x0000009ea6097224 */ /* 0x002fe200078e02a7 */
[----:B------:R-:W-:Y:S01]  /*6570*/  LOP3.LUT R5, R154, 0x7ffffffc, RZ, 0xc0, !PT ;  /* 0x7ffffffc9a057812 */ /* 0x000fe200078ec0ff */
[----:B------:R-:W-:Y:S01]  /*6580*/  IMAD.SHL.U32 R7, R163, 0x40, RZ ;  /* 0x00000040a3077824 */ /* 0x000fe200078e00ff */
[----:B------:R-:W-:Y:S01]  /*6590*/  FMNMX.FTZ R4, R98, R4, !PT ;  /* 0x0000000462047209 */ /* 0x000fe20007810000 */
[----:B------:R-:W-:Y:S01]  /*65a0*/  IMAD R201, R201, R9, R160 ;  /* 0x00000009c9c97224 */ /* 0x000fe200078e02a0 */
[----:B------:R-:W-:Y:S01]  /*65b0*/  LOP3.LUT R188, R164, R159, RZ, 0x3c, !PT ;  /* 0x0000009fa4bc7212 */ /* 0x000fe200078e3cff */
[----:B------:R-:W-:Y:S01]  /*65c0*/  IMAD.IADD R8, R152, 0x1, -R5 ;  /* 0x0000000198087824 */ /* 0x000fe200078e0a05 */
[----:B------:R-:W-:Y:S01]  /*65d0*/  FMNMX.FTZ R4, R99, R4, !PT ;  /* 0x0000000463047209 */ /* 0x000fe20007810000 */
[----:B------:R-:W-:Y:S01]  /*65e0*/  IMAD R201, R186, R201, R7 ;  /* 0x000000c9bac97224 */ /* 0x000fe200078e0207 */
[----:B------:R-:W-:Y:S01]  /*65f0*/  FMNMX.FTZ R5, R64, R26, !PT ;  /* 0x0000001a40057209 */ /* 0x000fe20007810000 */
[----:B------:R-:W-:Y:S01]  /*6600*/  IMAD.SHL.U32 R8, R8, 0x2, RZ ;  /* 0x0000000208087824 */ /* 0x000fe200078e00ff */
[----:B------:R-:W-:Y:S01]  /*6610*/  FMNMX.FTZ R4, R111, R4, !PT ;  /* 0x000000046f047209 */ /* 0x000fe20007810000 */
[----:B------:R-:W-:Y:S01]  /*6620*/  IMAD.WIDE.U32 R224, R161, -0x326172a9, RZ ;  /* 0xcd9e8d57a1e07825 */ /* 0x000fe200078e00ff */
[----:B------:R-:W-:Y:S01]  /*6630*/  IADD3 R153, R165, -0x4498517b, RZ ;  /* 0xbb67ae85a5997810 */ /* 0x000fe20007ffe0ff */
[----:B------:R-:W-:Y:S01]  /*6640*/  STL [R1+0x1b0], R188 ;  /* 0x0001b0bc01007387 */ /* 0x000fe20000100800 */
[----:B------:R-:W-:Y:S01]  /*6650*/  FMNMX.FTZ R4, R112, R4, !PT ;  /* 0x0000000470047209 */ /* 0x000fe20007810000 */
[----:B------:R-:W-:Y:S01]  /*6660*/  IMAD.WIDE.U32 R226, R162, -0x2daee0ad, RZ ;  /* 0xd2511f53a2e27825 */ /* 0x000fe200078e00ff */
[----:B------:R-:W-:-:S02]  /*6670*/  IADD3 R221, R164, -0x61c88647, RZ ;  /* 0x9e3779b9a4dd7810 */ /* 0x000fc40007ffe0ff */
[----:B------:R-:W-:Y:S02]  /*6680*/  FMNMX.FTZ R4, R118, R4, !PT ;  /* 0x0000000476047209 */ /* 0x000fe40007810000 */
[----:B------:R-:W-:Y:S01]  /*6690*/  IADD3 R220, R164, 0x3c6ef372, RZ ;  /* 0x3c6ef372a4dc7810 */ /* 0x000fe20007ffe0ff */
[----:B------:R-:W-:Y:S01]  /*66a0*/  STL [R1+0xcc], R221 ;  /* 0x0000ccdd01007387 */ /* 0x000fe20000100800 */
[----:B------:R-:W-:Y:S02]  /*66b0*/  FMNMX.FTZ R6, R61, R4, !PT ;  /* 0x000000043d067209 */ /* 0x000fe40007810000 */
[----:B------:R-:W-:Y:S01]  /*66c0*/  FMNMX.FTZ R4, R74, R5, !PT ;  /* 0x000000054a047209 */ /* 0x000fe20007810000 */
[----:B------:R-:W-:Y:S01]  /*66d0*/  STL.64 [R1+0xa0], R226 ;  /* 0x0000a0e201007387 */ /* 0x000fe20000100a00 */
[----:B------:R-:W-:Y:S02]  /*66e0*/  FMNMX.FTZ R5, R66, R6, !PT ;  /* 0x0000000642057209 */ /* 0x000fe40007810000 */
[----:B------:R-:W-:Y:S01]  /*66f0*/  FMNMX.FTZ R4, R97, R4, !PT ;  /* 0x0000000461047209 */ /* 0x000fe20007810000 */
[----:B------:R-:W-:Y:S01]  /*6700*/  STL.64 [R1+0x138], R224 ;  /* 0x000138e001007387 */ /* 0x000fe20000100a00 */
[----:B------:R-:W-:Y:S01]  /*6710*/  FMNMX.FTZ R7, R63, R5, !PT ;  /* 0x000000053f077209 */ /* 0x000fe20007810000 */
[----:B------:R-:W-:Y:S01]  /*6720*/  IMAD R5, R186, R155, R8 ;  /* 0x0000009bba057224 */ /* 0x000fe200078e0208 */
[----:B------:R-:W-:-:S02]  /*6730*/  FMNMX.FTZ R6, R104, R4, !PT ;  /* 0x0000000468067209 */ /* 0x000fc40007810000 */
[----:B------:R-:W-:Y:S02]  /*6740*/  IADD3 R4, R201, -0x40, RZ ;  /* 0xffffffc0c9047810 */ /* 0x000fe40007ffe0ff */
[----:B------:R-:W-:Y:S02]  /*6750*/  FMNMX.FTZ R6, R106, R6, !PT ;  /* 0x000000066a067209 */ /* 0x000fe40007810000 */
[----:B------:R-:W-:Y:S02]  /*6760*/  FMNMX.FTZ R7, R92, R7, !PT ;  /* 0x000000075c077209 */ /* 0x000fe40007810000 */
[----:B------:R-:W-:Y:S02]  /*6770*/  SHF.R.S32.HI R9, RZ, 0x1f, R4 ;  /* 0x0000001fff097819 */ /* 0x000fe40000011404 */
[----:B------:R-:W-:Y:S02]  /*6780*/  IADD3 R8, P0, R5, R4, RZ ;  /* 0x0000000405087210 */ /* 0x000fe40007f1e0ff */
[----:B------:R-:W-:-:S02]  /*6790*/  FMNMX.FTZ R4, R122, R6, !PT ;  /* 0x000000067a047209 */ /* 0x000fc40007810000 */
[----:B------:R-:W-:Y:S02]  /*67a0*/  FMNMX.FTZ R7, R89, R7, !PT ;  /* 0x0000000759077209 */ /* 0x000fe40007810000 */
[----:B------:R-:W-:Y:S02]  /*67b0*/  LEA.HI.X.SX32 R10, R5, R9, 0x1, P0 ;  /* 0x00000009050a7211 */ /* 0x000fe400000f0eff */
        /* <DEDUP_REMOVED lines=8> */
[----:B------:R-:W-:Y:S02]  /*6840*/  FMNMX.FTZ R5, R48, R7, !PT ;  /* 0x0000000730057209 */ /* 0x000fe40007810000 */
[----:B------:R-:W-:Y:S02]  /*6850*/  IADD3 R7, R4, 0x1, RZ ;  /* 0x0000000104077810 */ /* 0x000fe40007ffe0ff */
[----:B------:R-:W-:Y:S01]  /*6860*/  FMNMX.FTZ R6, R87, R6, !PT ;  /* 0x0000000657067209 */ /* 0x000fe20007810000 */
[----:B------:R-:W1:Y:S01]  /*6870*/  SHFL.BFLY PT, R102, R5, 0x2, 0x1f ;  /* 0x0c401f0005667f89 */ /* 0x000e6200000e0000 */
[----:B------:R-:W-:-:S02]  /*6880*/  LOP3.LUT R155, R165, R7, RZ, 0x3c, !PT ;  /* 0x00000007a59b7212 */ /* 0x000fc400078e3cff */
[----:B------:R-:W-:Y:S02]  /*6890*/  FMNMX.FTZ R7, R82, R6, !PT ;  /* 0x0000000652077209 */ /* 0x000fe40007810000 */
[----:B------:R-:W-:Y:S02]  /*68a0*/  LOP3.LUT R4, R165, R4, RZ, 0x3c, !PT ;  /* 0x00000004a5047212 */ /* 0x000fe400078e3cff */
[----:B------:R-:W-:Y:S02]  /*68b0*/  FMNMX.FTZ R7, R60, R7, !PT ;  /* 0x000000073c077209 */ /* 0x000fe40007810000 */
[----:B------:R-:W-:Y:S02]  /*68c0*/  LOP3.LUT R9, R188, R225, RZ, 0x3c, !PT ;  /* 0x000000e1bc097212 */ /* 0x000fe400078e3cff */
[----:B------:R-:W-:Y:S02]  /*68d0*/  FMNMX.FTZ R7, R53, R7, !PT ;  /* 0x0000000735077209 */ /* 0x000fe40007810000 */
[----:B------:R-:W-:Y:S01]  /*68e0*/  LOP3.LUT R6, R4, R227, RZ, 0x3c, !PT ;  /* 0x000000e304067212 */ /* 0x000fe200078e3cff */
[----:B------:R-:W-:Y:S01]  /*68f0*/  IMAD.WIDE.U32 R184, R9, -0x2daee0ad, RZ ;  /* 0xd2511f5309b87825 */ /* 0x000fe200078e00ff */
[----:B------:R-:W-:-:S02]  /*6900*/  FMNMX.FTZ R12, R51, R7, !PT ;  /* 0x00000007330c7209 */ /* 0x000fc40007810000 */
[----:B------:R-:W-:Y:S01]  /*6910*/  LOP3.LUT R4, R155, R227, RZ, 0x3c, !PT ;  /* 0x000000e39b047212 */ /* 0x000fe200078e3cff */
[----:B------:R-:W-:Y:S01]  /*6920*/  IMAD.WIDE.U32 R162, R6, -0x326172a9, RZ ;  /* 0xcd9e8d5706a27825 */ /* 0x000fe200078e00ff */
[----:B------:R-:W-:Y:S01]  /*6930*/  LEA R34, P0, R8, R156, 0x1 ;  /* 0x0000009c08227211 */ /* 0x000fe200078008ff */
[----:B------:R-:W2:Y:S01]  /*6940*/  SHFL.BFLY PT, R101, R12, 0x2, 0x1f ;  /* 0x0c401f000c657f89 */ /* 0x000ea200000e0000 */
[----:B------:R-:W-:Y:S01]  /*6950*/  IADD3 R173, R161, 0x4, RZ ;  /* 0x00000004a1ad7810 */ /* 0x000fe20007ffe0ff */
[----:B------:R-:W-:Y:S01]  /*6960*/  IMAD.WIDE.U32 R30, R4, -0x326172a9, RZ ;  /* 0xcd9e8d57041e7825 */ /* 0x000fe200078e00ff */
[----:B------:R-:W-:Y:S01]  /*6970*/  LOP3.LUT R4, R185, R153, R226, 0x96, !PT ;  /* 0x00000099b9047212 */ /* 0x000fe200078e96e2 */
[----:B------:R-:W-:Y:S01]  /*6980*/  STL.64 [R1+0xd0], R184 ;  /* 0x0000d0b801007387 */ /* 0x000fe20000100a00 */
[----:B-1----:R-:W-:Y:S01]  /*6990*/  FMNMX.FTZ R102, R5, R102, !PT ;  /* 0x0000006605667209 */ /* 0x002fe20007810000 */
[----:B------:R-:W-:Y:S01]  /*69a0*/  IMAD.WIDE.U32 R14, R173, -0x326172a9, RZ ;  /* 0xcd9e8d57ad0e7825 */ /* 0x000fe200078e00ff */
[----:B------:R-:W-:Y:S01]  /*69b0*/  LEA.HI.X R35, R8, R157, R10, 0x1, P0 ;  /* 0x0000009d08237211 */ /* 0x000fe200000f0c0a */
[----:B------:R-:W-:Y:S01]  /*69c0*/  STL [R1+0x16c], R220 ;  /* 0x00016cdc01007387 */ /* 0x000fe20000100800 */
[-CC-:B------:R-:W-:Y:S01]  /*69d0*/  LOP3.LUT R6, R163, R221.reuse, R224.reuse, 0x96, !PT ;  /* 0x000000dda3067212 */ /* 0x180fe200078e96e0 */
[----:B------:R-:W-:Y:S01]  /*69e0*/  IMAD.WIDE.U32 R202, R4, -0x326172a9, RZ ;  /* 0xcd9e8d5704ca7825 */ /* 0x000fe200078e00ff */
[----:B------:R-:W-:Y:S01]  /*69f0*/  LOP3.LUT R4, R31, R221, R224, 0x96, !PT ;  /* 0x000000dd1f047212 */ /* 0x000fe200078e96e0 */
[----:B------:R-:W1:Y:S01]  /*6a00*/  SHFL.BFLY PT, R13, R102, 0x1, 0x1f ;  /* 0x0c201f00660d7f89 */ /* 0x000e6200000e0000 */
[----:B------:R-:W-:Y:S01]  /*6a10*/  IADD3 R190, R165, 0x76cf5d0a, RZ ;  /* 0x76cf5d0aa5be7810 */ /* 0x000fe20007ffe0ff */
[----:B------:R-:W-:Y:S01]  /*6a20*/  IMAD.WIDE.U32 R6, R6, -0x2daee0ad, RZ ;  /* 0xd2511f5306067825 */ /* 0x000fe200078e00ff */
[----:B------:R-:W-:-:S02]  /*6a30*/  LOP3.LUT R8, R203, R220, R162, 0x96, !PT ;  /* 0x000000dccb087212 */ /* 0x000fc400078e96a2 */
[----:B------:R-:W-:Y:S01]  /*6a40*/  LOP3.LUT R10, R203, R220, R30, 0x96, !PT ;  /* 0x000000dccb0a7212 */ /* 0x000fe200078e961e */
[----:B------:R-:W-:Y:S01]  /*6a50*/  IMAD.WIDE.U32 R4, R4, -0x2daee0ad, RZ ;  /* 0xd2511f5304047825 */ /* 0x000fe200078e00ff */
[----:B------:R-:W-:Y:S01]  /*6a60*/  IADD3 R222, R165, 0x32370b8f, RZ ;  /* 0x32370b8fa5de7810 */ /* 0x000fe20007ffe0ff */
[----:B------:R-:W-:Y:S01]  /*6a70*/  STL [R1+0xc4], R190 ;  /* 0x0000c4be01007387 */ /* 0x000fe20000100800 */
[-CC-:B------:R-:W-:Y:S01]  /*6a80*/  LOP3.LUT R7, R7, R190.reuse, R184.reuse, 0x96, !PT ;  /* 0x000000be07077212 */ /* 0x180fe200078e96b8 */
[----:B------:R-:W-:Y:S01]  /*6a90*/  IMAD.WIDE.U32 R8, R8, -0x2daee0ad, RZ ;  /* 0xd2511f5308087825 */ /* 0x000fe200078e00ff */
[----:B------:R-:W-:Y:S01]  /*6aa0*/  LOP3.LUT R5, R5, R190, R184, 0x96, !PT ;  /* 0x000000be05057212 */ /* 0x000fe200078e96b8 */
[----:B------:R-:W-:Y:S01]  /*6ab0*/  STL [R1+0xdc], R222 ;  /* 0x0000dcde01007387 */ /* 0x000fe20000100800 */
[----:B--2---:R-:W-:Y:S01]  /*6ac0*/  FMNMX.FTZ R101, R12, R101, !PT ;  /* 0x000000650c657209 */ /* 0x004fe20007810000 */
[----:B------:R-:W-:Y:S01]  /*6ad0*/  IMAD.WIDE.U32 R10, R10, -0x2daee0ad, RZ ;  /* 0xd2511f530a0a7825 */ /* 0x000fe200078e00ff */
[----:B------:R-:W-:-:S02]  /*6ae0*/  LOP3.LUT R6, R9, R222, R6, 0x96, !PT ;  /* 0x000000de09067212 */ /* 0x000fc400078e9606 */
[-CC-:B------:R-:W-:Y:S01]  /*6af0*/  LOP3.LUT R128, R163, R221.reuse, R14.reuse, 0x96, !PT ;  /* 0x000000dda3807212 */ /* 0x180fe200078e960e */
[----:B------:R-:W2:Y:S01]  /*6b00*/  SHFL.BFLY PT, R18, R101, 0x1, 0x1f ;  /* 0x0c201f0065127f89 */ /* 0x000ea200000e0000 */
[----:B------:R-:W-:Y:S01]  /*6b10*/  LOP3.LUT R152, R31, R221, R14, 0x96, !PT ;  /* 0x000000dd1f987212 */ /* 0x000fe200078e960e */
[----:B------:R-:W-:Y:S01]  /*6b20*/  IMAD.WIDE.U32 R28, R7, -0x326172a9, RZ ;  /* 0xcd9e8d57071c7825 */ /* 0x000fe200078e00ff */
[----:B------:R-:W-:Y:S02]  /*6b30*/  LOP3.LUT R14, R11, R222, R4, 0x96, !PT ;  /* 0x000000de0b0e7212 */ /* 0x000fe400078e9604 */
[----:B------:R-:W-:Y:S01]  /*6b40*/  IADD3 R223, R164, -0x255992d5, RZ ;  /* 0xdaa66d2ba4df7810 */ /* 0x000fe20007ffe0ff */
[----:B------:R-:W-:Y:S01]  /*6b50*/  IMAD.WIDE.U32 R24, R6, -0x326172a9, RZ ;  /* 0xcd9e8d5706187825 */ /* 0x000fe200078e00ff */
[----:B------:R-:W-:Y:S02]  /*6b60*/  IADD3 R230, R164, 0x78dde6e4, RZ ;  /* 0x78dde6e4a4e67810 */ /* 0x000fe40007ffe0ff */
[----:B------:R-:W-:Y:S01]  /*6b70*/  LOP3.LUT R127, R188, R15, RZ, 0x3c, !PT ;  /* 0x0000000fbc7f7212 */ /* 0x000fe200078e3cff */
[----:B------:R-:W-:Y:S01]  /*6b80*/  IMAD.WIDE.U32 R4, R5, -0x326172a9, RZ ;  /* 0xcd9e8d5705047825 */ /* 0x000fe200078e00ff */
[-C--:B------:R-:W-:Y:S01]  /*6b90*/  LOP3.LUT R6, R29, R223.reuse, R202, 0x96, !PT ;  /* 0x000000df1d067212 */ /* 0x080fe200078e96ca */
[----:B------:R-:W-:Y:S01]  /*6ba0*/  STL [R1+0x4c], R223 ;  /* 0x00004cdf01007387 */ /* 0x000fe20000100800 */
[-C--:B------:R-:W-:Y:S01]  /*6bb0*/  LOP3.LUT R16, R25, R230.reuse, R28, 0x96, !PT ;  /* 0x000000e619107212 */ /* 0x080fe200078e961c */
[----:B------:R-:W-:Y:S01]  /*6bc0*/  IMAD.WIDE.U32 R14, R14, -0x326172a9, RZ ;  /* 0xcd9e8d570e0e7825 */ /* 0x000fe200078e00ff */
[----:B------:R-:W-:Y:S01]  /*6bd0*/  LOP3.LUT R7, R5, R223, R202, 0x96, !PT ;  /* 0x000000df05077212 */ /* 0x000fe200078e96ca */
[----:B------:R-:W-:Y:S01]  /*6be0*/  STL [R1+0x58], R230 ;  /* 0x000058e601007387 */ /* 0x000fe20000100800 */
[----:B------:R-:W-:Y:S01]  /*6bf0*/  IADD3 R231, R165, -0x126145ec, RZ ;  /* 0xed9eba14a5e77810 */ /* 0x000fe20007ffe0ff */
[----:B------:R-:W-:Y:S01]  /*6c00*/  IMAD.WIDE.U32 R16, R16, -0x2daee0ad, RZ ;  /* 0xd2511f5310107825 */ /* 0x000fe200078e00ff */
[----:B------:R-:W-:-:S02]  /*6c10*/  LOP3.LUT R9, R15, R230, R4, 0x96, !PT ;  /* 0x000000e60f097212 */ /* 0x000fc400078e9604 */
[----:B------:R-:W-:Y:S01]  /*6c20*/  IADD3 R232, R165, -0x56f99767, RZ ;  /* 0xa9066899a5e87810 */ /* 0x000fe20007ffe0ff */
[----:B------:R-:W-:Y:S01]  /*6c30*/  IMAD.WIDE.U32 R4, R6, -0x2daee0ad, RZ ;  /* 0xd2511f5306047825 */ /* 0x000fe200078e00ff */
[----:B-1----:R-:W-:Y:S01]  /*6c40*/  FMNMX.FTZ R102, R102, R13, !PT ;  /* 0x0000000d66667209 */ /* 0x002fe20007810000 */
[----:B------:R-:W-:Y:S01]  /*6c50*/  STL [R1+0xbc], R231 ;  /* 0x0000bce701007387 */ /* 0x000fe20000100800 */
[----:B--2---:R-:W-:Y:S01]  /*6c60*/  FMNMX.FTZ R101, R101, R18, !PT ;  /* 0x0000001265657209 */ /* 0x004fe20007810000 */
[----:B------:R-:W-:Y:S01]  /*6c70*/  IMAD.WIDE.U32 R6, R7, -0x2daee0ad, RZ ;  /* 0xd2511f5307067825 */ /* 0x000fe200078e00ff */
[----:B------:R-:W-:Y:S01]  /*6c80*/  LOP3.LUT R4, R17, R232, R4, 0x96, !PT ;  /* 0x000000e811047212 */ /* 0x000fe200078e9604 */
[----:B------:R-:W-:Y:S01]  /*6c90*/  STL [R1+0x54], R232 ;  /* 0x000054e801007387 */ /* 0x000fe20000100800 */
[----:B------:R-:W-:Y:S01]  /*6ca0*/  FSETP.NEU.FTZ.AND P0, PT, R102, -INF , PT ;  /* 0xff8000006600780b */ /* 0x000fe20003f1d000 */
[----:B------:R-:W-:Y:S01]  /*6cb0*/  IMAD.WIDE.U32 R20, R9, -0x2daee0ad, RZ ;  /* 0xd2511f5309147825 */ /* 0x000fe200078e00ff */
[----:B------:R-:W-:-:S02]  /*6cc0*/  LOP3.LUT R9, R5, R231, R8, 0x96, !PT ;  /* 0x000000e705097212 */ /* 0x000fc400078e9608 */
[----:B------:R-:W-:Y:S01]  /*6cd0*/  LOP3.LUT R12, R7, R231, R10, 0x96, !PT ;  /* 0x000000e7070c7212 */ /* 0x000fe200078e960a */
[----:B------:R-:W-:Y:S01]  /*6ce0*/  IMAD.WIDE.U32 R4, R4, -0x326172a9, RZ ;  /* 0xcd9e8d5704047825 */ /* 0x000fe200078e00ff */
[----:B------:R-:W-:Y:S02]  /*6cf0*/  LOP3.LUT R8, R21, R232, R6, 0x96, !PT ;  /* 0x000000e815087212 */ /* 0x000fe400078e9606 */
[----:B------:R-:W-:Y:S01]  /*6d00*/  IADD3 R238, R164, 0x1715609d, RZ ;  /* 0x1715609da4ee7810 */ /* 0x000fe20007ffe0ff */
[----:B------:R-:W-:Y:S01]  /*6d10*/  IMAD.WIDE.U32 R22, R9, -0x326172a9, RZ ;  /* 0xcd9e8d5709167825 */ /* 0x000fe200078e00ff */
[C---:B------:R-:W-:Y:S02]  /*6d20*/  LOP3.LUT R11, R4.reuse, 0xff, RZ, 0xc0, !PT ;  /* 0x000000ff040b7812 */ /* 0x040fe400078ec0ff */
[----:B------:R-:W-:Y:S01]  /*6d30*/  LOP3.LUT R19, R4, 0xffff, RZ, 0xc0, !PT ;  /* 0x0000ffff04137812 */ /* 0x000fe200078ec0ff */
[----:B------:R-:W-:Y:S01]  /*6d40*/  IMAD.WIDE.U32 R12, R12, -0x326172a9, RZ ;  /* 0xcd9e8d570c0c7825 */ /* 0x000fe200078e00ff */
[----:B------:R-:W-:Y:S01]  /*6d50*/  LOP3.LUT R10, R5, R239, R22, 0x96, !PT ;  /* 0x000000ef050a7212 */ /* 0x000fe200078e9616 */
[----:B------:R-:W-:Y:S01]  /*6d60*/  STL [R1+0x50], R238 ;  /* 0x000050ee01007387 */ /* 0x000fe20000100800 */
[--C-:B------:R-:W-:Y:S01]  /*6d70*/  SHF.R.U32.HI R17, RZ, 0x10, R4.reuse ;  /* 0x00000010ff117819 */ /* 0x100fe20000011604 */
[----:B------:R-:W-:Y:S01]  /*6d80*/  IMAD.WIDE.U32 R8, R8, -0x326172a9, RZ ;  /* 0xcd9e8d5708087825 */ /* 0x000fe200078e00ff */
[----:B------:R-:W-:-:S02]  /*6d90*/  SHF.R.U32.HI R15, RZ, 0x18, R4 ;  /* 0x00000018ff0f7819 */ /* 0x000fc40000011604 */
[----:B------:R-:W-:Y:S02]  /*6da0*/  LOP3.LUT R52, R13, R238, R14, 0x96, !PT ;  /* 0x000000ee0d347212 */ /* 0x000fe400078e960e */
[C---:B------:R-:W-:Y:S02]  /*6db0*/  LOP3.LUT R18, R8.reuse, 0xff, RZ, 0xc0, !PT ;  /* 0x000000ff08127812 */ /* 0x040fe400078ec0ff */
[----:B------:R-:W-:Y:S02]  /*6dc0*/  LOP3.LUT R43, R8, 0xffff, RZ, 0xc0, !PT ;  /* 0x0000ffff082b7812 */ /* 0x000fe400078ec0ff */
[--C-:B------:R-:W-:Y:S02]  /*6dd0*/  SHF.R.U32.HI R21, RZ, 0x10, R8.reuse ;  /* 0x00000010ff157819 */ /* 0x100fe40000011608 */
[----:B------:R-:W-:Y:S02]  /*6de0*/  SHF.R.U32.HI R14, RZ, 0x18, R8 ;  /* 0x00000018ff0e7819 */ /* 0x000fe40000011608 */
[----:B------:R-:W-:-:S02]  /*6df0*/  LOP3.LUT R13, R9, R239, R12, 0x96, !PT ;  /* 0x000000ef090d7212 */ /* 0x000fc400078e960c */
[----:B------:R-:W-:Y:S02]  /*6e00*/  LOP3.LUT R9, R23, R238, R24, 0x96, !PT ;  /* 0x000000ee17097212 */ /* 0x000fe400078e9618 */
[C---:B------:R-:W-:Y:S02]  /*6e10*/  ISETP.GE.U32.AND P2, PT, R194.reuse, R11, PT ;  /* 0x0000000bc200720c */ /* 0x040fe40003f46070 */
[----:B------:R-:W-:Y:S02]  /*6e20*/  IADD3 R187, R165, 0x646e171e, RZ ;  /* 0x646e171ea5bb7810 */ /* 0x000fe40007ffe0ff */
[----:B------:R-:W-:-:S03]  /*6e30*/  ISETP.GE.U32.AND P4, PT, R194, R15, PT ;  /* 0x0000000fc200720c */ /* 0x000fc60003f86070 */
[----:B------:R-:W-:Y:S01]  /*6e40*/  STL [R1+0x18], R187 ;  /* 0x000018bb01007387 */ /* 0x000fe20000100800 */
[C---:B---3--:R-:W-:Y:S02]  /*6e50*/  FMUL.FTZ R7, R2.reuse, R102 ;  /* 0x0000006602077220 */ /* 0x048fe40000410000 */
[----:B------:R-:W-:-:S03]  /*6e60*/  FMUL.FTZ R6, R2, R101 ;  /* 0x0000006502067220 */ /* 0x000fc60000410000 */
[----:B------:R-:W-:Y:S02]  /*6e70*/  FSEL R7, R7, RZ, P0 ;  /* 0x000000ff07077208 */ /* 0x000fe40000000000 */
[----:B------:R-:W-:-:S03]  /*6e80*/  FSETP.NEU.FTZ.AND P0, PT, R101, -INF , PT ;  /* 0xff8000006500780b */ /* 0x000fc60003f1d000 */
[-CC-:B------:R-:W-:Y:S01]  /*6e90*/  FFMA.FTZ R5, R72, R2.reuse, -R7.reuse ;  /* 0x0000000248057223 */ /* 0x180fe20000010807 */
[----:B------:R-:W-:Y:S01]  /*6ea0*/  FSEL R6, R6, RZ, P0 ;  /* 0x000000ff06067208 */ /* 0x000fe20000000000 */
[-C--:B------:R-:W-:Y:S02]  /*6eb0*/  FFMA.FTZ R4, R73, R2.reuse, -R7 ;  /* 0x0000000249047223 */ /* 0x080fe40000010807 */
[----:B------:R1:W-:Y:S02]  /*6ec0*/  MUFU.EX2 R160, R5 ;  /* 0x0000000500a07308 */ /* 0x0003e40000000800 */
[-CC-:B------:R-:W-:Y:S02]  /*6ed0*/  FFMA.FTZ R8, R64, R2.reuse, -R6.reuse ;  /* 0x0000000240087223 */ /* 0x180fe40000010806 */
[----:B------:R-:W-:-:S04]  /*6ee0*/  FFMA.FTZ R12, R26, R2, -R6 ;  /* 0x000000021a0c7223 */ /* 0x000fc80000010806 */
[----:B------:R2:W3:Y:S08]  /*6ef0*/  MUFU.EX2 R159, R4 ;  /* 0x00000004009f7308 */ /* 0x0004f00000000800 */
[----:B------:R4:W-:Y:S01]  /*6f00*/  MUFU.EX2 R158, R8 ;  /* 0x00000008009e7308 */ /* 0x0009e20000000800 */
[----:B-1----:R-:W-:-:S04]  /*6f10*/  LOP3.LUT R5, R10, 0xff, RZ, 0xc0, !PT ;  /* 0x000000ff0a057812 */ /* 0x002fc800078ec0ff */
[----:B------:R-:W-:Y:S02]  /*6f20*/  ISETP.GE.U32.AND P3, PT, R194, R5, PT ;  /* 0x00000005c200720c */ /* 0x000fe40003f66070 */
[----:B--2---:R-:W-:Y:S01]  /*6f30*/  LOP3.LUT R4, R10, 0xffff, RZ, 0xc0, !PT ;  /* 0x0000ffff0a047812 */ /* 0x004fe200078ec0ff */
[----:B------:R1:W2:Y:S03]  /*6f40*/  MUFU.EX2 R157, R12 ;  /* 0x0000000c009d7308 */ /* 0x0002a60000000800 */
[----:B----4-:R-:W-:Y:S01]  /*6f50*/  SHF.R.U32.HI R8, RZ, 0x8, R4 ;  /* 0x00000008ff087819 */ /* 0x010fe20000011604 */
[----:B------:R-:W-:Y:S01]  /*6f60*/  IMAD.WIDE.U32 R4, R9, -0x2daee0ad, RZ ;  /* 0xd2511f5309047825 */ /* 0x000fe200078e00ff */
[----:B---3--:R-:W-:Y:S02]  /*6f70*/  F2FP.PACK_AB R9, R159, R160 ;  /* 0x000000a09f09723e */ /* 0x008fe400000000ff */
[----:B------:R-:W-:-:S02]  /*6f80*/  LOP3.LUT R11, R8, 0xffff, RZ, 0xc0, !PT ;  /* 0x0000ffff080b7812 */ /* 0x000fc400078ec0ff */
[C---:B------:R-:W-:Y:S02]  /*6f90*/  PRMT R75, R9.reuse, 0x7610, R75 ;  /* 0x00007610094b7816 */ /* 0x040fe4000000004b */
[----:B------:R-:W-:Y:S01]  /*6fa0*/  ISETP.GE.U32.AND P1, PT, R194, R11, PT ;  /* 0x0000000bc200720c */ /* 0x000fe20003f26070 */
[-C--:B-1----:R-:W-:Y:S01]  /*6fb0*/  FFMA.FTZ R12, R98, R2.reuse, -R7 ;  /* 0x00000002620c7223 */ /* 0x082fe20000010807 */
[--C-:B------:R-:W-:Y:S01]  /*6fc0*/  SHF.R.U32.HI R11, RZ, 0x18, R10.reuse ;  /* 0x00000018ff0b7819 */ /* 0x100fe2000001160a */
[----:B------:R-:W-:Y:S01]  /*6fd0*/  @!P3 HADD2 R26, -R75.H0_H0, -RZ.H0_H0 ;  /* 0xa00000ff4b1ab230 */ /* 0x000fe20000000900 */
[----:B------:R-:W-:Y:S01]  /*6fe0*/  PRMT R33, R9, 0x7632, R33 ;  /* 0x0000763209217816 */ /* 0x000fe20000000021 */
[----:B------:R1:W-:Y:S01]  /*6ff0*/  MUFU.EX2 R156, R12 ;  /* 0x0000000c009c7308 */ /* 0x0003e20000000800 */
[----:B------:R-:W-:Y:S01]  /*7000*/  SHF.R.U32.HI R9, RZ, 0x10, R10 ;  /* 0x00000010ff097819 */ /* 0x000fe2000001160a */
[----:B------:R-:W-:Y:S01]  /*7010*/  FFMA.FTZ R10, R99, R2, -R7 ;  /* 0x00000002630a7223 */ /* 0x000fe20000010807 */
[----:B------:R-:W-:-:S02]  /*7020*/  ISETP.GE.U32.AND P0, PT, R194, R11, PT ;  /* 0x0000000bc200720c */ /* 0x000fc40003f06070 */
[----:B------:R-:W-:Y:S02]  /*7030*/  LOP3.LUT R8, R5, R187, R16, 0x96, !PT ;  /* 0x000000bb05087212 */ /* 0x000fe400078e9610 */
[----:B------:R-:W-:Y:S01]  /*7040*/  LOP3.LUT R11, R4, 0xff, RZ, 0xc0, !PT ;  /* 0x000000ff040b7812 */ /* 0x000fe200078ec0ff */
[----:B------:R3:W4:Y:S01]  /*7050*/  MUFU.EX2 R154, R10 ;  /* 0x0000000a009a7308 */ /* 0x0007220000000800 */
[--C-:B------:R-:W-:Y:S01]  /*7060*/  SHF.R.U32.HI R16, RZ, 0x10, R4.reuse ;  /* 0x00000010ff107819 */ /* 0x100fe20000011604 */
[----:B------:R-:W-:Y:S01]  /*7070*/  @!P1 HADD2 R27, -R33.H0_H0, -RZ.H0_H0 ;  /* 0xa00000ff211b9230 */ /* 0x000fe20000000900 */
[----:B------:R-:W-:Y:S02]  /*7080*/  SHF.R.U32.HI R15, RZ, 0x18, R4 ;  /* 0x00000018ff0f7819 */ /* 0x000fe40000011604 */
[----:B------:R-:W-:Y:S02]  /*7090*/  LOP3.LUT R9, R9, 0xff, RZ, 0xc0, !PT ;  /* 0x000000ff09097812 */ /* 0x000fe400078ec0ff */
[----:B------:R-:W-:-:S02]  /*70a0*/  PRMT R171, R75, 0x5410, R33 ;  /* 0x000054104bab7816 */ /* 0x000fc40000000021 */
[----:B-1----:R-:W-:Y:S01]  /*70b0*/  LOP3.LUT R12, R4, 0xffff, RZ, 0xc0, !PT ;  /* 0x0000ffff040c7812 */ /* 0x002fe200078ec0ff */
[--C-:B------:R-:W-:Y:S01]  /*70c0*/  FFMA.FTZ R5, R74, R2, -R6.reuse ;  /* 0x000000024a057223 */ /* 0x100fe20000010806 */
[----:B--2---:R-:W-:Y:S02]  /*70d0*/  F2FP.PACK_AB R4, R157, R158 ;  /* 0x0000009e9d04723e */ /* 0x004fe400000000ff */
[----:B------:R-:W-:Y:S01]  /*70e0*/  @!P3 PRMT R75, R26, 0x5410, RZ ;  /* 0x000054101a4bb816 */ /* 0x000fe200000000ff */
[----:B------:R1:W-:Y:S01]  /*70f0*/  MUFU.EX2 R99, R5 ;  /* 0x0000000500637308 */ /* 0x0003e20000000800 */
[----:B------:R-:W-:Y:S01]  /*7100*/  PRMT R49, R4, 0x7632, R49 ;  /* 0x0000763204317816 */ /* 0x000fe20000000031 */
[-C--:B---3--:R-:W-:Y:S01]  /*7110*/  FFMA.FTZ R10, R112, R2.reuse, -R7 ;  /* 0x00000002700a7223 */ /* 0x088fe20000010807 */
[----:B------:R-:W-:Y:S01]  /*7120*/  PRMT R31, R4, 0x7610, R31 ;  /* 0x00007610041f7816 */ /* 0x000fe2000000001f */
[----:B------:R-:W-:Y:S01]  /*7130*/  ST.E.U16 [R34.64], R75 ;  /* 0x0000004b22007985 */ /* 0x000fe2000c101504 */
[----:B------:R-:W-:Y:S01]  /*7140*/  SHF.R.U32.HI R4, RZ, 0x8, R19 ;  /* 0x00000008ff047819 */ /* 0x000fe20000011613 */
[----:B------:R-:W-:Y:S01]  /*7150*/  @!P0 HADD2 R36, -R49.H0_H0, -RZ.H0_H0 ;  /* 0xa00000ff31248230 */ /* 0x000fe20000000900 */
[----:B------:R-:W-:Y:S01]  /*7160*/  ISETP.GE.U32.AND P3, PT, R194, R9, PT ;  /* 0x00000009c200720c */ /* 0x000fe20003f66070 */
[----:B------:R2:W-:Y:S01]  /*7170*/  MUFU.EX2 R175, R10 ;  /* 0x0000000a00af7308 */ /* 0x0005e20000000800 */
[----:B------:R-:W-:Y:S01]  /*7180*/  LOP3.LUT R4, R4, 0xffff, RZ, 0xc0, !PT ;  /* 0x0000ffff04047812 */ /* 0x000fe200078ec0ff */
[----:B------:R-:W-:Y:S01]  /*7190*/  FFMA.FTZ R19, R53, R2, -R6 ;  /* 0x0000000235137223 */ /* 0x000fe20000010806 */
[----:B------:R-:W-:-:S02]  /*71a0*/  PRMT R168, R31, 0x5410, R49 ;  /* 0x000054101fa87816 */ /* 0x000fc40000000031 */
[----:B------:R-:W-:Y:S02]  /*71b0*/  @!P0 PRMT R49, R36, 0x5410, RZ ;  /* 0x0000541024318816 */ /* 0x000fe400000000ff */
[----:B------:R-:W-:Y:S01]  /*71c0*/  ISETP.GE.U32.AND P0, PT, R194, R4, PT ;  /* 0x00000004c200720c */ /* 0x000fe20003f06070 */
[----:B-1----:R-:W-:Y:S01]  /*71d0*/  FFMA.FTZ R5, R97, R2, -R6 ;  /* 0x0000000261057223 */ /* 0x002fe20000010806 */
[----:B----4-:R-:W-:Y:S01]  /*71e0*/  F2FP.PACK_AB R4, R154, R156 ;  /* 0x0000009c9a04723e */ /* 0x010fe200000000ff */
[----:B------:R-:W-:Y:S01]  /*71f0*/  MUFU.EX2 R248, R19 ;  /* 0x0000001300f87308 */ /* 0x000fe20000000800 */
[----:B------:R-:W-:Y:S01]  /*7200*/  LOP3.LUT R9, R17, 0xff, RZ, 0xc0, !PT ;  /* 0x000000ff11097812 */ /* 0x000fe200078ec0ff */
[----:B------:R-:W-:Y:S01]  /*7210*/  @!P3 HADD2 R32, -R31.H0_H0, -RZ.H0_H0 ;  /* 0xa00000ff1f20b230 */ /* 0x000fe20000000900 */
[----:B------:R-:W-:Y:S01]  /*7220*/  PRMT R73, R4, 0x7610, R73 ;  /* 0x0000761004497816 */ /* 0x000fe20000000049 */
[-CC-:B------:R-:W-:Y:S01]  /*7230*/  FFMA.FTZ R17, R48, R2.reuse, -R7.reuse ;  /* 0x0000000230117223 */ /* 0x180fe20000010807 */
[----:B------:R-:W-:Y:S01]  /*7240*/  PRMT R50, R4, 0x7632, R50 ;  /* 0x0000763204327816 */ /* 0x000fe20000000032 */
[----:B--2---:R-:W-:Y:S01]  /*7250*/  FFMA.FTZ R10, R92, R2, -R7 ;  /* 0x000000025c0a7223 */ /* 0x004fe20000010807 */
[----:B------:R-:W-:Y:S01]  /*7260*/  @!P1 PRMT R33, R27, 0x5410, RZ ;  /* 0x000054101b219816 */ /* 0x000fe200000000ff */
[----:B------:R1:W2:Y:S01]  /*7270*/  MUFU.EX2 R26, R5 ;  /* 0x00000005001a7308 */ /* 0x0002a20000000800 */
[----:B------:R-:W-:Y:S01]  /*7280*/  @!P2 HADD2 R37, -R73.H0_H0, -RZ.H0_H0 ;  /* 0xa00000ff4925a230 */ /* 0x000fe20000000900 */
[----:B------:R-:W-:Y:S01]  /*7290*/  ISETP.GE.U32.AND P1, PT, R194, R9, PT ;  /* 0x00000009c200720c */ /* 0x000fe20003f26070 */
[----:B------:R-:W-:Y:S01]  /*72a0*/  @!P0 HADD2 R38, -R50.H0_H0, -RZ.H0_H0 ;  /* 0xa00000ff32268230 */ /* 0x000fe20000000900 */
[----:B------:R-:W-:Y:S01]  /*72b0*/  LOP3.LUT R9, R8, 0xff, RZ, 0xc0, !PT ;  /* 0x000000ff08097812 */ /* 0x000fe200078ec0ff */
[----:B------:R-:W-:Y:S01]  /*72c0*/  ST.E.U16 [R34.64+0x2], R33 ;  /* 0x0000022122007985 */ /* 0x000fe2000c101504 */
[----:B------:R-:W-:-:S02]  /*72d0*/  PRMT R167, R73, 0x5410, R50 ;  /* 0x0000541049a77816 */ /* 0x000fc40000000032 */
[----:B------:R-:W-:Y:S01]  /*72e0*/  @!P3 PRMT R31, R32, 0x5410, RZ ;  /* 0x00005410201fb816 */ /* 0x000fe200000000ff */
[----:B------:R3:W-:Y:S01]  /*72f0*/  MUFU.EX2 R236, R10 ;  /* 0x0000000a00ec7308 */ /* 0x0007e20000000800 */
[----:B------:R-:W-:Y:S02]  /*7300*/  @!P2 PRMT R73, R37, 0x5410, RZ ;  /* 0x000054102549a816 */ /* 0x000fe400000000ff */
[----:B------:R-:W-:Y:S01]  /*7310*/  ISETP.GE.U32.AND P3, PT, R194, R9, PT ;  /* 0x00000009c200720c */ /* 0x000fe20003f66070 */
[-CC-:B------:R-:W-:Y:S01]  /*7320*/  FFMA.FTZ R9, R104, R2.reuse, -R6.reuse ;  /* 0x0000000268097223 */ /* 0x180fe20000010806 */
[----:B------:R-:W-:Y:S01]  /*7330*/  @!P0 PRMT R50, R38, 0x5410, RZ ;  /* 0x0000541026328816 */ /* 0x000fe200000000ff */
[----:B-1----:R-:W-:Y:S02]  /*7340*/  FFMA.FTZ R5, R111, R2, -R7 ;  /* 0x000000026f057223 */ /* 0x002fe40000010807 */
[----:B------:R-:W-:Y:S01]  /*7350*/  MUFU.EX2 R172, R9 ;  /* 0x0000000900ac7308 */ /* 0x000fe20000000800 */
[----:B------:R-:W-:Y:S01]  /*7360*/  ISETP.GE.U32.AND P0, PT, R194, R18, PT ;  /* 0x00000012c200720c */ /* 0x000fe20003f06070 */
[----:B------:R-:W-:-:S06]  /*7370*/  FFMA.FTZ R18, R51, R2, -R6 ;  /* 0x0000000233127223 */ /* 0x000fcc0000010806 */
[----:B------:R1:W4:Y:S01]  /*7380*/  MUFU.EX2 R164, R5 ;  /* 0x0000000500a47308 */ /* 0x0003220000000800 */
[----:B---3--:R-:W-:-:S07]  /*7390*/  FFMA.FTZ R10, R87, R2, -R6 ;  /* 0x00000002570a7223 */ /* 0x008fce0000010806 */
[----:B------:R-:W-:Y:S01]  /*73a0*/  MUFU.EX2 R205, R10 ;  /* 0x0000000a00cd7308 */ /* 0x000fe20000000800 */
[----:B-1----:R-:W-:-:S07]  /*73b0*/  LOP3.LUT R5, R8, 0xffff, RZ, 0xc0, !PT ;  /* 0x0000ffff08057812 */ /* 0x002fce00078ec0ff */
[----:B------:R-:W-:Y:S01]  /*73c0*/  MUFU.EX2 R251, R17 ;  /* 0x0000001100fb7308 */ /* 0x000fe20000000800 */
[----:B------:R-:W-:-:S04]  /*73d0*/  SHF.R.U32.HI R4, RZ, 0x8, R5 ;  /* 0x00000008ff047819 */ /* 0x000fc80000011605 */
[----:B------:R-:W-:-:S03]  /*73e0*/  LOP3.LUT R5, R4, 0xffff, RZ, 0xc0, !PT ;  /* 0x0000ffff04057812 */ /* 0x000fc600078ec0ff */
[----:B------:R-:W-:Y:S01]  /*73f0*/  MUFU.EX2 R247, R18 ;  /* 0x0000001200f77308 */ /* 0x000fe20000000800 */
[----:B--2---:R-:W-:Y:S02]  /*7400*/  F2FP.PACK_AB R4, R26, R99 ;  /* 0x000000631a04723e */ /* 0x004fe400000000ff */
[----:B------:R-:W-:Y:S01]  /*7410*/  ISETP.GE.U32.AND P2, PT, R194, R5, PT ;  /* 0x00000005c200720c */ /* 0x000fe20003f46070 */
[----:B------:R-:W-:Y:S01]  /*7420*/  FFMA.FTZ R5, R106, R2, -R6 ;  /* 0x000000026a057223 */ /* 0x000fe20000010806 */
[C---:B------:R-:W-:Y:S02]  /*7430*/  PRMT R78, R4.reuse, 0x7632, R78 ;  /* 0x00007632044e7816 */ /* 0x040fe4000000004e */
[----:B------:R-:W-:Y:S01]  /*7440*/  PRMT R74, R4, 0x7610, R74 ;  /* 0x00007610044a7816 */ /* 0x000fe2000000004a */
[----:B------:R1:W2:Y:S01]  /*7450*/  MUFU.EX2 R174, R5 ;  /* 0x0000000500ae7308 */ /* 0x0002a20000000800 */
[----:B----4-:R-:W-:Y:S01]  /*7460*/  F2FP.PACK_AB R4, R175, R164 ;  /* 0x000000a4af04723e */ /* 0x010fe200000000ff */
[----:B------:R-:W-:Y:S01]  /*7470*/  @!P4 HADD2 R39, -R78.H0_H0, -RZ.H0_H0 ;  /* 0xa00000ff4e27c230 */ /* 0x000fe20000000900 */
[----:B------:R-:W-:Y:S01]  /*7480*/  PRMT R165, R74, 0x5410, R78 ;  /* 0x000054104aa57816 */ /* 0x000fe2000000004e */
[----:B------:R-:W-:Y:S01]  /*7490*/  @!P1 HADD2 R41, -R74.H0_H0, -RZ.H0_H0 ;  /* 0xa00000ff4a299230 */ /* 0x000fe20000000900 */
[----:B------:R-:W-:-:S02]  /*74a0*/  PRMT R77, R4, 0x7610, R77 ;  /* 0x00007610044d7816 */ /* 0x000fc4000000004d */
[----:B------:R-:W-:Y:S02]  /*74b0*/  PRMT R76, R4, 0x7632, R76 ;  /* 0x00007632044c7816 */ /* 0x000fe4000000004c */
[--C-:B------:R-:W-:Y:S01]  /*74c0*/  SHF.R.U32.HI R4, RZ, 0x18, R8.reuse ;  /* 0x00000018ff047819 */ /* 0x100fe20000011608 */
[----:B------:R-:W-:Y:S01]  /*74d0*/  @!P3 HADD2 R40, -R77.H0_H0, -RZ.H0_H0 ;  /* 0xa00000ff4d28b230 */ /* 0x000fe20000000900 */
[----:B------:R-:W-:Y:S01]  /*74e0*/  SHF.R.U32.HI R8, RZ, 0x10, R8 ;  /* 0x00000010ff087819 */ /* 0x000fe20000011608 */
[----:B------:R-:W-:Y:S01]  /*74f0*/  @!P2 HADD2 R42, -R76.H0_H0, -RZ.H0_H0 ;  /* 0xa00000ff4c2aa230 */ /* 0x000fe20000000900 */
[----:B------:R-:W-:Y:S02]  /*7500*/  PRMT R170, R77, 0x5410, R76 ;  /* 0x000054104daa7816 */ /* 0x000fe4000000004c */
[----:B------:R-:W-:Y:S01]  /*7510*/  @!P3 PRMT R77, R40, 0x5410, RZ ;  /* 0x00005410284db816 */ /* 0x000fe200000000ff */
[----:B-1----:R-:W-:Y:S01]  /*7520*/  FFMA.FTZ R5, R118, R2, -R7 ;  /* 0x0000000276057223 */ /* 0x002fe20000010807 */
[----:B------:R-:W-:-:S02]  /*7530*/  ISETP.GE.U32.AND P3, PT, R194, R4, PT ;  /* 0x00000004c200720c */ /* 0x000fc40003f66070 */
[----:B--2---:R-:W-:Y:S01]  /*7540*/  F2FP.PACK_AB R4, R174, R172 ;  /* 0x000000acae04723e */ /* 0x004fe200000000ff */
[----:B------:R1:W-:Y:S01]  /*7550*/  MUFU.EX2 R181, R5 ;  /* 0x0000000500b57308 */ /* 0x0003e20000000800 */
[----:B------:R-:W-:Y:S02]  /*7560*/  LOP3.LUT R8, R8, 0xff, RZ, 0xc0, !PT ;  /* 0x000000ff08087812 */ /* 0x000fe400078ec0ff */
[----:B------:R-:W-:Y:S02]  /*7570*/  @!P2 PRMT R76, R42, 0x5410, RZ ;  /* 0x000054102a4ca816 */ /* 0x000fe400000000ff */
[C---:B------:R-:W-:Y:S02]  /*7580*/  PRMT R72, R4.reuse, 0x7632, R72 ;  /* 0x0000763204487816 */ /* 0x040fe40000000048 */
[----:B------:R-:W-:Y:S01]  /*7590*/  PRMT R71, R4, 0x7610, R71 ;  /* 0x0000761004477816 */ /* 0x000fe20000000047 */
[----:B------:R-:W-:Y:S01]  /*75a0*/  FFMA.FTZ R4, R61, R2, -R7 ;  /* 0x000000023d047223 */ /* 0x000fe20000010807 */
[----:B------:R-:W-:Y:S01]  /*75b0*/  ISETP.GE.U32.AND P2, PT, R194, R8, PT ;  /* 0x00000008c200720c */ /* 0x000fe20003f46070 */
[----:B------:R-:W-:Y:S01]  /*75c0*/  @!P3 HADD2 R44, -R72.H0_H0, -RZ.H0_H0 ;  /* 0xa00000ff482cb230 */ /* 0x000fe20000000900 */
[----:B------:R-:W-:Y:S01]  /*75d0*/  FMNMX.FTZ R8, R130, R129, !PT ;  /* 0x0000008182087209 */ /* 0x000fe20007810000 */
[----:B------:R2:W3:Y:S01]  /*75e0*/  MUFU.EX2 R182, R4 ;  /* 0x0000000400b67308 */ /* 0x0004e20000000800 */
[----:B------:R-:W-:-:S02]  /*75f0*/  PRMT R169, R71, 0x5410, R72 ;  /* 0x0000541047a97816 */ /* 0x000fc40000000048 */
[----:B------:R-:W-:Y:S02]  /*7600*/  FMNMX.FTZ R8, R132, R8, !PT ;  /* 0x0000000884087209 */ /* 0x000fe40007810000 */
[----:B-1----:R-:W-:Y:S02]  /*7610*/  FMNMX.FTZ R5, R119, R117, !PT ;  /* 0x0000007577057209 */ /* 0x002fe40007810000 */
[----:B------:R-:W-:Y:S02]  /*7620*/  FMNMX.FTZ R8, R131, R8, !PT ;  /* 0x0000000883087209 */ /* 0x000fe40007810000 */
[----:B------:R-:W-:Y:S01]  /*7630*/  FMNMX.FTZ R5, R121, R5, !PT ;  /* 0x0000000579057209 */ /* 0x000fe20007810000 */
[----:B------:R-:W-:Y:S01]  /*7640*/  @!P2 HADD2 R45, -R71.H0_H0, -RZ.H0_H0 ;  /* 0xa00000ff472da230 */ /* 0x000fe20000000900 */
[----:B------:R-:W-:Y:S02]  /*7650*/  FMNMX.FTZ R8, R125, R8, !PT ;  /* 0x000000087d087209 */ /* 0x000fe40007810000 */
[----:B------:R-:W-:-:S02]  /*7660*/  FMNMX.FTZ R5, R120, R5, !PT ;  /* 0x0000000578057209 */ /* 0x000fc40007810000 */
[----:B------:R-:W-:Y:S02]  /*7670*/  FMNMX.FTZ R8, R124, R8, !PT ;  /* 0x000000087c087209 */ /* 0x000fe40007810000 */
[----:B------:R-:W-:Y:S02]  /*7680*/  FMNMX.FTZ R5, R115, R5, !PT ;  /* 0x0000000573057209 */ /* 0x000fe40007810000 */
[----:B--2---:R-:W-:Y:S01]  /*7690*/  SHF.R.U32.HI R4, RZ, 0x8, R12 ;  /* 0x00000008ff047819 */ /* 0x004fe2000001160c */
[----:B------:R-:W-:Y:S01]  /*76a0*/  FFMA.FTZ R12, R86, R2, -R7 ;  /* 0x00000002560c7223 */ /* 0x000fe20000010807 */
[----:B------:R-:W-:Y:S02]  /*76b0*/  FMNMX.FTZ R5, R114, R5, !PT ;  /* 0x0000000572057209 */ /* 0x000fe40007810000 */
[----:B------:R-:W-:Y:S01]  /*76c0*/  LOP3.LUT R4, R4, 0xffff, RZ, 0xc0, !PT ;  /* 0x0000ffff04047812 */ /* 0x000fe200078ec0ff */
[----:B------:R-:W-:Y:S01]  /*76d0*/  MUFU.EX2 R237, R12 ;  /* 0x0000000c00ed7308 */ /* 0x000fe20000000800 */
[----:B------:R-:W-:-:S02]  /*76e0*/  @!P3 PRMT R72, R44, 0x5410, RZ ;  /* 0x000054102c48b816 */ /* 0x000fc400000000ff */
[----:B------:R-:W-:Y:S02]  /*76f0*/  FMNMX.FTZ R5, R113, R5, !PT ;  /* 0x0000000571057209 */ /* 0x000fe40007810000 */
[----:B------:R-:W-:Y:S02]  /*7700*/  ISETP.GE.U32.AND P3, PT, R194, R4, PT ;  /* 0x00000004c200720c */ /* 0x000fe40003f66070 */
[----:B---3--:R-:W-:Y:S02]  /*7710*/  F2FP.PACK_AB R4, R182, R181 ;  /* 0x000000b5b604723e */ /* 0x008fe400000000ff */
[----:B------:R-:W-:Y:S02]  /*7720*/  FMNMX.FTZ R9, R123, R8, !PT ;  /* 0x000000087b097209 */ /* 0x000fe40007810000 */
[----:B------:R-:W-:Y:S02]  /*7730*/  FMNMX.FTZ R8, R105, R5, !PT ;  /* 0x0000000569087209 */ /* 0x000fe40007810000 */
[----:B------:R-:W-:-:S02]  /*7740*/  PRMT R70, R4, 0x7610, R70 ;  /* 0x0000761004467816 */ /* 0x000fc40000000046 */
[----:B------:R-:W-:Y:S01]  /*7750*/  PRMT R69, R4, 0x7632, R69 ;  /* 0x0000763204457816 */ /* 0x000fe20000000045 */
[----:B------:R-:W-:Y:S01]  /*7760*/  FFMA.FTZ R4, R122, R2, -R6 ;  /* 0x000000027a047223 */ /* 0x000fe20000010806 */
[----:B------:R-:W-:Y:S02]  /*7770*/  FMNMX.FTZ R8, R96, R8, !PT ;  /* 0x0000000860087209 */ /* 0x000fe40007810000 */
[----:B------:R-:W-:Y:S01]  /*7780*/  FMNMX.FTZ R5, R116, R9, !PT ;  /* 0x0000000974057209 */ /* 0x000fe20007810000 */
[----:B------:R1:W-:Y:S01]  /*7790*/  MUFU.EX2 R177, R4 ;  /* 0x0000000400b17308 */ /* 0x0003e20000000800 */
[----:B------:R-:W-:Y:S01]  /*77a0*/  @!P1 PRMT R74, R41, 0x5410, RZ ;  /* 0x00005410294a9816 */ /* 0x000fe200000000ff */
[----:B------:R-:W-:Y:S01]  /*77b0*/  @!P3 HADD2 R55, -R69.H0_H0, -RZ.H0_H0 ;  /* 0xa00000ff4537b230 */ /* 0x000fe20000000900 */
[----:B------:R-:W-:Y:S02]  /*77c0*/  FMNMX.FTZ R5, R110, R5, !PT ;  /* 0x000000056e057209 */ /* 0x000fe40007810000 */
[----:B------:R-:W-:Y:S01]  /*77d0*/  ISETP.GE.U32.AND P1, PT, R194, R11, PT ;  /* 0x0000000bc200720c */ /* 0x000fe20003f26070 */
[----:B------:R-:W-:Y:S01]  /*77e0*/  FFMA.FTZ R11, R89, R2, -R7 ;  /* 0x00000002590b7223 */ /* 0x000fe20000010807 */
[----:B------:R-:W-:-:S02]  /*77f0*/  FMNMX.FTZ R5, R95, R5, !PT ;  /* 0x000000055f057209 */ /* 0x000fc40007810000 */
[----:B------:R-:W-:Y:S01]  /*7800*/  PRMT R166, R70, 0x5410, R69 ;  /* 0x0000541046a67816 */ /* 0x000fe20000000045 */
[----:B------:R-:W-:Y:S01]  /*7810*/  MUFU.EX2 R233, R11 ;  /* 0x0000000b00e97308 */ /* 0x000fe20000000800 */
[----:B------:R-:W-:Y:S01]  /*7820*/  FMNMX.FTZ R100, R94, R5, !PT ;  /* 0x000000055e647209 */ /* 0x000fe20007810000 */
[----:B------:R-:W-:Y:S01]  /*7830*/  FFMA.FTZ R5, R66, R2, -R7 ;  /* 0x0000000242057223 */ /* 0x000fe20000010807 */
[----:B------:R-:W-:Y:S02]  /*7840*/  @!P2 PRMT R71, R45, 0x5410, RZ ;  /* 0x000054102d47a816 */ /* 0x000fe400000000ff */
[----:B------:R-:W-:Y:S02]  /*7850*/  FMNMX.FTZ R100, R90, R100, !PT ;  /* 0x000000645a647209 */ /* 0x000fe40007810000 */
[----:B-1----:R-:W-:Y:S01]  /*7860*/  FMNMX.FTZ R4, R93, R8, !PT ;  /* 0x000000085d047209 */ /* 0x002fe20007810000 */
[----:B------:R-:W-:Y:S01]  /*7870*/  FFMA.FTZ R8, R65, R2, -R6 ;  /* 0x0000000241087223 */ /* 0x000fe20000010806 */
[----:B------:R-:W-:Y:S01]  /*7880*/  @!P1 HADD2 R54, -R70.H0_H0, -RZ.H0_H0 ;  /* 0xa00000ff46369230 */ /* 0x000fe20000000900 */
[----:B------:R-:W-:Y:S01]  /*7890*/  FMNMX.FTZ R100, R84, R100, !PT ;  /* 0x0000006454647209 */ /* 0x000fe20007810000 */
[----:B------:R-:W-:Y:S01]  /*78a0*/  MUFU.EX2 R245, R5 ;  /* 0x0000000500f57308 */ /* 0x000fe20000000800 */
[----:B------:R-:W-:-:S02]  /*78b0*/  FMNMX.FTZ R103, R88, R4, !PT ;  /* 0x0000000458677209 */ /* 0x000fc40007810000 */
[----:B------:R-:W-:Y:S02]  /*78c0*/  LOP3.LUT R4, R21, 0xff, RZ, 0xc0, !PT ;  /* 0x000000ff15047812 */ /* 0x000fe400078ec0ff */
[----:B------:R-:W-:Y:S02]  /*78d0*/  FMNMX.FTZ R103, R85, R103, !PT ;  /* 0x0000006755677209 */ /* 0x000fe40007810000 */
[----:B------:R-:W-:Y:S01]  /*78e0*/  @!P1 PRMT R70, R54, 0x5410, RZ ;  /* 0x0000541036469816 */ /* 0x000fe200000000ff */
[----:B------:R1:W2:Y:S01]  /*78f0*/  MUFU.EX2 R180, R8 ;  /* 0x0000000800b47308 */ /* 0x0002a20000000800 */
[----:B------:R-:W-:Y:S02]  /*7900*/  FMNMX.FTZ R103, R80, R103, !PT ;  /* 0x0000006750677209 */ /* 0x000fe40007810000 */
[----:B------:R-:W-:Y:S02]  /*7910*/  ISETP.GE.U32.AND P1, PT, R194, R4, PT ;  /* 0x00000004c200720c */ /* 0x000fe40003f26070 */
[----:B------:R-:W-:-:S02]  /*7920*/  FMNMX.FTZ R103, R56, R103, !PT ;  /* 0x0000006738677209 */ /* 0x000fc40007810000 */
[----:B------:R-:W-:Y:S02]  /*7930*/  FMNMX.FTZ R100, R62, R100, !PT ;  /* 0x000000643e647209 */ /* 0x000fe40007810000 */
[----:B------:R-:W-:Y:S02]  /*7940*/  FMNMX.FTZ R103, R47, R103, !PT ;  /* 0x000000672f677209 */ /* 0x000fe40007810000 */
[----:B------:R-:W-:Y:S01]  /*7950*/  LOP3.LUT R4, R16, 0xff, RZ, 0xc0, !PT ;  /* 0x000000ff10047812 */ /* 0x000fe200078ec0ff */
[-CC-:B------:R-:W-:Y:S01]  /*7960*/  FFMA.FTZ R16, R59, R2.reuse, -R7.reuse ;  /* 0x000000023b107223 */ /* 0x180fe20000010807 */
[----:B------:R-:W-:Y:S02]  /*7970*/  FMNMX.FTZ R103, R46, R103, !PT ;  /* 0x000000672e677209 */ /* 0x000fe40007810000 */
[----:B------:R-:W-:Y:S01]  /*7980*/  ISETP.GE.U32.AND P2, PT, R194, R15, PT ;  /* 0x0000000fc200720c */ /* 0x000fe20003f46070 */
[----:B------:R-:W-:Y:S01]  /*7990*/  FFMA.FTZ R15, R82, R2, -R6 ;  /* 0x00000002520f7223 */ /* 0x000fe20000010806 */
[----:B------:R-:W-:Y:S01]  /*79a0*/  @!P3 PRMT R69, R55, 0x5410, RZ ;  /* 0x000054103745b816 */ /* 0x000fe200000000ff */
[----:B-1----:R-:W1:Y:S01]  /*79b0*/  SHFL.BFLY PT, R8, R103, 0x2, 0x1f ;  /* 0x0c401f0067087f89 */ /* 0x002e6200000e0000 */
[----:B------:R-:W-:Y:S01]  /*79c0*/  FMNMX.FTZ R100, R58, R100, !PT ;  /* 0x000000643a647209 */ /* 0x000fe20007810000 */
[----:B------:R-:W-:Y:S01]  /*79d0*/  MUFU.EX2 R219, R15 ;  /* 0x0000000f00db7308 */ /* 0x000fe20000000800 */
[----:B------:R-:W-:Y:S01]  /*79e0*/  ISETP.GE.U32.AND P3, PT, R194, R4, PT ;  /* 0x00000004c200720c */ /* 0x000fe20003f66070 */
[----:B------:R-:W-:Y:S01]  /*79f0*/  FFMA.FTZ R4, R63, R2, -R7 ;  /* 0x000000023f047223 */ /* 0x000fe20000010807 */
[----:B--2---:R-:W-:-:S02]  /*7a00*/  F2FP.PACK_AB R5, R180, R177 ;  /* 0x000000b1b405723e */ /* 0x004fc400000000ff */
[----:B------:R-:W-:Y:S02]  /*7a10*/  FMNMX.FTZ R100, R57, R100, !PT ;  /* 0x0000006439647209 */ /* 0x000fe40007810000 */
[C---:B------:R-:W-:Y:S01]  /*7a20*/  PRMT R68, R5.reuse, 0x7632, R68 ;  /* 0x0000763205447816 */ /* 0x040fe20000000044 */
[----:B------:R2:W3:Y:S01]  /*7a30*/  MUFU.EX2 R246, R4 ;  /* 0x0000000400f67308 */ /* 0x0004e20000000800 */
[----:B------:R-:W-:Y:S01]  /*7a40*/  PRMT R67, R5, 0x7610, R67 ;  /* 0x0000761005437816 */ /* 0x000fe20000000043 */
[----:B------:R-:W4:Y:S01]  /*7a50*/  SHFL.BFLY PT, R9, R100, 0x2, 0x1f ;  /* 0x0c401f0064097f89 */ /* 0x000f2200000e0000 */
[----:B------:R-:W-:Y:S01]  /*7a60*/  LOP3.LUT R5, R13, 0xff, RZ, 0xc0, !PT ;  /* 0x000000ff0d057812 */ /* 0x000fe200078ec0ff */
[----:B------:R-:W-:Y:S01]  /*7a70*/  @!P2 HADD2 R61, -R68.H0_H0, -RZ.H0_H0 ;  /* 0xa00000ff443da230 */ /* 0x000fe20000000900 */
[----:B------:R-:W-:Y:S01]  /*7a80*/  PRMT R161, R67, 0x5410, R68 ;  /* 0x0000541043a17816 */ /* 0x000fe20000000044 */
[----:B------:R-:W-:Y:S01]  /*7a90*/  @!P3 HADD2 R63, -R67.H0_H0, -RZ.H0_H0 ;  /* 0xa00000ff433fb230 */ /* 0x000fe20000000900 */
[----:B------:R-:W-:Y:S01]  /*7aa0*/  @!P4 PRMT R78, R39, 0x5410, RZ ;  /* 0x00005410274ec816 */ /* 0x000fe200000000ff */
[----:B------:R-:W-:Y:S01]  /*7ab0*/  MUFU.EX2 R250, R16 ;  /* 0x0000001000fa7308 */ /* 0x000fe20000000800 */
[----:B------:R-:W-:-:S02]  /*7ac0*/  @!P2 PRMT R68, R61, 0x5410, RZ ;  /* 0x000054103d44a816 */ /* 0x000fc400000000ff */
[----:B------:R-:W-:Y:S02]  /*7ad0*/  ISETP.GE.U32.AND P2, PT, R194, R5, PT ;  /* 0x00000005c200720c */ /* 0x000fe40003f46070 */
[----:B------:R-:W-:Y:S02]  /*7ae0*/  @!P3 PRMT R67, R63, 0x5410, RZ ;  /* 0x000054103f43b816 */ /* 0x000fe400000000ff */
[----:B-1----:R-:W-:Y:S02]  /*7af0*/  FMNMX.FTZ R103, R103, R8, !PT ;  /* 0x0000000867677209 */ /* 0x002fe40007810000 */
[----:B--2---:R-:W-:Y:S02]  /*7b00*/  LOP3.LUT R4, R13, 0xffff, RZ, 0xc0, !PT ;  /* 0x0000ffff0d047812 */ /* 0x004fe400078ec0ff */
[----:B---3--:R-:W-:Y:S02]  /*7b10*/  F2FP.PACK_AB R5, R246, R245 ;  /* 0x000000f5f605723e */ /* 0x008fe400000000ff */
[----:B------:R-:W-:-:S02]  /*7b20*/  SHF.R.U32.HI R4, RZ, 0x8, R4 ;  /* 0x00000008ff047819 */ /* 0x000fc40000011604 */
[C---:B------:R-:W-:Y:S02]  /*7b30*/  PRMT R66, R5.reuse, 0x7610, R66 ;  /* 0x0000761005427816 */ /* 0x040fe40000000042 */
[----:B------:R-:W-:Y:S02]  /*7b40*/  LOP3.LUT R4, R4, 0xffff, RZ, 0xc0, !PT ;  /* 0x0000ffff04047812 */ /* 0x000fe400078ec0ff */
[----:B------:R-:W-:Y:S01]  /*7b50*/  PRMT R65, R5, 0x7632, R65 ;  /* 0x0000763205417816 */ /* 0x000fe20000000041 */
[--C-:B------:R-:W-:Y:S01]  /*7b60*/  FFMA.FTZ R5, R79, R2, -R6.reuse ;  /* 0x000000024f057223 */ /* 0x100fe20000010806 */
[----:B------:R-:W-:Y:S01]  /*7b70*/  ISETP.GE.U32.AND P3, PT, R194, R4, PT ;  /* 0x00000004c200720c */ /* 0x000fe20003f66070 */
[----:B------:R-:W-:Y:S01]  /*7b80*/  FFMA.FTZ R4, R83, R2, -R6 ;  /* 0x0000000253047223 */ /* 0x000fe20000010806 */
[----:B------:R-:W-:Y:S01]  /*7b90*/  @!P2 HADD2 R64, -R66.H0_H0, -RZ.H0_H0 ;  /* 0xa00000ff4240a230 */ /* 0x000fe20000000900 */
[----:B------:R1:W-:Y:S01]  /*7ba0*/  MUFU.EX2 R244, R5 ;  /* 0x0000000500f47308 */ /* 0x0003e20000000800 */
[----:B----4-:R-:W-:-:S02]  /*7bb0*/  FMNMX.FTZ R100, R100, R9, !PT ;  /* 0x0000000964647209 */ /* 0x010fc40007810000 */
[----:B------:R-:W-:Y:S02]  /*7bc0*/  PRMT R204, R66, 0x5410, R65 ;  /* 0x0000541042cc7816 */ /* 0x000fe40000000041 */
[----:B------:R-:W-:Y:S01]  /*7bd0*/  @!P2 PRMT R66, R64, 0x5410, RZ ;  /* 0x000054104042a816 */ /* 0x000fe200000000ff */
[----:B------:R-:W2:Y:S01]  /*7be0*/  SHFL.BFLY PT, R8, R100, 0x1, 0x1f ;  /* 0x0c201f0064087f89 */ /* 0x000ea200000e0000 */
[----:B------:R-:W-:Y:S01]  /*7bf0*/  ISETP.GE.U32.AND P4, PT, R194, R14, PT ;  /* 0x0000000ec200720c */ /* 0x000fe20003f86070 */
[----:B------:R3:W4:Y:S01]  /*7c00*/  MUFU.EX2 R183, R4 ;  /* 0x0000000400b77308 */ /* 0x0007220000000800 */
[----:B------:R-:W-:Y:S01]  /*7c10*/  FFMA.FTZ R14, R60, R2, -R6 ;  /* 0x000000023c0e7223 */ /* 0x000fe20000010806 */
[----:B------:R-:W-:-:S05]  /*7c20*/  @!P3 HADD2 R79, -R65.H0_H0, -RZ.H0_H0 ;  /* 0xa00000ff414fb230 */ /* 0x000fca0000000900 */
[----:B------:R-:W-:Y:S01]  /*7c30*/  @!P3 PRMT R65, R79, 0x5410, RZ ;  /* 0x000054104f41b816 */ /* 0x000fe200000000ff */
[----:B-1----:R-:W1:Y:S01]  /*7c40*/  SHFL.BFLY PT, R5, R103, 0x1, 0x1f ;  /* 0x0c201f0067057f89 */ /* 0x002e6200000e0000 */
[----:B------:R-:W-:Y:S01]  /*7c50*/  MUFU.EX2 R249, R14 ;  /* 0x0000000e00f97308 */ /* 0x000fe20000000800 */
[----:B---3--:R-:W-:-:S04]  /*7c60*/  SHF.R.U32.HI R4, RZ, 0x18, R13 ;  /* 0x00000018ff047819 */ /* 0x008fc8000001160d */
[----:B------:R-:W-:Y:S02]  /*7c70*/  ISETP.GE.U32.AND P2, PT, R194, R4, PT ;  /* 0x00000004c200720c */ /* 0x000fe40003f46070 */
[----:B------:R-:W-:Y:S01]  /*7c80*/  SHF.R.U32.HI R4, RZ, 0x10, R13 ;  /* 0x00000010ff047819 */ /* 0x000fe2000001160d */
[----:B------:R-:W-:Y:S01]  /*7c90*/  FFMA.FTZ R13, R81, R2, -R7 ;  /* 0x00000002510d7223 */ /* 0x000fe20000010807 */
[----:B--2---:R-:W-:Y:S01]  /*7ca0*/  FMNMX.FTZ R100, R100, R8, !PT ;  /* 0x0000000864647209 */ /* 0x004fe20007810000 */
[----:B------:R-:W-:Y:S01]  /*7cb0*/  FFMA.FTZ R7, R91, R2, -R6 ;  /* 0x000000025b077223 */ /* 0x000fe20000010806 */
[----:B------:R-:W-:Y:S01]  /*7cc0*/  LOP3.LUT R4, R4, 0xff, RZ, 0xc0, !PT ;  /* 0x000000ff04047812 */ /* 0x000fe200078ec0ff */
[----:B------:R-:W-:Y:S01]  /*7cd0*/  MUFU.EX2 R252, R13 ;  /* 0x0000000d00fc7308 */ /* 0x000fe20000000800 */
[----:B------:R-:W-:Y:S02]  /*7ce0*/  SHF.R.U32.HI R8, RZ, 0x8, R43 ;  /* 0x00000008ff087819 */ /* 0x000fe4000001162b */
[----:B------:R-:W-:-:S02]  /*7cf0*/  ISETP.GE.U32.AND P3, PT, R194, R4, PT ;  /* 0x00000004c200720c */ /* 0x000fc40003f66070 */
[----:B----4-:R-:W-:Y:S02]  /*7d00*/  F2FP.PACK_AB R4, R244, R183 ;  /* 0x000000b7f404723e */ /* 0x010fe400000000ff */
[----:B-1----:R-:W-:Y:S01]  /*7d10*/  FMNMX.FTZ R103, R103, R5, !PT ;  /* 0x0000000567677209 */ /* 0x002fe20007810000 */
[----:B------:R-:W-:Y:S01]  /*7d20*/  FMUL.FTZ R5, R2, R100 ;  /* 0x0000006402057220 */ /* 0x000fe20000410000 */
[C---:B------:R-:W-:Y:S01]  /*7d30*/  PRMT R64, R4.reuse, 0x7632, R64 ;  /* 0x0000763204407816 */ /* 0x040fe20000000040 */
[----:B------:R1:W2:Y:S01]  /*7d40*/  MUFU.EX2 R206, R7 ;  /* 0x0000000700ce7308 */ /* 0x0002a20000000800 */
[----:B------:R-:W-:Y:S01]  /*7d50*/  PRMT R63, R4, 0x7610, R63 ;  /* 0x00007610043f7816 */ /* 0x000fe2000000003f */
[----:B------:R-:W-:Y:S01]  /*7d60*/  FMUL.FTZ R4, R2, R103 ;  /* 0x0000006702047220 */ /* 0x000fe20000410000 */
[----:B------:R-:W-:Y:S01]  /*7d70*/  LOP3.LUT R8, R8, 0xffff, RZ, 0xc0, !PT ;  /* 0x0000ffff08087812 */ /* 0x000fe200078ec0ff */
[----:B------:R-:W-:Y:S01]  /*7d80*/  @!P2 HADD2 R83, -R64.H0_H0, -RZ.H0_H0 ;  /* 0xa00000ff4053a230 */ /* 0x000fe20000000900 */
[----:B------:R-:W-:-:S02]  /*7d90*/  PRMT R201, R63, 0x5410, R64 ;  /* 0x000054103fc97816 */ /* 0x000fc40000000040 */
[----:B------:R-:W-:Y:S02]  /*7da0*/  F2FP.PACK_AB R6, R233, R236 ;  /* 0x000000ece906723e */ /* 0x000fe400000000ff */
[----:B------:R-:W-:Y:S02]  /*7db0*/  @!P2 PRMT R64, R83, 0x5410, RZ ;  /* 0x000054105340a816 */ /* 0x000fe400000000ff */
[----:B------:R-:W-:Y:S02]  /*7dc0*/  FSETP.NEU.FTZ.AND P2, PT, R103, -INF , PT ;  /* 0xff8000006700780b */ /* 0x000fe40003f5d000 */
[----:B------:R-:W-:Y:S02]  /*7dd0*/  PRMT R61, R6, 0x7632, R61 ;  /* 0x00007632063d7816 */ /* 0x000fe4000000003d */
[----:B------:R-:W-:Y:S02]  /*7de0*/  FSEL R4, R4, RZ, P2 ;  /* 0x000000ff04047208 */ /* 0x000fe40001000000 */
[----:B------:R-:W-:-:S03]  /*7df0*/  FSETP.NEU.FTZ.AND P2, PT, R100, -INF , PT ;  /* 0xff8000006400780b */ /* 0x000fc60003f5d000 */
[-CC-:B------:R-:W-:Y:S01]  /*7e00*/  FFMA.FTZ R27, R119, R2.reuse, -R4.reuse ;  /* 0x00000002771b7223 */ /* 0x180fe20000010804 */
[----:B------:R-:W-:Y:S01]  /*7e10*/  FSEL R5, R5, RZ, P2 ;  /* 0x000000ff05057208 */ /* 0x000fe20001000000 */
[--C-:B------:R-:W-:Y:S01]  /*7e20*/  FFMA.FTZ R32, R117, R2, -R4.reuse ;  /* 0x0000000275207223 */ /* 0x100fe20000010804 */
[----:B------:R-:W-:Y:S01]  /*7e30*/  ISETP.GE.U32.AND P2, PT, R194, R8, PT ;  /* 0x00000008c200720c */ /* 0x000fe20003f46070 */
[----:B------:R-:W-:Y:S01]  /*7e40*/  IMAD.WIDE.U32 R8, R52, -0x2daee0ad, RZ ;  /* 0xd2511f5334087825 */ /* 0x000fe200078e00ff */
[----:B------:R-:W-:Y:S03]  /*7e50*/  MUFU.EX2 R16, R27 ;  /* 0x0000001b00107308 */ /* 0x000fe60000000800 */
[-C--:B------:R-:W-:Y:S01]  /*7e60*/  FFMA.FTZ R40, R121, R2.reuse, -R4 ;  /* 0x0000000279287223 */ /* 0x080fe20000010804 */
[----:B-1----:R-:W-:Y:S01]  /*7e70*/  SHF.R.U32.HI R7, RZ, 0x10, R8 ;  /* 0x00000010ff077819 */ /* 0x002fe20000011608 */
[----:B------:R-:W-:-:S02]  /*7e80*/  FFMA.FTZ R45, R115, R2, -R4 ;  /* 0x00000002732d7223 */ /* 0x000fc40000010804 */
[-CC-:B------:R-:W-:Y:S02]  /*7e90*/  FFMA.FTZ R97, R113, R2.reuse, -R4.reuse ;  /* 0x0000000271617223 */ /* 0x180fe40000010804 */
[-CC-:B------:R-:W-:Y:S02]  /*7ea0*/  FFMA.FTZ R41, R120, R2.reuse, -R4.reuse ;  /* 0x0000000278297223 */ /* 0x180fe40000010804 */
[-CC-:B------:R-:W-:Y:S01]  /*7eb0*/  FFMA.FTZ R79, R114, R2.reuse, -R4.reuse ;  /* 0x00000002724f7223 */ /* 0x180fe20000010804 */
[----:B------:R-:W-:Y:S01]  /*7ec0*/  @!P2 HADD2 R48, -R61.H0_H0, -RZ.H0_H0 ;  /* 0xa00000ff3d30a230 */ /* 0x000fe20000000900 */
[-CC-:B------:R-:W-:Y:S02]  /*7ed0*/  FFMA.FTZ R98, R105, R2.reuse, -R4.reuse ;  /* 0x0000000269627223 */ /* 0x180fe40000010804 */
[-CC-:B------:R-:W-:Y:S02]  /*7ee0*/  FFMA.FTZ R111, R96, R2.reuse, -R4.reuse ;  /* 0x00000002606f7223 */ /* 0x180fe40000010804 */
[-CC-:B------:R-:W-:Y:S01]  /*7ef0*/  FFMA.FTZ R113, R93, R2.reuse, -R4.reuse ;  /* 0x000000025d717223 */ /* 0x180fe20000010804 */
[----:B------:R-:W-:Y:S01]  /*7f00*/  MUFU.EX2 R79, R79 ;  /* 0x0000004f004f7308 */ /* 0x000fe20000000800 */
[----:B------:R-:W-:-:S02]  /*7f10*/  FFMA.FTZ R115, R88, R2, -R4 ;  /* 0x0000000258737223 */ /* 0x000fc40000010804 */
[-CC-:B------:R-:W-:Y:S02]  /*7f20*/  FFMA.FTZ R117, R85, R2.reuse, -R4.reuse ;  /* 0x0000000255757223 */ /* 0x180fe40000010804 */
[-CC-:B------:R-:W-:Y:S02]  /*7f30*/  FFMA.FTZ R119, R80, R2.reuse, -R4.reuse ;  /* 0x0000000250777223 */ /* 0x180fe40000010804 */
[-CC-:B------:R-:W-:Y:S02]  /*7f40*/  FFMA.FTZ R126, R56, R2.reuse, -R4.reuse ;  /* 0x00000002387e7223 */ /* 0x180fe40000010804 */
[-CC-:B------:R-:W-:Y:S02]  /*7f50*/  FFMA.FTZ R118, R47, R2.reuse, -R4.reuse ;  /* 0x000000022f767223 */ /* 0x180fe40000010804 */
[-C--:B------:R-:W-:Y:S01]  /*7f60*/  FFMA.FTZ R121, R46, R2.reuse, -R4 ;  /* 0x000000022e797223 */ /* 0x080fe20000010804 */
[----:B------:R-:W-:Y:S01]  /*7f70*/  LOP3.LUT R4, R9, R187, R20, 0x96, !PT ;  /* 0x000000bb09047212 */ /* 0x000fe200078e9614 */
[-CC-:B------:R-:W-:Y:S01]  /*7f80*/  FFMA.FTZ R89, R95, R2.reuse, -R5.reuse ;  /* 0x000000025f597223 */ /* 0x180fe20000010805 */
[----:B------:R-:W-:Y:S01]  /*7f90*/  @!P3 HADD2 R46, -R63.H0_H0, -RZ.H0_H0 ;  /* 0xa00000ff3f2eb230 */ /* 0x000fe20000000900 */
[-CC-:B------:R-:W-:Y:S01]  /*7fa0*/  FFMA.FTZ R20, R130, R2.reuse, -R5.reuse ;  /* 0x0000000282147223 */ /* 0x180fe20000010805 */
[----:B------:R-:W-:Y:S01]  /*7fb0*/  LOP3.LUT R9, R8, 0xffff, RZ, 0xc0, !PT ;  /* 0x0000ffff08097812 */ /* 0x000fe200078ec0ff */
[-CC-:B------:R-:W-:Y:S01]  /*7fc0*/  FFMA.FTZ R11, R129, R2.reuse, -R5.reuse ;  /* 0x00000002810b7223 */ /* 0x180fe20000010805 */
[----:B------:R-:W-:Y:S01]  /*7fd0*/  MUFU.EX2 R179, R89 ;  /* 0x0000005900b37308 */ /* 0x000fe20000000800 */
[-CC-:B------:R-:W-:Y:S01]  /*7fe0*/  FFMA.FTZ R21, R132, R2.reuse, -R5.reuse ;  /* 0x0000000284157223 */ /* 0x180fe20000010805 */
[----:B------:R-:W-:Y:S01]  /*7ff0*/  @!P3 PRMT R63, R46, 0x5410, RZ ;  /* 0x000054102e3fb816 */ /* 0x000fe200000000ff */
[----:B------:R-:W-:-:S02]  /*8000*/  FFMA.FTZ R36, R131, R2, -R5 ;  /* 0x0000000283247223 */ /* 0x000fc40000010805 */
[-CC-:B------:R-:W-:Y:S02]  /*8010*/  FFMA.FTZ R42, R125, R2.reuse, -R5.reuse ;  /* 0x000000027d2a7223 */ /* 0x180fe40000010805 */
[-CC-:B------:R-:W-:Y:S02]  /*8020*/  FFMA.FTZ R43, R124, R2.reuse, -R5.reuse ;  /* 0x000000027c2b7223 */ /* 0x180fe40000010805 */
[-CC-:B------:R-:W-:Y:S02]  /*8030*/  FFMA.FTZ R85, R123, R2.reuse, -R5.reuse ;  /* 0x000000027b557223 */ /* 0x180fe40000010805 */
[-CC-:B------:R-:W-:Y:S02]  /*8040*/  FFMA.FTZ R86, R116, R2.reuse, -R5.reuse ;  /* 0x0000000274567223 */ /* 0x180fe40000010805 */
[-CC-:B------:R-:W-:Y:S02]  /*8050*/  FFMA.FTZ R88, R110, R2.reuse, -R5.reuse ;  /* 0x000000026e587223 */ /* 0x180fe40000010805 */
[-CC-:B------:R-:W-:Y:S01]  /*8060*/  FFMA.FTZ R95, R94, R2.reuse, -R5.reuse ;  /* 0x000000025e5f7223 */ /* 0x180fe20000010805 */
[----:B------:R-:W-:Y:S01]  /*8070*/  MUFU.EX2 R178, R86 ;  /* 0x0000005600b27308 */ /* 0x000fe20000000800 */
[----:B------:R-:W-:-:S02]  /*8080*/  FFMA.FTZ R96, R90, R2, -R5 ;  /* 0x000000025a607223 */ /* 0x000fc40000010805 */
[-CC-:B------:R-:W-:Y:S02]  /*8090*/  FFMA.FTZ R106, R84, R2.reuse, -R5.reuse ;  /* 0x00000002546a7223 */ /* 0x180fe40000010805 */
[-CC-:B------:R-:W-:Y:S01]  /*80a0*/  FFMA.FTZ R105, R62, R2.reuse, -R5.reuse ;  /* 0x000000023e697223 */ /* 0x180fe20000010805 */
[----:B------:R-:W-:Y:S01]  /*80b0*/  PRMT R62, R6, 0x7610, R62 ;  /* 0x00007610063e7816 */ /* 0x000fe2000000003e */
[--C-:B------:R-:W-:Y:S01]  /*80c0*/  FFMA.FTZ R114, R58, R2, -R5.reuse ;  /* 0x000000023a727223 */ /* 0x100fe20000010805 */
[----:B--2---:R-:W-:Y:S01]  /*80d0*/  F2FP.PACK_AB R6, R205, R206 ;  /* 0x000000cecd06723e */ /* 0x004fe200000000ff */
[----:B------:R-:W-:Y:S01]  /*80e0*/  FFMA.FTZ R112, R57, R2, -R5 ;  /* 0x0000000239707223 */ /* 0x000fe20000010805 */
[----:B------:R-:W-:Y:S01]  /*80f0*/  LOP3.LUT R2, R8, 0xff, RZ, 0xc0, !PT ;  /* 0x000000ff08027812 */ /* 0x000fe200078ec0ff */
[----:B------:R-:W-:Y:S01]  /*8100*/  @!P0 HADD2 R47, -R62.H0_H0, -RZ.H0_H0 ;  /* 0xa00000ff3e2f8230 */ /* 0x000fe20000000900 */
[----:B------:R-:W-:Y:S01]  /*8110*/  PRMT R60, R6, 0x7632, R60 ;  /* 0x00007632063c7816 */ /* 0x000fe2000000003c */
[----:B------:R-:W-:Y:S01]  /*8120*/  MUFU.EX2 R176, R88 ;  /* 0x0000005800b07308 */ /* 0x000fe20000000800 */
[----:B------:R-:W-:-:S02]  /*8130*/  ISETP.GE.U32.AND P3, PT, R194, R2, PT ;  /* 0x00000002c200720c */ /* 0x000fc40003f66070 */
[C---:B------:R-:W-:Y:S01]  /*8140*/  LOP3.LUT R2, R4.reuse, 0xffff, RZ, 0xc0, !PT ;  /* 0x0000ffff04027812 */ /* 0x040fe200078ec0ff */
[----:B------:R-:W-:Y:S01]  /*8150*/  @!P4 HADD2 R51, -R60.H0_H0, -RZ.H0_H0 ;  /* 0xa00000ff3c33c230 */ /* 0x000fe20000000900 */
[----:B------:R-:W-:Y:S02]  /*8160*/  LOP3.LUT R5, R4, 0xff, RZ, 0xc0, !PT ;  /* 0x000000ff04057812 */ /* 0x000fe400078ec0ff */
[----:B------:R-:W-:Y:S01]  /*8170*/  SHF.R.U32.HI R2, RZ, 0x8, R2 ;  /* 0x00000008ff027819 */ /* 0x000fe20000011602 */
[----:B------:R-:W-:Y:S01]  /*8180*/  MUFU.EX2 R242, R106 ;  /* 0x0000006a00f27308 */ /* 0x000fe20000000800 */
[----:B------:R-:W-:Y:S02]  /*8190*/  PRMT R59, R6, 0x7610, R59 ;  /* 0x00007610063b7816 */ /* 0x000fe4000000003b */
[----:B------:R-:W-:Y:S02]  /*81a0*/  PRMT R199, R62, 0x5410, R61 ;  /* 0x000054103ec77816 */ /* 0x000fe4000000003d */
[----:B------:R-:W-:Y:S01]  /*81b0*/  @!P2 PRMT R61, R48, 0x5410, RZ ;  /* 0x00005410303da816 */ /* 0x000fe200000000ff */
[----:B------:R-:W-:Y:S01]  /*81c0*/  @!P1 HADD2 R53, -R59.H0_H0, -RZ.H0_H0 ;  /* 0xa00000ff3b359230 */ /* 0x000fe20000000900 */
[----:B------:R-:W-:Y:S01]  /*81d0*/  LOP3.LUT R2, R2, 0xffff, RZ, 0xc0, !PT ;  /* 0x0000ffff02027812 */ /* 0x000fe200078ec0ff */
[----:B------:R-:W-:Y:S01]  /*81e0*/  MUFU.EX2 R6, R20 ;  /* 0x0000001400067308 */ /* 0x000fe20000000800 */
[----:B------:R-:W-:-:S02]  /*81f0*/  ISETP.GE.U32.AND P2, PT, R194, R5, PT ;  /* 0x00000005c200720c */ /* 0x000fc40003f46070 */
[----:B------:R-:W-:Y:S02]  /*8200*/  PRMT R197, R59, 0x5410, R60 ;  /* 0x000054103bc57816 */ /* 0x000fe4000000003c */
[----:B------:R-:W-:Y:S02]  /*8210*/  @!P4 PRMT R60, R51, 0x5410, RZ ;  /* 0x00005410333cc816 */ /* 0x000fe400000000ff */
[----:B------:R-:W-:Y:S01]  /*8220*/  ISETP.GE.U32.AND P4, PT, R194, R2, PT ;  /* 0x00000002c200720c */ /* 0x000fe20003f86070 */
[----:B------:R1:W-:Y:S01]  /*8230*/  MUFU.EX2 R243, R105 ;  /* 0x0000006900f37308 */ /* 0x0003e20000000800 */
[----:B------:R-:W-:Y:S02]  /*8240*/  F2FP.PACK_AB R2, R252, R237 ;  /* 0x000000edfc02723e */ /* 0x000fe400000000ff */
[----:B------:R-:W-:Y:S02]  /*8250*/  @!P1 PRMT R59, R53, 0x5410, RZ ;  /* 0x00005410353b9816 */ /* 0x000fe400000000ff */
[----:B------:R-:W-:-:S02]  /*8260*/  PRMT R58, R2, 0x7610, R58 ;  /* 0x00007610023a7816 */ /* 0x000fc4000000003a */
[----:B------:R-:W-:Y:S01]  /*8270*/  PRMT R57, R2, 0x7632, R57 ;  /* 0x0000763202397816 */ /* 0x000fe20000000039 */
[----:B------:R-:W-:Y:S01]  /*8280*/  MUFU.EX2 R240, R114 ;  /* 0x0000007200f07308 */ /* 0x000fe20000000800 */
[----:B------:R-:W-:Y:S01]  /*8290*/  SHF.R.U32.HI R2, RZ, 0x18, R4 ;  /* 0x00000018ff027819 */ /* 0x000fe20000011604 */
[----:B------:R-:W-:Y:S01]  /*82a0*/  @!P2 HADD2 R80, -R58.H0_H0, -RZ.H0_H0 ;  /* 0xa00000ff3a50a230 */ /* 0x000fe20000000900 */
[----:B------:R-:W-:Y:S01]  /*82b0*/  PRMT R196, R58, 0x5410, R57 ;  /* 0x000054103ac47816 */ /* 0x000fe20000000039 */
[----:B------:R-:W-:Y:S01]  /*82c0*/  @!P4 HADD2 R56, -R57.H0_H0, -RZ.H0_H0 ;  /* 0xa00000ff3938c230 */ /* 0x000fe20000000900 */
[----:B------:R-:W-:Y:S02]  /*82d0*/  SHF.R.U32.HI R8, RZ, 0x18, R8 ;  /* 0x00000018ff087819 */ /* 0x000fe40000011608 */
[----:B------:R-:W-:Y:S01]  /*82e0*/  @!P2 PRMT R58, R80, 0x5410, RZ ;  /* 0x00005410503aa816 */ /* 0x000fe200000000ff */
[----:B------:R-:W-:Y:S01]  /*82f0*/  MUFU.EX2 R241, R112 ;  /* 0x0000007000f17308 */ /* 0x000fe20000000800 */
[----:B------:R-:W-:Y:S01]  /*8300*/  ISETP.GE.U32.AND P2, PT, R194, R2, PT ;  /* 0x00000002c200720c */ /* 0x000fe20003f46070 */
[----:B-1----:R-:W-:Y:S01]  /*8310*/  IMAD.MOV.U32 R105, RZ, RZ, R239 ;  /* 0x000000ffff697224 */ /* 0x002fe200078e00ef */
[----:B------:R-:W-:-:S02]  /*8320*/  SHF.R.U32.HI R2, RZ, 0x10, R4 ;  /* 0x00000010ff027819 */ /* 0x000fc40000011604 */
[----:B------:R-:W-:Y:S02]  /*8330*/  F2FP.PACK_AB R4, R249, R219 ;  /* 0x000000dbf904723e */ /* 0x000fe400000000ff */
[----:B------:R-:W-:Y:S01]  /*8340*/  LOP3.LUT R2, R2, 0xff, RZ, 0xc0, !PT ;  /* 0x000000ff02027812 */ /* 0x000fe200078ec0ff */
[----:B------:R-:W-:Y:S01]  /*8350*/  MUFU.EX2 R106, R119 ;  /* 0x00000077006a7308 */ /* 0x000fe20000000800 */
[----:B------:R-:W-:Y:S02]  /*8360*/  @!P4 PRMT R57, R56, 0x5410, RZ ;  /* 0x000054103839c816 */ /* 0x000fe400000000ff */
[----:B------:R-:W-:Y:S02]  /*8370*/  PRMT R56, R4, 0x7632, R56 ;  /* 0x0000763204387816 */ /* 0x000fe40000000038 */
[----:B------:R-:W-:Y:S02]  /*8380*/  ISETP.GE.U32.AND P4, PT, R194, R2, PT ;  /* 0x00000002c200720c */ /* 0x000fe40003f86070 */
[----:B------:R-:W-:Y:S01]  /*8390*/  SHF.R.U32.HI R2, RZ, 0x8, R9 ;  /* 0x00000008ff027819 */ /* 0x000fe20000011609 */
[----:B------:R-:W-:Y:S01]  /*83a0*/  @!P2 HADD2 R81, -R56.H0_H0, -RZ.H0_H0 ;  /* 0xa00000ff3851a230 */ /* 0x000fe20000000900 */
[----:B------:R-:W-:Y:S01]  /*83b0*/  PRMT R55, R4, 0x7610, R55 ;  /* 0x0000761004377816 */ /* 0x000fe20000000037 */
[----:B------:R-:W-:Y:S01]  /*83c0*/  FADD.FTZ R4, R158, R157 ;  /* 0x0000009d9e047221 */ /* 0x000fe20000010000 */
[----:B------:R-:W-:Y:S01]  /*83d0*/  LOP3.LUT R2, R2, 0xffff, RZ, 0xc0, !PT ;  /* 0x0000ffff02027812 */ /* 0x000fe200078ec0ff */
[----:B------:R-:W-:Y:S01]  /*83e0*/  MUFU.EX2 R158, R111 ;  /* 0x0000006f009e7308 */ /* 0x000fe20000000800 */
[----:B------:R-:W-:-:S02]  /*83f0*/  PRMT R157, R55, 0x5410, R56 ;  /* 0x00005410379d7816 */ /* 0x000fc40000000038 */
[----:B------:R-:W-:Y:S01]  /*8400*/  @!P2 PRMT R56, R81, 0x5410, RZ ;  /* 0x000054105138a816 */ /* 0x000fe200000000ff */
[----:B------:R-:W-:Y:S01]  /*8410*/  IMAD.WIDE.U32 R80, R127, -0x2daee0ad, RZ ;  /* 0xd2511f537f507825 */ /* 0x000fe200078e00ff */
[C---:B------:R-:W-:Y:S01]  /*8420*/  ISETP.GE.U32.AND P2, PT, R194.reuse, R2, PT ;  /* 0x00000002c200720c */ /* 0x040fe20003f46070 */
[----:B------:R-:W-:Y:S01]  /*8430*/  @!P4 HADD2 R84, -R55.H0_H0, -RZ.H0_H0 ;  /* 0xa00000ff3754c230 */ /* 0x000fe20000000900 */
[----:B------:R-:W-:Y:S01]  /*8440*/  @!P0 PRMT R62, R47, 0x5410, RZ ;  /* 0x000054102f3e8816 */ /* 0x000fe200000000ff */
[----:B------:R-:W-:Y:S01]  /*8450*/  FADD.FTZ R2, R99, R4 ;  /* 0x0000000463027221 */ /* 0x000fe20000010000 */
[----:B------:R-:W-:Y:S02]  /*8460*/  F2FP.PACK_AB R4, R251, R250 ;  /* 0x000000fafb04723e */ /* 0x000fe400000000ff */
[----:B------:R-:W-:Y:S01]  /*8470*/  ISETP.GE.U32.AND P0, PT, R194, R8, PT ;  /* 0x00000008c200720c */ /* 0x000fe20003f06070 */
[----:B------:R-:W-:Y:S01]  /*8480*/  FADD.FTZ R18, R26, R2 ;  /* 0x000000021a127221 */ /* 0x000fe20000010000 */
[----:B------:R-:W-:-:S02]  /*8490*/  PRMT R54, R4, 0x7610, R54 ;  /* 0x0000761004367816 */ /* 0x000fc40000000036 */
[----:B------:R-:W-:Y:S01]  /*84a0*/  PRMT R53, R4, 0x7632, R53 ;  /* 0x0000763204357816 */ /* 0x000fe20000000035 */
[----:B------:R-:W-:Y:S01]  /*84b0*/  FADD.FTZ R18, R172, R18 ;  /* 0x00000012ac127221 */ /* 0x000fe20000010000 */
[----:B------:R-:W1:Y:S01]  /*84c0*/  MUFU.EX2 R4, R11 ;  /* 0x0000000b00047308 */ /* 0x000e620000000800 */
[----:B------:R-:W-:Y:S01]  /*84d0*/  LOP3.LUT R5, R7, 0xff, RZ, 0xc0, !PT ;  /* 0x000000ff07057812 */ /* 0x000fe200078ec0ff */
[----:B------:R-:W-:Y:S01]  /*84e0*/  @!P3 HADD2 R87, -R54.H0_H0, -RZ.H0_H0 ;  /* 0xa00000ff3657b230 */ /* 0x000fe20000000900 */
[----:B------:R-:W-:Y:S01]  /*84f0*/  LOP3.LUT R8, R81, R153, R226, 0x96, !PT ;  /* 0x0000009951087212 */ /* 0x000fe200078e96e2 */
[----:B------:R-:W-:Y:S01]  /*8500*/  @!P2 HADD2 R91, -R53.H0_H0, -RZ.H0_H0 ;  /* 0xa00000ff355ba230 */ /* 0x000fe20000000900 */
[----:B------:R-:W-:Y:S01]  /*8510*/  ISETP.GE.U32.AND P1, PT, R194, R5, PT ;  /* 0x00000005c200720c */ /* 0x000fe20003f26070 */
[----:B------:R-:W-:Y:S01]  /*8520*/  FADD.FTZ R5, R160, R159 ;  /* 0x0000009fa0057221 */ /* 0x000fe20000010000 */
[----:B------:R-:W-:Y:S01]  /*8530*/  F2FP.PACK_AB R2, R247, R248 ;  /* 0x000000f8f702723e */ /* 0x000fe200000000ff */
[----:B------:R-:W-:Y:S01]  /*8540*/  IMAD.WIDE.U32 R8, R8, -0x326172a9, RZ ;  /* 0xcd9e8d5708087825 */ /* 0x000fe200078e00ff */
[----:B------:R-:W-:Y:S01]  /*8550*/  @!P4 PRMT R55, R84, 0x5410, RZ ;  /* 0x000054105437c816 */ /* 0x000fe200000000ff */
[----:B------:R-:W-:Y:S01]  /*8560*/  MUFU.EX2 R159, R113 ;  /* 0x00000071009f7308 */ /* 0x000fe20000000800 */
[----:B------:R-:W-:Y:S01]  /*8570*/  PRMT R52, R2, 0x7610, R52 ;  /* 0x0000761002347816 */ /* 0x000fe20000000034 */
[----:B------:R-:W-:Y:S01]  /*8580*/  FADD.FTZ R5, R156, R5 ;  /* 0x000000059c057221 */ /* 0x000fe20000010000 */
[----:B------:R-:W-:-:S02]  /*8590*/  PRMT R51, R2, 0x7632, R51 ;  /* 0x0000763202337816 */ /* 0x000fc40000000033 */
[C---:B------:R-:W-:Y:S01]  /*85a0*/  LOP3.LUT R2, R9.reuse, R220, R162, 0x96, !PT ;  /* 0x000000dc09027212 */ /* 0x040fe200078e96a2 */
[----:B-1----:R-:W-:Y:S01]  /*85b0*/  FADD.FTZ R20, R6, R4 ;  /* 0x0000000406147221 */ /* 0x002fe20000010000 */
[----:B------:R-:W-:Y:S01]  /*85c0*/  F2FP.PACK_AB R26, R4, R6 ;  /* 0x00000006041a723e */ /* 0x000fe200000000ff */
[----:B------:R-:W-:Y:S01]  /*85d0*/  IMAD.WIDE.U32 R6, R128, -0x2daee0ad, RZ ;  /* 0xd2511f5380067825 */ /* 0x000fe200078e00ff */
[----:B------:R-:W-:Y:S01]  /*85e0*/  LOP3.LUT R30, R9, R220, R30, 0x96, !PT ;  /* 0x000000dc091e7212 */ /* 0x000fe200078e961e */
[----:B------:R-:W-:Y:S01]  /*85f0*/  @!P0 HADD2 R90, -R51.H0_H0, -RZ.H0_H0 ;  /* 0xa00000ff335a8230 */ /* 0x000fe20000000900 */
[----:B------:R-:W-:Y:S01]  /*8600*/  LOP3.LUT R9, R25, R230, R28, 0x96, !PT ;  /* 0x000000e619097212 */ /* 0x000fe200078e961c */
[----:B------:R-:W-:Y:S01]  /*8610*/  FADD.FTZ R17, R154, R5 ;  /* 0x000000059a117221 */ /* 0x000fe20000010000 */
[----:B------:R-:W-:Y:S01]  /*8620*/  LOP3.LUT R4, R7, R190, R80, 0x96, !PT ;  /* 0x000000be07047212 */ /* 0x000fe200078e9650 */
[----:B------:R-:W-:Y:S01]  /*8630*/  IMAD.WIDE.U32 R38, R2, -0x2daee0ad, RZ ;  /* 0xd2511f5302267825 */ /* 0x000fe200078e00ff */
[----:B------:R-:W-:Y:S01]  /*8640*/  LOP3.LUT R25, R23, R238, R24, 0x96, !PT ;  /* 0x000000ee17197212 */ /* 0x000fe200078e9618 */
[----:B------:R-:W-:Y:S01]  /*8650*/  @!P1 HADD2 R82, -R52.H0_H0, -RZ.H0_H0 ;  /* 0xa00000ff34529230 */ /* 0x000fe20000000900 */
[----:B------:R-:W-:Y:S01]  /*8660*/  PRMT R154, R52, 0x5410, R51 ;  /* 0x00005410349a7816 */ /* 0x000fe20000000033 */
[----:B------:R-:W-:Y:S01]  /*8670*/  IMAD.WIDE.U32 R4, R4, -0x326172a9, RZ ;  /* 0xcd9e8d5704047825 */ /* 0x000fe200078e00ff */
[----:B------:R-:W-:Y:S01]  /*8680*/  LOP3.LUT R6, R39, R222, R6, 0x96, !PT ;  /* 0x000000de27067212 */ /* 0x000fe200078e9606 */
[----:B------:R-:W-:Y:S01]  /*8690*/  MUFU.EX2 R160, R95 ;  /* 0x0000005f00a07308 */ /* 0x000fe20000000800 */
[----:B------:R-:W-:Y:S01]  /*86a0*/  @!P0 PRMT R51, R90, 0x5410, RZ ;  /* 0x000054105a338816 */ /* 0x000fe200000000ff */
[----:B------:R-:W-:Y:S01]  /*86b0*/  IMAD.WIDE.U32 R14, R9, -0x2daee0ad, RZ ;  /* 0xd2511f53090e7825 */ /* 0x000fe200078e00ff */
[----:B------:R-:W-:-:S02]  /*86c0*/  LOP3.LUT R10, R5, R223, R8, 0x96, !PT ;  /* 0x000000df050a7212 */ /* 0x000fc400078e9608 */
[----:B------:R-:W-:Y:S01]  /*86d0*/  @!P1 PRMT R52, R82, 0x5410, RZ ;  /* 0x0000541052349816 */ /* 0x000fe200000000ff */
[----:B------:R-:W-:Y:S01]  /*86e0*/  IMAD.WIDE.U32 R6, R6, -0x326172a9, RZ ;  /* 0xcd9e8d5706067825 */ /* 0x000fe200078e00ff */
[----:B------:R-:W-:Y:S01]  /*86f0*/  PRMT R156, R54, 0x5410, R53 ;  /* 0x00005410369c7816 */ /* 0x000fe20000000035 */
[----:B------:R-:W-:Y:S01]  /*8700*/  MUFU.EX2 R90, R43 ;  /* 0x0000002b005a7308 */ /* 0x000fe20000000800 */
[----:B------:R-:W-:Y:S01]  /*8710*/  @!P3 PRMT R54, R87, 0x5410, RZ ;  /* 0x000054105736b816 */ /* 0x000fe200000000ff */
[----:B------:R-:W-:Y:S01]  /*8720*/  IMAD.WIDE.U32 R10, R10, -0x2daee0ad, RZ ;  /* 0xd2511f530a0a7825 */ /* 0x000fe200078e00ff */
[----:B------:R-:W-:Y:S02]  /*8730*/  LOP3.LUT R12, R7, R230, R4, 0x96, !PT ;  /* 0x000000e6070c7212 */ /* 0x000fe400078e9604 */
[----:B------:R-:W-:Y:S02]  /*8740*/  @!P2 PRMT R53, R91, 0x5410, RZ ;  /* 0x000054105b35a816 */ /* 0x000fe400000000ff */
[----:B------:R-:W-:Y:S01]  /*8750*/  LOP3.LUT R5, R11, R231, R38, 0x96, !PT ;  /* 0x000000e70b057212 */ /* 0x000fe200078e9626 */
[----:B------:R-:W-:Y:S01]  /*8760*/  IMAD.WIDE.U32 R12, R12, -0x2daee0ad, RZ ;  /* 0xd2511f530c0c7825 */ /* 0x000fe200078e00ff */
[----:B------:R-:W-:Y:S03]  /*8770*/  MUFU.EX2 R87, R85 ;  /* 0x0000005500577308 */ /* 0x000fe60000000800 */
[----:B------:R-:W-:-:S05]  /*8780*/  IMAD.WIDE.U32 R4, R5, -0x326172a9, RZ ;  /* 0xcd9e8d5705047825 */ /* 0x000fca00078e00ff */
[----:B------:R-:W-:Y:S01]  /*8790*/  LOP3.LUT R11, R5, R238, R6, 0x96, !PT ;  /* 0x000000ee050b7212 */ /* 0x000fe200078e9606 */
[----:B------:R-:W-:Y:S01]  /*87a0*/  MUFU.EX2 R162, R96 ;  /* 0x0000006000a27308 */ /* 0x000fe20000000800 */
[----:B------:R-:W-:Y:S02]  /*87b0*/  LOP3.LUT R6, R13, R232, R10, 0x96, !PT ;  /* 0x000000e80d067212 */ /* 0x000fe400078e960a */
[----:B------:R-:W-:-:S03]  /*87c0*/  LOP3.LUT R5, R29, R223, R202, 0x96, !PT ;  /* 0x000000df1d057212 */ /* 0x000fc600078e96ca */
[----:B------:R-:W-:Y:S02]  /*87d0*/  IMAD.WIDE.U32 R6, R6, -0x326172a9, RZ ;  /* 0xcd9e8d5706067825 */ /* 0x000fe400078e00ff */
[----:B------:R1:W-:Y:S03]  /*87e0*/  MUFU.EX2 R13, R21 ;  /* 0x00000015000d7308 */ /* 0x0003e60000000800 */
[----:B------:R-:W-:Y:S01]  /*87f0*/  LOP3.LUT R2, R7, R239, R4, 0x96, !PT ;  /* 0x000000ef07027212 */ /* 0x000fe200078e9604 */
[----:B------:R-:W-:-:S03]  /*8800*/  IMAD R4, R5, -0x2daee0ad, RZ ;  /* 0xd2511f5305047824 */ /* 0x000fc600078e02ff */
[C---:B------:R-:W-:Y:S01]  /*8810*/  LOP3.LUT R5, R2.reuse, 0xff, RZ, 0xc0, !PT ;  /* 0x000000ff02057812 */ /* 0x040fe200078ec0ff */
[----:B------:R-:W2:Y:S01]  /*8820*/  MUFU.EX2 R10, R32 ;  /* 0x00000020000a7308 */ /* 0x000ea20000000800 */
[----:B------:R-:W-:Y:S02]  /*8830*/  LOP3.LUT R4, R15, R232, R4, 0x96, !PT ;  /* 0x000000e80f047212 */ /* 0x000fe400078e9604 */
[----:B------:R-:W-:Y:S02]  /*8840*/  LOP3.LUT R9, R2, 0xffff, RZ, 0xc0, !PT ;  /* 0x0000ffff02097812 */ /* 0x000fe400078ec0ff */
[----:B------:R-:W-:Y:S01]  /*8850*/  ISETP.GE.U32.AND P4, PT, R194, R5, PT ;  /* 0x00000005c200720c */ /* 0x000fe20003f86070 */
[----:B------:R-:W-:Y:S01]  /*8860*/  IMAD.WIDE.U32 R4, R4, -0x326172a9, RZ ;  /* 0xcd9e8d5704047825 */ /* 0x000fe200078e00ff */
[----:B------:R-:W-:Y:S01]  /*8870*/  SHF.R.U32.HI R9, RZ, 0x8, R9 ;  /* 0x00000008ff097819 */ /* 0x000fe20000011609 */
[----:B------:R-:W-:Y:S02]  /*8880*/  MUFU.EX2 R32, R42 ;  /* 0x0000002a00207308 */ /* 0x000fe40000000800 */
[----:B-1----:R-:W-:Y:S01]  /*8890*/  FADD.FTZ R21, R164, R17 ;  /* 0x00000011a4157221 */ /* 0x002fe20000010000 */
[----:B------:R-:W-:-:S02]  /*88a0*/  LOP3.LUT R9, R9, 0xffff, RZ, 0xc0, !PT ;  /* 0x0000ffff09097812 */ /* 0x000fc400078ec0ff */
[----:B------:R-:W-:Y:S02]  /*88b0*/  LOP3.LUT R15, R5, R239, R22, 0x96, !PT ;  /* 0x000000ef050f7212 */ /* 0x000fe400078e9616 */
[----:B------:R-:W-:Y:S01]  /*88c0*/  LOP3.LUT R19, R4, 0xffff, RZ, 0xc0, !PT ;  /* 0x0000ffff04137812 */ /* 0x000fe200078ec0ff */
[----:B--2---:R-:W-:Y:S01]  /*88d0*/  FADD.FTZ R17, R16, R10 ;  /* 0x0000000a10117221 */ /* 0x004fe20000010000 */
[----:B------:R-:W-:Y:S01]  /*88e0*/  LOP3.LUT R24, R4, 0xff, RZ, 0xc0, !PT ;  /* 0x000000ff04187812 */ /* 0x000fe200078ec0ff */
[----:B------:R-:W-:Y:S01]  /*88f0*/  @!P4 HADD2 R92, -R26.H0_H0, -RZ.H0_H0 ;  /* 0xa00000ff1a5cc230 */ /* 0x000fe20000000900 */
[--C-:B------:R-:W-:Y:S02]  /*8900*/  SHF.R.U32.HI R23, RZ, 0x10, R4.reuse ;  /* 0x00000010ff177819 */ /* 0x100fe40000011604 */
[----:B------:R-:W-:Y:S02]  /*8910*/  SHF.R.U32.HI R22, RZ, 0x18, R4 ;  /* 0x00000018ff167819 */ /* 0x000fe40000011604 */
[----:B------:R-:W-:-:S02]  /*8920*/  SHF.R.U32.HI R4, RZ, 0x10, R2 ;  /* 0x00000010ff047819 */ /* 0x000fc40000011602 */
[----:B------:R-:W-:Y:S02]  /*8930*/  SHF.R.U32.HI R2, RZ, 0x18, R2 ;  /* 0x00000018ff027819 */ /* 0x000fe40000011602 */
[C---:B------:R-:W-:Y:S02]  /*8940*/  ISETP.GE.U32.AND P0, PT, R194.reuse, R9, PT ;  /* 0x00000009c200720c */ /* 0x040fe40003f06070 */
[----:B------:R-:W1:Y:S01]  /*8950*/  MUFU.EX2 R9, R36 ;  /* 0x0000002400097308 */ /* 0x000e620000000800 */
[----:B------:R-:W-:Y:S02]  /*8960*/  ISETP.GE.U32.AND P1, PT, R194, R2, PT ;  /* 0x00000002c200720c */ /* 0x000fe40003f26070 */
[----:B------:R-:W-:Y:S02]  /*8970*/  LOP3.LUT R4, R4, 0xff, RZ, 0xc0, !PT ;  /* 0x000000ff04047812 */ /* 0x000fe400078ec0ff */
[----:B------:R-:W-:Y:S02]  /*8980*/  LOP3.LUT R2, R6, 0xff, RZ, 0xc0, !PT ;  /* 0x000000ff06027812 */ /* 0x000fe400078ec0ff */
[----:B------:R-:W-:-:S02]  /*8990*/  ISETP.GE.U32.AND P2, PT, R194, R4, PT ;  /* 0x00000004c200720c */ /* 0x000fc40003f46070 */
[----:B------:R-:W-:Y:S02]  /*89a0*/  ISETP.GE.U32.AND P3, PT, R194, R2, PT ;  /* 0x00000002c200720c */ /* 0x000fe40003f66070 */
[----:B------:R-:W-:Y:S01]  /*89b0*/  LOP3.LUT R2, R6, 0xffff, RZ, 0xc0, !PT ;  /* 0x0000ffff06027812 */ /* 0x000fe200078ec0ff */
[--C-:B------:R-:W-:Y:S01]  /*89c0*/  FADD.FTZ R7, R13, R20.reuse ;  /* 0x000000140d077221 */ /* 0x100fe20000010000 */
[----:B------:R-:W-:Y:S02]  /*89d0*/  PRMT R20, R26, 0x7632, R20 ;  /* 0x000076321a147816 */ /* 0x000fe40000000014 */
[--C-:B------:R-:W-:Y:S01]  /*89e0*/  SHF.R.U32.HI R5, RZ, 0x10, R6.reuse ;  /* 0x00000010ff057819 */ /* 0x100fe20000011606 */
[----:B-1----:R-:W-:Y:S01]  /*89f0*/  FADD.FTZ R27, R9, R7 ;  /* 0x00000007091b7221 */ /* 0x002fe20000010000 */
[----:B------:R-:W-:Y:S01]  /*8a00*/  F2FP.PACK_AB R4, R10, R16 ;  /* 0x000000100a04723e */ /* 0x000fe200000000ff */
[----:B------:R-:W-:Y:S01]  /*8a10*/  @!P0 HADD2 R93, -R20.H0_H0, -RZ.H0_H0 ;  /* 0xa00000ff145d8230 */ /* 0x000fe20000000900 */
[----:B------:R-:W-:Y:S01]  /*8a20*/  SHF.R.U32.HI R6, RZ, 0x18, R6 ;  /* 0x00000018ff067819 */ /* 0x000fe20000011606 */
[----:B------:R-:W-:Y:S01]  /*8a30*/  MUFU.EX2 R10, R41 ;  /* 0x00000029000a7308 */ /* 0x000fe20000000800 */
[----:B------:R-:W-:-:S02]  /*8a40*/  PRMT R104, R26, 0x5410, R20 ;  /* 0x000054101a687816 */ /* 0x000fc40000000014 */
[----:B------:R-:W-:Y:S02]  /*8a50*/  SHF.R.U32.HI R2, RZ, 0x8, R2 ;  /* 0x00000008ff027819 */ /* 0x000fe40000011602 */
[----:B------:R-:W-:Y:S02]  /*8a60*/  @!P4 PRMT R26, R92, 0x5410, RZ ;  /* 0x000054105c1ac816 */ /* 0x000fe400000000ff */
[----:B------:R-:W-:Y:S02]  /*8a70*/  PRMT R37, R4, 0x7610, R37 ;  /* 0x0000761004257816 */ /* 0x000fe40000000025 */
[----:B------:R-:W-:Y:S02]  /*8a80*/  ISETP.GE.U32.AND P4, PT, R194, R6, PT ;  /* 0x00000006c200720c */ /* 0x000fe40003f86070 */
[----:B------:R-:W-:Y:S01]  /*8a90*/  F2FP.PACK_AB R7, R9, R13 ;  /* 0x0000000d0907723e */ /* 0x000fe200000000ff */
[----:B------:R-:W-:Y:S01]  /*8aa0*/  @!P2 HADD2 R94, -R37.H0_H0, -RZ.H0_H0 ;  /* 0xa00000ff255ea230 */ /* 0x000fe20000000900 */
[----:B------:R-:W-:Y:S01]  /*8ab0*/  PRMT R36, R4, 0x7632, R36 ;  /* 0x0000763204247816 */ /* 0x000fe20000000024 */
[----:B------:R-:W1:Y:S01]  /*8ac0*/  MUFU.EX2 R13, R40 ;  /* 0x00000028000d7308 */ /* 0x000e620000000800 */
[----:B------:R-:W-:Y:S01]  /*8ad0*/  LOP3.LUT R6, R5, 0xff, RZ, 0xc0, !PT ;  /* 0x000000ff05067812 */ /* 0x000fe200078ec0ff */
[----:B------:R-:W-:Y:S01]  /*8ae0*/  IMAD.WIDE.U32 R4, R11, -0x2daee0ad, RZ ;  /* 0xd2511f530b047825 */ /* 0x000fe200078e00ff */
[----:B------:R-:W-:Y:S01]  /*8af0*/  LOP3.LUT R2, R2, 0xffff, RZ, 0xc0, !PT ;  /* 0x0000ffff02027812 */ /* 0x000fe200078ec0ff */
[----:B------:R-:W-:Y:S01]  /*8b00*/  @!P1 HADD2 R110, -R36.H0_H0, -RZ.H0_H0 ;  /* 0xa00000ff246e9230 */ /* 0x000fe20000000900 */
[----:B------:R-:W-:-:S02]  /*8b10*/  @!P0 PRMT R20, R93, 0x5410, RZ ;  /* 0x000054105d148816 */ /* 0x000fc400000000ff */
[----:B------:R-:W-:Y:S02]  /*8b20*/  ISETP.GE.U32.AND P0, PT, R194, R2, PT ;  /* 0x00000002c200720c */ /* 0x000fe40003f06070 */
[----:B------:R-:W-:Y:S02]  /*8b30*/  LOP3.LUT R2, R5, R187, R12, 0x96, !PT ;  /* 0x000000bb05027212 */ /* 0x000fe400078e960c */
[----:B------:R-:W-:Y:S02]  /*8b40*/  PRMT R99, R37, 0x5410, R36 ;  /* 0x0000541025637816 */ /* 0x000fe40000000024 */
[----:B------:R-:W-:Y:S02]  /*8b50*/  @!P2 PRMT R37, R94, 0x5410, RZ ;  /* 0x000054105e25a816 */ /* 0x000fe400000000ff */
[----:B------:R-:W-:Y:S02]  /*8b60*/  ISETP.GE.U32.AND P2, PT, R194, R6, PT ;  /* 0x00000006c200720c */ /* 0x000fe40003f46070 */
[----:B------:R-:W-:-:S02]  /*8b70*/  SHF.R.U32.HI R6, RZ, 0x10, R2 ;  /* 0x00000010ff067819 */ /* 0x000fc40000011602 */
[C---:B------:R-:W-:Y:S02]  /*8b80*/  PRMT R48, R7.reuse, 0x7610, R48 ;  /* 0x0000761007307816 */ /* 0x040fe40000000030 */
[----:B------:R-:W-:Y:S02]  /*8b90*/  LOP3.LUT R6, R6, 0xff, RZ, 0xc0, !PT ;  /* 0x000000ff06067812 */ /* 0x000fe400078ec0ff */
[----:B------:R-:W-:Y:S01]  /*8ba0*/  PRMT R47, R7, 0x7632, R47 ;  /* 0x00007632072f7816 */ /* 0x000fe2000000002f */
[----:B------:R-:W-:Y:S01]  /*8bb0*/  @!P3 HADD2 R116, -R48.H0_H0, -RZ.H0_H0 ;  /* 0xa00000ff3074b230 */ /* 0x000fe20000000900 */
[----:B------:R-:W-:Y:S01]  /*8bc0*/  @!P1 PRMT R36, R110, 0x5410, RZ ;  /* 0x000054106e249816 */ /* 0x000fe200000000ff */
[----:B-1----:R-:W-:Y:S01]  /*8bd0*/  FADD.FTZ R7, R13, R17 ;  /* 0x000000110d077221 */ /* 0x002fe20000010000 */
[----:B------:R-:W-:Y:S01]  /*8be0*/  ISETP.GE.U32.AND P1, PT, R194, R6, PT ;  /* 0x00000006c200720c */ /* 0x000fe20003f26070 */
[----:B------:R-:W-:Y:S01]  /*8bf0*/  @!P0 HADD2 R120, -R47.H0_H0, -RZ.H0_H0 ;  /* 0xa00000ff2f788230 */ /* 0x000fe20000000900 */
[----:B------:R-:W-:Y:S01]  /*8c00*/  LOP3.LUT R6, R2, 0xff, RZ, 0xc0, !PT ;  /* 0x000000ff02067812 */ /* 0x000fe200078ec0ff */
[----:B------:R-:W-:Y:S01]  /*8c10*/  FADD.FTZ R9, R10, R7 ;  /* 0x000000070a097221 */ /* 0x000fe20000010000 */
[----:B------:R-:W-:-:S02]  /*8c20*/  PRMT R94, R48, 0x5410, R47 ;  /* 0x00005410305e7816 */ /* 0x000fc4000000002f */
[----:B------:R-:W-:Y:S01]  /*8c30*/  F2FP.PACK_AB R7, R10, R13 ;  /* 0x0000000d0a07723e */ /* 0x000fe200000000ff */
[----:B------:R-:W-:Y:S01]  /*8c40*/  IMAD.WIDE.U32 R10, R30, -0x2daee0ad, RZ ;  /* 0xd2511f531e0a7825 */ /* 0x000fe200078e00ff */
[----:B------:R-:W-:Y:S01]  /*8c50*/  @!P3 PRMT R48, R116, 0x5410, RZ ;  /* 0x000054107430b816 */ /* 0x000fe200000000ff */
[----:B------:R-:W1:Y:S01]  /*8c60*/  MUFU.EX2 R13, R45 ;  /* 0x0000002d000d7308 */ /* 0x000e620000000800 */
[----:B------:R-:W-:Y:S02]  /*8c70*/  ISETP.GE.U32.AND P3, PT, R194, R6, PT ;  /* 0x00000006c200720c */ /* 0x000fe40003f66070 */
[----:B------:R-:W-:Y:S02]  /*8c80*/  SHF.R.U32.HI R6, RZ, 0x18, R2 ;  /* 0x00000018ff067819 */ /* 0x000fe40000011602 */
[----:B------:R-:W-:Y:S02]  /*8c90*/  LOP3.LUT R2, R2, 0xffff, RZ, 0xc0, !PT ;  /* 0x0000ffff02027812 */ /* 0x000fe400078ec0ff */
[----:B------:R-:W-:Y:S01]  /*8ca0*/  PRMT R46, R7, 0x7610, R46 ;  /* 0x00007610072e7816 */ /* 0x000fe2000000002e */
[----:B------:R-:W-:Y:S01]  /*8cb0*/  MUFU.EX2 R30, R98 ;  /* 0x00000062001e7308 */ /* 0x000fe20000000800 */
[----:B------:R-:W-:-:S02]  /*8cc0*/  SHF.R.U32.HI R2, RZ, 0x8, R2 ;  /* 0x00000008ff027819 */ /* 0x000fc40000011602 */
[----:B------:R-:W-:Y:S01]  /*8cd0*/  @!P0 PRMT R47, R120, 0x5410, RZ ;  /* 0x00005410782f8816 */ /* 0x000fe200000000ff */
[----:B------:R-:W-:Y:S01]  /*8ce0*/  @!P2 HADD2 R122, -R46.H0_H0, -RZ.H0_H0 ;  /* 0xa00000ff2e7aa230 */ /* 0x000fe20000000900 */
[----:B------:R-:W-:Y:S02]  /*8cf0*/  PRMT R44, R7, 0x7632, R44 ;  /* 0x00007632072c7816 */ /* 0x000fe4000000002c */
[----:B------:R-:W-:Y:S01]  /*8d00*/  ISETP.GE.U32.AND P0, PT, R194, R6, PT ;  /* 0x00000006c200720c */ /* 0x000fe20003f06070 */
[----:B------:R-:W-:Y:S01]  /*8d10*/  IMAD.WIDE.U32 R6, R152, -0x2daee0ad, RZ ;  /* 0xd2511f5398067825 */ /* 0x000fe200078e00ff */
[----:B------:R-:W-:Y:S01]  /*8d20*/  LOP3.LUT R2, R2, 0xffff, RZ, 0xc0, !PT ;  /* 0x0000ffff02027812 */ /* 0x000fe200078ec0ff */
[----:B------:R-:W-:Y:S01]  /*8d30*/  @!P4 HADD2 R123, -R44.H0_H0, -RZ.H0_H0 ;  /* 0xa00000ff2c7bc230 */ /* 0x000fe20000000900 */
[----:B------:R-:W-:Y:S01]  /*8d40*/  PRMT R91, R46, 0x5410, R44 ;  /* 0x000054102e5b7816 */ /* 0x000fe2000000002c */
[----:B-1----:R-:W-:Y:S01]  /*8d50*/  FADD.FTZ R17, R13, R9 ;  /* 0x000000090d117221 */ /* 0x002fe20000010000 */
[----:B------:R-:W-:-:S02]  /*8d60*/  @!P2 PRMT R46, R122, 0x5410, RZ ;  /* 0x000054107a2ea816 */ /* 0x000fc400000000ff */
[----:B------:R-:W-:Y:S02]  /*8d70*/  ISETP.GE.U32.AND P2, PT, R194, R2, PT ;  /* 0x00000002c200720c */ /* 0x000fe40003f46070 */
[----:B------:R-:W-:Y:S02]  /*8d80*/  F2FP.PACK_AB R2, R90, R32 ;  /* 0x000000205a02723e */ /* 0x000fe400000000ff */
[----:B------:R-:W-:Y:S02]  /*8d90*/  LOP3.LUT R7, R7, R190, R80, 0x96, !PT ;  /* 0x000000be07077212 */ /* 0x000fe400078e9650 */
[----:B------:R-:W-:Y:S02]  /*8da0*/  LOP3.LUT R12, R11, R222, R6, 0x96, !PT ;  /* 0x000000de0b0c7212 */ /* 0x000fe400078e9606 */
[C---:B------:R-:W-:Y:S01]  /*8db0*/  PRMT R43, R2.reuse, 0x7610, R43 ;  /* 0x00007610022b7816 */ /* 0x040fe2000000002b */
[----:B------:R-:W-:Y:S01]  /*8dc0*/  IMAD.WIDE.U32 R6, R7, -0x326172a9, RZ ;  /* 0xcd9e8d5707067825 */ /* 0x000fe200078e00ff */
[----:B------:R-:W-:-:S02]  /*8dd0*/  PRMT R42, R2, 0x7632, R42 ;  /* 0x00007632022a7816 */ /* 0x000fc4000000002a */
[----:B------:R-:W-:Y:S01]  /*8de0*/  F2FP.PACK_AB R2, R79, R13 ;  /* 0x0000000d4f02723e */ /* 0x000fe200000000ff */
[----:B------:R-:W-:Y:S01]  /*8df0*/  IMAD.WIDE.U32 R12, R12, -0x326172a9, RZ ;  /* 0xcd9e8d570c0c7825 */ /* 0x000fe200078e00ff */
[----:B------:R-:W-:Y:S01]  /*8e00*/  LOP3.LUT R7, R7, R223, R8, 0x96, !PT ;  /* 0x000000df07077212 */ /* 0x000fe200078e9608 */
[----:B------:R-:W-:Y:S01]  /*8e10*/  @!P2 HADD2 R129, -R42.H0_H0, -RZ.H0_H0 ;  /* 0xa00000ff2a81a230 */ /* 0x000fe20000000900 */
[C---:B------:R-:W-:Y:S01]  /*8e20*/  PRMT R41, R2.reuse, 0x7610, R41 ;  /* 0x0000761002297816 */ /* 0x040fe20000000029 */
[----:B------:R-:W-:Y:S01]  /*8e30*/  @!P3 HADD2 R125, -R43.H0_H0, -RZ.H0_H0 ;  /* 0xa00000ff2b7db230 */ /* 0x000fe20000000900 */
[----:B------:R-:W-:Y:S01]  /*8e40*/  LOP3.LUT R8, R13, R230, R6, 0x96, !PT ;  /* 0x000000e60d087212 */ /* 0x000fe200078e9606 */
[----:B------:R-:W-:Y:S01]  /*8e50*/  IMAD.WIDE.U32 R6, R7, -0x2daee0ad, RZ ;  /* 0xd2511f5307067825 */ /* 0x000fe200078e00ff */
[----:B------:R-:W-:Y:S01]  /*8e60*/  PRMT R40, R2, 0x7632, R40 ;  /* 0x0000763202287816 */ /* 0x000fe20000000028 */
[----:B------:R-:W-:Y:S01]  /*8e70*/  @!P1 HADD2 R131, -R41.H0_H0, -RZ.H0_H0 ;  /* 0xa00000ff29839230 */ /* 0x000fe20000000900 */
[----:B------:R-:W-:Y:S01]  /*8e80*/  LOP3.LUT R2, R4, 0xff, RZ, 0xc0, !PT ;  /* 0x000000ff04027812 */ /* 0x000fe200078ec0ff */
[----:B------:R-:W-:Y:S01]  /*8e90*/  IMAD.WIDE.U32 R8, R8, -0x2daee0ad, RZ ;  /* 0xd2511f5308087825 */ /* 0x000fe200078e00ff */
[----:B------:R-:W-:Y:S01]  /*8ea0*/  LOP3.LUT R7, R7, R231, R10, 0x96, !PT ;  /* 0x000000e707077212 */ /* 0x000fe200078e960a */
[----:B------:R-:W-:Y:S01]  /*8eb0*/  @!P0 HADD2 R130, -R40.H0_H0, -RZ.H0_H0 ;  /* 0xa00000ff28828230 */ /* 0x000fe20000000900 */
[----:B------:R-:W-:-:S02]  /*8ec0*/  PRMT R124, R43, 0x5410, R42 ;  /* 0x000054102b7c7816 */ /* 0x000fc4000000002a */
[----:B------:R-:W-:Y:S01]  /*8ed0*/  LOP3.LUT R9, R9, R232, R6, 0x96, !PT ;  /* 0x000000e809097212 */ /* 0x000fe200078e9606 */
[----:B------:R-:W-:Y:S01]  /*8ee0*/  IMAD.WIDE.U32 R6, R7, -0x326172a9, RZ ;  /* 0xcd9e8d5707067825 */ /* 0x000fe200078e00ff */
[----:B------:R-:W-:Y:S02]  /*8ef0*/  @!P2 PRMT R42, R129, 0x5410, RZ ;  /* 0x00005410812aa816 */ /* 0x000fe400000000ff */
[----:B------:R-:W-:Y:S02]  /*8f00*/  ISETP.GE.U32.AND P2, PT, R194, R2, PT ;  /* 0x00000002c200720c */ /* 0x000fe40003f46070 */
[--C-:B------:R-:W-:Y:S02]  /*8f10*/  SHF.R.U32.HI R2, RZ, 0x18, R4.reuse ;  /* 0x00000018ff027819 */ /* 0x100fe40000011604 */
[----:B------:R-:W-:Y:S02]  /*8f20*/  LOP3.LUT R10, R4, 0xffff, RZ, 0xc0, !PT ;  /* 0x0000ffff040a7812 */ /* 0x000fe400078ec0ff */
[----:B------:R-:W-:Y:S01]  /*8f30*/  SHF.R.U32.HI R11, RZ, 0x10, R4 ;  /* 0x00000010ff0b7819 */ /* 0x000fe20000011604 */
[----:B------:R-:W-:Y:S01]  /*8f40*/  IMAD.WIDE.U32 R4, R9, -0x326172a9, RZ ;  /* 0xcd9e8d5709047825 */ /* 0x000fe200078e00ff */
[----:B------:R-:W-:-:S02]  /*8f50*/  PRMT R110, R41, 0x5410, R40 ;  /* 0x00005410296e7816 */ /* 0x000fc40000000028 */
[----:B------:R-:W-:Y:S02]  /*8f60*/  @!P1 PRMT R41, R131, 0x5410, RZ ;  /* 0x0000541083299816 */ /* 0x000fe400000000ff */
[----:B------:R-:W-:Y:S02]  /*8f70*/  ISETP.GE.U32.AND P1, PT, R194, R2, PT ;  /* 0x00000002c200720c */ /* 0x000fe40003f26070 */
[----:B------:R-:W-:Y:S02]  /*8f80*/  LOP3.LUT R12, R7, R238, R12, 0x96, !PT ;  /* 0x000000ee070c7212 */ /* 0x000fe400078e960c */
[----:B------:R-:W-:Y:S02]  /*8f90*/  LOP3.LUT R6, R5, R239, R6, 0x96, !PT ;  /* 0x000000ef05067212 */ /* 0x000fe400078e9606 */
[C---:B------:R-:W-:Y:S01]  /*8fa0*/  LOP3.LUT R7, R4.reuse, 0xff, RZ, 0xc0, !PT ;  /* 0x000000ff04077812 */ /* 0x040fe200078ec0ff */
[----:B------:R-:W-:Y:S01]  /*8fb0*/  MUFU.EX2 R239, R121 ;  /* 0x0000007900ef7308 */ /* 0x000fe20000000800 */
[----:B------:R-:W-:-:S02]  /*8fc0*/  LOP3.LUT R16, R4, 0xffff, RZ, 0xc0, !PT ;  /* 0x0000ffff04107812 */ /* 0x000fc400078ec0ff */
[--C-:B------:R-:W-:Y:S02]  /*8fd0*/  SHF.R.U32.HI R13, RZ, 0x10, R4.reuse ;  /* 0x00000010ff0d7819 */ /* 0x100fe40000011604 */
[----:B------:R-:W-:Y:S01]  /*8fe0*/  SHF.R.U32.HI R2, RZ, 0x18, R4 ;  /* 0x00000018ff027819 */ /* 0x000fe20000011604 */
[----:B------:R-:W-:Y:S01]  /*8ff0*/  IMAD.WIDE.U32 R4, R25, -0x2daee0ad, RZ ;  /* 0xd2511f5319047825 */ /* 0x000fe200078e00ff */
[----:B------:R-:W-:Y:S02]  /*9000*/  @!P4 PRMT R44, R123, 0x5410, RZ ;  /* 0x000054107b2cc816 */ /* 0x000fe400000000ff */
[----:B------:R-:W-:Y:S02]  /*9010*/  ISETP.GE.U32.AND P4, PT, R194, R2, PT ;  /* 0x00000002c200720c */ /* 0x000fe40003f86070 */
[----:B------:R-:W-:Y:S02]  /*9020*/  LOP3.LUT R45, R5, R187, R14, 0x96, !PT ;  /* 0x000000bb052d7212 */ /* 0x000fe400078e960e */
[C---:B------:R-:W-:Y:S01]  /*9030*/  LOP3.LUT R81, R4.reuse, 0xffff, RZ, 0xc0, !PT ;  /* 0x0000ffff04517812 */ /* 0x040fe200078ec0ff */
[----:B------:R-:W1:Y:S01]  /*9040*/  MUFU.EX2 R14, R97 ;  /* 0x00000061000e7308 */ /* 0x000e620000000800 */
[----:B------:R-:W-:-:S02]  /*9050*/  LOP3.LUT R84, R4, 0xff, RZ, 0xc0, !PT ;  /* 0x000000ff04547812 */ /* 0x000fc400078ec0ff */
[--C-:B------:R-:W-:Y:S02]  /*9060*/  SHF.R.U32.HI R82, RZ, 0x10, R4.reuse ;  /* 0x00000010ff527819 */ /* 0x100fe40000011604 */
[----:B------:R-:W-:Y:S01]  /*9070*/  SHF.R.U32.HI R83, RZ, 0x18, R4 ;  /* 0x00000018ff537819 */ /* 0x000fe20000011604 */
[----:B------:R-:W-:Y:S01]  /*9080*/  IMAD.WIDE.U32 R4, R12, -0x2daee0ad, RZ ;  /* 0xd2511f530c047825 */ /* 0x000fe200078e00ff */
[----:B------:R-:W-:Y:S02]  /*9090*/  @!P3 PRMT R43, R125, 0x5410, RZ ;  /* 0x000054107d2bb816 */ /* 0x000fe400000000ff */
[----:B------:R-:W-:Y:S02]  /*90a0*/  @!P0 PRMT R40, R130, 0x5410, RZ ;  /* 0x0000541082288816 */ /* 0x000fe400000000ff */
        /* <DEDUP_REMOVED lines=8> */
[----:B------:R-:W-:-:S02]  /*9130*/  LOP3.LUT R4, R23, 0xff, RZ, 0xc0, !PT ;  /* 0x000000ff17047812 */ /* 0x000fc400078ec0ff */
[----:B------:R-:W-:Y:S01]  /*9140*/  SHF.R.U32.HI R5, RZ, 0x8, R10 ;  /* 0x00000008ff057819 */ /* 0x000fe2000001160a */
[----:B------:R-:W-:Y:S01]  /*9150*/  FADD.FTZ R10, R175, R21 ;  /* 0x00000015af0a7221 */ /* 0x000fe20000010000 */
[----:B------:R-:W-:Y:S02]  /*9160*/  F2FP.PACK_AB R23, R178, R87 ;  /* 0x00000057b217723e */ /* 0x000fe400000000ff */
[--C-:B------:R-:W-:Y:S02]  /*9170*/  PRMT R85, R4, 0x5410, R22.reuse ;  /* 0x0000541004557816 */ /* 0x100fe40000000016 */
[----:B------:R-:W-:Y:S01]  /*9180*/  LOP3.LUT R4, R5, 0xffff, RZ, 0xc0, !PT ;  /* 0x0000ffff05047812 */ /* 0x000fe200078ec0ff */
[----:B------:R-:W-:Y:S01]  /*9190*/  @!P2 HADD2 R133, -R23.H0_H0, -RZ.H0_H0 ;  /* 0xa00000ff1785a230 */ /* 0x000fe20000000900 */
[----:B------:R-:W-:Y:S02]  /*91a0*/  PRMT R22, R23, 0x7632, R22 ;  /* 0x0000763217167816 */ /* 0x000fe40000000016 */
[----:B------:R-:W-:-:S02]  /*91b0*/  ISETP.GE.U32.AND P3, PT, R194, R4, PT ;  /* 0x00000004c200720c */ /* 0x000fc40003f66070 */
[----:B------:R-:W-:Y:S01]  /*91c0*/  LOP3.LUT R4, R11, 0xff, RZ, 0xc0, !PT ;  /* 0x000000ff0b047812 */ /* 0x000fe200078ec0ff */
[----:B------:R-:W-:Y:S01]  /*91d0*/  FADD.FTZ R11, R174, R18 ;  /* 0x00000012ae0b7221 */ /* 0x000fe20000010000 */
[----:B------:R-:W-:Y:S02]  /*91e0*/  PRMT R93, R23, 0x5410, R22 ;  /* 0x00005410175d7816 */ /* 0x000fe40000000016 */
[----:B------:R-:W-:Y:S02]  /*91f0*/  @!P2 PRMT R23, R133, 0x5410, RZ ;  /* 0x000054108517a816 */ /* 0x000fe400000000ff */
[----:B------:R-:W-:Y:S02]  /*9200*/  ISETP.GE.U32.AND P2, PT, R194, R4, PT ;  /* 0x00000004c200720c */ /* 0x000fe40003f46070 */
[----:B------:R-:W-:Y:S02]  /*9210*/  LOP3.LUT R4, R6, 0xffff, RZ, 0xc0, !PT ;  /* 0x0000ffff06047812 */ /* 0x000fe400078ec0ff */
[----:B-1----:R-:W-:Y:S01]  /*9220*/  F2FP.PACK_AB R25, R30, R14 ;  /* 0x0000000e1e19723e */ /* 0x002fe200000000ff */
        /* <DEDUP_REMOVED lines=18> */
[C---:B------:R-:W-:Y:S02]  /*9350*/  PRMT R17, R21.reuse, 0x7632, R17 ;  /* 0x0000763215117816 */ /* 0x040fe40000000011 */
[----:B------:R-:W-:Y:S02]  /*9360*/  LOP3.LUT R4, R4, 0xff, RZ, 0xc0, !PT ;  /* 0x000000ff04047812 */ /* 0x000fe400078ec0ff */
[----:B------:R-:W-:Y:S01]  /*9370*/  PRMT R152, R21, 0x5410, R17 ;  /* 0x0000541015987816 */ /* 0x000fe20000000011 */
[----:B------:R-:W-:Y:S01]  /*9380*/  @!P2 HADD2 R136, -R17.H0_H0, -RZ.H0_H0 ;  /* 0xa00000ff1188a230 */ /* 0x000fe20000000900 */
[----:B------:R-:W-:Y:S02]  /*9390*/  @!P3 PRMT R21, R137, 0x5410, RZ ;  /* 0x000054108915b816 */ /* 0x000fe400000000ff */
[----:B------:R-:W-:Y:S02]  /*93a0*/  ISETP.GE.U32.AND P3, PT, R194, R4, PT ;  /* 0x00000004c200720c */ /* 0x000fe40003f66070 */
[----:B------:R-:W-:-:S02]  /*93b0*/  F2FP.PACK_AB R19, R159, R158 ;  /* 0x0000009e9f13723e */ /* 0x000fc400000000ff */
[----:B------:R-:W-:Y:S02]  /*93c0*/  LOP3.LUT R4, R13, 0xff, RZ, 0xc0, !PT ;  /* 0x000000ff0d047812 */ /* 0x000fe400078ec0ff */
[C---:B------:R-:W-:Y:S02]  /*93d0*/  PRMT R18, R19.reuse, 0x7632, R18 ;  /* 0x0000763213127816 */ /* 0x040fe40000000012 */
[----:B------:R-:W-:Y:S02]  /*93e0*/  @!P2 PRMT R17, R136, 0x5410, RZ ;  /* 0x000054108811a816 */ /* 0x000fe400000000ff */
[----:B------:R-:W-:Y:S01]  /*93f0*/  ISETP.GE.U32.AND P2, PT, R194, R4, PT ;  /* 0x00000004c200720c */ /* 0x000fe20003f46070 */
[----:B------:R-:W-:Y:S01]  /*9400*/  @!P1 HADD2 R138, -R18.H0_H0, -RZ.H0_H0 ;  /* 0xa00000ff128a9230 */ /* 0x000fe20000000900 */
[----:B------:R-:W-:Y:S01]  /*9410*/  SHF.R.U32.HI R4, RZ, 0x8, R16 ;  /* 0x00000008ff047819 */ /* 0x000fe20000011610 */
[----:B------:R-:W-:Y:S01]  /*9420*/  @!P3 HADD2 R139, -R19.H0_H0, -RZ.H0_H0 ;  /* 0xa00000ff138bb230 */ /* 0x000fe20000000900 */
[----:B------:R-:W-:-:S02]  /*9430*/  PRMT R137, R19, 0x5410, R18 ;  /* 0x0000541013897816 */ /* 0x000fc40000000012 */
[----:B------:R-:W-:Y:S02]  /*9440*/  LOP3.LUT R4, R4, 0xffff, RZ, 0xc0, !PT ;  /* 0x0000ffff04047812 */ /* 0x000fe400078ec0ff */
[----:B------:R-:W-:Y:S02]  /*9450*/  @!P3 PRMT R19, R139, 0x5410, RZ ;  /* 0x000054108b13b816 */ /* 0x000fe400000000ff */
[----:B------:R-:W-:Y:S01]  /*9460*/  @!P1 PRMT R18, R138, 0x5410, RZ ;  /* 0x000054108a129816 */ /* 0x000fe200000000ff */
[----:B------:R-:W-:Y:S01]  /*9470*/  MUFU.EX2 R139, R117 ;  /* 0x00000075008b7308 */ /* 0x000fe20000000800 */
[C---:B------:R-:W-:Y:S02]  /*9480*/  ISETP.GE.U32.AND P1, PT, R194.reuse, R4, PT ;  /* 0x00000004c200720c */ /* 0x040fe40003f26070 */
[----:B------:R-:W-:Y:S01]  /*9490*/  ISETP.GE.U32.AND P3, PT, R194, R9, PT ;  /* 0x00000009c200720c */ /* 0x000fe20003f66070 */
[----:B------:R-:W-:Y:S01]  /*94a0*/  FADD.FTZ R9, R14, R8 ;  /* 0x000000080e097221 */ /* 0x000fe20000010000 */
[----:B------:R-:W-:Y:S01]  /*94b0*/  ISETP.GE.U32.AND P0, PT, R194, R7, PT ;  /* 0x00000007c200720c */ /* 0x000fe20003f06070 */
[----:B------:R-:W-:Y:S01]  /*94c0*/  FADD.FTZ R7, R32, R27 ;  /* 0x0000001b20077221 */ /* 0x000fe20000010000 */
[----:B------:R-:W-:Y:S01]  /*94d0*/  F2FP.PACK_AB R14, R162, R160 ;  /* 0x000000a0a20e723e */ /* 0x000fe200000000ff */
[----:B------:R-:W1:Y:S01]  /*94e0*/  MUFU.EX2 R138, R115 ;  /* 0x00000073008a7308 */ /* 0x000e620000000800 */
[----:B------:R-:W-:Y:S01]  /*94f0*/  LOP3.LUT R4, R15, 0xffff, RZ, 0xc0, !PT ;  /* 0x0000ffff0f047812 */ /* 0x000fe200078ec0ff */
[----:B------:R-:W-:Y:S01]  /*9500*/  FADD.FTZ R27, R90, R7 ;  /* 0x000000075a1b7221 */ /* 0x000fe20000010000 */
[----:B------:R-:W-:Y:S01]  /*9510*/  SHF.R.U32.HI R5, RZ, 0x10, R15 ;  /* 0x00000010ff057819 */ /* 0x000fe2000001160f */
[----:B------:R-:W-:Y:S01]  /*9520*/  IMAD.SHL.U32 R32, R186, 0x8, RZ ;  /* 0x00000008ba207824 */ /* 0x000fe200078e00ff */
[----:B------:R-:W-:Y:S01]  /*9530*/  PRMT R13, R14, 0x7632, R13 ;  /* 0x000076320e0d7816 */ /* 0x000fe2000000000d */
[----:B------:R-:W-:Y:S01]  /*9540*/  FADD.FTZ R98, R30, R9 ;  /* 0x000000091e627221 */ /* 0x000fe20000010000 */
[----:B------:R-:W-:Y:S01]  /*9550*/  SHF.R.U32.HI R6, RZ, 0x8, R4 ;  /* 0x00000008ff067819 */ /* 0x000fe20000011604 */
[----:B------:R-:W-:Y:S01]  /*9560*/  IMAD.WIDE R32, R32, 0x2, R34 ;  /* 0x0000000220207825 */ /* 0x000fe200078e0222 */
[----:B------:R-:W-:Y:S01]  /*9570*/  SHF.R.U32.HI R7, RZ, 0x18, R15 ;  /* 0x00000018ff077819 */ /* 0x000fe2000001160f */
[----:B------:R-:W-:Y:S01]  /*9580*/  @!P1 HADD2 R141, -R13.H0_H0, -RZ.H0_H0 ;  /* 0xa00000ff0d8d9230 */ /* 0x000fe20000000900 */
[----:B------:R-:W-:Y:S01]  /*9590*/  LOP3.LUT R4, R5, 0xff, RZ, 0xc0, !PT ;  /* 0x000000ff05047812 */ /* 0x000fe200078ec0ff */
[----:B------:R-:W-:Y:S01]  /*95a0*/  @!P0 HADD2 R140, -R14.H0_H0, -RZ.H0_H0 ;  /* 0xa00000ff0e8c8230 */ /* 0x000fe20000000900 */
[----:B------:R-:W-:Y:S01]  /*95b0*/  LOP3.LUT R8, R15, 0xff, RZ, 0xc0, !PT ;  /* 0x000000ff0f087812 */ /* 0x000fe200078ec0ff */
[----:B------:R-:W-:Y:S01]  /*95c0*/  FADD.FTZ R5, R177, R11 ;  /* 0x0000000bb1057221 */ /* 0x000fe20000010000 */
[----:B------:R-:W-:Y:S01]  /*95d0*/  PRMT R79, R4, 0x5410, R7 ;  /* 0x00005410044f7816 */ /* 0x000fe20000000007 */
[----:B------:R-:W-:Y:S01]  /*95e0*/  IMAD.MOV.U32 R177, RZ, RZ, R238 ;  /* 0x000000ffffb17224 */ /* 0x000fe200078e00ee */
[----:B-1----:R-:W-:Y:S01]  /*95f0*/  F2FP.PACK_AB R16, R139, R138 ;  /* 0x0000008a8b10723e */ /* 0x002fe200000000ff */
[----:B------:R-:W1:Y:S01]  /*9600*/  MUFU.EX2 R238, R118 ;  /* 0x0000007600ee7308 */ /* 0x000e620000000800 */
[----:B------:R-:W-:Y:S01]  /*9610*/  LOP3.LUT R4, R28, 0xff, RZ, 0xc0, !PT ;  /* 0x000000ff1c047812 */ /* 0x000fe200078ec0ff */
[----:B------:R-:W-:Y:S01]  /*9620*/  FADD.FTZ R95, R180, R5 ;  /* 0x00000005b45f7221 */ /* 0x000fe20000010000 */
[----:B------:R-:W-:Y:S01]  /*9630*/  PRMT R136, R14, 0x5410, R13 ;  /* 0x000054100e887816 */ /* 0x000fe2000000000d */
[----:B------:R-:W-:Y:S01]  /*9640*/  @!P2 HADD2 R142, -R16.H0_H0, -RZ.H0_H0 ;  /* 0xa00000ff108ea230 */ /* 0x000fe20000000900 */
[----:B------:R-:W-:Y:S01]  /*9650*/  @!P1 PRMT R13, R141, 0x5410, RZ ;  /* 0x000054108d0d9816 */ /* 0x000fe200000000ff */
[----:B------:R-:W-:Y:S01]  /*9660*/  IMAD.MOV.U32 R180, RZ, RZ, R222 ;  /* 0x000000ffffb47224 */ /* 0x000fe200078e00de */
[----:B------:R-:W-:Y:S01]  /*9670*/  PRMT R15, R16, 0x7632, R15 ;  /* 0x00007632100f7816 */ /* 0x000fe2000000000f */
[----:B------:R-:W-:Y:S01]  /*9680*/  IMAD.SHL.U32 R30, R186, 0x40, RZ ;  /* 0x00000040ba1e7824 */ /* 0x000fe200078e00ff */
[----:B------:R-:W-:Y:S01]  /*9690*/  ISETP.GE.U32.AND P1, PT, R194, R4, PT ;  /* 0x00000004c200720c */ /* 0x000fe20003f26070 */
[----:B------:R2:W-:Y:S01]  /*96a0*/  ST.E.U16 [R32.64], R31 ;  /* 0x0000001f20007985 */ /* 0x0005e2000c101504 */
[----:B------:R-:W-:Y:S01]  /*96b0*/  LOP3.LUT R4, R2, 0xff, RZ, 0xc0, !PT ;  /* 0x000000ff02047812 */ /* 0x000fe200078ec0ff */
[----:B------:R-:W-:Y:S01]  /*96c0*/  @!P4 HADD2 R143, -R15.H0_H0, -RZ.H0_H0 ;  /* 0xa00000ff0f8fc230 */ /* 0x000fe20000000900 */
[----:B------:R-:W-:Y:S01]  /*96d0*/  PRMT R131, R16, 0x5410, R15 ;  /* 0x0000541010837816 */ /* 0x000fe2000000000f */
[----:B------:R-:W-:Y:S01]  /*96e0*/  ST.E.U16 [R32.64+0x2], R49 ;  /* 0x0000023120007985 */ /* 0x000fe2000c101504 */
[----:B------:R-:W-:Y:S01]  /*96f0*/  @!P2 PRMT R16, R142, 0x5410, RZ ;  /* 0x000054108e10a816 */ /* 0x000fe200000000ff */
[----:B------:R-:W-:Y:S01]  /*9700*/  FADD.FTZ R97, R87, R27 ;  /* 0x0000001b57617221 */ /* 0x000fe20000010000 */
[----:B------:R-:W-:Y:S01]  /*9710*/  ISETP.GE.U32.AND P2, PT, R194, R4, PT ;  /* 0x00000004c200720c */ /* 0x000fe20003f46070 */
[----:B------:R-:W-:Y:S01]  /*9720*/  IMAD R28, R186, 0x48, RZ ;  /* 0x00000048ba1c7824 */ /* 0x000fe200078e02ff */
[----:B------:R-:W-:-:S02]  /*9730*/  LOP3.LUT R4, R2, 0xffff, RZ, 0xc0, !PT ;  /* 0x0000ffff02047812 */ /* 0x000fc400078ec0ff */
[----:B------:R-:W-:Y:S02]  /*9740*/  @!P4 PRMT R15, R143, 0x5410, RZ ;  /* 0x000054108f0fc816 */ /* 0x000fe400000000ff */
[----:B------:R-:W-:Y:S02]  /*9750*/  SHF.R.U32.HI R4, RZ, 0x8, R4 ;  /* 0x00000008ff047819 */ /* 0x000fe40000011604 */
[----:B------:R-:W-:Y:S02]  /*9760*/  @!P0 PRMT R14, R140, 0x5410, RZ ;  /* 0x000054108c0e8816 */ /* 0x000fe400000000ff */
[----:B------:R-:W-:Y:S02]  /*9770*/  LOP3.LUT R4, R4, 0xffff, RZ, 0xc0, !PT ;  /* 0x0000ffff04047812 */ /* 0x000fe400078ec0ff */
[C---:B------:R-:W-:Y:S02]  /*9780*/  ISETP.GE.U32.AND P0, PT, R194.reuse, R12, PT ;  /* 0x0000000cc200720c */ /* 0x040fe40003f06070 */
[----:B------:R-:W-:-:S02]  /*9790*/  ISETP.GE.U32.AND P4, PT, R194, R4, PT ;  /* 0x00000004c200720c */ /* 0x000fc40003f86070 */
[----:B------:R-:W-:Y:S02]  /*97a0*/  F2FP.PACK_AB R12, R243, R242 ;  /* 0x000000f2f30c723e */ /* 0x000fe400000000ff */
[----:B------:R-:W-:Y:S01]  /*97b0*/  SHF.R.U32.HI R4, RZ, 0x8, R29 ;  /* 0x00000008ff047819 */ /* 0x000fe2000001161d */
[----:B------:R-:W-:Y:S01]  /*97c0*/  IMAD.WIDE R28, R28, 0x2, R34 ;  /* 0x000000021c1c7825 */ /* 0x000fe200078e0222 */
[----:B------:R-:W-:Y:S01]  /*97d0*/  PRMT R11, R12, 0x7632, R11 ;  /* 0x000076320c0b7816 */ /* 0x000fe2000000000b */
[----:B------:R-:W-:Y:S01]  /*97e0*/  @!P2 HADD2 R145, -R12.H0_H0, -RZ.H0_H0 ;  /* 0xa00000ff0c91a230 */ /* 0x000fe20000000900 */
[----:B------:R-:W-:Y:S01]  /*97f0*/  LOP3.LUT R4, R4, 0xffff, RZ, 0xc0, !PT ;  /* 0x0000ffff04047812 */ /* 0x000fe200078ec0ff */
[----:B--2---:R-:W-:Y:S01]  /*9800*/  IMAD.WIDE R30, R30, 0x2, R34 ;  /* 0x000000021e1e7825 */ /* 0x004fe200078e0222 */
[----:B------:R-:W-:Y:S02]  /*9810*/  PRMT R130, R12, 0x5410, R11 ;  /* 0x000054100c827816 */ /* 0x000fe4000000000b */
[----:B------:R-:W-:Y:S01]  /*9820*/  @!P2 PRMT R12, R145, 0x5410, RZ ;  /* 0x00005410910ca816 */ /* 0x000fe200000000ff */
[----:B------:R-:W-:Y:S01]  /*9830*/  @!P4 HADD2 R144, -R11.H0_H0, -RZ.H0_H0 ;  /* 0xa00000ff0b90c230 */ /* 0x000fe20000000900 */
[----:B------:R-:W-:Y:S01]  /*9840*/  ISETP.GE.U32.AND P2, PT, R194, R4, PT ;  /* 0x00000004c200720c */ /* 0x000fe20003f46070 */
[----:B------:R2:W-:Y:S01]  /*9850*/  ST.E.U16 [R30.64], R26 ;  /* 0x0000001a1e007985 */ /* 0x0005e2000c101504 */
[----:B------:R-:W-:Y:S01]  /*9860*/  SHF.R.U32.HI R4, RZ, 0x18, R2 ;  /* 0x00000018ff047819 */ /* 0x000fe20000011602 */
[----:B------:R-:W-:Y:S01]  /*9870*/  IMAD.MOV.U32 R145, RZ, RZ, R232 ;  /* 0x000000ffff917224 */ /* 0x000fe200078e00e8 */
[----:B------:R-:W-:Y:S01]  /*9880*/  PRMT R80, R8, 0x5410, R6 ;  /* 0x0000541008507816 */ /* 0x000fe20000000006 */
[----:B------:R-:W-:Y:S01]  /*9890*/  FADD.FTZ R6, R181, R10 ;  /* 0x0000000ab5067221 */ /* 0x000fe20000010000 */
[----:B------:R-:W-:Y:S01]  /*98a0*/  F2FP.PACK_AB R8, R241, R240 ;  /* 0x000000f0f108723e */ /* 0x000fe200000000ff */
[----:B------:R3:W-:Y:S01]  /*98b0*/  ST.E.U16 [R30.64+0x2], R20 ;  /* 0x000002141e007985 */ /* 0x0007e2000c101504 */
[----:B------:R-:W-:Y:S01]  /*98c0*/  @!P4 PRMT R11, R144, 0x5410, RZ ;  /* 0x00005410900bc816 */ /* 0x000fe200000000ff */
[----:B------:R-:W-:Y:S01]  /*98d0*/  FADD.FTZ R96, R182, R6 ;  /* 0x00000006b6607221 */ /* 0x000fe20000010000 */
[----:B------:R-:W-:Y:S01]  /*98e0*/  ISETP.GE.U32.AND P4, PT, R194, R4, PT ;  /* 0x00000004c200720c */ /* 0x000fe20003f86070 */
[----:B------:R-:W-:Y:S01]  /*98f0*/  @!P3 HADD2 R146, -R8.H0_H0, -RZ.H0_H0 ;  /* 0xa00000ff0892b230 */ /* 0x000fe20000000900 */
[--C-:B------:R-:W-:Y:S01]  /*9900*/  SHF.R.U32.HI R4, RZ, 0x10, R2.reuse ;  /* 0x00000010ff047819 */ /* 0x100fe20000011602 */
[----:B------:R-:W-:Y:S01]  /*9910*/  IMAD.MOV.U32 R182, RZ, RZ, R223 ;  /* 0x000000ffffb67224 */ /* 0x000fe200078e00df */
[----:B-1----:R-:W-:Y:S01]  /*9920*/  F2FP.PACK_AB R10, R239, R238 ;  /* 0x000000eeef0a723e */ /* 0x002fe200000000ff */
[----:B------:R-:W-:Y:S01]  /*9930*/  IMAD.WIDE.U32 R222, R173, -0x326172a9, RZ ;  /* 0xcd9e8d57adde7825 */ /* 0x000fe200078e00ff */
[----:B------:R-:W-:Y:S01]  /*9940*/  PRMT R2, R8, 0x7632, R2 ;  /* 0x0000763208027816 */ /* 0x000fe20000000002 */
[----:B------:R-:W1:Y:S01]  /*9950*/  MUFU.EX2 R232, R126 ;  /* 0x0000007e00e87308 */ /* 0x000e620000000800 */
[----:B------:R-:W-:Y:S01]  /*9960*/  LOP3.LUT R4, R4, 0xff, RZ, 0xc0, !PT ;  /* 0x000000ff04047812 */ /* 0x000fe200078ec0ff */
[----:B------:R-:W-:Y:S01]  /*9970*/  @!P1 HADD2 R148, -R10.H0_H0, -RZ.H0_H0 ;  /* 0xa00000ff0a949230 */ /* 0x000fe20000000900 */
[----:B------:R-:W-:Y:S01]  /*9980*/  PRMT R9, R10, 0x7632, R9 ;  /* 0x000076320a097816 */ /* 0x000fe20000000009 */
[----:B------:R-:W-:Y:S01]  /*9990*/  @!P2 HADD2 R147, -R2.H0_H0, -RZ.H0_H0 ;  /* 0xa00000ff0293a230 */ /* 0x000fe20000000900 */
[----:B------:R-:W-:Y:S01]  /*99a0*/  PRMT R129, R8, 0x5410, R2 ;  /* 0x0000541008817816 */ /* 0x000fe20000000002 */
[----:B------:R-:W-:Y:S01]  /*99b0*/  IMAD.MOV.U32 R144, RZ, RZ, R231 ;  /* 0x000000ffff907224 */ /* 0x000fe200078e00e7 */
[----:B------:R-:W-:Y:S01]  /*99c0*/  @!P3 PRMT R8, R146, 0x5410, RZ ;  /* 0x000054109208b816 */ /* 0x000fe200000000ff */
[----:B------:R-:W-:Y:S01]  /*99d0*/  @!P0 HADD2 R149, -R9.H0_H0, -RZ.H0_H0 ;  /* 0xa00000ff09958230 */ /* 0x000fe20000000900 */
[----:B------:R-:W-:Y:S01]  /*99e0*/  ISETP.GE.U32.AND P3, PT, R194, R4, PT ;  /* 0x00000004c200720c */ /* 0x000fe20003f66070 */
[----:B------:R-:W-:Y:S01]  /*99f0*/  IMAD.MOV.U32 R146, RZ, RZ, R230 ;  /* 0x000000ffff927224 */ /* 0x000fe200078e00e6 */
[----:B------:R-:W-:Y:S01]  /*9a00*/  LOP3.LUT R4, R163, R221, R222, 0x96, !PT ;  /* 0x000000dda3047212 */ /* 0x000fe200078e96de */
[----:B------:R-:W-:Y:S01]  /*9a10*/  ST.E.U16 [R28.64], R37 ;  /* 0x000000251c007985 */ /* 0x000fe2000c101504 */
[----:B------:R-:W-:Y:S01]  /*9a20*/  LOP3.LUT R5, R188, R223, RZ, 0x3c, !PT ;  /* 0x000000dfbc057212 */ /* 0x000fe200078e3cff */
[----:B------:R-:W-:Y:S01]  /*9a30*/  IMAD.SHL.U32 R188, R0, 0x2, RZ ;  /* 0x0000000200bc7824 */ /* 0x000fe200078e00ff */
[----:B------:R-:W-:Y:S01]  /*9a40*/  PRMT R128, R10, 0x5410, R9 ;  /* 0x000054100a807816 */ /* 0x000fe20000000009 */
[----:B--2---:R-:W-:Y:S01]  /*9a50*/  IMAD.WIDE.U32 R26, R4, -0x2daee0ad, RZ ;  /* 0xd2511f53041a7825 */ /* 0x004fe200078e00ff */
[----:B------:R-:W-:Y:S01]  /*9a60*/  @!P2 PRMT R2, R147, 0x5410, RZ ;  /* 0x000054109302a816 */ /* 0x000fe200000000ff */
[----:B------:R2:W-:Y:S01]  /*9a70*/  ST.E.U16 [R28.64+0x2], R36 ;  /* 0x000002241c007985 */ /* 0x0005e2000c101504 */
[----:B------:R-:W-:Y:S01]  /*9a80*/  @!P1 PRMT R10, R148, 0x5410, RZ ;  /* 0x00005410940a9816 */ /* 0x000fe200000000ff */
[----:B------:R-:W-:Y:S01]  /*9a90*/  IMAD.MOV.U32 R147, RZ, RZ, R190 ;  /* 0x000000ffff937224 */ /* 0x000fe200078e00be */
[----:B------:R-:W-:Y:S01]  /*9aa0*/  @!P0 PRMT R9, R149, 0x5410, RZ ;  /* 0x0000541095098816 */ /* 0x000fe200000000ff */
[----:B------:R-:W-:Y:S01]  /*9ab0*/  IMAD.WIDE.U32 R148, R5, -0x2daee0ad, RZ ;  /* 0xd2511f5305947825 */ /* 0x000fe200078e00ff */
[----:B---3--:R-:W-:Y:S01]  /*9ac0*/  LOP3.LUT R20, R39, R180, R26, 0x96, !PT ;  /* 0x000000b427147212 */ /* 0x008fe200078e961a */
[----:B------:R-:W-:Y:S01]  /*9ad0*/  ST.E.U16 [R34.64+0x10], R73 ;  /* 0x0000104922007985 */ /* 0x000fe2000c101504 */
[----:B-1----:R-:W-:Y:S01]  /*9ae0*/  F2FP.PACK_AB R7, R232, R106 ;  /* 0x0000006ae807723e */ /* 0x002fe200000000ff */
[----:B------:R-:W-:Y:S01]  /*9af0*/  IMAD R190, R3, 0x2, R188 ;  /* 0x0000000203be7824 */ /* 0x000fe200078e02bc */
[----:B------:R-:W-:Y:S01]  /*9b00*/  LOP3.LUT R26, R27, R147, R148, 0x96, !PT ;  /* 0x000000931b1a7212 */ /* 0x000fe200078e9694 */
[----:B------:R1:W-:Y:S01]  /*9b10*/  ST.E.U16 [R34.64+0x12], R50 ;  /* 0x0000123222007985 */ /* 0x0003e2000c101504 */
[----:B------:R-:W-:Y:S01]  /*9b20*/  LOP3.LUT R4, R149, R153, R226, 0x96, !PT ;  /* 0x0000009995047212 */ /* 0x000fe200078e96e2 */
[----:B------:R-:W-:Y:S01]  /*9b30*/  @!P3 HADD2 R151, -R7.H0_H0, -RZ.H0_H0 ;  /* 0xa00000ff0797b230 */ /* 0x000fe20000000900 */
[C---:B------:R-:W-:Y:S01]  /*9b40*/  PRMT R6, R7.reuse, 0x7632, R6 ;  /* 0x0000763207067816 */ /* 0x040fe20000000006 */
[----:B------:R-:W-:Y:S01]  /*9b50*/  IMAD.WIDE.U32 R26, R26, -0x326172a9, RZ ;  /* 0xcd9e8d571a1a7825 */ /* 0x000fe200078e00ff */
[----:B------:R-:W-:Y:S02]  /*9b60*/  ST.E.U16 [R32.64+0x10], R74 ;  /* 0x0000104a20007985 */ /* 0x000fe4000c101504 */
[----:B------:R-:W-:Y:S01]  /*9b70*/  PRMT R111, R7, 0x5410, R6 ;  /* 0x00005410076f7816 */ /* 0x000fe20000000006 */
[----:B------:R-:W-:Y:S01]  /*9b80*/  IMAD.WIDE.U32 R230, R4, -0x326172a9, RZ ;  /* 0xcd9e8d5704e67825 */ /* 0x000fe200078e00ff */
[----:B------:R-:W-:Y:S01]  /*9b90*/  ST.E.U16 [R32.64+0x12], R78 ;  /* 0x0000124e20007985 */ /* 0x000fe2000c101504 */
[----:B------:R-:W-:Y:S01]  /*9ba0*/  @!P4 HADD2 R150, -R6.H0_H0, -RZ.H0_H0 ;  /* 0xa00000ff0696c230 */ /* 0x000fe20000000900 */
[----:B------:R-:W-:Y:S01]  /*9bb0*/  @!P3 PRMT R7, R151, 0x5410, RZ ;  /* 0x000054109707b816 */ /* 0x000fe200000000ff */
[----:B------:R-:W-:Y:S01]  /*9bc0*/  IMAD.MOV.U32 R181, RZ, RZ, R187 ;  /* 0x000000ffffb57224 */ /* 0x000fe200078e00bb */
[----:B------:R-:W-:Y:S01]  /*9bd0*/  LOP3.LUT R4, R27, R182, R230, 0x96, !PT ;  /* 0x000000b61b047212 */ /* 0x000fe200078e96e6 */
[----:B------:R-:W-:Y:S01]  /*9be0*/  ST.E.U16 [R30.64+0x10], R48 ;  /* 0x000010301e007985 */ /* 0x000fe2000c101504 */
[----:B------:R-:W-:Y:S01]  /*9bf0*/  @!P4 PRMT R6, R150, 0x5410, RZ ;  /* 0x000054109606c816 */ /* 0x000fe200000000ff */
[----:B------:R-:W-:-:S02]  /*9c00*/  IMAD.MOV.U32 R150, RZ, RZ, R184 ;  /* 0x000000ffff967224 */ /* 0x000fc400078e00b8 */
[----:B------:R-:W-:Y:S01]  /*9c10*/  IMAD.WIDE.U32 R4, R4, -0x2daee0ad, RZ ;  /* 0xd2511f5304047825 */ /* 0x000fe200078e00ff */
[----:B------:R-:W-:Y:S03]  /*9c20*/  ST.E.U16 [R30.64+0x12], R47 ;  /* 0x0000122f1e007985 */ /* 0x000fe6000c101504 */
[----:B--2---:R-:W-:Y:S01]  /*9c30*/  IMAD.WIDE.U32 R36, R20, -0x326172a9, RZ ;  /* 0xcd9e8d5714247825 */ /* 0x004fe200078e00ff */
[----:B------:R-:W-:Y:S01]  /*9c40*/  LOP3.LUT R27, R5, R144, R38, 0x96, !PT ;  /* 0x00000090051b7212 */ /* 0x000fe200078e9626 */
[----:B------:R-:W-:Y:S02]  /*9c50*/  ST.E.U16 [R28.64+0x10], R46 ;  /* 0x0000102e1c007985 */ /* 0x000fe4000c101504 */
[----:B------:R-:W-:Y:S01]  /*9c60*/  IMAD.MOV.U32 R151, RZ, RZ, R185 ;  /* 0x000000ffff977224 */ /* 0x000fe200078e00b9 */
        /* <DEDUP_REMOVED lines=8> */
[----:B------:R-:W-:Y:S03]  /*9cf0*/  ST.E.U16 [R32.64+0x20], R71 ;  /* 0x0000204720007985 */ /* 0x000fe6000c101504 */
[----:B------:R-:W-:Y:S01]  /*9d00*/  IMAD.WIDE.U32 R4, R4, -0x326172a9, RZ ;  /* 0xcd9e8d5704047825 */ /* 0x000fe200078e00ff */
[----:B------:R-:W-:Y:S04]  /*9d10*/  ST.E.U16 [R32.64+0x22], R72 ;  /* 0x0000224820007985 */ /* 0x000fe8000c101504 */
[----:B------:R-:W-:Y:S01]  /*9d20*/  ST.E.U16 [R30.64+0x20], R43 ;  /* 0x0000202b1e007985 */ /* 0x000fe2000c101504 */
[----:B------:R-:W-:-:S02]  /*9d30*/  LOP3.LUT R20, R5, R105, R26, 0x96, !PT ;  /* 0x0000006905147212 */ /* 0x000fc400078e961a */
[C---:B------:R-:W-:Y:S01]  /*9d40*/  LOP3.LUT R27, R4.reuse, 0xffff, RZ, 0xc0, !PT ;  /* 0x0000ffff041b7812 */ /* 0x040fe200078ec0ff */
[----:B------:R-:W-:Y:S01]  /*9d50*/  ST.E.U16 [R30.64+0x22], R42 ;  /* 0x0000222a1e007985 */ /* 0x000fe2000c101504 */
[----:B-1----:R-:W-:Y:S02]  /*9d60*/  LOP3.LUT R50, R4, 0xff, RZ, 0xc0, !PT ;  /* 0x000000ff04327812 */ /* 0x002fe400078ec0ff */
[--C-:B------:R-:W-:Y:S01]  /*9d70*/  SHF.R.U32.HI R39, RZ, 0x10, R4.reuse ;  /* 0x00000010ff277819 */ /* 0x100fe20000011604 */
[----:B------:R-:W-:Y:S01]  /*9d80*/  ST.E.U16 [R28.64+0x20], R41 ;  /* 0x000020291c007985 */ /* 0x000fe2000c101504 */
[----:B------:R-:W-:Y:S01]  /*9d90*/  SHF.R.U32.HI R49, RZ, 0x18, R4 ;  /* 0x00000018ff317819 */ /* 0x000fe20000011604 */
[----:B------:R-:W-:Y:S01]  /*9da0*/  IMAD.WIDE.U32 R4, R36, -0x2daee0ad, RZ ;  /* 0xd2511f5324047825 */ /* 0x000fe200078e00ff */
[----:B------:R-:W-:Y:S01]  /*9db0*/  SHF.R.U32.HI R3, RZ, 0x10, R20 ;  /* 0x00000010ff037819 */ /* 0x000fe20000011614 */
[----:B------:R-:W-:Y:S03]  /*9dc0*/  ST.E.U16 [R28.64+0x22], R40 ;  /* 0x000022281c007985 */ /* 0x000fe6000c101504 */
[C---:B------:R-:W-:Y:S01]  /*9dd0*/  LOP3.LUT R26, R4.reuse, 0xffff, RZ, 0xc0, !PT ;  /* 0x0000ffff041a7812 */ /* 0x040fe200078ec0ff */
[----:B------:R-:W-:Y:S01]  /*9de0*/  ST.E.U16 [R34.64+0x30], R70 ;  /* 0x0000304622007985 */ /* 0x000fe2000c101504 */
[----:B------:R-:W-:-:S02]  /*9df0*/  LOP3.LUT R37, R4, 0xff, RZ, 0xc0, !PT ;  /* 0x000000ff04257812 */ /* 0x000fc400078ec0ff */
[----:B------:R-:W-:Y:S01]  /*9e00*/  SHF.R.U32.HI R0, RZ, 0x8, R26 ;  /* 0x00000008ff007819 */ /* 0x000fe2000001161a */
[----:B------:R1:W-:Y:S01]  /*9e10*/  ST.E.U16 [R34.64+0x32], R69 ;  /* 0x0000324522007985 */ /* 0x0003e2000c101504 */
[----:B------:R-:W-:Y:S02]  /*9e20*/  LOP3.LUT R36, R5, R181, R38, 0x96, !PT ;  /* 0x000000b505247212 */ /* 0x000fe400078e9626 */
[----:B------:R-:W-:Y:S01]  /*9e30*/  LOP3.LUT R5, R82, 0xff, RZ, 0xc0, !PT ;  /* 0x000000ff52057812 */ /* 0x000fe200078ec0ff */
[----:B------:R-:W-:Y:S01]  /*9e40*/  ST.E.U16 [R32.64+0x30], R67 ;  /* 0x0000304320007985 */ /* 0x000fe2000c101504 */
[--C-:B------:R-:W-:Y:S02]  /*9e50*/  SHF.R.U32.HI R38, RZ, 0x10, R4.reuse ;  /* 0x00000010ff267819 */ /* 0x100fe40000011604 */
[----:B------:R-:W-:Y:S01]  /*9e60*/  SHF.R.U32.HI R73, RZ, 0x18, R4 ;  /* 0x00000018ff497819 */ /* 0x000fe20000011604 */
[----:B------:R-:W-:Y:S01]  /*9e70*/  ST.E.U16 [R32.64+0x32], R68 ;  /* 0x0000324420007985 */ /* 0x000fe2000c101504 */
[----:B------:R-:W-:-:S02]  /*9e80*/  SHF.R.U32.HI R4, RZ, 0x8, R27 ;  /* 0x00000008ff047819 */ /* 0x000fc4000001161b */
[----:B------:R-:W-:Y:S01]  /*9e90*/  LOP3.LUT R3, R3, 0xff, RZ, 0xc0, !PT ;  /* 0x000000ff03037812 */ /* 0x000fe200078ec0ff */
        /* <DEDUP_REMOVED lines=29> */
[----:B------:R3:W-:Y:S04]  /*a070*/  ST.E.U16 [R28.64+0x62], R6 ;  /* 0x000062061c007985 */ /* 0x0007e8000c101504 */
[----:B------:R-:W-:Y:S04]  /*a080*/  ST.E.U16 [R34.64+0x70], R54 ;  /* 0x0000703622007985 */ /* 0x000fe8000c101504 */
[----:B------:R-:W-:Y:S04]  /*a090*/  ST.E.U16 [R34.64+0x72], R53 ;  /* 0x0000723522007985 */ /* 0x000fe8000c101504 */
[----:B------:R-:W-:Y:S04]  /*a0a0*/  ST.E.U16 [R32.64+0x70], R52 ;  /* 0x0000703420007985 */ /* 0x000fe8000c101504 */
[----:B------:R-:W-:Y:S01]  /*a0b0*/  ST.E.U16 [R32.64+0x72], R51 ;  /* 0x0000723320007985 */ /* 0x000fe2000c101504 */
[----:B-1----:R-:W-:-:S03]  /*a0c0*/  PRMT R11, R37, 0x5410, R0 ;  /* 0x00005410250b7816 */ /* 0x002fc60000000000 */
[----:B------:R1:W-:Y:S01]  /*a0d0*/  ST.E.U16 [R30.64+0x70], R8 ;  /* 0x000070081e007985 */ /* 0x0003e2000c101504 */
[----:B------:R-:W-:Y:S02]  /*a0e0*/  LOP3.LUT R0, R20, 0xffff, RZ, 0xc0, !PT ;  /* 0x0000ffff14007812 */ /* 0x000fe400078ec0ff */
[----:B--2---:R-:W-:Y:S01]  /*a0f0*/  LOP3.LUT R7, R45, 0xff, RZ, 0xc0, !PT ;  /* 0x000000ff2d077812 */ /* 0x004fe200078ec0ff */
[----:B------:R2:W-:Y:S01]  /*a100*/  ST.E.U16 [R30.64+0x72], R2 ;  /* 0x000072021e007985 */ /* 0x0005e2000c101504 */
[----:B---3--:R-:W-:-:S03]  /*a110*/  SHF.R.U32.HI R6, RZ, 0x8, R81 ;  /* 0x00000008ff067819 */ /* 0x008fc60000011651 */
[----:B------:R-:W-:Y:S01]  /*a120*/  ST.E.U16 [R28.64+0x70], R10 ;  /* 0x0000700a1c007985 */ /* 0x000fe2000c101504 */
[----:B------:R-:W-:-:S03]  /*a130*/  PRMT R16, R84, 0x5410, R6 ;  /* 0x0000541054107816 */ /* 0x000fc60000000006 */
[----:B------:R3:W-:Y:S01]  /*a140*/  ST.E.U16 [R28.64+0x72], R9 ;  /* 0x000072091c007985 */ /* 0x0007e2000c101504 */
[----:B------:R-:W-:-:S03]  /*a150*/  LOP3.LUT R6, R20, 0xff, RZ, 0xc0, !PT ;  /* 0x000000ff14067812 */ /* 0x000fc600078ec0ff */
[----:B------:R-:W-:Y:S04]  /*a160*/  LDSM.16.MT88.4 R120, [R190+0x9000] ;  /* 0x00900000be78783b */ /* 0x000fe80000004200 */
[----:B------:R-:W4:Y:S04]  /*a170*/  LDSM.16.MT88.4 R116, [R188+0x9000] ;  /* 0x00900000bc74783b */ /* 0x000f280000004200 */
[----:B------:R-:W5:Y:S01]  /*a180*/  LDSM.16.MT88.4 R112, [R188+0xa000] ;  /* 0x00a00000bc70783b */ /* 0x000f620000004200 */
[----:B-1----:R-:W-:-:S03]  /*a190*/  PRMT R8, R50, 0x5410, R4 ;  /* 0x0000541032087816 */ /* 0x002fc60000000004 */
[----:B------:R-:W-:Y:S01]  /*a1a0*/  STL.64 [R1+0xb0], R222 ;  /* 0x0000b0de01007387 */ /* 0x000fe20000100a00 */
[----:B------:R-:W-:Y:S02]  /*a1b0*/  SHF.R.U32.HI R4, RZ, 0x18, R20 ;  /* 0x00000018ff047819 */ /* 0x000fe40000011614 */
[----:B--2---:R-:W-:Y:S01]  /*a1c0*/  LOP3.LUT R2, R39, 0xff, RZ, 0xc0, !PT ;  /* 0x000000ff27027812 */ /* 0x004fe200078ec0ff */
[----:B------:R-:W-:Y:S04]  /*a1d0*/  LDSM.16.MT88.4 R52, [R188+0xb000] ;  /* 0x00b00000bc34783b */ /* 0x000fe80000004200 */
[----:B------:R-:W-:Y:S01]  /*a1e0*/  STL.64 [R1+0xa8], R148 ;  /* 0x0000a89401007387 */ /* 0x000fe20000100a00 */
[----:B---3--:R-:W-:Y:S02]  /*a1f0*/  PRMT R9, R2, 0x5410, R49 ;  /* 0x0000541002097816 */ /* 0x008fe40000000031 */
[----:B------:R-:W-:-:S04]  /*a200*/  LOP3.LUT R2, R45, 0xffff, RZ, 0xc0, !PT ;  /* 0x0000ffff2d027812 */ /* 0x000fc800078ec0ff */
[----:B------:R-:W-:Y:S02]  /*a210*/  SHF.R.U32.HI R5, RZ, 0x8, R2 ;  /* 0x00000008ff057819 */ /* 0x000fe40000011602 */
[----:B------:R-:W-:Y:S01]  /*a220*/  SHF.R.U32.HI R2, RZ, 0x8, R0 ;  /* 0x00000008ff027819 */ /* 0x000fe20000011600 */
[--C-:B------:R-:W-:Y:S01]  /*a230*/  HSET2.LE.AND R0, R80, R69.reuse, PT ;  /* 0x0000004550007233 */ /* 0x100fe20003803000 */
[----:B------:R-:W-:Y:S01]  /*a240*/  PRMT R10, R7, 0x5410, R5 ;  /* 0x00005410070a7816 */ /* 0x000fe20000000005 */
[----:B------:R-:W-:Y:S01]  /*a250*/  LDSM.16.MT88.4 R80, [R190+0xa000] ;  /* 0x00a00000be50783b */ /* 0x000fe20000004200 */
[----:B------:R-:W-:Y:S01]  /*a260*/  PRMT R6, R6, 0x5410, R2 ;  /* 0x0000541006067816 */ /* 0x000fe20000000002 */
[--C-:B------:R-:W-:Y:S01]  /*a270*/  HSET2.LE.AND R2, R79, R69.reuse, PT ;  /* 0x000000454f027233 */ /* 0x100fe20003803000 */
[----:B------:R-:W-:Y:S01]  /*a280*/  LOP3.LUT R24, R171, R0, RZ, 0xc0, !PT ;  /* 0x00000000ab187212 */ /* 0x000fe200078ec0ff */
[--C-:B------:R-:W-:Y:S01]  /*a290*/  HSET2.LE.AND R0, R9, R69.reuse, PT ;  /* 0x0000004509007233 */ /* 0x100fe20003803000 */
[----:B------:R-:W-:Y:S01]  /*a2a0*/  PRMT R5, R3, 0x5410, R4 ;  /* 0x0000541003057816 */ /* 0x000fe20000000004 */
[--C-:B------:R-:W-:Y:S01]  /*a2b0*/  HSET2.LE.AND R3, R86, R69.reuse, PT ;  /* 0x0000004556037233 */ /* 0x100fe20003803000 */
[----:B------:R-:W-:Y:S01]  /*a2c0*/  LOP3.LUT R25, R168, R2, RZ, 0xc0, !PT ;  /* 0x00000002a8197212 */ /* 0x000fe200078ec0ff */
[--C-:B------:R-:W-:Y:S01]  /*a2d0*/  HSET2.LE.AND R2, R8, R69.reuse, PT ;  /* 0x0000004508027233 */ /* 0x100fe20003803000 */
[----:B------:R-:W-:Y:S01]  /*a2e0*/  LOP3.LUT R15, R91, R0, RZ, 0xc0, !PT ;  /* 0x000000005b0f7212 */ /* 0x000fe200078ec0ff */
[--C-:B------:R-:W-:Y:S01]  /*a2f0*/  HSET2.LE.AND R4, R85, R69.reuse, PT ;  /* 0x0000004555047233 */ /* 0x100fe20003803000 */
[----:B------:R-:W1:Y:S01]  /*a300*/  LDSM.16.MT88.4 R88, [R190+0x9400] ;  /* 0x00940000be58783b */ /* 0x000e620000004200 */
[----:B------:R-:W-:Y:S01]  /*a310*/  LOP3.LUT R26, R167, R3, RZ, 0xc0, !PT ;  /* 0x00000003a71a7212 */ /* 0x000fe200078ec0ff */
[--C-:B------:R-:W-:Y:S01]  /*a320*/  HSET2.LE.AND R3, R6, R69.reuse, PT ;  /* 0x0000004506037233 */ /* 0x100fe20003803000 */
[----:B------:R-:W-:Y:S01]  /*a330*/  LOP3.LUT R14, R94, R2, RZ, 0xc0, !PT ;  /* 0x000000025e0e7212 */ /* 0x000fe200078ec0ff */
[----:B------:R-:W2:Y:S01]  /*a340*/  LDSM.16.MT88.4 R84, [R188+0x9400] ;  /* 0x00940000bc54783b */ /* 0x000ea20000004200 */
[----:B------:R-:W-:Y:S01]  /*a350*/  LOP3.LUT R27, R165, R4, RZ, 0xc0, !PT ;  /* 0x00000004a51b7212 */ /* 0x000fe200078ec0ff */
[----:B------:R-:W-:Y:S01]  /*a360*/  HSET2.LE.AND R2, R5, R69, PT ;  /* 0x0000004505027233 */ /* 0x000fe20003803000 */
[----:B------:R-:W-:Y:S01]  /*a370*/  LOP3.LUT R12, R104, R3, RZ, 0xc0, !PT ;  /* 0x00000003680c7212 */ /* 0x000fe200078ec0ff */
[----:B------:R-:W3:Y:S01]  /*a380*/  LDSM.16.MT88.4 R76, [R188+0xa400] ;  /* 0x00a40000bc4c783b */ /* 0x000ee20000004200 */
[----:B------:R-:W-:-:S02]  /*a390*/  SHF.R.U32.HI R3, RZ, 0x10, R45 ;  /* 0x00000010ff037819 */ /* 0x000fc4000001162d */
[----:B------:R-:W-:Y:S01]  /*a3a0*/  LOP3.LUT R13, R99, R2, RZ, 0xc0, !PT ;  /* 0x00000002630d7212 */ /* 0x000fe200078ec0ff */
[-C--:B----4-:R-:W-:Y:S01]  /*a3b0*/  HMMA.16816.F32 R48, R24, R116.reuse, RZ ;  /* 0x000000741830723c */ /* 0x090fe200000018ff */
[----:B------:R-:W-:Y:S02]  /*a3c0*/  LOP3.LUT R5, R38, 0xff, RZ, 0xc0, !PT ;  /* 0x000000ff26057812 */ /* 0x000fe400078ec0ff */
[C---:B------:R-:W-:Y:S02]  /*a3d0*/  LOP3.LUT R0, R36.reuse, 0xffff, RZ, 0xc0, !PT ;  /* 0x0000ffff24007812 */ /* 0x040fe400078ec0ff */
[----:B------:R-:W-:Y:S02]  /*a3e0*/  LOP3.LUT R8, R36, 0xff, RZ, 0xc0, !PT ;  /* 0x000000ff24087812 */ /* 0x000fe400078ec0ff */
[--C-:B------:R-:W-:Y:S01]  /*a3f0*/  SHF.R.U32.HI R2, RZ, 0x10, R36.reuse ;  /* 0x00000010ff027819 */ /* 0x100fe20000011624 */
[----:B------:R-:W-:Y:S01]  /*a400*/  HMMA.16816.F32 R40, R12, R116, RZ ;  /* 0x000000740c28723c */ /* 0x000fe200000018ff */
[----:B------:R-:W-:-:S02]  /*a410*/  SHF.R.U32.HI R6, RZ, 0x18, R36 ;  /* 0x00000018ff067819 */ /* 0x000fc40000011624 */
[----:B------:R-:W-:Y:S02]  /*a420*/  SHF.R.U32.HI R7, RZ, 0x18, R45 ;  /* 0x00000018ff077819 */ /* 0x000fe4000001162d */
[----:B------:R-:W-:Y:S02]  /*a430*/  LOP3.LUT R3, R3, 0xff, RZ, 0xc0, !PT ;  /* 0x000000ff03037812 */ /* 0x000fe400078ec0ff */
[----:B------:R-:W-:Y:S01]  /*a440*/  SHF.R.U32.HI R4, RZ, 0x8, R0 ;  /* 0x00000008ff047819 */ /* 0x000fe20000011600 */
[-C--:B------:R-:W-:Y:S01]  /*a450*/  HMMA.16816.F32 R36, R24, R120.reuse, RZ ;  /* 0x000000781824723c */ /* 0x080fe200000018ff */
[----:B------:R-:W-:Y:S01]  /*a460*/  LOP3.LUT R2, R2, 0xff, RZ, 0xc0, !PT ;  /* 0x000000ff02027812 */ /* 0x000fe200078ec0ff */
[--C-:B------:R-:W-:Y:S01]  /*a470*/  HSET2.LE.AND R0, R10, R69.reuse, PT ;  /* 0x000000450a007233 */ /* 0x100fe20003803000 */
[----:B------:R-:W-:Y:S02]  /*a480*/  PRMT R9, R5, 0x5410, R73 ;  /* 0x0000541005097816 */ /* 0x000fe40000000049 */
[----:B------:R-:W-:Y:S01]  /*a490*/  PRMT R3, R3, 0x5410, R7 ;  /* 0x0000541003037816 */ /* 0x000fe20000000007 */
[----:B------:R-:W4:Y:S01]  /*a4a0*/  LDSM.16.MT88.4 R72, [R190+0xa400] ;  /* 0x00a40000be48783b */ /* 0x000f220000004200 */
        /* <DEDUP_REMOVED lines=16> */
[----:B-----5:R-:W-:Y:S01]  /*a5b0*/  HMMA.16816.F32 R4, R24, R112, RZ ;  /* 0x000000701804723c */ /* 0x020fe200000018ff */
[----:B------:R-:W-:-:S02]  /*a5c0*/  LOP3.LUT R11, R92, R0, RZ, 0xc0, !PT ;  /* 0x000000005c0b7212 */ /* 0x000fc400078ec0ff */
[----:B------:R-:W-:Y:S02]  /*a5d0*/  LOP3.LUT R9, R110, R2, RZ, 0xc0, !PT ;  /* 0x000000026e097212 */ /* 0x000fe400078ec0ff */
[----:B------:R-:W-:-:S03]  /*a5e0*/  LOP3.LUT R2, R155, R227, RZ, 0x3c, !PT ;  /* 0x000000e39b027212 */ /* 0x000fc600078e3cff */
[----:B-1----:R-:W-:Y:S02]  /*a5f0*/  HMMA.16816.F32 R164, R20, R88, R36 ;  /* 0x0000005814a4723c */ /* 0x002fe40000001824 */
[----:B------:R-:W-:-:S05]  /*a600*/  IMAD.WIDE.U32 R2, R2, -0x326172a9, RZ ;  /* 0xcd9e8d5702027825 */ /* 0x000fca00078e00ff */
[-C--:B------:R-:W-:Y:S01]  /*a610*/  LOP3.LUT R0, R3, R221.reuse, R224, 0x96, !PT ;  /* 0x000000dd03007212 */ /* 0x080fe200078e96e0 */
[----:B------:R-:W-:Y:S08]  /*a620*/  HMMA.16816.F32 R36, R24, R80, RZ ;  /* 0x000000501824723c */ /* 0x000ff000000018ff */
[----:B--2---:R-:W-:Y:S08]  /*a630*/  HMMA.16816.F32 R140, R8, R84, R40 ;  /* 0x00000054088c723c */ /* 0x004ff00000001828 */
[----:B------:R-:W-:Y:S08]  /*a640*/  HMMA.16816.F32 R40, R12, R80, RZ ;  /* 0x000000500c28723c */ /* 0x000ff000000018ff */
[----:B------:R-:W-:Y:S08]  /*a650*/  HMMA.16816.F32 R132, R8, R88, R16 ;  /* 0x000000580884723c */ /* 0x000ff00000001810 */
[----:B------:R-:W-:Y:S08]  /*a660*/  HMMA.16816.F32 R16, R12, R112, RZ ;  /* 0x000000700c10723c */ /* 0x000ff000000018ff */
[C---:B---3--:R-:W-:Y:S07]  /*a670*/  HMMA.16816.F32 R184, R20.reuse, R76, R4 ;  /* 0x0000004c14b8723c */ /* 0x048fee0000001804 */
[----:B------:R-:W-:Y:S01]  /*a680*/  LOP3.LUT R6, R203, R220, R2, 0x96, !PT ;  /* 0x000000dccb067212 */ /* 0x000fe200078e9602 */
[----:B----4-:R-:W-:Y:S01]  /*a690*/  HMMA.16816.F32 R224, R20, R72, R36 ;  /* 0x0000004814e0723c */ /* 0x010fe20000001824 */
        /* <DEDUP_REMOVED lines=115> */
[----:B------:R-:W-:Y:S02]  /*add0*/  LOP3.LUT R94, R129, R49, RZ, 0xc0, !PT ;  /* 0x00000031815e7212 */ /* 0x000fe400078ec0ff */
        /* <DEDUP_REMOVED lines=10> */
[----:B------:R-:W-:Y:S08]  /*ae80*/  HMMA.16816.F32 R16, R24, R44, RZ ;  /* 0x0000002c1810723c */ /* 0x000ff000000018ff */
[----:B------:R-:W-:Y:S07]  /*ae90*/  HMMA.16816.F32 R168, R8, R40, R4 ;  /* 0x0000002808a8723c */ /* 0x000fee0000001804 */
[----:B------:R-:W-:Y:S01]  /*aea0*/  FADD.FTZ R4, R246, R3 ;  /* 0x00000003f6047221 */ /* 0x000fe20000010000 */
[----:B------:R-:W-:Y:S01]  /*aeb0*/  HSET2.LE.AND R41, R60, R69, PT ;  /* 0x000000453c297233 */ /* 0x000fe20003803000 */
[----:B------:R-:W-:-:S02]  /*aec0*/  FADD.FTZ R3, R244, R37 ;  /* 0x00000025f4037221 */ /* 0x000fc40000010000 */
[----:B------:R-:W1:Y:S01]  /*aed0*/  LDSM.16.MT88.4 R36, [R190+0xb400] ;  /* 0x00b40000be24783b */ /* 0x000e620000004200 */
[----:B------:R-:W-:Y:S02]  /*aee0*/  FADD.FTZ R5, R138, R0 ;  /* 0x000000008a057221 */ /* 0x000fe40000010000 */
[----:B------:R-:W-:Y:S02]  /*aef0*/  FADD.FTZ R0, R236, R4 ;  /* 0x00000004ec007221 */ /* 0x000fe40000010000 */
[----:B------:R-:W-:Y:S02]  /*af00*/  FADD.FTZ R40, R139, R5 ;  /* 0x000000058b287221 */ /* 0x000fe40000010000 */
[C---:B------:R-:W-:Y:S01]  /*af10*/  HMMA.16816.F32 R4, R12.reuse, R44, RZ ;  /* 0x0000002c0c04723c */ /* 0x040fe200000018ff */
[----:B------:R-:W-:Y:S02]  /*af20*/  FADD.FTZ R3, R206, R3 ;  /* 0x00000003ce037221 */ /* 0x000fe40000010000 */
        /* <DEDUP_REMOVED lines=10> */
[----:B------:R-:W-:Y:S01]  /*afd0*/  LOP3.LUT R98, R156, R3, RZ, 0xc0, !PT ;  /* 0x000000039c627212 */ /* 0x000fe200078ec0ff */
[----:B------:R-:W-:-:S02]  /*afe0*/  FADD.FTZ R105, R237, R52 ;  /* 0x00000034ed697221 */ /* 0x000fc40000010000 */
[----:B------:R-:W-:Y:S01]  /*aff0*/  FADD.FTZ R3, R249, R104 ;  /* 0x00000068f9037221 */ /* 0x000fe20000010000 */
[----:B------:R-:W-:Y:S02]  /*b000*/  LOP3.LUT R92, R130, R45, RZ, 0xc0, !PT ;  /* 0x0000002d825c7212 */ /* 0x000fe400078ec0ff */
[-C--:B-1----:R-:W-:Y:S07]  /*b010*/  HMMA.16816.F32 R176, R20, R36.reuse, R16 ;  /* 0x0000002414b0723c */ /* 0x082fee0000001810 */
[----:B------:R-:W-:Y:S01]  /*b020*/  LOP3.LUT R18, R199, R0, RZ, 0xc0, !PT ;  /* 0x00000000c7127212 */ /* 0x000fe200078ec0ff */
[----:B------:R-:W-:Y:S01]  /*b030*/  HMMA.16816.F32 R160, R8, R36, R4 ;  /* 0x0000002408a0723c */ /* 0x000fe20000001804 */
[----:B------:R-:W-:Y:S01]  /*b040*/  LOP3.LUT R19, R197, R2, RZ, 0xc0, !PT ;  /* 0x00000002c5137212 */ /* 0x000fe200078ec0ff */
[----:B------:R-:W-:-:S02]  /*b050*/  FADD.FTZ R2, R242, R110 ;  /* 0x0000006ef2027221 */ /* 0x000fc40000010000 */
[----:B------:R-:W-:-:S03]  /*b060*/  FADD.FTZ R0, R232, R106 ;  /* 0x0000006ae8007221 */ /* 0x000fc60000010000 */
[--C-:B------:R-:W-:Y:S02]  /*b070*/  HSET2.LE.AND R5, R66, R69.reuse, PT ;  /* 0x0000004542057233 */ /* 0x100fe40003803000 */
[--C-:B------:R-:W-:Y:S02]  /*b080*/  HSET2.LE.AND R6, R65, R69.reuse, PT ;  /* 0x0000004541067233 */ /* 0x100fe40003803000 */
        /* <DEDUP_REMOVED lines=16> */
[----:B------:R-:W-:-:S04]  /*b190*/  IADD3 R196, P0, R34, -0x80, RZ ;  /* 0xffffff8022c47810 */ /* 0x000fc80007f1e0ff */
[----:B------:R-:W-:Y:S01]  /*b1a0*/  IADD3.X R197, R35, -0x1, RZ, P0, !PT ;  /* 0xffffffff23c57810 */ /* 0x000fe200007fe4ff */
        /* <DEDUP_REMOVED lines=43> */
[----:B------:R-:W1:Y:S07]  /*b460*/  LDSM.16.MT88.4 R168, [R188+0x9c00] ;  /* 0x009c0000bca8783b */ /* 0x000e6e0000004200 */
[C---:B------:R-:W-:Y:S08]  /*b470*/  HMMA.16816.F32 R112, R4.reuse, R22, R156 ;  /* 0x000000160470723c */ /* 0x040ff0000000189c */
[----:B------:R-:W-:Y:S01]  /*b480*/  HMMA.16816.F32 R76, R4, R14, R152 ;  /* 0x0000000e044c723c */ /* 0x000fe20000001898 */
[----:B------:R-:W-:Y:S07]  /*b490*/  LDSM.16.MT88.4 R152, [R188+0xac00] ;  /* 0x00ac0000bc98783b */ /* 0x000fee0000004200 */
[----:B------:R-:W-:Y:S08]  /*b4a0*/  HMMA.16816.F32 R68, R16, R12, R180 ;  /* 0x0000000c1044723c */ /* 0x000ff000000018b4 */
[C---:B---3--:R-:W-:Y:S01]  /*b4b0*/  HMMA.16816.F32 R88, R4.reuse, R8, R160 ;  /* 0x000000080458723c */ /* 0x048fe200000018a0 */
[----:B------:R-:W2:Y:S07]  /*b4c0*/  LDSM.16.MT88.4 R160, [R190+0x9c00] ;  /* 0x009c0000bea0783b */ /* 0x000eae0000004200 */
[----:B------:R-:W-:Y:S01]  /*b4d0*/  HMMA.16816.F32 R48, R4, R10, R148 ;  /* 0x0000000a0430723c */ /* 0x000fe20000001894 */
[----:B------:R-:W3:Y:S07]  /*b4e0*/  LDSM.16.MT88.4 R4, [R190+0xbc00] ;  /* 0x00bc0000be04783b */ /* 0x000eee0000004200 */
[C---:B------:R-:W-:Y:S08]  /*b4f0*/  HMMA.16816.F32 R148, R16.reuse, R20, R224 ;  /* 0x000000141094723c */ /* 0x040ff000000018e0 */
[C---:B------:R-:W-:Y:S08]  /*b500*/  HMMA.16816.F32 R84, R16.reuse, R8, R176 ;  /* 0x000000081054723c */ /* 0x040ff000000018b0 */
[C---:B------:R-:W-:Y:S08]  /*b510*/  HMMA.16816.F32 R20, R16.reuse, R22, R72 ;  /* 0x000000161014723c */ /* 0x040ff00000001848 */
[C---:B------:R-:W-:Y:S08]  /*b520*/  HMMA.16816.F32 R40, R16.reuse, R14, R40 ;  /* 0x0000000e1028723c */ /* 0x040ff00000001828 */
[----:B------:R-:W-:Y:S08]  /*b530*/  HMMA.16816.F32 R24, R16, R10, R24 ;  /* 0x0000000a1018723c */ /* 0x000ff00000001818 */
[-C--:B-1----:R-:W-:Y:S08]  /*b540*/  HMMA.16816.F32 R172, R96, R168.reuse, R172 ;  /* 0x000000a860ac723c */ /* 0x082ff000000018ac */
[C---:B------:R-:W-:Y:S08]  /*b550*/  HMMA.16816.F32 R140, R92.reuse, R168, R140 ;  /* 0x000000a85c8c723c */ /* 0x040ff0000000188c */
        /* <DEDUP_REMOVED lines=9> */
[----:B---3--:R-:W-:Y:S08]  /*b5f0*/  HMMA.16816.F32 R88, R92, R4, R88 ;  /* 0x000000045c58723c */ /* 0x008ff00000001858 */
[C---:B------:R-:W-:Y:S08]  /*b600*/  HMMA.16816.F32 R164, R96.reuse, R160, R164 ;  /* 0x000000a060a4723c */ /* 0x040ff000000018a4 */
[C---:B------:R-:W-:Y:S08]  /*b610*/  HMMA.16816.F32 R156, R96.reuse, R152, R60 ;  /* 0x00000098609c723c */ /* 0x040ff0000000183c */
[C---:B------:R-:W-:Y:S08]  /*b620*/  HMMA.16816.F32 R148, R96.reuse, R144, R148 ;  /* 0x000000906094723c */ /* 0x040ff00000001894 */
[C---:B------:R-:W-:Y:S08]  /*b630*/  HMMA.16816.F32 R68, R96.reuse, R80, R68 ;  /* 0x000000506044723c */ /* 0x040ff00000001844 */
[C---:B------:R-:W-:Y:S07]  /*b640*/  HMMA.16816.F32 R84, R96.reuse, R4, R84 ;  /* 0x000000046054723c */ /* 0x040fee0000001854 */
[----:B------:R-:W-:Y:S01]  /*b650*/  FADD.FTZ R4, R252, R105 ;  /* 0x00000069fc047221 */ /* 0x000fe20000010000 */
[----:B------:R-:W-:Y:S01]  /*b660*/  HMMA.16816.F32 R168, R96, R170, R36 ;  /* 0x000000aa60a8723c */ /* 0x000fe20000001824 */
[----:B------:R-:W-:-:S02]  /*b670*/  FADD.FTZ R5, R238, R0 ;  /* 0x00000000ee057221 */ /* 0x000fc40000010000 */
[----:B------:R-:W-:Y:S02]  /*b680*/  FADD.FTZ R4, R250, R4 ;  /* 0x00000004fa047221 */ /* 0x000fe40000010000 */
[----:B------:R-:W-:-:S03]  /*b690*/  FADD.FTZ R5, R239, R5 ;  /* 0x00000005ef057221 */ /* 0x000fc60000010000 */
[C---:B------:R-:W-:Y:S02]  /*b6a0*/  HMMA.16816.F32 R160, R96.reuse, R162, R56 ;  /* 0x000000a260a0723c */ /* 0x040fe40000001838 */
[----:B------:R1:W-:Y:S06]  /*b6b0*/  STL [R1+0x44], R5 ;  /* 0x0000440501007387 */ /* 0x0003ec0000100800 */
[C---:B------:R-:W-:Y:S08]  /*b6c0*/  HMMA.16816.F32 R152, R96.reuse, R154, R52 ;  /* 0x0000009a6098723c */ /* 0x040ff00000001834 */
[C---:B------:R-:W-:Y:S08]  /*b6d0*/  HMMA.16816.F32 R144, R96.reuse, R146, R20 ;  /* 0x000000926090723c */ /* 0x040ff00000001814 */
[----:B------:R-:W-:Y:S08]  /*b6e0*/  HMMA.16816.F32 R80, R96, R82, R40 ;  /* 0x000000526050723c */ /* 0x000ff00000001828 */
[-C--:B------:R-:W-:Y:S08]  /*b6f0*/  HMMA.16816.F32 R92, R92, R6.reuse, R48 ;  /* 0x000000065c5c723c */ /* 0x080ff00000001830 */
[----:B------:R-:W-:Y:S07]  /*b700*/  HMMA.16816.F32 R96, R96, R6, R24 ;  /* 0x000000066060723c */ /* 0x000fee0000001818 */
        /* <DEDUP_REMOVED lines=8> */
[----:B------:R1:W-:Y:S01]  /*b790*/  STL [R1+0x40], R0 ;  /* 0x0000400001007387 */ /* 0x0003e20000100800 */
[----:B------:R-:W-:Y:S05]  /*b7a0*/  @!P5 BRA `(.L_x_938) ;  /* 0x000134000000d947 */ /* 0x000fea0003800000 */
[----:B------:R-:W2:Y:S01]  /*b7b0*/  LDL R237, [R1+0x3c] ;  /* 0x00003c0001ed7983 */ /* 0x000ea20000100800 */
[----:B------:R-:W-:-:S04]  /*b7c0*/  DEPBAR.LE SB0, 0x0 ;  /* 0x000080000000791a */ /* 0x000fc80000000000 */
[----:B------:R-:W3:Y:S04]  /*b7d0*/  LDL R233, [R1+0x48] ;  /* 0x0000480001e97983 */ /* 0x000ee80000100800 */
[----:B------:R-:W4:Y:S04]  /*b7e0*/  LDL.LU R206, [R1+0xc] ;  /* 0x00000c0001ce7983 */ /* 0x000f280000300800 */
[----:B------:R-:W5:Y:S04]  /*b7f0*/  LDL.64 R204, [R1+0x1c8] ;  /* 0x0001c80001cc7983 */ /* 0x000f680000100a00 */
[----:B------:R-:W5:Y:S04]  /*b800*/  LDL.LU R236, [R1] ;  /* 0x0000000001ec7983 */ /* 0x000f680000300800 */
[----:B------:R-:W4:Y:S04]  /*b810*/  LDL.LU R244, [R1+0x4] ;  /* 0x0000040001f47983 */ /* 0x000f280000300800 */
[----:B------:R-:W4:Y:S04]  /*b820*/  LDL.LU R246, [R1+0x8] ;  /* 0x0000080001f67983 */ /* 0x000f280000300800 */
[----:B------:R-:W4:Y:S04]  /*b830*/  LDL R199, [R1+0xc8] ;  /* 0x0000c80001c77983 */ /* 0x000f280000100800 */
[----:B------:R-:W5:Y:S04]  /*b840*/  LDL R219, [R1+0x34] ;  /* 0x0000340001db7983 */ /* 0x000f680000100800 */
[----:B------:R-:W5:Y:S01]  /*b850*/  LDL R245, [R1+0x1b4] ;  /* 0x0001b40001f57983 */ /* 0x000f620000100800 */
[----:B------:R-:W-:Y:S03]  /*b860*/  WARPSYNC 0xffffffff ;  /* 0xffffffff00007948 */ /* 0x000fe60003800000 */
[----:B------:R-:W-:Y:S01]  /*b870*/  BAR.SYNC.DEFER_BLOCKING 0x0 ;  /* 0x0000000000007b1d */ /* 0x000fe20000010000 */
[----:B--2---:R-:W-:-:S02]  /*b880*/  ISETP.GE.AND P3, PT, R237, R200, PT ;  /* 0x000000c8ed00720c */ /* 0x004fc40003f66270 */
[-C--:B---3--:R-:W-:Y:S02]  /*b890*/  ISETP.GE.AND P2, PT, R233, R200.reuse, PT ;  /* 0x000000c8e900720c */ /* 0x088fe40003f46270 */
[----:B----4-:R-:W-:Y:S02]  /*b8a0*/  IADD3 R197, R199, -0x2, RZ ;  /* 0xfffffffec7c57810 */ /* 0x010fe40007ffe0ff */
[----:B-----5:R-:W-:-:S03]  /*b8b0*/  ISETP.GE.AND P4, PT, R219, R200, PT ;  /* 0x000000c8db00720c */ /* 0x020fc60003f86270 */
[----:B-1----:R-:W-:Y:S01]  /*b8c0*/  IMAD R0, R206, R197, RZ ;  /* 0x000000c5ce007224 */ /* 0x002fe200078e02ff */
[----:B------:R-:W-:Y:S01]  /*b8d0*/  SHF.R.S32.HI R4, RZ, 0x1f, R197 ;  /* 0x0000001fff047819 */ /* 0x000fe200000114c5 */
[----:B------:R-:W-:-:S04]  /*b8e0*/  IMAD.WIDE.U32 R2, R197, R236, R204 ;  /* 0x000000ecc5027225 */ /* 0x000fc800078e00cc */
[----:B------:R-:W-:Y:S01]  /*b8f0*/  IMAD R0, R4, R236, R0 ;  /* 0x000000ec04007224 */ /* 0x000fe200078e0200 */
[CC--:B------:R-:W-:Y:S02]  /*b900*/  @!P3 LEA R10, P1, R2.reuse, R234.reuse, 0x1 ;  /* 0x000000ea020ab211 */ /* 0x0c0fe400078208ff */
[----:B------:R-:W-:Y:S01]  /*b910*/  @!P2 LEA R8, P0, R2, R234, 0x1 ;  /* 0x000000ea0208a211 */ /* 0x000fe200078008ff */
[----:B------:R-:W-:Y:S01]  /*b920*/  IMAD.IADD R3, R3, 0x1, R0 ;  /* 0x0000000103037824 */ /* 0x000fe200078e0200 */
[----:B------:R-:W-:Y:S02]  /*b930*/  IADD3 R0, P5, R244, R2, RZ ;  /* 0x00000002f4007210 */ /* 0x000fe40007fbe0ff */
[C---:B------:R-:W-:Y:S02]  /*b940*/  @!P4 LEA R12, P6, R2.reuse, R234, 0x1 ;  /* 0x000000ea020cc211 */ /* 0x040fe400078c08ff */
[CCC-:B------:R-:W-:Y:S02]  /*b950*/  @!P3 LEA.HI.X R11, R2.reuse, R235.reuse, R3.reuse, 0x1, P1 ;  /* 0x000000eb020bb211 */ /* 0x1c0fe400008f0c03 */
[----:B------:R-:W-:-:S02]  /*b960*/  @!P4 LEA.HI.X R13, R2, R235, R3, 0x1, P6 ;  /* 0x000000eb020dc211 */ /* 0x000fc400030f0c03 */
        /* <DEDUP_REMOVED lines=41> */
[----:B------:R-:W5:Y:S04]  /*bc00*/  LDSM.16.M88.4 R48, [R189+0x6800] ;  /* 0x00680000bd30783b */ /* 0x000f680000000200 */
[----:B-1----:R-:W1:Y:S04]  /*bc10*/  LDSM.16.M88.4 R12, [R192+0x1000] ;  /* 0x00100000c00c783b */ /* 0x002e680000000200 */
[----:B------:R-:W1:Y:S04]  /*bc20*/  LDSM.16.M88.4 R44, [R189+0x6c00] ;  /* 0x006c0000bd2c783b */ /* 0x000e680000000200 */
[----:B--2---:R-:W-:Y:S04]  /*bc30*/  LDSM.16.M88.4 R8, [R193] ;  /* 0x00000000c108783b */ /* 0x004fe80000000200 */
[----:B------:R-:W2:Y:S04]  /*bc40*/  LDSM.16.M88.4 R24, [R191+0x6800] ;  /* 0x00680000bf18783b */ /* 0x000ea80000000200 */
[----:B------:R-:W2:Y:S04]  /*bc50*/  LDSM.16.M88.4 R52, [R189+0x6400] ;  /* 0x00640000bd34783b */ /* 0x000ea80000000200 */
[----:B---3--:R-:W3:Y:S04]  /*bc60*/  LDSM.16.M88.4 R4, [R193+0x1000] ;  /* 0x00100000c104783b */ /* 0x008ee80000000200 */
[----:B------:R-:W2:Y:S04]  /*bc70*/  LDSM.16.M88.4 R20, [R191+0x6c00] ;  /* 0x006c0000bf14783b */ /* 0x000ea80000000200 */
[----:B------:R-:W2:Y:S04]  /*bc80*/  LDSM.16.M88.4 R56, [R189+0x6000] ;  /* 0x00600000bd38783b */ /* 0x000ea80000000200 */
[----:B------:R-:W3:Y:S01]  /*bc90*/  LDSM.16.M88.4 R36, [R191+0x6400] ;  /* 0x00640000bf24783b */ /* 0x000ee20000000200 */
[----:B-----5:R-:W-:Y:S03]  /*bca0*/  HMMA.16816.F32 R176, R16, R48, RZ ;  /* 0x0000003010b0723c */ /* 0x020fe600000018ff */
[----:B------:R-:W5:Y:S01]  /*bcb0*/  LDSM.16.M88.4 R40, [R191+0x6000] ;  /* 0x00600000bf28783b */ /* 0x000f620000000200 */
[----:B------:R-:W-:-:S03]  /*bcc0*/  IMAD.MOV.U32 R206, RZ, RZ, R245 ;  /* 0x000000ffffce7224 */ /* 0x000fc600078e00f5 */
[----:B------:R-:W2:Y:S01]  /*bcd0*/  S2R R111, SR_TID.X ;  /* 0x00000000006f7919 */ /* 0x000ea20000002100 */
[----:B-1----:R-:W-:Y:S03]  /*bce0*/  HMMA.16816.F32 R104, R12, R48, RZ ;  /* 0x000000300c68723c */ /* 0x002fe600000018ff */
[----:B------:R-:W0:Y:S05]  /*bcf0*/  LDGDEPBAR ;  /* 0x00000000000079af */ /* 0x000e2a0000000000 */
[-C--:B------:R-:W-:Y:S08]  /*bd00*/  HMMA.16816.F32 R64, R16, R44.reuse, RZ ;  /* 0x0000002c1040723c */ /* 0x080ff000000018ff */
[----:B------:R-:W-:Y:S08]  /*bd10*/  HMMA.16816.F32 R60, R12, R44, RZ ;  /* 0x0000002c0c3c723c */ /* 0x000ff000000018ff */
[----:B--2---:R-:W-:Y:S08]  /*bd20*/  HMMA.16816.F32 R244, R8, R24, R176 ;  /* 0x0000001808f4723c */ /* 0x004ff000000018b0 */
[----:B------:R-:W-:Y:S08]  /*bd30*/  HMMA.16816.F32 R184, R16, R52, RZ ;  /* 0x0000003410b8723c */ /* 0x000ff000000018ff */
[----:B---3--:R-:W-:Y:S08]  /*bd40*/  HMMA.16816.F32 R176, R4, R24, R104 ;  /* 0x0000001804b0723c */ /* 0x008ff00000001868 */
[-C--:B------:R-:W-:Y:S08]  /*bd50*/  HMMA.16816.F32 R240, R8, R20.reuse, R64 ;  /* 0x0000001408f0723c */ /* 0x080ff00000001840 */
[----:B------:R-:W-:Y:S08]  /*bd60*/  HMMA.16816.F32 R248, R4, R20, R60 ;  /* 0x0000001404f8723c */ /* 0x000ff0000000183c */
[C---:B------:R-:W-:Y:S08]  /*bd70*/  HMMA.16816.F32 R220, R12.reuse, R56, RZ ;  /* 0x000000380cdc723c */ /* 0x040ff000000018ff */
[C---:B------:R-:W-:Y:S08]  /*bd80*/  HMMA.16816.F32 R180, R12.reuse, R52, RZ ;  /* 0x000000340cb4723c */ /* 0x040ff000000018ff */
[C---:B------:R-:W-:Y:S08]  /*bd90*/  HMMA.16816.F32 R104, R12.reuse, R58, RZ ;  /* 0x0000003a0c68723c */ /* 0x040ff000000018ff */
[C---:B------:R-:W-:Y:S08]  /*bda0*/  HMMA.16816.F32 R64, R12.reuse, R54, RZ ;  /* 0x000000360c40723c */ /* 0x040ff000000018ff */
[----:B------:R-:W-:Y:S08]  /*bdb0*/  HMMA.16816.F32 R60, R12, R50, RZ ;  /* 0x000000320c3c723c */ /* 0x000ff000000018ff */
[----:B------:R-:W-:Y:S08]  /*bdc0*/  HMMA.16816.F32 R224, R16, R56, RZ ;  /* 0x0000003810e0723c */ /* 0x000ff000000018ff */
[----:B------:R-:W-:Y:S08]  /*bdd0*/  HMMA.16816.F32 R12, R12, R46, RZ ;  /* 0x0000002e0c0c723c */ /* 0x000ff000000018ff */
[C---:B------:R-:W-:Y:S08]  /*bde0*/  HMMA.16816.F32 R56, R16.reuse, R58, RZ ;  /* 0x0000003a1038723c */ /* 0x040ff000000018ff */
[C---:B------:R-:W-:Y:S08]  /*bdf0*/  HMMA.16816.F32 R52, R16.reuse, R54, RZ ;  /* 0x000000361034723c */ /* 0x040ff000000018ff */
[C---:B------:R-:W-:Y:S08]  /*be00*/  HMMA.16816.F32 R48, R16.reuse, R50, RZ ;  /* 0x000000321030723c */ /* 0x040ff000000018ff */
[----:B------:R-:W-:Y:S01]  /*be10*/  HMMA.16816.F32 R16, R16, R46, RZ ;  /* 0x0000002e1010723c */ /* 0x000fe200000018ff */
[----:B------:R-:W-:-:S02]  /*be20*/  IMAD.MOV.U32 R24, RZ, RZ, R240 ;  /* 0x000000ffff187224 */ /* 0x000fc400078e00f0 */
[----:B----4-:R-:W-:Y:S02]  /*be30*/  IMAD.MOV.U32 R3, RZ, RZ, R241 ;  /* 0x000000ffff037224 */ /* 0x010fe400078e00f1 */
[----:B------:R-:W-:Y:S02]  /*be40*/  IMAD.MOV.U32 R2, RZ, RZ, R242 ;  /* 0x000000ffff027224 */ /* 0x000fe400078e00f2 */
[----:B------:R-:W-:Y:S01]  /*be50*/  IMAD.MOV.U32 R0, RZ, RZ, R243 ;  /* 0x000000ffff007224 */ /* 0x000fe200078e00f3 */
[-C--:B------:R-:W-:Y:S08]  /*be60*/  HMMA.16816.F32 R236, R8, R36.reuse, R184 ;  /* 0x0000002408ec723c */ /* 0x080ff000000018b8 */
[C---:B------:R-:W-:Y:S08]  /*be70*/  HMMA.16816.F32 R184, R4.reuse, R36, R180 ;  /* 0x0000002404b8723c */ /* 0x040ff000000018b4 */
[C---:B-----5:R-:W-:Y:S08]  /*be80*/  HMMA.16816.F32 R220, R4.reuse, R40, R220 ;  /* 0x0000002804dc723c */ /* 0x060ff000000018dc */
        /* <DEDUP_REMOVED lines=9> */
[C---:B------:R-:W-:Y:S08]  /*bf20*/  HMMA.16816.F32 R48, R8.reuse, R26, R48 ;  /* 0x0000001a0830723c */ /* 0x040ff00000001830 */
[----:B------:R-:W-:Y:S01]  /*bf30*/  HMMA.16816.F32 R16, R8, R22, R16 ;  /* 0x000000160810723c */ /* 0x000fe20000001810 */
[----:B------:R-:W2:Y:S07]  /*bf40*/  LDSM.16.M88.4 R8, [R192+0x2000] ;  /* 0x00200000c008783b */ /* 0x000eae0000000200 */
[----:B-1----:R-:W-:Y:S07]  /*bf50*/  HMMA.16816.F32 R40, R4, R12, R220 ;  /* 0x0000000c0428723c */ /* 0x002fee00000018dc */
[----:B------:R-:W-:-:S02]  /*bf60*/  IMAD.MOV.U32 R220, RZ, RZ, R24 ;  /* 0x000000ffffdc7224 */ /* 0x000fc400078e0018 */
[----:B------:R-:W-:Y:S08]  /*bf70*/  HMMA.16816.F32 R24, R4, R14, R104 ;  /* 0x0000000e0418723c */ /* 0x000ff00000001868 */
[C---:B--2---:R-:W-:Y:S08]  /*bf80*/  HMMA.16816.F32 R36, R8.reuse, R12, R224 ;  /* 0x0000000c0824723c */ /* 0x044ff000000018e0 */
[C---:B------:R-:W-:Y:S01]  /*bf90*/  HMMA.16816.F32 R20, R8.reuse, R14, R56 ;  /* 0x0000000e0814723c */ /* 0x040fe20000001838 */
[----:B------:R-:W1:Y:S07]  /*bfa0*/  LDSM.16.M88.4 R12, [R189+0x7400] ;  /* 0x00740000bd0c783b */ /* 0x000e6e0000000200 */
[-C--:B-1----:R-:W-:Y:S08]  /*bfb0*/  HMMA.16816.F32 R44, R8, R12.reuse, R236 ;  /* 0x0000000c082c723c */ /* 0x082ff000000018ec */
[C---:B------:R-:W-:Y:S08]  /*bfc0*/  HMMA.16816.F32 R52, R4.reuse, R12, R184 ;  /* 0x0000000c0434723c */ /* 0x040ff000000018b8 */
[-C--:B------:R-:W-:Y:S08]  /*bfd0*/  HMMA.16816.F32 R56, R4, R14.reuse, R64 ;  /* 0x0000000e0438723c */ /* 0x080ff00000001840 */
[----:B------:R-:W-:Y:S01]  /*bfe0*/  HMMA.16816.F32 R60, R8, R14, R60 ;  /* 0x0000000e083c723c */ /* 0x000fe2000000183c */
[----:B------:R-:W1:Y:S01]  /*bff0*/  LDSM.16.M88.4 R12, [R189+0x7800] ;  /* 0x00780000bd0c783b */ /* 0x000e620000000200 */
[----:B------:R-:W-:-:S02]  /*c000*/  IMAD.MOV.U32 R221, RZ, RZ, R3 ;  /* 0x000000ffffdd7224 */ /* 0x000fc400078e0003 */
[----:B------:R-:W-:Y:S02]  /*c010*/  IMAD.MOV.U32 R222, RZ, RZ, R2 ;  /* 0x000000ffffde7224 */ /* 0x000fe400078e0002 */
[----:B------:R-:W-:Y:S02]  /*c020*/  IMAD.MOV.U32 R223, RZ, RZ, R0 ;  /* 0x000000ffffdf7224 */ /* 0x000fe400078e0000 */
[-C--:B-1----:R-:W-:Y:S08]  /*c030*/  HMMA.16816.F32 R104, R4, R12.reuse, R176 ;  /* 0x0000000c0468723c */ /* 0x082ff000000018b0 */
[----:B------:R-:W-:Y:S08]  /*c040*/  HMMA.16816.F32 R64, R8, R12, R244 ;  /* 0x0000000c0840723c */ /* 0x000ff000000018f4 */
        /* <DEDUP_REMOVED lines=34> */
[----:B--2---:R-:W-:Y:S08]  /*c270*/  HMMA.16816.F32 R240, R8, R14, R20 ;  /* 0x0000000e08f0723c */ /* 0x004ff00000001814 */
[----:B------:R-:W-:-:S02]  /*c280*/  IMAD.MOV.U32 R110, RZ, RZ, R248 ;  /* 0x000000ffff6e7224 */ /* 0x000fc400078e00f8 */
[----:B------:R-:W-:Y:S02]  /*c290*/  IMAD.MOV.U32 R3, RZ, RZ, R249 ;  /* 0x000000ffff037224 */ /* 0x000fe400078e00f9 */
[----:B------:R-:W-:Y:S02]  /*c2a0*/  IMAD.MOV.U32 R2, RZ, RZ, R250 ;  /* 0x000000ffff027224 */ /* 0x000fe400078e00fa */
[----:B------:R-:W-:Y:S02]  /*c2b0*/  IMAD.MOV.U32 R0, RZ, RZ, R251 ;  /* 0x000000ffff007224 */ /* 0x000fe400078e00fb */
        /* <DEDUP_REMOVED lines=16> */
[C---:B------:R-:W-:Y:S08]  /*c3c0*/  HMMA.16816.F32 R36, R4.reuse, R12, R184 ;  /* 0x0000000c0424723c */ /* 0x040ff000000018b8 */
[-C--:B------:R-:W-:Y:S01]  /*c3d0*/  HMMA.16816.F32 R20, R4, R14.reuse, R180 ;  /* 0x0000000e0414723c */ /* 0x080fe200000018b4 */
[----:B------:R-:W-:Y:S07]  /*c3e0*/  LDSM.16.M88.4 R4, [R193+0x5000] ;  /* 0x00500000c104783b */ /* 0x000fee0000000200 */
[----:B------:R-:W-:Y:S01]  /*c3f0*/  HMMA.16816.F32 R16, R8, R14, R104 ;  /* 0x0000000e0810723c */ /* 0x000fe20000001868 */
[----:B------:R-:W1:Y:S04]  /*c400*/  LDSM.16.M88.4 R12, [R191+0x8000] ;  /* 0x00800000bf0c783b */ /* 0x000e680000000200 */
[----:B------:R-:W2:Y:S01]  /*c410*/  LDSM.16.M88.4 R8, [R193+0x4000] ;  /* 0x00400000c108783b */ /* 0x000ea20000000200 */
[----:B------:R-:W-:-:S07]  /*c420*/  IMAD.MOV.U32 R55, RZ, RZ, R0 ;  /* 0x000000ffff377224 */ /* 0x000fce00078e0000 */
        /* <DEDUP_REMOVED lines=13> */
[----:B------:R-:W-:Y:S11]  /*c500*/  HMMA.16816.F32 R12, R8, R14, R24 ;  /* 0x0000000e080c723c */ /* 0x000ff60000001818 */
[----:B------:R-:W-:Y:S11]  /*c510*/  @!UPT UIADD3 URZ, URZ, URZ, URZ ;  /* 0x0000003f3f3ff290 */ /* 0x000ff6000fffe03f */
[----:B------:R-:W-:Y:S02]  /*c520*/  @!UPT UIADD3 URZ, URZ, URZ, URZ ;  /* 0x0000003f3f3ff290 */ /* 0x000fe4000fffe03f */
[----:B------:R-:W-:Y:S02]  /*c530*/  IMAD.MOV.U32 R41, RZ, RZ, R15 ;  /* 0x000000ffff297224 */ /* 0x000fe400078e000f */
[----:B------:R-:W-:Y:S02]  /*c540*/  IMAD.MOV.U32 R40, RZ, RZ, R13 ;  /* 0x000000ffff287224 */ /* 0x000fe400078e000d */
[----:B------:R-:W-:Y:S02]  /*c550*/  IMAD.MOV.U32 R25, RZ, RZ, R14 ;  /* 0x000000ffff197224 */ /* 0x000fe400078e000e */
[----:B------:R-:W-:Y:S02]  /*c560*/  IMAD.MOV.U32 R24, RZ, RZ, R12 ;  /* 0x000000ffff187224 */ /* 0x000fe400078e000c */
[----:B------:R-:W1:Y:S01]  /*c570*/  LDSM.16.M88.4 R12, [R191+0x8c00] ;  /* 0x008c0000bf0c783b */ /* 0x000e620000000200 */
[----:B------:R-:W-:Y:S01]  /*c580*/  IMAD.SHL.U32 R111, R111, 0x2, RZ ;  /* 0x000000026f6f7824 */ /* 0x000fe200078e00ff */
[----:B------:R-:W-:-:S04]  /*c590*/  DEPBAR.LE SB0, 0x0 ;  /* 0x000080000000791a */ /* 0x000fc80000000000 */
[-C--:B-1----:R-:W-:Y:S11]  /*c5a0*/  HMMA.16816.F32 R48, R8, R12.reuse, R48 ;  /* 0x0000000c0830723c */ /* 0x082ff60000001830 */
[----:B------:R-:W-:Y:S11]  /*c5b0*/  @!UPT UIADD3 URZ, URZ, URZ, URZ ;  /* 0x0000003f3f3ff290 */ /* 0x000ff6000fffe03f */
[----:B------:R-:W-:Y:S02]  /*c5c0*/  @!UPT UIADD3 URZ, URZ, URZ, URZ ;  /* 0x0000003f3f3ff290 */ /* 0x000fe4000fffe03f */
[----:B------:R-:W-:Y:S02]  /*c5d0*/  IMAD.MOV.U32 R45, RZ, RZ, R50 ;  /* 0x000000ffff2d7224 */ /* 0x000fe400078e0032 */
[----:B------:R-:W-:Y:S02]  /*c5e0*/  IMAD.MOV.U32 R44, RZ, RZ, R48 ;  /* 0x000000ffff2c7224 */ /* 0x000fe400078e0030 */
[----:B------:R-:W-:Y:S02]  /*c5f0*/  IMAD.MOV.U32 R47, RZ, RZ, R49 ;  /* 0x000000ffff2f7224 */ /* 0x000fe400078e0031 */
[----:B------:R-:W-:Y:S02]  /*c600*/  IMAD.MOV.U32 R252, RZ, RZ, R51 ;  /* 0x000000fffffc7224 */ /* 0x000fe400078e0033 */
[C---:B------:R-:W-:Y:S08]  /*c610*/  HMMA.16816.F32 R48, R4.reuse, R12, R36 ;  /* 0x0000000c0430723c */ /* 0x040ff00000001824 */
[----:B------:R-:W-:Y:S01]  /*c620*/  HMMA.16816.F32 R4, R4, R14, R20 ;  /* 0x0000000e0404723c */ /* 0x000fe20000001814 */
[----:B------:R-:W-:Y:S01]  /*c630*/  LOP3.LUT R111, R111, 0x6, RZ, 0xc0, !PT ;  /* 0x000000066f6f7812 */ /* 0x000fe200078ec0ff */
[----:B------:R-:W-:-:S04]  /*c640*/  IMAD.MOV.U32 R2, RZ, RZ, R104 ;  /* 0x000000ffff027224 */ /* 0x000fc800078e0068 */
[----:B------:R-:W-:Y:S02]  /*c650*/  IMAD R0, R197, 0x40, R111 ;  /* 0x00000040c5007824 */ /* 0x000fe400078e026f */
[----:B------:R-:W-:Y:S11]  /*c660*/  IMAD.MOV.U32 R3, RZ, RZ, R107 ;  /* 0x000000ffff037224 */ /* 0x000ff600078e006b */
[----:B------:R-:W-:Y:S05]  /*c670*/  @!UPT UIADD3 URZ, URZ, URZ, URZ ;  /* 0x0000003f3f3ff290 */ /* 0x000fea000fffe03f */
[----:B------:R-:W-:Y:S02]  /*c680*/  IMAD.MOV.U32 R205, RZ, RZ, R4 ;  /* 0x000000ffffcd7224 */ /* 0x000fe400078e0004 */
[----:B------:R-:W-:Y:S02]  /*c690*/  IMAD.MOV.U32 R204, RZ, RZ, R6 ;  /* 0x000000ffffcc7224 */ /* 0x000fe400078e0006 */
[----:B------:R-:W-:Y:S02]  /*c6a0*/  IMAD.MOV.U32 R201, RZ, RZ, R5 ;  /* 0x000000ffffc97224 */ /* 0x000fe400078e0005 */
[----:B------:R-:W-:Y:S02]  /*c6b0*/  IMAD.MOV.U32 R196, RZ, RZ, R7 ;  /* 0x000000ffffc47224 */ /* 0x000fe400078e0007 */
[----:B------:R-:W-:Y:S07]  /*c6c0*/  HMMA.16816.F32 R4, R8, R14, R16 ;  /* 0x0000000e0804723c */ /* 0x000fee0000001810 */
[----:B------:R-:W-:-:S02]  /*c6d0*/  IMAD.MOV.U32 R16, RZ, RZ, R2 ;  /* 0x000000ffff107224 */ /* 0x000fc400078e0002 */
[----:B------:R-:W-:-:S05]  /*c6e0*/  IMAD.IADD R2, R213, 0x1, -R0 ;  /* 0x00000001d5027824 */ /* 0x000fca00078e0a00 */
[----:B------:R-:W-:Y:S01]  /*c6f0*/  IABS R2, R2 ;  /* 0x0000000200027213 */ /* 0x000fe20000000000 */
[----:B------:R-:W-:-:S04]  /*c700*/  IMAD.MOV.U32 R17, RZ, RZ, R3 ;  /* 0x000000ffff117224 */ /* 0x000fc800078e0003 */
[----:B------:R-:W-:Y:S02]  /*c710*/  IMAD.MOV.U32 R3, RZ, RZ, R2 ;  /* 0x000000ffff037224 */ /* 0x000fe400078e0002 */
[----:B------:R-:W-:-:S03]  /*c720*/  IMAD.IADD R2, R214, 0x1, -R0 ;  /* 0x00000001d6027824 */ /* 0x000fc600078e0a00 */
[----:B------:R-:W-:Y:S02]  /*c730*/  IMAD.MOV.U32 R232, RZ, RZ, R4 ;  /* 0x000000ffffe87224 */ /* 0x000fe400078e0004 */
[----:B------:R-:W-:Y:S01]  /*c740*/  IABS R2, R2 ;  /* 0x0000000200027213 */ /* 0x000fe20000000000 */
[----:B------:R-:W-:Y:S02]  /*c750*/  IMAD.IADD R4, R212, 0x1, -R0 ;  /* 0x00000001d4047824 */ /* 0x000fe400078e0a00 */
[----:B------:R-:W-:Y:S02]  /*c760*/  IMAD.MOV.U32 R219, RZ, RZ, R6 ;  /* 0x000000ffffdb7224 */ /* 0x000fe400078e0006 */
[----:B------:R1:W-:Y:S01]  /*c770*/  I2F R6, R3 ;  /* 0x0000000300067306 */ /* 0x0003e20000201400 */
[----:B------:R-:W-:Y:S02]  /*c780*/  IMAD.MOV.U32 R20, RZ, RZ, R5 ;  /* 0x000000ffff147224 */ /* 0x000fe400078e0005 */
[----:B-1----:R-:W-:Y:S01]  /*c790*/  IMAD.MOV.U32 R3, RZ, RZ, R2 ;  /* 0x000000ffff037224 */ /* 0x002fe200078e0002 */
[----:B------:R-:W-:-:S04]  /*c7a0*/  IABS R2, R4 ;  /* 0x0000000400027213 */ /* 0x000fc80000000000 */
[----:B------:R-:W-:Y:S08]  /*c7b0*/  I2F R5, R3 ;  /* 0x0000000300057306 */ /* 0x000ff00000201400 */
[----:B------:R1:W2:Y:S02]  /*c7c0*/  I2F R3, R2 ;  /* 0x0000000200037306 */ /* 0x0002a40000201400 */
[----:B-1----:R-:W-:-:S05]  /*c7d0*/  IMAD.IADD R2, R211, 0x1, -R0 ;  /* 0x00000001d3027824 */ /* 0x002fca00078e0a00 */
[----:B------:R-:W-:-:S04]  /*c7e0*/  IABS R2, R2 ;  /* 0x0000000200027213 */ /* 0x000fc80000000000 */
[----:B------:R1:W3:Y:S01]  /*c7f0*/  I2F R4, R2 ;  /* 0x0000000200047306 */ /* 0x0002e20000201400 */
[----:B--2---:R-:W-:Y:S02]  /*c800*/  FFMA.FTZ R8, R3, -R195, R64 ;  /* 0x800000c303087223 */ /* 0x004fe40000010040 */
[----:B------:R-:W-:Y:S01]  /*c810*/  IMAD.MOV.U32 R18, RZ, RZ, R7 ;  /* 0x000000ffff127224 */ /* 0x000fe200078e0007 */
[----:B-1----:R-:W-:-:S05]  /*c820*/  IADD3 R2, R0, 0x1, RZ ;  /* 0x0000000100027810 */ /* 0x002fca0007ffe0ff */
[----:B------:R-:W-:-:S05]  /*c830*/  IMAD.IADD R3, R213, 0x1, -R2 ;  /* 0x00000001d5037824 */ /* 0x000fca00078e0a02 */
[----:B------:R-:W-:Y:S01]  /*c840*/  IABS R3, R3 ;  /* 0x0000000300037213 */ /* 0x000fe20000000000 */
[----:B---3--:R-:W-:-:S04]  /*c850*/  FFMA.FTZ R7, R4, -R195, R66 ;  /* 0x800000c304077223 */ /* 0x008fc80000010042 */
[----:B------:R-:W-:Y:S02]  /*c860*/  IMAD.MOV.U32 R4, RZ, RZ, R3 ;  /* 0x000000ffff047224 */ /* 0x000fe400078e0003 */
[----:B------:R-:W-:Y:S02]  /*c870*/  IMAD.IADD R3, R214, 0x1, -R2 ;  /* 0x00000001d6037824 */ /* 0x000fe400078e0a02 */
[----:B------:R-:W-:Y:S02]  /*c880*/  FFMA.FTZ R9, R5, -R195, R54 ;  /* 0x800000c305097223 */ /* 0x000fe40000010036 */
[----:B------:R-:W-:Y:S01]  /*c890*/  IMAD.IADD R5, R212, 0x1, -R2 ;  /* 0x00000001d4057824 */ /* 0x000fe200078e0a02 */
[----:B------:R-:W-:Y:S01]  /*c8a0*/  IABS R3, R3 ;  /* 0x0000000300037213 */ /* 0x000fe20000000000 */
[----:B------:R-:W-:Y:S02]  /*c8b0*/  FFMA.FTZ R10, R6, -R195, R52 ;  /* 0x800000c3060a7223 */ /* 0x000fe40000010034 */
[----:B------:R1:W-:Y:S02]  /*c8c0*/  I2F R6, R4 ;  /* 0x0000000400067306 */ /* 0x0003e40000201400 */
[----:B-1----:R-:W-:Y:S01]  /*c8d0*/  IMAD.MOV.U32 R4, RZ, RZ, R3 ;  /* 0x000000ffff047224 */ /* 0x002fe200078e0003 */
[----:B------:R-:W-:-:S05]  /*c8e0*/  IABS R3, R5 ;  /* 0x0000000500037213 */ /* 0x000fca0000000000 */
[----:B------:R1:W-:Y:S01]  /*c8f0*/  I2F R5, R4 ;  /* 0x0000000400057306 */ /* 0x0003e20000201400 */
[C---:B------:R-:W-:Y:S02]  /*c900*/  ISETP.GE.AND P0, PT, R0.reuse, R210, PT ;  /* 0x000000d20000720c */ /* 0x040fe40003f06270 */
[C---:B------:R-:W-:Y:S02]  /*c910*/  ISETP.GE.AND P6, PT, R0.reuse, R209, PT ;  /* 0x000000d10000720c */ /* 0x040fe40003fc6270 */
[C---:B------:R-:W-:Y:S01]  /*c920*/  ISETP.GE.AND P5, PT, R0.reuse, R208, PT ;  /* 0x000000d00000720c */ /* 0x040fe20003fa6270 */
[----:B-1----:R-:W-:Y:S02]  /*c930*/  IMAD.MOV.U32 R4, RZ, RZ, R3 ;  /* 0x000000ffff047224 */ /* 0x002fe400078e0003 */
[----:B------:R-:W-:Y:S01]  /*c940*/  IMAD.IADD R3, R211, 0x1, -R2 ;  /* 0x00000001d3037824 */ /* 0x000fe200078e0a02 */
[----:B------:R-:W-:-:S04]  /*c950*/  ISETP.GE.AND P1, PT, R0, R207, PT ;  /* 0x000000cf0000720c */ /* 0x000fc80003f26270 */
[----:B------:R-:W-:Y:S02]  /*c960*/  IABS R3, R3 ;  /* 0x0000000300037213 */ /* 0x000fe40000000000 */
[C---:B------:R-:W-:Y:S02]  /*c970*/  ISETP.GE.OR P0, PT, R0.reuse, R218, !P0 ;  /* 0x000000da0000720c */ /* 0x040fe40004706670 */
[C---:B------:R-:W-:Y:S02]  /*c980*/  ISETP.GE.OR P6, PT, R0.reuse, R217, !P6 ;  /* 0x000000d90000720c */ /* 0x040fe400077c6670 */
[----:B------:R-:W1:Y:S01]  /*c990*/  I2F R3, R3 ;  /* 0x0000000300037306 */ /* 0x000e620000201400 */
[C---:B------:R-:W-:Y:S02]  /*c9a0*/  ISETP.GE.OR P5, PT, R0.reuse, R216, !P5 ;  /* 0x000000d80000720c */ /* 0x040fe40006fa6670 */
[----:B------:R-:W-:Y:S01]  /*c9b0*/  ISETP.GE.OR P1, PT, R0, R215, !P1 ;  /* 0x000000d70000720c */ /* 0x000fe20004f26670 */
[----:B------:R-:W-:Y:S01]  /*c9c0*/  IMAD.MOV.U32 R43, RZ, RZ, R106 ;  /* 0x000000ffff2b7224 */ /* 0x000fe200078e006a */
[----:B------:R-:W-:Y:S01]  /*c9d0*/  FSEL R106, R10, -INF , !P0 ;  /* 0xff8000000a6a7808 */ /* 0x000fe20004000000 */
[----:B------:R-:W-:Y:S01]  /*c9e0*/  IMAD.MOV.U32 R22, RZ, RZ, R45 ;  /* 0x000000ffff167224 */ /* 0x000fe200078e002d */
[----:B------:R-:W-:-:S02]  /*c9f0*/  FSEL R111, R9, -INF , !P6 ;  /* 0xff800000096f7808 */ /* 0x000fc40007000000 */
[----:B------:R-:W-:Y:S02]  /*ca00*/  FSEL R183, R8, -INF , !P5 ;  /* 0xff80000008b77808 */ /* 0x000fe40006800000 */
[----:B------:R-:W-:Y:S02]  /*ca10*/  FSEL R45, R7, -INF , !P1 ;  /* 0xff800000072d7808 */ /* 0x000fe40004800000 */
[C---:B------:R-:W-:Y:S02]  /*ca20*/  ISETP.GE.AND P0, PT, R2.reuse, R210, PT ;  /* 0x000000d20200720c */ /* 0x040fe40003f06270 */
[C---:B------:R-:W-:Y:S02]  /*ca30*/  ISETP.GE.AND P6, PT, R2.reuse, R209, PT ;  /* 0x000000d10200720c */ /* 0x040fe40003fc6270 */
[C---:B------:R-:W-:Y:S02]  /*ca40*/  ISETP.GE.AND P5, PT, R2.reuse, R208, PT ;  /* 0x000000d00200720c */ /* 0x040fe40003fa6270 */
[C---:B------:R-:W-:Y:S01]  /*ca50*/  ISETP.GE.AND P1, PT, R2.reuse, R207, PT ;  /* 0x000000cf0200720c */ /* 0x040fe20003f26270 */
[----:B------:R-:W2:Y:S01]  /*ca60*/  I2F R4, R4 ;  /* 0x0000000400047306 */ /* 0x000ea20000201400 */
[----:B------:R-:W-:-:S02]  /*ca70*/  ISETP.GE.OR P0, PT, R2, R218, !P0 ;  /* 0x000000da0200720c */ /* 0x000fc40004706670 */
[C---:B------:R-:W-:Y:S02]  /*ca80*/  ISETP.GE.OR P6, PT, R2.reuse, R217, !P6 ;  /* 0x000000d90200720c */ /* 0x040fe400077c6670 */
[C---:B------:R-:W-:Y:S02]  /*ca90*/  ISETP.GE.OR P5, PT, R2.reuse, R216, !P5 ;  /* 0x000000d80200720c */ /* 0x040fe40006fa6670 */
[----:B------:R-:W-:Y:S02]  /*caa0*/  ISETP.GE.OR P1, PT, R2, R215, !P1 ;  /* 0x000000d70200720c */ /* 0x000fe40004f26670 */
[----:B------:R-:W-:Y:S01]  /*cab0*/  IADD3 R2, R0, 0x8, RZ ;  /* 0x0000000800027810 */ /* 0x000fe20007ffe0ff */
[----:B-1----:R-:W-:-:S04]  /*cac0*/  FFMA.FTZ R8, R3, -R195, R67 ;  /* 0x800000c303087223 */ /* 0x002fc80000010043 */
[--C-:B------:R-:W-:Y:S02]  /*cad0*/  IMAD.IADD R3, R213, 0x1, -R2.reuse ;  /* 0x00000001d5037824 */ /* 0x100fe400078e0a02 */
[----:B------:R-:W-:Y:S02]  /*cae0*/  FFMA.FTZ R10, R5, -R195, R55 ;  /* 0x800000c3050a7223 */ /* 0x000fe40000010037 */
[----:B------:R-:W-:Y:S01]  /*caf0*/  IMAD.IADD R5, R214, 0x1, -R2 ;  /* 0x00000001d6057824 */ /* 0x000fe200078e0a02 */
[----:B------:R-:W-:Y:S01]  /*cb00*/  IABS R3, R3 ;  /* 0x0000000300037213 */ /* 0x000fe20000000000 */
[----:B--2---:R-:W-:-:S04]  /*cb10*/  FFMA.FTZ R9, R4, -R195, R65 ;  /* 0x800000c304097223 */ /* 0x004fc80000010041 */
[----:B------:R-:W-:Y:S01]  /*cb20*/  IMAD.MOV.U32 R4, RZ, RZ, R3 ;  /* 0x000000ffff047224 */ /* 0x000fe200078e0003 */
[----:B------:R-:W-:-:S03]  /*cb30*/  IABS R3, R5 ;  /* 0x0000000500037213 */ /* 0x000fc60000000000 */
[----:B------:R1:W-:Y:S01]  /*cb40*/  I2F R7, R4 ;  /* 0x0000000400077306 */ /* 0x0003e20000201400 */
[----:B------:R-:W-:Y:S02]  /*cb50*/  FFMA.FTZ R11, R6, -R195, R53 ;  /* 0x800000c3060b7223 */ /* 0x000fe40000010035 */
[----:B-1----:R-:W-:Y:S02]  /*cb60*/  IMAD.MOV.U32 R4, RZ, RZ, R3 ;  /* 0x000000ffff047224 */ /* 0x002fe400078e0003 */
[----:B------:R-:W-:-:S05]  /*cb70*/  IMAD.IADD R3, R212, 0x1, -R2 ;  /* 0x00000001d4037824 */ /* 0x000fca00078e0a02 */
[----:B------:R-:W-:-:S04]  /*cb80*/  IABS R3, R3 ;  /* 0x0000000300037213 */ /* 0x000fc80000000000 */
[----:B------:R1:W-:Y:S01]  /*cb90*/  I2F R5, R3 ;  /* 0x0000000300057306 */ /* 0x0003e20000201400 */
[----:B------:R-:W-:Y:S01]  /*cba0*/  IMAD.MOV.U32 R42, RZ, RZ, R105 ;  /* 0x000000ffff2a7224 */ /* 0x000fe200078e0069 */
[----:B------:R-:W-:Y:S01]  /*cbb0*/  FSEL R105, R11, -INF , !P0 ;  /* 0xff8000000b697808 */ /* 0x000fe20004000000 */
[----:B------:R-:W-:Y:S01]  /*cbc0*/  IMAD.MOV.U32 R21, RZ, RZ, R44 ;  /* 0x000000ffff157224 */ /* 0x000fe200078e002c */
[----:B------:R-:W-:Y:S02]  /*cbd0*/  FSEL R110, R10, -INF , !P6 ;  /* 0xff8000000a6e7808 */ /* 0x000fe40007000000 */
[----:B------:R-:W-:Y:S02]  /*cbe0*/  FSEL R182, R9, -INF , !P5 ;  /* 0xff80000009b67808 */ /* 0x000fe40006800000 */
[----:B------:R-:W-:Y:S02]  /*cbf0*/  FSEL R44, R8, -INF , !P1 ;  /* 0xff800000082c7808 */ /* 0x000fe40004800000 */
[C---:B------:R-:W-:Y:S01]  /*cc00*/  ISETP.GE.AND P0, PT, R2.reuse, R210, PT ;  /* 0x000000d20200720c */ /* 0x040fe20003f06270 */
[----:B-1----:R-:W-:Y:S01]  /*cc10*/  IMAD.IADD R3, R211, 0x1, -R2 ;  /* 0x00000001d3037824 */ /* 0x002fe200078e0a02 */
[----:B------:R-:W-:-:S02]  /*cc20*/  ISETP.GE.AND P6, PT, R2, R209, PT ;  /* 0x000000d10200720c */ /* 0x000fc40003fc6270 */
[C---:B------:R-:W-:Y:S02]  /*cc30*/  ISETP.GE.AND P5, PT, R2.reuse, R208, PT ;  /* 0x000000d00200720c */ /* 0x040fe40003fa6270 */
[C---:B------:R-:W-:Y:S02]  /*cc40*/  ISETP.GE.AND P1, PT, R2.reuse, R207, PT ;  /* 0x000000cf0200720c */ /* 0x040fe40003f26270 */
[----:B------:R-:W-:Y:S02]  /*cc50*/  IABS R3, R3 ;  /* 0x0000000300037213 */ /* 0x000fe40000000000 */
[C---:B------:R-:W-:Y:S02]  /*cc60*/  ISETP.GE.OR P0, PT, R2.reuse, R218, !P0 ;  /* 0x000000da0200720c */ /* 0x040fe40004706670 */
[C---:B------:R-:W-:Y:S02]  /*cc70*/  ISETP.GE.OR P6, PT, R2.reuse, R217, !P6 ;  /* 0x000000d90200720c */ /* 0x040fe400077c6670 */
[----:B------:R-:W-:-:S02]  /*cc80*/  ISETP.GE.OR P5, PT, R2, R216, !P5 ;  /* 0x000000d80200720c */ /* 0x000fc40006fa6670 */
[----:B------:R-:W-:Y:S01]  /*cc90*/  ISETP.GE.OR P1, PT, R2, R215, !P1 ;  /* 0x000000d70200720c */ /* 0x000fe20004f26670 */
[----:B------:R-:W-:Y:S01]  /*cca0*/  IMAD.MOV.U32 R2, RZ, RZ, R3 ;  /* 0x000000ffff027224 */ /* 0x000fe200078e0003 */
[----:B------:R-:W-:Y:S01]  /*ccb0*/  I2F R6, R4 ;  /* 0x0000000400067306 */ /* 0x000fe20000201400 */
[----:B------:R-:W-:-:S07]  /*ccc0*/  IADD3 R3, R0, 0x9, RZ ;  /* 0x0000000900037810 */ /* 0x000fce0007ffe0ff */
[----:B------:R1:W2:Y:S02]  /*ccd0*/  I2F R4, R2 ;  /* 0x0000000200047306 */ /* 0x0002a40000201400 */
[----:B-1----:R-:W-:-:S05]  /*cce0*/  IMAD.IADD R2, R213, 0x1, -R3 ;  /* 0x00000001d5027824 */ /* 0x002fca00078e0a03 */
[----:B------:R-:W-:Y:S01]  /*ccf0*/  IABS R2, R2 ;  /* 0x0000000200027213 */ /* 0x000fe20000000000 */
[----:B--2---:R-:W-:-:S04]  /*cd00*/  FFMA.FTZ R12, R4, -R195, R246 ;  /* 0x800000c3040c7223 */ /* 0x004fc800000100f6 */
[----:B------:R-:W-:Y:S02]  /*cd10*/  IMAD.MOV.U32 R4, RZ, RZ, R2 ;  /* 0x000000ffff047224 */ /* 0x000fe400078e0002 */
[--C-:B------:R-:W-:Y:S02]  /*cd20*/  IMAD.IADD R2, R214, 0x1, -R3.reuse ;  /* 0x00000001d6027824 */ /* 0x100fe400078e0a03 */
[----:B------:R-:W-:Y:S02]  /*cd30*/  FFMA.FTZ R13, R5, -R195, R244 ;  /* 0x800000c3050d7223 */ /* 0x000fe400000100f4 */
[----:B------:R-:W-:Y:S01]  /*cd40*/  IMAD.IADD R5, R212, 0x1, -R3 ;  /* 0x00000001d4057824 */ /* 0x000fe200078e0a03 */
[----:B------:R-:W-:Y:S01]  /*cd50*/  IABS R2, R2 ;  /* 0x0000000200027213 */ /* 0x000fe20000000000 */
[----:B------:R1:W-:Y:S04]  /*cd60*/  I2F R11, R4 ;  /* 0x00000004000b7306 */ /* 0x0003e80000201400 */
[----:B-1----:R-:W-:Y:S01]  /*cd70*/  IMAD.MOV.U32 R4, RZ, RZ, R2 ;  /* 0x000000ffff047224 */ /* 0x002fe200078e0002 */
[----:B------:R-:W-:-:S05]  /*cd80*/  IABS R2, R5 ;  /* 0x0000000500027213 */ /* 0x000fca0000000000 */
[----:B------:R-:W-:Y:S02]  /*cd90*/  IMAD.MOV.U32 R5, RZ, RZ, R2 ;  /* 0x000000ffff057224 */ /* 0x000fe400078e0002 */
[----:B------:R-:W-:Y:S01]  /*cda0*/  IMAD.IADD R2, R211, 0x1, -R3 ;  /* 0x00000001d3027824 */ /* 0x000fe200078e0a03 */
[----:B------:R1:W-:Y:S01]  /*cdb0*/  I2F R10, R4 ;  /* 0x00000004000a7306 */ /* 0x0003e20000201400 */
[----:B------:R-:W-:-:S07]  /*cdc0*/  FFMA.FTZ R15, R7, -R195, R240 ;  /* 0x800000c3070f7223 */ /* 0x000fce00000100f0 */
[----:B------:R2:W-:Y:S01]  /*cdd0*/  I2F R9, R5 ;  /* 0x0000000500097306 */ /* 0x0005e20000201400 */
[----:B-1----:R-:W-:Y:S02]  /*cde0*/  IABS R4, R2 ;  /* 0x0000000200047213 */ /* 0x002fe40000000000 */
[----:B------:R-:W-:-:S03]  /*cdf0*/  IADD3 R2, R0, 0x10, RZ ;  /* 0x0000001000027810 */ /* 0x000fc60007ffe0ff */
[----:B--2---:R-:W-:Y:S02]  /*ce00*/  IMAD.MOV.U32 R5, RZ, RZ, R4 ;  /* 0x000000ffff057224 */ /* 0x004fe400078e0004 */
[----:B------:R-:W-:Y:S02]  /*ce10*/  IMAD.IADD R4, R213, 0x1, -R2 ;  /* 0x00000001d5047824 */ /* 0x000fe400078e0a02 */
[----:B------:R1:W2:Y:S01]  /*ce20*/  I2F R7, R5 ;  /* 0x0000000500077306 */ /* 0x0002a20000201400 */
[----:B------:R-:W-:Y:S02]  /*ce30*/  FFMA.FTZ R14, R6, -R195, R242 ;  /* 0x800000c3060e7223 */ /* 0x000fe400000100f2 */
[----:B------:R-:W-:Y:S01]  /*ce40*/  IABS R4, R4 ;  /* 0x0000000400047213 */ /* 0x000fe20000000000 */
[----:B------:R-:W-:Y:S01]  /*ce50*/  IMAD.IADD R6, R214, 0x1, -R2 ;  /* 0x00000001d6067824 */ /* 0x000fe200078e0a02 */
[----:B------:R-:W-:Y:S01]  /*ce60*/  FSEL R65, R15, -INF , !P0 ;  /* 0xff8000000f417808 */ /* 0x000fe20004000000 */
[----:B------:R-:W-:Y:S01]  /*ce70*/  IMAD.MOV.U32 R19, RZ, RZ, R43 ;  /* 0x000000ffff137224 */ /* 0x000fe200078e002b */
[----:B------:R-:W-:-:S02]  /*ce80*/  FSEL R104, R14, -INF , !P6 ;  /* 0xff8000000e687808 */ /* 0x000fc40007000000 */
[----:B------:R-:W-:Y:S02]  /*ce90*/  FSEL R181, R13, -INF , !P5 ;  /* 0xff8000000db57808 */ /* 0x000fe40006800000 */
[----:B------:R-:W-:Y:S02]  /*cea0*/  FSEL R43, R12, -INF , !P1 ;  /* 0xff8000000c2b7808 */ /* 0x000fe40004800000 */
[C---:B------:R-:W-:Y:S01]  /*ceb0*/  ISETP.GE.AND P0, PT, R3.reuse, R210, PT ;  /* 0x000000d20300720c */ /* 0x040fe20003f06270 */
[----:B-1----:R-:W-:Y:S01]  /*cec0*/  IMAD.MOV.U32 R5, RZ, RZ, R4 ;  /* 0x000000ffff057224 */ /* 0x002fe200078e0004 */
[----:B------:R-:W-:Y:S02]  /*ced0*/  IABS R4, R6 ;  /* 0x0000000600047213 */ /* 0x000fe40000000000 */
[C---:B------:R-:W-:Y:S02]  /*cee0*/  ISETP.GE.AND P6, PT, R3.reuse, R209, PT ;  /* 0x000000d10300720c */ /* 0x040fe40003fc6270 */
[----:B------:R-:W-:-:S02]  /*cef0*/  ISETP.GE.AND P5, PT, R3, R208, PT ;  /* 0x000000d00300720c */ /* 0x000fc40003fa6270 */
[C---:B------:R-:W-:Y:S01]  /*cf00*/  ISETP.GE.AND P1, PT, R3.reuse, R207, PT ;  /* 0x000000cf0300720c */ /* 0x040fe20003f26270 */
[----:B------:R1:W3:Y:S01]  /*cf10*/  I2F R6, R4 ;  /* 0x0000000400067306 */ /* 0x0002e20000201400 */
[----:B------:R-:W-:Y:S01]  /*cf20*/  ISETP.GE.OR P0, PT, R3, R218, !P0 ;  /* 0x000000da0300720c */ /* 0x000fe20004706670 */
[----:B--2---:R-:W-:Y:S01]  /*cf30*/  FFMA.FTZ R7, R7, -R195, R247 ;  /* 0x800000c307077223 */ /* 0x004fe200000100f7 */
[C---:B------:R-:W-:Y:S02]  /*cf40*/  ISETP.GE.OR P6, PT, R3.reuse, R217, !P6 ;  /* 0x000000d90300720c */ /* 0x040fe400077c6670 */
[C---:B------:R-:W-:Y:S02]  /*cf50*/  ISETP.GE.OR P5, PT, R3.reuse, R216, !P5 ;  /* 0x000000d80300720c */ /* 0x040fe40006fa6670 */
[----:B------:R-:W-:Y:S01]  /*cf60*/  ISETP.GE.OR P1, PT, R3, R215, !P1 ;  /* 0x000000d70300720c */ /* 0x000fe20004f26670 */
[----:B------:R2:W4:Y:S01]  /*cf70*/  I2F R8, R5 ;  /* 0x0000000500087306 */ /* 0x0005220000201400 */
[----:B------:R-:W-:-:S02]  /*cf80*/  FFMA.FTZ R3, R10, -R195, R243 ;  /* 0x800000c30a037223 */ /* 0x000fc400000100f3 */
[----:B------:R-:W-:Y:S02]  /*cf90*/  IMAD.MOV.U32 R23, RZ, RZ, R42 ;  /* 0x000000ffff177224 */ /* 0x000fe400078e002a */
[-C--:B-1----:R-:W-:Y:S01]  /*cfa0*/  FFMA.FTZ R4, R11, -R195.reuse, R241 ;  /* 0x800000c30b047223 */ /* 0x082fe200000100f1 */
[----:B------:R-:W-:Y:S01]  /*cfb0*/  FSEL R66, R3, -INF , !P6 ;  /* 0xff80000003427808 */ /* 0x000fe20007000000 */
[----:B------:R-:W-:Y:S01]  /*cfc0*/  IMAD.IADD R3, R212, 0x1, -R2 ;  /* 0x00000001d4037824 */ /* 0x000fe200078e0a02 */
[----:B------:R-:W-:Y:S01]  /*cfd0*/  FSEL R42, R7, -INF , !P1 ;  /* 0xff800000072a7808 */ /* 0x000fe20004800000 */
[----:B--2---:R-:W-:Y:S01]  /*cfe0*/  FFMA.FTZ R5, R9, -R195, R245 ;  /* 0x800000c309057223 */ /* 0x004fe200000100f5 */
[----:B------:R-:W-:Y:S02]  /*cff0*/  FSEL R61, R4, -INF , !P0 ;  /* 0xff800000043d7808 */ /* 0x000fe40004000000 */
[----:B------:R-:W-:Y:S02]  /*d000*/  ISETP.GE.AND P0, PT, R2, R210, PT ;  /* 0x000000d20200720c */ /* 0x000fe40003f06270 */
[----:B------:R-:W-:-:S02]  /*d010*/  FSEL R180, R5, -INF , !P5 ;  /* 0xff80000005b47808 */ /* 0x000fc40006800000 */
[C---:B------:R-:W-:Y:S02]  /*d020*/  ISETP.GE.AND P6, PT, R2.reuse, R209, PT ;  /* 0x000000d10200720c */ /* 0x040fe40003fc6270 */
[C---:B------:R-:W-:Y:S02]  /*d030*/  ISETP.GE.AND P5, PT, R2.reuse, R208, PT ;  /* 0x000000d00200720c */ /* 0x040fe40003fa6270 */
[C---:B------:R-:W-:Y:S01]  /*d040*/  ISETP.GE.AND P1, PT, R2.reuse, R207, PT ;  /* 0x000000cf0200720c */ /* 0x040fe20003f26270 */
[----:B------:R-:W-:Y:S01]  /*d050*/  IMAD.IADD R4, R211, 0x1, -R2 ;  /* 0x00000001d3047824 */ /* 0x000fe200078e0a02 */
[C---:B------:R-:W-:Y:S02]  /*d060*/  ISETP.GE.OR P0, PT, R2.reuse, R218, !P0 ;  /* 0x000000da0200720c */ /* 0x040fe40004706670 */
[C---:B------:R-:W-:Y:S02]  /*d070*/  ISETP.GE.OR P6, PT, R2.reuse, R217, !P6 ;  /* 0x000000d90200720c */ /* 0x040fe400077c6670 */
[----:B------:R-:W-:-:S02]  /*d080*/  ISETP.GE.OR P5, PT, R2, R216, !P5 ;  /* 0x000000d80200720c */ /* 0x000fc40006fa6670 */
[----:B------:R-:W-:Y:S02]  /*d090*/  ISETP.GE.OR P1, PT, R2, R215, !P1 ;  /* 0x000000d70200720c */ /* 0x000fe40004f26670 */
[----:B------:R-:W-:Y:S02]  /*d0a0*/  IABS R3, R3 ;  /* 0x0000000300037213 */ /* 0x000fe40000000000 */
[----:B------:R-:W-:Y:S01]  /*d0b0*/  IADD3 R2, R0, 0x11, RZ ;  /* 0x0000001100027810 */ /* 0x000fe20007ffe0ff */
[----:B---3--:R-:W-:Y:S02]  /*d0c0*/  FFMA.FTZ R9, R6, -R195, R238 ;  /* 0x800000c306097223 */ /* 0x008fe400000100ee */
[----:B------:R1:W2:Y:S01]  /*d0d0*/  I2F R6, R3 ;  /* 0x0000000300067306 */ /* 0x0002a20000201400 */
[----:B------:R-:W-:Y:S01]  /*d0e0*/  IABS R4, R4 ;  /* 0x0000000400047213 */ /* 0x000fe20000000000 */
[--C-:B------:R-:W-:Y:S02]  /*d0f0*/  IMAD.IADD R5, R214, 0x1, -R2.reuse ;  /* 0x00000001d6057824 */ /* 0x100fe400078e0a02 */
[----:B-1----:R-:W-:-:S04]  /*d100*/  IMAD.IADD R3, R213, 0x1, -R2 ;  /* 0x00000001d5037824 */ /* 0x002fc800078e0a02 */
[----:B------:R1:W3:Y:S01]  /*d110*/  I2F R11, R4 ;  /* 0x00000004000b7306 */ /* 0x0002e20000201400 */
[----:B------:R-:W-:Y:S01]  /*d120*/  IABS R3, R3 ;  /* 0x0000000300037213 */ /* 0x000fe20000000000 */
[----:B----4-:R-:W-:-:S04]  /*d130*/  FFMA.FTZ R10, R8, -R195, R236 ;  /* 0x800000c3080a7223 */ /* 0x010fc800000100ec */
[----:B-1----:R-:W-:Y:S01]  /*d140*/  IMAD.MOV.U32 R4, RZ, RZ, R3 ;  /* 0x000000ffff047224 */ /* 0x002fe200078e0003 */
[----:B------:R-:W-:-:S03]  /*d150*/  IABS R3, R5 ;  /* 0x0000000500037213 */ /* 0x000fc60000000000 */
[----:B------:R1:W4:Y:S01]  /*d160*/  I2F R8, R4 ;  /* 0x0000000400087306 */ /* 0x0003220000201400 */
[--C-:B------:R-:W-:Y:S02]  /*d170*/  IMAD.IADD R5, R211, 0x1, -R2.reuse ;  /* 0x00000001d3057824 */ /* 0x100fe400078e0a02 */
[----:B-1----:R-:W-:Y:S02]  /*d180*/  IMAD.MOV.U32 R4, RZ, RZ, R3 ;  /* 0x000000ffff047224 */ /* 0x002fe400078e0003 */
[----:B------:R-:W-:-:S05]  /*d190*/  IMAD.IADD R3, R212, 0x1, -R2 ;  /* 0x00000001d4037824 */ /* 0x000fca00078e0a02 */
[----:B------:R-:W-:Y:S01]  /*d1a0*/  IABS R3, R3 ;  /* 0x0000000300037213 */ /* 0x000fe20000000000 */
[----:B------:R1:W-:Y:S01]  /*d1b0*/  I2F R7, R4 ;  /* 0x0000000400077306 */ /* 0x0003e20000201400 */
[----:B--2---:R-:W-:Y:S01]  /*d1c0*/  FFMA.FTZ R6, R6, -R195, R224 ;  /* 0x800000c306067223 */ /* 0x004fe200000100e0 */
[----:B------:R-:W-:Y:S01]  /*d1d0*/  FSEL R59, R10, -INF , !P0 ;  /* 0xff8000000a3b7808 */ /* 0x000fe20004000000 */
[----:B------:R-:W-:Y:S02]  /*d1e0*/  IMAD.MOV.U32 R37, RZ, RZ, R41 ;  /* 0x000000ffff257224 */ /* 0x000fe400078e0029 */
[----:B-1----:R-:W-:Y:S01]  /*d1f0*/  IMAD.MOV.U32 R4, RZ, RZ, R3 ;  /* 0x000000ffff047224 */ /* 0x002fe200078e0003 */
[----:B------:R-:W-:-:S03]  /*d200*/  IABS R3, R5 ;  /* 0x0000000500037213 */ /* 0x000fc60000000000 */
[----:B------:R3:W-:Y:S01]  /*d210*/  I2F R5, R4 ;  /* 0x0000000400057306 */ /* 0x0007e20000201400 */
[----:B------:R-:W-:-:S07]  /*d220*/  FSEL R63, R9, -INF , !P6 ;  /* 0xff800000093f7808 */ /* 0x000fce0007000000 */
[----:B------:R-:W1:Y:S01]  /*d230*/  I2F R3, R3 ;  /* 0x0000000300037306 */ /* 0x000e620000201400 */
[----:B------:R-:W-:Y:S01]  /*d240*/  FSEL R107, R6, -INF , !P5 ;  /* 0xff800000066b7808 */ /* 0x000fe20006800000 */
[----:B---3--:R-:W-:Y:S01]  /*d250*/  FFMA.FTZ R4, R11, -R195, R226 ;  /* 0x800000c30b047223 */ /* 0x008fe200000100e2 */
[C---:B------:R-:W-:Y:S02]  /*d260*/  ISETP.GE.AND P0, PT, R2.reuse, R210, PT ;  /* 0x000000d20200720c */ /* 0x040fe40003f06270 */
[----:B------:R-:W-:Y:S02]  /*d270*/  ISETP.GE.AND P6, PT, R2, R209, PT ;  /* 0x000000d10200720c */ /* 0x000fe40003fc6270 */
[----:B------:R-:W-:Y:S02]  /*d280*/  FSEL R41, R4, -INF , !P1 ;  /* 0xff80000004297808 */ /* 0x000fe40004800000 */
[C---:B------:R-:W-:Y:S02]  /*d290*/  ISETP.GE.AND P5, PT, R2.reuse, R208, PT ;  /* 0x000000d00200720c */ /* 0x040fe40003fa6270 */
[----:B------:R-:W-:-:S02]  /*d2a0*/  ISETP.GE.AND P1, PT, R2, R207, PT ;  /* 0x000000cf0200720c */ /* 0x000fc40003f26270 */
[C---:B------:R-:W-:Y:S02]  /*d2b0*/  ISETP.GE.OR P0, PT, R2.reuse, R218, !P0 ;  /* 0x000000da0200720c */ /* 0x040fe40004706670 */
[C---:B------:R-:W-:Y:S02]  /*d2c0*/  ISETP.GE.OR P6, PT, R2.reuse, R217, !P6 ;  /* 0x000000d90200720c */ /* 0x040fe400077c6670 */
[C---:B------:R-:W-:Y:S02]  /*d2d0*/  ISETP.GE.OR P5, PT, R2.reuse, R216, !P5 ;  /* 0x000000d80200720c */ /* 0x040fe40006fa6670 */
[----:B------:R-:W-:Y:S02]  /*d2e0*/  ISETP.GE.OR P1, PT, R2, R215, !P1 ;  /* 0x000000d70200720c */ /* 0x000fe40004f26670 */
[----:B------:R-:W-:Y:S01]  /*d2f0*/  IADD3 R2, R0, 0x18, RZ ;  /* 0x0000001800027810 */ /* 0x000fe20007ffe0ff */
[-C--:B----4-:R-:W-:Y:S02]  /*d300*/  FFMA.FTZ R11, R8, -R195.reuse, R237 ;  /* 0x800000c3080b7223 */ /* 0x090fe400000100ed */
[----:B-1----:R-:W-:-:S02]  /*d310*/  FFMA.FTZ R8, R3, -R195, R227 ;  /* 0x800000c303087223 */ /* 0x002fc400000100e3 */
[--C-:B------:R-:W-:Y:S02]  /*d320*/  IMAD.IADD R3, R213, 0x1, -R2.reuse ;  /* 0x00000001d5037824 */ /* 0x100fe400078e0a02 */
[----:B------:R-:W-:Y:S02]  /*d330*/  FFMA.FTZ R9, R5, -R195, R225 ;  /* 0x800000c305097223 */ /* 0x000fe400000100e1 */
[----:B------:R-:W-:Y:S01]  /*d340*/  IMAD.IADD R5, R214, 0x1, -R2 ;  /* 0x00000001d6057824 */ /* 0x000fe200078e0a02 */
[----:B------:R-:W-:Y:S01]  /*d350*/  IABS R3, R3 ;  /* 0x0000000300037213 */ /* 0x000fe20000000000 */
[----:B------:R-:W-:-:S04]  /*d360*/  FFMA.FTZ R10, R7, -R195, R239 ;  /* 0x800000c3070a7223 */ /* 0x000fc800000100ef */
[----:B------:R-:W-:Y:S01]  /*d370*/  IMAD.MOV.U32 R4, RZ, RZ, R3 ;  /* 0x000000ffff047224 */ /* 0x000fe200078e0003 */
[----:B------:R-:W-:-:S03]  /*d380*/  IABS R3, R5 ;  /* 0x0000000500037213 */ /* 0x000fc60000000000 */
[----:B------:R1:W-:Y:S01]  /*d390*/  I2F R7, R4 ;  /* 0x0000000400077306 */ /* 0x0003e20000201400 */
[----:B------:R-:W-:Y:S02]  /*d3a0*/  IMAD.MOV.U32 R39, RZ, RZ, R50 ;  /* 0x000000ffff277224 */ /* 0x000fe400078e0032 */
[----:B-1----:R-:W-:Y:S02]  /*d3b0*/  IMAD.MOV.U32 R4, RZ, RZ, R3 ;  /* 0x000000ffff047224 */ /* 0x002fe400078e0003 */
[----:B------:R-:W-:-:S05]  /*d3c0*/  IMAD.IADD R3, R212, 0x1, -R2 ;  /* 0x00000001d4037824 */ /* 0x000fca00078e0a02 */
[----:B------:R-:W-:-:S04]  /*d3d0*/  IABS R3, R3 ;  /* 0x0000000300037213 */ /* 0x000fc80000000000 */
[----:B------:R1:W-:Y:S01]  /*d3e0*/  I2F R5, R3 ;  /* 0x0000000300057306 */ /* 0x0003e20000201400 */
[----:B------:R-:W-:Y:S01]  /*d3f0*/  IMAD.MOV.U32 R50, RZ, RZ, R40 ;  /* 0x000000ffff327224 */ /* 0x000fe200078e0028 */
[----:B------:R-:W-:Y:S02]  /*d400*/  FSEL R56, R11, -INF , !P0 ;  /* 0xff8000000b387808 */ /* 0x000fe40004000000 */
        /* <DEDUP_REMOVED lines=112> */
[C---:B------:R-:W-:Y:S01]  /*db10*/  ISETP.GE.OR P5, PT, R2.reuse, R216, !P5 ;  /* 0x000000d80200720c */ /* 0x040fe20006fa6670 */
[----:B------:R-:W-:Y:S01]  /*db20*/  BAR.SYNC.DEFER_BLOCKING 0x0 ;  /* 0x0000000000007b1d */ /* 0x000fe20000010000 */
        /* <DEDUP_REMOVED lines=51> */
[----:B------:R2:W3:Y:S01]  /*de60*/  I2F R9, R5 ;  /* 0x0000000500097306 */ /* 0x0004e20000201400 */
[----:B-1----:R-:W-:Y:S02]  /*de70*/  IABS R4, R2 ;  /* 0x0000000200047213 */ /* 0x002fe40000000000 */
[----:B------:R-:W-:-:S03]  /*de80*/  IADD3 R2, R0, 0x30, RZ ;  /* 0x0000003000027810 */ /* 0x000fc60007ffe0ff */
[----:B--2---:R-:W-:Y:S02]  /*de90*/  IMAD.MOV.U32 R5, RZ, RZ, R4 ;  /* 0x000000ffff057224 */ /* 0x004fe400078e0004 */
[--C-:B------:R-:W-:Y:S02]  /*dea0*/  IMAD.IADD R4, R213, 0x1, -R2.reuse ;  /* 0x00000001d5047824 */ /* 0x100fe400078e0a02 */
[----:B------:R-:W-:-:S03]  /*deb0*/  IMAD.IADD R6, R214, 0x1, -R2 ;  /* 0x00000001d6067824 */ /* 0x000fc600078e0a02 */
[----:B------:R-:W-:Y:S01]  /*dec0*/  IABS R4, R4 ;  /* 0x0000000400047213 */ /* 0x000fe20000000000 */
[----:B------:R-:W-:Y:S02]  /*ded0*/  FFMA.FTZ R15, R7, -R195, R242 ;  /* 0x800000c3070f7223 */ /* 0x000fe400000100f2 */
[----:B------:R1:W2:Y:S01]  /*dee0*/  I2F R7, R5 ;  /* 0x0000000500077306 */ /* 0x0002a20000201400 */
[----:B------:R-:W-:Y:S01]  /*def0*/  IMAD.MOV.U32 R16, RZ, RZ, R23 ;  /* 0x000000ffff107224 */ /* 0x000fe200078e0017 */
[----:B------:R-:W-:Y:S01]  /*df00*/  FSEL R19, R12, -INF , !P1 ;  /* 0xff8000000c137808 */ /* 0x000fe20004800000 */
[----:B------:R-:W-:Y:S01]  /*df10*/  IMAD.MOV.U32 R240, RZ, RZ, R37 ;  /* 0x000000fffff07224 */ /* 0x000fe200078e0025 */
[----:B------:R-:W-:Y:S01]  /*df20*/  FSEL R23, R15, -INF , !P0 ;  /* 0xff8000000f177808 */ /* 0x000fe20004000000 */
[----:B------:R-:W-:Y:S02]  /*df30*/  IMAD.MOV.U32 R242, RZ, RZ, R50 ;  /* 0x000000fffff27224 */ /* 0x000fe400078e0032 */
[----:B-1----:R-:W-:Y:S01]  /*df40*/  IMAD.MOV.U32 R5, RZ, RZ, R4 ;  /* 0x000000ffff057224 */ /* 0x002fe200078e0004 */
[----:B------:R-:W-:-:S03]  /*df50*/  IABS R4, R6 ;  /* 0x0000000600047213 */ /* 0x000fc60000000000 */
[----:B------:R3:W-:Y:S01]  /*df60*/  I2F R8, R5 ;  /* 0x0000000500087306 */ /* 0x0007e20000201400 */
[----:B------:R-:W-:-:S07]  /*df70*/  FSEL R37, R14, -INF , !P6 ;  /* 0xff8000000e257808 */ /* 0x000fce0007000000 */
[----:B------:R1:W4:Y:S01]  /*df80*/  I2F R6, R4 ;  /* 0x0000000400067306 */ /* 0x0003220000201400 */
[----:B------:R-:W-:Y:S02]  /*df90*/  FSEL R50, R13, -INF , !P5 ;  /* 0xff8000000d327808 */ /* 0x000fe40006800000 */
[C---:B------:R-:W-:Y:S02]  /*dfa0*/  ISETP.GE.AND P0, PT, R3.reuse, R210, PT ;  /* 0x000000d20300720c */ /* 0x040fe40003f06270 */
[C---:B------:R-:W-:Y:S02]  /*dfb0*/  ISETP.GE.AND P6, PT, R3.reuse, R209, PT ;  /* 0x000000d10300720c */ /* 0x040fe40003fc6270 */
[C---:B------:R-:W-:Y:S02]  /*dfc0*/  ISETP.GE.AND P5, PT, R3.reuse, R208, PT ;  /* 0x000000d00300720c */ /* 0x040fe40003fa6270 */
[----:B------:R-:W-:Y:S01]  /*dfd0*/  ISETP.GE.AND P1, PT, R3, R207, PT ;  /* 0x000000cf0300720c */ /* 0x000fe20003f26270 */
[-C--:B---3--:R-:W-:Y:S01]  /*dfe0*/  FFMA.FTZ R5, R9, -R195.reuse, R16 ;  /* 0x800000c309057223 */ /* 0x088fe20000010010 */
[----:B------:R-:W-:Y:S01]  /*dff0*/  ISETP.GE.OR P0, PT, R3, R218, !P0 ;  /* 0x000000da0300720c */ /* 0x000fe20004706670 */
[----:B--2---:R-:W-:Y:S01]  /*e000*/  FFMA.FTZ R7, R7, -R195, R17 ;  /* 0x800000c307077223 */ /* 0x004fe20000010011 */
[----:B------:R-:W-:-:S02]  /*e010*/  ISETP.GE.OR P6, PT, R3, R217, !P6 ;  /* 0x000000d90300720c */ /* 0x000fc400077c6670 */
[----:B------:R-:W-:Y:S01]  /*e020*/  ISETP.GE.OR P5, PT, R3, R216, !P5 ;  /* 0x000000d80300720c */ /* 0x000fe20006fa6670 */
[----:B-1----:R-:W-:Y:S01]  /*e030*/  FFMA.FTZ R4, R11, -R195, R242 ;  /* 0x800000c30b047223 */ /* 0x002fe200000100f2 */
[----:B------:R-:W-:Y:S01]  /*e040*/  ISETP.GE.OR P1, PT, R3, R215, !P1 ;  /* 0x000000d70300720c */ /* 0x000fe20004f26670 */
[-C--:B------:R-:W-:Y:S02]  /*e050*/  FFMA.FTZ R3, R10, -R195.reuse, R240 ;  /* 0x800000c30a037223 */ /* 0x080fe400000100f0 */
[-C--:B----4-:R-:W-:Y:S01]  /*e060*/  FFMA.FTZ R9, R6, -R195.reuse, R22 ;  /* 0x800000c306097223 */ /* 0x090fe20000010016 */
[----:B------:R-:W-:Y:S01]  /*e070*/  FSEL R16, R7, -INF , !P1 ;  /* 0xff80000007107808 */ /* 0x000fe20004800000 */
[----:B------:R-:W-:Y:S01]  /*e080*/  FFMA.FTZ R10, R8, -R195, R21 ;  /* 0x800000c3080a7223 */ /* 0x000fe20000010015 */
[----:B------:R-:W-:Y:S01]  /*e090*/  FSEL R21, R4, -INF , !P0 ;  /* 0xff80000004157808 */ /* 0x000fe20004000000 */
[----:B------:R-:W-:Y:S01]  /*e0a0*/  IMAD.MOV.U32 R17, RZ, RZ, R47 ;  /* 0x000000ffff117224 */ /* 0x000fe200078e002f */
[----:B------:R-:W-:Y:S01]  /*e0b0*/  FSEL R47, R5, -INF , !P5 ;  /* 0xff800000052f7808 */ /* 0x000fe20006800000 */
[----:B------:R-:W-:Y:S01]  /*e0c0*/  IMAD.MOV.U32 R22, RZ, RZ, R27 ;  /* 0x000000ffff167224 */ /* 0x000fe200078e001b */
[----:B------:R-:W-:Y:S01]  /*e0d0*/  FSEL R27, R3, -INF , !P6 ;  /* 0xff800000031b7808 */ /* 0x000fe20007000000 */
[----:B------:R-:W-:Y:S01]  /*e0e0*/  IMAD.IADD R3, R212, 0x1, -R2 ;  /* 0x00000001d4037824 */ /* 0x000fe200078e0a02 */
[----:B------:R-:W-:-:S02]  /*e0f0*/  ISETP.GE.AND P0, PT, R2, R210, PT ;  /* 0x000000d20200720c */ /* 0x000fc40003f06270 */
        /* <DEDUP_REMOVED lines=9> */
[----:B------:R-:W-:Y:S02]  /*e190*/  IADD3 R2, R0, 0x31, RZ ;  /* 0x0000003100027810 */ /* 0x000fe40007ffe0ff */
[----:B------:R1:W2:Y:S01]  /*e1a0*/  I2F R6, R3 ;  /* 0x0000000300067306 */ /* 0x0002a20000201400 */
[----:B------:R-:W-:Y:S02]  /*e1b0*/  IABS R4, R4 ;  /* 0x0000000400047213 */ /* 0x000fe40000000000 */
[--C-:B------:R-:W-:Y:S02]  /*e1c0*/  IMAD.IADD R5, R214, 0x1, -R2.reuse ;  /* 0x00000001d6057824 */ /* 0x100fe400078e0a02 */
[----:B-1----:R-:W-:-:S03]  /*e1d0*/  IMAD.IADD R3, R213, 0x1, -R2 ;  /* 0x00000001d5037824 */ /* 0x002fc600078e0a02 */
[----:B------:R1:W3:Y:S02]  /*e1e0*/  I2F R11, R4 ;  /* 0x00000004000b7306 */ /* 0x0002e40000201400 */
[----:B------:R-:W-:-:S05]  /*e1f0*/  IABS R3, R3 ;  /* 0x0000000300037213 */ /* 0x000fca0000000000 */
[----:B-1----:R-:W-:Y:S01]  /*e200*/  IMAD.MOV.U32 R4, RZ, RZ, R3 ;  /* 0x000000ffff047224 */ /* 0x002fe200078e0003 */
[----:B------:R-:W-:-:S03]  /*e210*/  IABS R3, R5 ;  /* 0x0000000500037213 */ /* 0x000fc60000000000 */
[----:B------:R1:W-:Y:S01]  /*e220*/  I2F R8, R4 ;  /* 0x0000000400087306 */ /* 0x0003e20000201400 */
[--C-:B------:R-:W-:Y:S02]  /*e230*/  IMAD.IADD R5, R211, 0x1, -R2.reuse ;  /* 0x00000001d3057824 */ /* 0x100fe400078e0a02 */
[----:B-1----:R-:W-:Y:S02]  /*e240*/  IMAD.MOV.U32 R4, RZ, RZ, R3 ;  /* 0x000000ffff047224 */ /* 0x002fe400078e0003 */
[----:B------:R-:W-:-:S05]  /*e250*/  IMAD.IADD R3, R212, 0x1, -R2 ;  /* 0x00000001d4037824 */ /* 0x000fca00078e0a02 */
[----:B------:R-:W-:Y:S01]  /*e260*/  IABS R3, R3 ;  /* 0x0000000300037213 */ /* 0x000fe20000000000 */
[----:B------:R1:W-:Y:S01]  /*e270*/  I2F R7, R4 ;  /* 0x0000000400077306 */ /* 0x0003e20000201400 */
[----:B--2---:R-:W-:Y:S01]  /*e280*/  FFMA.FTZ R6, R6, -R195, R22 ;  /* 0x800000c306067223 */ /* 0x004fe20000010016 */
[----:B------:R-:W-:Y:S02]  /*e290*/  FSEL R15, R10, -INF , !P0 ;  /* 0xff8000000a0f7808 */ /* 0x000fe40004000000 */
[----:B-1----:R-:W-:Y:S01]  /*e2a0*/  IMAD.MOV.U32 R4, RZ, RZ, R3 ;  /* 0x000000ffff047224 */ /* 0x002fe200078e0003 */
[----:B------:R-:W-:-:S03]  /*e2b0*/  IABS R3, R5 ;  /* 0x0000000500037213 */ /* 0x000fc60000000000 */
[----:B------:R3:W-:Y:S01]  /*e2c0*/  I2F R5, R4 ;  /* 0x0000000400057306 */ /* 0x0007e20000201400 */
[----:B------:R-:W-:-:S07]  /*e2d0*/  FSEL R22, R9, -INF , !P6 ;  /* 0xff80000009167808 */ /* 0x000fce0007000000 */
[----:B------:R-:W1:Y:S01]  /*e2e0*/  I2F R3, R3 ;  /* 0x0000000300037306 */ /* 0x000e620000201400 */
[----:B------:R-:W-:Y:S01]  /*e2f0*/  ISETP.GE.AND P0, PT, R2, R210, PT ;  /* 0x000000d20200720c */ /* 0x000fe20003f06270 */
[----:B---3--:R-:W-:Y:S01]  /*e300*/  FFMA.FTZ R4, R11, -R195, R39 ;  /* 0x800000c30b047223 */ /* 0x008fe20000010027 */
[----:B------:R-:W-:Y:S02]  /*e310*/  FSEL R39, R6, -INF , !P5 ;  /* 0xff80000006277808 */ /* 0x000fe40006800000 */
        /* <DEDUP_REMOVED lines=18> */
[----:B------:R-:W-:Y:S01]  /*e440*/  IADD3 R0, R0, 0x39, RZ ;  /* 0x0000003900007810 */ /* 0x000fe20007ffe0ff */
[----:B-1----:R-:W-:Y:S02]  /*e450*/  IMAD.MOV.U32 R4, RZ, RZ, R3 ;  /* 0x000000ffff047224 */ /* 0x002fe400078e0003 */
[----:B------:R-:W-:-:S04]  /*e460*/  IMAD.IADD R3, R212, 0x1, -R2 ;  /* 0x00000001d4037824 */ /* 0x000fc800078e0a02 */
[----:B------:R1:W-:Y:S01]  /*e470*/  I2F R6, R4 ;  /* 0x0000000400067306 */ /* 0x0003e20000201400 */
[----:B------:R-:W-:-:S05]  /*e480*/  IABS R3, R3 ;  /* 0x0000000300037213 */ /* 0x000fca0000000000 */
[----:B------:R-:W-:Y:S02]  /*e490*/  IMAD.MOV.U32 R5, RZ, RZ, R3 ;  /* 0x000000ffff057224 */ /* 0x000fe400078e0003 */
[----:B-1----:R-:W-:-:S05]  /*e4a0*/  IMAD.IADD R4, R211, 0x1, -R2 ;  /* 0x00000001d3047824 */ /* 0x002fca00078e0a02 */
[----:B------:R-:W-:-:S05]  /*e4b0*/  IABS R3, R4 ;  /* 0x0000000400037213 */ /* 0x000fca0000000000 */
[----:B------:R-:W-:Y:S02]  /*e4c0*/  IMAD.MOV.U32 R4, RZ, RZ, R3 ;  /* 0x000000ffff047224 */ /* 0x000fe400078e0003 */
[----:B------:R-:W-:Y:S02]  /*e4d0*/  IMAD.IADD R3, R213, 0x1, -R0 ;  /* 0x00000001d5037824 */ /* 0x000fe400078e0a00 */
[----:B------:R-:W-:-:S03]  /*e4e0*/  FFMA.FTZ R8, R8, -R195, R17 ;  /* 0x800000c308087223 */ /* 0x000fc60000010011 */
[----:B------:R-:W-:Y:S02]  /*e4f0*/  IABS R3, R3 ;  /* 0x0000000300037213 */ /* 0x000fe40000000000 */
[----:B------:R-:W-:Y:S02]  /*e500*/  FSEL R11, R8, -INF , !P0 ;  /* 0xff800000080b7808 */ /* 0x000fe40004000000 */
[----:B------:R-:W-:Y:S02]  /*e510*/  FSEL R17, R12, -INF , !P6 ;  /* 0xff8000000c117808 */ /* 0x000fe40007000000 */
[----:B------:R-:W1:Y:S01]  /*e520*/  I2F R3, R3 ;  /* 0x0000000300037306 */ /* 0x000e620000201400 */
[----:B------:R-:W-:Y:S02]  /*e530*/  FSEL R26, R10, -INF , !P5 ;  /* 0xff8000000a1a7808 */ /* 0x000fe40006800000 */
[----:B------:R-:W-:Y:S02]  /*e540*/  FSEL R8, R9, -INF , !P1 ;  /* 0xff80000009087808 */ /* 0x000fe40004800000 */
[----:B------:R-:W-:-:S02]  /*e550*/  ISETP.GE.AND P0, PT, R2, R210, PT ;  /* 0x000000d20200720c */ /* 0x000fc40003f06270 */
[C---:B------:R-:W-:Y:S02]  /*e560*/  ISETP.GE.AND P6, PT, R2.reuse, R209, PT ;  /* 0x000000d10200720c */ /* 0x040fe40003fc6270 */
[C---:B------:R-:W-:Y:S02]  /*e570*/  ISETP.GE.AND P5, PT, R2.reuse, R208, PT ;  /* 0x000000d00200720c */ /* 0x040fe40003fa6270 */
[C---:B------:R-:W-:Y:S01]  /*e580*/  ISETP.GE.AND P1, PT, R2.reuse, R207, PT ;  /* 0x000000cf0200720c */ /* 0x040fe20003f26270 */
[----:B------:R-:W2:Y:S01]  /*e590*/  I2F R4, R4 ;  /* 0x0000000400047306 */ /* 0x000ea20000201400 */
[C---:B------:R-:W-:Y:S02]  /*e5a0*/  ISETP.GE.OR P0, PT, R2.reuse, R218, !P0 ;  /* 0x000000da0200720c */ /* 0x040fe40004706670 */
[C---:B------:R-:W-:Y:S02]  /*e5b0*/  ISETP.GE.OR P6, PT, R2.reuse, R217, !P6 ;  /* 0x000000d90200720c */ /* 0x040fe400077c6670 */
[----:B------:R-:W-:-:S02]  /*e5c0*/  ISETP.GE.OR P5, PT, R2, R216, !P5 ;  /* 0x000000d80200720c */ /* 0x000fc40006fa6670 */
[----:B------:R-:W-:Y:S01]  /*e5d0*/  ISETP.GE.OR P1, PT, R2, R215, !P1 ;  /* 0x000000d70200720c */ /* 0x000fe20004f26670 */
[----:B------:R-:W-:Y:S01]  /*e5e0*/  IMAD.IADD R2, R214, 0x1, -R0 ;  /* 0x00000001d6027824 */ /* 0x000fe200078e0a00 */
[----:B------:R-:W3:Y:S04]  /*e5f0*/  I2F R5, R5 ;  /* 0x0000000500057306 */ /* 0x000ee80000201400 */
[----:B------:R-:W-:Y:S01]  /*e600*/  IABS R2, R2 ;  /* 0x0000000200027213 */ /* 0x000fe20000000000 */
[----:B-1----:R-:W-:-:S04]  /*e610*/  FFMA.FTZ R12, R3, -R195, R20 ;  /* 0x800000c3030c7223 */ /* 0x002fc80000010014 */
[----:B------:R-:W-:Y:S02]  /*e620*/  IMAD.MOV.U32 R3, RZ, RZ, R2 ;  /* 0x000000ffff037224 */ /* 0x000fe400078e0002 */
[----:B------:R-:W-:Y:S02]  /*e630*/  IMAD.IADD R2, R212, 0x1, -R0 ;  /* 0x00000001d4027824 */ /* 0x000fe400078e0a00 */
[-C--:B------:R-:W-:Y:S02]  /*e640*/  FFMA.FTZ R10, R7, -R195.reuse, R232 ;  /* 0x800000c3070a7223 */ /* 0x080fe400000100e8 */
[-C--:B--2---:R-:W-:Y:S01]  /*e650*/  FFMA.FTZ R7, R4, -R195.reuse, R204 ;  /* 0x800000c304077223 */ /* 0x084fe200000100cc */
[----:B------:R-:W-:Y:S01]  /*e660*/  IABS R2, R2 ;  /* 0x0000000200027213 */ /* 0x000fe20000000000 */
[----:B------:R-:W-:Y:S02]  /*e670*/  IMAD.IADD R4, R211, 0x1, -R0 ;  /* 0x00000001d3047824 */ /* 0x000fe400078e0a00 */
[----:B------:R-:W-:-:S02]  /*e680*/  FFMA.FTZ R9, R6, -R195, R219 ;  /* 0x800000c306097223 */ /* 0x000fc400000100db */
[----:B---3--:R-:W-:Y:S02]  /*e690*/  FFMA.FTZ R6, R5, -R195, R205 ;  /* 0x800000c305067223 */ /* 0x008fe400000100cd */
[----:B------:R1:W2:Y:S01]  /*e6a0*/  I2F R5, R3 ;  /* 0x0000000300057306 */ /* 0x0002a20000201400 */
[----:B------:R-:W-:Y:S02]  /*e6b0*/  FSEL R10, R10, -INF , !P0 ;  /* 0xff8000000a0a7808 */ /* 0x000fe40004000000 */
[----:B------:R-:W-:-:S04]  /*e6c0*/  ISETP.GE.AND P0, PT, R0, R210, PT ;  /* 0x000000d20000720c */ /* 0x000fc80003f06270 */
[----:B------:R-:W-:Y:S01]  /*e6d0*/  ISETP.GE.OR P0, PT, R0, R218, !P0 ;  /* 0x000000da0000720c */ /* 0x000fe20004706670 */
[----:B-1----:R-:W-:Y:S01]  /*e6e0*/  IMAD.MOV.U32 R3, RZ, RZ, R2 ;  /* 0x000000ffff037224 */ /* 0x002fe200078e0002 */
[----:B------:R-:W-:-:S05]  /*e6f0*/  IABS R2, R4 ;  /* 0x0000000400027213 */ /* 0x000fca0000000000 */
[----:B------:R-:W-:Y:S01]  /*e700*/  I2F R3, R3 ;  /* 0x0000000300037306 */ /* 0x000fe20000201400 */
[----:B------:R-:W-:Y:S02]  /*e710*/  FSEL R14, R9, -INF , !P6 ;  /* 0xff800000090e7808 */ /* 0x000fe40007000000 */
[----:B------:R-:W-:-:S05]  /*e720*/  FSEL R9, R12, -INF , !P0 ;  /* 0xff8000000c097808 */ /* 0x000fca0004000000 */
[----:B------:R-:W1:Y:S01]  /*e730*/  I2F R2, R2 ;  /* 0x0000000200027306 */ /* 0x000e620000201400 */
[----:B------:R-:W-:Y:S02]  /*e740*/  ISETP.GT.AND P0, PT, R197, R206, PT ;  /* 0x000000cec500720c */ /* 0x000fe40003f04270 */
[----:B------:R-:W-:Y:S02]  /*e750*/  FSEL R20, R6, -INF , !P5 ;  /* 0xff80000006147808 */ /* 0x000fe40006800000 */
[----:B------:R-:W-:Y:S02]  /*e760*/  FSEL R7, R7, -INF , !P1 ;  /* 0xff80000007077808 */ /* 0x000fe40004800000 */
[C---:B------:R-:W-:Y:S02]  /*e770*/  ISETP.GE.AND P6, PT, R0.reuse, R209, PT ;  /* 0x000000d10000720c */ /* 0x040fe40003fc6270 */
[C---:B------:R-:W-:Y:S02]  /*e780*/  ISETP.GE.AND P5, PT, R0.reuse, R208, PT ;  /* 0x000000d00000720c */ /* 0x040fe40003fa6270 */
[C---:B------:R-:W-:Y:S01]  /*e790*/  ISETP.GE.AND P1, PT, R0.reuse, R207, PT ;  /* 0x000000cf0000720c */ /* 0x040fe20003f26270 */
[----:B--2---:R-:W-:Y:S01]  /*e7a0*/  FFMA.FTZ R4, R5, -R195, R18 ;  /* 0x800000c305047223 */ /* 0x004fe20000010012 */
[----:B------:R-:W-:-:S02]  /*e7b0*/  ISETP.GE.OR P6, PT, R0, R217, !P6 ;  /* 0x000000d90000720c */ /* 0x000fc400077c6670 */
[----:B------:R-:W-:Y:S01]  /*e7c0*/  ISETP.GE.OR P5, PT, R0, R216, !P5 ;  /* 0x000000d80000720c */ /* 0x000fe20006fa6670 */
[----:B-1----:R-:W-:Y:S01]  /*e7d0*/  FFMA.FTZ R6, R2, -R195, R196 ;  /* 0x800000c302067223 */ /* 0x002fe200000100c4 */
[----:B------:R-:W-:Y:S01]  /*e7e0*/  ISETP.GE.OR P1, PT, R0, R215, !P1 ;  /* 0x000000d70000720c */ /* 0x000fe20004f26670 */
[----:B------:R-:W-:Y:S01]  /*e7f0*/  FFMA.FTZ R0, R3, -R195, R201 ;  /* 0x800000c303007223 */ /* 0x000fe200000100c9 */
[----:B------:R-:W-:Y:S01]  /*e800*/  BSSY B1, `(.L_x_939) ;  /* 0x0000042000017945 */ /* 0x000fe20003800000 */
[----:B------:R-:W-:Y:S02]  /*e810*/  FSEL R12, R4, -INF , !P6 ;  /* 0xff800000040c7808 */ /* 0x000fe40007000000 */
[----:B------:R-:W-:Y:S02]  /*e820*/  FSEL R6, R6, -INF , !P1 ;  /* 0xff80000006067808 */ /* 0x000fe40004800000 */
[----:B------:R-:W-:Y:S01]  /*e830*/  FSEL R18, R0, -INF , !P5 ;  /* 0xff80000000127808 */ /* 0x000fe20006800000 */
[----:B------:R-:W-:Y:S05]  /*e840*/  @!P0 BRA `(.L_x_940) ;  /* 0x000003d000008947 */ /* 0x000fea0003800000 */
[----:B------:R-:W2:Y:S04]  /*e850*/  LDL R219, [R1+0x1ec] ;  /* 0x0001ec0001db7983 */ /* 0x000ea80000100800 */
[----:B------:R-:W3:Y:S04]  /*e860*/  LDL R205, [R1+0x1b8] ;  /* 0x0001b80001cd7983 */ /* 0x000ee80000100800 */
[----:B------:R-:W4:Y:S04]  /*e870*/  LDL.64 R240, [R1+0x1c0] ;  /* 0x0001c00001f07983 */ /* 0x000f280000100a00 */
[----:B------:R-:W5:Y:S04]  /*e880*/  LDL R233, [R1+0x1bc] ;  /* 0x0001bc0001e97983 */ /* 0x000f680000100800 */
[----:B------:R-:W5:Y:S01]  /*e890*/  LDL R206, [R1+0x1d8] ;  /* 0x0001d80001ce7983 */ /* 0x000f620000100800 */
[----:B------:R-:W-:-:S04]  /*e8a0*/  IADD3 R2, R199, -0x3, RZ ;  /* 0xfffffffdc7027810 */ /* 0x000fc80007ffe0ff */
[----:B------:R-:W-:Y:S01]  /*e8b0*/  SHF.R.S32.HI R3, RZ, 0x1f, R2 ;  /* 0x0000001fff037819 */ /* 0x000fe20000011402 */
[----:B------:R1:W-:Y:S04]  /*e8c0*/  @P4 STS [R198+0x6000], RZ ;  /* 0x006000ffc6004388 */ /* 0x0003e80000000800 */
[----:B------:R1:W-:Y:S04]  /*e8d0*/  @P4 STS [R198+0x6004], RZ ;  /* 0x006004ffc6004388 */ /* 0x0003e80000000800 */
[----:B------:R1:W-:Y:S01]  /*e8e0*/  @P4 STS.64 [R198+0x6008], RZ ;  /* 0x006008ffc6004388 */ /* 0x0003e20000000a00 */
[----:B------:R-:W-:Y:S01]  /*e8f0*/  BSSY B0, `(.L_x_941) ;  /* 0x0000031000007945 */ /* 0x000fe20003800000 */
[----:B--2---:R-:W-:-:S04]  /*e900*/  IMAD R0, R219, R2, RZ ;  /* 0x00000002db007224 */ /* 0x004fc800078e02ff */
[-C--:B---3--:R-:W-:Y:S02]  /*e910*/  IMAD R0, R3, R205.reuse, R0 ;  /* 0x000000cd03007224 */ /* 0x088fe400078e0200 */
[----:B----4-:R-:W-:-:S04]  /*e920*/  IMAD.WIDE.U32 R2, R2, R205, R240 ;  /* 0x000000cd02027225 */ /* 0x010fc800078e00f0 */
        /* <DEDUP_REMOVED lines=17> */
[----:B-----5:R-:W-:-:S03]  /*ea40*/  IADD3 R2, P0, R233, R2, RZ ;  /* 0x00000002e9027210 */ /* 0x020fc60007f1e0ff */
        /* <DEDUP_REMOVED lines=27> */
.L_x_942:
[----:B------:R-:W-:Y:S05]  /*ec00*/  BSYNC B0 ;  /* 0x0000000000007941 */ /* 0x000fea0003800000 */
.L_x_941:
[----:B------:R-:W0:Y:S02]  /*ec10*/  LDGDEPBAR ;  /* 0x00000000000079af */ /* 0x000e240000000000 */
.L_x_940:
[----:B------:R-:W-:Y:S05]  /*ec20*/  BSYNC B1 ;  /* 0x0000000000017941 */ /* 0x000fea0003800000 */
.L_x_939:
[----:B------:R-:W2:Y:S01]  /*ec30*/  LD.E R0, [R108.64+0xdc] ;  /* 0x0000dc046c007980 */ /* 0x000ea2000c101900 */
[----:B------:R-:W-:-:S03]  /*ec40*/  FMNMX.FTZ R2, R103, R45, !PT ;  /* 0x0000002d67027209 */ /* 0x000fc60007810000 */
[----:B------:R-:W3:Y:S01]  /*ec50*/  LDL R178, [R1+0x18] ;  /* 0x0000180001b27983 */ /* 0x000ee20000100800 */
[----:B------:R-:W-:Y:S02]  /*ec60*/  FMNMX.FTZ R2, R44, R2, !PT ;  /* 0x000000022c027209 */ /* 0x000fe40007810000 */
[----:B------:R-:W-:Y:S01]  /*ec70*/  FMNMX.FTZ R3, R102, R106, !PT ;  /* 0x0000006a66037209 */ /* 0x000fe20007810000 */
[----:B------:R-:W4:Y:S01]  /*ec80*/  LDL.LU.64 R244, [R1+0xb0] ;  /* 0x0000b00001f47983 */ /* 0x000f220000300a00 */
[----:B------:R-:W-:Y:S02]  /*ec90*/  FMNMX.FTZ R2, R43, R2, !PT ;  /* 0x000000022b027209 */ /* 0x000fe40007810000 */
[----:B------:R-:W-:Y:S01]  /*eca0*/  FMNMX.FTZ R3, R105, R3, !PT ;  /* 0x0000000369037209 */ /* 0x000fe20007810000 */
[----:B------:R-:W3:Y:S01]  /*ecb0*/  LDL R221, [R1+0x38] ;  /* 0x0000380001dd7983 */ /* 0x000ee20000100800 */
[----:B------:R-:W-:Y:S02]  /*ecc0*/  FMNMX.FTZ R2, R42, R2, !PT ;  /* 0x000000022a027209 */ /* 0x000fe40007810000 */
[----:B------:R-:W-:Y:S01]  /*ecd0*/  FMNMX.FTZ R3, R65, R3, !PT ;  /* 0x0000000341037209 */ /* 0x000fe20007810000 */
[----:B------:R-:W3:Y:S01]  /*ece0*/  LDL.LU R222, [R1+0x180] ;  /* 0x0001800001de7983 */ /* 0x000ee20000300800 */
        /* <DEDUP_REMOVED lines=11> */
[----:B------:R-:W-:Y:S01]  /*eda0*/  STL.64 [R1+0x2a0], R28 ;  /* 0x0002a01c01007387 */ /* 0x000fe20000100a00 */
        /* <DEDUP_REMOVED lines=13> */
[----:B------:R-:W-:Y:S01]  /*ee80*/  STL [R1+0x250], R229 ;  /* 0x000250e501007387 */ /* 0x000fe20000100800 */
[----:B------:R-:W-:-:S03]  /*ee90*/  FMNMX.FTZ R2, R8, R2, !PT ;  /* 0x0000000208027209 */ /* 0x000fc60007810000 */
[----:B------:R-:W-:Y:S01]  /*eea0*/  STL [R1+0x24c], R228 ;  /* 0x00024ce401007387 */ /* 0x000fe20000100800 */
[----:B------:R-:W-:-:S03]  /*eeb0*/  FMNMX.FTZ R2, R7, R2, !PT ;  /* 0x0000000207027209 */ /* 0x000fc60007810000 */
[----:B------:R-:W-:Y:S01]  /*eec0*/  STL [R1+0x248], R218 ;  /* 0x000248da01007387 */ /* 0x000fe20000100800 */
[----:B------:R-:W-:-:S03]  /*eed0*/  FMNMX.FTZ R2, R6, R2, !PT ;  /* 0x0000000206027209 */ /* 0x000fc60007810000 */
[----:B------:R-:W-:Y:S04]  /*eee0*/  STL [R1+0x244], R217 ;  /* 0x000244d901007387 */ /* 0x000fe80000100800 */
[----:B-1----:R-:W1:Y:S04]  /*eef0*/  SHFL.BFLY PT, R4, R2, 0x2, 0x1f ;  /* 0x0c401f0002047f89 */ /* 0x002e6800000e0000 */
[----:B------:R-:W-:Y:S04]  /*ef00*/  STL [R1+0x240], R216 ;  /* 0x000240d801007387 */ /* 0x000fe80000100800 */
[----:B------:R-:W-:Y:S04]  /*ef10*/  STL [R1+0x23c], R215 ;  /* 0x00023cd701007387 */ /* 0x000fe80000100800 */
[----:B------:R-:W-:Y:S04]  /*ef20*/  STL [R1+0x238], R214 ;  /* 0x000238d601007387 */ /* 0x000fe80000100800 */
[----:B------:R1:W-:Y:S02]  /*ef30*/  STL.64 [R1+0x230], R212 ;  /* 0x000230d401007387 */ /* 0x0003e40000100a00 */
[----:B-1----:R-:W-:-:S05]  /*ef40*/  FMNMX.FTZ R2, R2, R4, !PT ;  /* 0x0000000402027209 */ /* 0x002fca0007810000 */
[----:B------:R-:W1:Y:S04]  /*ef50*/  SHFL.BFLY PT, R4, R2, 0x1, 0x1f ;  /* 0x0c201f0002047f89 */ /* 0x000e6800000e0000 */
[----:B------:R-:W3:Y:S04]  /*ef60*/  LDL.64 R212, [R1+0xa0] ;  /* 0x0000a00001d47983 */ /* 0x000ee80000100a00 */
[----:B------:R1:W-:Y:S02]  /*ef70*/  STL.64 [R1+0x228], R210 ;  /* 0x000228d201007387 */ /* 0x0003e40000100a00 */
[----:B-1----:R-:W-:-:S02]  /*ef80*/  FMNMX.FTZ R250, R2, R4, !PT ;  /* 0x0000000402fa7209 */ /* 0x002fc40007810000 */
[----:B------:R-:W-:Y:S02]  /*ef90*/  FMNMX.FTZ R2, R21, R3, !PT ;  /* 0x0000000315027209 */ /* 0x000fe40007810000 */
[----:B------:R-:W-:Y:S02]  /*efa0*/  FSETP.NEU.FTZ.AND P0, PT, R250, -INF , PT ;  /* 0xff800000fa00780b */ /* 0x000fe40003f1d000 */
[----:B------:R-:W-:-:S04]  /*efb0*/  FMNMX.FTZ R3, R15, R2, !PT ;  /* 0x000000020f037209 */ /* 0x000fc80007810000 */
[----:B------:R-:W-:-:S04]  /*efc0*/  FMNMX.FTZ R3, R11, R3, !PT ;  /* 0x000000030b037209 */ /* 0x000fc80007810000 */
[----:B------:R-:W-:Y:S01]  /*efd0*/  FMNMX.FTZ R3, R10, R3, !PT ;  /* 0x000000030a037209 */ /* 0x000fe20007810000 */
[----:B------:R-:W3:Y:S04]  /*efe0*/  LDL.64 R210, [R1+0x138] ;  /* 0x0001380001d27983 */ /* 0x000ee80000100a00 */
[----:B------:R1:W-:Y:S04]  /*eff0*/  STL [R1+0x224], R207 ;  /* 0x000224cf01007387 */ /* 0x0003e80000100800 */
[----:B-1----:R-:W3:Y:S04]  /*f000*/  LDL R207, [R1+0xcc] ;  /* 0x0000cc0001cf7983 */ /* 0x002ee80000100800 */
        /* <DEDUP_REMOVED lines=15> */
[-CC-:B------:R-:W-:Y:S01]  /*f100*/  FFMA.FTZ R41, R41, R0.reuse, -R2.reuse ;  /* 0x0000000029297223 */ /* 0x180fe20000010802 */
[----:B-1----:R-:W2:Y:S01]  /*f110*/  LDL R193, [R1+0x4c] ;  /* 0x00004c0001c17983 */ /* 0x002ea20000100800 */
[----:B------:R-:W-:-:S02]  /*f120*/  FFMA.FTZ R40, R40, R0, -R2 ;  /* 0x0000000028287223 */ /* 0x000fc40000010802 */
[-CC-:B------:R-:W-:Y:S01]  /*f130*/  FFMA.FTZ R199, R48, R0.reuse, -R2.reuse ;  /* 0x0000000030c77223 */ /* 0x180fe20000010802 */
[----:B------:R1:W-:Y:S01]  /*f140*/  STL [R1+0x208], R192 ;  /* 0x000208c001007387 */ /* 0x0003e20000100800 */
        /* <DEDUP_REMOVED lines=9> */
[----:B------:R-:W-:Y:S02]  /*f1e0*/  FMNMX.FTZ R2, R9, R3, !PT ;  /* 0x0000000309027209 */ /* 0x000fe40007810000 */
[----:B------:R-:W-:-:S05]  /*f1f0*/  FSEL R3, R250, RZ, P0 ;  /* 0x000000fffa037208 */ /* 0x000fca0000000000 */
[----:B------:R-:W-:Y:S01]  /*f200*/  FADD.FTZ R36, R103, -R3 ;  /* 0x8000000367247221 */ /* 0x000fe20000010000 */
[----:B-1----:R-:W2:Y:S04]  /*f210*/  LDL R192, [R1+0x58] ;  /* 0x0000580001c07983 */ /* 0x002ea80000100800 */
[----:B------:R-:W1:Y:S04]  /*f220*/  SHFL.BFLY PT, R3, R2, 0x2, 0x1f ;  /* 0x0c401f0002037f89 */ /* 0x000e6800000e0000 */
[----:B------:R1:W-:Y:S02]  /*f230*/  STL [R1+0x204], R191 ;  /* 0x000204bf01007387 */ /* 0x0003e40000100800 */
[----:B-1----:R-:W-:-:S05]  /*f240*/  FMNMX.FTZ R2, R2, R3, !PT ;  /* 0x0000000302027209 */ /* 0x002fca0007810000 */
[----:B------:R-:W1:Y:S04]  /*f250*/  SHFL.BFLY PT, R3, R2, 0x1, 0x1f ;  /* 0x0c201f0002037f89 */ /* 0x000e6800000e0000 */
[----:B------:R-:W2:Y:S04]  /*f260*/  LDL R191, [R1+0xbc] ;  /* 0x0000bc0001bf7983 */ /* 0x000ea80000100800 */
[----:B------:R1:W-:Y:S02]  /*f270*/  STL [R1+0x200], R189 ;  /* 0x000200bd01007387 */ /* 0x0003e40000100800 */
[----:B-1----:R-:W-:-:S02]  /*f280*/  FMNMX.FTZ R252, R2, R3, !PT ;  /* 0x0000000302fc7209 */ /* 0x002fc40007810000 */
[----:B------:R-:W2:Y:S04]  /*f290*/  LDL R189, [R1+0x54] ;  /* 0x0000540001bd7983 */ /* 0x000ea80000100800 */
[----:B------:R-:W-:Y:S04]  /*f2a0*/  STL [R1+0x260], R108 ;  /* 0x0002606c01007387 */ /* 0x000fe80000100800 */
[----:B------:R-:W-:Y:S04]  /*f2b0*/  STL [R1+0x25c], R109 ;  /* 0x00025c6d01007387 */ /* 0x000fe80000100800 */
[----:B------:R-:W-:Y:S04]  /*f2c0*/  STL [R1+0x1c], R250 ;  /* 0x00001cfa01007387 */ /* 0x000fe80000100800 */
        /* <DEDUP_REMOVED lines=54> */
[----:B------:R-:W-:Y:S01]  /*f630*/  FSEL R2, R2, RZ, P0 ;  /* 0x000000ff02027208 */ /* 0x000fe20000000000 */
[----:B------:R-:W-:-:S04]  /*f640*/  IMAD.MOV.U32 R246, RZ, RZ, R178 ;  /* 0x000000fffff67224 */ /* 0x000fc800078e00b2 */
        /* <DEDUP_REMOVED lines=9> */
[-CC-:B------:R-:W-:Y:S01]  /*f6e0*/  FFMA.FTZ R6, R110, R0.reuse, -R2.reuse ;  /* 0x000000006e067223 */ /* 0x180fe20000010802 */
[----:B------:R-:W-:Y:S01]  /*f6f0*/  MUFU.EX2 R102, R16 ;  /* 0x0000001000667308 */ /* 0x000fe20000000800 */
[-CC-:B------:R-:W-:Y:S01]  /*f700*/  FFMA.FTZ R9, R104, R0.reuse, -R2.reuse ;  /* 0x0000000068097223 */ /* 0x180fe20000010802 */
[----:B------:R-:W2:Y:S01]  /*f710*/  LDL R31, [R1+0x50] ;  /* 0x00005000011f7983 */ /* 0x000ea20000100800 */
        /* <DEDUP_REMOVED lines=42> */
[----:B------:R1:W-:Y:S01]  /*f9c0*/  MUFU.EX2 R16, R5 ;  /* 0x0000000500107308 */ /* 0x0003e20000000800 */
[----:B------:R-:W-:Y:S02]  /*f9d0*/  FMUL.FTZ R6, R0, R6 ;  /* 0x0000000600067220 */ /* 0x000fe40000410000 */
[----:B-1----:R-:W-:-:S05]  /*f9e0*/  FFMA.FTZ R5, R182, R0, -R2 ;  /* 0x00000000b6057223 */ /* 0x002fca0000010802 */
[----:B------:R1:W-:Y:S08]  /*f9f0*/  MUFU.EX2 R15, R5 ;  /* 0x00000005000f7308 */ /* 0x0003f00000000800 */
[----:B------:R-:W-:Y:S01]  /*fa00*/  MUFU.EX2 R45, R45 ;  /* 0x0000002d002d7308 */ /* 0x000fe20000000800 */
[----:B-1----:R-:W-:-:S07]  /*fa10*/  FMUL.FTZ R5, R0, R36 ;  /* 0x0000002400057220 */ /* 0x002fce0000410000 */
[----:B------:R-:W3:Y:S08]  /*fa20*/  MUFU.EX2 R6, R6 ;  /* 0x0000000600067308 */ /* 0x000ef00000000800 */
[----:B------:R-:W2:Y:S01]  /*fa30*/  MUFU.EX2 R5, R5 ;  /* 0x0000000500057308 */ /* 0x000ea20000000800 */
[-CC-:B------:R-:W-:Y:S01]  /*fa40*/  FFMA.FTZ R12, R62, R0.reuse, -R2.reuse ;  /* 0x000000003e0c7223 */ /* 0x180fe20000010802 */
[----:B------:R-:W-:Y:S01]  /*fa50*/  STL [R1+0x14], R30 ;  /* 0x0000141e01007387 */ /* 0x000fe20000100800 */
[----:B------:R-:W-:-:S02]  /*fa60*/  FFMA.FTZ R17, R58, R0, -R2 ;  /* 0x000000003a117223 */ /* 0x000fc40000010802 */
[----:B------:R-:W-:-:S03]  /*fa70*/  FFMA.FTZ R22, R50, R0, -R2 ;  /* 0x0000000032167223 */ /* 0x000fc60000010802 */
[----:B------:R-:W-:Y:S01]  /*fa80*/  MUFU.EX2 R53, R43 ;  /* 0x0000002b00357308 */ /* 0x000fe20000000800 */
[-CC-:B------:R-:W-:Y:S02]  /*fa90*/  FFMA.FTZ R21, R47, R0.reuse, -R2.reuse ;  /* 0x000000002f157223 */ /* 0x180fe40000010802 */
[-CC-:B------:R-:W-:Y:S02]  /*faa0*/  FFMA.FTZ R39, R39, R0.reuse, -R2.reuse ;  /* 0x0000000027277223 */ /* 0x180fe40000010802 */
[----:B------:R-:W-:-:S03]  /*fab0*/  FFMA.FTZ R26, R26, R0, -R2 ;  /* 0x000000001a1a7223 */ /* 0x000fc60000010802 */
[----:B------:R-:W-:Y:S01]  /*fac0*/  MUFU.EX2 R43, R42 ;  /* 0x0000002a002b7308 */ /* 0x000fe20000000800 */
[----:B------:R-:W-:-:S07]  /*fad0*/  FFMA.FTZ R23, R18, R0, -R2 ;  /* 0x0000000012177223 */ /* 0x000fce0000010802 */
[----:B------:R-:W-:Y:S08]  /*fae0*/  MUFU.EX2 R63, R41 ;  /* 0x00000029003f7308 */ /* 0x000ff00000000800 */
[----:B------:R1:W-:Y:S08]  /*faf0*/  MUFU.EX2 R110, R24 ;  /* 0x00000018006e7308 */ /* 0x0003f00000000800 */
[----:B------:R3:W-:Y:S08]  /*fb00*/  MUFU.EX2 R42, R19 ;  /* 0x00000013002a7308 */ /* 0x0007f00000000800 */
[----:B------:R4:W-:Y:S01]  /*fb10*/  MUFU.EX2 R38, R9 ;  /* 0x0000000900267308 */ /* 0x0009e20000000800 */
[----:B-1----:R-:W-:-:S07]  /*fb20*/  FFMA.FTZ R24, R20, R0, -R2 ;  /* 0x0000000014187223 */ /* 0x002fce0000010802 */
[----:B------:R1:W-:Y:S01]  /*fb30*/  MUFU.EX2 R105, R8 ;  /* 0x0000000800697308 */ /* 0x0003e20000000800 */
[----:B---3--:R-:W-:-:S07]  /*fb40*/  FFMA.FTZ R19, R55, R0, -R2 ;  /* 0x0000000037137223 */ /* 0x008fce0000010802 */
[----:B------:R3:W-:Y:S01]  /*fb50*/  MUFU.EX2 R41, R7 ;  /* 0x0000000700297308 */ /* 0x0007e20000000800 */
[----:B----4-:R-:W-:-:S07]  /*fb60*/  FFMA.FTZ R9, R67, R0, -R2 ;  /* 0x0000000043097223 */ /* 0x010fce0000010802 */
[----:B------:R4:W-:Y:S01]  /*fb70*/  MUFU.EX2 R104, R10 ;  /* 0x0000000a00687308 */ /* 0x0009e20000000800 */
[----:B-1----:R-:W-:-:S07]  /*fb80*/  FFMA.FTZ R8, R180, R0, -R2 ;  /* 0x00000000b4087223 */ /* 0x002fce0000010802 */
[----:B------:R1:W-:Y:S01]  /*fb90*/  MUFU.EX2 R54, R11 ;  /* 0x0000000b00367308 */ /* 0x0003e20000000800 */
[-CC-:B---3--:R-:W-:Y:S02]  /*fba0*/  FFMA.FTZ R7, R181, R0.reuse, -R2.reuse ;  /* 0x00000000b5077223 */ /* 0x188fe40000010802 */
[-CC-:B----4-:R-:W-:Y:S02]  /*fbb0*/  FFMA.FTZ R10, R107, R0.reuse, -R2.reuse ;  /* 0x000000006b0a7223 */ /* 0x190fe40000010802 */
[----:B-1----:R-:W-:Y:S02]  /*fbc0*/  FFMA.FTZ R11, R64, R0, -R2 ;  /* 0x00000000400b7223 */ /* 0x002fe40000010802 */
[----:B------:R-:W-:Y:S02]  /*fbd0*/  FFMA.FTZ R2, R249, R6, R16 ;  /* 0x00000006f9027223 */ /* 0x000fe40000010010 */
[----:B--2---:R-:W-:Y:S02]  /*fbe0*/  FFMA.FTZ R0, R248, R5, R45 ;  /* 0x00000005f8007223 */ /* 0x004fe4000001002d */
[----:B------:R-:W2:Y:S01]  /*fbf0*/  LDL.64 R248, [R1+0x178] ;  /* 0x0001780001f87983 */ /* 0x000ea20000100a00 */
[----:B------:R-:W-:Y:S08]  /*fc00*/  MUFU.EX2 R44, R44 ;  /* 0x0000002c002c7308 */ /* 0x000ff00000000800 */
[----:B------:R-:W-:Y:S08]  /*fc10*/  MUFU.EX2 R60, R40 ;  /* 0x00000028003c7308 */ /* 0x000ff00000000800 */
[----:B------:R-:W1:Y:S08]  /*fc20*/  MUFU.EX2 R40, R25 ;  /* 0x0000001900287308 */ /* 0x000e700000000800 */
[----:B------:R3:W4:Y:S08]  /*fc30*/  MUFU.EX2 R25, R7 ;  /* 0x0000000700197308 */ /* 0x0007300000000800 */
[----:B------:R4:W4:Y:S08]  /*fc40*/  MUFU.EX2 R14, R8 ;  /* 0x00000008000e7308 */ /* 0x0009300000000800 */
[----:B------:R-:W4:Y:S01]  /*fc50*/  MUFU.EX2 R10, R10 ;  /* 0x0000000a000a7308 */ /* 0x000f220000000800 */
[----:B---3--:R-:W-:-:S02]  /*fc60*/  FADD.FTZ R7, R15, R2 ;  /* 0x000000020f077221 */ /* 0x008fc40000010000 */
[----:B-1----:R-:W-:Y:S02]  /*fc70*/  FADD.FTZ R2, R40, R106 ;  /* 0x0000006a28027221 */ /* 0x002fe40000010000 */
[----:B----4-:R-:W-:Y:S02]  /*fc80*/  FADD.FTZ R8, R44, R0 ;  /* 0x000000002c087221 */ /* 0x010fe40000010000 */
[----:B------:R-:W-:Y:S01]  /*fc90*/  FADD.FTZ R0, R38, R46 ;  /* 0x0000002e26007221 */ /* 0x000fe20000010000 */
[----:B------:R-:W1:Y:S01]  /*fca0*/  MUFU.EX2 R13, R13 ;  /* 0x0000000d000d7308 */ /* 0x000e620000000800 */
        /* <DEDUP_REMOVED lines=13> */
[----:B------:R-:W-:Y:S02]  /*fd80*/  IMAD.SHL.U32 R33, R197, 0x2, RZ ;  /* 0x00000002c5217824 */ /* 0x000fe400078e00ff */
[----:B------:R-:W-:-:S02]  /*fd90*/  FADD.FTZ R18, R60, R7 ;  /* 0x000000073c127221 */ /* 0x000fc40000010000 */
[----:B-1----:R-:W-:Y:S01]  /*fda0*/  FADD.FTZ R7, R13, R0 ;  /* 0x000000000d077221 */ /* 0x002fe20000010000 */
[----:B------:R-:W1:Y:S08]  /*fdb0*/  MUFU.EX2 R9, R9 ;  /* 0x0000000900097308 */ /* 0x000e700000000800 */
[----:B------:R-:W3:Y:S01]  /*fdc0*/  MUFU.EX2 R11, R11 ;  /* 0x0000000b000b7308 */ /* 0x000ee20000000800 */
[----:B------:R-:W-:-:S07]  /*fdd0*/  F2FP.PACK_AB R236, R44, R45 ;  /* 0x0000002d2cec723e */ /* 0x000fce00000000ff */
[----:B------:R-:W4:Y:S01]  /*fde0*/  MUFU.EX2 R12, R12 ;  /* 0x0000000c000c7308 */ /* 0x000f220000000800 */
[C---:B-1----:R-:W-:Y:S01]  /*fdf0*/  FADD.FTZ R2, R9.reuse, R2 ;  /* 0x0000000209027221 */ /* 0x042fe20000010000 */
[----:B------:R-:W-:Y:S02]  /*fe00*/  F2FP.PACK_AB R44, R9, R10 ;  /* 0x0000000a092c723e */ /* 0x000fe400000000ff */
[----:B------:R-:W-:Y:S01]  /*fe10*/  F2FP.PACK_AB R36, R14, R25 ;  /* 0x000000190e24723e */ /* 0x000fe200000000ff */
[----:B---3--:R-:W-:Y:S01]  /*fe20*/  FADD.FTZ R2, R11, R2 ;  /* 0x000000020b027221 */ /* 0x008fe20000010000 */
[----:B------:R-:W-:Y:S02]  /*fe30*/  F2FP.PACK_AB R227, R15, R16 ;  /* 0x000000100fe3723e */ /* 0x000fe400000000ff */
[----:B------:R-:W-:Y:S01]  /*fe40*/  F2FP.PACK_AB R67, R13, R54 ;  /* 0x000000360d43723e */ /* 0x000fe200000000ff */
[C---:B----4-:R-:W-:Y:S01]  /*fe50*/  FADD.FTZ R16, R12.reuse, R2 ;  /* 0x000000020c107221 */ /* 0x050fe20000010000 */
[----:B------:R-:W-:Y:S01]  /*fe60*/  F2FP.PACK_AB R45, R12, R11 ;  /* 0x0000000b0c2d723e */ /* 0x000fe200000000ff */
[----:B------:R-:W-:Y:S01]  /*fe70*/  IMAD.MOV.U32 R29, RZ, RZ, R247 ;  /* 0x000000ffff1d7224 */ /* 0x000fe200078e00f7 */
[----:B------:R-:W1:Y:S08]  /*fe80*/  MUFU.EX2 R52, R52 ;  /* 0x0000003400347308 */ /* 0x000e700000000800 */
[----:B------:R-:W3:Y:S08]  /*fe90*/  MUFU.EX2 R49, R49 ;  /* 0x0000003100317308 */ /* 0x000ef00000000800 */
[----:B------:R-:W4:Y:S01]  /*fea0*/  MUFU.EX2 R17, R17 ;  /* 0x0000001100117308 */ /* 0x000f220000000800 */
[----:B------:R-:W-:Y:S01]  /*feb0*/  PRMT R111, R176, 0x7632, R111 ;  /* 0x00007632b06f7816 */ /* 0x000fe2000000006f */
[----:B------:R-:W-:Y:S01]  /*fec0*/  STL [R1+0x268], R197 ;  /* 0x000268c501007387 */ /* 0x000fe20000100800 */
[----:B------:R-:W-:-:S03]  /*fed0*/  PRMT R177, R178, 0x7632, R177 ;  /* 0x00007632b2b17816 */ /* 0x000fc600000000b1 */
[----:B------:R-:W-:Y:S02]  /*fee0*/  STL [R1+0x128], R33 ;  /* 0x0001282101007387 */ /* 0x000fe40000100800 */
[----:B------:R-:W-:Y:S01]  /*fef0*/  MUFU.EX2 R25, R27 ;  /* 0x0000001b00197308 */ /* 0x000fe20000000800 */
[----:B------:R-:W-:Y:S02]  /*ff00*/  F2FP.PACK_AB R110, R110, R40 ;  /* 0x000000286e6e723e */ /* 0x000fe400000000ff */
        /* <DEDUP_REMOVED lines=27> */
[----:B------:R-:W-:-:S04]  /*100c0*/  SHF.R.U32.HI R2, RZ, 0x10, R0 ;  /* 0x00000010ff027819 */ /* 0x000fc80000011600 */
[----:B------:R-:W-:-:S04]  /*100d0*/  LOP3.LUT R2, R2, 0xff, RZ, 0xc0, !PT ;  /* 0x000000ff02027812 */ /* 0x000fc800078ec0ff */
[----:B------:R-:W-:Y:S02]  /*100e0*/  ISETP.GE.U32.AND P1, PT, R194, R2, PT ;  /* 0x00000002c200720c */ /* 0x000fe40003f26070 */
[----:B------:R-:W2:Y:S01]  /*100f0*/  MUFU.EX2 R2, R19 ;  /* 0x0000001300027308 */ /* 0x000ea20000000800 */
[----:B------:R-:W-:-:S04]  /*10100*/  SHF.R.U32.HI R0, RZ, 0x18, R0 ;  /* 0x00000018ff007819 */ /* 0x000fc80000011600 */
[----:B------:R-:W-:Y:S01]  /*10110*/  ISETP.GE.U32.AND P0, PT, R194, R0, PT ;  /* 0x00000000c200720c */ /* 0x000fe20003f06070 */
[----:B-1----:R-:W-:-:S04]  /*10120*/  FADD.FTZ R0, R52, R7 ;  /* 0x0000000734007221 */ /* 0x002fc80000010000 */
[----:B---3--:R-:W-:Y:S02]  /*10130*/  FADD.FTZ R7, R49, R0 ;  /* 0x0000000031077221 */ /* 0x008fe40000010000 */
[----:B----4-:R-:W-:-:S04]  /*10140*/  FADD.FTZ R0, R17, R16 ;  /* 0x0000001011007221 */ /* 0x010fc80000010000 */
[----:B--2---:R-:W-:Y:S01]  /*10150*/  FADD.FTZ R10, R2, R0 ;  /* 0x00000000020a7221 */ /* 0x004fe20000010000 */
[----:B------:R-:W-:Y:S01]  /*10160*/  PRMT R0, R176, 0x5410, R111 ;  /* 0x00005410b0007816 */ /* 0x000fe2000000006f */
[----:B------:R-:W-:Y:S04]  /*10170*/  STL [R1+0x294], R181 ;  /* 0x000294b501007387 */ /* 0x000fe80000100800 */
[----:B------:R-:W-:Y:S04]  /*10180*/  STL.64 [R1+0x298], R182 ;  /* 0x000298b601007387 */ /* 0x000fe80000100a00 */
[----:B------:R1:W-:Y:S01]  /*10190*/  STL [R1+0x9c], R0 ;  /* 0x00009c0001007387 */ /* 0x0003e20000100800 */
[----:B------:R-:W-:Y:S01]  /*101a0*/  @!P5 HADD2 R56, -R111.H0_H0, -RZ.H0_H0 ;  /* 0xa00000ff6f38d230 */ /* 0x000fe20000000900 */
[----:B------:R-:W2:Y:S01]  /*101b0*/  MUFU.EX2 R13, R37 ;  /* 0x00000025000d7308 */ /* 0x000ea20000000800 */
[----:B------:R-:W-:Y:S01]  /*101c0*/  @!P0 HADD2 R50, -R177.H0_H0, -RZ.H0_H0 ;  /* 0xa00000ffb1328230 */ /* 0x000fe20000000900 */
[----:B------:R-:W-:-:S02]  /*101d0*/  F2FP.PACK_AB R232, R2, R17 ;  /* 0x0000001102e8723e */ /* 0x000fc400000000ff */
[----:B------:R-:W-:Y:S02]  /*101e0*/  @!P5 PRMT R111, R56, 0x5410, RZ ;  /* 0x00005410386fd816 */ /* 0x000fe400000000ff */
[----:B------:R-:W-:Y:S02]  /*101f0*/  SHF.R.U32.HI R2, RZ, 0x10, R8 ;  /* 0x00000010ff027819 */ /* 0x000fe40000011608 */
[----:B-1----:R-:W-:-:S05]  /*10200*/  PRMT R0, R178, 0x5410, R177 ;  /* 0x00005410b2007816 */ /* 0x002fca00000000b1 */
[----:B------:R1:W-:Y:S01]  /*10210*/  STL [R1+0x98], R0 ;  /* 0x0000980001007387 */ /* 0x0003e20000100800 */
[----:B------:R-:W-:Y:S01]  /*10220*/  @!P0 PRMT R177, R50, 0x5410, RZ ;  /* 0x0000541032b18816 */ /* 0x000fe200000000ff */
[----:B------:R-:W-:Y:S01]  /*10230*/  @!P1 HADD2 R55, -R178.H0_H0, -RZ.H0_H0 ;  /* 0xa00000ffb2379230 */ /* 0x000fe20000000900 */
[----:B------:R-:W-:Y:S01]  /*10240*/  LOP3.LUT R2, R2, 0xff, RZ, 0xc0, !PT ;  /* 0x000000ff02027812 */ /* 0x000fe200078ec0ff */
[----:B------:R-:W-:Y:S01]  /*10250*/  @!P6 HADD2 R57, -R176.H0_H0, -RZ.H0_H0 ;  /* 0xa00000ffb039e230 */ /* 0x000fe20000000900 */
[----:B------:R-:W-:Y:S02]  /*10260*/  IMAD.MOV.U32 R15, RZ, RZ, R246 ;  /* 0x000000ffff0f7224 */ /* 0x000fe400078e00f6 */
[----:B------:R-:W-:Y:S02]  /*10270*/  @!P1 PRMT R178, R55, 0x5410, RZ ;  /* 0x0000541037b29816 */ /* 0x000fe400000000ff */
[----:B-1----:R-:W-:-:S04]  /*10280*/  LOP3.LUT R0, R8, 0xff, RZ, 0xc0, !PT ;  /* 0x000000ff08007812 */ /* 0x002fc800078ec0ff */
[----:B------:R-:W-:Y:S02]  /*10290*/  ISETP.GE.U32.AND P5, PT, R194, R0, PT ;  /* 0x00000000c200720c */ /* 0x000fe40003fa6070 */
[----:B------:R-:W-:Y:S02]  /*102a0*/  SHF.R.U32.HI R0, RZ, 0x18, R8 ;  /* 0x00000018ff007819 */ /* 0x000fe40000011608 */
[----:B------:R-:W-:Y:S02]  /*102b0*/  LOP3.LUT R8, R8, 0xffff, RZ, 0xc0, !PT ;  /* 0x0000ffff08087812 */ /* 0x000fe400078ec0ff */
[----:B------:R-:W-:Y:S02]  /*102c0*/  ISETP.GE.U32.AND P0, PT, R194, R0, PT ;  /* 0x00000000c200720c */ /* 0x000fe40003f06070 */
[----:B------:R-:W-:Y:S01]  /*102d0*/  SHF.R.U32.HI R0, RZ, 0x8, R8 ;  /* 0x00000008ff007819 */ /* 0x000fe20000011608 */
[----:B------:R-:W-:-:S03]  /*102e0*/  IMAD.WIDE.U32 R8, R11, -0x2daee0ad, RZ ;  /* 0xd2511f530b087825 */ /* 0x000fc600078e00ff */
[----:B------:R-:W-:Y:S02]  /*102f0*/  LOP3.LUT R0, R0, 0xffff, RZ, 0xc0, !PT ;  /* 0x0000ffff00007812 */ /* 0x000fe400078ec0ff */
[----:B------:R-:W-:Y:S02]  /*10300*/  @!P6 PRMT R176, R57, 0x5410, RZ ;  /* 0x0000541039b0e816 */ /* 0x000fe400000000ff */
[C---:B------:R-:W-:Y:S01]  /*10310*/  ISETP.GE.U32.AND P1, PT, R194.reuse, R2, PT ;  /* 0x00000002c200720c */ /* 0x040fe20003f26070 */
[----:B--2---:R-:W-:Y:S01]  /*10320*/  FADD.FTZ R2, R13, R7 ;  /* 0x000000070d027221 */ /* 0x004fe20000010000 */
[----:B------:R-:W-:Y:S02]  /*10330*/  ISETP.GE.U32.AND P6, PT, R194, R0, PT ;  /* 0x00000000c200720c */ /* 0x000fe40003fc6070 */
[----:B------:R-:W-:Y:S01]  /*10340*/  LOP3.LUT R0, R9, R15, R12, 0x96, !PT ;  /* 0x0000000f09007212 */ /* 0x000fe200078e960c */
[----:B------:R-:W-:-:S03]  /*10350*/  FADD.FTZ R7, R25, R2 ;  /* 0x0000000219077221 */ /* 0x000fc60000010000 */
        /* <DEDUP_REMOVED lines=10> */
[----:B------:R-:W-:Y:S02]  /*10400*/  F2FP.PACK_AB R105, R105, R38 ;  /* 0x000000266969723e */ /* 0x000fe400000000ff */
[----:B------:R-:W-:Y:S02]  /*10410*/  @!P6 PRMT R107, R59, 0x5410, RZ ;  /* 0x000054103b6be816 */ /* 0x000fe400000000ff */
[----:B------:R-:W-:Y:S02]  /*10420*/  ISETP.GE.U32.AND P6, PT, R194, R2, PT ;  /* 0x00000002c200720c */ /* 0x000fe40003fc6070 */
[----:B------:R-:W-:-:S02]  /*10430*/  PRMT R106, R105, 0x7632, R106 ;  /* 0x00007632696a7816 */ /* 0x000fc4000000006a */
[--C-:B------:R-:W-:Y:S02]  /*10440*/  SHF.R.U32.HI R2, RZ, 0x18, R0.reuse ;  /* 0x00000018ff027819 */ /* 0x100fe40000011600 */
[----:B------:R-:W-:Y:S01]  /*10450*/  SHF.R.U32.HI R0, RZ, 0x10, R0 ;  /* 0x00000010ff007819 */ /* 0x000fe20000011600 */
[----:B------:R-:W-:Y:S01]  /*10460*/  @!P0 HADD2 R61, -R106.H0_H0, -RZ.H0_H0 ;  /* 0xa00000ff6a3d8230 */ /* 0x000fe20000000900 */
[----:B------:R-:W-:Y:S01]  /*10470*/  F2FP.PACK_AB R102, R102, R42 ;  /* 0x0000002a6666723e */ /* 0x000fe200000000ff */
[----:B------:R-:W-:Y:S01]  /*10480*/  @!P1 HADD2 R62, -R105.H0_H0, -RZ.H0_H0 ;  /* 0xa00000ff693e9230 */ /* 0x000fe20000000900 */
[----:B------:R-:W-:Y:S02]  /*10490*/  LOP3.LUT R0, R0, 0xff, RZ, 0xc0, !PT ;  /* 0x000000ff00007812 */ /* 0x000fe400078ec0ff */
[----:B------:R-:W-:Y:S01]  /*104a0*/  PRMT R197, R105, 0x5410, R106 ;  /* 0x0000541069c57816 */ /* 0x000fe2000000006a */
[----:B------:R-:W-:Y:S01]  /*104b0*/  @!P6 HADD2 R100, -R102.H0_H0, -RZ.H0_H0 ;  /* 0xa00000ff6664e230 */ /* 0x000fe20000000900 */
[----:B------:R-:W-:-:S02]  /*104c0*/  @!P0 PRMT R106, R61, 0x5410, RZ ;  /* 0x000054103d6a8816 */ /* 0x000fc400000000ff */
[----:B------:R-:W-:Y:S02]  /*104d0*/  ISETP.GE.U32.AND P0, PT, R194, R2, PT ;  /* 0x00000002c200720c */ /* 0x000fe40003f06070 */
[----:B------:R-:W-:Y:S02]  /*104e0*/  @!P1 PRMT R105, R62, 0x5410, RZ ;  /* 0x000054103e699816 */ /* 0x000fe400000000ff */
[----:B------:R-:W-:Y:S02]  /*104f0*/  PRMT R101, R102, 0x7632, R101 ;  /* 0x0000763266657816 */ /* 0x000fe40000000065 */
[----:B------:R-:W-:Y:S01]  /*10500*/  ISETP.GE.U32.AND P1, PT, R194, R0, PT ;  /* 0x00000000c200720c */ /* 0x000fe20003f26070 */
[----:B------:R1:W-:Y:S01]  /*10510*/  STL [R1+0x5c], R11 ;  /* 0x00005c0b01007387 */ /* 0x0003e20000100800 */
[----:B------:R-:W-:Y:S01]  /*10520*/  LOP3.LUT R0, R8, 0xff, RZ, 0xc0, !PT ;  /* 0x000000ff08007812 */ /* 0x000fe200078ec0ff */
[----:B------:R-:W-:Y:S01]  /*10530*/  MUFU.EX2 R22, R22 ;  /* 0x0000001600167308 */ /* 0x000fe20000000800 */
[----:B------:R-:W-:-:S02]  /*10540*/  F2FP.PACK_AB R104, R104, R41 ;  /* 0x000000296868723e */ /* 0x000fc400000000ff */
[----:B------:R-:W-:Y:S02]  /*10550*/  PRMT R217, R102, 0x5410, R101 ;  /* 0x0000541066d97816 */ /* 0x000fe40000000065 */
[----:B------:R-:W-:Y:S02]  /*10560*/  @!P6 PRMT R102, R100, 0x5410, RZ ;  /* 0x000054106466e816 */ /* 0x000fe400000000ff */
[----:B------:R-:W-:Y:S01]  /*10570*/  ISETP.GE.U32.AND P6, PT, R194, R0, PT ;  /* 0x00000000c200720c */ /* 0x000fe20003fc6070 */
[----:B------:R2:W-:Y:S01]  /*10580*/  MUFU.EX2 R12, R103 ;  /* 0x00000067000c7308 */ /* 0x0005e20000000800 */
[----:B------:R-:W-:Y:S02]  /*10590*/  LOP3.LUT R0, R8, 0xffff, RZ, 0xc0, !PT ;  /* 0x0000ffff08007812 */ /* 0x000fe400078ec0ff */
[----:B------:R-:W-:Y:S02]  /*105a0*/  SHF.R.U32.HI R2, RZ, 0x18, R8 ;  /* 0x00000018ff027819 */ /* 0x000fe40000011608 */
[----:B------:R-:W-:-:S03]  /*105b0*/  SHF.R.U32.HI R0, RZ, 0x8, R0 ;  /* 0x00000008ff007819 */ /* 0x000fc60000011600 */
[----:B------:R-:W-:Y:S08]  /*105c0*/  MUFU.EX2 R21, R21 ;  /* 0x0000001500157308 */ /* 0x000ff00000000800 */
[----:B-1----:R-:W1:Y:S01]  /*105d0*/  MUFU.EX2 R11, R48 ;  /* 0x00000030000b7308 */ /* 0x002e620000000800 */
[----:B--2---:R-:W-:Y:S01]  /*105e0*/  PRMT R103, R104, 0x7632, R103 ;  /* 0x0000763268677816 */ /* 0x004fe20000000067 */
[----:B------:R-:W-:Y:S01]  /*105f0*/  @!P5 HADD2 R66, -R101.H0_H0, -RZ.H0_H0 ;  /* 0xa00000ff6542d230 */ /* 0x000fe20000000900 */
[----:B------:R-:W-:-:S05]  /*10600*/  SHF.R.U32.HI R8, RZ, 0x10, R8 ;  /* 0x00000010ff087819 */ /* 0x000fca0000011608 */
[----:B------:R-:W2:Y:S01]  /*10610*/  MUFU.EX2 R17, R51 ;  /* 0x0000003300117308 */ /* 0x000ea20000000800 */
[----:B------:R-:W-:Y:S01]  /*10620*/  @!P0 HADD2 R64, -R103.H0_H0, -RZ.H0_H0 ;  /* 0xa00000ff67408230 */ /* 0x000fe20000000900 */
[----:B------:R-:W-:-:S06]  /*10630*/  LOP3.LUT R0, R0, 0xffff, RZ, 0xc0, !PT ;  /* 0x0000ffff00007812 */ /* 0x000fcc00078ec0ff */
[----:B------:R3:W4:Y:S01]  /*10640*/  MUFU.EX2 R9, R187 ;  /* 0x000000bb00097308 */ /* 0x0007220000000800 */
[----:B------:R-:W-:Y:S01]  /*10650*/  @!P1 HADD2 R65, -R104.H0_H0, -RZ.H0_H0 ;  /* 0xa00000ff68419230 */ /* 0x000fe20000000900 */
[----:B------:R-:W-:Y:S02]  /*10660*/  LOP3.LUT R8, R8, 0xff, RZ, 0xc0, !PT ;  /* 0x000000ff08087812 */ /* 0x000fe400078ec0ff */
[----:B------:R-:W-:-:S04]  /*10670*/  PRMT R216, R104, 0x5410, R103 ;  /* 0x0000541068d87816 */ /* 0x000fc80000000067 */
[----:B------:R-:W2:Y:S01]  /*10680*/  MUFU.EX2 R39, R39 ;  /* 0x0000002700277308 */ /* 0x000ea20000000800 */
[----:B------:R-:W-:Y:S02]  /*10690*/  @!P5 PRMT R101, R66, 0x5410, RZ ;  /* 0x000054104265d816 */ /* 0x000fe400000000ff */
[----:B------:R-:W-:Y:S02]  /*106a0*/  @!P0 PRMT R103, R64, 0x5410, RZ ;  /* 0x0000541040678816 */ /* 0x000fe400000000ff */
[C---:B------:R-:W-:Y:S01]  /*106b0*/  ISETP.GE.U32.AND P0, PT, R194.reuse, R2, PT ;  /* 0x00000002c200720c */ /* 0x040fe20003f06070 */
[----:B-1----:R-:W-:Y:S01]  /*106c0*/  FADD.FTZ R2, R11, R7 ;  /* 0x000000070b027221 */ /* 0x002fe20000010000 */
[----:B------:R-:W-:Y:S01]  /*106d0*/  ISETP.GE.U32.AND P5, PT, R194, R0, PT ;  /* 0x00000000c200720c */ /* 0x000fe20003fa6070 */
[----:B------:R-:W1:Y:S01]  /*106e0*/  MUFU.EX2 R26, R26 ;  /* 0x0000001a001a7308 */ /* 0x000e620000000800 */
[----:B------:R-:W-:Y:S01]  /*106f0*/  @!P1 PRMT R104, R65, 0x5410, RZ ;  /* 0x0000541041689816 */ /* 0x000fe200000000ff */
[----:B------:R-:W-:Y:S01]  /*10700*/  FADD.FTZ R0, R22, R10 ;  /* 0x0000000a16007221 */ /* 0x000fe20000010000 */
[----:B------:R-:W-:-:S02]  /*10710*/  ISETP.GE.U32.AND P1, PT, R194, R8, PT ;  /* 0x00000008c200720c */ /* 0x000fc40003f26070 */
[C---:B---3--:R-:W-:Y:S01]  /*10720*/  F2FP.PACK_AB R187, R21.reuse, R22 ;  /* 0x0000001615bb723e */ /* 0x048fe200000000ff */
[----:B------:R-:W-:Y:S02]  /*10730*/  FADD.FTZ R7, R21, R0 ;  /* 0x0000000015077221 */ /* 0x000fe40000010000 */
[----:B------:R-:W3:Y:S01]  /*10740*/  MUFU.EX2 R8, R24 ;  /* 0x0000001800087308 */ /* 0x000ee20000000800 */
[----:B--2---:R-:W-:Y:S01]  /*10750*/  FADD.FTZ R21, R17, R2 ;  /* 0x0000000211157221 */ /* 0x004fe20000010000 */
[----:B----4-:R-:W-:Y:S02]  /*10760*/  F2FP.PACK_AB R0, R9, R12 ;  /* 0x0000000c0900723e */ /* 0x010fe400000000ff */
[----:B------:R-:W-:-:S04]  /*10770*/  F2FP.PACK_AB R19, R49, R52 ;  /* 0x000000343113723e */ /* 0x000fc800000000ff */
[----:B------:R-:W2:Y:S01]  /*10780*/  MUFU.EX2 R2, R23 ;  /* 0x0000001700027308 */ /* 0x000ea20000000800 */
[C---:B------:R-:W-:Y:S02]  /*10790*/  PRMT R49, R0.reuse, 0x7610, R49 ;  /* 0x0000761000317816 */ /* 0x040fe40000000031 */
[----:B------:R-:W-:Y:S01]  /*107a0*/  PRMT R66, R0, 0x7632, R66 ;  /* 0x0000763200427816 */ /* 0x000fe20000000042 */
[----:B------:R-:W-:Y:S01]  /*107b0*/  FADD.FTZ R0, R39, R7 ;  /* 0x0000000727007221 */ /* 0x000fe20000010000 */
[----:B------:R-:W-:-:S03]  /*107c0*/  PRMT R100, R67, 0x7632, R100 ;  /* 0x0000763243647816 */ /* 0x000fc60000000064 */
[----:B-1----:R-:W-:Y:S01]  /*107d0*/  FADD.FTZ R0, R26, R0 ;  /* 0x000000001a007221 */ /* 0x002fe20000010000 */
[----:B------:R-:W-:-:S03]  /*107e0*/  PRMT R215, R49, 0x5410, R66 ;  /* 0x0000541031d77816 */ /* 0x000fc60000000042 */
[----:B---3--:R-:W-:Y:S01]  /*107f0*/  FADD.FTZ R0, R8, R0 ;  /* 0x0000000008007221 */ /* 0x008fe20000010000 */
[----:B------:R-:W-:Y:S01]  /*10800*/  PRMT R214, R67, 0x5410, R100 ;  /* 0x0000541043d67816 */ /* 0x000fe20000000064 */
[----:B------:R-:W-:Y:S02]  /*10810*/  STL [R1+0x26c], R197 ;  /* 0x00026cc501007387 */ /* 0x000fe40000100800 */
[----:B--2---:R-:W-:Y:S02]  /*10820*/  FADD.FTZ R0, R2, R0 ;  /* 0x0000000002007221 */ /* 0x004fe40000010000 */
[----:B------:R-:W-:Y:S01]  /*10830*/  STL [R1+0x270], R217 ;  /* 0x000270d901007387 */ /* 0x000fe20000100800 */
[----:B------:R-:W-:-:S03]  /*10840*/  FMUL.FTZ R172, R172, R4 ;  /* 0x00000004acac7220 */ /* 0x000fc60000410000 */
[----:B------:R-:W-:Y:S01]  /*10850*/  STL [R1+0x274], R216 ;  /* 0x000274d801007387 */ /* 0x000fe20000100800 */
[----:B------:R-:W-:Y:S02]  /*10860*/  IMAD.MOV.U32 R246, RZ, RZ, R244 ;  /* 0x000000fffff67224 */ /* 0x000fe400078e00f4 */
[-C--:B------:R-:W-:Y:S01]  /*10870*/  FMUL.FTZ R173, R173, R4.reuse ;  /* 0x00000004adad7220 */ /* 0x080fe20000410000 */
[----:B------:R-:W-:Y:S01]  /*10880*/  STL [R1+0x278], R215 ;  /* 0x000278d701007387 */ /* 0x000fe20000100800 */
[----:B------:R-:W-:-:S03]  /*10890*/  FMUL.FTZ R244, R168, R4 ;  /* 0x00000004a8f47220 */ /* 0x000fc60000410000 */
[----:B------:R-:W-:Y:S04]  /*108a0*/  STL [R1+0x27c], R214 ;  /* 0x00027cd601007387 */ /* 0x000fe80000100800 */
[----:B------:R1:W-:Y:S04]  /*108b0*/  STL [R1+0x40], R0 ;  /* 0x0000400001007387 */ /* 0x0003e80000100800 */
[----:B------:R-:W-:Y:S04]  /*108c0*/  STL [R1+0x280], R172 ;  /* 0x000280ac01007387 */ /* 0x000fe80000100800 */
[----:B------:R-:W-:Y:S04]  /*108d0*/  STL [R1+0x284], R173 ;  /* 0x000284ad01007387 */ /* 0x000fe80000100800 */
[----:B------:R-:W-:Y:S01]  /*108e0*/  STL [R1+0x288], R244 ;  /* 0x000288f401007387 */ /* 0x000fe20000100800 */
[----:B-1----:R-:W-:-:S05]  /*108f0*/  FMUL.FTZ R0, R156, R4 ;  /* 0x000000049c007220 */ /* 0x002fca0000410000 */
[----:B------:R1:W-:Y:S04]  /*10900*/  STL [R1+0x20], R0 ;  /* 0x0000200001007387 */ /* 0x0003e80000100800 */
[----:B------:R-:W2:Y:S01]  /*10910*/  LDL.64 R182, [R1+0x178] ;  /* 0x0001780001b67983 */ /* 0x000ea20000100a00 */
[----:B------:R-:W-:-:S05]  /*10920*/  @!P6 HADD2 R184, -R49.H0_H0, -RZ.H0_H0 ;  /* 0xa00000ff31b8e230 */ /* 0x000fca0000000900 */
[----:B------:R-:W-:Y:S02]  /*10930*/  @!P6 PRMT R49, R184, 0x5410, RZ ;  /* 0x00005410b831e816 */ /* 0x000fe400000000ff */
[----:B------:R-:W-:Y:S02]  /*10940*/  F2FP.PACK_AB R184, R2, R8 ;  /* 0x0000000802b8723e */ /* 0x000fe400000000ff */
[----:B------:R-:W1:Y:S08]  /*10950*/  MUFU.EX2 R8, R199 ;  /* 0x000000c700087308 */ /* 0x000e700000000800 */
[----:B------:R-:W3:Y:S01]  /*10960*/  MUFU.EX2 R7, R196 ;  /* 0x000000c400077308 */ /* 0x000ee20000000800 */
[----:B------:R-:W-:Y:S01]  /*10970*/  FMUL.FTZ R190, R83, R3 ;  /* 0x0000000353be7220 */ /* 0x000fe20000410000 */
[----:B------:R-:W-:Y:S01]  /*10980*/  @!P0 HADD2 R185, -R100.H0_H0, -RZ.H0_H0 ;  /* 0xa00000ff64b98230 */ /* 0x000fe20000000900 */
[----:B-1----:R-:W-:-:S04]  /*10990*/  FADD.FTZ R0, R8, R18 ;  /* 0x0000001208007221 */ /* 0x002fc80000010000 */
[----:B------:R-:W-:Y:S02]  /*109a0*/  @!P0 PRMT R100, R185, 0x5410, RZ ;  /* 0x00005410b9648816 */ /* 0x000fe400000000ff */
[C---:B---3--:R-:W-:Y:S01]  /*109b0*/  F2FP.PACK_AB R83, R7.reuse, R8 ;  /* 0x000000080753723e */ /* 0x048fe200000000ff */
[----:B------:R-:W-:Y:S01]  /*109c0*/  FADD.FTZ R7, R7, R0 ;  /* 0x0000000007077221 */ /* 0x000fe20000010000 */
[----:B------:R-:W-:Y:S01]  /*109d0*/  IADD3 R0, R33, 0x1, RZ ;  /* 0x0000000121007810 */ /* 0x000fe20007ffe0ff */
[----:B------:R-:W-:Y:S02]  /*109e0*/  IMAD.MOV.U32 R14, RZ, RZ, R30 ;  /* 0x000000ffff0e7224 */ /* 0x000fe400078e001e */
[----:B------:R-:W-:Y:S02]  /*109f0*/  FMUL.FTZ R248, R164, R4 ;  /* 0x00000004a4f87220 */ /* 0x000fe40000410000 */
[----:B------:R-:W-:Y:S02]  /*10a00*/  IMAD.MOV.U32 R16, RZ, RZ, R28 ;  /* 0x000000ffff107224 */ /* 0x000fe400078e001c */
[----:B------:R-:W-:Y:S01]  /*10a10*/  IMAD.MOV.U32 R247, RZ, RZ, R245 ;  /* 0x000000fffff77224 */ /* 0x000fe200078e00f5 */
[----:B------:R-:W-:Y:S01]  /*10a20*/  F2FP.PACK_AB R25, R25, R13 ;  /* 0x0000000d1919723e */ /* 0x000fe200000000ff */
[----:B------:R-:W-:Y:S01]  /*10a30*/  FMUL.FTZ R217, R162, R3 ;  /* 0x00000003a2d97220 */ /* 0x000fe20000410000 */
[----:B------:R-:W-:Y:S01]  /*10a40*/  F2FP.PACK_AB R17, R17, R11 ;  /* 0x0000000b1111723e */ /* 0x000fe200000000ff */
        /* <DEDUP_REMOVED lines=13> */
[-C--:B------:R-:W-:Y:S01]  /*10b20*/  FMUL.FTZ R249, R165, R4.reuse ;  /* 0x00000004a5f97220 */ /* 0x080fe20000410000 */
[----:B------:R-:W-:Y:S01]  /*10b30*/  @!P1 HADD2 R186, -R67.H0_H0, -RZ.H0_H0 ;  /* 0xa00000ff43ba9230 */ /* 0x000fe20000000900 */
        /* <DEDUP_REMOVED lines=9> */
[-C--:B------:R-:W-:Y:S01]  /*10bd0*/  FMUL.FTZ R229, R97, R4.reuse ;  /* 0x0000000461e57220 */ /* 0x080fe20000410000 */
[----:B------:R-:W-:Y:S01]  /*10be0*/  @!P5 HADD2 R179, -R66.H0_H0, -RZ.H0_H0 ;  /* 0xa00000ff42b3d230 */ /* 0x000fe20000000900 */
[----:B------:R-:W-:Y:S01]  /*10bf0*/  FADD.FTZ R2, R12, R20 ;  /* 0x000000140c027221 */ /* 0x000fe20000010000 */
[----:B------:R-:W-:Y:S01]  /*10c00*/  F2FP.PACK_AB R237, R60, R63 ;  /* 0x0000003f3ced723e */ /* 0x000fe200000000ff */
[----:B------:R-:W-:Y:S01]  /*10c10*/  IMAD.MOV.U32 R199, RZ, RZ, R16 ;  /* 0x000000ffffc77224 */ /* 0x000fe200078e0010 */
[----:B------:R-:W-:Y:S01]  /*10c20*/  PRMT R64, R19, 0x7610, R64 ;  /* 0x0000761013407816 */ /* 0x000fe20000000040 */
[----:B------:R-:W-:Y:S01]  /*10c30*/  FADD.FTZ R16, R9, R2 ;  /* 0x0000000209107221 */ /* 0x000fe20000010000 */
[----:B------:R-:W3:Y:S01]  /*10c40*/  LDL.LU R33, [R1+0x2b0] ;  /* 0x0002b00001217983 */ /* 0x000ee20000300800 */
[----:B------:R-:W-:-:S02]  /*10c50*/  FMUL.FTZ R216, R161, R4 ;  /* 0x00000004a1d87220 */ /* 0x000fc40000410000 */
        /* <DEDUP_REMOVED lines=13> */
[----:B------:R-:W-:Y:S02]  /*10d30*/  IMAD.MOV.U32 R165, RZ, RZ, R13 ;  /* 0x000000ffffa57224 */ /* 0x000fe400078e000d */
[----:B------:R-:W-:Y:S02]  /*10d40*/  IMAD.MOV.U32 R166, RZ, RZ, R10 ;  /* 0x000000ffffa67224 */ /* 0x000fe400078e000a */
[----:B------:R-:W-:Y:S01]  /*10d50*/  IMAD.MOV.U32 R167, RZ, RZ, R11 ;  /* 0x000000ffffa77224 */ /* 0x000fe200078e000b */
[----:B------:R-:W-:Y:S01]  /*10d60*/  @!P1 PRMT R67, R186, 0x5410, RZ ;  /* 0x00005410ba439816 */ /* 0x000fe200000000ff */
[-C--:B------:R-:W-:Y:S02]  /*10d70*/  FMUL.FTZ R215, R160, R4.reuse ;  /* 0x00000004a0d77220 */ /* 0x080fe40000410000 */
[----:B------:R-:W-:-:S02]  /*10d80*/  FMUL.FTZ R173, R157, R4 ;  /* 0x000000049dad7220 */ /* 0x000fc40000410000 */
[-C--:B------:R-:W-:Y:S02]  /*10d90*/  FMUL.FTZ R245, R169, R4.reuse ;  /* 0x00000004a9f57220 */ /* 0x080fe40000410000 */
[-C--:B------:R-:W-:Y:S02]  /*10da0*/  FMUL.FTZ R156, R144, R4.reuse ;  /* 0x00000004909c7220 */ /* 0x080fe40000410000 */
[-C--:B------:R-:W-:Y:S02]  /*10db0*/  FMUL.FTZ R30, R145, R4.reuse ;  /* 0x00000004911e7220 */ /* 0x080fe40000410000 */
[-C--:B------:R-:W-:Y:S02]  /*10dc0*/  FMUL.FTZ R157, R68, R4.reuse ;  /* 0x00000004449d7220 */ /* 0x080fe40000410000 */
[-C--:B------:R-:W-:Y:S02]  /*10dd0*/  FMUL.FTZ R160, R69, R4.reuse ;  /* 0x0000000445a07220 */ /* 0x080fe40000410000 */
[----:B------:R-:W-:Y:S01]  /*10de0*/  FMUL.FTZ R186, R80, R4 ;  /* 0x0000000450ba7220 */ /* 0x000fe20000410000 */
[----:B------:R-:W-:-:S02]  /*10df0*/  @!P5 PRMT R66, R179, 0x5410, RZ ;  /* 0x00005410b342d816 */ /* 0x000fc400000000ff */
[----:B------:R-:W-:Y:S01]  /*10e00*/  PRMT R63, R19, 0x7632, R63 ;  /* 0x00007632133f7816 */ /* 0x000fe2000000003f */
[----:B------:R-:W-:Y:S01]  /*10e10*/  IMAD.MOV.U32 R20, RZ, RZ, R28 ;  /* 0x000000ffff147224 */ /* 0x000fe200078e001c */
[----:B--2---:R-:W-:-:S04]  /*10e20*/  LOP3.LUT R185, R183, R0, RZ, 0x3c, !PT ;  /* 0x00000000b7b97212 */ /* 0x004fc800078e3cff */
        /* <DEDUP_REMOVED lines=26> */
[----:B------:R-:W2:Y:S01]  /*10fd0*/  MUFU.EX2 R8, R206 ;  /* 0x000000ce00087308 */ /* 0x000ea20000000800 */
[----:B------:R-:W-:Y:S02]  /*10fe0*/  ISETP.GE.U32.AND P5, PT, R194, R4, PT ;  /* 0x00000004c200720c */ /* 0x000fe40003fa6070 */
[----:B------:R-:W-:-:S05]  /*10ff0*/  SHF.R.U32.HI R4, RZ, 0x10, R0 ;  /* 0x00000010ff047819 */ /* 0x000fca0000011600 */
[----:B------:R-:W4:Y:S01]  /*11000*/  MUFU.EX2 R13, R201 ;  /* 0x000000c9000d7308 */ /* 0x000f220000000800 */
[----:B------:R-:W-:-:S07]  /*11010*/  SHF.R.U32.HI R0, RZ, 0x18, R0 ;  /* 0x00000018ff007819 */ /* 0x000fce0000011600 */
[----:B------:R-:W3:Y:S01]  /*11020*/  MUFU.EX2 R11, R204 ;  /* 0x000000cc000b7308 */ /* 0x000ee20000000800 */
[----:B------:R-:W-:Y:S01]  /*11030*/  ISETP.GE.U32.AND P0, PT, R194, R0, PT ;  /* 0x00000000c200720c */ /* 0x000fe20003f06070 */
[----:B-1----:R-:W-:Y:S01]  /*11040*/  FADD.FTZ R0, R9, R7 ;  /* 0x0000000709007221 */ /* 0x002fe20000010000 */
[----:B------:R-:W-:-:S03]  /*11050*/  LOP3.LUT R4, R4, 0xff, RZ, 0xc0, !PT ;  /* 0x000000ff04047812 */ /* 0x000fc600078ec0ff */
[----:B--2---:R-:W-:Y:S01]  /*11060*/  FADD.FTZ R7, R8, R0 ;  /* 0x0000000008077221 */ /* 0x004fe20000010000 */
[----:B------:R-:W-:Y:S01]  /*11070*/  ISETP.GE.U32.AND P1, PT, R194, R4, PT ;  /* 0x00000004c200720c */ /* 0x000fe20003f26070 */
[----:B----4-:R-:W-:Y:S01]  /*11080*/  FADD.FTZ R4, R13, R16 ;  /* 0x000000100d047221 */ /* 0x010fe20000010000 */
[----:B---3--:R-:W-:-:S04]  /*11090*/  F2FP.PACK_AB R0, R11, R13 ;  /* 0x0000000d0b00723e */ /* 0x008fc800000000ff */
[C---:B------:R-:W-:Y:S02]  /*110a0*/  PRMT R65, R0.reuse, 0x7610, R65 ;  /* 0x0000761000417816 */ /* 0x040fe40000000041 */
[----:B------:R-:W-:Y:S02]  /*110b0*/  PRMT R62, R0, 0x7632, R62 ;  /* 0x00007632003e7816 */ /* 0x000fe4000000003e */
[----:B------:R-:W-:Y:S01]  /*110c0*/  F2FP.PACK_AB R82, R8, R9 ;  /* 0x000000090852723e */ /* 0x000fe200000000ff */
[----:B------:R-:W-:Y:S01]  /*110d0*/  @!P6 HADD2 R69, -R65.H0_H0, -RZ.H0_H0 ;  /* 0xa00000ff4145e230 */ /* 0x000fe20000000900 */
[----:B------:R-:W-:Y:S01]  /*110e0*/  FADD.FTZ R8, R11, R4 ;  /* 0x000000040b087221 */ /* 0x000fe20000010000 */
[----:B------:R-:W-:Y:S01]  /*110f0*/  LOP3.LUT R0, R2, 0xff, RZ, 0xc0, !PT ;  /* 0x000000ff02007812 */ /* 0x000fe200078ec0ff */
[----:B------:R1:W2:Y:S08]  /*11100*/  MUFU.EX2 R11, R223 ;  /* 0x000000df000b7308 */ /* 0x0002b00000000800 */
[----:B------:R-:W3:Y:S01]  /*11110*/  MUFU.EX2 R13, R219 ;  /* 0x000000db000d7308 */ /* 0x000ee20000000800 */
[----:B-1----:R-:W-:-:S02]  /*11120*/  PRMT R223, R65, 0x5410, R62 ;  /* 0x0000541041df7816 */ /* 0x002fc4000000003e */
[----:B------:R-:W-:Y:S02]  /*11130*/  @!P6 PRMT R65, R69, 0x5410, RZ ;  /* 0x000054104541e816 */ /* 0x000fe400000000ff */
[----:B------:R-:W-:Y:S02]  /*11140*/  ISETP.GE.U32.AND P6, PT, R194, R0, PT ;  /* 0x00000000c200720c */ /* 0x000fe40003fc6070 */
[----:B------:R-:W-:Y:S01]  /*11150*/  LOP3.LUT R0, R2, 0xffff, RZ, 0xc0, !PT ;  /* 0x0000ffff02007812 */ /* 0x000fe200078ec0ff */
[----:B------:R-:W1:Y:S01]  /*11160*/  MUFU.EX2 R16, R220 ;  /* 0x000000dc00107308 */ /* 0x000e620000000800 */
[----:B------:R-:W-:Y:S02]  /*11170*/  @!P0 HADD2 R70, -R63.H0_H0, -RZ.H0_H0 ;  /* 0xa00000ff3f468230 */ /* 0x000fe40000000900 */
[----:B------:R-:W-:Y:S01]  /*11180*/  SHF.R.U32.HI R0, RZ, 0x8, R0 ;  /* 0x00000008ff007819 */ /* 0x000fe20000011600 */
[----:B------:R-:W-:-:S03]  /*11190*/  @!P1 HADD2 R71, -R64.H0_H0, -RZ.H0_H0 ;  /* 0xa00000ff40479230 */ /* 0x000fc60000000900 */
[----:B------:R-:W-:Y:S01]  /*111a0*/  LOP3.LUT R0, R0, 0xffff, RZ, 0xc0, !PT ;  /* 0x0000ffff00007812 */ /* 0x000fe200078ec0ff */
[----:B------:R4:W1:Y:S01]  /*111b0*/  MUFU.EX2 R9, R225 ;  /* 0x000000e100097308 */ /* 0x0008620000000800 */
[----:B------:R-:W-:Y:S02]  /*111c0*/  SHF.R.U32.HI R4, RZ, 0x18, R2 ;  /* 0x00000018ff047819 */ /* 0x000fe40000011602 */
[----:B----4-:R-:W-:Y:S02]  /*111d0*/  PRMT R225, R64, 0x5410, R63 ;  /* 0x0000541040e17816 */ /* 0x010fe4000000003f */
[----:B------:R-:W-:Y:S02]  /*111e0*/  @!P0 PRMT R63, R70, 0x5410, RZ ;  /* 0x00005410463f8816 */ /* 0x000fe400000000ff */
[----:B------:R-:W-:Y:S01]  /*111f0*/  ISETP.GE.U32.AND P0, PT, R194, R0, PT ;  /* 0x00000000c200720c */ /* 0x000fe20003f06070 */
[----:B--2---:R-:W-:Y:S02]  /*11200*/  FADD.FTZ R0, R11, R7 ;  /* 0x000000070b007221 */ /* 0x004fe40000010000 */
[----:B---3--:R-:W-:Y:S01]  /*11210*/  FADD.FTZ R7, R13, R8 ;  /* 0x000000080d077221 */ /* 0x008fe20000010000 */
[----:B------:R-:W-:-:S02]  /*11220*/  @!P1 PRMT R64, R71, 0x5410, RZ ;  /* 0x0000541047409816 */ /* 0x000fc400000000ff */
[----:B------:R-:W-:Y:S01]  /*11230*/  ISETP.GE.U32.AND P1, PT, R194, R4, PT ;  /* 0x00000004c200720c */ /* 0x000fe20003f26070 */
[C---:B-1----:R-:W-:Y:S01]  /*11240*/  FADD.FTZ R7, R16.reuse, R7 ;  /* 0x0000000710077221 */ /* 0x042fe20000010000 */
[----:B------:R-:W-:Y:S02]  /*11250*/  F2FP.PACK_AB R4, R16, R13 ;  /* 0x0000000d1004723e */ /* 0x000fe400000000ff */
[----:B------:R1:W-:Y:S02]  /*11260*/  MUFU.EX2 R16, R238 ;  /* 0x000000ee00107308 */ /* 0x0003e40000000800 */
[----:B-1----:R-:W-:Y:S02]  /*11270*/  IMAD.MOV.U32 R238, RZ, RZ, R29 ;  /* 0x000000ffffee7224 */ /* 0x002fe400078e001d */
[----:B------:R-:W2:Y:S01]  /*11280*/  LDL.LU.64 R28, [R1+0xa8] ;  /* 0x0000a800011c7983 */ /* 0x000ea20000300a00 */
[----:B------:R-:W-:Y:S01]  /*11290*/  SHF.R.U32.HI R2, RZ, 0x10, R2 ;  /* 0x00000010ff027819 */ /* 0x000fe20000011602 */
[----:B------:R-:W-:-:S03]  /*112a0*/  @!P5 HADD2 R68, -R62.H0_H0, -RZ.H0_H0 ;  /* 0xa00000ff3e44d230 */ /* 0x000fc60000000900 */
[----:B------:R-:W-:Y:S02]  /*112b0*/  LOP3.LUT R2, R2, 0xff, RZ, 0xc0, !PT ;  /* 0x000000ff02027812 */ /* 0x000fe400078ec0ff */
[----:B------:R-:W-:Y:S01]  /*112c0*/  @!P5 PRMT R62, R68, 0x5410, RZ ;  /* 0x00005410443ed816 */ /* 0x000fe200000000ff */
[----:B------:R-:W-:Y:S01]  /*112d0*/  IMAD.MOV.U32 R70, RZ, RZ, R162 ;  /* 0x000000ffff467224 */ /* 0x000fe200078e00a2 */
[----:B------:R-:W-:Y:S01]  /*112e0*/  ISETP.GE.U32.AND P5, PT, R194, R2, PT ;  /* 0x00000002c200720c */ /* 0x000fe20003fa6070 */
[----:B------:R-:W-:Y:S01]  /*112f0*/  IMAD.WIDE.U32 R2, R10, -0x2daee0ad, RZ ;  /* 0xd2511f530a027825 */ /* 0x000fe200078e00ff */
[C---:B------:R-:W-:Y:S02]  /*11300*/  PRMT R61, R4.reuse, 0x7610, R61 ;  /* 0x00007610043d7816 */ /* 0x040fe4000000003d */
[C---:B------:R-:W-:Y:S01]  /*11310*/  F2FP.PACK_AB R81, R9.reuse, R11 ;  /* 0x0000000b0951723e */ /* 0x040fe200000000ff */
        /* <DEDUP_REMOVED lines=30> */
[----:B------:R-:W-:Y:S01]  /*11500*/  @!P6 HADD2 R98, -R57.H0_H0, -RZ.H0_H0 ;  /* 0xa00000ff3962e230 */ /* 0x000fe20000000900 */
[----:B------:R-:W-:Y:S01]  /*11510*/  PRMT R54, R0, 0x7632, R54 ;  /* 0x0000763200367816 */ /* 0x000fe20000000036 */
        /* <DEDUP_REMOVED lines=16> */
[----:B------:R-:W4:Y:S01]  /*11620*/  MUFU.EX2 R8, R241 ;  /* 0x000000f100087308 */ /* 0x000f220000000800 */
[----:B------:R-:W-:Y:S02]  /*11630*/  ISETP.GE.U32.AND P1, PT, R194, R2, PT ;  /* 0x00000002c200720c */ /* 0x000fe40003f26070 */
[----:B------:R-:W-:Y:S02]  /*11640*/  SHF.R.U32.HI R0, RZ, 0x8, R0 ;  /* 0x00000008ff007819 */ /* 0x000fe40000011600 */
[----:B-1----:R-:W-:-:S03]  /*11650*/  F2FP.PACK_AB R2, R16, R13 ;  /* 0x0000000d1002723e */ /* 0x002fc600000000ff */
[----:B------:R-:W-:Y:S01]  /*11660*/  MUFU.EX2 R11, R221 ;  /* 0x000000dd000b7308 */ /* 0x000fe20000000800 */
[----:B------:R-:W-:Y:S01]  /*11670*/  @!P5 HADD2 R97, -R54.H0_H0, -RZ.H0_H0 ;  /* 0xa00000ff3661d230 */ /* 0x000fe20000000900 */
[----:B------:R-:W-:-:S06]  /*11680*/  F2FP.PACK_AB R233, R43, R53 ;  /* 0x000000352be9723e */ /* 0x000fcc00000000ff */
[----:B------:R-:W1:Y:S01]  /*11690*/  MUFU.EX2 R12, R222 ;  /* 0x000000de000c7308 */ /* 0x000e620000000800 */
[----:B------:R-:W-:Y:S02]  /*116a0*/  LOP3.LUT R0, R0, 0xffff, RZ, 0xc0, !PT ;  /* 0x0000ffff00007812 */ /* 0x000fe400078ec0ff */
[C---:B------:R-:W-:Y:S02]  /*116b0*/  PRMT R53, R2.reuse, 0x7610, R53 ;  /* 0x0000761002357816 */ /* 0x040fe40000000035 */
[----:B------:R-:W-:Y:S01]  /*116c0*/  PRMT R52, R2, 0x7632, R52 ;  /* 0x0000763202347816 */ /* 0x000fe20000000034 */
[----:B------:R-:W-:Y:S02]  /*116d0*/  FADD.FTZ R2, R18, R3 ;  /* 0x0000000312027221 */ /* 0x000fe40000010000 */
[----:B------:R-:W1:Y:S01]  /*116e0*/  MUFU.EX2 R7, R242 ;  /* 0x000000f200077308 */ /* 0x000e620000000800 */
[----:B------:R-:W-:Y:S01]  /*116f0*/  @!P0 HADD2 R87, -R55.H0_H0, -RZ.H0_H0 ;  /* 0xa00000ff37578230 */ /* 0x000fe20000000900 */
[----:B------:R-:W-:-:S02]  /*11700*/  @!P5 PRMT R54, R97, 0x5410, RZ ;  /* 0x000054106136d816 */ /* 0x000fc400000000ff */
[----:B------:R-:W-:Y:S01]  /*11710*/  ISETP.GE.U32.AND P5, PT, R194, R0, PT ;  /* 0x00000000c200720c */ /* 0x000fe20003fa6070 */
[----:B---3--:R-:W-:-:S03]  /*11720*/  FADD.FTZ R0, R10, R9 ;  /* 0x000000090a007221 */ /* 0x008fc60000010000 */
[----:B------:R-:W3:Y:S01]  /*11730*/  MUFU.EX2 R3, R243 ;  /* 0x000000f300037308 */ /* 0x000ee20000000800 */
[----:B------:R-:W-:Y:S02]  /*11740*/  @!P0 PRMT R55, R87, 0x5410, RZ ;  /* 0x0000541057378816 */ /* 0x000fe400000000ff */
[----:B------:R-:W-:Y:S01]  /*11750*/  ISETP.GE.U32.AND P0, PT, R194, R4, PT ;  /* 0x00000004c200720c */ /* 0x000fe20003f06070 */
[----:B----4-:R-:W-:Y:S01]  /*11760*/  FADD.FTZ R4, R8, R0 ;  /* 0x0000000008047221 */ /* 0x010fe20000010000 */
[----:B-1----:R-:W-:Y:S01]  /*11770*/  F2FP.PACK_AB R0, R12, R11 ;  /* 0x0000000b0c00723e */ /* 0x002fe200000000ff */
[----:B------:R-:W-:-:S03]  /*11780*/  IMAD.MOV.U32 R162, RZ, RZ, R166 ;  /* 0x000000ffffa27224 */ /* 0x000fc600078e00a6 */
[C---:B------:R-:W-:Y:S02]  /*11790*/  PRMT R51, R0.reuse, 0x7610, R51 ;  /* 0x0000761000337816 */ /* 0x040fe40000000033 */
[----:B------:R-:W-:Y:S01]  /*117a0*/  PRMT R50, R0, 0x7632, R50 ;  /* 0x0000763200327816 */ /* 0x000fe20000000032 */
[----:B------:R-:W-:Y:S02]  /*117b0*/  FADD.FTZ R0, R7, R4 ;  /* 0x0000000407007221 */ /* 0x000fe40000010000 */
[----:B------:R-:W-:Y:S01]  /*117c0*/  FADD.FTZ R2, R13, R2 ;  /* 0x000000020d027221 */ /* 0x000fe20000010000 */
[C---:B---3--:R-:W-:Y:S01]  /*117d0*/  F2FP.PACK_AB R48, R3.reuse, R7 ;  /* 0x000000070330723e */ /* 0x048fe200000000ff */
[----:B------:R-:W-:Y:S02]  /*117e0*/  FADD.FTZ R3, R3, R0 ;  /* 0x0000000003037221 */ /* 0x000fe40000010000 */
[----:B------:R-:W-:Y:S01]  /*117f0*/  FADD.FTZ R0, R16, R2 ;  /* 0x0000000210007221 */ /* 0x000fe20000010000 */
[----:B------:R-:W-:-:S02]  /*11800*/  LOP3.LUT R2, R47, R207, R162, 0x96, !PT ;  /* 0x000000cf2f027212 */ /* 0x000fc400078e96a2 */
[----:B------:R1:W-:Y:S01]  /*11810*/  STL [R1+0x44], R3 ;  /* 0x0000440301007387 */ /* 0x0003e20000100800 */
[----:B------:R-:W-:Y:S02]  /*11820*/  @!P1 HADD2 R145, -R51.H0_H0, -RZ.H0_H0 ;  /* 0xa00000ff33919230 */ /* 0x000fe40000000900 */
[----:B------:R-:W-:Y:S01]  /*11830*/  @!P0 HADD2 R144, -R50.H0_H0, -RZ.H0_H0 ;  /* 0xa00000ff32908230 */ /* 0x000fe20000000900 */
[----:B------:R2:W-:Y:S01]  /*11840*/  STL [R1+0x180], R0 ;  /* 0x0001800001007387 */ /* 0x0005e20000100800 */
[----:B------:R-:W-:Y:S01]  /*11850*/  IMAD.MOV.U32 R222, RZ, RZ, R147 ;  /* 0x000000ffffde7224 */ /* 0x000fe200078e0093 */
[----:B------:R-:W-:Y:S01]  /*11860*/  F2FP.PACK_AB R80, R8, R10 ;  /* 0x0000000a0850723e */ /* 0x000fe200000000ff */
[----:B------:R-:W-:Y:S01]  /*11870*/  IMAD.MOV.U32 R71, RZ, RZ, R157 ;  /* 0x000000ffff477224 */ /* 0x000fe200078e009d */
[----:B------:R-:W-:Y:S01]  /*11880*/  PRMT R220, R51, 0x5410, R50 ;  /* 0x0000541033dc7816 */ /* 0x000fe20000000032 */
[----:B------:R-:W-:Y:S01]  /*11890*/  IMAD.MOV.U32 R9, RZ, RZ, R196 ;  /* 0x000000ffff097224 */ /* 0x000fe200078e00c4 */
[----:B------:R-:W-:Y:S01]  /*118a0*/  @!P1 PRMT R51, R145, 0x5410, RZ ;  /* 0x0000541091339816 */ /* 0x000fe200000000ff */
[----:B------:R-:W-:Y:S01]  /*118b0*/  IMAD.MOV.U32 R8, RZ, RZ, R161 ;  /* 0x000000ffff087224 */ /* 0x000fe200078e00a1 */
[----:B------:R-:W-:Y:S01]  /*118c0*/  @!P0 PRMT R50, R144, 0x5410, RZ ;  /* 0x0000541090328816 */ /* 0x000fe200000000ff */
[----:B------:R-:W-:-:S02]  /*118d0*/  IMAD.MOV.U32 R239, RZ, RZ, R156 ;  /* 0x000000ffffef7224 */ /* 0x000fc400078e009c */
[----:B------:R-:W-:Y:S02]  /*118e0*/  IMAD.MOV.U32 R69, RZ, RZ, R148 ;  /* 0x000000ffff457224 */ /* 0x000fe400078e0094 */
[----:B------:R-:W-:Y:S02]  /*118f0*/  IMAD.MOV.U32 R241, RZ, RZ, R149 ;  /* 0x000000fffff17224 */ /* 0x000fe400078e0095 */
[----:B-1----:R-:W-:-:S04]  /*11900*/  IMAD.WIDE.U32 R2, R2, -0x2daee0ad, RZ ;  /* 0xd2511f5302027825 */ /* 0x002fc800078e00ff */
[----:B------:R-:W-:Y:S02]  /*11910*/  IMAD.MOV.U32 R196, RZ, RZ, R165 ;  /* 0x000000ffffc47224 */ /* 0x000fe400078e00a5 */
[----:B------:R-:W-:Y:S02]  /*11920*/  IMAD.MOV.U32 R161, RZ, RZ, R164 ;  /* 0x000000ffffa17224 */ /* 0x000fe400078e00a4 */
[----:B------:R-:W-:Y:S02]  /*11930*/  IMAD.MOV.U32 R201, RZ, RZ, R153 ;  /* 0x000000ffffc97224 */ /* 0x000fe400078e0099 */
[----:B------:R-:W-:Y:S02]  /*11940*/  IMAD.MOV.U32 R205, RZ, RZ, R152 ;  /* 0x000000ffffcd7224 */ /* 0x000fe400078e0098 */
        /* <DEDUP_REMOVED lines=24> */
[----:B------:R-:W-:Y:S02]  /*11ad0*/  IMAD.MOV.U32 R242, RZ, RZ, R222 ;  /* 0x000000fffff27224 */ /* 0x000fe400078e00de */
[----:B------:R-:W-:-:S02]  /*11ae0*/  IMAD.MOV.U32 R222, RZ, RZ, R71 ;  /* 0x000000ffffde7224 */ /* 0x000fc400078e0047 */
[----:B------:R-:W-:Y:S02]  /*11af0*/  FADD.FTZ R10, R11, R21 ;  /* 0x000000150b0a7221 */ /* 0x000fe40000010000 */
[----:B------:R-:W-:Y:S01]  /*11b00*/  IMAD.MOV.U32 R71, RZ, RZ, R20 ;  /* 0x000000ffff477224 */ /* 0x000fe200078e0014 */
[----:B------:R-:W-:Y:S02]  /*11b10*/  @!P6 HADD2 R99, -R53.H0_H0, -RZ.H0_H0 ;  /* 0xa00000ff3563e230 */ /* 0x000fe40000000900 */
[----:B------:R-:W-:Y:S01]  /*11b20*/  @!P5 HADD2 R146, -R52.H0_H0, -RZ.H0_H0 ;  /* 0xa00000ff3492d230 */ /* 0x000fe20000000900 */
[----:B------:R-:W-:Y:S01]  /*11b30*/  PRMT R221, R53, 0x5410, R52 ;  /* 0x0000541035dd7816 */ /* 0x000fe20000000034 */
[----:B------:R-:W-:Y:S01]  /*11b40*/  IMAD.MOV.U32 R163, RZ, RZ, R167 ;  /* 0x000000ffffa37224 */ /* 0x000fe200078e00a7 */
[----:B------:R-:W-:Y:S01]  /*11b50*/  @!P6 PRMT R53, R99, 0x5410, RZ ;  /* 0x000054106335e816 */ /* 0x000fe200000000ff */
[----:B------:R-:W-:Y:S01]  /*11b60*/  IMAD.MOV.U32 R240, RZ, RZ, R150 ;  /* 0x000000fffff07224 */ /* 0x000fe200078e0096 */
[----:B------:R-:W-:Y:S01]  /*11b70*/  @!P5 PRMT R52, R146, 0x5410, RZ ;  /* 0x000054109234d816 */ /* 0x000fe200000000ff */
        /* <DEDUP_REMOVED lines=22> */
[----:B------:R-:W-:Y:S01]  /*11ce0*/  FMUL.FTZ R158, R90, R5 ;  /* 0x000000055a9e7220 */ /* 0x000fe20000410000 */
[----:B--2---:R-:W-:Y:S02]  /*11cf0*/  LOP3.LUT R0, R3, R198, R28, 0x96, !PT ;  /* 0x000000c603007212 */ /* 0x004fe400078e961c */
[----:B------:R-:W-:-:S03]  /*11d00*/  LOP3.LUT R3, R231, R200, R46, 0x96, !PT ;  /* 0x000000c8e7037212 */ /* 0x000fc600078e962e */
[----:B------:R-:W-:-:S04]  /*11d10*/  IMAD.WIDE.U32 R6, R0, -0x326172a9, RZ ;  /* 0xcd9e8d5700067825 */ /* 0x000fc800078e00ff */
[----:B------:R-:W-:Y:S01]  /*11d20*/  IMAD.WIDE.U32 R20, R3, -0x2daee0ad, RZ ;  /* 0xd2511f5303147825 */ /* 0x000fe200078e00ff */
[----:B------:R-:W-:-:S04]  /*11d30*/  LOP3.LUT R0, R7, R193, R230, 0x96, !PT ;  /* 0x000000c107007212 */ /* 0x000fc800078e96e6 */
[----:B------:R-:W-:Y:S01]  /*11d40*/  LOP3.LUT R2, R21, R195, R2, 0x96, !PT ;  /* 0x000000c315027212 */ /* 0x000fe200078e9602 */
[-C--:B------:R-:W-:Y:S02]  /*11d50*/  FMUL.FTZ R159, R91, R5.reuse ;  /* 0x000000055b9f7220 */ /* 0x080fe40000410000 */
[-C--:B------:R-:W-:Y:S02]  /*11d60*/  FMUL.FTZ R166, R94, R5.reuse ;  /* 0x000000055ea67220 */ /* 0x080fe40000410000 */
[----:B------:R-:W-:Y:S02]  /*11d70*/  FMUL.FTZ R167, R95, R5 ;  /* 0x000000055fa77220 */ /* 0x000fe40000410000 */
[----:B------:R-:W-:-:S04]  /*11d80*/  IMAD.WIDE.U32 R4, R0, -0x2daee0ad, RZ ;  /* 0xd2511f5300047825 */ /* 0x000fc800078e00ff */
[----:B------:R-:W-:Y:S01]  /*11d90*/  IMAD.WIDE.U32 R2, R2, -0x326172a9, RZ ;  /* 0xcd9e8d5702027825 */ /* 0x000fe200078e00ff */
[----:B------:R-:W-:-:S04]  /*11da0*/  LOP3.LUT R0, R5, R191, R20, 0x96, !PT ;  /* 0x000000bf05007212 */ /* 0x000fc800078e9614 */
[----:B------:R-:W-:Y:S01]  /*11db0*/  LOP3.LUT R3, R3, R192, R6, 0x96, !PT ;  /* 0x000000c003037212 */ /* 0x000fe200078e9606 */
[----:B------:R-:W-:-:S04]  /*11dc0*/  IMAD.WIDE.U32 R6, R0, -0x326172a9, RZ ;  /* 0xcd9e8d5700067825 */ /* 0x000fc800078e00ff */
[----:B------:R-:W-:Y:S02]  /*11dd0*/  IMAD.MOV.U32 R243, RZ, RZ, R8 ;  /* 0x000000fffff37224 */ /* 0x000fe400078e0008 */
[----:B------:R-:W-:Y:S02]  /*11de0*/  IMAD.MOV.U32 R0, RZ, RZ, R9 ;  /* 0x000000ffff007224 */ /* 0x000fe400078e0009 */
[----:B------:R-:W-:Y:S01]  /*11df0*/  IMAD.WIDE.U32 R8, R3, -0x2daee0ad, RZ ;  /* 0xd2511f5303087825 */ /* 0x000fe200078e00ff */
[----:B------:R-:W-:-:S04]  /*11e00*/  LOP3.LUT R5, R7, R31, R2, 0x96, !PT ;  /* 0x0000001f07057212 */ /* 0x000fc800078e9602 */
[----:B------:R-:W-:Y:S01]  /*11e10*/  LOP3.LUT R2, R9, R189, R4, 0x96, !PT ;  /* 0x000000bd09027212 */ /* 0x000fe200078e9604 */
[----:B------:R-:W-:-:S04]  /*11e20*/  IMAD.MOV.U32 R4, RZ, RZ, R0 ;  /* 0x000000ffff047224 */ /* 0x000fc800078e0000 */
[----:B------:R-:W-:-:S05]  /*11e30*/  IMAD.WIDE.U32 R2, R2, -0x326172a9, RZ ;  /* 0xcd9e8d5702027825 */ /* 0x000fca00078e00ff */
[----:B------:R-:W-:Y:S01]  /*11e40*/  LOP3.LUT R0, R3, R238, R6, 0x96, !PT ;  /* 0x000000ee03007212 */ /* 0x000fe200078e9606 */
[----:B------:R-:W-:-:S03]  /*11e50*/  IMAD.MOV.U32 R7, RZ, RZ, R4 ;  /* 0x000000ffff077224 */ /* 0x000fc600078e0004 */
[----:B------:R-:W-:-:S04]  /*11e60*/  LOP3.LUT R4, R0, 0xff, RZ, 0xc0, !PT ;  /* 0x000000ff00047812 */ /* 0x000fc800078ec0ff */
[----:B------:R-:W-:Y:S02]  /*11e70*/  ISETP.GE.U32.AND P0, PT, R194, R4, PT ;  /* 0x00000004c200720c */ /* 0x000fe40003f06070 */
[C---:B------:R-:W-:Y:S02]  /*11e80*/  PRMT R43, R227.reuse, 0x7610, R43 ;  /* 0x00007610e32b7816 */ /* 0x040fe4000000002b */
[----:B------:R-:W-:Y:S01]  /*11e90*/  PRMT R42, R227, 0x7632, R42 ;  /* 0x00007632e32a7816 */ /* 0x000fe2000000002a */
[----:B------:R-:W-:Y:S02]  /*11ea0*/  FADD.FTZ R227, R12, R10 ;  /* 0x0000000a0ce37221 */ /* 0x000fe40000010000 */
[----:B------:R-:W-:Y:S02]  /*11eb0*/  IMAD.MOV.U32 R6, RZ, RZ, R30 ;  /* 0x000000ffff067224 */ /* 0x000fe400078e001e */
[----:B------:R-:W2:Y:S01]  /*11ec0*/  LDL.LU R30, [R1+0x2ac] ;  /* 0x0002ac00011e7983 */ /* 0x000ea20000300800 */
[----:B------:R-:W-:-:S03]  /*11ed0*/  IMAD.MOV.U32 R4, RZ, RZ, R31 ;  /* 0x000000ffff047224 */ /* 0x000fc600078e001f */
[----:B------:R-:W2:Y:S01]  /*11ee0*/  LDL.LU R31, [R1+0x2a8] ;  /* 0x0002a800011f7983 */ /* 0x000ea20000300800 */
[----:B------:R-:W-:-:S03]  /*11ef0*/  @!P0 HADD2 R88, -R43.H0_H0, -RZ.H0_H0 ;  /* 0xa00000ff2b588230 */ /* 0x000fc60000000900 */
[----:B------:R1:W-:Y:S02]  /*11f00*/  STL [R1+0x184], R227 ;  /* 0x000184e301007387 */ /* 0x0003e40000100800 */
[----:B-1----:R-:W-:Y:S02]  /*11f10*/  IMAD.MOV.U32 R227, RZ, RZ, R6 ;  /* 0x000000ffffe37224 */ /* 0x002fe400078e0006 */
[----:B------:R-:W-:Y:S02]  /*11f20*/  IMAD.MOV.U32 R6, RZ, RZ, R7 ;  /* 0x000000ffff067224 */ /* 0x000fe400078e0007 */
[----:B------:R-:W-:Y:S01]  /*11f30*/  IMAD.MOV.U32 R7, RZ, RZ, R71 ;  /* 0x000000ffff077224 */ /* 0x000fe200078e0047 */
[----:B------:R-:W-:Y:S02]  /*11f40*/  PRMT R71, R43, 0x5410, R42 ;  /* 0x000054102b477816 */ /* 0x000fe4000000002a */
[----:B------:R-:W-:Y:S01]  /*11f50*/  @!P0 PRMT R43, R88, 0x5410, RZ ;  /* 0x00005410582b8816 */ /* 0x000fe200000000ff */
[----:B------:R-:W-:Y:S01]  /*11f60*/  IMAD.MOV.U32 R88, RZ, RZ, R4 ;  /* 0x000000ffff587224 */ /* 0x000fe200078e0004 */
[----:B------:R-:W-:-:S04]  /*11f70*/  LOP3.LUT R4, R0, 0xffff, RZ, 0xc0, !PT ;  /* 0x0000ffff00047812 */ /* 0x000fc800078ec0ff */
        /* <DEDUP_REMOVED lines=9> */
[----:B------:R-:W-:Y:S02]  /*12010*/  LOP3.LUT R0, R0, 0xff, RZ, 0xc0, !PT ;  /* 0x000000ff00007812 */ /* 0x000fe400078ec0ff */
[----:B------:R-:W-:-:S02]  /*12020*/  PRMT R41, R236, 0x7610, R41 ;  /* 0x00007610ec297816 */ /* 0x000fc40000000029 */
[----:B------:R-:W-:-:S03]  /*12030*/  ISETP.GE.U32.AND P1, PT, R194, R0, PT ;  /* 0x00000000c200720c */ /* 0x000fc60003f26070 */
[----:B------:R-:W-:Y:S01]  /*12040*/  @!P0 HADD2 R90, -R40.H0_H0, -RZ.H0_H0 ;  /* 0xa00000ff285a8230 */ /* 0x000fe20000000900 */
[----:B------:R-:W-:Y:S01]  /*12050*/  LOP3.LUT R0, R2, 0xff, RZ, 0xc0, !PT ;  /* 0x000000ff02007812 */ /* 0x000fe200078ec0ff */
[----:B------:R-:W-:Y:S01]  /*12060*/  IMAD.MOV.U32 R89, RZ, RZ, R70 ;  /* 0x000000ffff597224 */ /* 0x000fe200078e0046 */
[----:B------:R-:W-:Y:S02]  /*12070*/  PRMT R70, R41, 0x5410, R40 ;  /* 0x0000541029467816 */ /* 0x000fe40000000028 */
[----:B------:R-:W-:Y:S02]  /*12080*/  @!P0 PRMT R40, R90, 0x5410, RZ ;  /* 0x000054105a288816 */ /* 0x000fe400000000ff */
[----:B------:R-:W-:Y:S02]  /*12090*/  ISETP.GE.U32.AND P0, PT, R194, R0, PT ;  /* 0x00000000c200720c */ /* 0x000fe40003f06070 */
[----:B------:R-:W-:Y:S02]  /*120a0*/  F2FP.PACK_AB R179, R26, R39 ;  /* 0x000000271ab3723e */ /* 0x000fe400000000ff */
[----:B------:R-:W-:-:S02]  /*120b0*/  LOP3.LUT R0, R2, 0xffff, RZ, 0xc0, !PT ;  /* 0x0000ffff02007812 */ /* 0x000fc400078ec0ff */
[C---:B------:R-:W-:Y:S02]  /*120c0*/  PRMT R39, R36.reuse, 0x7610, R39 ;  /* 0x0000761024277816 */ /* 0x040fe40000000027 */
[----:B------:R-:W-:Y:S01]  /*120d0*/  SHF.R.U32.HI R0, RZ, 0x8, R0 ;  /* 0x00000008ff007819 */ /* 0x000fe20000011600 */
[----:B------:R-:W-:Y:S01]  /*120e0*/  IMAD.MOV.U32 R4, RZ, RZ, R89 ;  /* 0x000000ffff047224 */ /* 0x000fe200078e0059 */
[----:B------:R-:W-:Y:S01]  /*120f0*/  PRMT R38, R36, 0x7632, R38 ;  /* 0x0000763224267816 */ /* 0x000fe20000000026 */
[----:B------:R-:W-:Y:S02]  /*12100*/  IMAD.MOV.U32 R89, RZ, RZ, R88 ;  /* 0x000000ffff597224 */ /* 0x000fe400078e0058 */
[----:B------:R-:W-:Y:S01]  /*12110*/  @!P0 HADD2 R92, -R39.H0_H0, -RZ.H0_H0 ;  /* 0xa00000ff275c8230 */ /* 0x000fe20000000900 */
[----:B------:R-:W-:Y:S01]  /*12120*/  IMAD.MOV.U32 R88, RZ, RZ, R239 ;  /* 0x000000ffff587224 */ /* 0x000fe200078e00ef */
[----:B------:R-:W-:Y:S01]  /*12130*/  LOP3.LUT R0, R0, 0xffff, RZ, 0xc0, !PT ;  /* 0x0000ffff00007812 */ /* 0x000fe200078ec0ff */
[----:B------:R-:W-:Y:S01]  /*12140*/  IMAD.MOV.U32 R239, RZ, RZ, R69 ;  /* 0x000000ffffef7224 */ /* 0x000fe200078e0045 */
[----:B------:R-:W-:-:S02]  /*12150*/  PRMT R69, R39, 0x5410, R38 ;  /* 0x0000541027457816 */ /* 0x000fc40000000026 */
        /* <DEDUP_REMOVED lines=8> */
[----:B------:R-:W-:Y:S01]  /*121e0*/  IMAD.MOV.U32 R93, RZ, RZ, R4 ;  /* 0x000000ffff5d7224 */ /* 0x000fe200078e0004 */
[----:B------:R-:W-:Y:S01]  /*121f0*/  LOP3.LUT R0, R0, 0xff, RZ, 0xc0, !PT ;  /* 0x000000ff00007812 */ /* 0x000fe200078ec0ff */
[----:B------:R-:W-:Y:S01]  /*12200*/  IMAD.WIDE.U32 R2, R5, -0x2daee0ad, RZ ;  /* 0xd2511f5305027825 */ /* 0x000fe200078e00ff */
[----:B------:R-:W-:Y:S02]  /*12210*/  PRMT R36, R233, 0x7632, R36 ;  /* 0x00007632e9247816 */ /* 0x000fe40000000024 */
[----:B------:R-:W-:Y:S02]  /*12220*/  @!P1 PRMT R41, R91, 0x5410, RZ ;  /* 0x000054105b299816 */ /* 0x000fe400000000ff */
[----:B------:R-:W-:-:S02]  /*12230*/  ISETP.GE.U32.AND P1, PT, R194, R0, PT ;  /* 0x00000000c200720c */ /* 0x000fc40003f26070 */
[----:B------:R-:W-:Y:S02]  /*12240*/  LOP3.LUT R0, R3, R93, R8, 0x96, !PT ;  /* 0x0000005d03007212 */ /* 0x000fe400078e9608 */
[----:B------:R-:W-:Y:S01]  /*12250*/  PRMT R37, R233, 0x7610, R37 ;  /* 0x00007610e9257816 */ /* 0x000fe20000000025 */
[----:B------:R-:W-:Y:S01]  /*12260*/  @!P0 HADD2 R95, -R36.H0_H0, -RZ.H0_H0 ;  /* 0xa00000ff245f8230 */ /* 0x000fe20000000900 */
[----:B------:R-:W-:Y:S01]  /*12270*/  IMAD.MOV.U32 R233, RZ, RZ, R89 ;  /* 0x000000ffffe97224 */ /* 0x000fe200078e0059 */
[----:B------:R-:W-:Y:S01]  /*12280*/  LOP3.LUT R4, R0, 0xff, RZ, 0xc0, !PT ;  /* 0x000000ff00047812 */ /* 0x000fe200078ec0ff */
[----:B------:R-:W-:Y:S02]  /*12290*/  IMAD.MOV.U32 R89, RZ, RZ, R242 ;  /* 0x000000ffff597224 */ /* 0x000fe400078e00f2 */
[----:B------:R-:W-:Y:S01]  /*122a0*/  IMAD.MOV.U32 R242, RZ, RZ, R68 ;  /* 0x000000fffff27224 */ /* 0x000fe200078e0044 */
[----:B------:R-:W-:Y:S02]  /*122b0*/  PRMT R68, R37, 0x5410, R36 ;  /* 0x0000541025447816 */ /* 0x000fe40000000024 */
[----:B------:R-:W-:-:S02]  /*122c0*/  @!P0 PRMT R36, R95, 0x5410, RZ ;  /* 0x000054105f248816 */ /* 0x000fc400000000ff */
[----:B------:R-:W-:Y:S02]  /*122d0*/  ISETP.GE.U32.AND P0, PT, R194, R4, PT ;  /* 0x00000004c200720c */ /* 0x000fe40003f06070 */
        /* <DEDUP_REMOVED lines=10> */
[--C-:B------:R-:W-:Y:S02]  /*12380*/  SHF.R.U32.HI R4, RZ, 0x10, R0.reuse ;  /* 0x00000010ff047819 */ /* 0x100fe40000011600 */
[----:B------:R-:W-:-:S09]  /*12390*/  SHF.R.U32.HI R0, RZ, 0x18, R0 ;  /* 0x00000018ff007819 */ /* 0x000fd20000011600 */
[----:B------:R-:W-:-:S05]  /*123a0*/  @!P0 HADD2 R113, -R26.H0_H0, -RZ.H0_H0 ;  /* 0xa00000ff1a718230 */ /* 0x000fca0000000900 */
[----:B------:R-:W-:Y:S02]  /*123b0*/  @!P0 PRMT R26, R113, 0x5410, RZ ;  /* 0x00005410711a8816 */ /* 0x000fe400000000ff */
[----:B------:R-:W-:Y:S02]  /*123c0*/  ISETP.GE.U32.AND P0, PT, R194, R0, PT ;  /* 0x00000000c200720c */ /* 0x000fe40003f06070 */
[C---:B------:R-:W-:Y:S01]  /*123d0*/  PRMT R24, R237.reuse, 0x7632, R24 ;  /* 0x00007632ed187816 */ /* 0x040fe20000000018 */
[----:B------:R-:W-:Y:S01]  /*123e0*/  @!P1 HADD2 R94, -R37.H0_H0, -RZ.H0_H0 ;  /* 0xa00000ff255e9230 */ /* 0x000fe20000000900 */
[----:B------:R-:W-:Y:S02]  /*123f0*/  PRMT R25, R237, 0x7610, R25 ;  /* 0x00007610ed197816 */ /* 0x000fe40000000019 */
[----:B------:R-:W-:Y:S02]  /*12400*/  LOP3.LUT R0, R2, 0xff, RZ, 0xc0, !PT ;  /* 0x000000ff02007812 */ /* 0x000fe400078ec0ff */
[----:B------:R-:W-:Y:S01]  /*12410*/  @!P1 PRMT R37, R94, 0x5410, RZ ;  /* 0x000054105e259816 */ /* 0x000fe200000000ff */
[----:B------:R-:W-:-:S04]  /*12420*/  IMAD.MOV.U32 R94, RZ, RZ, R162 ;  /* 0x000000ffff5e7224 */ /* 0x000fc800078e00a2 */
[----:B------:R-:W-:Y:S01]  /*12430*/  @!P0 HADD2 R115, -R24.H0_H0, -RZ.H0_H0 ;  /* 0xa00000ff18738230 */ /* 0x000fe20000000900 */
[----:B------:R-:W-:-:S04]  /*12440*/  PRMT R162, R25, 0x5410, R24 ;  /* 0x0000541019a27816 */ /* 0x000fc80000000018 */
[----:B------:R-:W-:Y:S02]  /*12450*/  @!P0 PRMT R24, R115, 0x5410, RZ ;  /* 0x0000541073188816 */ /* 0x000fe400000000ff */
[----:B------:R-:W-:Y:S02]  /*12460*/  ISETP.GE.U32.AND P0, PT, R194, R0, PT ;  /* 0x00000000c200720c */ /* 0x000fe40003f06070 */
[----:B------:R-:W-:Y:S02]  /*12470*/  LOP3.LUT R0, R2, 0xffff, RZ, 0xc0, !PT ;  /* 0x0000ffff02007812 */ /* 0x000fe400078ec0ff */
[C---:B------:R-:W-:Y:S01]  /*12480*/  PRMT R23, R45.reuse, 0x7610, R23 ;  /* 0x000076102d177816 */ /* 0x040fe20000000017 */
[----:B------:R-:W-:Y:S01]  /*12490*/  IMAD.MOV.U32 R236, RZ, RZ, R243 ;  /* 0x000000ffffec7224 */ /* 0x000fe200078e00f3 */
[----:B------:R-:W-:Y:S01]  /*124a0*/  SHF.R.U32.HI R0, RZ, 0x8, R0 ;  /* 0x00000008ff007819 */ /* 0x000fe20000011600 */
[----:B------:R-:W-:Y:S01]  /*124b0*/  IMAD.MOV.U32 R243, RZ, RZ, R240 ;  /* 0x000000fffff37224 */ /* 0x000fe200078e00f0 */
[----:B------:R-:W-:Y:S01]  /*124c0*/  PRMT R22, R45, 0x7632, R22 ;  /* 0x000076322d167816 */ /* 0x000fe20000000016 */
[----:B------:R-:W-:Y:S01]  /*124d0*/  IMAD.MOV.U32 R240, RZ, RZ, R204 ;  /* 0x000000fffff07224 */ /* 0x000fe200078e00cc */
[C---:B------:R-:W-:Y:S01]  /*124e0*/  PRMT R17, R232.reuse, 0x7610, R17 ;  /* 0x00007610e8117816 */ /* 0x040fe20000000011 */
[----:B------:R-:W-:Y:S01]  /*124f0*/  IMAD.MOV.U32 R204, RZ, RZ, R205 ;  /* 0x000000ffffcc7224 */ /* 0x000fe200078e00cd */
[----:B------:R-:W-:Y:S01]  /*12500*/  PRMT R16, R232, 0x7632, R16 ;  /* 0x00007632e8107816 */ /* 0x000fe20000000010 */
[----:B------:R-:W-:Y:S01]  /*12510*/  @!P0 HADD2 R116, -R23.H0_H0, -RZ.H0_H0 ;  /* 0xa00000ff17748230 */ /* 0x000fe20000000900 */
[----:B------:R-:W-:Y:S01]  /*12520*/  IMAD.MOV.U32 R90, RZ, RZ, R28 ;  /* 0x000000ffff5a7224 */ /* 0x000fe200078e001c */
[----:B------:R-:W-:Y:S01]  /*12530*/  LOP3.LUT R0, R0, 0xffff, RZ, 0xc0, !PT ;  /* 0x0000ffff00007812 */ /* 0x000fe200078ec0ff */
[----:B------:R-:W-:-:S02]  /*12540*/  IMAD.MOV.U32 R91, RZ, RZ, R29 ;  /* 0x000000ffff5b7224 */ /* 0x000fc400078e001d */
[----:B------:R-:W-:Y:S01]  /*12550*/  IMAD.MOV.U32 R205, RZ, RZ, R196 ;  /* 0x000000ffffcd7224 */ /* 0x000fe200078e00c4 */
[----:B------:R-:W3:Y:S01]  /*12560*/  LDL.LU.64 R28, [R1+0x2a0] ;  /* 0x0002a000011c7983 */ /* 0x000ee20000300a00 */
[----:B------:R-:W-:Y:S02]  /*12570*/  IMAD.MOV.U32 R232, RZ, RZ, R93 ;  /* 0x000000ffffe87224 */ /* 0x000fe400078e005d */
[----:B------:R-:W-:Y:S01]  /*12580*/  IMAD.MOV.U32 R196, RZ, RZ, R161 ;  /* 0x000000ffffc47224 */ /* 0x000fe200078e00a1 */
[----:B------:R-:W-:Y:S01]  /*12590*/  PRMT R161, R23, 0x5410, R22 ;  /* 0x0000541017a17816 */ /* 0x000fe20000000016 */
[----:B------:R-:W-:Y:S01]  /*125a0*/  IMAD.MOV.U32 R93, RZ, RZ, R236 ;  /* 0x000000ffff5d7224 */ /* 0x000fe200078e00ec */
[----:B------:R-:W-:Y:S01]  /*125b0*/  @!P0 PRMT R23, R116, 0x5410, RZ ;  /* 0x0000541074178816 */ /* 0x000fe200000000ff */
[----:B------:R-:W4:Y:S01]  /*125c0*/  LDL R236, [R1+0x1a0] ;  /* 0x0001a00001ec7983 */ /* 0x000f220000100800 */
[----:B------:R-:W-:Y:S02]  /*125d0*/  ISETP.GE.U32.AND P0, PT, R194, R0, PT ;  /* 0x00000000c200720c */ /* 0x000fe40003f06070 */
[----:B------:R-:W-:Y:S01]  /*125e0*/  SHF.R.U32.HI R0, RZ, 0x10, R2 ;  /* 0x00000010ff007819 */ /* 0x000fe20000011602 */
[----:B------:R-:W2:Y:S03]  /*125f0*/  LDL R116, [R1+0x1b0] ;  /* 0x0001b00001747983 */ /* 0x000ea60000100800 */
[----:B------:R-:W-:-:S02]  /*12600*/  LOP3.LUT R0, R0, 0xff, RZ, 0xc0, !PT ;  /* 0x000000ff00007812 */ /* 0x000fc400078ec0ff */
[----:B------:R-:W-:Y:S02]  /*12610*/  LOP3.LUT R4, R4, 0xff, RZ, 0xc0, !PT ;  /* 0x000000ff04047812 */ /* 0x000fe400078ec0ff */
[C---:B------:R-:W-:Y:S02]  /*12620*/  ISETP.GE.U32.AND P5, PT, R194.reuse, R0, PT ;  /* 0x00000000c200720c */ /* 0x040fe40003fa6070 */
[----:B------:R-:W-:Y:S02]  /*12630*/  LOP3.LUT R0, R15, R207, R94, 0x96, !PT ;  /* 0x000000cf0f007212 */ /* 0x000fe400078e965e */
[----:B------:R-:W-:-:S03]  /*12640*/  ISETP.GE.U32.AND P1, PT, R194, R4, PT ;  /* 0x00000004c200720c */ /* 0x000fc60003f26070 */
[----:B------:R-:W-:Y:S01]  /*12650*/  IMAD.WIDE.U32 R4, R0, -0x2daee0ad, RZ ;  /* 0xd2511f5300047825 */ /* 0x000fe200078e00ff */
[----:B------:R-:W-:-:S04]  /*12660*/  LOP3.LUT R3, R231, R200, R14, 0x96, !PT ;  /* 0x000000c8e7037212 */ /* 0x000fc800078e960e */
[----:B------:R-:W-:Y:S01]  /*12670*/  LOP3.LUT R0, R5, R198, R90, 0x96, !PT ;  /* 0x000000c605007212 */ /* 0x000fe200078e965a */
[----:B------:R-:W-:Y:S02]  /*12680*/  IMAD.MOV.U32 R92, RZ, RZ, R6 ;  /* 0x000000ffff5c7224 */ /* 0x000fe400078e0006 */
[----:B------:R-:W-:Y:S02]  /*12690*/  IMAD.MOV.U32 R91, RZ, RZ, R7 ;  /* 0x000000ffff5b7224 */ /* 0x000fe400078e0007 */
        /* <DEDUP_REMOVED lines=18> */
[----:B------:R-:W-:Y:S01]  /*127c0*/  LOP3.LUT R4, R0, 0xffff, RZ, 0xc0, !PT ;  /* 0x0000ffff00047812 */ /* 0x000fe200078ec0ff */
[----:B------:R-:W-:-:S03]  /*127d0*/  IMAD.MOV.U32 R112, RZ, RZ, R91 ;  /* 0x000000ffff707224 */ /* 0x000fc600078e005b */
        /* <DEDUP_REMOVED lines=14> */
[----:B------:R-:W-:Y:S01]  /*128c0*/  IMAD.MOV.U32 R95, RZ, RZ, R88 ;  /* 0x000000ffff5f7224 */ /* 0x000fe200078e0058 */
[----:B------:R-:W-:Y:S01]  /*128d0*/  PRMT R15, R82, 0x7610, R15 ;  /* 0x00007610520f7816 */ /* 0x000fe2000000000f */
[----:B------:R-:W-:Y:S01]  /*128e0*/  IMAD.MOV.U32 R88, RZ, RZ, R242 ;  /* 0x000000ffff587224 */ /* 0x000fe200078e00f2 */
[----:B------:R-:W-:Y:S01]  /*128f0*/  LOP3.LUT R0, R2, 0xff, RZ, 0xc0, !PT ;  /* 0x000000ff02007812 */ /* 0x000fe200078ec0ff */
[----:B------:R-:W-:Y:S02]  /*12900*/  IMAD.MOV.U32 R242, RZ, RZ, R240 ;  /* 0x000000fffff27224 */ /* 0x000fe400078e00f0 */
[----:B------:R-:W-:-:S04]  /*12910*/  IMAD.MOV.U32 R240, RZ, RZ, R196 ;  /* 0x000000fffff07224 */ /* 0x000fc800078e00c4 */
[----:B------:R-:W-:Y:S01]  /*12920*/  @!P0 HADD2 R122, -R14.H0_H0, -RZ.H0_H0 ;  /* 0xa00000ff0e7a8230 */ /* 0x000fe20000000900 */
[----:B------:R-:W-:-:S04]  /*12930*/  PRMT R196, R15, 0x5410, R14 ;  /* 0x000054100fc47816 */ /* 0x000fc8000000000e */
[----:B------:R-:W-:Y:S02]  /*12940*/  @!P0 PRMT R14, R122, 0x5410, RZ ;  /* 0x000054107a0e8816 */ /* 0x000fe400000000ff */
[----:B------:R-:W-:Y:S01]  /*12950*/  ISETP.GE.U32.AND P0, PT, R194, R0, PT ;  /* 0x00000000c200720c */ /* 0x000fe20003f06070 */
[----:B------:R-:W-:Y:S01]  /*12960*/  @!P1 HADD2 R114, -R25.H0_H0, -RZ.H0_H0 ;  /* 0xa00000ff19729230 */ /* 0x000fe20000000900 */
[----:B------:R-:W-:Y:S02]  /*12970*/  LOP3.LUT R0, R2, 0xffff, RZ, 0xc0, !PT ;  /* 0x0000ffff02007812 */ /* 0x000fe400078ec0ff */
[----:B------:R-:W-:Y:S02]  /*12980*/  PRMT R13, R187, 0x7610, R13 ;  /* 0x00007610bb0d7816 */ /* 0x000fe4000000000d */
[----:B------:R-:W-:Y:S02]  /*12990*/  @!P1 PRMT R25, R114, 0x5410, RZ ;  /* 0x0000541072199816 */ /* 0x000fe400000000ff */
[----:B------:R-:W-:-:S02]  /*129a0*/  ISETP.GE.U32.AND P1, PT, R194, R6, PT ;  /* 0x00000006c200720c */ /* 0x000fc40003f26070 */
[----:B------:R-:W-:Y:S02]  /*129b0*/  SHF.R.U32.HI R0, RZ, 0x8, R0 ;  /* 0x00000008ff007819 */ /* 0x000fe40000011600 */
[----:B------:R-:W-:Y:S01]  /*129c0*/  PRMT R12, R187, 0x7632, R12 ;  /* 0x00007632bb0c7816 */ /* 0x000fe2000000000c */
[----:B------:R-:W-:Y:S01]  /*129d0*/  @!P0 HADD2 R124, -R13.H0_H0, -RZ.H0_H0 ;  /* 0xa00000ff0d7c8230 */ /* 0x000fe20000000900 */
[----:B------:R-:W-:Y:S02]  /*129e0*/  LOP3.LUT R0, R0, 0xffff, RZ, 0xc0, !PT ;  /* 0x0000ffff00007812 */ /* 0x000fe400078ec0ff */
[----:B------:R-:W-:Y:S02]  /*129f0*/  PRMT R187, R13, 0x5410, R12 ;  /* 0x000054100dbb7816 */ /* 0x000fe4000000000c */
[----:B------:R-:W-:Y:S02]  /*12a00*/  PRMT R18, R83, 0x7632, R18 ;  /* 0x0000763253127816 */ /* 0x000fe40000000012 */
[----:B------:R-:W-:-:S02]  /*12a10*/  @!P0 PRMT R13, R124, 0x5410, RZ ;  /* 0x000054107c0d8816 */ /* 0x000fc400000000ff */
[----:B------:R-:W-:Y:S01]  /*12a20*/  ISETP.GE.U32.AND P0, PT, R194, R0, PT ;  /* 0x00000000c200720c */ /* 0x000fe20003f06070 */
[----:B------:R-:W-:Y:S01]  /*12a30*/  @!P1 HADD2 R120, -R18.H0_H0, -RZ.H0_H0 ;  /* 0xa00000ff12789230 */ /* 0x000fe20000000900 */
[----:B------:R-:W-:Y:S01]  /*12a40*/  PRMT R19, R83, 0x7610, R19 ;  /* 0x0000761053137816 */ /* 0x000fe20000000013 */
[----:B------:R-:W-:Y:S01]  /*12a50*/  IMAD.MOV.U32 R90, RZ, RZ, R160 ;  /* 0x000000ffff5a7224 */ /* 0x000fe200078e00a0 */
[----:B------:R-:W-:Y:S02]  /*12a60*/  LOP3.LUT R4, R4, 0xff, RZ, 0xc0, !PT ;  /* 0x000000ff04047812 */ /* 0x000fe400078ec0ff */
[----:B------:R-:W-:Y:S02]  /*12a70*/  PRMT R160, R19, 0x5410, R18 ;  /* 0x0000541013a07816 */ /* 0x000fe40000000012 */
[----:B------:R-:W-:Y:S02]  /*12a80*/  @!P1 PRMT R18, R120, 0x5410, RZ ;  /* 0x0000541078129816 */ /* 0x000fe400000000ff */
[----:B------:R-:W-:-:S02]  /*12a90*/  ISETP.GE.U32.AND P1, PT, R194, R4, PT ;  /* 0x00000004c200720c */ /* 0x000fc40003f26070 */
[--C-:B------:R-:W-:Y:S01]  /*12aa0*/  SHF.R.U32.HI R0, RZ, 0x10, R2.reuse ;  /* 0x00000010ff007819 */ /* 0x100fe20000011602 */
[----:B------:R-:W-:Y:S01]  /*12ab0*/  @!P0 HADD2 R125, -R12.H0_H0, -RZ.H0_H0 ;  /* 0xa00000ff0c7d8230 */ /* 0x000fe20000000900 */
[----:B------:R-:W-:Y:S02]  /*12ac0*/  SHF.R.U32.HI R2, RZ, 0x18, R2 ;  /* 0x00000018ff027819 */ /* 0x000fe40000011602 */
[----:B------:R-:W-:Y:S02]  /*12ad0*/  LOP3.LUT R5, R5, R233, R8, 0x96, !PT ;  /* 0x000000e905057212 */ /* 0x000fe400078e9608 */
[----:B------:R-:W-:Y:S02]  /*12ae0*/  @!P0 PRMT R12, R125, 0x5410, RZ ;  /* 0x000054107d0c8816 */ /* 0x000fe400000000ff */
[----:B------:R-:W-:Y:S01]  /*12af0*/  ISETP.GE.U32.AND P0, PT, R194, R2, PT ;  /* 0x00000002c200720c */ /* 0x000fe20003f06070 */
[----:B------:R-:W-:Y:S02]  /*12b00*/  IMAD.WIDE.U32 R2, R5, -0x2daee0ad, RZ ;  /* 0xd2511f5305027825 */ /* 0x000fe400078e00ff */
[----:B------:R-:W-:Y:S01]  /*12b10*/  @!P1 HADD2 R123, -R15.H0_H0, -RZ.H0_H0 ;  /* 0xa00000ff0f7b9230 */ /* 0x000fe20000000900 */
[----:B------:R-:W-:-:S02]  /*12b20*/  LOP3.LUT R0, R0, 0xff, RZ, 0xc0, !PT ;  /* 0x000000ff00007812 */ /* 0x000fc400078ec0ff */
[----:B------:R-:W-:Y:S02]  /*12b30*/  PRMT R10, R81, 0x7632, R10 ;  /* 0x00007632510a7816 */ /* 0x000fe4000000000a */
[----:B------:R-:W-:Y:S02]  /*12b40*/  @!P1 PRMT R15, R123, 0x5410, RZ ;  /* 0x000054107b0f9816 */ /* 0x000fe400000000ff */
[----:B------:R-:W-:Y:S02]  /*12b50*/  ISETP.GE.U32.AND P1, PT, R194, R0, PT ;  /* 0x00000000c200720c */ /* 0x000fe40003f26070 */
[----:B------:R-:W-:Y:S01]  /*12b60*/  LOP3.LUT R0, R3, R232, R44, 0x96, !PT ;  /* 0x000000e803007212 */ /* 0x000fe200078e962c */
[----:B------:R-:W-:Y:S01]  /*12b70*/  @!P0 HADD2 R127, -R10.H0_H0, -RZ.H0_H0 ;  /* 0xa00000ff0a7f8230 */ /* 0x000fe20000000900 */
[----:B------:R-:W-:Y:S01]  /*12b80*/  PRMT R11, R81, 0x7610, R11 ;  /* 0x00007610510b7816 */ /* 0x000fe2000000000b */
[----:B------:R-:W-:Y:S01]  /*12b90*/  IMAD.MOV.U32 R115, RZ, RZ, R186 ;  /* 0x000000ffff737224 */ /* 0x000fe200078e00ba */
[----:B------:R-:W-:-:S02]  /*12ba0*/  LOP3.LUT R4, R0, 0xff, RZ, 0xc0, !PT ;  /* 0x000000ff00047812 */ /* 0x000fc400078ec0ff */
[----:B------:R-:W-:Y:S02]  /*12bb0*/  PRMT R186, R11, 0x5410, R10 ;  /* 0x000054100bba7816 */ /* 0x000fe4000000000a */
[----:B------:R-:W-:Y:S02]  /*12bc0*/  @!P0 PRMT R10, R127, 0x5410, RZ ;  /* 0x000054107f0a8816 */ /* 0x000fe400000000ff */
[----:B------:R-:W-:Y:S02]  /*12bd0*/  ISETP.GE.U32.AND P0, PT, R194, R4, PT ;  /* 0x00000004c200720c */ /* 0x000fe40003f06070 */
        /* <DEDUP_REMOVED lines=31> */
[----:B------:R-:W-:Y:S01]  /*12dd0*/  SHF.R.U32.HI R0, RZ, 0x8, R0 ;  /* 0x00000008ff007819 */ /* 0x000fe20000011600 */
[----:B------:R-:W-:Y:S01]  /*12de0*/  IMAD.MOV.U32 R113, RZ, RZ, R92 ;  /* 0x000000ffff717224 */ /* 0x000fe200078e005c */
        /* <DEDUP_REMOVED lines=15> */
[----:B------:R-:W-:Y:S01]  /*12ee0*/  ST.E.U16 [R34.64+-0x80], R176 ;  /* 0xffff80b022007985 */ /* 0x000fe2000c101504 */
[----:B------:R-:W-:-:S03]  /*12ef0*/  SHF.R.U32.HI R2, RZ, 0x18, R2 ;  /* 0x00000018ff027819 */ /* 0x000fc60000011602 */
[----:B------:R-:W-:Y:S01]  /*12f00*/  ST.E.U16 [R34.64+-0x7e], R111 ;  /* 0xffff826f22007985 */ /* 0x000fe2000c101504 */
[----:B----4-:R-:W-:-:S03]  /*12f10*/  IADD3 R83, R236, 0x4, RZ ;  /* 0x00000004ec537810 */ /* 0x010fc60007ffe0ff */
[----:B------:R-:W-:Y:S04]  /*12f20*/  ST.E.U16 [R32.64+-0x80], R178 ;  /* 0xffff80b220007985 */ /* 0x000fe8000c101504 */
[----:B------:R-:W-:Y:S01]  /*12f30*/  @!P0 HADD2 R170, -R48.H0_H0, -RZ.H0_H0 ;  /* 0xa00000ff30aa8230 */ /* 0x000fe20000000900 */
[----:B------:R-:W-:Y:S01]  /*12f40*/  ST.E.U16 [R32.64+-0x7e], R177 ;  /* 0xffff82b120007985 */ /* 0x000fe2000c101504 */
[----:B------:R-:W-:-:S03]  /*12f50*/  @P0 PRMT R44, R48, 0x7610, R44 ;  /* 0x00007610302c0816 */ /* 0x000fc6000000002c */
[----:B--2---:R-:W-:Y:S01]  /*12f60*/  ST.E.U16 [R30.64+-0x80], R43 ;  /* 0xffff802b1e007985 */ /* 0x004fe2000c101504 */
[----:B------:R-:W-:-:S03]  /*12f70*/  @!P0 PRMT R44, R170, 0x5410, RZ ;  /* 0x00005410aa2c8816 */ /* 0x000fc600000000ff */
[----:B------:R-:W-:Y:S01]  /*12f80*/  ST.E.U16 [R30.64+-0x7e], R42 ;  /* 0xffff822a1e007985 */ /* 0x000fe2000c101504 */
[----:B------:R-:W-:-:S03]  /*12f90*/  ISETP.GE.U32.AND P0, PT, R194, R2, PT ;  /* 0x00000002c200720c */ /* 0x000fc60003f06070 */
[----:B---3--:R-:W-:Y:S04]  /*12fa0*/  ST.E.U16 [R28.64+-0x80], R41 ;  /* 0xffff80291c007985 */ /* 0x008fe8000c101504 */
[----:B------:R-:W-:Y:S01]  /*12fb0*/  ST.E.U16 [R28.64+-0x7e], R40 ;  /* 0xffff82281c007985 */ /* 0x000fe2000c101504 */
        /* <DEDUP_REMOVED lines=16> */
[----:B------:R1:W-:Y:S02]  /*130c0*/  ST.E.U16 [R28.64+-0x60], R25 ;  /* 0xffffa0191c007985 */ /* 0x0003e4000c101504 */
[----:B------:R-:W-:Y:S02]  /*130d0*/  @!P0 HADD2 R171, -R0.H0_H0, -RZ.H0_H0 ;  /* 0xa00000ff00ab8230 */ /* 0x000fe40000000900 */
[----:B------:R-:W-:Y:S01]  /*130e0*/  STL [R1+0x134], R83 ;  /* 0x0001345301007387 */ /* 0x000fe20000100800 */
[----:B------:R-:W-:-:S03]  /*130f0*/  PRMT R184, R48, 0x5410, R0 ;  /* 0x0000541030b87816 */ /* 0x000fc60000000000 */
[----:B------:R-:W-:Y:S01]  /*13100*/  STL.64 [R1+0x120], R236 ;  /* 0x000120ec01007387 */ /* 0x000fe20000100a00 */
[----:B------:R-:W-:Y:S01]  /*13110*/  IMAD.MOV.U32 R169, RZ, RZ, R181 ;  /* 0x000000ffffa97224 */ /* 0x000fe200078e00b5 */
[----:B------:R-:W-:Y:S01]  /*13120*/  @!P0 PRMT R0, R171, 0x5410, RZ ;  /* 0x00005410ab008816 */ /* 0x000fe200000000ff */
[----:B------:R-:W-:Y:S02]  /*13130*/  IMAD.MOV.U32 R170, RZ, RZ, R188 ;  /* 0x000000ffffaa7224 */ /* 0x000fe400078e00bc */
[----:B------:R-:W-:Y:S01]  /*13140*/  IMAD.MOV.U32 R171, RZ, RZ, R190 ;  /* 0x000000ffffab7224 */ /* 0x000fe200078e00be */
[----:B-1----:R-:W-:Y:S02]  /*13150*/  LOP3.LUT R25, R116, R237, RZ, 0x3c, !PT ;  /* 0x000000ed74197212 */ /* 0x002fe400078e3cff */
[----:B------:R-:W-:Y:S02]  /*13160*/  IADD3 R26, R183, -0x4498517b, RZ ;  /* 0xbb67ae85b71a7810 */ /* 0x000fe40007ffe0ff */
[----:B------:R-:W2:Y:S01]  /*13170*/  LDL.LU.64 R182, [R1+0x298] ;  /* 0x0002980001b67983 */ /* 0x000ea20000300a00 */
[----:B------:R-:W-:-:S05]  /*13180*/  IMAD.WIDE.U32 R110, R25, -0x2daee0ad, RZ ;  /* 0xd2511f53196e7825 */ /* 0x000fca00078e00ff */
[----:B------:R-:W-:Y:S04]  /*13190*/  STL.64 [R1+0x90], R110 ;  /* 0x0000906e01007387 */ /* 0x000fe80000100a00 */
[----:B------:R-:W-:Y:S04]  /*131a0*/  STL [R1+0x12c], R26 ;  /* 0x00012c1a01007387 */ /* 0x000fe80000100800 */
[----:B------:R-:W3:Y:S04]  /*131b0*/  LDL.LU R181, [R1+0x294] ;  /* 0x0002940001b57983 */ /* 0x000ee80000300800 */
[----:B------:R-:W4:Y:S04]  /*131c0*/  LDL.LU R188, [R1+0x290] ;  /* 0x0002900001bc7983 */ /* 0x000f280000300800 */
[----:B------:R-:W2:Y:S01]  /*131d0*/  LDL.LU R190, [R1+0x28c] ;  /* 0x00028c0001be7983 */ /* 0x000ea20000300800 */
[----:B------:R-:W-:Y:S01]  /*131e0*/  LOP3.LUT R2, R47, R207, R236, 0x96, !PT ;  /* 0x000000cf2f027212 */ /* 0x000fe200078e96ec */
[----:B------:R-:W-:-:S04]  /*131f0*/  @!P5 HADD2 R118, -R19.H0_H0, -RZ.H0_H0 ;  /* 0xa00000ff1376d230 */ /* 0x000fc80000000900 */
[----:B------:R-:W-:Y:S01]  /*13200*/  IMAD.WIDE.U32 R2, R2, -0x2daee0ad, RZ ;  /* 0xd2511f5302027825 */ /* 0x000fe200078e00ff */
[----:B------:R-:W-:-:S04]  /*13210*/  @!P5 PRMT R19, R118, 0x5410, RZ ;  /* 0x000054107613d816 */ /* 0x000fc800000000ff */
[----:B------:R-:W-:Y:S02]  /*13220*/  LOP3.LUT R21, R21, R195, R2, 0x96, !PT ;  /* 0x000000c315157212 */ /* 0x000fe400078e9602 */
[----:B------:R-:W-:Y:S02]  /*13230*/  LOP3.LUT R2, R3, R198, R110, 0x96, !PT ;  /* 0x000000c603027212 */ /* 0x000fe400078e966e */
[----:B------:R-:W-:Y:S01]  /*13240*/  LOP3.LUT R3, R111, R26, R212, 0x96, !PT ;  /* 0x0000001a6f037212 */ /* 0x000fe200078e96d4 */
[----:B------:R-:W-:Y:S04]  /*13250*/  ST.E.U16 [R28.64+-0x5e], R24 ;  /* 0xffffa2181c007985 */ /* 0x000fe8000c101504 */
[----:B------:R1:W-:Y:S01]  /*13260*/  ST.E.U16 [R34.64+-0x50], R49 ;  /* 0xffffb03122007985 */ /* 0x0003e2000c101504 */
[----:B------:R-:W-:-:S03]  /*13270*/  IMAD.WIDE.U32 R230, R3, -0x326172a9, RZ ;  /* 0xcd9e8d5703e67825 */ /* 0x000fc600078e00ff */
[----:B------:R-:W-:Y:S01]  /*13280*/  ST.E.U16 [R34.64+-0x4e], R66 ;  /* 0xffffb24222007985 */ /* 0x000fe2000c101504 */
[----:B------:R-:W-:-:S03]  /*13290*/  IMAD.WIDE.U32 R2, R2, -0x326172a9, RZ ;  /* 0xcd9e8d5702027825 */ /* 0x000fc600078e00ff */
[----:B------:R-:W-:Y:S01]  /*132a0*/  ST.E.U16 [R32.64+-0x50], R67 ;  /* 0xffffb04320007985 */ /* 0x000fe2000c101504 */
[----:B------:R-:W-:-:S03]  /*132b0*/  IMAD.WIDE.U32 R46, R21, -0x326172a9, RZ ;  /* 0xcd9e8d57152e7825 */ /* 0x000fc600078e00ff */
[----:B------:R-:W-:Y:S01]  /*132c0*/  ST.E.U16 [R32.64+-0x4e], R100 ;  /* 0xffffb26420007985 */ /* 0x000fe2000c101504 */
[----:B------:R-:W-:-:S03]  /*132d0*/  @!P1 HADD2 R131, -R7.H0_H0, -RZ.H0_H0 ;  /* 0xa00000ff07839230 */ /* 0x000fc60000000900 */
[----:B------:R-:W-:Y:S04]  /*132e0*/  ST.E.U16 [R30.64+-0x50], R23 ;  /* 0xffffb0171e007985 */ /* 0x000fe8000c101504 */
[----:B------:R1:W-:Y:S04]  /*132f0*/  ST.E.U16 [R30.64+-0x4e], R22 ;  /* 0xffffb2161e007985 */ /* 0x0003e8000c101504 */
[----:B------:R-:W-:Y:S04]  /*13300*/  ST.E.U16 [R28.64+-0x50], R19 ;  /* 0xffffb0131c007985 */ /* 0x000fe8000c101504 */
[----:B------:R-:W-:Y:S04]  /*13310*/  ST.E.U16 [R28.64+-0x4e], R18 ;  /* 0xffffb2121c007985 */ /* 0x000fe8000c101504 */
[----:B------:R-:W-:Y:S04]  /*13320*/  ST.E.U16 [R34.64+-0x40], R65 ;  /* 0xffffc04122007985 */ /* 0x000fe8000c101504 */
[----:B------:R-:W-:Y:S01]  /*13330*/  ST.E.U16 [R34.64+-0x3e], R62 ;  /* 0xffffc23e22007985 */ /* 0x000fe2000c101504 */
[----:B------:R-:W-:-:S03]  /*13340*/  LOP3.LUT R3, R3, R193, R230, 0x96, !PT ;  /* 0x000000c103037212 */ /* 0x000fc600078e96e6 */
[----:B------:R-:W-:Y:S04]  /*13350*/  ST.E.U16 [R32.64+-0x40], R64 ;  /* 0xffffc04020007985 */ /* 0x000fe8000c101504 */
[----:B------:R-:W-:Y:S01]  /*13360*/  ST.E.U16 [R32.64+-0x3e], R63 ;  /* 0xffffc23f20007985 */ /* 0x000fe2000c101504 */
[----:B------:R-:W-:-:S03]  /*13370*/  LOP3.LUT R21, R47, R192, R2, 0x96, !PT ;  /* 0x000000c02f157212 */ /* 0x000fc600078e9602 */
        /* <DEDUP_REMOVED lines=8> */
[----:B------:R-:W-:Y:S01]  /*13400*/  ST.E.U16 [R32.64+-0x2e], R59 ;  /* 0xffffd23b20007985 */ /* 0x000fe2000c101504 */
[----:B------:R-:W-:-:S03]  /*13410*/  IMAD.WIDE.U32 R2, R3, -0x2daee0ad, RZ ;  /* 0xd2511f5303027825 */ /* 0x000fc600078e00ff */
[----:B------:R-:W-:Y:S04]  /*13420*/  ST.E.U16 [R30.64+-0x30], R13 ;  /* 0xffffd00d1e007985 */ /* 0x000fe8000c101504 */
[----:B------:R-:W-:Y:S01]  /*13430*/  ST.E.U16 [R30.64+-0x2e], R12 ;  /* 0xffffd20c1e007985 */ /* 0x000fe2000c101504 */
[----:B-1----:R-:W-:-:S03]  /*13440*/  IMAD.WIDE.U32 R48, R21, -0x2daee0ad, RZ ;  /* 0xd2511f5315307825 */ /* 0x002fc600078e00ff */
[----:B------:R-:W-:Y:S04]  /*13450*/  ST.E.U16 [R28.64+-0x30], R11 ;  /* 0xffffd00b1c007985 */ /* 0x000fe8000c101504 */
[----:B------:R1:W-:Y:S04]  /*13460*/  ST.E.U16 [R28.64+-0x2e], R10 ;  /* 0xffffd20a1c007985 */ /* 0x0003e8000c101504 */
[----:B------:R-:W-:Y:S04]  /*13470*/  ST.E.U16 [R34.64+-0x20], R57 ;  /* 0xffffe03922007985 */ /* 0x000fe8000c101504 */
[----:B------:R-:W-:Y:S04]  /*13480*/  ST.E.U16 [R34.64+-0x1e], R54 ;  /* 0xffffe23622007985 */ /* 0x000fe8000c101504 */
[----:B------:R-:W-:Y:S04]  /*13490*/  ST.E.U16 [R32.64+-0x20], R56 ;  /* 0xffffe03820007985 */ /* 0x000fe8000c101504 */
[----:B------:R-:W-:Y:S04]  /*134a0*/  ST.E.U16 [R32.64+-0x1e], R55 ;  /* 0xffffe23720007985 */ /* 0x000fe8000c101504 */
[----:B------:R1:W-:Y:S04]  /*134b0*/  ST.E.U16 [R30.64+-0x20], R9 ;  /* 0xffffe0091e007985 */ /* 0x0003e8000c101504 */
[----:B------:R-:W-:Y:S01]  /*134c0*/  ST.E.U16 [R30.64+-0x1e], R8 ;  /* 0xffffe2081e007985 */ /* 0x000fe2000c101504 */
[----:B------:R-:W-:-:S03]  /*134d0*/  LOP3.LUT R3, R3, R191, R20, 0x96, !PT ;  /* 0x000000bf03037212 */ /* 0x000fc600078e9614 */
        /* <DEDUP_REMOVED lines=8> */
[----:B------:R1:W-:Y:S04]  /*13560*/  ST.E.U16 [R30.64+-0xe], R4 ;  /* 0xfffff2041e007985 */ /* 0x0003e8000c101504 */
[----:B------:R-:W-:Y:S04]  /*13570*/  ST.E.U16 [R28.64+-0x10], R44 ;  /* 0xfffff02c1c007985 */ /* 0x000fe8000c101504 */
[----:B------:R1:W-:Y:S01]  /*13580*/  ST.E.U16 [R28.64+-0xe], R0 ;  /* 0xfffff2001c007985 */ /* 0x0003e2000c101504 */
[----:B------:R-:W-:-:S04]  /*13590*/  IMAD.WIDE.U32 R22, R3, -0x326172a9, RZ ;  /* 0xcd9e8d5703167825 */ /* 0x000fc800078e00ff */
[----:B------:R-:W-:-:S05]  /*135a0*/  IMAD.WIDE.U32 R2, R2, -0x326172a9, RZ ;  /* 0xcd9e8d5702027825 */ /* 0x000fca00078e00ff */
[C---:B-1----:R-:W-:Y:S02]  /*135b0*/  LOP3.LUT R10, R2.reuse, 0xff, RZ, 0xc0, !PT ;  /* 0x000000ff020a7812 */ /* 0x042fe400078ec0ff */
[--C-:B------:R-:W-:Y:S02]  /*135c0*/  SHF.R.U32.HI R9, RZ, 0x18, R2.reuse ;  /* 0x00000018ff097819 */ /* 0x100fe40000011602 */
[----:B------:R-:W-:Y:S02]  /*135d0*/  SHF.R.U32.HI R4, RZ, 0x10, R2 ;  /* 0x00000010ff047819 */ /* 0x000fe40000011602 */
[----:B------:R-:W-:Y:S02]  /*135e0*/  LOP3.LUT R0, R3, R238, R22, 0x96, !PT ;  /* 0x000000ee03007212 */ /* 0x000fe400078e9616 */
[----:B------:R-:W-:Y:S02]  /*135f0*/  LOP3.LUT R3, R2, 0xffff, RZ, 0xc0, !PT ;  /* 0x0000ffff02037812 */ /* 0x000fe400078ec0ff */
[----:B------:R-:W-:-:S02]  /*13600*/  LOP3.LUT R2, R0, 0xffff, RZ, 0xc0, !PT ;  /* 0x0000ffff00027812 */ /* 0x000fc400078ec0ff */
[----:B------:R-:W-:Y:S02]  /*13610*/  SHF.R.U32.HI R6, RZ, 0x8, R3 ;  /* 0x00000008ff067819 */ /* 0x000fe40000011603 */
[----:B------:R-:W-:Y:S02]  /*13620*/  SHF.R.U32.HI R3, RZ, 0x10, R0 ;  /* 0x00000010ff037819 */ /* 0x000fe40000011600 */
[----:B------:R-:W-:Y:S02]  /*13630*/  LOP3.LUT R5, R4, 0xff, RZ, 0xc0, !PT ;  /* 0x000000ff04057812 */ /* 0x000fe400078ec0ff */
[----:B------:R-:W-:Y:S01]  /*13640*/  SHF.R.U32.HI R4, RZ, 0x8, R2 ;  /* 0x00000008ff047819 */ /* 0x000fe20000011602 */
[----:B------:R-:W-:Y:S01]  /*13650*/  IMAD.MOV.U32 R168, RZ, RZ, R115 ;  /* 0x000000ffffa87224 */ /* 0x000fe200078e0073 */
[----:B------:R-:W-:Y:S02]  /*13660*/  LOP3.LUT R8, R0, 0xff, RZ, 0xc0, !PT ;  /* 0x000000ff00087812 */ /* 0x000fe400078ec0ff */
[----:B------:R-:W-:-:S02]  /*13670*/  SHF.R.U32.HI R7, RZ, 0x18, R0 ;  /* 0x00000018ff077819 */ /* 0x000fc40000011600 */
[----:B------:R-:W-:Y:S01]  /*13680*/  LOP3.LUT R2, R3, 0xff, RZ, 0xc0, !PT ;  /* 0x000000ff03027812 */ /* 0x000fe200078ec0ff */
[----:B------:R-:W-:Y:S01]  /*13690*/  IMAD.MOV.U32 R115, RZ, RZ, R222 ;  /* 0x000000ffff737224 */ /* 0x000fe200078e00de */
[----:B------:R-:W-:Y:S02]  /*136a0*/  PRMT R222, R194, 0x7054, R194 ;  /* 0x00007054c2de7816 */ /* 0x000fe400000000c2 */
[----:B------:R-:W-:Y:S02]  /*136b0*/  PRMT R3, R5, 0x5410, R9 ;  /* 0x0000541005037816 */ /* 0x000fe40000000009 */
[----:B------:R-:W-:Y:S02]  /*136c0*/  PRMT R0, R10, 0x5410, R6 ;  /* 0x000054100a007816 */ /* 0x000fe40000000006 */
[----:B------:R-:W-:Y:S02]  /*136d0*/  PRMT R4, R8, 0x5410, R4 ;  /* 0x0000541008047816 */ /* 0x000fe40000000004 */
[----:B------:R-:W-:Y:S01]  /*136e0*/  PRMT R5, R2, 0x5410, R7 ;  /* 0x0000541002057816 */ /* 0x000fe20000000007 */
[----:B------:R-:W-:-:S02]  /*136f0*/  HSET2.LE.AND R2, R3, R222, PT ;  /* 0x000000de03027233 */ /* 0x000fc40003803000 */
[--C-:B------:R-:W-:Y:S02]  /*13700*/  HSET2.LE.AND R0, R0, R222.reuse, PT ;  /* 0x000000de00007233 */ /* 0x100fe40003803000 */
[--C-:B------:R-:W-:Y:S02]  /*13710*/  HSET2.LE.AND R3, R4, R222.reuse, PT ;  /* 0x000000de04037233 */ /* 0x100fe40003803000 */
[----:B------:R-:W-:Y:S01]  /*13720*/  HSET2.LE.AND R5, R5, R222, PT ;  /* 0x000000de05057233 */ /* 0x000fe20003803000 */
[----:B------:R-:W-:Y:S02]  /*13730*/  LOP3.LUT R6, R69, R0, RZ, 0xc0, !PT ;  /* 0x0000000045067212 */ /* 0x000fe400078ec0ff */
[----:B------:R-:W-:Y:S02]  /*13740*/  LOP3.LUT R7, R68, R2, RZ, 0xc0, !PT ;  /* 0x0000000244077212 */ /* 0x000fe400078ec0ff */
[----:B------:R-:W-:Y:S02]  /*13750*/  LOP3.LUT R4, R71, R3, RZ, 0xc0, !PT ;  /* 0x0000000347047212 */ /* 0x000fe400078ec0ff */
[----:B------:R-:W-:Y:S01]  /*13760*/  LOP3.LUT R5, R70, R5, RZ, 0xc0, !PT ;  /* 0x0000000546057212 */ /* 0x000fe200078ec0ff */
[----:B------:R-:W-:-:S02]  /*13770*/  IMAD.MOV.U32 R60, RZ, RZ, R215 ;  /* 0x000000ffff3c7224 */ /* 0x000fc400078e00d7 */
[----:B------:R-:W-:Y:S02]  /*13780*/  IMAD.MOV.U32 R61, RZ, RZ, R216 ;  /* 0x000000ffff3d7224 */ /* 0x000fe400078e00d8 */
[----:B------:R-:W-:Y:S01]  /*13790*/  IMAD.MOV.U32 R62, RZ, RZ, R217 ;  /* 0x000000ffff3e7224 */ /* 0x000fe200078e00d9 */
[----:B----4-:R-:W1:Y:S04]  /*137a0*/  LDSM.16.MT88.4 R24, [R188+0xa000] ;  /* 0x00a00000bc18783b */ /* 0x010e680000004200 */
[----:B--2---:R-:W2:Y:S01]  /*137b0*/  LDSM.16.MT88.4 R36, [R190+0x9000] ;  /* 0x00900000be24783b */ /* 0x004ea20000004200 */
[----:B------:R-:W-:-:S03]  /*137c0*/  IMAD.MOV.U32 R63, RZ, RZ, R197 ;  /* 0x000000ffff3f7224 */ /* 0x000fc600078e00c5 */
[----:B------:R-:W4:Y:S04]  /*137d0*/  LDSM.16.MT88.4 R40, [R188+0x9000] ;  /* 0x00900000bc28783b */ /* 0x000f280000004200 */
[----:B------:R-:W3:Y:S04]  /*137e0*/  LDSM.16.MT88.4 R16, [R190+0xa000] ;  /* 0x00a00000be10783b */ /* 0x000ee80000004200 */
[----:B------:R-:W3:Y:S04]  /*137f0*/  LDSM.16.MT88.4 R12, [R188+0xb000] ;  /* 0x00b00000bc0c783b */ /* 0x000ee80000004200 */
[----:B------:R-:W3:Y:S01]  /*13800*/  LDSM.16.MT88.4 R56, [R190+0xb000] ;  /* 0x00b00000be38783b */ /* 0x000ee20000004200 */
[C---:B-1----:R-:W-:Y:S08]  /*13810*/  HMMA.16816.F32 R100, R4.reuse, R26, R144 ;  /* 0x0000001a0464723c */ /* 0x042ff00000001890 */
[----:B--2---:R-:W-:Y:S01]  /*13820*/  HMMA.16816.F32 R128, R4, R36, R132 ;  /* 0x000000240480723c */ /* 0x004fe20000001884 */
[----:B------:R-:W-:-:S02]  /*13830*/  IMAD.MOV.U32 R145, RZ, RZ, R173 ;  /* 0x000000ffff917224 */ /* 0x000fc400078e00ad */
[----:B------:R-:W-:-:S04]  /*13840*/  IMAD.MOV.U32 R146, RZ, RZ, R172 ;  /* 0x000000ffff927224 */ /* 0x000fc800078e00ac */
[----:B------:R-:W-:Y:S02]  /*13850*/  IMAD.MOV.U32 R135, RZ, RZ, R244 ;  /* 0x000000ffff877224 */ /* 0x000fe400078e00f4 */
[----:B------:R-:W2:Y:S01]  /*13860*/  LDL.LU R244, [R1+0x288] ;  /* 0x0002880001f47983 */ /* 0x000ea20000300800 */
[----:B------:R-:W-:-:S03]  /*13870*/  IMAD.MOV.U32 R147, RZ, RZ, R214 ;  /* 0x000000ffff937224 */ /* 0x000fc600078e00d6 */
[----:B------:R-:W2:Y:S04]  /*13880*/  LDL.LU R144, [R1+0x20] ;  /* 0x0000200001907983 */ /* 0x000ea80000300800 */
[----:B------:R-:W2:Y:S04]  /*13890*/  LDL.LU R173, [R1+0x284] ;  /* 0x0002840001ad7983 */ /* 0x000ea80000300800 */
[----:B------:R-:W2:Y:S04]  /*138a0*/  LDL.LU R172, [R1+0x280] ;  /* 0x0002800001ac7983 */ /* 0x000ea80000300800 */
        /* <DEDUP_REMOVED lines=8> */
[----:B------:R-:W2:Y:S01]  /*13930*/  LDL.LU R243, [R1+0x98] ;  /* 0x0000980001f37983 */ /* 0x000ea20000300800 */
[----:B------:R-:W-:-:S03]  /*13940*/  IMAD.MOV.U32 R134, RZ, RZ, R242 ;  /* 0x000000ffff867224 */ /* 0x000fc600078e00f2 */
[----:B------:R-:W2:Y:S01]  /*13950*/  LDL.LU R242, [R1+0x5c] ;  /* 0x00005c0001f27983 */ /* 0x000ea20000300800 */
[----:B---3--:R-:W-:Y:S02]  /*13960*/  LOP3.LUT R2, R181, R198, R208, 0x96, !PT ;  /* 0x000000c6b5027212 */ /* 0x008fe400078e96d0 */
        /* <DEDUP_REMOVED lines=17> */
[--C-:B------:R-:W-:Y:S02]  /*13a80*/  SHF.R.U32.HI R8, RZ, 0x10, R0.reuse ;  /* 0x00000010ff087819 */ /* 0x100fe40000011600 */
[----:B------:R-:W-:Y:S02]  /*13a90*/  LOP3.LUT R10, R0, 0xff, RZ, 0xc0, !PT ;  /* 0x000000ff000a7812 */ /* 0x000fe400078ec0ff */
[----:B------:R-:W-:Y:S02]  /*13aa0*/  SHF.R.U32.HI R9, RZ, 0x18, R0 ;  /* 0x00000018ff097819 */ /* 0x000fe40000011600 */
[----:B------:R-:W-:Y:S02]  /*13ab0*/  SHF.R.U32.HI R0, RZ, 0x8, R2 ;  /* 0x00000008ff007819 */ /* 0x000fe40000011602 */
[----:B------:R-:W-:Y:S02]  /*13ac0*/  LOP3.LUT R2, R8, 0xff, RZ, 0xc0, !PT ;  /* 0x000000ff08027812 */ /* 0x000fe400078ec0ff */
        /* <DEDUP_REMOVED lines=10> */
[----:B----4-:R-:W-:Y:S01]  /*13b70*/  HMMA.16816.F32 R124, R4, R40, R140 ;  /* 0x00000028047c723c */ /* 0x010fe2000000188c */
        /* <DEDUP_REMOVED lines=15> */
[C---:B------:R-:W-:Y:S08]  /*13c70*/  HMMA.16816.F32 R88, R4.reuse, R16, R148 ;  /* 0x000000100458723c */ /* 0x040ff00000001894 */
[C---:B------:R-:W-:Y:S08]  /*13c80*/  HMMA.16816.F32 R84, R4.reuse, R18, R152 ;  /* 0x000000120454723c */ /* 0x040ff00000001898 */
[C---:B------:R-:W-:Y:S08]  /*13c90*/  HMMA.16816.F32 R92, R4.reuse, R12, R72 ;  /* 0x0000000c045c723c */ /* 0x040ff00000001848 */
[C---:B------:R-:W-:Y:S08]  /*13ca0*/  HMMA.16816.F32 R104, R4.reuse, R14, R76 ;  /* 0x0000000e0468723c */ /* 0x040ff0000000184c */
[C---:B------:R-:W-:Y:S08]  /*13cb0*/  HMMA.16816.F32 R96, R4.reuse, R56, R156 ;  /* 0x000000380460723c */ /* 0x040ff0000000189c */
[----:B------:R-:W-:Y:S01]  /*13cc0*/  HMMA.16816.F32 R80, R4, R58, R164 ;  /* 0x0000003a0450723c */ /* 0x000fe200000018a4 */
[----:B--2---:R-:W-:-:S02]  /*13cd0*/  LOP3.LUT R9, R243, R2, RZ, 0xc0, !PT ;  /* 0x00000002f3097212 */ /* 0x004fc400078ec0ff */
[----:B------:R-:W-:Y:S02]  /*13ce0*/  LOP3.LUT R2, R23, R233, R46, 0x96, !PT ;  /* 0x000000e917027212 */ /* 0x000fe400078e962e */
[----:B------:R-:W-:Y:S01]  /*13cf0*/  LOP3.LUT R10, R242, R3, RZ, 0xc0, !PT ;  /* 0x00000003f20a7212 */ /* 0x000fe200078ec0ff */
[----:B------:R-:W-:Y:S02]  /*13d00*/  LDSM.16.MT88.4 R44, [R190+0xa400] ;  /* 0x00a40000be2c783b */ /* 0x000fe40000004200 */
[----:B------:R-:W-:Y:S01]  /*13d10*/  IMAD.WIDE.U32 R2, R2, -0x2daee0ad, RZ ;  /* 0xd2511f5302027825 */ /* 0x000fe200078e00ff */
[----:B------:R-:W-:Y:S02]  /*13d20*/  LOP3.LUT R8, R227, R0, RZ, 0xc0, !PT ;  /* 0x00000000e3087212 */ /* 0x000fe400078ec0ff */
[----:B------:R-:W-:Y:S02]  /*13d30*/  LOP3.LUT R11, R197, R11, RZ, 0xc0, !PT ;  /* 0x0000000bc50b7212 */ /* 0x000fe400078ec0ff */
[----:B------:R-:W-:Y:S01]  /*13d40*/  LOP3.LUT R0, R3, R232, R48, 0x96, !PT ;  /* 0x000000e803007212 */ /* 0x000fe200078e9630 */
[----:B------:R-:W2:Y:S03]  /*13d50*/  LDL.LU R197, [R1+0x268] ;  /* 0x0002680001c57983 */ /* 0x000ea60000300800 */
[----:B------:R-:W-:Y:S01]  /*13d60*/  LOP3.LUT R4, R0, 0xffff, RZ, 0xc0, !PT ;  /* 0x0000ffff00047812 */ /* 0x000fe200078ec0ff */
[----:B------:R-:W-:Y:S01]  /*13d70*/  HMMA.16816.F32 R140, R8, R12, R140 ;  /* 0x0000000c088c723c */ /* 0x000fe2000000188c */
[--C-:B------:R-:W-:Y:S01]  /*13d80*/  SHF.R.U32.HI R5, RZ, 0x10, R0.reuse ;  /* 0x00000010ff057819 */ /* 0x100fe20000011600 */
[----:B------:R-:W-:Y:S01]  /*13d90*/  LDSM.16.MT88.4 R48, [R188+0xb400] ;  /* 0x00b40000bc30783b */ /* 0x000fe20000004200 */
[----:B------:R-:W-:-:S04]  /*13da0*/  SHF.R.U32.HI R7, RZ, 0x18, R0 ;  /* 0x00000018ff077819 */ /* 0x000fc80000011600 */
[----:B------:R-:W-:Y:S02]  /*13db0*/  LOP3.LUT R12, R0, 0xff, RZ, 0xc0, !PT ;  /* 0x000000ff000c7812 */ /* 0x000fe400078ec0ff */
[----:B------:R-:W-:Y:S02]  /*13dc0*/  SHF.R.U32.HI R0, RZ, 0x8, R4 ;  /* 0x00000008ff007819 */ /* 0x000fe40000011604 */
[----:B------:R-:W-:Y:S02]  /*13dd0*/  LOP3.LUT R4, R5, 0xff, RZ, 0xc0, !PT ;  /* 0x000000ff05047812 */ /* 0x000fe400078ec0ff */
[C---:B------:R-:W-:Y:S02]  /*13de0*/  LOP3.LUT R3, R2.reuse, 0xffff, RZ, 0xc0, !PT ;  /* 0x0000ffff02037812 */ /* 0x040fe400078ec0ff */
[----:B------:R-:W-:Y:S02]  /*13df0*/  LOP3.LUT R6, R2, 0xff, RZ, 0xc0, !PT ;  /* 0x000000ff02067812 */ /* 0x000fe400078ec0ff */
[----:B------:R-:W-:-:S02]  /*13e00*/  SHF.R.U32.HI R13, RZ, 0x10, R2 ;  /* 0x00000010ff0d7819 */ /* 0x000fc40000011602 */
[----:B------:R-:W-:Y:S02]  /*13e10*/  SHF.R.U32.HI R5, RZ, 0x18, R2 ;  /* 0x00000018ff057819 */ /* 0x000fe40000011602 */
[----:B------:R-:W-:Y:S02]  /*13e20*/  PRMT R2, R4, 0x5410, R7 ;  /* 0x0000541004027816 */ /* 0x000fe40000000007 */
[----:B------:R-:W-:Y:S02]  /*13e30*/  SHF.R.U32.HI R3, RZ, 0x8, R3 ;  /* 0x00000008ff037819 */ /* 0x000fe40000011603 */
[----:B------:R-:W-:Y:S01]  /*13e40*/  LOP3.LUT R7, R13, 0xff, RZ, 0xc0, !PT ;  /* 0x000000ff0d077812 */ /* 0x000fe200078ec0ff */
[----:B------:R-:W-:Y:S01]  /*13e50*/  HSET2.LE.AND R2, R2, R222, PT ;  /* 0x000000de02027233 */ /* 0x000fe20003803000 */
[----:B------:R-:W-:Y:S01]  /*13e60*/  PRMT R3, R6, 0x5410, R3 ;  /* 0x0000541006037816 */ /* 0x000fe20000000003 */
[----:B------:R-:W-:Y:S01]  /*13e70*/  HMMA.16816.F32 R72, R8, R40, R172 ;  /* 0x000000280848723c */ /* 0x000fe200000018ac */
[----:B------:R-:W-:-:S02]  /*13e80*/  PRMT R7, R7, 0x5410, R5 ;  /* 0x0000541007077816 */ /* 0x000fc40000000005 */
[----:B------:R-:W-:Y:S01]  /*13e90*/  PRMT R0, R12, 0x5410, R0 ;  /* 0x000054100c007816 */ /* 0x000fe20000000000 */
[----:B------:R-:W-:Y:S01]  /*13ea0*/  HSET2.LE.AND R3, R3, R222, PT ;  /* 0x000000de03037233 */ /* 0x000fe20003803000 */
[----:B------:R-:W-:-:S03]  /*13eb0*/  LOP3.LUT R5, R162, R2, RZ, 0xc0, !PT ;  /* 0x00000002a2057212 */ /* 0x000fc600078ec0ff */
[----:B------:R-:W-:Y:S01]  /*13ec0*/  HMMA.16816.F32 R68, R8, R42, R244 ;  /* 0x0000002a0844723c */ /* 0x000fe200000018f4 */
[----:B------:R-:W-:-:S07]  /*13ed0*/  LOP3.LUT R2, R21, R233, R54, 0x96, !PT ;  /* 0x000000e915027212 */ /* 0x000fce00078e9636 */
[----:B------:R-:W-:Y:S01]  /*13ee0*/  HMMA.16816.F32 R76, R8, R26, R132 ;  /* 0x0000001a084c723c */ /* 0x000fe20000001884 */
[----:B------:R-:W-:Y:S01]  /*13ef0*/  HSET2.LE.AND R0, R0, R222, PT ;  /* 0x000000de00007233 */ /* 0x000fe20003803000 */
[----:B------:R-:W-:-:S06]  /*13f00*/  LOP3.LUT R6, R161, R3, RZ, 0xc0, !PT ;  /* 0x00000003a1067212 */ /* 0x000fcc00078ec0ff */
[C---:B------:R-:W-:Y:S08]  /*13f10*/  HMMA.16816.F32 R64, R8.reuse, R36, R248 ;  /* 0x000000240840723c */ /* 0x040ff000000018f8 */
[C---:B------:R-:W-:Y:S01]  /*13f20*/  HMMA.16816.F32 R60, R8.reuse, R38, R60 ;  /* 0x00000026083c723c */ /* 0x040fe2000000183c */
[----:B------:R-:W-:Y:S01]  /*13f30*/  HSET2.LE.AND R7, R7, R222, PT ;  /* 0x000000de07077233 */ /* 0x000fe20003803000 */
[----:B------:R-:W-:Y:S06]  /*13f40*/  LDSM.16.MT88.4 R20, [R188+0xa800] ;  /* 0x00a80000bc14783b */ /* 0x000fec0000004200 */
[C---:B------:R-:W-:Y:S08]  /*13f50*/  HMMA.16816.F32 R40, R8.reuse, R24, R144 ;  /* 0x000000180828723c */ /* 0x040ff00000001890 */
[----:B------:R-:W-:Y:S01]  /*13f60*/  HMMA.16816.F32 R132, R8, R16, R136 ;  /* 0x000000100884723c */ /* 0x000fe20000001888 */
[----:B------:R-:W-:Y:S01]  /*13f70*/  IMAD.WIDE.U32 R2, R2, -0x2daee0ad, RZ ;  /* 0xd2511f5302027825 */ /* 0x000fe200078e00ff */
[----:B------:R-:W1:Y:S01]  /*13f80*/  LDSM.16.MT88.4 R36, [R188+0xa400] ;  /* 0x00a40000bc24783b */ /* 0x000e620000004200 */
[----:B------:R-:W-:-:S03]  /*13f90*/  LOP3.LUT R4, R163, R0, RZ, 0xc0, !PT ;  /* 0x00000000a3047212 */ /* 0x000fc600078ec0ff */
[----:B------:R-:W3:Y:S02]  /*13fa0*/  LDSM.16.MT88.4 R24, [R188+0x9400] ;  /* 0x00940000bc18783b */ /* 0x000ee40000004200 */
[C---:B------:R-:W-:Y:S02]  /*13fb0*/  HMMA.16816.F32 R136, R8.reuse, R18, R176 ;  /* 0x000000120888723c */ /* 0x040fe400000018b0 */
[----:B------:R-:W4:Y:S05]  /*13fc0*/  LDSM.16.MT88.4 R16, [R190+0x9400] ;  /* 0x00940000be10783b */ /* 0x000f2a0000004200 */
[----:B------:R-:W-:Y:S01]  /*13fd0*/  IMAD.MOV.U32 R176, RZ, RZ, R252 ;  /* 0x000000ffffb07224 */ /* 0x000fe200078e00fc */
[----:B------:R-:W-:Y:S01]  /*13fe0*/  HMMA.16816.F32 R144, R8, R14, R168 ;  /* 0x0000000e0890723c */ /* 0x000fe200000018a8 */
[----:B------:R-:W-:Y:S01]  /*13ff0*/  IMAD.MOV.U32 R177, RZ, RZ, R108 ;  /* 0x000000ffffb17224 */ /* 0x000fe200078e006c */
[----:B------:R-:W-:Y:S01]  /*14000*/  LOP3.LUT R0, R3, R232, R52, 0x96, !PT ;  /* 0x000000e803007212 */ /* 0x000fe200078e9634 */
[----:B------:R-:W-:Y:S01]  /*14010*/  IMAD.MOV.U32 R178, RZ, RZ, R109 ;  /* 0x000000ffffb27224 */ /* 0x000fe200078e006d */
[----:B------:R-:W-:Y:S01]  /*14020*/  SHF.R.U32.HI R12, RZ, 0x18, R2 ;  /* 0x00000018ff0c7819 */ /* 0x000fe20000011602 */
[----:B------:R-:W-:Y:S01]  /*14030*/  IMAD.MOV.U32 R179, RZ, RZ, R235 ;  /* 0x000000ffffb37224 */ /* 0x000fe200078e00eb */
[----:B------:R-:W-:Y:S01]  /*14040*/  LOP3.LUT R7, R160, R7, RZ, 0xc0, !PT ;  /* 0x00000007a0077212 */ /* 0x000fe200078ec0ff */
[----:B------:R-:W-:Y:S01]  /*14050*/  IMAD.MOV.U32 R168, RZ, RZ, R234 ;  /* 0x000000ffffa87224 */ /* 0x000fe200078e00ea */
[----:B------:R-:W2:Y:S01]  /*14060*/  LDL.LU R252, [R1+0x264] ;  /* 0x0002640001fc7983 */ /* 0x000ea20000300800 */
[----:B------:R-:W-:-:S02]  /*14070*/  IMAD.MOV.U32 R169, RZ, RZ, R229 ;  /* 0x000000ffffa97224 */ /* 0x000fc400078e00e5 */
[----:B------:R-:W-:Y:S02]  /*14080*/  IMAD.MOV.U32 R170, RZ, RZ, R228 ;  /* 0x000000ffffaa7224 */ /* 0x000fe400078e00e4 */
[----:B------:R-:W-:Y:S01]  /*14090*/  IMAD.MOV.U32 R171, RZ, RZ, R218 ;  /* 0x000000ffffab7224 */ /* 0x000fe200078e00da */
[C---:B------:R-:W-:Y:S01]  /*140a0*/  HMMA.16816.F32 R152, R8.reuse, R56, R176 ;  /* 0x000000380898723c */ /* 0x040fe200000018b0 */
[----:B------:R-:W-:Y:S01]  /*140b0*/  LOP3.LUT R3, R2, 0xffff, RZ, 0xc0, !PT ;  /* 0x0000ffff02037812 */ /* 0x000fe200078ec0ff */
[----:B------:R2:W5:Y:S01]  /*140c0*/  LDL.LU R108, [R1+0x260] ;  /* 0x00026000016c7983 */ /* 0x0005620000300800 */
[C---:B------:R-:W-:Y:S02]  /*140d0*/  LOP3.LUT R14, R0.reuse, 0xff, RZ, 0xc0, !PT ;  /* 0x000000ff000e7812 */ /* 0x040fe400078ec0ff */
[----:B------:R-:W-:Y:S01]  /*140e0*/  SHF.R.U32.HI R13, RZ, 0x18, R0 ;  /* 0x00000018ff0d7819 */ /* 0x000fe20000011600 */
[----:B------:R2:W5:Y:S02]  /*140f0*/  LDL.LU R109, [R1+0x25c] ;  /* 0x00025c00016d7983 */ /* 0x0005640000300800 */
[----:B------:R-:W-:Y:S02]  /*14100*/  HMMA.16816.F32 R148, R8, R58, R168 ;  /* 0x0000003a0894723c */ /* 0x000fe400000018a8 */
[----:B------:R-:W4:Y:S04]  /*14110*/  LDSM.16.MT88.4 R56, [R190+0xb400] ;  /* 0x00b40000be38783b */ /* 0x000f280000004200 */
[----:B------:R2:W5:Y:S01]  /*14120*/  LDL.LU R235, [R1+0x258] ;  /* 0x0002580001eb7983 */ /* 0x0005620000300800 */
[----:B------:R-:W-:-:S02]  /*14130*/  LOP3.LUT R8, R0, 0xffff, RZ, 0xc0, !PT ;  /* 0x0000ffff00087812 */ /* 0x000fc400078ec0ff */
[----:B------:R-:W-:Y:S01]  /*14140*/  SHF.R.U32.HI R9, RZ, 0x10, R0 ;  /* 0x00000010ff097819 */ /* 0x000fe20000011600 */
[----:B------:R-:W-:Y:S01]  /*14150*/  LDSM.16.MT88.4 R52, [R188+0x9800] ;  /* 0x00980000bc34783b */ /* 0x000fe20000004200 */
[----:B------:R-:W-:Y:S02]  /*14160*/  LOP3.LUT R10, R2, 0xff, RZ, 0xc0, !PT ;  /* 0x000000ff020a7812 */ /* 0x000fe400078ec0ff */
[----:B------:R-:W-:Y:S02]  /*14170*/  SHF.R.U32.HI R0, RZ, 0x8, R3 ;  /* 0x00000008ff007819 */ /* 0x000fe40000011603 */
[----:B------:R-:W-:Y:S01]  /*14180*/  SHF.R.U32.HI R11, RZ, 0x10, R2 ;  /* 0x00000010ff0b7819 */ /* 0x000fe20000011602 */
[----:B-1----:R-:W-:Y:S01]  /*14190*/  HMMA.16816.F32 R160, R4, R36, R112 ;  /* 0x0000002404a0723c */ /* 0x002fe20000001870 */
[----:B------:R-:W-:Y:S01]  /*141a0*/  SHF.R.U32.HI R3, RZ, 0x8, R8 ;  /* 0x00000008ff037819 */ /* 0x000fe20000011608 */
[----:B------:R1:W5:Y:S01]  /*141b0*/  LDL.LU R234, [R1+0x254] ;  /* 0x0002540001ea7983 */ /* 0x0003620000300800 */
[----:B------:R-:W-:-:S02]  /*141c0*/  LOP3.LUT R8, R9, 0xff, RZ, 0xc0, !PT ;  /* 0x000000ff09087812 */ /* 0x000fc400078ec0ff */
[----:B------:R-:W-:Y:S01]  /*141d0*/  PRMT R9, R10, 0x5410, R0 ;  /* 0x000054100a097816 */ /* 0x000fe20000000000 */
[----:B------:R1:W5:Y:S01]  /*141e0*/  LDL.LU R229, [R1+0x250] ;  /* 0x0002500001e57983 */ /* 0x0003620000300800 */
[----:B------:R-:W-:Y:S02]  /*141f0*/  PRMT R0, R14, 0x5410, R3 ;  /* 0x000054100e007816 */ /* 0x000fe40000000003 */
[----:B------:R-:W-:Y:S02]  /*14200*/  PRMT R2, R8, 0x5410, R13 ;  /* 0x0000541008027816 */ /* 0x000fe4000000000d */
[----:B------:R-:W-:Y:S01]  /*14210*/  LOP3.LUT R11, R11, 0xff, RZ, 0xc0, !PT ;  /* 0x000000ff0b0b7812 */ /* 0x000fe200078ec0ff */
[--C-:B------:R-:W-:Y:S01]  /*14220*/  HSET2.LE.AND R0, R0, R222.reuse, PT ;  /* 0x000000de00007233 */ /* 0x100fe20003803000 */
[C---:B---3--:R-:W-:Y:S01]  /*14230*/  HMMA.16816.F32 R124, R4.reuse, R24, R124 ;  /* 0x00000018047c723c */ /* 0x048fe2000000187c */
[----:B------:R1:W5:Y:S03]  /*14240*/  LDL.LU R228, [R1+0x24c] ;  /* 0x00024c0001e47983 */ /* 0x0003660000300800 */
[----:B------:R-:W-:Y:S01]  /*14250*/  LOP3.LUT R8, R217, R0, RZ, 0xc0, !PT ;  /* 0x00000000d9087212 */ /* 0x000fe200078ec0ff */
[--C-:B------:R-:W-:Y:S01]  /*14260*/  HSET2.LE.AND R2, R2, R222.reuse, PT ;  /* 0x000000de02027233 */ /* 0x100fe20003803000 */
[----:B------:R-:W-:Y:S01]  /*14270*/  LOP3.LUT R0, R185, R213, RZ, 0x3c, !PT ;  /* 0x000000d5b9007212 */ /* 0x000fe200078e3cff */
[--C-:B------:R-:W-:Y:S01]  /*14280*/  HSET2.LE.AND R3, R9, R222.reuse, PT ;  /* 0x000000de09037233 */ /* 0x100fe20003803000 */
[----:B------:R-:W-:Y:S01]  /*14290*/  PRMT R11, R11, 0x5410, R12 ;  /* 0x000054100b0b7816 */ /* 0x000fe2000000000c */
[----:B------:R-:W-:Y:S01]  /*142a0*/  HMMA.16816.F32 R120, R4, R26, R120 ;  /* 0x0000001a0478723c */ /* 0x000fe20000001878 */
[----:B------:R1:W5:Y:S01]  /*142b0*/  LDL.LU R218, [R1+0x248] ;  /* 0x0002480001da7983 */ /* 0x0003620000300800 */
[----:B------:R-:W-:Y:S01]  /*142c0*/  IMAD.WIDE.U32 R12, R0, -0x326172a9, RZ ;  /* 0xcd9e8d57000c7825 */ /* 0x000fe200078e00ff */
[----:B------:R-:W-:Y:S01]  /*142d0*/  LOP3.LUT R9, R216, R2, RZ, 0xc0, !PT ;  /* 0x00000002d8097212 */ /* 0x000fe200078ec0ff */
[----:B------:R-:W-:Y:S01]  /*142e0*/  HSET2.LE.AND R11, R11, R222, PT ;  /* 0x000000de0b0b7233 */ /* 0x000fe20003803000 */
[----:B------:R-:W-:Y:S01]  /*142f0*/  LOP3.LUT R10, R215, R3, RZ, 0xc0, !PT ;  /* 0x00000003d70a7212 */ /* 0x000fe200078ec0ff */
[----:B------:R1:W5:Y:S01]  /*14300*/  LDL.LU R217, [R1+0x244] ;  /* 0x0002440001d97983 */ /* 0x0003620000300800 */
[----:B------:R-:W-:-:S02]  /*14310*/  LOP3.LUT R2, R13, R207, R236, 0x96, !PT ;  /* 0x000000cf0d027212 */ /* 0x000fc400078e96ec */
[----:B------:R-:W-:Y:S01]  /*14320*/  LOP3.LUT R0, R231, R200, R12, 0x96, !PT ;  /* 0x000000c8e7007212 */ /* 0x000fe200078e960c */
[C---:B----4-:R-:W-:Y:S01]  /*14330*/  HMMA.16816.F32 R128, R4.reuse, R16, R128 ;  /* 0x000000100480723c */ /* 0x050fe20000001880 */
[----:B------:R-:W-:Y:S01]  /*14340*/  LOP3.LUT R11, R214, R11, RZ, 0xc0, !PT ;  /* 0x0000000bd60b7212 */ /* 0x000fe200078ec0ff */
[----:B------:R-:W-:Y:S01]  /*14350*/  IMAD.WIDE.U32 R2, R2, -0x2daee0ad, RZ ;  /* 0xd2511f5302027825 */ /* 0x000fe200078e00ff */
[----:B------:R1:W5:Y:S05]  /*14360*/  LDL.LU R216, [R1+0x240] ;  /* 0x0002400001d87983 */ /* 0x00036a0000300800 */
[C---:B------:R-:W-:Y:S01]  /*14370*/  HMMA.16816.F32 R116, R4.reuse, R18, R116 ;  /* 0x000000120474723c */ /* 0x040fe20000001874 */
[----:B------:R-:W-:Y:S01]  /*14380*/  LOP3.LUT R3, R3, R198, R110, 0x96, !PT ;  /* 0x000000c603037212 */ /* 0x000fe200078e966e */
[----:B------:R1:W5:Y:S04]  /*14390*/  LDL.LU R215, [R1+0x23c] ;  /* 0x00023c0001d77983 */ /* 0x0003680000300800 */
[----:B------:R1:W5:Y:S02]  /*143a0*/  LDL.LU R214, [R1+0x238] ;  /* 0x0002380001d67983 */ /* 0x0003640000300800 */
[C---:B------:R-:W-:Y:S02]  /*143b0*/  HMMA.16816.F32 R164, R4.reuse, R38, R100 ;  /* 0x0000002604a4723c */ /* 0x040fe40000001864 */
[----:B------:R1:W5:Y:S06]  /*143c0*/  LDL.LU.64 R212, [R1+0x230] ;  /* 0x0002300001d47983 */ /* 0x00036c0000300a00 */
        /* <DEDUP_REMOVED lines=18> */
[----:B------:R-:W-:Y:S04]  /*144f0*/  HMMA.16816.F32 R100, R8, R24, R72 ;  /* 0x000000180864723c */ /* 0x000fe80000001848 */
[----:B------:R-:W-:-:S04]  /*14500*/  IMAD.WIDE.U32 R2, R2, -0x326172a9, RZ ;  /* 0xcd9e8d5702027825 */ /* 0x000fc800078e00ff */
[----:B------:R-:W-:Y:S01]  /*14510*/  IMAD.WIDE.U32 R24, R0, -0x326172a9, RZ ;  /* 0xcd9e8d5700187825 */ /* 0x000fe200078e00ff */
[----:B------:R-:W-:Y:S01]  /*14520*/  HMMA.16816.F32 R88, R8, R16, R64 ;  /* 0x000000100858723c */ /* 0x000fe20000001840 */
[----:B------:R-:W-:-:S03]  /*14530*/  SHF.R.U32.HI R4, RZ, 0x10, R2 ;  /* 0x00000010ff047819 */ /* 0x000fc60000011602 */
[----:B------:R-:W-:Y:S02]  /*14540*/  LOP3.LUT R0, R3, R238, R24, 0x96, !PT ;  /* 0x000000ee03007212 */ /* 0x000fe400078e9618 */
[C---:B------:R-:W-:Y:S02]  /*14550*/  LOP3.LUT R3, R2.reuse, 0xffff, RZ, 0xc0, !PT ;  /* 0x0000ffff02037812 */ /* 0x040fe400078ec0ff */
[----:B------:R-:W-:Y:S02]  /*14560*/  LOP3.LUT R16, R2, 0xff, RZ, 0xc0, !PT ;  /* 0x000000ff02107812 */ /* 0x000fe400078ec0ff */
[----:B------:R-:W-:Y:S02]  /*14570*/  SHF.R.U32.HI R15, RZ, 0x18, R2 ;  /* 0x00000018ff0f7819 */ /* 0x000fe40000011602 */
[----:B------:R-:W-:Y:S02]  /*14580*/  SHF.R.U32.HI R6, RZ, 0x8, R3 ;  /* 0x00000008ff067819 */ /* 0x000fe40000011603 */
[----:B------:R-:W-:-:S02]  /*14590*/  LOP3.LUT R2, R0, 0xffff, RZ, 0xc0, !PT ;  /* 0x0000ffff00027812 */ /* 0x000fc400078ec0ff */
[----:B------:R-:W-:Y:S02]  /*145a0*/  SHF.R.U32.HI R3, RZ, 0x10, R0 ;  /* 0x00000010ff037819 */ /* 0x000fe40000011600 */
[----:B------:R-:W-:Y:S02]  /*145b0*/  LOP3.LUT R5, R4, 0xff, RZ, 0xc0, !PT ;  /* 0x000000ff04057812 */ /* 0x000fe400078ec0ff */
[----:B------:R-:W-:Y:S02]  /*145c0*/  SHF.R.U32.HI R4, RZ, 0x8, R2 ;  /* 0x00000008ff047819 */ /* 0x000fe40000011602 */
[----:B------:R-:W-:Y:S02]  /*145d0*/  LOP3.LUT R14, R0, 0xff, RZ, 0xc0, !PT ;  /* 0x000000ff000e7812 */ /* 0x000fe400078ec0ff */
[----:B------:R-:W-:Y:S02]  /*145e0*/  SHF.R.U32.HI R7, RZ, 0x18, R0 ;  /* 0x00000018ff077819 */ /* 0x000fe40000011600 */
[----:B------:R-:W-:-:S02]  /*145f0*/  LOP3.LUT R2, R3, 0xff, RZ, 0xc0, !PT ;  /* 0x000000ff03027812 */ /* 0x000fc400078ec0ff */
[----:B------:R-:W-:Y:S02]  /*14600*/  PRMT R0, R16, 0x5410, R6 ;  /* 0x0000541010007816 */ /* 0x000fe40000000006 */
[----:B------:R-:W-:Y:S02]  /*14610*/  PRMT R3, R5, 0x5410, R15 ;  /* 0x0000541005037816 */ /* 0x000fe4000000000f */
[----:B------:R-:W-:Y:S01]  /*14620*/  PRMT R5, R2, 0x5410, R7 ;  /* 0x0000541002057816 */ /* 0x000fe20000000007 */
[--C-:B------:R-:W-:Y:S01]  /*14630*/  HSET2.LE.AND R0, R0, R222.reuse, PT ;  /* 0x000000de00007233 */ /* 0x100fe20003803000 */
[----:B------:R-:W-:Y:S01]  /*14640*/  PRMT R4, R14, 0x5410, R4 ;  /* 0x000054100e047816 */ /* 0x000fe20000000004 */
[--C-:B------:R-:W-:Y:S01]  /*14650*/  HSET2.LE.AND R2, R3, R222.reuse, PT ;  /* 0x000000de03027233 */ /* 0x100fe20003803000 */
[----:B------:R-:W-:Y:S01]  /*14660*/  HMMA.16816.F32 R84, R8, R18, R60 ;  /* 0x000000120854723c */ /* 0x000fe2000000183c */
[----:B------:R-:W-:Y:S01]  /*14670*/  LDSM.16.MT88.4 R16, [R190+0xa800] ;  /* 0x00a80000be10783b */ /* 0x000fe20000004200 */
[----:B------:R-:W-:Y:S01]  /*14680*/  LOP3.LUT R6, R187, R0, RZ, 0xc0, !PT ;  /* 0x00000000bb067212 */ /* 0x000fe200078ec0ff */
[----:B------:R-:W-:Y:S01]  /*14690*/  HSET2.LE.AND R3, R4, R222, PT ;  /* 0x000000de04037233 */ /* 0x000fe20003803000 */
[----:B------:R-:W-:-:S02]  /*146a0*/  LOP3.LUT R7, R186, R2, RZ, 0xc0, !PT ;  /* 0x00000002ba077212 */ /* 0x000fc400078ec0ff */
[----:B------:R-:W-:Y:S02]  /*146b0*/  LOP3.LUT R2, R13, R207, R210, 0x96, !PT ;  /* 0x000000cf0d027212 */ /* 0x000fe400078e96d2 */
[----:B------:R-:W-:Y:S01]  /*146c0*/  LOP3.LUT R0, R203, R200, R12, 0x96, !PT ;  /* 0x000000c8cb007212 */ /* 0x000fe200078e960c */
[C---:B------:R-:W-:Y:S01]  /*146d0*/  HMMA.16816.F32 R60, R8.reuse, R48, R140 ;  /* 0x00000030083c723c */ /* 0x040fe2000000188c */
[----:B------:R-:W-:Y:S01]  /*146e0*/  LOP3.LUT R4, R199, R3, RZ, 0xc0, !PT ;  /* 0x00000003c7047212 */ /* 0x000fe200078ec0ff */
[----:B------:R-:W-:Y:S01]  /*146f0*/  IMAD.WIDE.U32 R2, R2, -0x2daee0ad, RZ ;  /* 0xd2511f5302027825 */ /* 0x000fe200078e00ff */
[----:B------:R1:W5:Y:S05]  /*14700*/  LDL.LU.64 R210, [R1+0x228] ;  /* 0x0002280001d27983 */ /* 0x00036a0000300a00 */
[----:B------:R-:W-:Y:S01]  /*14710*/  HMMA.16816.F32 R72, R8, R50, R144 ;  /* 0x000000320848723c */ /* 0x000fe20000001890 */
[----:B------:R-:W-:-:S07]  /*14720*/  LOP3.LUT R3, R3, R198, R208, 0x96, !PT ;  /* 0x000000c603037212 */ /* 0x000fce00078e96d0 */
[C---:B------:R-:W-:Y:S08]  /*14730*/  HMMA.16816.F32 R76, R8.reuse, R38, R76 ;  /* 0x00000026084c723c */ /* 0x040ff0000000184c */
[C---:B------:R-:W-:Y:S08]  /*14740*/  HMMA.16816.F32 R68, R8.reuse, R44, R132 ;  /* 0x0000002c0844723c */ /* 0x040ff00000001884 */
[C---:B------:R-:W-:Y:S01]  /*14750*/  HMMA.16816.F32 R64, R8.reuse, R46, R136 ;  /* 0x0000002e0840723c */ /* 0x040fe20000001888 */
[----:B------:R-:W-:Y:S01]  /*14760*/  IMAD.MOV.U32 R199, RZ, RZ, R238 ;  /* 0x000000ffffc77224 */ /* 0x000fe200078e00ee */
[----:B------:R1:W5:Y:S04]  /*14770*/  LDL.LU R207, [R1+0x224] ;  /* 0x0002240001cf7983 */ /* 0x0003680000300800 */
[----:B------:R1:W5:Y:S02]  /*14780*/  LDL.LU R200, [R1+0x220] ;  /* 0x0002200001c87983 */ /* 0x0003640000300800 */
[C---:B------:R-:W-:Y:S02]  /*14790*/  HMMA.16816.F32 R48, R8.reuse, R56, R152 ;  /* 0x000000380830723c */ /* 0x040fe40000001898 */
[----:B------:R1:W5:Y:S04]  /*147a0*/  LDL.LU.64 R208, [R1+0x218] ;  /* 0x0002180001d07983 */ /* 0x0003680000300a00 */
[----:B------:R1:W5:Y:S02]  /*147b0*/  LDL.LU R198, [R1+0x214] ;  /* 0x0002140001c67983 */ /* 0x0003640000300800 */
[----:B------:R-:W-:Y:S02]  /*147c0*/  HMMA.16816.F32 R56, R8, R58, R148 ;  /* 0x0000003a0838723c */ /* 0x000fe40000001894 */
[----:B------:R-:W3:Y:S04]  /*147d0*/  LDSM.16.MT88.4 R44, [R190+0x9800] ;  /* 0x00980000be2c783b */ /* 0x000ee80000004200 */
[----:B------:R-:W4:Y:S01]  /*147e0*/  LDSM.16.MT88.4 R12, [R188+0xb800] ;  /* 0x00b80000bc0c783b */ /* 0x000f220000004200 */
[----:B------:R-:W-:-:S03]  /*147f0*/  IMAD.WIDE.U32 R8, R0, -0x2daee0ad, RZ ;  /* 0xd2511f5300087825 */ /* 0x000fc600078e00ff */
[----:B------:R-:W1:Y:S02]  /*14800*/  LDSM.16.MT88.4 R36, [R190+0xb800] ;  /* 0x00b80000be24783b */ /* 0x000e640000004200 */
[----:B------:R-:W-:Y:S01]  /*14810*/  LOP3.LUT R0, R9, R195, R2, 0x96, !PT ;  /* 0x000000c309007212 */ /* 0x000fe200078e9602 */
[----:B------:R-:W-:Y:S01]  /*14820*/  IMAD.WIDE.U32 R2, R3, -0x326172a9, RZ ;  /* 0xcd9e8d5703027825 */ /* 0x000fe200078e00ff */
[----:B------:R1:W5:Y:S03]  /*14830*/  LDL.LU R195, [R1+0x210] ;  /* 0x0002100001c37983 */ /* 0x0003660000300800 */
[----:B------:R-:W-:Y:S01]  /*14840*/  IMAD.WIDE.U32 R180, R0, -0x326172a9, RZ ;  /* 0xcd9e8d5700b47825 */ /* 0x000fe200078e00ff */
[----:B------:R-:W-:Y:S01]  /*14850*/  LOP3.LUT R3, R3, R193, R202, 0x96, !PT ;  /* 0x000000c103037212 */ /* 0x000fe200078e96ca */
[----:B------:R-:W-:Y:S01]  /*14860*/  HSET2.LE.AND R5, R5, R222, PT ;  /* 0x000000de05057233 */ /* 0x000fe20003803000 */
[----:B------:R1:W5:Y:S02]  /*14870*/  LDL.LU R193, [R1+0x20c] ;  /* 0x00020c0001c17983 */ /* 0x0003640000300800 */
[----:B------:R-:W-:Y:S01]  /*14880*/  LOP3.LUT R0, R181, R192, R2, 0x96, !PT ;  /* 0x000000c0b5007212 */ /* 0x000fe200078e9602 */
[----:B------:R-:W-:Y:S01]  /*14890*/  IMAD.WIDE.U32 R2, R3, -0x2daee0ad, RZ ;  /* 0xd2511f5303027825 */ /* 0x000fe200078e00ff */
[----:B------:R1:W5:Y:S03]  /*148a0*/  LDL.LU R192, [R1+0x208] ;  /* 0x0002080001c07983 */ /* 0x0003660000300800 */
[----:B------:R-:W-:Y:S01]  /*148b0*/  IMAD.WIDE.U32 R110, R0, -0x2daee0ad, RZ ;  /* 0xd2511f53006e7825 */ /* 0x000fe200078e00ff */
[----:B------:R-:W-:Y:S01]  /*148c0*/  LOP3.LUT R0, R3, R191, R8, 0x96, !PT ;  /* 0x000000bf03007212 */ /* 0x000fe200078e9608 */
[----:B------:R-:W-:Y:S03]  /*148d0*/  LDSM.16.MT88.4 R152, [R188+0xac00] ;  /* 0x00ac0000bc98783b */ /* 0x000fe60000004200 */
[----:B------:R-:W-:Y:S01]  /*148e0*/  LOP3.LUT R2, R111, R189, R2, 0x96, !PT ;  /* 0x000000bd6f027212 */ /* 0x000fe200078e9602 */
[----:B------:R-:W-:Y:S01]  /*148f0*/  IMAD.WIDE.U32 R42, R0, -0x326172a9, RZ ;  /* 0xcd9e8d57002a7825 */ /* 0x000fe200078e00ff */
[----:B------:R1:W5:Y:S03]  /*14900*/  LDL.LU R191, [R1+0x204] ;  /* 0x0002040001bf7983 */ /* 0x0003660000300800 */
[----:B------:R-:W-:Y:S01]  /*14910*/  IMAD.WIDE.U32 R2, R2, -0x326172a9, RZ ;  /* 0xcd9e8d5702027825 */ /* 0x000fe200078e00ff */
[----:B------:R1:W5:Y:S04]  /*14920*/  LDL.LU R189, [R1+0x200] ;  /* 0x0002000001bd7983 */ /* 0x0003680000300800 */
[----:B------:R-:W-:Y:S01]  /*14930*/  LOP3.LUT R0, R3, R199, R42, 0x96, !PT ;  /* 0x000000c703007212 */ /* 0x000fe200078e962a */
[----:B------:R-:W-:Y:S01]  /*14940*/  LDSM.16.MT88.4 R144, [R190+0xac00] ;  /* 0x00ac0000be90783b */ /* 0x000fe20000004200 */
[----:B------:R-:W-:-:S02]  /*14950*/  LOP3.LUT R3, R2, 0xffff, RZ, 0xc0, !PT ;  /* 0x0000ffff02037812 */ /* 0x000fc400078ec0ff */
[----:B------:R-:W-:Y:S02]  /*14960*/  LOP3.LUT R24, R2, 0xff, RZ, 0xc0, !PT ;  /* 0x000000ff02187812 */ /* 0x000fe400078ec0ff */
[--C-:B------:R-:W-:Y:S02]  /*14970*/  SHF.R.U32.HI R11, RZ, 0x10, R2.reuse ;  /* 0x00000010ff0b7819 */ /* 0x100fe40000011602 */
[----:B------:R-:W-:Y:S02]  /*14980*/  SHF.R.U32.HI R10, RZ, 0x18, R2 ;  /* 0x00000018ff0a7819 */ /* 0x000fe40000011602 */
[----:B------:R-:W-:Y:S02]  /*14990*/  LOP3.LUT R2, R0, 0xffff, RZ, 0xc0, !PT ;  /* 0x0000ffff00027812 */ /* 0x000fe400078ec0ff */
[----:B------:R-:W-:Y:S02]  /*149a0*/  SHF.R.U32.HI R3, RZ, 0x8, R3 ;  /* 0x00000008ff037819 */ /* 0x000fe40000011603 */
[----:B------:R-:W-:-:S02]  /*149b0*/  LOP3.LUT R11, R11, 0xff, RZ, 0xc0, !PT ;  /* 0x000000ff0b0b7812 */ /* 0x000fc400078ec0ff */
[----:B------:R-:W-:Y:S02]  /*149c0*/  SHF.R.U32.HI R8, RZ, 0x8, R2 ;  /* 0x00000008ff087819 */ /* 0x000fe40000011602 */
[----:B------:R-:W-:Y:S02]  /*149d0*/  LOP3.LUT R9, R0, 0xff, RZ, 0xc0, !PT ;  /* 0x000000ff00097812 */ /* 0x000fe400078ec0ff */
[----:B------:R-:W-:Y:S02]  /*149e0*/  PRMT R2, R24, 0x5410, R3 ;  /* 0x0000541018027816 */ /* 0x000fe40000000003 */
[----:B------:R-:W-:Y:S02]  /*149f0*/  SHF.R.U32.HI R3, RZ, 0x10, R0 ;  /* 0x00000010ff037819 */ /* 0x000fe40000011600 */
[----:B------:R-:W-:Y:S02]  /*14a00*/  PRMT R11, R11, 0x5410, R10 ;  /* 0x000054100b0b7816 */ /* 0x000fe4000000000a */
[----:B------:R-:W-:-:S02]  /*14a10*/  PRMT R8, R9, 0x5410, R8 ;  /* 0x0000541009087816 */ /* 0x000fc40000000008 */
[----:B------:R-:W-:Y:S01]  /*14a20*/  SHF.R.U32.HI R10, RZ, 0x18, R0 ;  /* 0x00000018ff0a7819 */ /* 0x000fe20000011600 */
[----:B------:R-:W-:Y:S01]  /*14a30*/  HSET2.LE.AND R0, R2, R222, PT ;  /* 0x000000de02007233 */ /* 0x000fe20003803000 */
[----:B------:R-:W-:-:S04]  /*14a40*/  LOP3.LUT R9, R3, 0xff, RZ, 0xc0, !PT ;  /* 0x000000ff03097812 */ /* 0x000fc800078ec0ff */
[----:B------:R-:W-:Y:S02]  /*14a50*/  PRMT R9, R9, 0x5410, R10 ;  /* 0x0000541009097816 */ /* 0x000fe4000000000a */
[----:B------:R-:W-:Y:S02]  /*14a60*/  LOP3.LUT R10, R219, R0, RZ, 0xc0, !PT ;  /* 0x00000000db0a7212 */ /* 0x000fe400078ec0ff */
[----:B------:R-:W2:Y:S01]  /*14a70*/  LDL R219, [R1+0x1b4] ;  /* 0x0001b40001db7983 */ /* 0x000ea20000100800 */
[--C-:B------:R-:W-:Y:S02]  /*14a80*/  HSET2.LE.AND R2, R11, R222.reuse, PT ;  /* 0x000000de0b027233 */ /* 0x100fe40003803000 */
[--C-:B------:R-:W-:Y:S01]  /*14a90*/  HSET2.LE.AND R3, R8, R222.reuse, PT ;  /* 0x000000de08037233 */ /* 0x100fe20003803000 */
[----:B------:R-:W-:Y:S02]  /*14aa0*/  LOP3.LUT R5, R196, R5, RZ, 0xc0, !PT ;  /* 0x00000005c4057212 */ /* 0x000fe400078ec0ff */
[----:B------:R-:W-:Y:S01]  /*14ab0*/  LOP3.LUT R11, R206, R2, RZ, 0xc0, !PT ;  /* 0x00000002ce0b7212 */ /* 0x000fe200078ec0ff */
[----:B------:R-:W-:Y:S01]  /*14ac0*/  HSET2.LE.AND R9, R9, R222, PT ;  /* 0x000000de09097233 */ /* 0x000fe20003803000 */
[----:B------:R-:W-:-:S02]  /*14ad0*/  LOP3.LUT R2, R25, R233, R40, 0x96, !PT ;  /* 0x000000e919027212 */ /* 0x000fc400078e9628 */
[----:B------:R-:W-:Y:S02]  /*14ae0*/  LOP3.LUT R8, R223, R3, RZ, 0xc0, !PT ;  /* 0x00000003df087212 */ /* 0x000fe400078ec0ff */
[----:B------:R-:W-:Y:S01]  /*14af0*/  LOP3.LUT R9, R225, R9, RZ, 0xc0, !PT ;  /* 0x00000009e1097212 */ /* 0x000fe200078ec0ff */
[----:B------:R-:W-:Y:S01]  /*14b00*/  IMAD.WIDE.U32 R2, R2, -0x2daee0ad, RZ ;  /* 0xd2511f5302027825 */ /* 0x000fe200078e00ff */
[----:B---3--:R-:W-:Y:S04]  /*14b10*/  HMMA.16816.F32 R132, R4, R44, R128 ;  /* 0x0000002c0484723c */ /* 0x008fe80000001880 */
[----:B------:R-:W-:Y:S02]  /*14b20*/  LOP3.LUT R0, R3, R232, R26, 0x96, !PT ;  /* 0x000000e803007212 */ /* 0x000fe400078e961a */
[----:B------:R-:W-:-:S02]  /*14b30*/  LOP3.LUT R3, R2, 0xffff, RZ, 0xc0, !PT ;  /* 0x0000ffff02037812 */ /* 0x000fc400078ec0ff */
        /* <DEDUP_REMOVED lines=9> */
[C---:B----4-:R-:W-:Y:S08]  /*14bd0*/  HMMA.16816.F32 R96, R4.reuse, R12, R176 ;  /* 0x0000000c0460723c */ /* 0x050ff000000018b0 */
[C---:B------:R-:W-:Y:S08]  /*14be0*/  HMMA.16816.F32 R104, R4.reuse, R14, R104 ;  /* 0x0000000e0468723c */ /* 0x040ff00000001868 */
[C---:B-1----:R-:W-:Y:S08]  /*14bf0*/  HMMA.16816.F32 R172, R4.reuse, R36, R172 ;  /* 0x0000002404ac723c */ /* 0x042ff000000018ac */
        /* <DEDUP_REMOVED lines=17> */
[----:B------:R-:W1:Y:S01]  /*14d10*/  LDSM.16.MT88.4 R80, [R188+0xbc00] ;  /* 0x00bc0000bc50783b */ /* 0x000e620000004200 */
        /* <DEDUP_REMOVED lines=14> */
[----:B------:R-:W3:Y:S01]  /*14e00*/  LDSM.16.MT88.4 R12, [R190+0xbc00] ;  /* 0x00bc0000be0c783b */ /* 0x000ee20000004200 */
        /* <DEDUP_REMOVED lines=22> */
[----:B------:R-:W-:-:S04]  /*14f70*/  LOP3.LUT R4, R3, 0xff, RZ, 0xc0, !PT ;  /* 0x000000ff03047812 */ /* 0x000fc800078ec0ff */
        /* <DEDUP_REMOVED lines=14> */
[----:B------:R-:W-:Y:S01]  /*15060*/  HMMA.16816.F32 R128, R92, R162, R128 ;  /* 0x000000a25c80723c */ /* 0x000fe20000001880 */
[----:B--2---:R-:W-:-:S07]  /*15070*/  ISETP.GT.AND P1, PT, R197, R219, PT ;  /* 0x000000dbc500720c */ /* 0x004fce0003f24270 */
[C---:B------:R-:W-:Y:S08]  /*15080*/  HMMA.16816.F32 R124, R92.reuse, R152, R124 ;  /* 0x000000985c7c723c */ /* 0x040ff0000000187c */
[C---:B------:R-:W-:Y:S08]  /*15090*/  HMMA.16816.F32 R120, R92.reuse, R154, R120 ;  /* 0x0000009a5c78723c */ /* 0x040ff00000001878 */
[C---:B------:R-:W-:Y:S08]  /*150a0*/  HMMA.16816.F32 R116, R92.reuse, R144, R116 ;  /* 0x000000905c74723c */ /* 0x040ff00000001874 */
[C---:B------:R-:W-:Y:S08]  /*150b0*/  HMMA.16816.F32 R112, R92.reuse, R146, R112 ;  /* 0x000000925c70723c */ /* 0x040ff00000001870 */
[C---:B------:R-:W-:Y:S08]  /*150c0*/  HMMA.16816.F32 R76, R92.reuse, R82, R104 ;  /* 0x000000525c4c723c */ /* 0x040ff00000001868 */
[----:B---3--:R-:W-:Y:S01]  /*150d0*/  HMMA.16816.F32 R88, R92, R12, R172 ;  /* 0x0000000c5c58723c */ /* 0x008fe200000018ac */
[----:B------:R-:W-:-:S07]  /*150e0*/  IMAD.MOV.U32 R107, RZ, RZ, R197 ;  /* 0x000000ffff6b7224 */ /* 0x000fce00078e00c5 */
[----:B------:R-:W-:Y:S01]  /*150f0*/  HMMA.16816.F32 R92, R92, R14, R148 ;  /* 0x0000000e5c5c723c */ /* 0x000fe20000001894 */
[----:B------:R-:W-:-:S07]  /*15100*/  IADD3.X R197, R35, -0x1, RZ, P0, !PT ;  /* 0xffffffff23c57810 */ /* 0x000fce00007fe4ff */
[C---:B------:R-:W-:Y:S08]  /*15110*/  HMMA.16816.F32 R164, R96.reuse, R160, R164 ;  /* 0x000000a060a4723c */ /* 0x040ff000000018a4 */
[C---:B------:R-:W-:Y:S08]  /*15120*/  HMMA.16816.F32 R148, R96.reuse, R144, R68 ;  /* 0x000000906094723c */ /* 0x040ff00000001844 */
[C---:B------:R-:W-:Y:S08]  /*15130*/  HMMA.16816.F32 R172, R96.reuse, R168, R100 ;  /* 0x000000a860ac723c */ /* 0x040ff00000001864 */
[----:B------:R-:W-:Y:S01]  /*15140*/  HMMA.16816.F32 R160, R96, R162, R84 ;  /* 0x000000a260a0723c */ /* 0x000fe20000001854 */
[----:B------:R-:W-:-:S02]  /*15150*/  IMAD.MOV.U32 R101, RZ, RZ, R239 ;  /* 0x000000ffff657224 */ /* 0x000fc400078e00ef */
        /* <DEDUP_REMOVED lines=76> */
[----:B------:R-:W4:Y:S04]  /*15620*/  LDSM.16.M88.4 R48, [R189+0x6800] ;  /* 0x00680000bd30783b */ /* 0x000f280000000200 */
        /* <DEDUP_REMOVED lines=9> */
[-C--:B----4-:R-:W-:Y:S03]  /*156c0*/  HMMA.16816.F32 R104, R16, R48.reuse, RZ ;  /* 0x000000301068723c */ /* 0x090fe600000018ff */
[----:B------:R-:W4:Y:S04]  /*156d0*/  LDSM.16.M88.4 R40, [R191+0x6000] ;  /* 0x00600000bf28783b */ /* 0x000f280000000200 */
[----:B------:R-:W0:Y:S01]  /*156e0*/  LDGDEPBAR ;  /* 0x00000000000079af */ /* 0x000e220000000000 */
[----:B-1----:R-:W-:Y:S08]  /*156f0*/  HMMA.16816.F32 R100, R12, R48, RZ ;  /* 0x000000300c64723c */ /* 0x002ff000000018ff */
[-C--:B------:R-:W-:Y:S08]  /*15700*/  HMMA.16816.F32 R64, R16, R44.reuse, RZ ;  /* 0x0000002c1040723c */ /* 0x080ff000000018ff */
[----:B------:R-:W-:Y:S08]  /*15710*/  HMMA.16816.F32 R60, R12, R44, RZ ;  /* 0x0000002c0c3c723c */ /* 0x000ff000000018ff */
[----:B--2---:R-:W-:Y:S08]  /*15720*/  HMMA.16816.F32 R236, R8, R24, R104 ;  /* 0x0000001808ec723c */ /* 0x004ff00000001868 */
[----:B------:R-:W-:Y:S08]  /*15730*/  HMMA.16816.F32 R180, R16, R52, RZ ;  /* 0x0000003410b4723c */ /* 0x000ff000000018ff */
[----:B---3--:R-:W-:Y:S08]  /*15740*/  HMMA.16816.F32 R104, R4, R24, R100 ;  /* 0x000000180468723c */ /* 0x008ff00000001864 */
[-C--:B------:R-:W-:Y:S08]  /*15750*/  HMMA.16816.F32 R248, R8, R20.reuse, R64 ;  /* 0x0000001408f8723c */ /* 0x080ff00000001840 */
[----:B------:R-:W-:Y:S08]  /*15760*/  HMMA.16816.F32 R244, R4, R20, R60 ;  /* 0x0000001404f4723c */ /* 0x000ff0000000183c */
[-C--:B------:R-:W-:Y:S08]  /*15770*/  HMMA.16816.F32 R220, R16, R56.reuse, RZ ;  /* 0x0000003810dc723c */ /* 0x080ff000000018ff */
[C---:B------:R-:W-:Y:S08]  /*15780*/  HMMA.16816.F32 R184, R12.reuse, R56, RZ ;  /* 0x000000380cb8723c */ /* 0x040ff000000018ff */
[C---:B------:R-:W-:Y:S08]  /*15790*/  HMMA.16816.F32 R176, R12.reuse, R52, RZ ;  /* 0x000000340cb0723c */ /* 0x040ff000000018ff */
        /* <DEDUP_REMOVED lines=8> */
[-C--:B------:R-:W-:Y:S08]  /*15820*/  HMMA.16816.F32 R224, R8, R36.reuse, R180 ;  /* 0x0000002408e0723c */ /* 0x080ff000000018b4 */
[C---:B------:R-:W-:Y:S08]  /*15830*/  HMMA.16816.F32 R180, R4.reuse, R36, R176 ;  /* 0x0000002404b4723c */ /* 0x040ff000000018b0 */
[----:B------:R-:W-:Y:S08]  /*15840*/  HMMA.16816.F32 R176, R4, R26, R60 ;  /* 0x0000001a04b0723c */ /* 0x000ff0000000183c */
[-C--:B----4-:R-:W-:Y:S08]  /*15850*/  HMMA.16816.F32 R220, R8, R40.reuse, R220 ;  /* 0x0000002808dc723c */ /* 0x090ff000000018dc */
        /* <DEDUP_REMOVED lines=20> */
[----:B------:R-:W1:Y:S07]  /*159a0*/  LDSM.16.M88.4 R12, [R189+0x7800] ;  /* 0x00780000bd0c783b */ /* 0x000e6e0000000200 */
        /* <DEDUP_REMOVED lines=59> */
[----:B------:R-:W-:Y:S01]  /*15d60*/  HMMA.16816.F32 R236, R8, R14, R236 ;  /* 0x0000000e08ec723c */ /* 0x000fe200000018ec */
[----:B------:R-:W1:Y:S07]  /*15d70*/  LDSM.16.M88.4 R12, [R191+0x8400] ;  /* 0x00840000bf0c783b */ /* 0x000e6e0000000200 */
[----:B-1----:R-:W-:Y:S08]  /*15d80*/  HMMA.16816.F32 R176, R4, R14, R100 ;  /* 0x0000000e04b0723c */ /* 0x002ff00000001864 */
[-C--:B------:R-:W-:Y:S08]  /*15d90*/  HMMA.16816.F32 R224, R8, R12.reuse, R224 ;  /* 0x0000000c08e0723c */ /* 0x080ff000000018e0 */
[----:B------:R-:W-:Y:S08]  /*15da0*/  HMMA.16816.F32 R220, R4, R12, R220 ;  /* 0x0000000c04dc723c */ /* 0x000ff000000018dc */
[C---:B------:R-:W-:Y:S01]  /*15db0*/  HMMA.16816.F32 R100, R8.reuse, R14, R60 ;  /* 0x0000000e0864723c */ /* 0x040fe2000000183c */
[----:B------:R-:W1:Y:S07]  /*15dc0*/  LDSM.16.M88.4 R12, [R191+0x8800] ;  /* 0x00880000bf0c783b */ /* 0x000e6e0000000200 */
[-C--:B-1----:R-:W-:Y:S08]  /*15dd0*/  HMMA.16816.F32 R184, R8, R12.reuse, R56 ;  /* 0x0000000c08b8723c */ /* 0x082ff00000001838 */
[C---:B------:R-:W-:Y:S08]  /*15de0*/  HMMA.16816.F32 R244, R4.reuse, R12, R44 ;  /* 0x0000000c04f4723c */ /* 0x040ff0000000182c */
[-C--:B------:R-:W-:Y:S08]  /*15df0*/  HMMA.16816.F32 R40, R4, R14.reuse, R40 ;  /* 0x0000000e0428723c */ /* 0x080ff00000001828 */
[----:B------:R-:W-:Y:S01]  /*15e00*/  HMMA.16816.F32 R248, R8, R14, R24 ;  /* 0x0000000e08f8723c */ /* 0x000fe20000001818 */
[----:B------:R-:W1:Y:S01]  /*15e10*/  LDSM.16.M88.4 R12, [R191+0x8c00] ;  /* 0x008c0000bf0c783b */ /* 0x000e620000000200 */
[----:B------:R-:W-:Y:S01]  /*15e20*/  ISETP.GT.AND P0, PT, R205, R219, PT ;  /* 0x000000dbcd00720c */ /* 0x000fe20003f04270 */
[----:B------:R-:W-:Y:S11]  /*15e30*/  DEPBAR.LE SB0, 0x0 ;  /* 0x000080000000791a */ /* 0x000ff60000000000 */
[----:B------:R-:W-:Y:S01]  /*15e40*/  @!UPT UIADD3 URZ, URZ, URZ, URZ ;  /* 0x0000003f3f3ff290 */ /* 0x000fe2000fffe03f */
[----:B------:R-:W-:Y:S04]  /*15e50*/  STL.64 [R1], R40 ;  /* 0x0000002801007387 */ /* 0x000fe80000100a00 */
[----:B------:R2:W-:Y:S01]  /*15e60*/  STL.64 [R1+0x8], R42 ;  /* 0x0000082a01007387 */ /* 0x0005e20000100a00 */
[-C--:B-1----:R-:W-:Y:S08]  /*15e70*/  HMMA.16816.F32 R24, R4, R12.reuse, R36 ;  /* 0x0000000c0418723c */ /* 0x082ff00000001824 */
[----:B--2---:R-:W-:Y:S08]  /*15e80*/  HMMA.16816.F32 R40, R8, R12, R48 ;  /* 0x0000000c0828723c */ /* 0x004ff00000001830 */
[-C--:B------:R-:W-:Y:S08]  /*15e90*/  HMMA.16816.F32 R20, R4, R14.reuse, R20 ;  /* 0x0000000e0414723c */ /* 0x080ff00000001814 */
[----:B------:R-:W-:Y:S07]  /*15ea0*/  HMMA.16816.F32 R4, R8, R14, R16 ;  /* 0x0000000e0804723c */ /* 0x000fee0000001810 */
[----:B------:R1:W-:Y:S04]  /*15eb0*/  STL.64 [R1+0x20], R40 ;  /* 0x0000202801007387 */ /* 0x0003e80000100a00 */
[----:B------:R1:W-:Y:S04]  /*15ec0*/  STL.64 [R1+0x28], R42 ;  /* 0x0000282a01007387 */ /* 0x0003e80000100a00 */
[----:B------:R1:W-:Y:S04]  /*15ed0*/  STL.64 [R1+0x60], R24 ;  /* 0x0000601801007387 */ /* 0x0003e80000100a00 */
[----:B------:R1:W-:Y:S04]  /*15ee0*/  STL.64 [R1+0x68], R26 ;  /* 0x0000681a01007387 */ /* 0x0003e80000100a00 */
[----:B------:R1:W-:Y:S04]  /*15ef0*/  STL.64 [R1+0x80], R20 ;  /* 0x0000801401007387 */ /* 0x0003e80000100a00 */
[----:B------:R1:W-:Y:S04]  /*15f00*/  STL.64 [R1+0x88], R22 ;  /* 0x0000881601007387 */ /* 0x0003e80000100a00 */
[----:B------:R1:W-:Y:S04]  /*15f10*/  STL.64 [R1+0x70], R4 ;  /* 0x0000700401007387 */ /* 0x0003e80000100a00 */
[----:B------:R1:W-:Y:S01]  /*15f20*/  STL.64 [R1+0x78], R6 ;  /* 0x0000780601007387 */ /* 0x0003e20000100a00 */
[----:B------:R-:W-:Y:S03]  /*15f30*/  BSSY B1, `(.L_x_943) ;  /* 0x0000040000017945 */ /* 0x000fe60003800000 */
[----:B------:R-:W-:Y:S06]  /*15f40*/  BAR.SYNC.DEFER_BLOCKING 0x0 ;  /* 0x0000000000007b1d */ /* 0x000fec0000010000 */
[----:B------:R-:W-:Y:S05]  /*15f50*/  @!P0 BRA `(.L_x_944) ;  /* 0x000003d000008947 */ /* 0x000fea0003800000 */
[----:B------:R-:W2:Y:S04]  /*15f60*/  LDL.64 R110, [R1+0x1c0] ;  /* 0x0001c000016e7983 */ /* 0x000ea80000100a00 */
[----:B------:R-:W2:Y:S04]  /*15f70*/  LDL R201, [R1+0x1b8] ;  /* 0x0001b80001c97983 */ /* 0x000ea80000100800 */
[----:B------:R-:W3:Y:S04]  /*15f80*/  LDL R204, [R1+0x1ec] ;  /* 0x0001ec0001cc7983 */ /* 0x000ee80000100800 */
[----:B------:R-:W4:Y:S04]  /*15f90*/  LDL R206, [R1+0x1bc] ;  /* 0x0001bc0001ce7983 */ /* 0x000f280000100800 */
[----:B------:R-:W5:Y:S01]  /*15fa0*/  LDL R219, [R1+0x1d8] ;  /* 0x0001d80001db7983 */ /* 0x000f620000100800 */
[----:B------:R-:W-:-:S04]  /*15fb0*/  IADD3 R0, R197, -0x4, RZ ;  /* 0xfffffffcc5007810 */ /* 0x000fc80007ffe0ff */
[----:B-1----:R-:W-:Y:S01]  /*15fc0*/  SHF.R.S32.HI R4, RZ, 0x1f, R0 ;  /* 0x0000001fff047819 */ /* 0x002fe20000011400 */
        /* <DEDUP_REMOVED lines=52> */
.L_x_946:
[----:B------:R-:W-:Y:S05]  /*16310*/  BSYNC B0 ;  /* 0x0000000000007941 */ /* 0x000fea0003800000 */
.L_x_945:
[----:B------:R-:W0:Y:S02]  /*16320*/  LDGDEPBAR ;  /* 0x00000000000079af */ /* 0x000e240000000000 */
.L_x_944:
[----:B------:R-:W-:Y:S05]  /*16330*/  BSYNC B1 ;  /* 0x0000000000017941 */ /* 0x000fea0003800000 */
.L_x_943:
[----:B------:R-:W2:Y:S04]  /*16340*/  LDL.64 R10, [R1+0x178] ;  /* 0x00017800010a7983 */ /* 0x000ea80000100a00 */
[----:B-1----:R-:W3:Y:S04]  /*16350*/  LDL R5, [R1+0x54] ;  /* 0x0000540001057983 */ /* 0x002ee80000100800 */
[----:B------:R-:W4:Y:S04]  /*16360*/  LDL R6, [R1+0xbc] ;  /* 0x0000bc0001067983 */ /* 0x000f280000100800 */
[----:B------:R-:W4:Y:S04]  /*16370*/  LDL.LU R36, [R1+0x64] ;  /* 0x0000640001247983 */ /* 0x000f280000300800 */
        /* <DEDUP_REMOVED lines=9> */
[----:B------:R-:W4:Y:S04]  /*16410*/  LDL.LU.64 R18, [R1+0xa0] ;  /* 0x0000a00001127983 */ /* 0x000f280000300a00 */
[----:B------:R-:W4:Y:S04]  /*16420*/  LDL.LU R8, [R1+0x8] ;  /* 0x0000080001087983 */ /* 0x000f280000300800 */
[----:B------:R-:W4:Y:S04]  /*16430*/  LDL.LU R7, [R1] ;  /* 0x0000000001077983 */ /* 0x000f280000300800 */
[----:B------:R-:W4:Y:S04]  /*16440*/  LDL R16, [R1+0x58] ;  /* 0x0000580001107983 */ /* 0x000f280000100800 */
[----:B------:R-:W4:Y:S04]  /*16450*/  LDL.LU R15, [R1+0x88] ;  /* 0x00008800010f7983 */ /* 0x000f280000300800 */
[----:B------:R-:W4:Y:S04]  /*16460*/  LDL.LU R14, [R1+0x8c] ;  /* 0x00008c00010e7983 */ /* 0x000f280000300800 */
[----:B------:R-:W4:Y:S04]  /*16470*/  LDL.LU R13, [R1+0x7c] ;  /* 0x00007c00010d7983 */ /* 0x000f280000300800 */
[----:B------:R-:W4:Y:S04]  /*16480*/  LDL.LU R12, [R1+0x70] ;  /* 0x00007000010c7983 */ /* 0x000f280000300800 */
[----:B------:R-:W4:Y:S04]  /*16490*/  LDL.LU R9, [R1+0x80] ;  /* 0x0000800001097983 */ /* 0x000f280000300800 */
[----:B------:R-:W4:Y:S04]  /*164a0*/  LDL.LU R4, [R1+0x4] ;  /* 0x0000040001047983 */ /* 0x000f280000300800 */
[----:B------:R-:W4:Y:S01]  /*164b0*/  LDL.LU R3, [R1+0xc] ;  /* 0x00000c0001037983 */ /* 0x000f220000300800 */
[----:B------:R-:W-:-:S03]  /*164c0*/  LOP3.LUT R2, R2, 0xffffffef, RZ, 0xc0, !PT ;  /* 0xffffffef02027812 */ /* 0x000fc600078ec0ff */
[----:B------:R-:W1:Y:S04]  /*164d0*/  S2R R0, SR_TID.X ;  /* 0x0000000000007919 */ /* 0x000e680000002100 */
[----:B------:R2:W-:Y:S04]  /*164e0*/  STL [R1+0x228], R229 ;  /* 0x000228e501007387 */ /* 0x0005e80000100800 */
[----:B------:R-:W-:Y:S04]  /*164f0*/  STL.64 [R1+0x220], R234 ;  /* 0x000220ea01007387 */ /* 0x000fe80000100a00 */
[----:B------:R2:W-:Y:S04]  /*16500*/  STL [R1+0x218], R228 ;  /* 0x000218e401007387 */ /* 0x0005e80000100800 */
[----:B------:R-:W-:Y:S04]  /*16510*/  STL [R1+0x214], R200 ;  /* 0x000214c801007387 */ /* 0x000fe80000100800 */
[----:B------:R-:W-:Y:S01]  /*16520*/  STL [R1+0x210], R198 ;  /* 0x000210c601007387 */ /* 0x000fe20000100800 */
[----:B-1----:R-:W-:-:S03]  /*16530*/  IMAD.SHL.U32 R0, R0, 0x2, RZ ;  /* 0x0000000200007824 */ /* 0x002fc600078e00ff */
[----:B------:R-:W-:Y:S02]  /*16540*/  STL [R1+0x20c], R193 ;  /* 0x00020cc101007387 */ /* 0x000fe40000100800 */
[----:B------:R-:W-:Y:S02]  /*16550*/  LOP3.LUT R0, R0, 0x6, RZ, 0xc0, !PT ;  /* 0x0000000600007812 */ /* 0x000fe400078ec0ff */
[----:B------:R-:W-:Y:S03]  /*16560*/  STL [R1+0x208], R192 ;  /* 0x000208c001007387 */ /* 0x000fe60000100800 */
[----:B------:R-:W-:Y:S01]  /*16570*/  IMAD R0, R205, 0x40, R0 ;  /* 0x00000040cd007824 */ /* 0x000fe200078e0200 */
[----:B------:R1:W-:Y:S04]  /*16580*/  STL [R1+0x204], R191 ;  /* 0x000204bf01007387 */ /* 0x0003e80000100800 */
[----:B------:R1:W-:Y:S01]  /*16590*/  STL [R1+0x200], R189 ;  /* 0x000200bd01007387 */ /* 0x0003e20000100800 */
[----:B------:R-:W-:-:S02]  /*165a0*/  ISETP.GE.AND P4, PT, R0, R210, PT ;  /* 0x000000d20000720c */ /* 0x000fc40003f86270 */
[C---:B------:R-:W-:Y:S02]  /*165b0*/  ISETP.GE.AND P6, PT, R0.reuse, R209, PT ;  /* 0x000000d10000720c */ /* 0x040fe40003fc6270 */
[C---:B------:R-:W-:Y:S02]  /*165c0*/  ISETP.GE.OR P4, PT, R0.reuse, R218, !P4 ;  /* 0x000000da0000720c */ /* 0x040fe40006786670 */
[C---:B------:R-:W-:Y:S02]  /*165d0*/  ISETP.GE.AND P3, PT, R0.reuse, R208, PT ;  /* 0x000000d00000720c */ /* 0x040fe40003f66270 */
[C---:B------:R-:W-:Y:S02]  /*165e0*/  ISETP.GE.OR P6, PT, R0.reuse, R217, !P6 ;  /* 0x000000d90000720c */ /* 0x040fe400077c6670 */
[----:B------:R-:W-:Y:S01]  /*165f0*/  ISETP.GE.OR P3, PT, R0, R216, !P3 ;  /* 0x000000d80000720c */ /* 0x000fe20005f66670 */
[----:B--2---:R-:W-:Y:S02]  /*16600*/  IMAD.MOV.U32 R229, RZ, RZ, R11 ;  /* 0x000000ffffe57224 */ /* 0x004fe400078e000b */
[----:B------:R-:W-:-:S02]  /*16610*/  IMAD.MOV.U32 R228, RZ, RZ, R10 ;  /* 0x000000ffffe47224 */ /* 0x000fc400078e000a */
[----:B---3--:R-:W-:Y:S02]  /*16620*/  IMAD.MOV.U32 R111, RZ, RZ, R5 ;  /* 0x000000ffff6f7224 */ /* 0x008fe400078e0005 */
[----:B------:R-:W-:Y:S02]  /*16630*/  IMAD.IADD R5, R212, 0x1, -R0 ;  /* 0x00000001d4057824 */ /* 0x000fe400078e0a00 */
[----:B----4-:R-:W-:Y:S02]  /*16640*/  IMAD.MOV.U32 R182, RZ, RZ, R6 ;  /* 0x000000ffffb67224 */ /* 0x010fe400078e0006 */
[----:B------:R-:W-:Y:S02]  /*16650*/  IMAD.MOV.U32 R183, RZ, RZ, R36 ;  /* 0x000000ffffb77224 */ /* 0x000fe400078e0024 */
[----:B------:R-:W-:Y:S02]  /*16660*/  IMAD.MOV.U32 R197, RZ, RZ, R27 ;  /* 0x000000ffffc57224 */ /* 0x000fe400078e001b */
[----:B------:R-:W-:-:S02]  /*16670*/  IMAD.MOV.U32 R219, RZ, RZ, R26 ;  /* 0x000000ffffdb7224 */ /* 0x000fc400078e001a */
[----:B------:R-:W-:Y:S02]  /*16680*/  IMAD.MOV.U32 R234, RZ, RZ, R25 ;  /* 0x000000ffffea7224 */ /* 0x000fe400078e0019 */
[----:B------:R-:W-:Y:S02]  /*16690*/  IMAD.MOV.U32 R45, RZ, RZ, R24 ;  /* 0x000000ffff2d7224 */ /* 0x000fe400078e0018 */
[----:B------:R-:W-:Y:S02]  /*166a0*/  IMAD.MOV.U32 R27, RZ, RZ, R23 ;  /* 0x000000ffff1b7224 */ /* 0x000fe400078e0017 */
[----:B-1----:R-:W-:Y:S02]  /*166b0*/  IMAD.MOV.U32 R191, RZ, RZ, R22 ;  /* 0x000000ffffbf7224 */ /* 0x002fe400078e0016 */
[----:B------:R-:W-:Y:S02]  /*166c0*/  IMAD.MOV.U32 R24, RZ, RZ, R21 ;  /* 0x000000ffff187224 */ /* 0x000fe400078e0015 */
        /* <DEDUP_REMOVED lines=13> */
[----:B------:R-:W-:-:S05]  /*167a0*/  IMAD.IADD R3, R213, 0x1, -R0 ;  /* 0x00000001d5037824 */ /* 0x000fca00078e0a00 */
[----:B------:R-:W-:-:S05]  /*167b0*/  IABS R3, R3 ;  /* 0x0000000300037213 */ /* 0x000fca0000000000 */
[----:B------:R-:W-:Y:S02]  /*167c0*/  IMAD.MOV.U32 R4, RZ, RZ, R3 ;  /* 0x000000ffff047224 */ /* 0x000fe400078e0003 */
[----:B------:R-:W-:Y:S02]  /*167d0*/  IMAD.IADD R3, R214, 0x1, -R0 ;  /* 0x00000001d6037824 */ /* 0x000fe400078e0a00 */
[----:B------:R1:W2:Y:S03]  /*167e0*/  I2F R6, R4 ;  /* 0x0000000400067306 */ /* 0x0002a60000201400 */
[----:B------:R-:W-:-:S05]  /*167f0*/  IABS R3, R3 ;  /* 0x0000000300037213 */ /* 0x000fca0000000000 */
[----:B-1----:R-:W-:Y:S01]  /*16800*/  IMAD.MOV.U32 R4, RZ, RZ, R3 ;  /* 0x000000ffff047224 */ /* 0x002fe200078e0003 */
[----:B------:R-:W-:Y:S01]  /*16810*/  IABS R3, R5 ;  /* 0x0000000500037213 */ /* 0x000fe20000000000 */
[----:B--2---:R-:W-:Y:S02]  /*16820*/  FFMA.FTZ R14, R6, -R195, R52 ;  /* 0x800000c3060e7223 */ /* 0x004fe40000010034 */
[----:B------:R-:W1:Y:S03]  /*16830*/  I2F R5, R4 ;  /* 0x0000000400057306 */ /* 0x000e660000201400 */
[----:B------:R-:W-:Y:S02]  /*16840*/  FSEL R61, R14, -INF , !P4 ;  /* 0xff8000000e3d7808 */ /* 0x000fe40006000000 */
[----:B------:R-:W-:-:S03]  /*16850*/  ISETP.GE.AND P4, PT, R0, R207, PT ;  /* 0x000000cf0000720c */ /* 0x000fc60003f86270 */
[----:B------:R2:W3:Y:S01]  /*16860*/  I2F R4, R3 ;  /* 0x0000000300047306 */ /* 0x0004e20000201400 */
[----:B------:R-:W-:Y:S01]  /*16870*/  ISETP.GE.OR P4, PT, R0, R215, !P4 ;  /* 0x000000d70000720c */ /* 0x000fe20006786670 */
[-C--:B-1----:R-:W-:Y:S02]  /*16880*/  FFMA.FTZ R12, R5, -R195.reuse, R54 ;  /* 0x800000c3050c7223 */ /* 0x082fe40000010036 */
[----:B--2---:R-:W-:Y:S02]  /*16890*/  IMAD.IADD R3, R211, 0x1, -R0 ;  /* 0x00000001d3037824 */ /* 0x004fe400078e0a00 */
[----:B---3--:R-:W-:Y:S02]  /*168a0*/  FFMA.FTZ R11, R4, -R195, R64 ;  /* 0x800000c3040b7223 */ /* 0x008fe40000010040 */
[----:B------:R-:W-:Y:S01]  /*168b0*/  IMAD.MOV.U32 R64, RZ, RZ, R8 ;  /* 0x000000ffff407224 */ /* 0x000fe200078e0008 */
[----:B------:R-:W-:Y:S02]  /*168c0*/  IABS R3, R3 ;  /* 0x0000000300037213 */ /* 0x000fe40000000000 */
[----:B------:R-:W-:-:S02]  /*168d0*/  FSEL R180, R11, -INF , !P3 ;  /* 0xff8000000bb47808 */ /* 0x000fc40005800000 */
[----:B------:R1:W2:Y:S02]  /*168e0*/  I2F R5, R3 ;  /* 0x0000000300057306 */ /* 0x0002a40000201400 */
[----:B-1----:R-:W-:Y:S01]  /*168f0*/  IADD3 R3, R0, 0x1, RZ ;  /* 0x0000000100037810 */ /* 0x002fe20007ffe0ff */
[----:B--2---:R-:W-:Y:S01]  /*16900*/  FFMA.FTZ R8, R5, -R195, R66 ;  /* 0x800000c305087223 */ /* 0x004fe20000010042 */
[----:B------:R-:W-:Y:S02]  /*16910*/  FSEL R66, R12, -INF , !P6 ;  /* 0xff8000000c427808 */ /* 0x000fe40007000000 */
[----:B------:R-:W-:Y:S01]  /*16920*/  ISETP.GE.AND P2, PT, R3, R210, PT ;  /* 0x000000d20300720c */ /* 0x000fe20003f46270 */
[----:B------:R-:W-:Y:S01]  /*16930*/  IMAD.IADD R4, R213, 0x1, -R3 ;  /* 0x00000001d5047824 */ /* 0x000fe200078e0a03 */
[C---:B------:R-:W-:Y:S02]  /*16940*/  ISETP.GE.AND P5, PT, R3.reuse, R209, PT ;  /* 0x000000d10300720c */ /* 0x040fe40003fa6270 */
[----:B------:R-:W-:-:S02]  /*16950*/  ISETP.GE.AND P0, PT, R3, R208, PT ;  /* 0x000000d00300720c */ /* 0x000fc40003f06270 */
[----:B------:R-:W-:Y:S02]  /*16960*/  IABS R4, R4 ;  /* 0x0000000400047213 */ /* 0x000fe40000000000 */
[C---:B------:R-:W-:Y:S02]  /*16970*/  ISETP.GE.AND P1, PT, R3.reuse, R207, PT ;  /* 0x000000cf0300720c */ /* 0x040fe40003f26270 */
[----:B------:R1:W2:Y:S01]  /*16980*/  I2F R6, R4 ;  /* 0x0000000400067306 */ /* 0x0002a20000201400 */
[C---:B------:R-:W-:Y:S02]  /*16990*/  ISETP.GE.OR P2, PT, R3.reuse, R218, !P2 ;  /* 0x000000da0300720c */ /* 0x040fe40005746670 */
[C---:B------:R-:W-:Y:S02]  /*169a0*/  ISETP.GE.OR P5, PT, R3.reuse, R217, !P5 ;  /* 0x000000d90300720c */ /* 0x040fe40006fa6670 */
[C---:B------:R-:W-:Y:S02]  /*169b0*/  ISETP.GE.OR P0, PT, R3.reuse, R216, !P0 ;  /* 0x000000d80300720c */ /* 0x040fe40004706670 */
[----:B------:R-:W-:-:S02]  /*169c0*/  ISETP.GE.OR P1, PT, R3, R215, !P1 ;  /* 0x000000d70300720c */ /* 0x000fc40004f26670 */
[----:B------:R-:W-:Y:S01]  /*169d0*/  FSEL R56, R8, -INF , !P4 ;  /* 0xff80000008387808 */ /* 0x000fe20006000000 */
[----:B-1----:R-:W-:Y:S02]  /*169e0*/  IMAD.IADD R4, R214, 0x1, -R3 ;  /* 0x00000001d6047824 */ /* 0x002fe400078e0a03 */
[----:B--2---:R-:W-:-:S03]  /*169f0*/  FFMA.FTZ R7, R6, -R195, R53 ;  /* 0x800000c306077223 */ /* 0x004fc60000010035 */
[----:B------:R-:W-:Y:S02]  /*16a00*/  IABS R4, R4 ;  /* 0x0000000400047213 */ /* 0x000fe40000000000 */
[----:B------:R-:W-:Y:S02]  /*16a10*/  FSEL R60, R7, -INF , !P2 ;  /* 0xff800000073c7808 */ /* 0x000fe40005000000 */
[----:B------:R1:W2:Y:S02]  /*16a20*/  I2F R5, R4 ;  /* 0x0000000400057306 */ /* 0x0002a40000201400 */
[----:B-1----:R-:W-:Y:S02]  /*16a30*/  IMAD.IADD R4, R212, 0x1, -R3 ;  /* 0x00000001d4047824 */ /* 0x002fe400078e0a03 */
[----:B--2---:R-:W-:-:S03]  /*16a40*/  FFMA.FTZ R15, R5, -R195, R55 ;  /* 0x800000c3050f7223 */ /* 0x004fc60000010037 */
[----:B------:R-:W-:Y:S02]  /*16a50*/  IABS R4, R4 ;  /* 0x0000000400047213 */ /* 0x000fe40000000000 */
[----:B------:R-:W-:Y:S02]  /*16a60*/  FSEL R63, R15, -INF , !P5 ;  /* 0xff8000000f3f7808 */ /* 0x000fe40006800000 */
[----:B------:R1:W2:Y:S02]  /*16a70*/  I2F R6, R4 ;  /* 0x0000000400067306 */ /* 0x0002a40000201400 */
[----:B-1----:R-:W-:Y:S01]  /*16a80*/  IMAD.IADD R4, R211, 0x1, -R3 ;  /* 0x00000001d3047824 */ /* 0x002fe200078e0a03 */
[----:B------:R-:W-:Y:S01]  /*16a90*/  IADD3 R3, R0, 0x8, RZ ;  /* 0x0000000800037810 */ /* 0x000fe20007ffe0ff */
[----:B--2---:R-:W-:-:S03]  /*16aa0*/  FFMA.FTZ R13, R6, -R195, R65 ;  /* 0x800000c3060d7223 */ /* 0x004fc60000010041 */
[----:B------:R-:W-:Y:S02]  /*16ab0*/  IABS R4, R4 ;  /* 0x0000000400047213 */ /* 0x000fe40000000000 */
[C---:B------:R-:W-:Y:S02]  /*16ac0*/  ISETP.GE.AND P6, PT, R3.reuse, R210, PT ;  /* 0x000000d20300720c */ /* 0x040fe40003fc6270 */
[----:B------:R1:W2:Y:S01]  /*16ad0*/  I2F R5, R4 ;  /* 0x0000000400057306 */ /* 0x0002a20000201400 */
[C---:B------:R-:W-:Y:S02]  /*16ae0*/  ISETP.GE.AND P3, PT, R3.reuse, R209, PT ;  /* 0x000000d10300720c */ /* 0x040fe40003f66270 */
[C---:B------:R-:W-:Y:S02]  /*16af0*/  ISETP.GE.AND P4, PT, R3.reuse, R208, PT ;  /* 0x000000d00300720c */ /* 0x040fe40003f86270 */
[C---:B------:R-:W-:Y:S02]  /*16b00*/  ISETP.GE.AND P2, PT, R3.reuse, R207, PT ;  /* 0x000000cf0300720c */ /* 0x040fe40003f46270 */
[----:B------:R-:W-:-:S02]  /*16b10*/  ISETP.GE.OR P6, PT, R3, R218, !P6 ;  /* 0x000000da0300720c */ /* 0x000fc400077c6670 */
[C---:B------:R-:W-:Y:S02]  /*16b20*/  ISETP.GE.OR P3, PT, R3.reuse, R217, !P3 ;  /* 0x000000d90300720c */ /* 0x040fe40005f66670 */
[C---:B------:R-:W-:Y:S02]  /*16b30*/  ISETP.GE.OR P4, PT, R3.reuse, R216, !P4 ;  /* 0x000000d80300720c */ /* 0x040fe40006786670 */
[----:B------:R-:W-:Y:S02]  /*16b40*/  ISETP.GE.OR P2, PT, R3, R215, !P2 ;  /* 0x000000d70300720c */ /* 0x000fe40005746670 */
[----:B------:R-:W-:Y:S01]  /*16b50*/  FSEL R107, R13, -INF , !P0 ;  /* 0xff8000000d6b7808 */ /* 0x000fe20004000000 */
[----:B-1----:R-:W-:Y:S02]  /*16b60*/  IMAD.IADD R4, R213, 0x1, -R3 ;  /* 0x00000001d5047824 */ /* 0x002fe400078e0a03 */
[----:B--2---:R-:W-:-:S03]  /*16b70*/  FFMA.FTZ R10, R5, -R195, R67 ;  /* 0x800000c3050a7223 */ /* 0x004fc60000010043 */
[----:B------:R-:W-:Y:S02]  /*16b80*/  IABS R4, R4 ;  /* 0x0000000400047213 */ /* 0x000fe40000000000 */
[----:B------:R-:W-:-:S03]  /*16b90*/  FSEL R52, R10, -INF , !P1 ;  /* 0xff8000000a347808 */ /* 0x000fc60004800000 */
[----:B------:R-:W-:Y:S02]  /*16ba0*/  IMAD.MOV.U32 R5, RZ, RZ, R4 ;  /* 0x000000ffff057224 */ /* 0x000fe400078e0004 */
[----:B------:R-:W-:Y:S02]  /*16bb0*/  IMAD.IADD R4, R214, 0x1, -R3 ;  /* 0x00000001d6047824 */ /* 0x000fe400078e0a03 */
[----:B------:R-:W1:Y:S03]  /*16bc0*/  I2F R6, R5 ;  /* 0x0000000500067306 */ /* 0x000e660000201400 */
[----:B------:R-:W-:-:S05]  /*16bd0*/  IABS R4, R4 ;  /* 0x0000000400047213 */ /* 0x000fca0000000000 */
[----:B------:R2:W3:Y:S01]  /*16be0*/  I2F R5, R4 ;  /* 0x0000000400057306 */ /* 0x0004e20000201400 */
[----:B-1----:R-:W-:-:S05]  /*16bf0*/  FFMA.FTZ R9, R6, -R195, R236 ;  /* 0x800000c306097223 */ /* 0x002fca00000100ec */
[----:B------:R-:W-:Y:S01]  /*16c00*/  FSEL R58, R9, -INF , !P6 ;  /* 0xff800000093a7808 */ /* 0x000fe20007000000 */
[----:B--2---:R-:W-:Y:S02]  /*16c10*/  IMAD.IADD R4, R212, 0x1, -R3 ;  /* 0x00000001d4047824 */ /* 0x004fe400078e0a03 */
[----:B---3--:R-:W-:-:S03]  /*16c20*/  FFMA.FTZ R17, R5, -R195, R238 ;  /* 0x800000c305117223 */ /* 0x008fc600000100ee */
[----:B------:R-:W-:Y:S02]  /*16c30*/  IABS R4, R4 ;  /* 0x0000000400047213 */ /* 0x000fe40000000000 */
[----:B------:R-:W-:-:S03]  /*16c40*/  FSEL R59, R17, -INF , !P3 ;  /* 0xff800000113b7808 */ /* 0x000fc60005800000 */
[----:B------:R-:W-:Y:S02]  /*16c50*/  IMAD.MOV.U32 R5, RZ, RZ, R4 ;  /* 0x000000ffff057224 */ /* 0x000fe400078e0004 */
[----:B------:R-:W-:Y:S01]  /*16c60*/  IMAD.IADD R4, R211, 0x1, -R3 ;  /* 0x00000001d3047824 */ /* 0x000fe200078e0a03 */
[----:B------:R-:W-:-:S03]  /*16c70*/  IADD3 R3, R0, 0x9, RZ ;  /* 0x0000000900037810 */ /* 0x000fc60007ffe0ff */
[----:B------:R-:W1:Y:S01]  /*16c80*/  I2F R5, R5 ;  /* 0x0000000500057306 */ /* 0x000e620000201400 */
[----:B------:R-:W-:Y:S01]  /*16c90*/  IABS R4, R4 ;  /* 0x0000000400047213 */ /* 0x000fe20000000000 */
[----:B------:R-:W-:Y:S01]  /*16ca0*/  IMAD.IADD R6, R214, 0x1, -R3 ;  /* 0x00000001d6067824 */ /* 0x000fe200078e0a03 */
[C---:B------:R-:W-:Y:S02]  /*16cb0*/  ISETP.GE.AND P5, PT, R3.reuse, R210, PT ;  /* 0x000000d20300720c */ /* 0x040fe40003fa6270 */
[C---:B------:R-:W-:Y:S02]  /*16cc0*/  ISETP.GE.AND P0, PT, R3.reuse, R209, PT ;  /* 0x000000d10300720c */ /* 0x040fe40003f06270 */
[C---:B------:R-:W-:Y:S01]  /*16cd0*/  ISETP.GE.AND P1, PT, R3.reuse, R208, PT ;  /* 0x000000d00300720c */ /* 0x040fe20003f26270 */
[----:B------:R-:W2:Y:S01]  /*16ce0*/  I2F R4, R4 ;  /* 0x0000000400047306 */ /* 0x000ea20000201400 */
[C---:B------:R-:W-:Y:S02]  /*16cf0*/  ISETP.GE.AND P6, PT, R3.reuse, R207, PT ;  /* 0x000000cf0300720c */ /* 0x040fe40003fc6270 */
[----:B------:R-:W-:-:S02]  /*16d00*/  ISETP.GE.OR P5, PT, R3, R218, !P5 ;  /* 0x000000da0300720c */ /* 0x000fc40006fa6670 */
[C---:B------:R-:W-:Y:S02]  /*16d10*/  ISETP.GE.OR P0, PT, R3.reuse, R217, !P0 ;  /* 0x000000d90300720c */ /* 0x040fe40004706670 */
[----:B------:R-:W-:Y:S01]  /*16d20*/  ISETP.GE.OR P1, PT, R3, R216, !P1 ;  /* 0x000000d80300720c */ /* 0x000fe20004f26670 */
[----:B-1----:R-:W-:Y:S01]  /*16d30*/  FFMA.FTZ R12, R5, -R195, R240 ;  /* 0x800000c3050c7223 */ /* 0x002fe200000100f0 */
[----:B------:R-:W-:-:S04]  /*16d40*/  ISETP.GE.OR P6, PT, R3, R215, !P6 ;  /* 0x000000d70300720c */ /* 0x000fc800077c6670 */
[----:B------:R-:W-:Y:S01]  /*16d50*/  FSEL R67, R12, -INF , !P4 ;  /* 0xff8000000c437808 */ /* 0x000fe20006000000 */
[----:B--2---:R-:W-:Y:S02]  /*16d60*/  FFMA.FTZ R11, R4, -R195, R242 ;  /* 0x800000c3040b7223 */ /* 0x004fe400000100f2 */
[----:B------:R-:W-:-:S03]  /*16d70*/  IMAD.IADD R4, R213, 0x1, -R3 ;  /* 0x00000001d5047824 */ /* 0x000fc600078e0a03 */
[----:B------:R-:W-:Y:S02]  /*16d80*/  FSEL R47, R11, -INF , !P2 ;  /* 0xff8000000b2f7808 */ /* 0x000fe40005000000 */
[----:B------:R-:W-:-:S05]  /*16d90*/  IABS R4, R4 ;  /* 0x0000000400047213 */ /* 0x000fca0000000000 */
[----:B------:R-:W-:Y:S01]  /*16da0*/  IMAD.MOV.U32 R5, RZ, RZ, R4 ;  /* 0x000000ffff057224 */ /* 0x000fe200078e0004 */
[----:B------:R-:W-:Y:S01]  /*16db0*/  IABS R4, R6 ;  /* 0x0000000600047213 */ /* 0x000fe20000000000 */
[----:B------:R-:W-:-:S04]  /*16dc0*/  IMAD.IADD R6, R211, 0x1, -R3 ;  /* 0x00000001d3067824 */ /* 0x000fc800078e0a03 */
[----:B------:R-:W1:Y:S08]  /*16dd0*/  I2F R5, R5 ;  /* 0x0000000500057306 */ /* 0x000e700000201400 */
[----:B------:R-:W2:Y:S01]  /*16de0*/  I2F R4, R4 ;  /* 0x0000000400047306 */ /* 0x000ea20000201400 */
[----:B-1----:R-:W-:-:S05]  /*16df0*/  FFMA.FTZ R8, R5, -R195, R237 ;  /* 0x800000c305087223 */ /* 0x002fca00000100ed */
[----:B------:R-:W-:Y:S01]  /*16e00*/  FSEL R54, R8, -INF , !P5 ;  /* 0xff80000008367808 */ /* 0x000fe20006800000 */
[----:B--2---:R-:W-:Y:S02]  /*16e10*/  FFMA.FTZ R16, R4, -R195, R239 ;  /* 0x800000c304107223 */ /* 0x004fe400000100ef */
[----:B------:R-:W-:Y:S01]  /*16e20*/  IMAD.IADD R4, R212, 0x1, -R3 ;  /* 0x00000001d4047824 */ /* 0x000fe200078e0a03 */
[----:B------:R-:W-:Y:S02]  /*16e30*/  IADD3 R3, R0, 0x10, RZ ;  /* 0x0000001000037810 */ /* 0x000fe40007ffe0ff */
[----:B------:R-:W-:Y:S02]  /*16e40*/  FSEL R57, R16, -INF , !P0 ;  /* 0xff80000010397808 */ /* 0x000fe40004000000 */
[----:B------:R-:W-:Y:S02]  /*16e50*/  IABS R4, R4 ;  /* 0x0000000400047213 */ /* 0x000fe40000000000 */
[----:B------:R-:W-:-:S02]  /*16e60*/  ISETP.GE.AND P3, PT, R3, R210, PT ;  /* 0x000000d20300720c */ /* 0x000fc40003f66270 */
[C---:B------:R-:W-:Y:S01]  /*16e70*/  ISETP.GE.AND P4, PT, R3.reuse, R209, PT ;  /* 0x000000d10300720c */ /* 0x040fe20003f86270 */
[----:B------:R-:W-:Y:S01]  /*16e80*/  IMAD.MOV.U32 R5, RZ, RZ, R4 ;  /* 0x000000ffff057224 */ /* 0x000fe200078e0004 */
[----:B------:R-:W-:Y:S01]  /*16e90*/  IABS R4, R6 ;  /* 0x0000000600047213 */ /* 0x000fe20000000000 */
[----:B------:R-:W-:Y:S01]  /*16ea0*/  IMAD.IADD R6, R214, 0x1, -R3 ;  /* 0x00000001d6067824 */ /* 0x000fe200078e0a03 */
[C---:B------:R-:W-:Y:S02]  /*16eb0*/  ISETP.GE.AND P2, PT, R3.reuse, R208, PT ;  /* 0x000000d00300720c */ /* 0x040fe40003f46270 */
[C---:B------:R-:W-:Y:S01]  /*16ec0*/  ISETP.GE.AND P5, PT, R3.reuse, R207, PT ;  /* 0x000000cf0300720c */ /* 0x040fe20003fa6270 */
[----:B------:R-:W1:Y:S01]  /*16ed0*/  I2F R5, R5 ;  /* 0x0000000500057306 */ /* 0x000e620000201400 */
[C---:B------:R-:W-:Y:S02]  /*16ee0*/  ISETP.GE.OR P3, PT, R3.reuse, R218, !P3 ;  /* 0x000000da0300720c */ /* 0x040fe40005f66670 */
[----:B------:R-:W-:-:S02]  /*16ef0*/  ISETP.GE.OR P4, PT, R3, R217, !P4 ;  /* 0x000000d90300720c */ /* 0x000fc40006786670 */
[C---:B------:R-:W-:Y:S02]  /*16f00*/  ISETP.GE.OR P2, PT, R3.reuse, R216, !P2 ;  /* 0x000000d80300720c */ /* 0x040fe40005746670 */
[----:B------:R-:W-:Y:S01]  /*16f10*/  ISETP.GE.OR P5, PT, R3, R215, !P5 ;  /* 0x000000d70300720c */ /* 0x000fe20006fa6670 */
[----:B------:R-:W2:Y:S01]  /*16f20*/  I2F R4, R4 ;  /* 0x0000000400047306 */ /* 0x000ea20000201400 */
[----:B-1----:R-:W-:-:S05]  /*16f30*/  FFMA.FTZ R13, R5, -R195, R241 ;  /* 0x800000c3050d7223 */ /* 0x002fca00000100f1 */
        /* <DEDUP_REMOVED lines=30> */
[----:B-1----:R-:W-:-:S09]  /*17120*/  FFMA.FTZ R12, R5, -R195, R220 ;  /* 0x800000c3050c7223 */ /* 0x002fd200000100dc */
[----:B------:R-:W-:Y:S02]  /*17130*/  @P6 LOP3.LUT R2, R2, 0x10, RZ, 0xfc, !PT ;  /* 0x0000001002026812 */ /* 0x000fe400078efcff */
[----:B------:R-:W-:Y:S02]  /*17140*/  FSEL R62, R12, -INF , !P2 ;  /* 0xff8000000c3e7808 */ /* 0x000fe40005000000 */
[----:B------:R-:W-:Y:S01]  /*17150*/  LOP3.LUT R2, R2, 0xfffffff7, RZ, 0xc0, !PT ;  /* 0xfffffff702027812 */ /* 0x000fe200078ec0ff */
        /* <DEDUP_REMOVED lines=30> */
[----:B------:R-:W-:-:S04]  /*17340*/  @P5 LOP3.LUT R2, R2, 0x8, RZ, 0xfc, !PT ;  /* 0x0000000802025812 */ /* 0x000fc800078efcff */
        /* <DEDUP_REMOVED lines=55> */
[C---:B------:R-:W-:Y:S01]  /*176c0*/  ISETP.GE.OR P0, PT, R3.reuse, R218, !P0 ;  /* 0x000000da0300720c */ /* 0x040fe20004706670 */
[----:B------:R-:W1:Y:S01]  /*176d0*/  I2F R5, R5 ;  /* 0x0000000500057306 */ /* 0x000e620000201400 */
[C---:B------:R-:W-:Y:S02]  /*176e0*/  ISETP.GE.OR P1, PT, R3.reuse, R217, !P1 ;  /* 0x000000d90300720c */ /* 0x040fe40004f26670 */
[----:B------:R-:W-:-:S05]  /*176f0*/  ISETP.GE.OR P3, PT, R3, R216, !P3 ;  /* 0x000000d80300720c */ /* 0x000fca0005f66670 */
[----:B------:R-:W2:Y:S01]  /*17700*/  I2F R4, R4 ;  /* 0x0000000400047306 */ /* 0x000ea20000201400 */
[----:B-1----:R-:W-:-:S07]  /*17710*/  FFMA.FTZ R196, R5, -R195, R177 ;  /* 0x800000c305c47223 */ /* 0x002fce00000100b1 */
[----:B------:R-:W-:-:S04]  /*17720*/  @P3 LOP3.LUT R2, R2, 0x2, RZ, 0xfc, !PT ;  /* 0x0000000202023812 */ /* 0x000fc800078efcff */
[----:B------:R-:W-:Y:S01]  /*17730*/  LOP3.LUT R2, R2, 0xfffffffe, RZ, 0xc0, !PT ;  /* 0xfffffffe02027812 */ /* 0x000fe200078ec0ff */
[----:B--2---:R-:W-:Y:S02]  /*17740*/  FFMA.FTZ R7, R4, -R195, R179 ;  /* 0x800000c304077223 */ /* 0x004fe400000100b3 */
[----:B------:R-:W-:-:S03]  /*17750*/  IMAD.IADD R4, R213, 0x1, -R3 ;  /* 0x00000001d5047824 */ /* 0x000fc600078e0a03 */
[----:B------:R-:W-:Y:S02]  /*17760*/  FSEL R21, R7, -INF , !P2 ;  /* 0xff80000007157808 */ /* 0x000fe40005000000 */
[----:B------:R-:W-:Y:S02]  /*17770*/  IABS R4, R4 ;  /* 0x0000000400047213 */ /* 0x000fe40000000000 */
[----:B------:R-:W-:-:S03]  /*17780*/  ISETP.GE.AND P2, PT, R3, R207, PT ;  /* 0x000000cf0300720c */ /* 0x000fc60003f46270 */
[----:B------:R-:W-:Y:S01]  /*17790*/  IMAD.MOV.U32 R5, RZ, RZ, R4 ;  /* 0x000000ffff057224 */ /* 0x000fe200078e0004 */
[----:B------:R-:W-:Y:S01]  /*177a0*/  IABS R4, R6 ;  /* 0x0000000600047213 */ /* 0x000fe20000000000 */
[----:B------:R-:W-:Y:S01]  /*177b0*/  IMAD.IADD R6, R211, 0x1, -R3 ;  /* 0x00000001d3067824 */ /* 0x000fe200078e0a03 */
[----:B------:R-:W-:-:S03]  /*177c0*/  ISETP.GE.OR P2, PT, R3, R215, !P2 ;  /* 0x000000d70300720c */ /* 0x000fc60005746670 */
        /* <DEDUP_REMOVED lines=14> */
[C---:B------:R-:W-:Y:S02]  /*178b0*/  ISETP.GE.OR P0, PT, R3.reuse, R218, !P0 ;  /* 0x000000da0300720c */ /* 0x040fe40004706670 */
[----:B------:R-:W-:Y:S01]  /*178c0*/  ISETP.GE.OR P1, PT, R3, R217, !P1 ;  /* 0x000000d90300720c */ /* 0x000fe20004f26670 */
[----:B------:R-:W1:Y:S08]  /*178d0*/  I2F R5, R5 ;  /* 0x0000000500057306 */ /* 0x000e700000201400 */
[----:B------:R-:W2:Y:S01]  /*178e0*/  I2F R4, R4 ;  /* 0x0000000400047306 */ /* 0x000ea20000201400 */
[----:B-1----:R-:W-:-:S02]  /*178f0*/  FFMA.FTZ R179, R5, -R195, R244 ;  /* 0x800000c305b37223 */ /* 0x002fc400000100f4 */
        /* <DEDUP_REMOVED lines=10> */
[----:B------:R-:W2:Y:S02]  /*179a0*/  I2F R4, R4 ;  /* 0x0000000400047306 */ /* 0x000ea40000201400 */
[----:B------:R-:W-:-:S04]  /*179b0*/  @P2 LOP3.LUT R2, R2, 0x1, RZ, 0xfc, !PT ;  /* 0x0000000102022812 */ /* 0x000fc800078efcff */
[----:B------:R-:W-:Y:S01]  /*179c0*/  LOP3.LUT R2, R2, 0xfffffdff, RZ, 0xc0, !PT ;  /* 0xfffffdff02027812 */ /* 0x000fe200078ec0ff */
[----:B-1----:R-:W-:-:S05]  /*179d0*/  FFMA.FTZ R7, R5, -R195, R185 ;  /* 0x800000c305077223 */ /* 0x002fca00000100b9 */
[----:B------:R-:W-:Y:S02]  /*179e0*/  FSEL R23, R7, -INF , !P0 ;  /* 0xff80000007177808 */ /* 0x000fe40004000000 */
[C---:B------:R-:W-:Y:S01]  /*179f0*/  ISETP.GE.AND P0, PT, R3.reuse, R207, PT ;  /* 0x000000cf0300720c */ /* 0x040fe20003f06270 */
[----:B--2---:R-:W-:Y:S02]  /*17a00*/  FFMA.FTZ R10, R4, -R195, R187 ;  /* 0x800000c3040a7223 */ /* 0x004fe400000100bb */
[----:B------:R-:W-:Y:S01]  /*17a10*/  IMAD.IADD R4, R212, 0x1, -R3 ;  /* 0x00000001d4047824 */ /* 0x000fe200078e0a03 */
[----:B------:R-:W-:Y:S02]  /*17a20*/  ISETP.GE.OR P0, PT, R3, R215, !P0 ;  /* 0x000000d70300720c */ /* 0x000fe40004706670 */
[----:B------:R-:W-:Y:S02]  /*17a30*/  IADD3 R3, R0, 0x28, RZ ;  /* 0x0000002800037810 */ /* 0x000fe40007ffe0ff */
[----:B------:R-:W-:-:S02]  /*17a40*/  IABS R4, R4 ;  /* 0x0000000400047213 */ /* 0x000fc40000000000 */
[----:B------:R-:W-:Y:S02]  /*17a50*/  FSEL R39, R10, -INF , !P1 ;  /* 0xff8000000a277808 */ /* 0x000fe40004800000 */
[C---:B------:R-:W-:Y:S01]  /*17a60*/  ISETP.GE.AND P1, PT, R3.reuse, R210, PT ;  /* 0x000000d20300720c */ /* 0x040fe20003f26270 */
[----:B------:R-:W-:Y:S01]  /*17a70*/  IMAD.MOV.U32 R5, RZ, RZ, R4 ;  /* 0x000000ffff057224 */ /* 0x000fe200078e0004 */
[----:B------:R-:W-:Y:S01]  /*17a80*/  IABS R4, R6 ;  /* 0x0000000600047213 */ /* 0x000fe20000000000 */
[----:B------:R-:W-:Y:S01]  /*17a90*/  IMAD.IADD R6, R214, 0x1, -R3 ;  /* 0x00000001d6067824 */ /* 0x000fe200078e0a03 */
[C---:B------:R-:W-:Y:S02]  /*17aa0*/  ISETP.GE.AND P6, PT, R3.reuse, R208, PT ;  /* 0x000000d00300720c */ /* 0x040fe40003fc6270 */
[C---:B------:R-:W-:Y:S01]  /*17ab0*/  ISETP.GE.OR P1, PT, R3.reuse, R218, !P1 ;  /* 0x000000da0300720c */ /* 0x040fe20004f26670 */
[----:B------:R-:W1:Y:S01]  /*17ac0*/  I2F R5, R5 ;  /* 0x0000000500057306 */ /* 0x000e620000201400 */
[----:B------:R-:W-:-:S07]  /*17ad0*/  ISETP.GE.OR P6, PT, R3, R216, !P6 ;  /* 0x000000d80300720c */ /* 0x000fce00077c6670 */
[----:B------:R-:W2:Y:S06]  /*17ae0*/  I2F R4, R4 ;  /* 0x0000000400047306 */ /* 0x000eac0000201400 */
[----:B------:R-:W-:Y:S01]  /*17af0*/  @P6 LOP3.LUT R2, R2, 0x200, RZ, 0xfc, !PT ;  /* 0x0000020002026812 */ /* 0x000fe200078efcff */
[-C--:B-1----:R-:W-:Y:S02]  /*17b00*/  FFMA.FTZ R181, R5, -R195.reuse, R245 ;  /* 0x800000c305b57223 */ /* 0x082fe400000100f5 */
        /* <DEDUP_REMOVED lines=14> */
[----:B------:R-:W-:-:S03]  /*17bf0*/  IMAD.IADD R4, R212, 0x1, -R3 ;  /* 0x00000001d4047824 */ /* 0x000fc600078e0a03 */
[----:B------:R-:W-:Y:S02]  /*17c00*/  FSEL R38, R7, -INF , !P0 ;  /* 0xff80000007267808 */ /* 0x000fe40004000000 */
[----:B------:R-:W-:Y:S02]  /*17c10*/  IABS R4, R4 ;  /* 0x0000000400047213 */ /* 0x000fe40000000000 */
[----:B------:R-:W-:-:S03]  /*17c20*/  ISETP.GE.AND P0, PT, R3, R207, PT ;  /* 0x000000cf0300720c */ /* 0x000fc60003f06270 */
[----:B------:R-:W-:Y:S01]  /*17c30*/  IMAD.MOV.U32 R5, RZ, RZ, R4 ;  /* 0x000000ffff057224 */ /* 0x000fe200078e0004 */
[----:B------:R-:W-:Y:S02]  /*17c40*/  IABS R4, R6 ;  /* 0x0000000600047213 */ /* 0x000fe40000000000 */
[----:B------:R-:W-:Y:S02]  /*17c50*/  ISETP.GE.OR P0, PT, R3, R215, !P0 ;  /* 0x000000d70300720c */ /* 0x000fe40004706670 */
[----:B------:R-:W-:Y:S01]  /*17c60*/  IADD3 R3, R0, 0x29, RZ ;  /* 0x0000002900037810 */ /* 0x000fe20007ffe0ff */
[----:B------:R-:W1:Y:S04]  /*17c70*/  I2F R5, R5 ;  /* 0x0000000500057306 */ /* 0x000e680000201400 */
[----:B------:R-:W-:-:S04]  /*17c80*/  IMAD.IADD R6, R214, 0x1, -R3 ;  /* 0x00000001d6067824 */ /* 0x000fc800078e0a03 */
[----:B------:R-:W2:Y:S01]  /*17c90*/  I2F R4, R4 ;  /* 0x0000000400047306 */ /* 0x000ea20000201400 */
[-C--:B-1----:R-:W-:Y:S02]  /*17ca0*/  FFMA.FTZ R110, R5, -R195.reuse, R110 ;  /* 0x800000c3056e7223 */ /* 0x082fe4000001006e */
[----:B--2---:R-:W-:Y:S02]  /*17cb0*/  FFMA.FTZ R12, R4, -R195, R64 ;  /* 0x800000c3040c7223 */ /* 0x004fe40000010040 */
[----:B------:R-:W-:-:S05]  /*17cc0*/  IMAD.IADD R4, R213, 0x1, -R3 ;  /* 0x00000001d5047824 */ /* 0x000fca00078e0a03 */
[----:B------:R-:W-:-:S05]  /*17cd0*/  IABS R4, R4 ;  /* 0x0000000400047213 */ /* 0x000fca0000000000 */
[----:B------:R-:W-:Y:S01]  /*17ce0*/  IMAD.MOV.U32 R5, RZ, RZ, R4 ;  /* 0x000000ffff057224 */ /* 0x000fe200078e0004 */
[----:B------:R-:W-:Y:S01]  /*17cf0*/  IABS R4, R6 ;  /* 0x0000000600047213 */ /* 0x000fe20000000000 */
[----:B------:R-:W-:-:S04]  /*17d00*/  IMAD.IADD R6, R211, 0x1, -R3 ;  /* 0x00000001d3067824 */ /* 0x000fc800078e0a03 */
[----:B------:R-:W1:Y:S08]  /*17d10*/  I2F R5, R5 ;  /* 0x0000000500057306 */ /* 0x000e700000201400 */
[----:B------:R-:W2:Y:S01]  /*17d20*/  I2F R4, R4 ;  /* 0x0000000400047306 */ /* 0x000ea20000201400 */
[-C--:B-1----:R-:W-:Y:S02]  /*17d30*/  FFMA.FTZ R9, R5, -R195.reuse, R249 ;  /* 0x800000c305097223 */ /* 0x082fe400000100f9 */
[----:B--2---:R-:W-:-:S02]  /*17d40*/  FFMA.FTZ R7, R4, -R195, R251 ;  /* 0x800000c304077223 */ /* 0x004fc400000100fb */
[----:B------:R-:W-:-:S05]  /*17d50*/  IMAD.IADD R4, R212, 0x1, -R3 ;  /* 0x00000001d4047824 */ /* 0x000fca00078e0a03 */
[----:B------:R-:W-:-:S05]  /*17d60*/  IABS R4, R4 ;  /* 0x0000000400047213 */ /* 0x000fca0000000000 */
[----:B------:R-:W-:Y:S01]  /*17d70*/  IMAD.MOV.U32 R5, RZ, RZ, R4 ;  /* 0x000000ffff057224 */ /* 0x000fe200078e0004 */
[----:B------:R-:W-:-:S05]  /*17d80*/  IABS R4, R6 ;  /* 0x0000000600047213 */ /* 0x000fca0000000000 */
[----:B------:R-:W1:Y:S08]  /*17d90*/  I2F R5, R5 ;  /* 0x0000000500057306 */ /* 0x000e700000201400 */
[----:B------:R-:W2:Y:S01]  /*17da0*/  I2F R4, R4 ;  /* 0x0000000400047306 */ /* 0x000ea20000201400 */
[----:B------:R-:W-:Y:S02]  /*17db0*/  IADD3 R6, R0, 0x30, RZ ;  /* 0x0000003000067810 */ /* 0x000fe40007ffe0ff */
[----:B------:R-:W-:Y:S01]  /*17dc0*/  FSEL R12, R12, -INF , !P0 ;  /* 0xff8000000c0c7808 */ /* 0x000fe20004000000 */
[----:B-1----:R-:W-:-:S02]  /*17dd0*/  FFMA.FTZ R100, R5, -R195, R189 ;  /* 0x800000c305647223 */ /* 0x002fc400000100bd */
[----:B--2---:R-:W-:Y:S02]  /*17de0*/  FFMA.FTZ R11, R4, -R195, R192 ;  /* 0x800000c3040b7223 */ /* 0x004fe400000100c0 */
[----:B------:R-:W-:Y:S02]  /*17df0*/  IMAD.MOV.U32 R192, RZ, RZ, R193 ;  /* 0x000000ffffc07224 */ /* 0x000fe400078e00c1 */
[----:B------:R-:W-:Y:S02]  /*17e00*/  IMAD.MOV.U32 R193, RZ, RZ, R234 ;  /* 0x000000ffffc17224 */ /* 0x000fe400078e00ea */
[----:B------:R-:W2:Y:S01]  /*17e10*/  LDL R234, [R1+0x1c] ;  /* 0x00001c0001ea7983 */ /* 0x000ea20000100800 */
[----:B------:R-:W-:Y:S01]  /*17e20*/  IMAD.IADD R4, R213, 0x1, -R6 ;  /* 0x00000001d5047824 */ /* 0x000fe200078e0a06 */
[----:B------:R-:W-:Y:S02]  /*17e30*/  ISETP.GE.AND P0, PT, R3, R210, PT ;  /* 0x000000d20300720c */ /* 0x000fe40003f06270 */
[----:B------:R-:W-:Y:S01]  /*17e40*/  IADD3 R5, R0, 0x31, RZ ;  /* 0x0000003100057810 */ /* 0x000fe20007ffe0ff */
[----:B------:R-:W-:Y:S01]  /*17e50*/  STL [R1+0x22c], R213 ;  /* 0x00022cd501007387 */ /* 0x000fe20000100800 */
[----:B------:R-:W-:-:S02]  /*17e60*/  IABS R4, R4 ;  /* 0x0000000400047213 */ /* 0x000fc40000000000 */
[C---:B------:R-:W-:Y:S01]  /*17e70*/  ISETP.GE.OR P0, PT, R3.reuse, R218, !P0 ;  /* 0x000000da0300720c */ /* 0x040fe20004706670 */
[----:B------:R-:W-:Y:S01]  /*17e80*/  STL [R1+0x238], R218 ;  /* 0x000238da01007387 */ /* 0x000fe20000100800 */
[----:B------:R-:W-:Y:S02]  /*17e90*/  ISETP.GE.AND P5, PT, R3, R208, PT ;  /* 0x000000d00300720c */ /* 0x000fe40003fa6270 */
[----:B------:R-:W1:Y:S01]  /*17ea0*/  I2F R4, R4 ;  /* 0x0000000400047306 */ /* 0x000e620000201400 */
[----:B------:R-:W-:Y:S01]  /*17eb0*/  FSEL R17, R9, -INF , !P0 ;  /* 0xff80000009117808 */ /* 0x000fe20004000000 */
[----:B------:R-:W-:Y:S01]  /*17ec0*/  STL.64 [R1+0x230], R210 ;  /* 0x000230d201007387 */ /* 0x000fe20000100a00 */
[C---:B------:R-:W-:Y:S02]  /*17ed0*/  ISETP.GE.AND P0, PT, R3.reuse, R209, PT ;  /* 0x000000d10300720c */ /* 0x040fe40003f06270 */
[C---:B------:R-:W-:Y:S01]  /*17ee0*/  ISETP.GE.OR P5, PT, R3.reuse, R216, !P5 ;  /* 0x000000d80300720c */ /* 0x040fe20006fa6670 */
[----:B------:R-:W-:Y:S01]  /*17ef0*/  STL [R1+0x23c], R207 ;  /* 0x00023ccf01007387 */ /* 0x000fe20000100800 */
[----:B------:R-:W-:-:S02]  /*17f00*/  ISETP.GE.OR P0, PT, R3, R217, !P0 ;  /* 0x000000d90300720c */ /* 0x000fc40004706670 */
[----:B------:R-:W-:Y:S01]  /*17f10*/  LOP3.LUT R2, R2, 0xfffffbff, RZ, 0xc0, !PT ;  /* 0xfffffbff02027812 */ /* 0x000fe200078ec0ff */
[----:B------:R-:W-:Y:S01]  /*17f20*/  STL [R1+0x240], R215 ;  /* 0x000240d701007387 */ /* 0x000fe20000100800 */
[CC--:B------:R-:W-:Y:S02]  /*17f30*/  ISETP.GE.AND P4, PT, R6.reuse, R208.reuse, PT ;  /* 0x000000d00600720c */ /* 0x0c0fe40003f86270 */
[C---:B------:R-:W-:Y:S02]  /*17f40*/  ISETP.GE.AND P3, PT, R5.reuse, R208, PT ;  /* 0x000000d00500720c */ /* 0x040fe40003f66270 */
[-C--:B------:R-:W-:Y:S01]  /*17f50*/  ISETP.GE.OR P4, PT, R6, R216.reuse, !P4 ;  /* 0x000000d80600720c */ /* 0x080fe20006786670 */
[----:B-1----:R-:W-:Y:S01]  /*17f60*/  FFMA.FTZ R8, R4, -R195, R191 ;  /* 0x800000c304087223 */ /* 0x002fe200000100bf */
[----:B------:R-:W-:Y:S01]  /*17f70*/  ISETP.GE.OR P3, PT, R5, R216, !P3 ;  /* 0x000000d80500720c */ /* 0x000fe20005f66670 */
[----:B------:R-:W-:Y:S01]  /*17f80*/  IMAD.IADD R4, R211, 0x1, -R6 ;  /* 0x00000001d3047824 */ /* 0x000fe200078e0a06 */
[----:B------:R-:W-:-:S04]  /*17f90*/  @P5 LOP3.LUT R2, R2, 0x400, RZ, 0xfc, !PT ;  /* 0x0000040002025812 */ /* 0x000fc800078efcff */
[----:B------:R-:W-:Y:S02]  /*17fa0*/  IABS R4, R4 ;  /* 0x0000000400047213 */ /* 0x000fe40000000000 */
[----:B------:R-:W-:-:S04]  /*17fb0*/  LOP3.LUT R2, R2, 0xfffffeff, RZ, 0xc0, !PT ;  /* 0xfffffeff02027812 */ /* 0x000fc800078ec0ff */
[----:B------:R-:W1:Y:S02]  /*17fc0*/  I2F R4, R4 ;  /* 0x0000000400047306 */ /* 0x000e640000201400 */
[----:B-1----:R-:W-:Y:S01]  /*17fd0*/  FFMA.FTZ R10, R4, -R195, R24 ;  /* 0x800000c3040a7223 */ /* 0x002fe20000010018 */
[----:B------:R-:W-:Y:S01]  /*17fe0*/  FSEL R24, R7, -INF , !P0 ;  /* 0xff80000007187808 */ /* 0x000fe20004000000 */
[----:B------:R-:W-:Y:S01]  /*17ff0*/  IMAD.IADD R4, R213, 0x1, -R5 ;  /* 0x00000001d5047824 */ /* 0x000fe200078e0a05 */
[----:B------:R-:W-:-:S04]  /*18000*/  ISETP.GE.AND P0, PT, R3, R207, PT ;  /* 0x000000cf0300720c */ /* 0x000fc80003f06270 */
[----:B------:R-:W-:Y:S02]  /*18010*/  IABS R4, R4 ;  /* 0x0000000400047213 */ /* 0x000fe40000000000 */
[----:B------:R-:W-:Y:S01]  /*18020*/  ISETP.GE.OR P0, PT, R3, R215, !P0 ;  /* 0x000000d70300720c */ /* 0x000fe20004706670 */
[----:B------:R-:W-:-:S03]  /*18030*/  IMAD.IADD R3, R214, 0x1, -R6 ;  /* 0x00000001d6037824 */ /* 0x000fc600078e0a06 */
[----:B------:R-:W1:Y:S01]  /*18040*/  I2F R4, R4 ;  /* 0x0000000400047306 */ /* 0x000e620000201400 */
[----:B------:R-:W-:Y:S02]  /*18050*/  FSEL R11, R11, -INF , !P0 ;  /* 0xff8000000b0b7808 */ /* 0x000fe40004000000 */
[----:B------:R-:W-:Y:S02]  /*18060*/  IABS R3, R3 ;  /* 0x0000000300037213 */ /* 0x000fe40000000000 */
[----:B------:R-:W-:-:S04]  /*18070*/  ISETP.GE.AND P0, PT, R6, R210, PT ;  /* 0x000000d20600720c */ /* 0x000fc80003f06270 */
[----:B------:R-:W3:Y:S01]  /*18080*/  I2F R3, R3 ;  /* 0x0000000300037306 */ /* 0x000ee20000201400 */
[----:B------:R-:W-:-:S04]  /*18090*/  ISETP.GE.OR P0, PT, R6, R218, !P0 ;  /* 0x000000da0600720c */ /* 0x000fc80004706670 */
[----:B------:R-:W-:Y:S01]  /*180a0*/  FSEL R16, R8, -INF , !P0 ;  /* 0xff80000008107808 */ /* 0x000fe20004000000 */
[----:B-1----:R-:W-:Y:S01]  /*180b0*/  FFMA.FTZ R7, R4, -R195, R192 ;  /* 0x800000c304077223 */ /* 0x002fe200000100c0 */
[----:B------:R-:W-:Y:S01]  /*180c0*/  ISETP.GE.AND P0, PT, R6, R207, PT ;  /* 0x000000cf0600720c */ /* 0x000fe20003f06270 */
[----:B------:R-:W-:-:S03]  /*180d0*/  IMAD.IADD R4, R211, 0x1, -R5 ;  /* 0x00000001d3047824 */ /* 0x000fc600078e0a05 */
[----:B------:R-:W-:Y:S02]  /*180e0*/  ISETP.GE.OR P0, PT, R6, R215, !P0 ;  /* 0x000000d70600720c */ /* 0x000fe40004706670 */
[----:B------:R-:W-:Y:S01]  /*180f0*/  IABS R4, R4 ;  /* 0x0000000400047213 */ /* 0x000fe20000000000 */
[----:B---3--:R-:W-:Y:S01]  /*18100*/  FFMA.FTZ R45, R3, -R195, R45 ;  /* 0x800000c3032d7223 */ /* 0x008fe2000001002d */
[----:B------:R-:W-:Y:S01]  /*18110*/  FSEL R10, R10, -INF , !P0 ;  /* 0xff8000000a0a7808 */ /* 0x000fe20004000000 */
[----:B------:R-:W-:Y:S01]  /*18120*/  IMAD.IADD R3, R212, 0x1, -R6 ;  /* 0x00000001d4037824 */ /* 0x000fe200078e0a06 */
[----:B------:R-:W-:Y:S02]  /*18130*/  ISETP.GE.AND P0, PT, R5, R210, PT ;  /* 0x000000d20500720c */ /* 0x000fe40003f06270 */
[----:B------:R-:W1:Y:S02]  /*18140*/  I2F R4, R4 ;  /* 0x0000000400047306 */ /* 0x000e640000201400 */
[----:B------:R-:W-:-:S02]  /*18150*/  IABS R3, R3 ;  /* 0x0000000300037213 */ /* 0x000fc40000000000 */
[----:B------:R-:W-:-:S04]  /*18160*/  ISETP.GE.OR P0, PT, R5, R218, !P0 ;  /* 0x000000da0500720c */ /* 0x000fc80004706670 */
[----:B------:R-:W3:Y:S01]  /*18170*/  I2F R3, R3 ;  /* 0x0000000300037306 */ /* 0x000ee20000201400 */
[----:B------:R-:W-:Y:S02]  /*18180*/  FSEL R15, R7, -INF , !P0 ;  /* 0xff800000070f7808 */ /* 0x000fe40004000000 */
[----:B------:R-:W-:Y:S01]  /*18190*/  ISETP.GE.AND P0, PT, R5, R207, PT ;  /* 0x000000cf0500720c */ /* 0x000fe20003f06270 */
[----:B-1----:R-:W-:-:S03]  /*181a0*/  FFMA.FTZ R4, R4, -R195, R193 ;  /* 0x800000c304047223 */ /* 0x002fc600000100c1 */
[----:B------:R-:W-:-:S04]  /*181b0*/  ISETP.GE.OR P0, PT, R5, R215, !P0 ;  /* 0x000000d70500720c */ /* 0x000fc80004706670 */
[----:B------:R-:W-:Y:S02]  /*181c0*/  FSEL R9, R4, -INF , !P0 ;  /* 0xff80000004097808 */ /* 0x000fe40004000000 */
[----:B------:R-:W-:Y:S01]  /*181d0*/  IADD3 R4, R0, 0x38, RZ ;  /* 0x0000003800047810 */ /* 0x000fe20007ffe0ff */
[----:B---3--:R-:W-:-:S03]  /*181e0*/  FFMA.FTZ R64, R3, -R195, R198 ;  /* 0x800000c303407223 */ /* 0x008fc600000100c6 */
[----:B------:R-:W-:Y:S01]  /*181f0*/  ISETP.GE.AND P0, PT, R4, R210, PT ;  /* 0x000000d20400720c */ /* 0x000fe20003f06270 */
[----:B------:R-:W-:-:S03]  /*18200*/  IMAD.IADD R3, R213, 0x1, -R4 ;  /* 0x00000001d5037824 */ /* 0x000fc600078e0a04 */
[----:B------:R-:W-:Y:S02]  /*18210*/  ISETP.GE.OR P0, PT, R4, R218, !P0 ;  /* 0x000000da0400720c */ /* 0x000fe40004706670 */
[----:B------:R-:W-:-:S06]  /*18220*/  IABS R3, R3 ;  /* 0x0000000300037213 */ /* 0x000fcc0000000000 */
[----:B------:R-:W1:Y:S02]  /*18230*/  I2F R3, R3 ;  /* 0x0000000300037306 */ /* 0x000e640000201400 */
[----:B-1----:R-:W-:-:S05]  /*18240*/  FFMA.FTZ R3, R3, -R195, R200 ;  /* 0x800000c303037223 */ /* 0x002fca00000100c8 */
[----:B------:R-:W-:Y:S01]  /*18250*/  FSEL R14, R3, -INF , !P0 ;  /* 0xff800000030e7808 */ /* 0x000fe20004000000 */
[----:B------:R-:W-:Y:S01]  /*18260*/  IMAD.IADD R3, R211, 0x1, -R4 ;  /* 0x00000001d3037824 */ /* 0x000fe200078e0a04 */
[----:B------:R-:W-:-:S04]  /*18270*/  ISETP.GE.AND P0, PT, R4, R207, PT ;  /* 0x000000cf0400720c */ /* 0x000fc80003f06270 */
[----:B------:R-:W-:Y:S02]  /*18280*/  IABS R3, R3 ;  /* 0x0000000300037213 */ /* 0x000fe40000000000 */
[----:B------:R-:W-:-:S04]  /*18290*/  ISETP.GE.OR P0, PT, R4, R215, !P0 ;  /* 0x000000d70400720c */ /* 0x000fc80004706670 */
[----:B------:R-:W1:Y:S02]  /*182a0*/  I2F R3, R3 ;  /* 0x0000000300037306 */ /* 0x000e640000201400 */
[----:B-1----:R-:W-:-:S05]  /*182b0*/  FFMA.FTZ R3, R3, -R195, R235 ;  /* 0x800000c303037223 */ /* 0x002fca00000100eb */
[----:B------:R-:W-:Y:S02]  /*182c0*/  FSEL R8, R3, -INF , !P0 ;  /* 0xff80000003087808 */ /* 0x000fe40004000000 */
[----:B------:R-:W-:-:S04]  /*182d0*/  IADD3 R3, R0, 0x39, RZ ;  /* 0x0000003900037810 */ /* 0x000fc80007ffe0ff */
        /* <DEDUP_REMOVED lines=13> */
[----:B------:R-:W-:Y:S01]  /*183b0*/  FSEL R7, R0, -INF , !P0 ;  /* 0xff80000000077808 */ /* 0x000fe20004000000 */
[----:B------:R-:W-:Y:S01]  /*183c0*/  IMAD.IADD R0, R214, 0x1, -R5 ;  /* 0x00000001d6007824 */ /* 0x000fe200078e0a05 */
[----:B------:R-:W-:-:S04]  /*183d0*/  ISETP.GE.AND P0, PT, R6, R209, PT ;  /* 0x000000d10600720c */ /* 0x000fc80003f06270 */
[----:B------:R-:W-:Y:S02]  /*183e0*/  IABS R0, R0 ;  /* 0x0000000000007213 */ /* 0x000fe40000000000 */
[----:B------:R-:W-:-:S04]  /*183f0*/  ISETP.GE.OR P0, PT, R6, R217, !P0 ;  /* 0x000000d90600720c */ /* 0x000fc80004706670 */
[----:B------:R-:W1:Y:S09]  /*18400*/  I2F R0, R0 ;  /* 0x0000000000007306 */ /* 0x000e720000201400 */
[----:B------:R-:W-:Y:S02]  /*18410*/  @P0 LOP3.LUT R2, R2, 0x100, RZ, 0xfc, !PT ;  /* 0x0000010002020812 */ /* 0x000fe400078efcff */
[----:B------:R-:W-:-:S02]  /*18420*/  ISETP.GE.AND P0, PT, R5, R209, PT ;  /* 0x000000d10500720c */ /* 0x000fc40003f06270 */
[----:B------:R-:W-:Y:S01]  /*18430*/  LOP3.LUT R2, R2, 0xfffff7ff, RZ, 0xc0, !PT ;  /* 0xfffff7ff02027812 */ /* 0x000fe200078ec0ff */
[----:B-1----:R-:W-:-:S03]  /*18440*/  FFMA.FTZ R27, R0, -R195, R27 ;  /* 0x800000c3001b7223 */ /* 0x002fc6000001001b */
[----:B------:R-:W-:Y:S02]  /*18450*/  @P4 LOP3.LUT R2, R2, 0x800, RZ, 0xfc, !PT ;  /* 0x0000080002024812 */ /* 0x000fe400078efcff */
[----:B------:R-:W-:Y:S01]  /*18460*/  ISETP.GE.OR P4, PT, R5, R217, !P0 ;  /* 0x000000d90500720c */ /* 0x000fe20004786670 */
[----:B------:R-:W-:Y:S01]  /*18470*/  IMAD.IADD R5, R212, 0x1, -R5 ;  /* 0x00000001d4057824 */ /* 0x000fe200078e0a05 */
[----:B------:R-:W-:Y:S02]  /*18480*/  ISETP.GE.AND P2, PT, R4, R208, PT ;  /* 0x000000d00400720c */ /* 0x000fe40003f46270 */
[----:B------:R-:W-:Y:S02]  /*18490*/  FMNMX.FTZ R102, R252, R61, !PT ;  /* 0x0000003dfc667209 */ /* 0x000fe40007810000 */
[----:B--2---:R-:W-:Y:S02]  /*184a0*/  FMNMX.FTZ R0, R234, R56, !PT ;  /* 0x00000038ea007209 */ /* 0x004fe40007810000 */
[----:B------:R-:W-:-:S02]  /*184b0*/  IABS R5, R5 ;  /* 0x0000000500057213 */ /* 0x000fc40000000000 */
[----:B------:R-:W-:Y:S02]  /*184c0*/  FMNMX.FTZ R0, R52, R0, !PT ;  /* 0x0000000034007209 */ /* 0x000fe40007810000 */
[----:B------:R-:W-:Y:S02]  /*184d0*/  ISETP.GE.AND P1, PT, R3, R208, PT ;  /* 0x000000d00300720c */ /* 0x000fe40003f26270 */
[----:B------:R-:W-:Y:S01]  /*184e0*/  FMNMX.FTZ R0, R47, R0, !PT ;  /* 0x000000002f007209 */ /* 0x000fe20007810000 */
[----:B------:R-:W1:Y:S01]  /*184f0*/  I2F R5, R5 ;  /* 0x0000000500057306 */ /* 0x000e620000201400 */
[----:B------:R-:W-:Y:S01]  /*18500*/  IMAD.MOV.U32 R193, RZ, RZ, R229 ;  /* 0x000000ffffc17224 */ /* 0x000fe200078e00e5 */
[----:B------:R-:W-:Y:S02]  /*18510*/  LOP3.LUT R2, R2, 0xffffefff, RZ, 0xc0, !PT ;  /* 0xffffefff02027812 */ /* 0x000fe400078ec0ff */
[----:B------:R-:W-:Y:S01]  /*18520*/  FMNMX.FTZ R0, R42, R0, !PT ;  /* 0x000000002a007209 */ /* 0x000fe20007810000 */
[----:B-1----:R-:W-:-:S03]  /*18530*/  FFMA.FTZ R55, R5, -R195, R183 ;  /* 0x800000c305377223 */ /* 0x002fc600000100b7 */
[----:B------:R-:W-:Y:S01]  /*18540*/  FMNMX.FTZ R0, R37, R0, !PT ;  /* 0x0000000025007209 */ /* 0x000fe20007810000 */
[----:B------:R-:W2:Y:S01]  /*18550*/  LDL.LU R183, [R1+0x84] ;  /* 0x0000840001b77983 */ /* 0x000ea20000300800 */
[----:B------:R-:W-:Y:S02]  /*18560*/  ISETP.GE.AND P0, PT, R4, R209, PT ;  /* 0x000000d10400720c */ /* 0x000fe40003f06270 */
[----:B------:R-:W-:Y:S02]  /*18570*/  FMNMX.FTZ R0, R26, R0, !PT ;  /* 0x000000001a007209 */ /* 0x000fe40007810000 */
[----:B------:R-:W-:Y:S02]  /*18580*/  ISETP.GE.OR P2, PT, R4, R216, !P2 ;  /* 0x000000d80400720c */ /* 0x000fe40005746670 */
[----:B------:R-:W-:Y:S02]  /*18590*/  FMNMX.FTZ R0, R22, R0, !PT ;  /* 0x0000000016007209 */ /* 0x000fe40007810000 */
[----:B------:R-:W-:-:S02]  /*185a0*/  FMNMX.FTZ R102, R60, R102, !PT ;  /* 0x000000663c667209 */ /* 0x000fc40007810000 */
[----:B------:R-:W-:Y:S02]  /*185b0*/  FMNMX.FTZ R0, R21, R0, !PT ;  /* 0x0000000015007209 */ /* 0x000fe40007810000 */
[----:B------:R-:W-:Y:S02]  /*185c0*/  ISETP.GE.OR P1, PT, R3, R216, !P1 ;  /* 0x000000d80300720c */ /* 0x000fe40004f26670 */
[----:B------:R-:W-:Y:S01]  /*185d0*/  FMNMX.FTZ R0, R19, R0, !PT ;  /* 0x0000000013007209 */ /* 0x000fe20007810000 */
[----:B------:R-:W-:Y:S01]  /*185e0*/  IMAD.MOV.U32 R200, RZ, RZ, R104 ;  /* 0x000000ffffc87224 */ /* 0x000fe200078e0068 */
[----:B------:R-:W-:Y:S02]  /*185f0*/  @P3 LOP3.LUT R2, R2, 0x1000, RZ, 0xfc, !PT ;  /* 0x0000100002023812 */ /* 0x000fe400078efcff */
[----:B------:R-:W-:Y:S01]  /*18600*/  FMNMX.FTZ R5, R18, R0, !PT ;  /* 0x0000000012057209 */ /* 0x000fe20007810000 */
[----:B------:R-:W-:Y:S01]  /*18610*/  IMAD.IADD R0, R214, 0x1, -R4 ;  /* 0x00000001d6007824 */ /* 0x000fe200078e0a04 */
[----:B------:R-:W-:Y:S01]  /*18620*/  STL [R1+0x248], R108 ;  /* 0x0002486c01007387 */ /* 0x000fe20000100800 */
[----:B------:R-:W-:-:S02]  /*18630*/  ISETP.GE.OR P5, PT, R4, R217, !P0 ;  /* 0x000000d90400720c */ /* 0x000fc400047a6670 */
[----:B------:R-:W-:Y:S02]  /*18640*/  FMNMX.FTZ R5, R12, R5, !PT ;  /* 0x000000050c057209 */ /* 0x000fe40007810000 */
[----:B------:R-:W-:Y:S02]  /*18650*/  IABS R0, R0 ;  /* 0x0000000000007213 */ /* 0x000fe40000000000 */
[----:B------:R-:W-:Y:S02]  /*18660*/  FMNMX.FTZ R5, R11, R5, !PT ;  /* 0x000000050b057209 */ /* 0x000fe40007810000 */
[----:B------:R1:W3:Y:S01]  /*18670*/  I2F R6, R0 ;  /* 0x0000000000067306 */ /* 0x0002e20000201400 */
[----:B------:R-:W-:Y:S01]  /*18680*/  FMNMX.FTZ R102, R58, R102, !PT ;  /* 0x000000663a667209 */ /* 0x000fe20007810000 */
[----:B------:R-:W-:Y:S01]  /*18690*/  IMAD.MOV.U32 R201, RZ, RZ, R105 ;  /* 0x000000ffffc97224 */ /* 0x000fe200078e0069 */
[----:B------:R-:W-:Y:S02]  /*186a0*/  LOP3.LUT P3, RZ, R2, 0x100, RZ, 0xc0, !PT ;  /* 0x0000010002ff7812 */ /* 0x000fe4000786c0ff */
[----:B-1----:R-:W-:-:S04]  /*186b0*/  FMNMX.FTZ R0, R10, R5, !PT ;  /* 0x000000050a007209 */ /* 0x002fc80007810000 */
[----:B------:R-:W-:-:S04]  /*186c0*/  FMNMX.FTZ R0, R9, R0, !PT ;  /* 0x0000000009007209 */ /* 0x000fc80007810000 */
[----:B------:R-:W-:-:S04]  /*186d0*/  FMNMX.FTZ R0, R8, R0, !PT ;  /* 0x0000000008007209 */ /* 0x000fc80007810000 */
[----:B------:R-:W-:-:S05]  /*186e0*/  FMNMX.FTZ R0, R7, R0, !PT ;  /* 0x0000000007007209 */ /* 0x000fca0007810000 */
[----:B------:R-:W1:Y:S02]  /*186f0*/  SHFL.BFLY PT, R5, R0, 0x2, 0x1f ;  /* 0x0c401f0000057f89 */ /* 0x000e6400000e0000 */
[----:B-1----:R-:W-:Y:S02]  /*18700*/  FMNMX.FTZ R5, R0, R5, !PT ;  /* 0x0000000500057209 */ /* 0x002fe40007810000 */
[----:B------:R-:W4:Y:S04]  /*18710*/  LD.E R0, [R108.64+0xdc] ;  /* 0x0000dc046c007980 */ /* 0x000f28000c101900 */
[----:B------:R-:W1:Y:S04]  /*18720*/  SHFL.BFLY PT, R103, R5, 0x1, 0x1f ;  /* 0x0c201f0005677f89 */ /* 0x000e6800000e0000 */
[----:B------:R-:W-:Y:S04]  /*18730*/  STL [R1+0x244], R109 ;  /* 0x0002446d01007387 */ /* 0x000fe80000100800 */
[----:B------:R-:W-:Y:S04]  /*18740*/  STL [R1+0x24c], R214 ;  /* 0x00024cd601007387 */ /* 0x000fe80000100800 */
[----:B------:R-:W-:Y:S04]  /*18750*/  STL [R1+0x250], R209 ;  /* 0x000250d101007387 */ /* 0x000fe80000100800 */
[----:B------:R-:W-:Y:S04]  /*18760*/  STL [R1+0x254], R217 ;  /* 0x000254d901007387 */ /* 0x000fe80000100800 */
[----:B------:R-:W-:Y:S01]  /*18770*/  STL [R1+0x258], R208 ;  /* 0x000258d001007387 */ /* 0x000fe20000100800 */
[----:B-1----:R-:W-:-:S03]  /*18780*/  FMNMX.FTZ R103, R5, R103, !PT ;  /* 0x0000006705677209 */ /* 0x002fc60007810000 */
[----:B------:R-:W-:Y:S04]  /*18790*/  STL [R1+0x25c], R216 ;  /* 0x00025cd801007387 */ /* 0x000fe80000100800 */
[----:B------:R-:W-:Y:S04]  /*187a0*/  STL [R1+0x260], R212 ;  /* 0x000260d401007387 */ /* 0x000fe80000100800 */
[----:B------:R-:W-:Y:S04]  /*187b0*/  STL [R1+0x264], R195 ;  /* 0x000264c301007387 */ /* 0x000fe80000100800 */
[----:B------:R-:W-:Y:S04]  /*187c0*/  STL [R1+0x268], R103 ;  /* 0x0002686701007387 */ /* 0x000fe80000100800 */
[----:B------:R-:W4:Y:S04]  /*187d0*/  LDL.LU R189, [R1+0x180] ;  /* 0x0001800001bd7983 */ /* 0x000f280000300800 */
[----:B------:R-:W4:Y:S01]  /*187e0*/  LDL R191, [R1+0x10] ;  /* 0x0000100001bf7983 */ /* 0x000f220000100800 */
[----:B------:R-:W-:-:S05]  /*187f0*/  IMAD.IADD R4, R212, 0x1, -R4 ;  /* 0x00000001d4047824 */ /* 0x000fca00078e0a04 */
[----:B------:R-:W-:Y:S02]  /*18800*/  IABS R4, R4 ;  /* 0x0000000400047213 */ /* 0x000fe40000000000 */
[----:B------:R-:W-:-:S04]  /*18810*/  FMNMX.FTZ R102, R54, R102, !PT ;  /* 0x0000006636667209 */ /* 0x000fc80007810000 */
[----:B------:R-:W1:Y:S01]  /*18820*/  I2F R4, R4 ;  /* 0x0000000400047306 */ /* 0x000e620000201400 */
[----:B------:R-:W-:-:S04]  /*18830*/  FMNMX.FTZ R102, R50, R102, !PT ;  /* 0x0000006632667209 */ /* 0x000fc80007810000 */
[----:B------:R-:W-:Y:S01]  /*18840*/  FMNMX.FTZ R102, R44, R102, !PT ;  /* 0x000000662c667209 */ /* 0x000fe20007810000 */
[----:B---3--:R-:W-:-:S03]  /*18850*/  FFMA.FTZ R6, R6, -R195, R197 ;  /* 0x800000c306067223 */ /* 0x008fc600000100c5 */
[----:B------:R-:W-:Y:S01]  /*18860*/  FMNMX.FTZ R102, R41, R102, !PT ;  /* 0x0000006629667209 */ /* 0x000fe20007810000 */
[----:B------:R-:W-:-:S03]  /*18870*/  IMAD.MOV.U32 R197, RZ, RZ, R51 ;  /* 0x000000ffffc57224 */ /* 0x000fc600078e0033 */
[----:B------:R-:W-:Y:S01]  /*18880*/  FMNMX.FTZ R102, R36, R102, !PT ;  /* 0x0000006624667209 */ /* 0x000fe20007810000 */
[----:B-1----:R-:W-:Y:S02]  /*18890*/  FFMA.FTZ R51, R4, -R195, R46 ;  /* 0x800000c304337223 */ /* 0x002fe4000001002e */
[--C-:B------:R-:W-:Y:S01]  /*188a0*/  IMAD.IADD R4, R214, 0x1, -R3.reuse ;  /* 0x00000001d6047824 */ /* 0x100fe200078e0a03 */
[----:B------:R-:W-:Y:S01]  /*188b0*/  ISETP.GE.AND P0, PT, R3, R209, PT ;  /* 0x000000d10300720c */ /* 0x000fe20003f06270 */
[----:B------:R-:W-:Y:S01]  /*188c0*/  IMAD.IADD R5, R212, 0x1, -R3 ;  /* 0x00000001d4057824 */ /* 0x000fe200078e0a03 */
[----:B------:R-:W-:Y:S02]  /*188d0*/  FMNMX.FTZ R102, R25, R102, !PT ;  /* 0x0000006619667209 */ /* 0x000fe40007810000 */
[----:B------:R-:W-:Y:S02]  /*188e0*/  IABS R4, R4 ;  /* 0x0000000400047213 */ /* 0x000fe40000000000 */
[----:B------:R-:W-:-:S02]  /*188f0*/  ISETP.GE.OR P6, PT, R3, R217, !P0 ;  /* 0x000000d90300720c */ /* 0x000fc400047c6670 */
[----:B------:R-:W-:Y:S01]  /*18900*/  IABS R5, R5 ;  /* 0x0000000500057213 */ /* 0x000fe20000000000 */
[----:B------:R-:W1:Y:S01]  /*18910*/  I2F R3, R4 ;  /* 0x0000000400037306 */ /* 0x000e620000201400 */
[----:B------:R-:W-:-:S03]  /*18920*/  FMNMX.FTZ R102, R23, R102, !PT ;  /* 0x0000006617667209 */ /* 0x000fc60007810000 */
[----:B------:R-:W-:Y:S01]  /*18930*/  IMAD.MOV.U32 R46, RZ, RZ, R5 ;  /* 0x000000ffff2e7224 */ /* 0x000fe200078e0005 */
[----:B------:R-:W-:-:S04]  /*18940*/  FMNMX.FTZ R102, R20, R102, !PT ;  /* 0x0000006614667209 */ /* 0x000fc80007810000 */
[----:B------:R-:W-:Y:S01]  /*18950*/  FMNMX.FTZ R102, R17, R102, !PT ;  /* 0x0000006611667209 */ /* 0x000fe20007810000 */
[----:B------:R-:W2:Y:S03]  /*18960*/  I2F R46, R46 ;  /* 0x0000002e002e7306 */ /* 0x000ea60000201400 */
[----:B------:R-:W-:Y:S01]  /*18970*/  FMNMX.FTZ R102, R16, R102, !PT ;  /* 0x0000006610667209 */ /* 0x000fe20007810000 */
[----:B-1----:R-:W-:-:S03]  /*18980*/  FFMA.FTZ R5, R3, -R195, R197 ;  /* 0x800000c303057223 */ /* 0x002fc600000100c5 */
[----:B------:R-:W-:Y:S02]  /*18990*/  FMNMX.FTZ R102, R15, R102, !PT ;  /* 0x000000660f667209 */ /* 0x000fe40007810000 */
[----:B------:R-:W-:Y:S02]  /*189a0*/  FSETP.NEU.FTZ.AND P0, PT, R103, -INF , PT ;  /* 0xff8000006700780b */ /* 0x000fe40003f1d000 */
[----:B------:R-:W-:Y:S01]  /*189b0*/  FMNMX.FTZ R102, R14, R102, !PT ;  /* 0x000000660e667209 */ /* 0x000fe20007810000 */
[----:B------:R-:W-:-:S03]  /*189c0*/  IMAD.MOV.U32 R197, RZ, RZ, R106 ;  /* 0x000000ffffc57224 */ /* 0x000fc600078e006a */
[----:B------:R-:W-:Y:S01]  /*189d0*/  FMNMX.FTZ R102, R13, R102, !PT ;  /* 0x000000660d667209 */ /* 0x000fe20007810000 */
[----:B------:R-:W-:Y:S02]  /*189e0*/  IMAD.MOV.U32 R235, RZ, RZ, R232 ;  /* 0x000000ffffeb7224 */ /* 0x000fe400078e00e8 */
[----:B------:R-:W-:Y:S01]  /*189f0*/  IMAD.MOV.U32 R229, RZ, RZ, R233 ;  /* 0x000000ffffe57224 */ /* 0x000fe200078e00e9 */
[----:B------:R-:W-:Y:S01]  /*18a00*/  FSEL R4, R103, RZ, P0 ;  /* 0x000000ff67047208 */ /* 0x000fe20000000000 */
[----:B------:R-:W-:Y:S02]  /*18a10*/  IMAD.MOV.U32 R242, RZ, RZ, R200 ;  /* 0x000000fffff27224 */ /* 0x000fe400078e00c8 */
[----:B------:R-:W-:Y:S02]  /*18a20*/  IMAD.MOV.U32 R192, RZ, RZ, R228 ;  /* 0x000000ffffc07224 */ /* 0x000fe400078e00e4 */
[----:B------:R-:W-:Y:S02]  /*18a30*/  IMAD.MOV.U32 R200, RZ, RZ, R111 ;  /* 0x000000ffffc87224 */ /* 0x000fe400078e006f */
[----:B------:R-:W-:-:S02]  /*18a40*/  IMAD.MOV.U32 R243, RZ, RZ, R201 ;  /* 0x000000fffff37224 */ /* 0x000fc400078e00c9 */
[----:B------:R-:W-:Y:S02]  /*18a50*/  IMAD.MOV.U32 R228, RZ, RZ, R182 ;  /* 0x000000ffffe47224 */ /* 0x000fe400078e00b6 */
[----:B------:R-:W-:Y:S02]  /*18a60*/  IMAD.MOV.U32 R198, RZ, RZ, R199 ;  /* 0x000000ffffc67224 */ /* 0x000fe400078e00c7 */
[----:B--2---:R-:W-:Y:S02]  /*18a70*/  FFMA.FTZ R46, R46, -R195, R183 ;  /* 0x800000c32e2e7223 */ /* 0x004fe400000100b7 */
[----:B----4-:R-:W-:-:S05]  /*18a80*/  FMUL.FTZ R3, R0, R103 ;  /* 0x0000006700037220 */ /* 0x010fca0000410000 */
        /* <DEDUP_REMOVED lines=17> */
[----:B------:R-:W1:Y:S02]  /*18ba0*/  SHFL.BFLY PT, R3, R102, 0x2, 0x1f ;  /* 0x0c401f0066037f89 */ /* 0x000e6400000e0000 */
[----:B-1----:R-:W-:-:S05]  /*18bb0*/  FMNMX.FTZ R102, R102, R3, !PT ;  /* 0x0000000366667209 */ /* 0x002fca0007810000 */
[----:B------:R-:W1:Y:S01]  /*18bc0*/  SHFL.BFLY PT, R3, R102, 0x1, 0x1f ;  /* 0x0c201f0066037f89 */ /* 0x000e6200000e0000 */
[----:B------:R-:W-:Y:S01]  /*18bd0*/  FADD.FTZ R52, R234, -R4 ;  /* 0x80000004ea347221 */ /* 0x000fe20000010000 */
[----:B-1----:R-:W-:-:S04]  /*18be0*/  FMNMX.FTZ R102, R102, R3, !PT ;  /* 0x0000000366667209 */ /* 0x002fc80007810000 */
[----:B------:R-:W-:-:S04]  /*18bf0*/  FSETP.NEU.FTZ.AND P0, PT, R102, -INF , PT ;  /* 0xff8000006600780b */ /* 0x000fc80003f1d000 */
[----:B------:R-:W-:-:S05]  /*18c00*/  FSEL R3, R102, RZ, P0 ;  /* 0x000000ff66037208 */ /* 0x000fca0000000000 */
[----:B------:R-:W-:Y:S02]  /*18c10*/  FADD.FTZ R9, R252, -R3 ;  /* 0x80000003fc097221 */ /* 0x000fe40000010000 */
[----:B------:R-:W-:-:S05]  /*18c20*/  FMUL.FTZ R3, R0, R102 ;  /* 0x0000006600037220 */ /* 0x000fca0000410000 */
[----:B------:R-:W-:Y:S01]  /*18c30*/  FSEL R3, R3, RZ, P0 ;  /* 0x000000ff03037208 */ /* 0x000fe20000000000 */
[----:B------:R-:W-:-:S04]  /*18c40*/  IMAD.MOV.U32 R234, RZ, RZ, R197 ;  /* 0x000000ffffea7224 */ /* 0x000fc800078e00c5 */
        /* <DEDUP_REMOVED lines=31> */
[----:B------:R-:W-:Y:S01]  /*18e40*/  FSEL R8, R45, -INF , !P3 ;  /* 0xff8000002d087808 */ /* 0x000fe20005800000 */
[----:B------:R2:W-:Y:S01]  /*18e50*/  STL [R1+0x26c], R102 ;  /* 0x00026c6601007387 */ /* 0x0005e20000100800 */
[----:B------:R-:W-:Y:S02]  /*18e60*/  FSEL R7, R27, -INF , !P4 ;  /* 0xff8000001b077808 */ /* 0x000fe40006000000 */
[----:B------:R-:W-:Y:S01]  /*18e70*/  FMNMX.FTZ R4, R8, R4, !PT ;  /* 0x0000000408047209 */ /* 0x000fe20007810000 */
[-C--:B-1----:R-:W-:Y:S02]  /*18e80*/  FMUL.FTZ R240, R172, R3.reuse ;  /* 0x00000003acf07220 */ /* 0x082fe40000410000 */
[-C--:B------:R-:W-:Y:S02]  /*18e90*/  FMUL.FTZ R241, R173, R3.reuse ;  /* 0x00000003adf17220 */ /* 0x080fe40000410000 */
[----:B------:R-:W-:-:S02]  /*18ea0*/  FMUL.FTZ R244, R168, R3 ;  /* 0x00000003a8f47220 */ /* 0x000fc40000410000 */
[-C--:B------:R-:W-:Y:S01]  /*18eb0*/  FMUL.FTZ R245, R169, R3.reuse ;  /* 0x00000003a9f57220 */ /* 0x080fe20000410000 */
[----:B------:R-:W-:Y:S01]  /*18ec0*/  STL [R1+0x270], R240 ;  /* 0x000270f001007387 */ /* 0x000fe20000100800 */
[-C--:B------:R-:W-:Y:S02]  /*18ed0*/  FMUL.FTZ R248, R164, R3.reuse ;  /* 0x00000003a4f87220 */ /* 0x080fe40000410000 */
[-C--:B------:R-:W-:Y:S01]  /*18ee0*/  FMUL.FTZ R249, R165, R3.reuse ;  /* 0x00000003a5f97220 */ /* 0x080fe20000410000 */
[----:B------:R-:W-:Y:S01]  /*18ef0*/  STL [R1+0x274], R241 ;  /* 0x000274f101007387 */ /* 0x000fe20000100800 */
[-C--:B------:R-:W-:Y:S02]  /*18f00*/  FMUL.FTZ R9, R160, R3.reuse ;  /* 0x00000003a0097220 */ /* 0x080fe40000410000 */
[-C--:B--2---:R-:W-:Y:S01]  /*18f10*/  FMUL.FTZ R102, R161, R3.reuse ;  /* 0x00000003a1667220 */ /* 0x084fe20000410000 */
[----:B------:R1:W-:Y:S01]  /*18f20*/  STL [R1+0x278], R244 ;  /* 0x000278f401007387 */ /* 0x0003e20000100800 */
[----:B------:R-:W-:-:S02]  /*18f30*/  FMUL.FTZ R212, R156, R3 ;  /* 0x000000039cd47220 */ /* 0x000fc40000410000 */
[----:B------:R-:W-:Y:S01]  /*18f40*/  FMUL.FTZ R216, R157, R3 ;  /* 0x000000039dd87220 */ /* 0x000fe20000410000 */
[----:B------:R2:W-:Y:S01]  /*18f50*/  STL [R1+0x27c], R245 ;  /* 0x00027cf501007387 */ /* 0x0005e20000100800 */
[----:B------:R-:W-:-:S03]  /*18f60*/  FSEL R6, R6, -INF , !P5 ;  /* 0xff80000006067808 */ /* 0x000fc60006800000 */
[----:B------:R-:W-:Y:S01]  /*18f70*/  STL [R1+0x280], R248 ;  /* 0x000280f801007387 */ /* 0x000fe20000100800 */
[----:B------:R-:W-:-:S03]  /*18f80*/  FMNMX.FTZ R4, R7, R4, !PT ;  /* 0x0000000407047209 */ /* 0x000fc60007810000 */
[----:B------:R-:W-:Y:S04]  /*18f90*/  STL [R1+0x284], R249 ;  /* 0x000284f901007387 */ /* 0x000fe80000100800 */
[----:B------:R3:W-:Y:S01]  /*18fa0*/  STL [R1], R9 ;  /* 0x0000000901007387 */ /* 0x0007e20000100800 */
[----:B------:R-:W-:-:S03]  /*18fb0*/  FSEL R5, R5, -INF , !P6 ;  /* 0xff80000005057808 */ /* 0x000fc60007000000 */
[----:B------:R4:W-:Y:S01]  /*18fc0*/  STL [R1+0x288], R102 ;  /* 0x0002886601007387 */ /* 0x0009e20000100800 */
[----:B------:R-:W-:Y:S01]  /*18fd0*/  FMNMX.FTZ R4, R6, R4, !PT ;  /* 0x0000000406047209 */ /* 0x000fe20007810000 */
[-C--:B-1----:R-:W-:Y:S02]  /*18fe0*/  FMUL.FTZ R244, R153, R3.reuse ;  /* 0x0000000399f47220 */ /* 0x082fe40000410000 */
[----:B------:R-:W-:Y:S01]  /*18ff0*/  STL [R1+0x28c], R212 ;  /* 0x00028cd401007387 */ /* 0x000fe20000100800 */
[----:B--2---:R-:W-:-:S03]  /*19000*/  FMUL.FTZ R245, R152, R3 ;  /* 0x0000000398f57220 */ /* 0x004fc60000410000 */
[----:B------:R-:W-:Y:S04]  /*19010*/  STL [R1+0x290], R216 ;  /* 0x000290d801007387 */ /* 0x000fe80000100800 */
[----:B------:R-:W-:Y:S01]  /*19020*/  STL [R1+0x294], R245 ;  /* 0x000294f501007387 */ /* 0x000fe20000100800 */
[----:B------:R-:W-:-:S03]  /*19030*/  FMNMX.FTZ R4, R5, R4, !PT ;  /* 0x0000000405047209 */ /* 0x000fc60007810000 */
[----:B------:R1:W-:Y:S01]  /*19040*/  STL [R1+0x298], R244 ;  /* 0x000298f401007387 */ /* 0x0003e20000100800 */
[-C--:B---3--:R-:W-:Y:S02]  /*19050*/  FMUL.FTZ R9, R148, R3.reuse ;  /* 0x0000000394097220 */ /* 0x088fe40000410000 */
[----:B----4-:R-:W-:-:S03]  /*19060*/  FMUL.FTZ R102, R149, R3 ;  /* 0x0000000395667220 */ /* 0x010fc60000410000 */
[----:B------:R-:W-:Y:S01]  /*19070*/  STL [R1+0x70], R9 ;  /* 0x0000700901007387 */ /* 0x000fe20000100800 */
[----:B------:R-:W-:-:S03]  /*19080*/  FFMA.FTZ R176, R189, R3, R41 ;  /* 0x00000003bdb07223 */ /* 0x000fc60000010029 */
[----:B------:R-:W-:Y:S01]  /*19090*/  STL [R1+0x29c], R102 ;  /* 0x00029c6601007387 */ /* 0x000fe20000100800 */
[-C--:B------:R-:W-:Y:S02]  /*190a0*/  FMUL.FTZ R103, R68, R3.reuse ;  /* 0x0000000344677220 */ /* 0x080fe40000410000 */
[-C--:B------:R-:W-:Y:S02]  /*190b0*/  FMUL.FTZ R109, R80, R3.reuse ;  /* 0x00000003506d7220 */ /* 0x080fe40000410000 */
[-C--:B------:R-:W-:Y:S02]  /*190c0*/  FMUL.FTZ R108, R81, R3.reuse ;  /* 0x00000003516c7220 */ /* 0x080fe40000410000 */
[-C--:B------:R-:W-:Y:S02]  /*190d0*/  FMUL.FTZ R209, R84, R3.reuse ;  /* 0x0000000354d17220 */ /* 0x080fe40000410000 */
[-C--:B-1----:R-:W-:Y:S02]  /*190e0*/  FMUL.FTZ R244, R144, R3.reuse ;  /* 0x0000000390f47220 */ /* 0x082fe40000410000 */
[----:B------:R-:W-:-:S02]  /*190f0*/  FMUL.FTZ R245, R145, R3 ;  /* 0x0000000391f57220 */ /* 0x000fc40000410000 */
[-C--:B------:R-:W-:Y:S01]  /*19100*/  FMUL.FTZ R214, R85, R3.reuse ;  /* 0x0000000355d67220 */ /* 0x080fe20000410000 */
[----:B------:R1:W-:Y:S01]  /*19110*/  STL [R1+0x2a4], R244 ;  /* 0x0002a4f401007387 */ /* 0x0003e20000100800 */
[-C--:B------:R-:W-:Y:S02]  /*19120*/  FMUL.FTZ R215, R96, R3.reuse ;  /* 0x0000000360d77220 */ /* 0x080fe40000410000 */
[-C--:B------:R-:W-:Y:S02]  /*19130*/  FMUL.FTZ R207, R97, R3.reuse ;  /* 0x0000000361cf7220 */ /* 0x080fe40000410000 */
[----:B-1----:R-:W-:Y:S02]  /*19140*/  FMUL.FTZ R244, R69, R3 ;  /* 0x0000000345f47220 */ /* 0x002fe40000410000 */
[----:B------:R-:W1:Y:S02]  /*19150*/  SHFL.BFLY PT, R3, R4, 0x2, 0x1f ;  /* 0x0c401f0004037f89 */ /* 0x000e6400000e0000 */
[----:B-1----:R-:W-:-:S05]  /*19160*/  FMNMX.FTZ R3, R4, R3, !PT ;  /* 0x0000000304037209 */ /* 0x002fca0007810000 */
[----:B------:R-:W1:Y:S04]  /*19170*/  SHFL.BFLY PT, R4, R3, 0x1, 0x1f ;  /* 0x0c201f0003047f89 */ /* 0x000e6800000e0000 */
[----:B------:R-:W-:Y:S04]  /*19180*/  STL [R1+0x2a0], R245 ;  /* 0x0002a0f501007387 */ /* 0x000fe80000100800 */
[----:B------:R-:W-:Y:S01]  /*19190*/  STL [R1+0x2a8], R244 ;  /* 0x0002a8f401007387 */ /* 0x000fe20000100800 */
[----:B-1----:R-:W-:-:S04]  /*191a0*/  FMNMX.FTZ R101, R3, R4, !PT ;  /* 0x0000000403657209 */ /* 0x002fc80007810000 */
[----:B------:R-:W-:-:S04]  /*191b0*/  FSETP.NEU.FTZ.AND P0, PT, R101, -INF , PT ;  /* 0xff8000006500780b */ /* 0x000fc80003f1d000 */
[----:B------:R-:W-:-:S05]  /*191c0*/  FSEL R3, R101, RZ, P0 ;  /* 0x000000ff65037208 */ /* 0x000fca0000000000 */
[----:B------:R-:W-:Y:S02]  /*191d0*/  FADD.FTZ R9, R191, -R3 ;  /* 0x80000003bf097221 */ /* 0x000fe40000010000 */
[----:B------:R-:W2:Y:S04]  /*191e0*/  LDL R191, [R1+0x14] ;  /* 0x0000140001bf7983 */ /* 0x000ea80000100800 */
[----:B------:R-:W3:Y:S01]  /*191f0*/  LDL.LU R189, [R1+0x184] ;  /* 0x0001840001bd7983 */ /* 0x000ee20000300800 */
[----:B------:R-:W-:Y:S01]  /*19200*/  FMUL.FTZ R3, R0, R101 ;  /* 0x0000006500037220 */ /* 0x000fe20000410000 */
[C---:B------:R-:W-:Y:S02]  /*19210*/  LOP3.LUT P3, RZ, R2.reuse, 0x10, RZ, 0xc0, !PT ;  /* 0x0000001002ff7812 */ /* 0x040fe4000786c0ff */
[----:B------:R-:W-:-:S02]  /*19220*/  LOP3.LUT P4, RZ, R2, 0x8, RZ, 0xc0, !PT ;  /* 0x0000000802ff7812 */ /* 0x000fc4000788c0ff */
[C---:B------:R-:W-:Y:S02]  /*19230*/  LOP3.LUT P5, RZ, R2.reuse, 0x4, RZ, 0xc0, !PT ;  /* 0x0000000402ff7812 */ /* 0x040fe400078ac0ff */
[----:B------:R-:W-:Y:S02]  /*19240*/  LOP3.LUT P6, RZ, R2, 0x2, RZ, 0xc0, !PT ;  /* 0x0000000202ff7812 */ /* 0x000fe400078cc0ff */
[----:B------:R-:W-:Y:S02]  /*19250*/  FSEL R3, R3, RZ, P0 ;  /* 0x000000ff03037208 */ /* 0x000fe40000000000 */
[----:B------:R-:W-:Y:S02]  /*19260*/  FSEL R23, R206, -INF , !P3 ;  /* 0xff800000ce177808 */ /* 0x000fe40005800000 */
        /* <DEDUP_REMOVED lines=31> */
[----:B------:R-:W3:Y:S01]  /*19460*/  MUFU.EX2 R3, R3 ;  /* 0x0000000300037308 */ /* 0x000ee20000000800 */
[----:B------:R-:W-:Y:S02]  /*19470*/  FSEL R25, R51, -INF , !P2 ;  /* 0xff80000033197808 */ /* 0x000fe40005000000 */
[----:B------:R-:W-:Y:S01]  /*19480*/  FSEL R24, R46, -INF , !P1 ;  /* 0xff8000002e187808 */ /* 0x000fe20004800000 */
        /* <DEDUP_REMOVED lines=11> */
[----:B------:R-:W-:Y:S01]  /*19540*/  IMAD.MOV.U32 R243, RZ, RZ, R192 ;  /* 0x000000fffff37224 */ /* 0x000fe200078e00c0 */
[----:B--2---:R-:W-:-:S04]  /*19550*/  FMNMX.FTZ R2, R191, R180, !PT ;  /* 0x000000b4bf027209 */ /* 0x004fc80007810000 */
        /* <DEDUP_REMOVED lines=15> */
[----:B---3--:R-:W-:-:S03]  /*19650*/  FFMA.FTZ R6, R189, R3, R4 ;  /* 0x00000003bd067223 */ /* 0x008fc60000010004 */
[----:B------:R-:W-:Y:S01]  /*19660*/  FMNMX.FTZ R5, R24, R5, !PT ;  /* 0x0000000518057209 */ /* 0x000fe20007810000 */
[C---:B-1----:R-:W-:Y:S01]  /*19670*/  FADD.FTZ R27, R2.reuse, R6 ;  /* 0x00000006021b7221 */ /* 0x042fe20000010000 */
[----:B------:R-:W-:-:S03]  /*19680*/  F2FP.PACK_AB R55, R2, R4 ;  /* 0x000000040237723e */ /* 0x000fc600000000ff */
[----:B------:R-:W1:Y:S02]  /*19690*/  SHFL.BFLY PT, R2, R5, 0x2, 0x1f ;  /* 0x0c401f0005027f89 */ /* 0x000e6400000e0000 */
[----:B-1----:R-:W-:-:S05]  /*196a0*/  FMNMX.FTZ R2, R5, R2, !PT ;  /* 0x0000000205027209 */ /* 0x002fca0007810000 */
[----:B------:R-:W1:Y:S02]  /*196b0*/  SHFL.BFLY PT, R4, R2, 0x1, 0x1f ;  /* 0x0c201f0002047f89 */ /* 0x000e6400000e0000 */
[----:B-1----:R-:W-:-:S04]  /*196c0*/  FMNMX.FTZ R100, R2, R4, !PT ;  /* 0x0000000402647209 */ /* 0x002fc80007810000 */
[----:B------:R-:W-:-:S04]  /*196d0*/  FSETP.NEU.FTZ.AND P0, PT, R100, -INF , PT ;  /* 0xff8000006400780b */ /* 0x000fc80003f1d000 */
[----:B------:R-:W-:-:S05]  /*196e0*/  FSEL R2, R100, RZ, P0 ;  /* 0x000000ff64027208 */ /* 0x000fca0000000000 */
[----:B------:R-:W-:Y:S02]  /*196f0*/  FADD.FTZ R5, R191, -R2 ;  /* 0x80000002bf057221 */ /* 0x000fe40000010000 */
[----:B------:R-:W2:Y:S01]  /*19700*/  LDL.LU R191, [R1+0x40] ;  /* 0x0000400001bf7983 */ /* 0x000ea20000300800 */
[----:B------:R-:W-:-:S03]  /*19710*/  IMAD.MOV.U32 R189, RZ, RZ, R228 ;  /* 0x000000ffffbd7224 */ /* 0x000fc600078e00e4 */
[----:B------:R-:W3:Y:S04]  /*19720*/  LDL.LU.64 R210, [R1+0x138] ;  /* 0x0001380001d27983 */ /* 0x000ee80000300a00 */
[----:B------:R-:W3:Y:S04]  /*19730*/  LDL R213, [R1+0xcc] ;  /* 0x0000cc0001d57983 */ /* 0x000ee80000100800 */
[----:B------:R-:W4:Y:S04]  /*19740*/  LDL R229, [R1+0x16c] ;  /* 0x00016c0001e57983 */ /* 0x000f280000100800 */
[----:B------:R-:W3:Y:S04]  /*19750*/  LDL.LU.64 R234, [R1+0xd0] ;  /* 0x0000d00001ea7983 */ /* 0x000ee80000300a00 */
[----:B------:R-:W3:Y:S04]  /*19760*/  LDL R228, [R1+0xc4] ;  /* 0x0000c40001e47983 */ /* 0x000ee80000100800 */
[----:B------:R-:W3:Y:S04]  /*19770*/  LDL R200, [R1+0xdc] ;  /* 0x0000dc0001c87983 */ /* 0x000ee80000100800 */
[----:B------:R-:W3:Y:S04]  /*19780*/  LDL R198, [R1+0x4c] ;  /* 0x00004c0001c67983 */ /* 0x000ee80000100800 */
[----:B------:R-:W3:Y:S01]  /*19790*/  LDL.LU R192, [R1+0x128] ;  /* 0x0001280001c07983 */ /* 0x000ee20000300800 */
[----:B------:R-:W-:-:S05]  /*197a0*/  FMUL.FTZ R2, R0, R100 ;  /* 0x0000006400027220 */ /* 0x000fca0000410000 */
[----:B------:R-:W-:-:S05]  /*197b0*/  FSEL R2, R2, RZ, P0 ;  /* 0x000000ff02027208 */ /* 0x000fca0000000000 */
[----:B------:R-:W-:-:S04]  /*197c0*/  FFMA.FTZ R4, R180, R0, -R2 ;  /* 0x00000000b4047223 */ /* 0x000fc80000010802 */
[----:B------:R1:W-:Y:S01]  /*197d0*/  MUFU.EX2 R9, R4 ;  /* 0x0000000400097308 */ /* 0x0003e20000000800 */
[-CC-:B------:R-:W-:Y:S02]  /*197e0*/  FFMA.FTZ R7, R67, R0.reuse, -R2.reuse ;  /* 0x0000000043077223 */ /* 0x180fe40000010802 */
[----:B-1----:R-:W-:-:S05]  /*197f0*/  FFMA.FTZ R4, R107, R0, -R2 ;  /* 0x000000006b047223 */ /* 0x002fca0000010802 */
[----:B------:R1:W-:Y:S01]  /*19800*/  MUFU.EX2 R8, R4 ;  /* 0x0000000400087308 */ /* 0x0003e20000000800 */
[----:B------:R-:W-:Y:S02]  /*19810*/  FFMA.FTZ R6, R65, R0, -R2 ;  /* 0x0000000041067223 */ /* 0x000fe40000010802 */
[----:B-1----:R-:W-:-:S05]  /*19820*/  FMUL.FTZ R4, R0, R5 ;  /* 0x0000000500047220 */ /* 0x002fca0000410000 */
[----:B------:R-:W1:Y:S08]  /*19830*/  MUFU.EX2 R15, R11 ;  /* 0x0000000b000f7308 */ /* 0x000e700000000800 */
        /* <DEDUP_REMOVED lines=13> */
[----:B------:R-:W-:Y:S02]  /*19910*/  FFMA.FTZ R44, R24, R0, -R2 ;  /* 0x00000000182c7223 */ /* 0x000fe40000010802 */
[----:B------:R-:W-:-:S03]  /*19920*/  FMUL.FTZ R52, R0, R52 ;  /* 0x0000003400347220 */ /* 0x000fc60000410000 */
[----:B------:R1:W-:Y:S08]  /*19930*/  MUFU.EX2 R11, R36 ;  /* 0x00000024000b7308 */ /* 0x0003f00000000800 */
[----:B------:R1:W-:Y:S02]  /*19940*/  MUFU.EX2 R10, R37 ;  /* 0x00000025000a7308 */ /* 0x0003e40000000800 */
[----:B-1----:R-:W-:-:S06]  /*19950*/  FFMA.FTZ R36, R20, R0, -R2 ;  /* 0x0000000014247223 */ /* 0x002fcc0000010802 */
[----:B------:R-:W1:Y:S01]  /*19960*/  MUFU.EX2 R12, R12 ;  /* 0x0000000c000c7308 */ /* 0x000e620000000800 */
[-CC-:B------:R-:W-:Y:S02]  /*19970*/  FFMA.FTZ R20, R16, R0.reuse, -R2.reuse ;  /* 0x0000000010147223 */ /* 0x180fe40000010802 */
[----:B------:R-:W-:-:S05]  /*19980*/  FFMA.FTZ R37, R19, R0, -R2 ;  /* 0x0000000013257223 */ /* 0x000fca0000010802 */
[----:B------:R-:W-:Y:S01]  /*19990*/  MUFU.EX2 R5, R5 ;  /* 0x0000000500057308 */ /* 0x000fe20000000800 */
[----:B------:R-:W-:-:S04]  /*199a0*/  FADD.FTZ R2, R15, R27 ;  /* 0x0000001b0f027221 */ /* 0x000fc80000010000 */
[----:B------:R-:W-:-:S03]  /*199b0*/  FADD.FTZ R2, R14, R2 ;  /* 0x000000020e027221 */ /* 0x000fc60000010000 */
[----:B------:R-:W1:Y:S01]  /*199c0*/  MUFU.EX2 R16, R23 ;  /* 0x0000001700107308 */ /* 0x000e620000000800 */
[----:B------:R-:W-:Y:S01]  /*199d0*/  FADD.FTZ R2, R13, R2 ;  /* 0x000000020d027221 */ /* 0x000fe20000010000 */
[----:B------:R-:W-:-:S03]  /*199e0*/  F2FP.PACK_AB R165, R6, R7 ;  /* 0x0000000706a5723e */ /* 0x000fc600000000ff */
[----:B-1----:R-:W-:Y:S01]  /*199f0*/  FADD.FTZ R2, R12, R2 ;  /* 0x000000020c027221 */ /* 0x002fe20000010000 */
[----:B------:R-:W-:Y:S02]  /*19a00*/  F2FP.PACK_AB R164, R8, R9 ;  /* 0x0000000908a4723e */ /* 0x000fe400000000ff */
[----:B------:R-:W-:Y:S02]  /*19a10*/  F2FP.PACK_AB R179, R16, R5 ;  /* 0x0000000510b3723e */ /* 0x000fe400000000ff */
[----:B------:R-:W-:Y:S02]  /*19a20*/  F2FP.PACK_AB R51, R12, R13 ;  /* 0x0000000d0c33723e */ /* 0x000fe400000000ff */
[----:B------:R-:W-:Y:S01]  /*19a30*/  F2FP.PACK_AB R57, R10, R11 ;  /* 0x0000000b0a39723e */ /* 0x000fe200000000ff */
[----:B------:R-:W-:Y:S02]  /*19a40*/  IMAD.MOV.U32 R240, RZ, RZ, R250 ;  /* 0x000000fffff07224 */ /* 0x000fe400078e00fa */
[----:B------:R-:W-:-:S02]  /*19a50*/  IMAD.MOV.U32 R250, RZ, RZ, R242 ;  /* 0x000000fffffa7224 */ /* 0x000fc400078e00f2 */
[----:B------:R-:W-:Y:S02]  /*19a60*/  IMAD.MOV.U32 R242, RZ, RZ, R189 ;  /* 0x000000fffff27224 */ /* 0x000fe400078e00bd */
[----:B------:R-:W-:Y:S02]  /*19a70*/  IMAD.MOV.U32 R62, RZ, RZ, R247 ;  /* 0x000000ffff3e7224 */ /* 0x000fe400078e00f7 */
[----:B--2---:R-:W-:-:S04]  /*19a80*/  FFMA.FTZ R0, R191, R4, R9 ;  /* 0x00000004bf007223 */ /* 0x004fc80000010009 */
[----:B------:R-:W-:-:S04]  /*19a90*/  FADD.FTZ R0, R8, R0 ;  /* 0x0000000008007221 */ /* 0x000fc80000010000 */
[----:B------:R-:W-:-:S04]  /*19aa0*/  FADD.FTZ R0, R7, R0 ;  /* 0x0000000007007221 */ /* 0x000fc80000010000 */
[----:B------:R-:W-:-:S04]  /*19ab0*/  FADD.FTZ R0, R6, R0 ;  /* 0x0000000006007221 */ /* 0x000fc80000010000 */
[----:B------:R-:W-:Y:S02]  /*19ac0*/  FADD.FTZ R0, R5, R0 ;  /* 0x0000000005007221 */ /* 0x000fe40000010000 */
[----:B------:R-:W-:Y:S02]  /*19ad0*/  FADD.FTZ R6, R11, R2 ;  /* 0x000000020b067221 */ /* 0x000fe40000010000 */
[----:B------:R-:W-:Y:S01]  /*19ae0*/  FADD.FTZ R2, R16, R0 ;  /* 0x0000000010027221 */ /* 0x000fe20000010000 */
[----:B------:R-:W1:Y:S01]  /*19af0*/  MUFU.EX2 R8, R22 ;  /* 0x0000001600087308 */ /* 0x000e620000000800 */
[----:B---3--:R-:W-:-:S07]  /*19b00*/  IADD3 R0, R192, -0x1, RZ ;  /* 0xffffffffc0007810 */ /* 0x008fce0007ffe0ff */
[----:B------:R-:W2:Y:S01]  /*19b10*/  MUFU.EX2 R7, R21 ;  /* 0x0000001500077308 */ /* 0x000ea20000000800 */
[----:B------:R-:W-:-:S04]  /*19b20*/  LOP3.LUT R204, R251, R0, RZ, 0x3c, !PT ;  /* 0x00000000fbcc7212 */ /* 0x000fc800078e3cff */
[----:B------:R-:W-:-:S05]  /*19b30*/  LOP3.LUT R0, R204, R241, RZ, 0x3c, !PT ;  /* 0x000000f1cc007212 */ /* 0x000fca00078e3cff */
[----:B------:R-:W-:-:S04]  /*19b40*/  IMAD.WIDE.U32 R64, R0, -0x326172a9, RZ ;  /* 0xcd9e8d5700407825 */ /* 0x000fc800078e00ff */
[----:B-1----:R-:W-:Y:S01]  /*19b50*/  FADD.FTZ R2, R8, R2 ;  /* 0x0000000208027221 */ /* 0x002fe20000010000 */
[----:B------:R-:W-:Y:S01]  /*19b60*/  LOP3.LUT R0, R65, R213, R210, 0x96, !PT ;  /* 0x000000d541007212 */ /* 0x000fe200078e96d2 */
[----:B------:R-:W-:Y:S01]  /*19b70*/  FADD.FTZ R16, R10, R6 ;  /* 0x000000060a107221 */ /* 0x000fe20000010000 */
[C---:B--2---:R-:W-:Y:S01]  /*19b80*/  F2FP.PACK_AB R180, R7.reuse, R8 ;  /* 0x0000000807b4723e */ /* 0x044fe200000000ff */
[----:B------:R-:W-:Y:S01]  /*19b90*/  FADD.FTZ R17, R7, R2 ;  /* 0x0000000207117221 */ /* 0x000fe20000010000 */
[----:B----4-:R-:W-:Y:S01]  /*19ba0*/  LOP3.LUT R2, R203, R229, R64, 0x96, !PT ;  /* 0x000000e5cb027212 */ /* 0x010fe200078e9640 */
[----:B------:R-:W-:-:S04]  /*19bb0*/  IMAD.WIDE.U32 R6, R0, -0x2daee0ad, RZ ;  /* 0xd2511f5300067825 */ /* 0x000fc800078e00ff */
[----:B------:R-:W-:Y:S01]  /*19bc0*/  IMAD.WIDE.U32 R8, R2, -0x2daee0ad, RZ ;  /* 0xd2511f5302087825 */ /* 0x000fe200078e00ff */
[----:B------:R-:W-:-:S05]  /*19bd0*/  LOP3.LUT R0, R7, R228, R234, 0x96, !PT ;  /* 0x000000e407007212 */ /* 0x000fca00078e96ea */
        /* <DEDUP_REMOVED lines=19> */
[----:B------:R-:W-:Y:S02]  /*19d10*/  F2FP.PACK_AB R46, R14, R15 ;  /* 0x0000000f0e2e723e */ /* 0x000fe400000000ff */
[----:B------:R-:W-:Y:S02]  /*19d20*/  LOP3.LUT R2, R2, 0xff, RZ, 0xc0, !PT ;  /* 0x000000ff02027812 */ /* 0x000fe400078ec0ff */
[----:B------:R-:W-:Y:S02]  /*19d30*/  LOP3.LUT R14, R9, R63, R10, 0x96, !PT ;  /* 0x0000003f090e7212 */ /* 0x000fe400078e960a */
[----:B------:R-:W-:Y:S01]  /*19d40*/  SHF.R.U32.HI R0, RZ, 0x18, R0 ;  /* 0x00000018ff007819 */ /* 0x000fe20000011600 */
[----:B------:R-:W1:Y:S01]  /*19d50*/  MUFU.EX2 R9, R40 ;  /* 0x0000002800097308 */ /* 0x000e620000000800 */
[----:B------:R-:W-:-:S02]  /*19d60*/  ISETP.GE.U32.AND P5, PT, R194, R2, PT ;  /* 0x00000002c200720c */ /* 0x000fc40003fa6070 */
[----:B------:R-:W-:Y:S02]  /*19d70*/  ISETP.GE.U32.AND P0, PT, R194, R0, PT ;  /* 0x00000000c200720c */ /* 0x000fe40003f06070 */
[----:B------:R-:W-:-:S03]  /*19d80*/  LOP3.LUT R0, R6, 0xff, RZ, 0xc0, !PT ;  /* 0x000000ff06007812 */ /* 0x000fc600078ec0ff */
[----:B------:R-:W2:Y:S01]  /*19d90*/  MUFU.EX2 R2, R39 ;  /* 0x0000002700027308 */ /* 0x000ea20000000800 */
[--C-:B------:R-:W-:Y:S02]  /*19da0*/  SHF.R.U32.HI R5, RZ, 0x10, R6.reuse ;  /* 0x00000010ff057819 */ /* 0x100fe40000011606 */
[----:B------:R-:W-:Y:S02]  /*19db0*/  ISETP.GE.U32.AND P2, PT, R194, R0, PT ;  /* 0x00000000c200720c */ /* 0x000fe40003f46070 */
[----:B------:R-:W-:Y:S02]  /*19dc0*/  LOP3.LUT R22, R6, 0xffff, RZ, 0xc0, !PT ;  /* 0x0000ffff06167812 */ /* 0x000fe400078ec0ff */
[----:B------:R-:W-:Y:S01]  /*19dd0*/  SHF.R.U32.HI R0, RZ, 0x18, R6 ;  /* 0x00000018ff007819 */ /* 0x000fe20000011606 */
[----:B------:R-:W-:Y:S01]  /*19de0*/  IMAD.WIDE.U32 R6, R14, -0x2daee0ad, RZ ;  /* 0xd2511f530e067825 */ /* 0x000fe200078e00ff */
[----:B------:R-:W-:Y:S01]  /*19df0*/  LOP3.LUT R5, R5, 0xff, RZ, 0xc0, !PT ;  /* 0x000000ff05057812 */ /* 0x000fe200078ec0ff */
[----:B------:R-:W3:Y:S02]  /*19e00*/  MUFU.EX2 R25, R36 ;  /* 0x0000002400197308 */ /* 0x000ee40000000800 */
[----:B------:R-:W-:Y:S01]  /*19e10*/  IMAD.MOV.U32 R247, RZ, RZ, R193 ;  /* 0x000000fffff77224 */ /* 0x000fe200078e00c1 */
[----:B------:R-:W-:-:S02]  /*19e20*/  LOP3.LUT R21, R6, 0xff, RZ, 0xc0, !PT ;  /* 0x000000ff06157812 */ /* 0x000fc400078ec0ff */
[----:B------:R-:W-:Y:S02]  /*19e30*/  LOP3.LUT R24, R6, 0xffff, RZ, 0xc0, !PT ;  /* 0x0000ffff06187812 */ /* 0x000fe400078ec0ff */
[--C-:B------:R-:W-:Y:S01]  /*19e40*/  SHF.R.U32.HI R23, RZ, 0x10, R6.reuse ;  /* 0x00000010ff177819 */ /* 0x100fe20000011606 */
[----:B------:R-:W-:Y:S01]  /*19e50*/  MUFU.EX2 R15, R50 ;  /* 0x00000032000f7308 */ /* 0x000fe20000000800 */
[----:B------:R-:W-:Y:S01]  /*19e60*/  SHF.R.U32.HI R19, RZ, 0x18, R6 ;  /* 0x00000018ff137819 */ /* 0x000fe20000011606 */
[----:B-1----:R-:W-:Y:S01]  /*19e70*/  FADD.FTZ R6, R9, R16 ;  /* 0x0000001009067221 */ /* 0x002fe20000010000 */
[C---:B------:R-:W-:Y:S02]  /*19e80*/  ISETP.GE.U32.AND P6, PT, R194.reuse, R5, PT ;  /* 0x00000005c200720c */ /* 0x040fe40003fc6070 */
[----:B------:R-:W-:-:S03]  /*19e90*/  ISETP.GE.U32.AND P1, PT, R194, R0, PT ;  /* 0x00000000c200720c */ /* 0x000fc60003f26070 */
[----:B------:R-:W1:Y:S01]  /*19ea0*/  MUFU.EX2 R8, R20 ;  /* 0x0000001400087308 */ /* 0x000e620000000800 */
[----:B------:R-:W-:Y:S01]  /*19eb0*/  LOP3.LUT R0, R7, R247, R12, 0x96, !PT ;  /* 0x000000f707007212 */ /* 0x000fe200078e960c */
[C---:B--2---:R-:W-:Y:S01]  /*19ec0*/  FADD.FTZ R12, R2.reuse, R6 ;  /* 0x00000006020c7221 */ /* 0x044fe20000010000 */
[----:B------:R-:W-:-:S05]  /*19ed0*/  F2FP.PACK_AB R16, R2, R9 ;  /* 0x000000090210723e */ /* 0x000fca00000000ff */
[----:B------:R-:W2:Y:S08]  /*19ee0*/  MUFU.EX2 R14, R54 ;  /* 0x00000036000e7308 */ /* 0x000eb00000000800 */
[----:B------:R-:W4:Y:S01]  /*19ef0*/  MUFU.EX2 R5, R45 ;  /* 0x0000002d00057308 */ /* 0x000f220000000800 */
[----:B---3--:R-:W-:-:S07]  /*19f00*/  FADD.FTZ R6, R25, R17 ;  /* 0x0000001119067221 */ /* 0x008fce0000010000 */
[----:B------:R-:W3:Y:S01]  /*19f10*/  MUFU.EX2 R2, R47 ;  /* 0x0000002f00027308 */ /* 0x000ee20000000800 */
[----:B-1----:R-:W-:Y:S01]  /*19f20*/  FADD.FTZ R18, R8, R6 ;  /* 0x0000000608127221 */ /* 0x002fe20000010000 */
[----:B--2---:R-:W-:Y:S01]  /*19f30*/  F2FP.PACK_AB R7, R14, R15 ;  /* 0x0000000f0e07723e */ /* 0x004fe200000000ff */
[----:B----4-:R-:W-:-:S05]  /*19f40*/  FADD.FTZ R6, R5, R12 ;  /* 0x0000000c05067221 */ /* 0x010fca0000010000 */
[----:B------:R1:W-:Y:S01]  /*19f50*/  MUFU.EX2 R13, R106 ;  /* 0x0000006a000d7308 */ /* 0x0003e20000000800 */
[C---:B------:R-:W-:Y:S02]  /*19f60*/  PRMT R110, R7.reuse, 0x7610, R110 ;  /* 0x00007610076e7816 */ /* 0x040fe4000000006e */
[----:B------:R-:W-:Y:S01]  /*19f70*/  PRMT R107, R7, 0x7632, R107 ;  /* 0x00007632076b7816 */ /* 0x000fe2000000006b */
[C---:B---3--:R-:W-:Y:S01]  /*19f80*/  FADD.FTZ R7, R2.reuse, R6 ;  /* 0x0000000602077221 */ /* 0x048fe20000010000 */
[----:B------:R-:W-:Y:S02]  /*19f90*/  F2FP.PACK_AB R20, R2, R5 ;  /* 0x000000050214723e */ /* 0x000fe400000000ff */
[----:B------:R-:W-:Y:S01]  /*19fa0*/  SHF.R.U32.HI R2, RZ, 0x8, R22 ;  /* 0x00000008ff027819 */ /* 0x000fe20000011616 */
[----:B------:R2:W-:Y:S01]  /*19fb0*/  MUFU.EX2 R10, R105 ;  /* 0x00000069000a7308 */ /* 0x0005e20000000800 */
[----:B------:R-:W-:Y:S01]  /*19fc0*/  @!P4 HADD2 R68, -R110.H0_H0, -RZ.H0_H0 ;  /* 0xa00000ff6e44c230 */ /* 0x000fe20000000900 */
[----:B-1----:R-:W-:-:S02]  /*19fd0*/  PRMT R106, R16, 0x7632, R106 ;  /* 0x00007632106a7816 */ /* 0x002fc4000000006a */
[----:B------:R-:W-:-:S04]  /*19fe0*/  LOP3.LUT R2, R2, 0xffff, RZ, 0xc0, !PT ;  /* 0x0000ffff02027812 */ /* 0x000fc800078ec0ff */
[----:B------:R-:W1:Y:S01]  /*19ff0*/  MUFU.EX2 R5, R37 ;  /* 0x0000002500057308 */ /* 0x000e620000000800 */
[----:B------:R-:W-:Y:S01]  /*1a000*/  @!P0 HADD2 R69, -R106.H0_H0, -RZ.H0_H0 ;  /* 0xa00000ff6a458230 */ /* 0x000fe20000000900 */
[----:B------:R-:W-:Y:S02]  /*1a010*/  PRMT R193, R110, 0x5410, R107 ;  /* 0x000054106ec17816 */ /* 0x000fe4000000006b */
[----:B--2---:R-:W-:Y:S02]  /*1a020*/  PRMT R105, R16, 0x7610, R105 ;  /* 0x0000761010697816 */ /* 0x004fe40000000069 */
[----:B------:R-:W-:Y:S02]  /*1a030*/  @!P4 PRMT R110, R68, 0x5410, RZ ;  /* 0x00005410446ec816 */ /* 0x000fe400000000ff */
[----:B------:R-:W-:Y:S02]  /*1a040*/  PRMT R192, R105, 0x5410, R106 ;  /* 0x0000541069c07816 */ /* 0x000fe4000000006a */
[----:B------:R-:W-:-:S02]  /*1a050*/  ISETP.GE.U32.AND P4, PT, R194, R2, PT ;  /* 0x00000002c200720c */ /* 0x000fc40003f86070 */
[----:B------:R-:W-:Y:S01]  /*1a060*/  @!P0 PRMT R106, R69, 0x5410, RZ ;  /* 0x00005410456a8816 */ /* 0x000fe200000000ff */
[----:B------:R-:W2:Y:S01]  /*1a070*/  MUFU.EX2 R2, R38 ;  /* 0x0000002600027308 */ /* 0x000ea20000000800 */
[----:B------:R-:W-:Y:S02]  /*1a080*/  ISETP.GE.U32.AND P0, PT, R194, R19, PT ;  /* 0x00000013c200720c */ /* 0x000fe40003f06070 */
[----:B------:R-:W-:Y:S01]  /*1a090*/  SHF.R.U32.HI R6, RZ, 0x10, R0 ;  /* 0x00000010ff067819 */ /* 0x000fe20000011600 */
[----:B------:R-:W-:-:S04]  /*1a0a0*/  @!P5 HADD2 R81, -R105.H0_H0, -RZ.H0_H0 ;  /* 0xa00000ff6951d230 */ /* 0x000fc80000000900 */
[----:B------:R-:W-:Y:S01]  /*1a0b0*/  MUFU.EX2 R17, R58 ;  /* 0x0000003a00117308 */ /* 0x000fe20000000800 */
[----:B------:R-:W-:Y:S01]  /*1a0c0*/  @!P3 HADD2 R80, -R107.H0_H0, -RZ.H0_H0 ;  /* 0xa00000ff6b50b230 */ /* 0x000fe20000000900 */
[----:B------:R-:W-:-:S06]  /*1a0d0*/  LOP3.LUT R6, R6, 0xff, RZ, 0xc0, !PT ;  /* 0x000000ff06067812 */ /* 0x000fcc00078ec0ff */
[----:B------:R-:W3:Y:S01]  /*1a0e0*/  MUFU.EX2 R19, R60 ;  /* 0x0000003c00137308 */ /* 0x000ee20000000800 */
[----:B------:R-:W-:Y:S02]  /*1a0f0*/  @!P5 PRMT R105, R81, 0x5410, RZ ;  /* 0x000054105169d816 */ /* 0x000fe400000000ff */
[----:B------:R-:W-:Y:S02]  /*1a100*/  @!P3 PRMT R107, R80, 0x5410, RZ ;  /* 0x00005410506bb816 */ /* 0x000fe400000000ff */
[C---:B------:R-:W-:Y:S01]  /*1a110*/  ISETP.GE.U32.AND P5, PT, R194.reuse, R6, PT ;  /* 0x00000006c200720c */ /* 0x040fe20003fa6070 */
[----:B-1----:R-:W-:Y:S01]  /*1a120*/  FADD.FTZ R6, R5, R18 ;  /* 0x0000001205067221 */ /* 0x002fe20000010000 */
[----:B------:R-:W-:Y:S02]  /*1a130*/  ISETP.GE.U32.AND P3, PT, R194, R21, PT ;  /* 0x00000015c200720c */ /* 0x000fe40003f66070 */
[----:B------:R-:W1:Y:S01]  /*1a140*/  MUFU.EX2 R21, R48 ;  /* 0x0000003000157308 */ /* 0x000e620000000800 */
[C---:B--2---:R-:W-:Y:S01]  /*1a150*/  FADD.FTZ R12, R2.reuse, R6 ;  /* 0x00000006020c7221 */ /* 0x044fe20000010000 */
[----:B------:R-:W-:-:S02]  /*1a160*/  F2FP.PACK_AB R172, R2, R5 ;  /* 0x0000000502ac723e */ /* 0x000fc400000000ff */
[----:B---3--:R-:W-:-:S04]  /*1a170*/  F2FP.PACK_AB R2, R19, R17 ;  /* 0x000000111302723e */ /* 0x008fc800000000ff */
[----:B------:R-:W2:Y:S08]  /*1a180*/  MUFU.EX2 R16, R49 ;  /* 0x0000003100107308 */ /* 0x000eb00000000800 */
[----:B------:R3:W-:Y:S01]  /*1a190*/  MUFU.EX2 R11, R104 ;  /* 0x00000068000b7308 */ /* 0x0007e20000000800 */
[C---:B------:R-:W-:Y:S01]  /*1a1a0*/  PRMT R97, R2.reuse, 0x7632, R97 ;  /* 0x0000763202617816 */ /* 0x040fe20000000061 */
[----:B-1----:R-:W-:Y:S01]  /*1a1b0*/  FADD.FTZ R5, R21, R7 ;  /* 0x0000000715057221 */ /* 0x002fe20000010000 */
[----:B---3--:R-:W-:-:S02]  /*1a1c0*/  PRMT R104, R2, 0x7610, R104 ;  /* 0x0000761002687816 */ /* 0x008fc40000000068 */
[----:B------:R-:W-:-:S03]  /*1a1d0*/  LOP3.LUT R2, R0, 0xff, RZ, 0xc0, !PT ;  /* 0x000000ff00027812 */ /* 0x000fc600078ec0ff */
[----:B------:R-:W-:Y:S01]  /*1a1e0*/  @!P2 HADD2 R84, -R104.H0_H0, -RZ.H0_H0 ;  /* 0xa00000ff6854a230 */ /* 0x000fe20000000900 */
[----:B------:R-:W-:Y:S01]  /*1a1f0*/  PRMT R191, R104, 0x5410, R97 ;  /* 0x0000541068bf7816 */ /* 0x000fe20000000061 */
[----:B------:R-:W-:-:S03]  /*1a200*/  @!P4 HADD2 R85, -R97.H0_H0, -RZ.H0_H0 ;  /* 0xa00000ff6155c230 */ /* 0x000fc60000000900 */
[----:B------:R-:W-:Y:S02]  /*1a210*/  @!P2 PRMT R104, R84, 0x5410, RZ ;  /* 0x000054105468a816 */ /* 0x000fe400000000ff */
[----:B------:R-:W-:Y:S01]  /*1a220*/  ISETP.GE.U32.AND P2, PT, R194, R2, PT ;  /* 0x00000002c200720c */ /* 0x000fe20003f46070 */
[----:B--2---:R-:W-:Y:S01]  /*1a230*/  FADD.FTZ R27, R16, R5 ;  /* 0x00000005101b7221 */ /* 0x004fe20000010000 */
[----:B------:R-:W-:Y:S01]  /*1a240*/  SHF.R.U32.HI R2, RZ, 0x18, R0 ;  /* 0x00000018ff027819 */ /* 0x000fe20000011600 */
[----:B------:R-:W1:Y:S01]  /*1a250*/  MUFU.EX2 R5, R42 ;  /* 0x0000002a00057308 */ /* 0x000e620000000800 */
[----:B------:R-:W-:Y:S02]  /*1a260*/  @!P4 PRMT R97, R85, 0x5410, RZ ;  /* 0x000054105561c816 */ /* 0x000fe400000000ff */
[----:B------:R-:W-:Y:S02]  /*1a270*/  ISETP.GE.U32.AND P4, PT, R194, R2, PT ;  /* 0x00000002c200720c */ /* 0x000fe40003f86070 */
[----:B------:R-:W-:-:S02]  /*1a280*/  LOP3.LUT R0, R0, 0xffff, RZ, 0xc0, !PT ;  /* 0x0000ffff00007812 */ /* 0x000fc400078ec0ff */
[C---:B------:R-:W-:Y:S01]  /*1a290*/  PRMT R85, R20.reuse, 0x7610, R85 ;  /* 0x0000761014557816 */ /* 0x040fe20000000055 */
[----:B------:R-:W2:Y:S01]  /*1a2a0*/  MUFU.EX2 R2, R26 ;  /* 0x0000001a00027308 */ /* 0x000ea20000000800 */
[----:B------:R-:W-:Y:S02]  /*1a2b0*/  SHF.R.U32.HI R0, RZ, 0x8, R0 ;  /* 0x00000008ff007819 */ /* 0x000fe40000011600 */
[----:B------:R-:W-:Y:S01]  /*1a2c0*/  PRMT R96, R20, 0x7632, R96 ;  /* 0x0000763214607816 */ /* 0x000fe20000000060 */
[----:B------:R-:W-:-:S04]  /*1a2d0*/  @!P6 HADD2 R145, -R85.H0_H0, -RZ.H0_H0 ;  /* 0xa00000ff5591e230 */ /* 0x000fc80000000900 */
[----:B------:R-:W-:Y:S01]  /*1a2e0*/  MUFU.EX2 R18, R61 ;  /* 0x0000003d00127308 */ /* 0x000fe20000000800 */
[----:B------:R-:W-:-:S07]  /*1a2f0*/  LOP3.LUT R0, R0, 0xffff, RZ, 0xc0, !PT ;  /* 0x0000ffff00007812 */ /* 0x000fce00078ec0ff */
        /* <DEDUP_REMOVED lines=14> */
[----:B------:R-:W-:Y:S02]  /*1a3e0*/  F2FP.PACK_AB R173, R8, R25 ;  /* 0x0000001908ad723e */ /* 0x000fe400000000ff */
[----:B------:R-:W-:Y:S02]  /*1a3f0*/  F2FP.PACK_AB R16, R16, R21 ;  /* 0x000000151010723e */ /* 0x000fe400000000ff */
[----:B------:R-:W-:Y:S01]  /*1a400*/  LOP3.LUT R5, R5, 0xffff, RZ, 0xc0, !PT ;  /* 0x0000ffff05057812 */ /* 0x000fe200078ec0ff */
[----:B------:R3:W-:Y:S01]  /*1a410*/  MUFU.EX2 R8, R186 ;  /* 0x000000ba00087308 */ /* 0x0007e20000000800 */
[----:B------:R-:W-:-:S02]  /*1a420*/  PRMT R80, R16, 0x7610, R80 ;  /* 0x0000761010507816 */ /* 0x000fc40000000050 */
[----:B------:R-:W-:-:S03]  /*1a430*/  PRMT R69, R16, 0x7632, R69 ;  /* 0x0000763210457816 */ /* 0x000fc60000000045 */
[----:B------:R-:W-:Y:S01]  /*1a440*/  @!P5 HADD2 R153, -R80.H0_H0, -RZ.H0_H0 ;  /* 0xa00000ff5099d230 */ /* 0x000fe20000000900 */
[----:B---3--:R-:W-:Y:S02]  /*1a450*/  PRMT R186, R84, 0x5410, R81 ;  /* 0x0000541054ba7816 */ /* 0x008fe40000000051 */
[----:B------:R-:W-:Y:S02]  /*1a460*/  @!P2 PRMT R84, R148, 0x5410, RZ ;  /* 0x000054109454a816 */ /* 0x000fe400000000ff */
[----:B------:R-:W-:Y:S01]  /*1a470*/  ISETP.GE.U32.AND P2, PT, R194, R5, PT ;  /* 0x00000005c200720c */ /* 0x000fe20003f46070 */
[----:B-1----:R-:W-:-:S04]  /*1a480*/  FADD.FTZ R5, R2, R12 ;  /* 0x0000000c02057221 */ /* 0x002fc80000010000 */
[----:B--2---:R-:W-:Y:S01]  /*1a490*/  FADD.FTZ R5, R0, R5 ;  /* 0x0000000500057221 */ /* 0x004fe20000010000 */
[----:B------:R-:W-:Y:S02]  /*1a4a0*/  PRMT R181, R80, 0x5410, R69 ;  /* 0x0000541050b57816 */ /* 0x000fe40000000045 */
[----:B------:R-:W-:Y:S02]  /*1a4b0*/  @!P5 PRMT R80, R153, 0x5410, RZ ;  /* 0x000054109950d816 */ /* 0x000fe400000000ff */
[----:B------:R1:W-:Y:S04]  /*1a4c0*/  STL [R1+0x40], R5 ;  /* 0x0000400501007387 */ /* 0x0003e80000100800 */
[----:B------:R-:W2:Y:S01]  /*1a4d0*/  LDL.LU R153, [R1+0x44] ;  /* 0x0000440001997983 */ /* 0x000ea20000300800 */
[----:B------:R-:W-:Y:S08]  /*1a4e0*/  MUFU.EX2 R21, R178 ;  /* 0x000000b200157308 */ /* 0x000ff00000000800 */
[----:B------:R-:W3:Y:S01]  /*1a4f0*/  MUFU.EX2 R20, R182 ;  /* 0x000000b600147308 */ /* 0x000ee20000000800 */
[----:B------:R-:W-:Y:S01]  /*1a500*/  @!P1 HADD2 R144, -R96.H0_H0, -RZ.H0_H0 ;  /* 0xa00000ff60909230 */ /* 0x000fe20000000900 */
[----:B------:R-:W-:-:S06]  /*1a510*/  LOP3.LUT R7, R23, 0xff, RZ, 0xc0, !PT ;  /* 0x000000ff17077812 */ /* 0x000fcc00078ec0ff */
[----:B------:R-:W-:Y:S01]  /*1a520*/  MUFU.EX2 R26, R56 ;  /* 0x00000038001a7308 */ /* 0x000fe20000000800 */
[----:B------:R-:W-:Y:S02]  /*1a530*/  @!P1 PRMT R96, R144, 0x5410, RZ ;  /* 0x0000541090609816 */ /* 0x000fe400000000ff */
[----:B------:R-:W-:-:S05]  /*1a540*/  F2FP.PACK_AB R168, R0, R2 ;  /* 0x0000000200a8723e */ /* 0x000fca00000000ff */
[----:B------:R-:W4:Y:S01]  /*1a550*/  MUFU.EX2 R36, R53 ;  /* 0x0000003500247308 */ /* 0x000f220000000800 */
[----:B------:R-:W-:Y:S01]  /*1a560*/  ISETP.GE.U32.AND P1, PT, R194, R7, PT ;  /* 0x00000007c200720c */ /* 0x000fe20003f26070 */
[----:B------:R-:W-:Y:S01]  /*1a570*/  @!P6 HADD2 R149, -R81.H0_H0, -RZ.H0_H0 ;  /* 0xa00000ff5195e230 */ /* 0x000fe20000000900 */
[----:B---3--:R-:W-:-:S05]  /*1a580*/  F2FP.PACK_AB R0, R20, R21 ;  /* 0x000000151400723e */ /* 0x008fca00000000ff */
[----:B------:R-:W3:Y:S01]  /*1a590*/  MUFU.EX2 R6, R111 ;  /* 0x0000006f00067308 */ /* 0x000ee20000000800 */
[C---:B------:R-:W-:Y:S01]  /*1a5a0*/  PRMT R68, R0.reuse, 0x7610, R68 ;  /* 0x0000761000447816 */ /* 0x040fe20000000044 */
[----:B------:R-:W-:Y:S01]  /*1a5b0*/  IMAD.MOV.U32 R148, RZ, RZ, R243 ;  /* 0x000000ffff947224 */ /* 0x000fe200078e00f3 */
[----:B------:R-:W-:-:S05]  /*1a5c0*/  PRMT R67, R0, 0x7632, R67 ;  /* 0x0000763200437816 */ /* 0x000fca0000000043 */
[----:B------:R-:W3:Y:S01]  /*1a5d0*/  MUFU.EX2 R7, R184 ;  /* 0x000000b800077308 */ /* 0x000ee20000000800 */
[----:B------:R-:W-:Y:S01]  /*1a5e0*/  @!P6 PRMT R81, R149, 0x5410, RZ ;  /* 0x000054109551e816 */ /* 0x000fe200000000ff */
[----:B------:R-:W-:Y:S02]  /*1a5f0*/  IMAD.MOV.U32 R149, RZ, RZ, R242 ;  /* 0x000000ffff957224 */ /* 0x000fe400078e00f2 */
[----:B------:R-:W-:-:S04]  /*1a600*/  FMUL.FTZ R243, R175, R3 ;  /* 0x00000003aff37220 */ /* 0x000fc80000410000 */
[----:B-1----:R-:W1:Y:S01]  /*1a610*/  MUFU.EX2 R5, R185 ;  /* 0x000000b900057308 */ /* 0x002e620000000800 */
[----:B------:R-:W-:Y:S02]  /*1a620*/  FMUL.FTZ R242, R174, R3 ;  /* 0x00000003aef27220 */ /* 0x000fe40000410000 */
[----:B------:R-:W-:Y:S01]  /*1a630*/  IMAD.MOV.U32 R175, RZ, RZ, R251 ;  /* 0x000000ffffaf7224 */ /* 0x000fe200078e00fb */
[----:B----4-:R-:W-:Y:S01]  /*1a640*/  F2FP.PACK_AB R2, R36, R26 ;  /* 0x0000001a2402723e */ /* 0x010fe200000000ff */
[----:B------:R-:W-:-:S03]  /*1a650*/  IMAD.MOV.U32 R182, RZ, RZ, R240 ;  /* 0x000000ffffb67224 */ /* 0x000fc600078e00f0 */
[----:B------:R-:W-:Y:S01]  /*1a660*/  MUFU.EX2 R0, R52 ;  /* 0x0000003400007308 */ /* 0x000fe20000000800 */
[----:B------:R-:W-:Y:S02]  /*1a670*/  IMAD.MOV.U32 R174, RZ, RZ, R250 ;  /* 0x000000ffffae7224 */ /* 0x000fe400078e00fa */
[----:B------:R-:W-:Y:S02]  /*1a680*/  IMAD.MOV.U32 R177, RZ, RZ, R247 ;  /* 0x000000ffffb17224 */ /* 0x000fe400078e00f7 */
[----:B------:R-:W-:Y:S02]  /*1a690*/  IMAD.MOV.U32 R206, RZ, RZ, R109 ;  /* 0x000000ffffce7224 */ /* 0x000fe400078e006d */
[----:B------:R-:W-:Y:S01]  /*1a6a0*/  IMAD.MOV.U32 R144, RZ, RZ, R108 ;  /* 0x000000ffff907224 */ /* 0x000fe200078e006c */
[----:B------:R4:W-:Y:S01]  /*1a6b0*/  MUFU.EX2 R9, R183 ;  /* 0x000000b700097308 */ /* 0x0009e20000000800 */
        /* <DEDUP_REMOVED lines=8> */
[----:B----4-:R-:W-:Y:S02]  /*1a740*/  IMAD.MOV.U32 R183, RZ, RZ, R241 ;  /* 0x000000ffffb77224 */ /* 0x010fe400078e00f1 */
        /* <DEDUP_REMOVED lines=15> */
[----:B------:R-:W-:Y:S01]  /*1a840*/  FMUL.FTZ R184, R99, R3 ;  /* 0x0000000363b87220 */ /* 0x000fe20000410000 */
[C---:B---3--:R-:W-:Y:S01]  /*1a850*/  F2FP.PACK_AB R16, R6.reuse, R41 ;  /* 0x000000290610723e */ /* 0x048fe200000000ff */
[----:B------:R-:W-:Y:S01]  /*1a860*/  MUFU.EX2 R3, R197 ;  /* 0x000000c500037308 */ /* 0x000fe20000000800 */
[----:B------:R-:W-:Y:S01]  /*1a870*/  FADD.FTZ R6, R6, R176 ;  /* 0x000000b006067221 */ /* 0x000fe20000010000 */
[----:B------:R-:W-:-:S02]  /*1a880*/  PRMT R66, R2, 0x7610, R66 ;  /* 0x0000761002427816 */ /* 0x000fc40000000042 */
[----:B------:R-:W-:Y:S01]  /*1a890*/  PRMT R61, R2, 0x7632, R61 ;  /* 0x00007632023d7816 */ /* 0x000fe2000000003d */
[----:B------:R-:W-:-:S03]  /*1a8a0*/  FADD.FTZ R6, R7, R6 ;  /* 0x0000000607067221 */ /* 0x000fc60000010000 */
[----:B------:R-:W3:Y:S01]  /*1a8b0*/  MUFU.EX2 R2, R187 ;  /* 0x000000bb00027308 */ /* 0x000ee20000000800 */
[C---:B-1----:R-:W-:Y:S01]  /*1a8c0*/  F2FP.PACK_AB R23, R5.reuse, R7 ;  /* 0x000000070517723e */ /* 0x042fe200000000ff */
[----:B------:R-:W-:Y:S01]  /*1a8d0*/  FADD.FTZ R12, R5, R6 ;  /* 0x00000006050c7221 */ /* 0x000fe20000010000 */
[----:B------:R-:W-:-:S05]  /*1a8e0*/  F2FP.PACK_AB R25, R10, R11 ;  /* 0x0000000b0a19723e */ /* 0x000fca00000000ff */
[----:B------:R-:W1:Y:S08]  /*1a8f0*/  MUFU.EX2 R7, R199 ;  /* 0x000000c700077308 */ /* 0x000e700000000800 */
[----:B------:R-:W4:Y:S01]  /*1a900*/  MUFU.EX2 R6, R201 ;  /* 0x000000c900067308 */ /* 0x000f220000000800 */
[----:B---3--:R-:W-:Y:S01]  /*1a910*/  F2FP.PACK_AB R24, R2, R3 ;  /* 0x000000030218723e */ /* 0x008fe200000000ff */
[----:B------:R-:W-:-:S02]  /*1a920*/  IMAD.MOV.U32 R197, RZ, RZ, R145 ;  /* 0x000000ffffc57224 */ /* 0x000fc400078e0091 */
[----:B------:R-:W-:-:S04]  /*1a930*/  IMAD.MOV.U32 R145, RZ, RZ, R177 ;  /* 0x000000ffff917224 */ /* 0x000fc800078e00b1 */
[----:B------:R-:W-:Y:S02]  /*1a940*/  IMAD.MOV.U32 R187, RZ, RZ, R145 ;  /* 0x000000ffffbb7224 */ /* 0x000fe400078e0091 */
[----:B--2---:R-:W-:-:S04]  /*1a950*/  FFMA.FTZ R5, R153, R0, R11 ;  /* 0x0000000099057223 */ /* 0x004fc8000001000b */
[----:B------:R-:W-:Y:S02]  /*1a960*/  FADD.FTZ R10, R10, R5 ;  /* 0x000000050a0a7221 */ /* 0x000fe40000010000 */
[----:B------:R-:W-:-:S04]  /*1a970*/  FADD.FTZ R5, R3, R12 ;  /* 0x0000000c03057221 */ /* 0x000fc80000010000 */
[----:B------:R-:W-:Y:S02]  /*1a980*/  FADD.FTZ R11, R2, R5 ;  /* 0x00000005020b7221 */ /* 0x000fe40000010000 */
[----:B------:R-:W2:Y:S01]  /*1a990*/  MUFU.EX2 R5, R219 ;  /* 0x000000db00057308 */ /* 0x000ea20000000800 */
[----:B------:R-:W-:Y:S01]  /*1a9a0*/  FADD.FTZ R2, R13, R10 ;  /* 0x0000000a0d027221 */ /* 0x000fe20000010000 */
[----:B------:R-:W-:-:S03]  /*1a9b0*/  F2FP.PACK_AB R13, R9, R13 ;  /* 0x0000000d090d723e */ /* 0x000fc600000000ff */
[----:B------:R-:W-:Y:S02]  /*1a9c0*/  FADD.FTZ R9, R9, R2 ;  /* 0x0000000209097221 */ /* 0x000fe40000010000 */
[----:B-1----:R-:W-:Y:S01]  /*1a9d0*/  FADD.FTZ R2, R7, R11 ;  /* 0x0000000b07027221 */ /* 0x002fe20000010000 */
[----:B----4-:R-:W-:-:S03]  /*1a9e0*/  F2FP.PACK_AB R12, R6, R7 ;  /* 0x00000007060c723e */ /* 0x010fc600000000ff */
[----:B------:R-:W-:Y:S02]  /*1a9f0*/  FADD.FTZ R7, R6, R2 ;  /* 0x0000000206077221 */ /* 0x000fe40000010000 */
[----:B------:R-:W-:Y:S01]  /*1aa00*/  FADD.FTZ R6, R8, R9 ;  /* 0x0000000908067221 */ /* 0x000fe20000010000 */
[----:B--2---:R-:W-:-:S03]  /*1aa10*/  F2FP.PACK_AB R43, R5, R8 ;  /* 0x00000008052b723e */ /* 0x004fc600000000ff */
[----:B------:R-:W-:Y:S02]  /*1aa20*/  FADD.FTZ R6, R5, R6 ;  /* 0x0000000605067221 */ /* 0x000fe40000010000 */
[----:B------:R-:W-:-:S05]  /*1aa30*/  IMAD.SHL.U32 R5, R205, 0x2, RZ ;  /* 0x00000002cd057824 */ /* 0x000fca00078e00ff */
[----:B------:R-:W-:Y:S01]  /*1aa40*/  LOP3.LUT R5, R175, R5, RZ, 0x3c, !PT ;  /* 0x00000005af057212 */ /* 0x000fe200078e3cff */
[----:B------:R-:W-:-:S03]  /*1aa50*/  IMAD.MOV.U32 R153, RZ, RZ, R149 ;  /* 0x000000ffff997224 */ /* 0x000fc600078e0095 */
[----:B------:R-:W-:Y:S01]  /*1aa60*/  LOP3.LUT R5, R5, R183, RZ, 0x3c, !PT ;  /* 0x000000b705057212 */ /* 0x000fe200078e3cff */
[----:B------:R-:W-:Y:S02]  /*1aa70*/  IMAD.MOV.U32 R149, RZ, RZ, R148 ;  /* 0x000000ffff957224 */ /* 0x000fe400078e0094 */
[----:B------:R-:W-:Y:S01]  /*1aa80*/  IMAD.MOV.U32 R148, RZ, RZ, R144 ;  /* 0x000000ffff947224 */ /* 0x000fe200078e0090 */
[----:B------:R-:W-:Y:S01]  /*1aa90*/  MUFU.EX2 R8, R222 ;  /* 0x000000de00087308 */ /* 0x000fe20000000800 */
[----:B------:R-:W-:-:S07]  /*1aaa0*/  IMAD.WIDE.U32 R144, R5, -0x326172a9, RZ ;  /* 0xcd9e8d5705907825 */ /* 0x000fce00078e00ff */
[----:B------:R1:W-:Y:S02]  /*1aab0*/  MUFU.EX2 R5, R223 ;  /* 0x000000df00057308 */ /* 0x0003e40000000800 */
[----:B-1----:R-:W2:Y:S06]  /*1aac0*/  LDL.LU.64 R222, [R1+0x120] ;  /* 0x0001200001de7983 */ /* 0x002eac0000300a00 */
[----:B------:R-:W1:Y:S08]  /*1aad0*/  MUFU.EX2 R3, R220 ;  /* 0x000000dc00037308 */ /* 0x000e700000000800 */
[----:B------:R3:W4:Y:S02]  /*1aae0*/  MUFU.EX2 R2, R221 ;  /* 0x000000dd00027308 */ /* 0x0007240000000800 */
[----:B---3--:R-:W3:Y:S01]  /*1aaf0*/  LDL.64 R220, [R1+0x90] ;  /* 0x0000900001dc7983 */ /* 0x008ee20000100a00 */
[----:B-1----:R-:W-:-:S02]  /*1ab00*/  FADD.FTZ R6, R3, R6 ;  /* 0x0000000603067221 */ /* 0x002fc40000010000 */
[----:B------:R-:W-:Y:S01]  /*1ab10*/  FADD.FTZ R7, R15, R7 ;  /* 0x000000070f077221 */ /* 0x000fe20000010000 */
[C---:B----4-:R-:W-:Y:S01]  /*1ab20*/  F2FP.PACK_AB R15, R2.reuse, R3 ;  /* 0x00000003020f723e */ /* 0x050fe200000000ff */
[----:B------:R-:W-:Y:S01]  /*1ab30*/  FADD.FTZ R10, R2, R6 ;  /* 0x00000006020a7221 */ /* 0x000fe20000010000 */
[----:B------:R-:W-:Y:S02]  /*1ab40*/  LOP3.LUT R2, R145, R213, R210, 0x96, !PT ;  /* 0x000000d591027212 */ /* 0x000fe400078e96d2 */
[----:B------:R-:W-:-:S03]  /*1ab50*/  LOP3.LUT R6, R203, R229, R144, 0x96, !PT ;  /* 0x000000e5cb067212 */ /* 0x000fc600078e9690 */
[----:B------:R-:W-:Y:S01]  /*1ab60*/  IMAD.WIDE.U32 R2, R2, -0x2daee0ad, RZ ;  /* 0xd2511f5302027825 */ /* 0x000fe200078e00ff */
[----:B------:R-:W-:-:S03]  /*1ab70*/  @!P4 HADD2 R152, -R69.H0_H0, -RZ.H0_H0 ;  /* 0xa00000ff4598c230 */ /* 0x000fc60000000900 */
[----:B------:R-:W-:Y:S01]  /*1ab80*/  FADD.FTZ R11, R14, R7 ;  /* 0x000000070e0b7221 */ /* 0x000fe20000010000 */
[----:B------:R-:W-:Y:S01]  /*1ab90*/  LOP3.LUT R3, R3, R228, R234, 0x96, !PT ;  /* 0x000000e403037212 */ /* 0x000fe200078e96ea */
[----:B------:R-:W-:Y:S01]  /*1aba0*/  IMAD.WIDE.U32 R6, R6, -0x2daee0ad, RZ ;  /* 0xd2511f5306067825 */ /* 0x000fe200078e00ff */
[----:B------:R-:W-:-:S03]  /*1abb0*/  @!P4 PRMT R69, R152, 0x5410, RZ ;  /* 0x000054109845c816 */ /* 0x000fc600000000ff */
[----:B------:R-:W-:Y:S02]  /*1abc0*/  IMAD.MOV.U32 R174, RZ, RZ, R62 ;  /* 0x000000ffffae7224 */ /* 0x000fe400078e003e */
[----:B------:R-:W-:Y:S01]  /*1abd0*/  IMAD.MOV.U32 R152, RZ, RZ, R63 ;  /* 0x000000ffff987224 */ /* 0x000fe200078e003f */
[----:B------:R-:W-:Y:S01]  /*1abe0*/  LOP3.LUT R2, R7, R200, R2, 0x96, !PT ;  /* 0x000000c807027212 */ /* 0x000fe200078e9602 */
[----:B------:R-:W-:-:S04]  /*1abf0*/  IMAD.WIDE.U32 R62, R3, -0x326172a9, RZ ;  /* 0xcd9e8d57033e7825 */ /* 0x000fc800078e00ff */
[----:B------:R-:W-:Y:S01]  /*1ac00*/  IMAD.WIDE.U32 R86, R2, -0x326172a9, RZ ;  /* 0xcd9e8d5702567825 */ /* 0x000fe200078e00ff */
[----:B------:R-:W-:-:S04]  /*1ac10*/  LOP3.LUT R3, R63, R198, R202, 0x96, !PT ;  /* 0x000000c63f037212 */ /* 0x000fc800078e96ca */
[----:B------:R-:W-:Y:S01]  /*1ac20*/  LOP3.LUT R7, R87, R149, R62, 0x96, !PT ;  /* 0x0000009557077212 */ /* 0x000fe200078e963e */
[----:B------:R-:W-:-:S05]  /*1ac30*/  IMAD.WIDE.U32 R2, R3, -0x2daee0ad, RZ ;  /* 0xd2511f5303027825 */ /* 0x000fca00078e00ff */
[----:B------:R-:W-:Y:S01]  /*1ac40*/  LOP3.LUT R9, R3, R153, R6, 0x96, !PT ;  /* 0x0000009903097212 */ /* 0x000fe200078e9606 */
[----:B------:R-:W-:Y:S01]  /*1ac50*/  IMAD.WIDE.U32 R6, R7, -0x2daee0ad, RZ ;  /* 0xd2511f5307067825 */ /* 0x000fe200078e00ff */
[----:B------:R-:W-:Y:S02]  /*1ac60*/  @!P3 HADD2 R83, -R68.H0_H0, -RZ.H0_H0 ;  /* 0xa00000ff4453b230 */ /* 0x000fe40000000900 */
[----:B------:R-:W-:Y:S01]  /*1ac70*/  @!P2 HADD2 R82, -R67.H0_H0, -RZ.H0_H0 ;  /* 0xa00000ff4352a230 */ /* 0x000fe20000000900 */
[----:B------:R-:W-:Y:S01]  /*1ac80*/  FADD.FTZ R3, R8, R10 ;  /* 0x0000000a08037221 */ /* 0x000fe20000010000 */
[----:B------:R-:W-:Y:S02]  /*1ac90*/  LOP3.LUT R2, R7, R197, R2, 0x96, !PT ;  /* 0x000000c507027212 */ /* 0x000fe400078e9602 */
[----:B------:R-:W-:Y:S01]  /*1aca0*/  PRMT R177, R68, 0x5410, R67 ;  /* 0x0000541044b17816 */ /* 0x000fe20000000043 */
[----:B------:R-:W-:Y:S01]  /*1acb0*/  FADD.FTZ R10, R5, R3 ;  /* 0x00000003050a7221 */ /* 0x000fe20000010000 */
[----:B------:R-:W-:Y:S01]  /*1acc0*/  @!P3 PRMT R68, R83, 0x5410, RZ ;  /* 0x000054105344b816 */ /* 0x000fe200000000ff */
[----:B------:R-:W-:Y:S01]  /*1acd0*/  IMAD.WIDE.U32 R2, R2, -0x326172a9, RZ ;  /* 0xcd9e8d5702027825 */ /* 0x000fe200078e00ff */
[----:B------:R-:W-:-:S03]  /*1ace0*/  @!P2 PRMT R67, R82, 0x5410, RZ ;  /* 0x000054105243a816 */ /* 0x000fc600000000ff */
        /* <DEDUP_REMOVED lines=16> */
[----:B------:R-:W4:Y:S01]  /*1adf0*/  MUFU.EX2 R5, R225 ;  /* 0x000000e100057308 */ /* 0x000f220000000800 */
[----:B------:R-:W-:Y:S01]  /*1ae00*/  @!P0 HADD2 R70, -R61.H0_H0, -RZ.H0_H0 ;  /* 0xa00000ff3d468230 */ /* 0x000fe20000000900 */
[----:B------:R-:W-:Y:S02]  /*1ae10*/  LOP3.LUT R9, R2, 0xffff, RZ, 0xc0, !PT ;  /* 0x0000ffff02097812 */ /* 0x000fe400078ec0ff */
[----:B------:R-:W-:Y:S02]  /*1ae20*/  ISETP.GE.U32.AND P3, PT, R194, R8, PT ;  /* 0x00000008c200720c */ /* 0x000fe40003f66070 */
[----:B------:R-:W-:-:S02]  /*1ae30*/  SHF.R.U32.HI R8, RZ, 0x10, R2 ;  /* 0x00000010ff087819 */ /* 0x000fc40000011602 */
[----:B------:R-:W-:Y:S02]  /*1ae40*/  SHF.R.U32.HI R2, RZ, 0x18, R2 ;  /* 0x00000018ff027819 */ /* 0x000fe40000011602 */
[----:B------:R-:W-:Y:S02]  /*1ae50*/  PRMT R178, R66, 0x5410, R61 ;  /* 0x0000541042b27816 */ /* 0x000fe4000000003d */
[----:B------:R-:W-:Y:S02]  /*1ae60*/  @!P0 PRMT R61, R70, 0x5410, RZ ;  /* 0x00005410463d8816 */ /* 0x000fe400000000ff */
[----:B------:R-:W-:Y:S01]  /*1ae70*/  ISETP.GE.U32.AND P0, PT, R194, R2, PT ;  /* 0x00000002c200720c */ /* 0x000fe20003f06070 */
[----:B-1----:R-:W-:Y:S01]  /*1ae80*/  FADD.FTZ R2, R7, R10 ;  /* 0x0000000a07027221 */ /* 0x002fe20000010000 */
[----:B------:R-:W-:-:S03]  /*1ae90*/  PRMT R48, R16, 0x7610, R48 ;  /* 0x0000761010307816 */ /* 0x000fc60000000030 */
[----:B----4-:R-:W-:Y:S01]  /*1aea0*/  FADD.FTZ R10, R5, R2 ;  /* 0x00000002050a7221 */ /* 0x010fe20000010000 */
[----:B------:R-:W-:Y:S01]  /*1aeb0*/  SHF.R.U32.HI R2, RZ, 0x8, R9 ;  /* 0x00000008ff027819 */ /* 0x000fe20000011609 */
[----:B------:R-:W-:Y:S01]  /*1aec0*/  @!P2 HADD2 R98, -R48.H0_H0, -RZ.H0_H0 ;  /* 0xa00000ff3062a230 */ /* 0x000fe20000000900 */
[----:B------:R-:W-:Y:S02]  /*1aed0*/  PRMT R59, R16, 0x7632, R59 ;  /* 0x00007632103b7816 */ /* 0x000fe4000000003b */
[----:B------:R-:W-:Y:S01]  /*1aee0*/  LOP3.LUT R2, R2, 0xffff, RZ, 0xc0, !PT ;  /* 0x0000ffff02027812 */ /* 0x000fe200078ec0ff */
[----:B------:R-:W-:Y:S01]  /*1aef0*/  @!P1 HADD2 R71, -R66.H0_H0, -RZ.H0_H0 ;  /* 0xa00000ff42479230 */ /* 0x000fe20000000900 */
[----:B------:R-:W-:Y:S02]  /*1af00*/  PRMT R171, R48, 0x5410, R59 ;  /* 0x0000541030ab7816 */ /* 0x000fe4000000003b */
[----:B------:R-:W-:Y:S02]  /*1af10*/  @!P2 PRMT R48, R98, 0x5410, RZ ;  /* 0x000054106230a816 */ /* 0x000fe400000000ff */
[----:B------:R-:W-:-:S02]  /*1af20*/  ISETP.GE.U32.AND P2, PT, R194, R2, PT ;  /* 0x00000002c200720c */ /* 0x000fc40003f46070 */
[----:B------:R-:W-:Y:S02]  /*1af30*/  LOP3.LUT R3, R8, 0xff, RZ, 0xc0, !PT ;  /* 0x000000ff08037812 */ /* 0x000fe400078ec0ff */
[----:B------:R-:W-:Y:S02]  /*1af40*/  LOP3.LUT R2, R83, R152, R86, 0x96, !PT ;  /* 0x0000009853027212 */ /* 0x000fe400078e9656 */
[----:B------:R-:W-:Y:S02]  /*1af50*/  @!P1 PRMT R66, R71, 0x5410, RZ ;  /* 0x0000541047429816 */ /* 0x000fe400000000ff */
[----:B------:R-:W-:Y:S01]  /*1af60*/  ISETP.GE.U32.AND P1, PT, R194, R3, PT ;  /* 0x00000003c200720c */ /* 0x000fe20003f26070 */
[----:B------:R-:W-:Y:S01]  /*1af70*/  IMAD.WIDE.U32 R2, R2, -0x2daee0ad, RZ ;  /* 0xd2511f5302027825 */ /* 0x000fe200078e00ff */
[----:B------:R-:W-:Y:S02]  /*1af80*/  F2FP.PACK_AB R99, R5, R7 ;  /* 0x000000070563723e */ /* 0x000fe400000000ff */
[----:B------:R-:W-:-:S02]  /*1af90*/  PRMT R58, R55, 0x7610, R58 ;  /* 0x00007610373a7816 */ /* 0x000fc4000000003a */
[----:B------:R-:W-:Y:S02]  /*1afa0*/  LOP3.LUT R5, R3, R187, R6, 0x96, !PT ;  /* 0x000000bb03057212 */ /* 0x000fe400078e9606 */
[----:B------:R-:W-:Y:S02]  /*1afb0*/  PRMT R55, R55, 0x7632, R55 ;  /* 0x0000763237377816 */ /* 0x000fe40000000037 */
[----:B------:R-:W-:Y:S01]  /*1afc0*/  SHF.R.U32.HI R6, RZ, 0x10, R5 ;  /* 0x00000010ff067819 */ /* 0x000fe20000011605 */
[----:B------:R-:W-:Y:S01]  /*1afd0*/  @!P5 HADD2 R147, -R58.H0_H0, -RZ.H0_H0 ;  /* 0xa00000ff3a93d230 */ /* 0x000fe20000000900 */
[----:B------:R-:W-:Y:S01]  /*1afe0*/  PRMT R54, R23, 0x7610, R54 ;  /* 0x0000761017367816 */ /* 0x000fe20000000036 */
[----:B------:R-:W-:Y:S01]  /*1aff0*/  @!P6 HADD2 R146, -R59.H0_H0, -RZ.H0_H0 ;  /* 0xa00000ff3b92e230 */ /* 0x000fe20000000900 */
[----:B------:R-:W-:Y:S02]  /*1b000*/  LOP3.LUT R6, R6, 0xff, RZ, 0xc0, !PT ;  /* 0x000000ff06067812 */ /* 0x000fe400078ec0ff */
[----:B------:R-:W-:Y:S01]  /*1b010*/  PRMT R170, R58, 0x5410, R55 ;  /* 0x000054103aaa7816 */ /* 0x000fe20000000037 */
[----:B------:R-:W-:Y:S01]  /*1b020*/  @!P3 HADD2 R156, -R54.H0_H0, -RZ.H0_H0 ;  /* 0xa00000ff369cb230 */ /* 0x000fe20000000900 */
[----:B------:R-:W-:Y:S01]  /*1b030*/  @!P5 PRMT R58, R147, 0x5410, RZ ;  /* 0x00005410933ad816 */ /* 0x000fe200000000ff */
[----:B------:R-:W-:Y:S01]  /*1b040*/  FADD.FTZ R11, R17, R11 ;  /* 0x0000000b110b7221 */ /* 0x000fe20000010000 */
[----:B------:R-:W-:-:S02]  /*1b050*/  PRMT R49, R23, 0x7632, R49 ;  /* 0x0000763217317816 */ /* 0x000fc40000000031 */
[----:B------:R-:W-:Y:S02]  /*1b060*/  ISETP.GE.U32.AND P5, PT, R194, R6, PT ;  /* 0x00000006c200720c */ /* 0x000fe40003fa6070 */
[----:B------:R-:W-:Y:S02]  /*1b070*/  LOP3.LUT R6, R2, 0xff, RZ, 0xc0, !PT ;  /* 0x000000ff02067812 */ /* 0x000fe400078ec0ff */
[----:B------:R-:W-:Y:S01]  /*1b080*/  @!P6 PRMT R59, R146, 0x5410, RZ ;  /* 0x00005410923be816 */ /* 0x000fe200000000ff */
[----:B------:R-:W-:Y:S01]  /*1b090*/  FADD.FTZ R7, R19, R11 ;  /* 0x0000000b13077221 */ /* 0x000fe20000010000 */
[----:B------:R-:W-:Y:S01]  /*1b0a0*/  PRMT R146, R54, 0x5410, R49 ;  /* 0x0000541036927816 */ /* 0x000fe20000000031 */
[----:B------:R-:W-:Y:S01]  /*1b0b0*/  @!P2 HADD2 R155, -R49.H0_H0, -RZ.H0_H0 ;  /* 0xa00000ff319ba230 */ /* 0x000fe20000000900 */
[----:B------:R-:W-:Y:S02]  /*1b0c0*/  @!P3 PRMT R54, R156, 0x5410, RZ ;  /* 0x000054109c36b816 */ /* 0x000fe400000000ff */
[----:B------:R-:W-:Y:S01]  /*1b0d0*/  ISETP.GE.U32.AND P3, PT, R194, R6, PT ;  /* 0x00000006c200720c */ /* 0x000fe20003f66070 */
[----:B------:R-:W-:Y:S01]  /*1b0e0*/  @!P4 HADD2 R150, -R55.H0_H0, -RZ.H0_H0 ;  /* 0xa00000ff3796c230 */ /* 0x000fe20000000900 */
[----:B------:R-:W-:Y:S01]  /*1b0f0*/  LOP3.LUT R6, R5, 0xff, RZ, 0xc0, !PT ;  /* 0x000000ff05067812 */ /* 0x000fe200078ec0ff */
[----:B------:R-:W-:Y:S01]  /*1b100*/  FADD.FTZ R11, R18, R7 ;  /* 0x00000007120b7221 */ /* 0x000fe20000010000 */
[----:B------:R-:W-:-:S02]  /*1b110*/  SHF.R.U32.HI R7, RZ, 0x18, R5 ;  /* 0x00000018ff077819 */ /* 0x000fc40000011605 */
[----:B------:R-:W-:Y:S02]  /*1b120*/  @!P2 PRMT R49, R155, 0x5410, RZ ;  /* 0x000054109b31a816 */ /* 0x000fe400000000ff */
[----:B------:R-:W-:Y:S02]  /*1b130*/  ISETP.GE.U32.AND P2, PT, R194, R6, PT ;  /* 0x00000006c200720c */ /* 0x000fe40003f46070 */
[----:B------:R-:W-:Y:S01]  /*1b140*/  @!P4 PRMT R55, R150, 0x5410, RZ ;  /* 0x000054109637c816 */ /* 0x000fe200000000ff */
[----:B------:R-:W1:Y:S01]  /*1b150*/  MUFU.EX2 R6, R226 ;  /* 0x000000e200067308 */ /* 0x000e620000000800 */
[----:B------:R-:W-:Y:S02]  /*1b160*/  ISETP.GE.U32.AND P4, PT, R194, R7, PT ;  /* 0x00000007c200720c */ /* 0x000fe40003f86070 */
[----:B------:R-:W-:Y:S02]  /*1b170*/  LOP3.LUT R9, R2, 0xffff, RZ, 0xc0, !PT ;  /* 0x0000ffff02097812 */ /* 0x000fe400078ec0ff */
[----:B------:R-:W-:-:S02]  /*1b180*/  SHF.R.U32.HI R8, RZ, 0x10, R2 ;  /* 0x00000010ff087819 */ /* 0x000fc40000011602 */
[----:B------:R-:W-:Y:S02]  /*1b190*/  SHF.R.U32.HI R7, RZ, 0x18, R2 ;  /* 0x00000018ff077819 */ /* 0x000fe40000011602 */
[----:B------:R-:W-:Y:S01]  /*1b1a0*/  LOP3.LUT R3, R5, 0xffff, RZ, 0xc0, !PT ;  /* 0x0000ffff05037812 */ /* 0x000fe200078ec0ff */
[----:B------:R-:W4:Y:S03]  /*1b1b0*/  MUFU.EX2 R2, R227 ;  /* 0x000000e300027308 */ /* 0x000f260000000800 */
[----:B------:R-:W-:-:S04]  /*1b1c0*/  SHF.R.U32.HI R3, RZ, 0x8, R3 ;  /* 0x00000008ff037819 */ /* 0x000fc80000011603 */
[----:B------:R-:W-:-:S04]  /*1b1d0*/  LOP3.LUT R3, R3, 0xffff, RZ, 0xc0, !PT ;  /* 0x0000ffff03037812 */ /* 0x000fc800078ec0ff */
[----:B------:R-:W-:Y:S01]  /*1b1e0*/  ISETP.GE.U32.AND P6, PT, R194, R3, PT ;  /* 0x00000003c200720c */ /* 0x000fe20003fc6070 */
[----:B-1----:R-:W-:Y:S01]  /*1b1f0*/  FADD.FTZ R3, R6, R10 ;  /* 0x0000000a06037221 */ /* 0x002fe20000010000 */
[----:B------:R-:W-:Y:S02]  /*1b200*/  PRMT R53, R46, 0x7610, R53 ;  /* 0x000076102e357816 */ /* 0x000fe40000000035 */
[----:B------:R-:W-:Y:S02]  /*1b210*/  PRMT R47, R24, 0x7610, R47 ;  /* 0x00007610182f7816 */ /* 0x000fe4000000002f */
[C---:B----4-:R-:W-:Y:S01]  /*1b220*/  F2FP.PACK_AB R98, R2.reuse, R6 ;  /* 0x000000060262723e */ /* 0x050fe200000000ff */
[----:B------:R-:W-:Y:S01]  /*1b230*/  FADD.FTZ R6, R2, R3 ;  /* 0x0000000302067221 */ /* 0x000fe20000010000 */
[----:B------:R-:W-:Y:S01]  /*1b240*/  SHF.R.U32.HI R2, RZ, 0x8, R9 ;  /* 0x00000008ff027819 */ /* 0x000fe20000011609 */
[----:B------:R-:W-:Y:S01]  /*1b250*/  @!P1 HADD2 R154, -R53.H0_H0, -RZ.H0_H0 ;  /* 0xa00000ff359a9230 */ /* 0x000fe20000000900 */
[----:B------:R-:W-:Y:S01]  /*1b260*/  PRMT R52, R46, 0x7632, R52 ;  /* 0x000076322e347816 */ /* 0x000fe20000000034 */
[----:B------:R-:W-:Y:S01]  /*1b270*/  @!P2 HADD2 R157, -R47.H0_H0, -RZ.H0_H0 ;  /* 0xa00000ff2f9da230 */ /* 0x000fe20000000900 */
[----:B------:R-:W-:Y:S01]  /*1b280*/  PRMT R46, R24, 0x7632, R46 ;  /* 0x00007632182e7816 */ /* 0x000fe2000000002e */
[----:B------:R-:W-:Y:S01]  /*1b290*/  IMAD.MOV.U32 R225, RZ, RZ, R149 ;  /* 0x000000ffffe17224 */ /* 0x000fe200078e0095 */
[----:B------:R-:W-:Y:S01]  /*1b2a0*/  LOP3.LUT R5, R8, 0xff, RZ, 0xc0, !PT ;  /* 0x000000ff08057812 */ /* 0x000fe200078ec0ff */
[----:B------:R-:W-:Y:S01]  /*1b2b0*/  IMAD.MOV.U32 R149, RZ, RZ, R206 ;  /* 0x000000ffff957224 */ /* 0x000fe200078e00ce */
[----:B------:R-:W-:-:S02]  /*1b2c0*/  LOP3.LUT R2, R2, 0xffff, RZ, 0xc0, !PT ;  /* 0x0000ffff02027812 */ /* 0x000fc400078ec0ff */
[----:B------:R-:W-:Y:S02]  /*1b2d0*/  PRMT R147, R53, 0x5410, R52 ;  /* 0x0000541035937816 */ /* 0x000fe40000000034 */
[----:B------:R-:W-:Y:S02]  /*1b2e0*/  PRMT R206, R47, 0x5410, R46 ;  /* 0x000054102fce7816 */ /* 0x000fe4000000002e */
[----:B------:R-:W-:Y:S02]  /*1b2f0*/  @!P1 PRMT R53, R154, 0x5410, RZ ;  /* 0x000054109a359816 */ /* 0x000fe400000000ff */
[----:B------:R-:W-:Y:S02]  /*1b300*/  @!P2 PRMT R47, R157, 0x5410, RZ ;  /* 0x000054109d2fa816 */ /* 0x000fe400000000ff */
[C---:B------:R-:W-:Y:S02]  /*1b310*/  ISETP.GE.U32.AND P1, PT, R194.reuse, R5, PT ;  /* 0x00000005c200720c */ /* 0x040fe40003f26070 */
[----:B------:R-:W-:Y:S01]  /*1b320*/  ISETP.GE.U32.AND P2, PT, R194, R2, PT ;  /* 0x00000002c200720c */ /* 0x000fe20003f46070 */
[----:B------:R-:W1:Y:S01]  /*1b330*/  MUFU.EX2 R5, R232 ;  /* 0x000000e800057308 */ /* 0x000e620000000800 */
[----:B------:R-:W-:-:S02]  /*1b340*/  PRMT R44, R51, 0x7632, R44 ;  /* 0x00007632332c7816 */ /* 0x000fc4000000002c */
[----:B------:R-:W-:-:S05]  /*1b350*/  PRMT R50, R12, 0x7632, R50 ;  /* 0x000076320c327816 */ /* 0x000fca0000000032 */
[----:B------:R-:W4:Y:S01]  /*1b360*/  MUFU.EX2 R3, R233 ;  /* 0x000000e900037308 */ /* 0x000f220000000800 */
[----:B------:R-:W-:Y:S01]  /*1b370*/  PRMT R45, R51, 0x7610, R45 ;  /* 0x00007610332d7816 */ /* 0x000fe2000000002d */
[----:B------:R-:W-:Y:S01]  /*1b380*/  @!P0 HADD2 R151, -R52.H0_H0, -RZ.H0_H0 ;  /* 0xa00000ff34978230 */ /* 0x000fe20000000900 */
[----:B------:R-:W-:Y:S01]  /*1b390*/  PRMT R51, R12, 0x7610, R51 ;  /* 0x000076100c337816 */ /* 0x000fe20000000033 */
[----:B------:R-:W-:Y:S01]  /*1b3a0*/  @!P6 HADD2 R158, -R46.H0_H0, -RZ.H0_H0 ;  /* 0xa00000ff2e9ee230 */ /* 0x000fe20000000900 */
[----:B------:R-:W-:Y:S01]  /*1b3b0*/  PRMT R56, R57, 0x7632, R56 ;  /* 0x0000763239387816 */ /* 0x000fe20000000038 */
[----:B------:R-:W-:Y:S02]  /*1b3c0*/  @!P4 HADD2 R159, -R44.H0_H0, -RZ.H0_H0 ;  /* 0xa00000ff2c9fc230 */ /* 0x000fe40000000900 */
[----:B------:R-:W-:Y:S02]  /*1b3d0*/  @!P2 HADD2 R163, -R50.H0_H0, -RZ.H0_H0 ;  /* 0xa00000ff32a3a230 */ /* 0x000fe40000000900 */
[----:B------:R-:W-:Y:S01]  /*1b3e0*/  @!P1 HADD2 R162, -R57.H0_H0, -RZ.H0_H0 ;  /* 0xa00000ff39a29230 */ /* 0x000fe20000000900 */
[----:B------:R-:W-:Y:S01]  /*1b3f0*/  IMAD.MOV.U32 R226, RZ, RZ, R174 ;  /* 0x000000ffffe27224 */ /* 0x000fe200078e00ae */
[----:B------:R-:W-:Y:S01]  /*1b400*/  PRMT R201, R45, 0x5410, R44 ;  /* 0x000054102dc97816 */ /* 0x000fe2000000002c */
[----:B------:R-:W-:Y:S01]  /*1b410*/  FADD.FTZ R2, R22, R11 ;  /* 0x0000000b16027221 */ /* 0x000fe20000010000 */
[----:B------:R-:W-:-:S02]  /*1b420*/  PRMT R174, R51, 0x5410, R50 ;  /* 0x0000541033ae7816 */ /* 0x000fc40000000032 */
[----:B------:R-:W-:Y:S01]  /*1b430*/  PRMT R175, R57, 0x5410, R56 ;  /* 0x0000541039af7816 */ /* 0x000fe20000000038 */
        /* <DEDUP_REMOVED lines=29> */
[----:B-1----:R-:W-:Y:S02]  /*1b610*/  FADD.FTZ R0, R5, R6 ;  /* 0x0000000605007221 */ /* 0x002fe40000010000 */
[----:B------:R-:W-:Y:S01]  /*1b620*/  FADD.FTZ R2, R21, R2 ;  /* 0x0000000215027221 */ /* 0x000fe20000010000 */
[C---:B----4-:R-:W-:Y:S01]  /*1b630*/  F2FP.PACK_AB R60, R3.reuse, R5 ;  /* 0x00000005033c723e */ /* 0x050fe200000000ff */
[----:B------:R-:W-:Y:S02]  /*1b640*/  FADD.FTZ R3, R3, R0 ;  /* 0x0000000003037221 */ /* 0x000fe40000010000 */
[----:B------:R-:W-:Y:S01]  /*1b650*/  FADD.FTZ R0, R20, R2 ;  /* 0x0000000214007221 */ /* 0x000fe20000010000 */
[----:B--2---:R-:W-:Y:S02]  /*1b660*/  LOP3.LUT R2, R145, R213, R222, 0x96, !PT ;  /* 0x000000d591027212 */ /* 0x004fe400078e96de */
[----:B------:R1:W-:Y:S01]  /*1b670*/  STL [R1+0x44], R3 ;  /* 0x0000440301007387 */ /* 0x0003e20000100800 */
[----:B------:R-:W-:-:S03]  /*1b680*/  ISETP.GE.U32.AND P0, PT, R194, R7, PT ;  /* 0x00000007c200720c */ /* 0x000fc60003f06070 */
[----:B------:R3:W-:Y:S01]  /*1b690*/  STL [R1+0x180], R0 ;  /* 0x0001800001007387 */ /* 0x0007e20000100800 */
[----:B------:R-:W-:Y:S01]  /*1b6a0*/  @!P5 HADD2 R160, -R45.H0_H0, -RZ.H0_H0 ;  /* 0xa00000ff2da0d230 */ /* 0x000fe20000000900 */
[----:B------:R-:W-:Y:S02]  /*1b6b0*/  IMAD.MOV.U32 R227, RZ, RZ, R152 ;  /* 0x000000ffffe37224 */ /* 0x000fe400078e0098 */
        /* <DEDUP_REMOVED lines=50> */
[----:B------:R-:W-:Y:S01]  /*1b9e0*/  FADD.FTZ R4, R36, R10 ;  /* 0x0000000a24047221 */ /* 0x000fe20000010000 */
[----:B------:R-:W-:-:S04]  /*1b9f0*/  PRMT R42, R164, 0x7610, R42 ;  /* 0x00007610a42a7816 */ /* 0x000fc8000000002a */
[----:B------:R1:W-:Y:S01]  /*1ba00*/  STL [R1+0x184], R4 ;  /* 0x0001840401007387 */ /* 0x0003e20000100800 */
[----:B------:R-:W-:-:S06]  /*1ba10*/  PRMT R41, R164, 0x7632, R41 ;  /* 0x00007632a4297816 */ /* 0x000fcc0000000029 */
[----:B------:R-:W-:Y:S01]  /*1ba20*/  @!P0 HADD2 R72, -R42.H0_H0, -RZ.H0_H0 ;  /* 0xa00000ff2a488230 */ /* 0x000fe20000000900 */
[----:B------:R-:W-:-:S04]  /*1ba30*/  PRMT R73, R42, 0x5410, R41 ;  /* 0x000054102a497816 */ /* 0x000fc80000000029 */
        /* <DEDUP_REMOVED lines=10> */
[C---:B------:R-:W-:Y:S02]  /*1bae0*/  PRMT R39, R25.reuse, 0x7632, R39 ;  /* 0x0000763219277816 */ /* 0x040fe40000000027 */
[----:B------:R-:W-:Y:S02]  /*1baf0*/  LOP3.LUT R0, R0, 0xff, RZ, 0xc0, !PT ;  /* 0x000000ff00007812 */ /* 0x000fe400078ec0ff */
[----:B------:R-:W-:-:S02]  /*1bb00*/  PRMT R40, R25, 0x7610, R40 ;  /* 0x0000761019287816 */ /* 0x000fc40000000028 */
[----:B------:R-:W-:-:S03]  /*1bb10*/  ISETP.GE.U32.AND P1, PT, R194, R0, PT ;  /* 0x00000000c200720c */ /* 0x000fc60003f26070 */
        /* <DEDUP_REMOVED lines=15> */
[----:B------:R-:W-:Y:S02]  /*1bc10*/  @!P0 PRMT R37, R90, 0x5410, RZ ;  /* 0x000054105a258816 */ /* 0x000fe400000000ff */
[----:B------:R1:W2:Y:S01]  /*1bc20*/  LDL.LU.S16 R90, [R1+0x10] ;  /* 0x00001000015a7983 */ /* 0x0002a20000300600 */
[--C-:B------:R-:W-:Y:S02]  /*1bc30*/  SHF.R.U32.HI R0, RZ, 0x10, R2.reuse ;  /* 0x00000010ff007819 */ /* 0x100fe40000011602 */
[----:B------:R-:W-:Y:S01]  /*1bc40*/  SHF.R.U32.HI R2, RZ, 0x18, R2 ;  /* 0x00000018ff027819 */ /* 0x000fe20000011602 */
[----:B------:R-:W-:Y:S01]  /*1bc50*/  @!P1 HADD2 R88, -R40.H0_H0, -RZ.H0_H0 ;  /* 0xa00000ff28589230 */ /* 0x000fe20000000900 */
[C---:B------:R-:W-:Y:S02]  /*1bc60*/  PRMT R27, R13.reuse, 0x7632, R27 ;  /* 0x000076320d1b7816 */ /* 0x040fe4000000001b */
[----:B------:R-:W-:Y:S02]  /*1bc70*/  PRMT R36, R13, 0x7610, R36 ;  /* 0x000076100d247816 */ /* 0x000fe40000000024 */
[----:B------:R-:W-:Y:S01]  /*1bc80*/  PRMT R26, R179, 0x7610, R26 ;  /* 0x00007610b31a7816 */ /* 0x000fe2000000001a */
[----:B------:R-:W-:Y:S01]  /*1bc90*/  IMAD.MOV.U32 R74, RZ, RZ, R197 ;  /* 0x000000ffff4a7224 */ /* 0x000fe200078e00c5 */
[----:B------:R-:W-:Y:S01]  /*1bca0*/  ISETP.GE.U32.AND P0, PT, R194, R2, PT ;  /* 0x00000002c200720c */ /* 0x000fe20003f06070 */
[----:B------:R-:W-:Y:S01]  /*1bcb0*/  IMAD.WIDE.U32 R2, R5, -0x2daee0ad, RZ ;  /* 0xd2511f5305027825 */ /* 0x000fe200078e00ff */
[----:B------:R-:W-:-:S02]  /*1bcc0*/  LOP3.LUT R0, R0, 0xff, RZ, 0xc0, !PT ;  /* 0x000000ff00007812 */ /* 0x000fc400078ec0ff */
[----:B------:R-:W-:Y:S01]  /*1bcd0*/  PRMT R23, R43, 0x7632, R23 ;  /* 0x000076322b177816 */ /* 0x000fe20000000017 */
[----:B------:R-:W-:Y:S01]  /*1bce0*/  @!P3 HADD2 R166, -R51.H0_H0, -RZ.H0_H0 ;  /* 0xa00000ff33a6b230 */ /* 0x000fe20000000900 */
[----:B------:R-:W-:Y:S01]  /*1bcf0*/  @!P1 PRMT R40, R88, 0x5410, RZ ;  /* 0x0000541058289816 */ /* 0x000fe200000000ff */
[----:B------:R1:W3:Y:S01]  /*1bd00*/  LDL.LU.S16 R89, [R1+0x14] ;  /* 0x0000140001597983 */ /* 0x0002e20000300600 */
        /* <DEDUP_REMOVED lines=22> */
[----:B------:R-:W-:Y:S02]  /*1be70*/  PRMT R24, R43, 0x7610, R24 ;  /* 0x000076102b187816 */ /* 0x000fe40000000018 */
[----:B------:R-:W-:Y:S02]  /*1be80*/  LOP3.LUT R0, R2, 0xff, RZ, 0xc0, !PT ;  /* 0x000000ff02007812 */ /* 0x000fe400078ec0ff */
[----:B------:R-:W-:Y:S02]  /*1be90*/  @!P3 PRMT R51, R166, 0x5410, RZ ;  /* 0x00005410a633b816 */ /* 0x000fe400000000ff */
        /* <DEDUP_REMOVED lines=14> */
[----:B------:R-:W-:-:S03]  /*1bf80*/  @!P1 HADD2 R92, -R36.H0_H0, -RZ.H0_H0 ;  /* 0xa00000ff245c9230 */ /* 0x000fc60000000900 */
[----:B------:R-:W-:Y:S02]  /*1bf90*/  LOP3.LUT R0, R0, 0xff, RZ, 0xc0, !PT ;  /* 0x000000ff00007812 */ /* 0x000fe400078ec0ff */
[----:B------:R-:W-:Y:S02]  /*1bfa0*/  LOP3.LUT R4, R4, 0xff, RZ, 0xc0, !PT ;  /* 0x000000ff04047812 */ /* 0x000fe400078ec0ff */
[----:B------:R-:W-:Y:S02]  /*1bfb0*/  ISETP.GE.U32.AND P2, PT, R194, R0, PT ;  /* 0x00000000c200720c */ /* 0x000fe40003f46070 */
[----:B------:R-:W-:Y:S02]  /*1bfc0*/  LOP3.LUT R0, R65, R213, R222, 0x96, !PT ;  /* 0x000000d541007212 */ /* 0x000fe400078e96de */
[----:B------:R-:W-:Y:S02]  /*1bfd0*/  @!P1 PRMT R36, R92, 0x5410, RZ ;  /* 0x000054105c249816 */ /* 0x000fe400000000ff */
[----:B------:R-:W-:Y:S01]  /*1bfe0*/  ISETP.GE.U32.AND P1, PT, R194, R4, PT ;  /* 0x00000004c200720c */ /* 0x000fe20003f26070 */
[----:B------:R-:W-:Y:S01]  /*1bff0*/  IMAD.WIDE.U32 R4, R0, -0x2daee0ad, RZ ;  /* 0xd2511f5300047825 */ /* 0x000fe200078e00ff */
[----:B------:R-:W-:Y:S01]  /*1c000*/  LOP3.LUT R3, R231, R229, R64, 0x96, !PT ;  /* 0x000000e5e7037212 */ /* 0x000fe200078e9640 */
[----:B------:R-:W-:Y:S01]  /*1c010*/  @!P0 HADD2 R118, -R19.H0_H0, -RZ.H0_H0 ;  /* 0xa00000ff13768230 */ /* 0x000fe20000000900 */
[----:B------:R-:W-:-:S02]  /*1c020*/  PRMT R16, R173, 0x7610, R16 ;  /* 0x00007610ad107816 */ /* 0x000fc40000000010 */
[C---:B------:R-:W-:Y:S02]  /*1c030*/  PRMT R18, R15.reuse, 0x7610, R18 ;  /* 0x000076100f127816 */ /* 0x040fe40000000012 */
[----:B------:R-:W-:Y:S02]  /*1c040*/  PRMT R17, R15, 0x7632, R17 ;  /* 0x000076320f117816 */ /* 0x000fe40000000011 */
[C---:B------:R-:W-:Y:S02]  /*1c050*/  PRMT R14, R172.reuse, 0x7610, R14 ;  /* 0x00007610ac0e7816 */ /* 0x040fe4000000000e */
[----:B------:R-:W-:Y:S01]  /*1c060*/  PRMT R13, R172, 0x7632, R13 ;  /* 0x00007632ac0d7816 */ /* 0x000fe2000000000d */
[----:B------:R-:W-:Y:S01]  /*1c070*/  IMAD.MOV.U32 R219, RZ, RZ, R197 ;  /* 0x000000ffffdb7224 */ /* 0x000fe200078e00c5 */
[----:B------:R-:W-:Y:S01]  /*1c080*/  LOP3.LUT R0, R5, R228, R220, 0x96, !PT ;  /* 0x000000e405007212 */ /* 0x000fe200078e96dc */
[----:B------:R-:W-:Y:S01]  /*1c090*/  IMAD.WIDE.U32 R8, R3, -0x2daee0ad, RZ ;  /* 0xd2511f5303087825 */ /* 0x000fe200078e00ff */
[----:B------:R1:W4:Y:S03]  /*1c0a0*/  LDL.LU.S16 R92, [R1+0x1c] ;  /* 0x00001c00015c7983 */ /* 0x0003260000300600 */
[----:B------:R-:W-:Y:S01]  /*1c0b0*/  IMAD.WIDE.U32 R6, R0, -0x326172a9, RZ ;  /* 0xcd9e8d5700067825 */ /* 0x000fe200078e00ff */
[----:B------:R-:W-:Y:S01]  /*1c0c0*/  LOP3.LUT R3, R9, R200, R4, 0x96, !PT ;  /* 0x000000c809037212 */ /* 0x000fe200078e9604 */
[----:B------:R-:W-:Y:S01]  /*1c0d0*/  @!P1 HADD2 R95, -R24.H0_H0, -RZ.H0_H0 ;  /* 0xa00000ff185f9230 */ /* 0x000fe20000000900 */
[----:B------:R-:W-:Y:S01]  /*1c0e0*/  @!P0 PRMT R19, R118, 0x5410, RZ ;  /* 0x0000541076138816 */ /* 0x000fe200000000ff */
[----:B------:R1:W4:Y:S01]  /*1c0f0*/  LDL.LU.S16 R91, [R1+0x30] ;  /* 0x00003000015b7983 */ /* 0x0003220000300600 */
[----:B------:R-:W-:-:S05]  /*1c100*/  LOP3.LUT R0, R7, R198, R230, 0x96, !PT ;  /* 0x000000c607007212 */ /* 0x000fca00078e96e6 */
        /* <DEDUP_REMOVED lines=8> */
[----:B------:R-:W-:-:S05]  /*1c190*/  IMAD.WIDE.U32 R2, R3, -0x326172a9, RZ ;  /* 0xcd9e8d5703027825 */ /* 0x000fca00078e00ff */
[----:B------:R-:W-:-:S04]  /*1c1a0*/  LOP3.LUT R0, R3, R226, R4, 0x96, !PT ;  /* 0x000000e203007212 */ /* 0x000fc800078e9604 */
[----:B------:R-:W-:-:S04]  /*1c1b0*/  LOP3.LUT R4, R0, 0xff, RZ, 0xc0, !PT ;  /* 0x000000ff00047812 */ /* 0x000fc800078ec0ff */
[----:B------:R-:W-:Y:S02]  /*1c1c0*/  ISETP.GE.U32.AND P0, PT, R194, R4, PT ;  /* 0x00000004c200720c */ /* 0x000fe40003f06070 */
[----:B------:R-:W-:Y:S02]  /*1c1d0*/  LOP3.LUT R4, R0, 0xffff, RZ, 0xc0, !PT ;  /* 0x0000ffff00047812 */ /* 0x000fe400078ec0ff */
[----:B------:R-:W-:Y:S02]  /*1c1e0*/  PRMT R15, R173, 0x7632, R15 ;  /* 0x00007632ad0f7816 */ /* 0x000fe4000000000f */
[----:B------:R-:W-:Y:S02]  /*1c1f0*/  SHF.R.U32.HI R4, RZ, 0x8, R4 ;  /* 0x00000008ff047819 */ /* 0x000fe40000011604 */
[----:B------:R-:W-:Y:S02]  /*1c200*/  PRMT R199, R16, 0x5410, R15 ;  /* 0x0000541010c77816 */ /* 0x000fe4000000000f */
[----:B------:R-:W-:-:S03]  /*1c210*/  LOP3.LUT R4, R4, 0xffff, RZ, 0xc0, !PT ;  /* 0x0000ffff04047812 */ /* 0x000fc600078ec0ff */
[----:B------:R-:W-:-:S05]  /*1c220*/  @!P0 HADD2 R231, -R16.H0_H0, -RZ.H0_H0 ;  /* 0xa00000ff10e78230 */ /* 0x000fca0000000900 */
        /* <DEDUP_REMOVED lines=24> */
[----:B------:R-:W-:Y:S01]  /*1c3b0*/  @!P1 PRMT R17, R230, 0x5410, RZ ;  /* 0x00005410e6119816 */ /* 0x000fe200000000ff */
[----:B------:R-:W-:Y:S01]  /*1c3c0*/  IMAD.MOV.U32 R230, RZ, RZ, R187 ;  /* 0x000000ffffe67224 */ /* 0x000fe200078e00bb */
[----:B------:R-:W-:Y:S01]  /*1c3d0*/  ISETP.GE.U32.AND P1, PT, R194, R3, PT ;  /* 0x00000003c200720c */ /* 0x000fe20003f26070 */
[----:B------:R-:W-:Y:S01]  /*1c3e0*/  IMAD.WIDE.U32 R2, R5, -0x2daee0ad, RZ ;  /* 0xd2511f5305027825 */ /* 0x000fe200078e00ff */
[----:B------:R-:W-:-:S02]  /*1c3f0*/  PRMT R11, R99, 0x7632, R11 ;  /* 0x00007632630b7816 */ /* 0x000fc4000000000b */
[----:B------:R-:W-:Y:S02]  /*1c400*/  PRMT R12, R99, 0x7610, R12 ;  /* 0x00007610630c7816 */ /* 0x000fe4000000000c */
[----:B------:R-:W-:Y:S01]  /*1c410*/  LOP3.LUT R5, R3, R230, R10, 0x96, !PT ;  /* 0x000000e603057212 */ /* 0x000fe200078e960a */
[----:B------:R-:W-:Y:S01]  /*1c420*/  @!P0 HADD2 R252, -R11.H0_H0, -RZ.H0_H0 ;  /* 0xa00000ff0bfc8230 */ /* 0x000fe20000000900 */
[----:B------:R-:W-:Y:S02]  /*1c430*/  IMAD.MOV.U32 R187, RZ, RZ, R176 ;  /* 0x000000ffffbb7224 */ /* 0x000fe400078e00b0 */
[----:B------:R-:W-:Y:S01]  /*1c440*/  LOP3.LUT R4, R5, 0xff, RZ, 0xc0, !PT ;  /* 0x000000ff05047812 */ /* 0x000fe200078ec0ff */
[----:B------:R-:W-:Y:S01]  /*1c450*/  IMAD.MOV.U32 R176, RZ, RZ, R196 ;  /* 0x000000ffffb07224 */ /* 0x000fe200078e00c4 */
[----:B------:R-:W-:Y:S02]  /*1c460*/  PRMT R196, R12, 0x5410, R11 ;  /* 0x000054100cc47816 */ /* 0x000fe4000000000b */
[----:B------:R-:W-:-:S02]  /*1c470*/  @!P0 PRMT R11, R252, 0x5410, RZ ;  /* 0x00005410fc0b8816 */ /* 0x000fc400000000ff */
[----:B------:R-:W-:Y:S02]  /*1c480*/  ISETP.GE.U32.AND P0, PT, R194, R4, PT ;  /* 0x00000004c200720c */ /* 0x000fe40003f06070 */
[----:B------:R-:W-:-:S11]  /*1c490*/  PRMT R10, R169, 0x7610, R10 ;  /* 0x00007610a90a7816 */ /* 0x000fd6000000000a */
[----:B--2---:R-:W-:-:S05]  /*1c4a0*/  @!P0 HADD2 R90, -R10.H0_H0, -RZ.H0_H0 ;  /* 0xa00000ff0a5a8230 */ /* 0x004fca0000000900 */
[----:B------:R-:W-:Y:S02]  /*1c4b0*/  PRMT R4, R90, 0x7610, R4 ;  /* 0x000076105a047816 */ /* 0x000fe40000000004 */
[----:B------:R1:W2:Y:S01]  /*1c4c0*/  LDL.LU.S16 R90, [R1+0x5c] ;  /* 0x00005c00015a7983 */ /* 0x0002a20000300600 */
[----:B------:R-:W-:-:S04]  /*1c4d0*/  PRMT R9, R169, 0x7632, R9 ;  /* 0x00007632a9097816 */ /* 0x000fc80000000009 */
[----:B------:R-:W-:Y:S02]  /*1c4e0*/  PRMT R222, R10, 0x5410, R9 ;  /* 0x000054100ade7816 */ /* 0x000fe40000000009 */
[----:B------:R-:W-:Y:S02]  /*1c4f0*/  @!P0 PRMT R10, R4, 0x5410, RZ ;  /* 0x00005410040a8816 */ /* 0x000fe400000000ff */
[----:B------:R-:W-:-:S04]  /*1c500*/  LOP3.LUT R4, R5, 0xffff, RZ, 0xc0, !PT ;  /* 0x0000ffff05047812 */ /* 0x000fc800078ec0ff */
[----:B------:R-:W-:-:S04]  /*1c510*/  SHF.R.U32.HI R4, RZ, 0x8, R4 ;  /* 0x00000008ff047819 */ /* 0x000fc80000011604 */
[----:B------:R-:W-:-:S04]  /*1c520*/  LOP3.LUT R4, R4, 0xffff, RZ, 0xc0, !PT ;  /* 0x0000ffff04047812 */ /* 0x000fc800078ec0ff */
[----:B------:R-:W-:-:S13]  /*1c530*/  ISETP.GE.U32.AND P0, PT, R194, R4, PT ;  /* 0x00000004c200720c */ /* 0x000fda0003f06070 */
[----:B---3--:R-:W-:-:S05]  /*1c540*/  @!P0 HADD2 R89, -R9.H0_H0, -RZ.H0_H0 ;  /* 0xa00000ff09598230 */ /* 0x008fca0000000900 */
[----:B------:R-:W-:Y:S02]  /*1c550*/  PRMT R4, R89, 0x7610, R4 ;  /* 0x0000761059047816 */ /* 0x000fe40000000004 */
[----:B------:R-:W-:Y:S01]  /*1c560*/  PRMT R8, R168, 0x7610, R8 ;  /* 0x00007610a8087816 */ /* 0x000fe20000000008 */
[----:B------:R1:W3:Y:S01]  /*1c570*/  LDL.LU.S16 R89, [R1+0x90] ;  /* 0x0000900001597983 */ /* 0x0002e20000300600 */
[----:B------:R-:W-:Y:S02]  /*1c580*/  @!P0 PRMT R9, R4, 0x5410, RZ ;  /* 0x0000541004098816 */ /* 0x000fe400000000ff */
[----:B------:R-:W-:-:S04]  /*1c590*/  LOP3.LUT R4, R2, 0xff, RZ, 0xc0, !PT ;  /* 0x000000ff02047812 */ /* 0x000fc800078ec0ff */
[----:B------:R-:W-:Y:S02]  /*1c5a0*/  ISETP.GE.U32.AND P0, PT, R194, R4, PT ;  /* 0x00000004c200720c */ /* 0x000fe40003f06070 */
[----:B------:R-:W-:Y:S02]  /*1c5b0*/  LOP3.LUT R3, R2, 0xffff, RZ, 0xc0, !PT ;  /* 0x0000ffff02037812 */ /* 0x000fe400078ec0ff */
[----:B------:R-:W-:Y:S02]  /*1c5c0*/  PRMT R7, R168, 0x7632, R7 ;  /* 0x00007632a8077816 */ /* 0x000fe40000000007 */
[----:B------:R-:W-:Y:S02]  /*1c5d0*/  SHF.R.U32.HI R3, RZ, 0x8, R3 ;  /* 0x00000008ff037819 */ /* 0x000fe40000011603 */
[----:B------:R-:W-:Y:S02]  /*1c5e0*/  PRMT R221, R8, 0x5410, R7 ;  /* 0x0000541008dd7816 */ /* 0x000fe40000000007 */
[----:B------:R-:W-:-:S03]  /*1c5f0*/  LOP3.LUT R3, R3, 0xffff, RZ, 0xc0, !PT ;  /* 0x0000ffff03037812 */ /* 0x000fc600078ec0ff */
[----:B----4-:R-:W-:-:S05]  /*1c600*/  @!P0 HADD2 R92, -R8.H0_H0, -RZ.H0_H0 ;  /* 0xa00000ff085c8230 */ /* 0x010fca0000000900 */
[----:B------:R-:W-:-:S04]  /*1c610*/  PRMT R88, R92, 0x7610, R88 ;  /* 0x000076105c587816 */ /* 0x000fc80000000058 */
[----:B------:R-:W-:Y:S02]  /*1c620*/  @!P0 PRMT R8, R88, 0x5410, RZ ;  /* 0x0000541058088816 */ /* 0x000fe400000000ff */
[----:B------:R-:W-:Y:S01]  /*1c630*/  ISETP.GE.U32.AND P0, PT, R194, R3, PT ;  /* 0x00000003c200720c */ /* 0x000fe20003f06070 */
[----:B------:R1:W4:-:S12]  /*1c640*/  LDL.LU.S16 R88, [R1+0x94] ;  /* 0x0000940001587983 */ /* 0x0003180000300600 */
[----:B------:R-:W-:-:S05]  /*1c650*/  @!P0 HADD2 R91, -R7.H0_H0, -RZ.H0_H0 ;  /* 0xa00000ff075b8230 */ /* 0x000fca0000000900 */
[----:B------:R-:W-:-:S04]  /*1c660*/  PRMT R65, R91, 0x7610, R65 ;  /* 0x000076105b417816 */ /* 0x000fc80000000041 */
[----:B------:R-:W-:Y:S02]  /*1c670*/  @!P0 PRMT R7, R65, 0x5410, RZ ;  /* 0x0000541041078816 */ /* 0x000fe400000000ff */
[----:B------:R1:W4:Y:S01]  /*1c680*/  LDL.LU.S16 R65, [R1+0x98] ;  /* 0x0000980001417983 */ /* 0x0003220000300600 */
[----:B------:R-:W-:-:S04]  /*1c690*/  SHF.R.U32.HI R3, RZ, 0x10, R2 ;  /* 0x00000010ff037819 */ /* 0x000fc80000011602 */
[----:B------:R-:W-:-:S04]  /*1c6a0*/  LOP3.LUT R3, R3, 0xff, RZ, 0xc0, !PT ;  /* 0x000000ff03037812 */ /* 0x000fc800078ec0ff */
[----:B------:R-:W-:Y:S02]  /*1c6b0*/  ISETP.GE.U32.AND P0, PT, R194, R3, PT ;  /* 0x00000003c200720c */ /* 0x000fe40003f06070 */
[----:B------:R-:W-:-:S04]  /*1c6c0*/  PRMT R6, R60, 0x7632, R6 ;  /* 0x000076323c067816 */ /* 0x000fc80000000006 */
[----:B------:R-:W-:-:S07]  /*1c6d0*/  PRMT R220, R60, 0x5410, R6 ;  /* 0x000054103cdc7816 */ /* 0x000fce0000000006 */
[----:B------:R-:W-:Y:S01]  /*1c6e0*/  @P0 PRMT R43, R60, 0x7610, R43 ;  /* 0x000076103c2b0816 */ /* 0x000fe2000000002b */
[----:B--2---:R-:W-:-:S05]  /*1c6f0*/  @!P0 HADD2 R90, -R60.H0_H0, -RZ.H0_H0 ;  /* 0xa00000ff3c5a8230 */ /* 0x004fca0000000900 */
[----:B------:R-:W-:-:S04]  /*1c700*/  PRMT R64, R90, 0x7610, R64 ;  /* 0x000076105a407816 */ /* 0x000fc80000000040 */
[----:B------:R-:W-:Y:S02]  /*1c710*/  @!P0 PRMT R43, R64, 0x5410, RZ ;  /* 0x00005410402b8816 */ /* 0x000fe400000000ff */
[----:B------:R1:W2:Y:S04]  /*1c720*/  LDL.LU.S16 R64, [R1+0x9c] ;  /* 0x00009c0001407983 */ /* 0x0002a80000300600 */
[----:B------:R1:W2:Y:S01]  /*1c730*/  LDL.LU.S16 R60, [R1+0xa8] ;  /* 0x0000a800013c7983 */ /* 0x0002a20000300600 */
[----:B------:R-:W-:-:S03]  /*1c740*/  SHF.R.U32.HI R2, RZ, 0x18, R2 ;  /* 0x00000018ff027819 */ /* 0x000fc60000011602 */
[----:B------:R-:W2:Y:S01]  /*1c750*/  LDL.LU R224, [R1+0x134] ;  /* 0x0001340001e07983 */ /* 0x000ea20000300800 */
[----:B------:R-:W-:-:S03]  /*1c760*/  ISETP.GE.U32.AND P0, PT, R194, R2, PT ;  /* 0x00000002c200720c */ /* 0x000fc60003f06070 */
[----:B------:R-:W2:Y:S01]  /*1c770*/  LDL R233, [R1+0x1b0] ;  /* 0x0001b00001e97983 */ /* 0x000ea20000100800 */
[----:B------:R-:W-:Y:S01]  /*1c780*/  IMAD.MOV.U32 R238, RZ, RZ, R232 ;  /* 0x000000ffffee7224 */ /* 0x000fe200078e00e8 */
[----:B------:R-:W-:Y:S02]  /*1c790*/  @!P1 HADD2 R239, -R12.H0_H0, -RZ.H0_H0 ;  /* 0xa00000ff0cef9230 */ /* 0x000fe40000000900 */
[----:B------:R-:W2:Y:S06]  /*1c7a0*/  LDL.LU R232, [R1+0x12c] ;  /* 0x00012c0001e87983 */ /* 0x000eac0000300800 */
[----:B---3--:R-:W-:-:S05]  /*1c7b0*/  @!P0 HADD2 R89, -R6.H0_H0, -RZ.H0_H0 ;  /* 0xa00000ff06598230 */ /* 0x008fca0000000900 */
[----:B------:R-:W-:-:S04]  /*1c7c0*/  PRMT R2, R89, 0x7610, R2 ;  /* 0x0000761059027816 */ /* 0x000fc80000000002 */
[----:B------:R-:W-:Y:S02]  /*1c7d0*/  @!P0 PRMT R6, R2, 0x5410, RZ ;  /* 0x0000541002068816 */ /* 0x000fe400000000ff */
[--C-:B------:R-:W-:Y:S02]  /*1c7e0*/  SHF.R.U32.HI R2, RZ, 0x10, R0.reuse ;  /* 0x00000010ff027819 */ /* 0x100fe40000011600 */
[----:B------:R-:W-:-:S04]  /*1c7f0*/  SHF.R.U32.HI R0, RZ, 0x18, R0 ;  /* 0x00000018ff007819 */ /* 0x000fc80000011600 */
[----:B------:R-:W-:Y:S02]  /*1c800*/  ISETP.GE.U32.AND P0, PT, R194, R0, PT ;  /* 0x00000000c200720c */ /* 0x000fe40003f06070 */
[----:B------:R-:W-:Y:S02]  /*1c810*/  LOP3.LUT R2, R2, 0xff, RZ, 0xc0, !PT ;  /* 0x000000ff02027812 */ /* 0x000fe400078ec0ff */
[----:B------:R-:W-:Y:S02]  /*1c820*/  @!P1 PRMT R12, R239, 0x5410, RZ ;  /* 0x00005410ef0c9816 */ /* 0x000fe400000000ff */
[----:B------:R-:W-:Y:S02]  /*1c830*/  ISETP.GE.U32.AND P1, PT, R194, R2, PT ;  /* 0x00000002c200720c */ /* 0x000fe40003f26070 */
[C---:B------:R-:W-:Y:S02]  /*1c840*/  PRMT R3, R111.reuse, 0x7632, R3 ;  /* 0x000076326f037816 */ /* 0x040fe40000000003 */
[----:B------:R-:W-:-:S04]  /*1c850*/  PRMT R4, R111, 0x7610, R4 ;  /* 0x000076106f047816 */ /* 0x000fc80000000004 */
[----:B------:R-:W-:Y:S01]  /*1c860*/  PRMT R111, R4, 0x5410, R3 ;  /* 0x00005410046f7816 */ /* 0x000fe20000000003 */
[----:B------:R3:W-:Y:S04]  /*1c870*/  ST.E.U16 [R34.64+-0x100], R48 ;  /* 0xffff003022007985 */ /* 0x0007e8000c101504 */
[----:B------:R-:W-:Y:S04]  /*1c880*/  ST.E.U16 [R34.64+-0xfe], R59 ;  /* 0xffff023b22007985 */ /* 0x000fe8000c101504 */
[----:B------:R-:W-:Y:S04]  /*1c890*/  ST.E.U16 [R32.64+-0x100], R58 ;  /* 0xffff003a20007985 */ /* 0x000fe8000c101504 */
[----:B------:R-:W-:Y:S01]  /*1c8a0*/  ST.E.U16 [R32.64+-0xfe], R55 ;  /* 0xffff023720007985 */ /* 0x000fe2000c101504 */
[----:B------:R-:W-:-:S03]  /*1c8b0*/  @!P2 HADD2 R119, -R18.H0_H0, -RZ.H0_H0 ;  /* 0xa00000ff1277a230 */ /* 0x000fc60000000900 */
[----:B------:R-:W-:Y:S04]  /*1c8c0*/  ST.E.U16 [R30.64+-0x100], R42 ;  /* 0xffff002a1e007985 */ /* 0x000fe8000c101504 */
[----:B------:R-:W-:Y:S04]  /*1c8d0*/  ST.E.U16 [R30.64+-0xfe], R41 ;  /* 0xffff02291e007985 */ /* 0x000fe8000c101504 */
[----:B------:R-:W-:Y:S04]  /*1c8e0*/  ST.E.U16 [R28.64+-0x100], R40 ;  /* 0xffff00281c007985 */ /* 0x000fe8000c101504 */
[----:B------:R-:W-:Y:S04]  /*1c8f0*/  ST.E.U16 [R28.64+-0xfe], R39 ;  /* 0xffff02271c007985 */ /* 0x000fe8000c101504 */
[----:B------:R-:W-:Y:S04]  /*1c900*/  ST.E.U16 [R34.64+-0xf0], R54 ;  /* 0xffff103622007985 */ /* 0x000fe8000c101504 */
[----:B------:R-:W-:Y:S01]  /*1c910*/  ST.E.U16 [R34.64+-0xee], R49 ;  /* 0xffff123122007985 */ /* 0x000fe2000c101504 */
[----:B------:R-:W-:-:S03]  /*1c920*/  PRMT R2, R98, 0x7610, R2 ;  /* 0x0000761062027816 */ /* 0x000fc60000000002 */
[----:B------:R-:W-:Y:S01]  /*1c930*/  ST.E.U16 [R32.64+-0xf0], R53 ;  /* 0xffff103520007985 */ /* 0x000fe2000c101504 */
[----:B----4-:R-:W-:-:S05]  /*1c940*/  @!P1 HADD2 R88, -R4.H0_H0, -RZ.H0_H0 ;  /* 0xa00000ff04589230 */ /* 0x010fca0000000900 */
[----:B------:R-:W-:Y:S01]  /*1c950*/  PRMT R75, R88, 0x7610, R75 ;  /* 0x00007610584b7816 */ /* 0x000fe2000000004b */
[----:B------:R-:W-:-:S05]  /*1c960*/  @!P0 HADD2 R65, -R3.H0_H0, -RZ.H0_H0 ;  /* 0xa00000ff03418230 */ /* 0x000fca0000000900 */
[----:B------:R-:W-:-:S04]  /*1c970*/  PRMT R0, R65, 0x7610, R0 ;  /* 0x0000761041007816 */ /* 0x000fc80000000000 */
[----:B------:R-:W-:Y:S02]  /*1c980*/  @!P0 PRMT R3, R0, 0x5410, RZ ;  /* 0x0000541000038816 */ /* 0x000fe400000000ff */
[----:B------:R-:W-:-:S04]  /*1c990*/  SHF.R.U32.HI R0, RZ, 0x10, R5 ;  /* 0x00000010ff007819 */ /* 0x000fc80000011605 */
[----:B------:R-:W-:Y:S02]  /*1c9a0*/  LOP3.LUT R0, R0, 0xff, RZ, 0xc0, !PT ;  /* 0x000000ff00007812 */ /* 0x000fe400078ec0ff */
[----:B------:R-:W-:Y:S02]  /*1c9b0*/  @!P1 PRMT R4, R75, 0x5410, RZ ;  /* 0x000054104b049816 */ /* 0x000fe400000000ff */
[----:B------:R-:W-:Y:S02]  /*1c9c0*/  ISETP.GE.U32.AND P1, PT, R194, R0, PT ;  /* 0x00000000c200720c */ /* 0x000fe40003f26070 */
[----:B------:R-:W-:-:S04]  /*1c9d0*/  SHF.R.U32.HI R0, RZ, 0x18, R5 ;  /* 0x00000018ff007819 */ /* 0x000fc80000011605 */
[----:B------:R-:W-:Y:S01]  /*1c9e0*/  ISETP.GE.U32.AND P0, PT, R194, R0, PT ;  /* 0x00000000c200720c */ /* 0x000fe20003f06070 */
[----:B------:R-:W-:Y:S01]  /*1c9f0*/  ST.E.U16 [R32.64+-0xee], R52 ;  /* 0xffff123420007985 */ /* 0x000fe2000c101504 */
[----:B------:R-:W-:-:S03]  /*1ca00*/  PRMT R0, R98, 0x7632, R0 ;  /* 0x0000763262007816 */ /* 0x000fc60000000000 */
        /* <DEDUP_REMOVED lines=23> */
[----:B------:R-:W-:-:S03]  /*1cb80*/  IMAD.MOV.U32 R223, RZ, RZ, R219 ;  /* 0x000000ffffdf7224 */ /* 0x000fc600078e00db */
[----:B------:R-:W-:Y:S04]  /*1cb90*/  ST.E.U16 [R32.64+-0xc0], R105 ;  /* 0xffff406920007985 */ /* 0x000fe8000c101504 */
[----:B------:R-:W-:Y:S01]  /*1cba0*/  ST.E.U16 [R32.64+-0xbe], R106 ;  /* 0xffff426a20007985 */ /* 0x000fe2000c101504 */
[----:B------:R-:W-:-:S03]  /*1cbb0*/  PRMT R219, R2, 0x5410, R0 ;  /* 0x0000541002db7816 */ /* 0x000fc60000000000 */
[----:B------:R-:W-:Y:S04]  /*1cbc0*/  ST.E.U16 [R30.64+-0xc0], R16 ;  /* 0xffff40101e007985 */ /* 0x000fe8000c101504 */
[----:B------:R-:W-:Y:S04]  /*1cbd0*/  ST.E.U16 [R30.64+-0xbe], R15 ;  /* 0xffff420f1e007985 */ /* 0x000fe8000c101504 */
[----:B------:R-:W-:Y:S04]  /*1cbe0*/  ST.E.U16 [R28.64+-0xc0], R4 ;  /* 0xffff40041c007985 */ /* 0x000fe8000c101504 */
[----:B------:R-:W-:Y:S04]  /*1cbf0*/  ST.E.U16 [R28.64+-0xbe], R3 ;  /* 0xffff42031c007985 */ /* 0x000fe8000c101504 */
[----:B------:R-:W-:Y:S01]  /*1cc00*/  ST.E.U16 [R34.64+-0xb0], R104 ;  /* 0xffff506822007985 */ /* 0x000fe2000c101504 */
[----:B--2---:R-:W-:-:S02]  /*1cc10*/  @!P1 HADD2 R64, -R2.H0_H0, -RZ.H0_H0 ;  /* 0xa00000ff02409230 */ /* 0x004fc40000000900 */
[----:B------:R-:W-:-:S03]  /*1cc20*/  @!P0 HADD2 R60, -R0.H0_H0, -RZ.H0_H0 ;  /* 0xa00000ff003c8230 */ /* 0x000fc60000000900 */
[----:B---3--:R-:W-:Y:S01]  /*1cc30*/  PRMT R48, R64, 0x7610, R48 ;  /* 0x0000761040307816 */ /* 0x008fe20000000030 */
[----:B------:R-:W-:Y:S01]  /*1cc40*/  ST.E.U16 [R34.64+-0xae], R97 ;  /* 0xffff526122007985 */ /* 0x000fe2000c101504 */
[----:B------:R-:W-:-:S03]  /*1cc50*/  PRMT R5, R60, 0x7610, R5 ;  /* 0x000076103c057816 */ /* 0x000fc60000000005 */
[----:B------:R-:W-:Y:S01]  /*1cc60*/  ST.E.U16 [R32.64+-0xb0], R85 ;  /* 0xffff505520007985 */ /* 0x000fe2000c101504 */
[----:B------:R-:W-:Y:S02]  /*1cc70*/  @!P1 PRMT R2, R48, 0x5410, RZ ;  /* 0x0000541030029816 */ /* 0x000fe400000000ff */
[----:B------:R-:W-:Y:S01]  /*1cc80*/  @!P0 PRMT R0, R5, 0x5410, RZ ;  /* 0x0000541005008816 */ /* 0x000fe200000000ff */
        /* <DEDUP_REMOVED lines=18> */
[----:B------:R2:W-:Y:S02]  /*1cdb0*/  ST.E.U16 [R30.64+-0x8e], R7 ;  /* 0xffff72071e007985 */ /* 0x0005e4000c101504 */
[----:B--2---:R-:W-:-:S02]  /*1cdc0*/  IMAD.MOV.U32 R31, RZ, RZ, R244 ;  /* 0x000000ffff1f7224 */ /* 0x004fc400078e00f4 */
[----:B------:R-:W2:Y:S01]  /*1cdd0*/  LDL.LU R244, [R1+0x2a8] ;  /* 0x0002a80001f47983 */ /* 0x000ea20000300800 */
[----:B------:R-:W-:Y:S02]  /*1cde0*/  IMAD.MOV.U32 R239, RZ, RZ, R225 ;  /* 0x000000ffffef7224 */ /* 0x000fe400078e00e1 */
[----:B------:R-:W-:-:S05]  /*1cdf0*/  IMAD.WIDE.U32 R224, R224, -0x326172a9, RZ ;  /* 0xcd9e8d57e0e07825 */ /* 0x000fca00078e00ff */
[----:B------:R-:W-:Y:S02]  /*1ce00*/  LOP3.LUT R5, R145, R213, R224, 0x96, !PT ;  /* 0x000000d591057212 */ /* 0x000fe400078e96e0 */
[----:B------:R-:W-:-:S03]  /*1ce10*/  LOP3.LUT R27, R233, R225, RZ, 0x3c, !PT ;  /* 0x000000e1e91b7212 */ /* 0x000fc600078e3cff */
[----:B------:R-:W-:-:S04]  /*1ce20*/  IMAD.WIDE.U32 R36, R5, -0x2daee0ad, RZ ;  /* 0xd2511f5305247825 */ /* 0x000fc800078e00ff */
[----:B------:R-:W-:Y:S01]  /*1ce30*/  IMAD.WIDE.U32 R54, R27, -0x2daee0ad, RZ ;  /* 0xd2511f531b367825 */ /* 0x000fe200078e00ff */
[----:B------:R-:W-:-:S04]  /*1ce40*/  LOP3.LUT R26, R21, R200, R36, 0x96, !PT ;  /* 0x000000c8151a7212 */ /* 0x000fc800078e9624 */
[----:B------:R-:W-:Y:S02]  /*1ce50*/  LOP3.LUT R5, R37, R228, R54, 0x96, !PT ;  /* 0x000000e425057212 */ /* 0x000fe400078e9636 */
[----:B------:R-:W-:-:S03]  /*1ce60*/  LOP3.LUT R21, R55, R232, R182, 0x96, !PT ;  /* 0x000000e837157212 */ /* 0x000fc600078e96b6 */
[----:B------:R-:W-:-:S04]  /*1ce70*/  IMAD.WIDE.U32 R24, R5, -0x326172a9, RZ ;  /* 0xcd9e8d5705187825 */ /* 0x000fc800078e00ff */
[----:B------:R-:W-:-:S04]  /*1ce80*/  IMAD.WIDE.U32 R52, R21, -0x326172a9, RZ ;  /* 0xcd9e8d5715347825 */ /* 0x000fc800078e00ff */
[----:B------:R-:W-:Y:S01]  /*1ce90*/  IMAD.WIDE.U32 R48, R26, -0x326172a9, RZ ;  /* 0xcd9e8d571a307825 */ /* 0x000fe200078e00ff */
[----:B------:R-:W-:-:S04]  /*1cea0*/  LOP3.LUT R21, R25, R198, R52, 0x96, !PT ;  /* 0x000000c619157212 */ /* 0x000fc800078e9634 */
[----:B------:R-:W-:Y:S01]  /*1ceb0*/  LOP3.LUT R5, R49, R239, R24, 0x96, !PT ;  /* 0x000000ef31057212 */ /* 0x000fe200078e9618 */
[----:B------:R-:W-:-:S04]  /*1cec0*/  IMAD.WIDE.U32 R24, R21, -0x2daee0ad, RZ ;  /* 0xd2511f5315187825 */ /* 0x000fc800078e00ff */
[----:B------:R-:W-:Y:S01]  /*1ced0*/  IMAD.MOV.U32 R237, RZ, RZ, R74 ;  /* 0x000000ffffed7224 */ /* 0x000fe200078e004a */
[----:B------:R-:W-:Y:S01]  /*1cee0*/  LOP3.LUT R20, R25, R238, R20, 0x96, !PT ;  /* 0x000000ee19147212 */ /* 0x000fe200078e9614 */
[----:B------:R-:W-:Y:S01]  /*1cef0*/  IMAD.WIDE.U32 R50, R5, -0x2daee0ad, RZ ;  /* 0xd2511f5305327825 */ /* 0x000fe200078e00ff */
[----:B------:R-:W-:Y:S03]  /*1cf00*/  ST.E.U16 [R28.64+-0x90], R43 ;  /* 0xffff702b1c007985 */ /* 0x000fe6000c101504 */
[----:B------:R-:W-:Y:S01]  /*1cf10*/  IMAD.WIDE.U32 R18, R20, -0x326172a9, RZ ;  /* 0xcd9e8d5714127825 */ /* 0x000fe200078e00ff */
[----:B------:R-:W-:Y:S01]  /*1cf20*/  LOP3.LUT R5, R51, R237, R24, 0x96, !PT ;  /* 0x000000ed33057212 */ /* 0x000fe200078e9618 */
[----:B------:R3:W-:Y:S04]  /*1cf30*/  ST.E.U16 [R28.64+-0x8e], R6 ;  /* 0xffff72061c007985 */ /* 0x0007e8000c101504 */
[----:B------:R-:W4:Y:S01]  /*1cf40*/  LDSM.16.MT88.4 R20, [R190+0xa000] ;  /* 0x00a00000be14783b */ /* 0x000f220000004200 */
[----:B------:R-:W-:-:S02]  /*1cf50*/  IMAD.MOV.U32 R236, RZ, RZ, R226 ;  /* 0x000000ffffec7224 */ /* 0x000fc400078e00e2 */
[----:B------:R-:W-:Y:S01]  /*1cf60*/  IMAD.WIDE.U32 R2, R5, -0x326172a9, RZ ;  /* 0xcd9e8d5705027825 */ /* 0x000fe200078e00ff */
[----:B------:R-:W-:Y:S01]  /*1cf70*/  PRMT R233, R194, 0x7054, R194 ;  /* 0x00007054c2e97816 */ /* 0x000fe200000000c2 */
[----:B------:R-:W1:Y:S03]  /*1cf80*/  LDSM.16.MT88.4 R24, [R188+0xa000] ;  /* 0x00a00000bc18783b */ /* 0x000e660000004200 */
[----:B------:R-:W-:Y:S01]  /*1cf90*/  LOP3.LUT R0, R3, R236, R18, 0x96, !PT ;  /* 0x000000ec03007212 */ /* 0x000fe200078e9612 */
[----:B------:R-:W1:Y:S01]  /*1cfa0*/  LDSM.16.MT88.4 R12, [R188+0xb000] ;  /* 0x00b00000bc0c783b */ /* 0x000e620000004200 */
[C---:B------:R-:W-:Y:S02]  /*1cfb0*/  LOP3.LUT R3, R2.reuse, 0xffff, RZ, 0xc0, !PT ;  /* 0x0000ffff02037812 */ /* 0x040fe400078ec0ff */
[----:B------:R-:W-:Y:S01]  /*1cfc0*/  SHF.R.U32.HI R4, RZ, 0x10, R2 ;  /* 0x00000010ff047819 */ /* 0x000fe20000011602 */
[----:B------:R-:W1:Y:S01]  /*1cfd0*/  LDSM.16.MT88.4 R44, [R188+0x9000] ;  /* 0x00900000bc2c783b */ /* 0x000e620000004200 */
[----:B------:R-:W-:-:S02]  /*1cfe0*/  LOP3.LUT R10, R2, 0xff, RZ, 0xc0, !PT ;  /* 0x000000ff020a7812 */ /* 0x000fc400078ec0ff */
[----:B------:R-:W-:Y:S01]  /*1cff0*/  SHF.R.U32.HI R9, RZ, 0x18, R2 ;  /* 0x00000018ff097819 */ /* 0x000fe20000011602 */
[----:B------:R-:W-:Y:S01]  /*1d000*/  IMAD.MOV.U32 R74, RZ, RZ, R241 ;  /* 0x000000ffff4a7224 */ /* 0x000fe200078e00f1 */
[----:B------:R-:W-:Y:S01]  /*1d010*/  LOP3.LUT R2, R0, 0xffff, RZ, 0xc0, !PT ;  /* 0x0000ffff00027812 */ /* 0x000fe200078ec0ff */
[----:B------:R-:W-:Y:S01]  /*1d020*/  IMAD.MOV.U32 R75, RZ, RZ, R240 ;  /* 0x000000ffff4b7224 */ /* 0x000fe200078e00f0 */
[----:B------:R-:W-:Y:S01]  /*1d030*/  LOP3.LUT R5, R4, 0xff, RZ, 0xc0, !PT ;  /* 0x000000ff04057812 */ /* 0x000fe200078ec0ff */
[----:B------:R-:W1:Y:S01]  /*1d040*/  LDSM.16.MT88.4 R36, [R190+0x9000] ;  /* 0x00900000be24783b */ /* 0x000e620000004200 */
[----:B---3--:R-:W-:Y:S02]  /*1d050*/  SHF.R.U32.HI R6, RZ, 0x8, R3 ;  /* 0x00000008ff067819 */ /* 0x008fe40000011603 */
[----:B------:R-:W-:Y:S01]  /*1d060*/  SHF.R.U32.HI R3, RZ, 0x10, R0 ;  /* 0x00000010ff037819 */ /* 0x000fe20000011600 */
[----:B------:R-:W3:Y:S01]  /*1d070*/  LDSM.16.MT88.4 R40, [R190+0xb000] ;  /* 0x00b00000be28783b */ /* 0x000ee20000004200 */
[----:B------:R-:W-:-:S02]  /*1d080*/  SHF.R.U32.HI R4, RZ, 0x8, R2 ;  /* 0x00000008ff047819 */ /* 0x000fc40000011602 */
[----:B------:R-:W-:Y:S02]  /*1d090*/  LOP3.LUT R8, R0, 0xff, RZ, 0xc0, !PT ;  /* 0x000000ff00087812 */ /* 0x000fe400078ec0ff */
[----:B------:R-:W-:Y:S02]  /*1d0a0*/  SHF.R.U32.HI R7, RZ, 0x18, R0 ;  /* 0x00000018ff077819 */ /* 0x000fe40000011600 */
[----:B------:R-:W-:Y:S02]  /*1d0b0*/  LOP3.LUT R2, R3, 0xff, RZ, 0xc0, !PT ;  /* 0x000000ff03027812 */ /* 0x000fe400078ec0ff */
[----:B------:R-:W-:Y:S02]  /*1d0c0*/  PRMT R3, R5, 0x5410, R9 ;  /* 0x0000541005037816 */ /* 0x000fe40000000009 */
[----:B------:R-:W-:Y:S02]  /*1d0d0*/  PRMT R0, R10, 0x5410, R6 ;  /* 0x000054100a007816 */ /* 0x000fe40000000006 */
[----:B------:R-:W-:-:S02]  /*1d0e0*/  PRMT R4, R8, 0x5410, R4 ;  /* 0x0000541008047816 */ /* 0x000fc40000000004 */
[----:B------:R-:W-:Y:S01]  /*1d0f0*/  PRMT R5, R2, 0x5410, R7 ;  /* 0x0000541002057816 */ /* 0x000fe20000000007 */
[--C-:B------:R-:W-:Y:S02]  /*1d100*/  HSET2.LE.AND R2, R3, R233.reuse, PT ;  /* 0x000000e903027233 */ /* 0x100fe40003803000 */
[--C-:B------:R-:W-:Y:S02]  /*1d110*/  HSET2.LE.AND R0, R0, R233.reuse, PT ;  /* 0x000000e900007233 */ /* 0x100fe40003803000 */
[--C-:B------:R-:W-:Y:S02]  /*1d120*/  HSET2.LE.AND R3, R4, R233.reuse, PT ;  /* 0x000000e904037233 */ /* 0x100fe40003803000 */
[----:B------:R-:W-:Y:S01]  /*1d130*/  HSET2.LE.AND R5, R5, R233, PT ;  /* 0x000000e905057233 */ /* 0x000fe20003803000 */
[----:B------:R-:W-:Y:S02]  /*1d140*/  LOP3.LUT R6, R71, R0, RZ, 0xc0, !PT ;  /* 0x0000000047067212 */ /* 0x000fe400078ec0ff */
[----:B------:R-:W-:-:S02]  /*1d150*/  LOP3.LUT R7, R70, R2, RZ, 0xc0, !PT ;  /* 0x0000000246077212 */ /* 0x000fc400078ec0ff */
[----:B------:R-:W-:Y:S02]  /*1d160*/  LOP3.LUT R4, R73, R3, RZ, 0xc0, !PT ;  /* 0x0000000349047212 */ /* 0x000fe400078ec0ff */
[----:B------:R-:W-:-:S07]  /*1d170*/  LOP3.LUT R5, R72, R5, RZ, 0xc0, !PT ;  /* 0x0000000548057212 */ /* 0x000fce00078ec0ff */
[C---:B----4-:R-:W-:Y:S07]  /*1d180*/  HMMA.16816.F32 R88, R4.reuse, R20, R148 ;  /* 0x000000140458723c */ /* 0x050fee0000001894 */
[----:B------:R-:W-:Y:S02]  /*1d190*/  IMAD.MOV.U32 R150, RZ, RZ, R245 ;  /* 0x000000ffff967224 */ /* 0x000fe400078e00f5 */
[----:B--2---:R-:W-:Y:S02]  /*1d1a0*/  IMAD.MOV.U32 R149, RZ, RZ, R244 ;  /* 0x000000ffff957224 */ /* 0x004fe400078e00f4 */
[----:B------:R-:W2:Y:S04]  /*1d1b0*/  LDL.LU R244, [R1+0x2a4] ;  /* 0x0002a40001f47983 */ /* 0x000ea80000300800 */
[----:B------:R-:W4:Y:S01]  /*1d1c0*/  LDL.LU R245, [R1+0x2a0] ;  /* 0x0002a00001f57983 */ /* 0x000f220000300800 */
[----:B-1----:R-:W-:Y:S01]  /*1d1d0*/  HMMA.16816.F32 R116, R4, R24, R124 ;  /* 0x000000180474723c */ /* 0x002fe2000000187c */
[----:B------:R-:W-:-:S02]  /*1d1e0*/  IMAD.MOV.U32 R151, RZ, RZ, R102 ;  /* 0x000000ffff977224 */ /* 0x000fc400078e0066 */
[----:B------:R-:W3:Y:S05]  /*1d1f0*/  LDL.LU R102, [R1+0x29c] ;  /* 0x00029c0001667983 */ /* 0x000eea0000300800 */
[----:B------:R-:W-:Y:S07]  /*1d200*/  HMMA.16816.F32 R124, R4, R12, R152 ;  /* 0x0000000c047c723c */ /* 0x000fee0000001898 */
[----:B--2---:R-:W-:-:S02]  /*1d210*/  IMAD.MOV.U32 R152, RZ, RZ, R244 ;  /* 0x000000ffff987224 */ /* 0x004fc400078e00f4 */
[----:B------:R-:W2:Y:S01]  /*1d220*/  LDL.LU R244, [R1+0x298] ;  /* 0x0002980001f47983 */ /* 0x000ea20000300800 */
[----:B----4-:R-:W-:-:S03]  /*1d230*/  IMAD.MOV.U32 R153, RZ, RZ, R245 ;  /* 0x000000ffff997224 */ /* 0x010fc600078e00f5 */
[----:B------:R-:W4:Y:S01]  /*1d240*/  LDL.LU R245, [R1+0x294] ;  /* 0x0002940001f57983 */ /* 0x000f220000300800 */
[----:B------:R-:W-:Y:S01]  /*1d250*/  IMAD.MOV.U32 R154, RZ, RZ, R216 ;  /* 0x000000ffff9a7224 */ /* 0x000fe200078e00d8 */
[----:B------:R-:W-:Y:S01]  /*1d260*/  HMMA.16816.F32 R104, R4, R44, R140 ;  /* 0x0000002c0468723c */ /* 0x000fe2000000188c */
[----:B------:R-:W-:Y:S01]  /*1d270*/  IMAD.MOV.U32 R155, RZ, RZ, R212 ;  /* 0x000000ffff9b7224 */ /* 0x000fe200078e00d4 */
[----:B------:R-:W4:Y:S04]  /*1d280*/  LDL.LU R216, [R1+0x290] ;  /* 0x0002900001d87983 */ /* 0x000f280000300800 */
[----:B------:R-:W4:Y:S01]  /*1d290*/  LDL.LU R212, [R1+0x28c] ;  /* 0x00028c0001d47983 */ /* 0x000f220000300800 */
[----:B---3--:R-:W-:Y:S02]  /*1d2a0*/  IMAD.MOV.U32 R141, RZ, RZ, R102 ;  /* 0x000000ffff8d7224 */ /* 0x008fe400078e0066 */
[----:B------:R-:W-:Y:S01]  /*1d2b0*/  IMAD.MOV.U32 R142, RZ, RZ, R249 ;  /* 0x000000ffff8e7224 */ /* 0x000fe200078e00f9 */
[----:B------:R-:W3:Y:S01]  /*1d2c0*/  LDL.LU R140, [R1+0x70] ;  /* 0x00007000018c7983 */ /* 0x000ee20000300800 */
[----:B------:R-:W-:-:S03]  /*1d2d0*/  IMAD.MOV.U32 R143, RZ, RZ, R248 ;  /* 0x000000ffff8f7224 */ /* 0x000fc600078e00f8 */
[----:B------:R-:W3:Y:S04]  /*1d2e0*/  LDL.LU R102, [R1+0x288] ;  /* 0x0002880001667983 */ /* 0x000ee80000300800 */
[----:B------:R-:W3:Y:S04]  /*1d2f0*/  LDL.LU R249, [R1+0x284] ;  /* 0x0002840001f97983 */ /* 0x000ee80000300800 */
[----:B------:R-:W3:Y:S01]  /*1d300*/  LDL.LU R248, [R1+0x280] ;  /* 0x0002800001f87983 */ /* 0x000ee20000300800 */
[----:B------:R-:W-:Y:S02]  /*1d310*/  LOP3.LUT R2, R63, R198, R202, 0x96, !PT ;  /* 0x000000c63f027212 */ /* 0x000fe400078e96ca */
[----:B------:R-:W-:-:S03]  /*1d320*/  LOP3.LUT R0, R87, R239, R62, 0x96, !PT ;  /* 0x000000ef57007212 */ /* 0x000fc600078e963e */
[----:B------:R-:W-:Y:S02]  /*1d330*/  IMAD R2, R2, -0x2daee0ad, RZ ;  /* 0xd2511f5302027824 */ /* 0x000fe400078e02ff */
[----:B------:R-:W-:-:S05]  /*1d340*/  IMAD.WIDE.U32 R32, R0, -0x2daee0ad, RZ ;  /* 0xd2511f5300207825 */ /* 0x000fca00078e00ff */
[----:B------:R-:W-:-:S05]  /*1d350*/  LOP3.LUT R2, R33, R237, R2, 0x96, !PT ;  /* 0x000000ed21027212 */ /* 0x000fca00078e9602 */
[----:B------:R-:W-:-:S05]  /*1d360*/  IMAD.WIDE.U32 R2, R2, -0x326172a9, RZ ;  /* 0xcd9e8d5702027825 */ /* 0x000fca00078e00ff */
[----:B------:R-:W-:Y:S02]  /*1d370*/  LOP3.LUT R0, R3, R236, R82, 0x96, !PT ;  /* 0x000000ec03007212 */ /* 0x000fe400078e9652 */
[----:B------:R-:W-:Y:S02]  /*1d380*/  LOP3.LUT R3, R2, 0xffff, RZ, 0xc0, !PT ;  /* 0x0000ffff02037812 */ /* 0x000fe400078ec0ff */
[----:B------:R-:W-:Y:S01]  /*1d390*/  LOP3.LUT R8, R0, 0xffff, RZ, 0xc0, !PT ;  /* 0x0000ffff00087812 */ /* 0x000fe200078ec0ff */
[----:B--2---:R-:W-:Y:S02]  /*1d3a0*/  IMAD.MOV.U32 R73, RZ, RZ, R244 ;  /* 0x000000ffff497224 */ /* 0x004fe400078e00f4 */
[----:B----4-:R-:W-:Y:S02]  /*1d3b0*/  IMAD.MOV.U32 R72, RZ, RZ, R245 ;  /* 0x000000ffff487224 */ /* 0x010fe400078e00f5 */
[----:B------:R-:W2:Y:S04]  /*1d3c0*/  LDL.LU R245, [R1+0x27c] ;  /* 0x00027c0001f57983 */ /* 0x000ea80000300800 */
[----:B------:R-:W2:Y:S04]  /*1d3d0*/  LDL.LU R244, [R1+0x278] ;  /* 0x0002780001f47983 */ /* 0x000ea80000300800 */
[----:B------:R-:W4:Y:S04]  /*1d3e0*/  LDL.LU R241, [R1+0x274] ;  /* 0x0002740001f17983 */ /* 0x000f280000300800 */
[----:B------:R-:W4:Y:S04]  /*1d3f0*/  LDL.LU R240, [R1+0x270] ;  /* 0x0002700001f07983 */ /* 0x000f280000300800 */
[----:B------:R-:W4:Y:S01]  /*1d400*/  LDL.LU R56, [R1] ;  /* 0x0000000001387983 */ /* 0x000f220000300800 */
[----:B------:R-:W-:-:S02]  /*1d410*/  SHF.R.U32.HI R9, RZ, 0x10, R0 ;  /* 0x00000010ff097819 */ /* 0x000fc40000011600 */
[----:B------:R-:W-:Y:S02]  /*1d420*/  LOP3.LUT R18, R0, 0xff, RZ, 0xc0, !PT ;  /* 0x000000ff00127812 */ /* 0x000fe400078ec0ff */
[----:B------:R-:W-:Y:S02]  /*1d430*/  SHF.R.U32.HI R17, RZ, 0x18, R0 ;  /* 0x00000018ff117819 */ /* 0x000fe40000011600 */
[----:B------:R-:W-:Y:S02]  /*1d440*/  SHF.R.U32.HI R0, RZ, 0x8, R3 ;  /* 0x00000008ff007819 */ /* 0x000fe40000011603 */
[----:B------:R-:W-:Y:S02]  /*1d450*/  SHF.R.U32.HI R3, RZ, 0x8, R8 ;  /* 0x00000008ff037819 */ /* 0x000fe40000011608 */
[----:B------:R-:W-:Y:S02]  /*1d460*/  LOP3.LUT R8, R9, 0xff, RZ, 0xc0, !PT ;  /* 0x000000ff09087812 */ /* 0x000fe400078ec0ff */
[----:B------:R-:W-:-:S02]  /*1d470*/  LOP3.LUT R10, R2, 0xff, RZ, 0xc0, !PT ;  /* 0x000000ff020a7812 */ /* 0x000fc400078ec0ff */
[--C-:B------:R-:W-:Y:S02]  /*1d480*/  SHF.R.U32.HI R11, RZ, 0x10, R2.reuse ;  /* 0x00000010ff0b7819 */ /* 0x100fe40000011602 */
[----:B------:R-:W-:Y:S02]  /*1d490*/  SHF.R.U32.HI R16, RZ, 0x18, R2 ;  /* 0x00000018ff107819 */ /* 0x000fe40000011602 */
[----:B------:R-:W-:Y:S02]  /*1d4a0*/  PRMT R2, R8, 0x5410, R17 ;  /* 0x0000541008027816 */ /* 0x000fe40000000011 */
[----:B------:R-:W-:Y:S01]  /*1d4b0*/  PRMT R9, R10, 0x5410, R0 ;  /* 0x000054100a097816 */ /* 0x000fe20000000000 */
[----:B------:R-:W-:Y:S02]  /*1d4c0*/  IMAD.MOV.U32 R231, RZ, RZ, R227 ;  /* 0x000000ffffe77224 */ /* 0x000fe400078e00e3 */
[--C-:B------:R-:W-:Y:S01]  /*1d4d0*/  HSET2.LE.AND R2, R2, R233.reuse, PT ;  /* 0x000000e902027233 */ /* 0x100fe20003803000 */
[----:B------:R-:W-:Y:S01]  /*1d4e0*/  PRMT R0, R18, 0x5410, R3 ;  /* 0x0000541012007816 */ /* 0x000fe20000000003 */
[----:B------:R-:W-:Y:S01]  /*1d4f0*/  HSET2.LE.AND R3, R9, R233, PT ;  /* 0x000000e909037233 */ /* 0x000fe20003803000 */
[----:B------:R-:W-:-:S02]  /*1d500*/  LOP3.LUT R11, R11, 0xff, RZ, 0xc0, !PT ;  /* 0x000000ff0b0b7812 */ /* 0x000fc400078ec0ff */
        /* <DEDUP_REMOVED lines=8> */
[----:B------:R-:W-:Y:S01]  /*1d590*/  HMMA.16816.F32 R96, R4, R46, R136 ;  /* 0x0000002e0460723c */ /* 0x000fe20000001888 */
[----:B------:R-:W-:Y:S01]  /*1d5a0*/  IMAD.MOV.U32 R148, RZ, RZ, R176 ;  /* 0x000000ffff947224 */ /* 0x000fe200078e00b0 */
[----:B------:R-:W-:-:S06]  /*1d5b0*/  LOP3.LUT R0, R3, R230, R50, 0x96, !PT ;  /* 0x000000e603007212 */ /* 0x000fcc00078e9632 */
[----:B------:R-:W-:Y:S01]  /*1d5c0*/  HMMA.16816.F32 R92, R4, R26, R120 ;  /* 0x0000001a045c723c */ /* 0x000fe20000001878 */
[----:B------:R-:W-:-:S07]  /*1d5d0*/  LOP3.LUT R11, R147, R11, RZ, 0xc0, !PT ;  /* 0x0000000b930b7212 */ /* 0x000fce00078ec0ff */
[C---:B------:R-:W-:Y:S08]  /*1d5e0*/  HMMA.16816.F32 R132, R4.reuse, R36, R132 ;  /* 0x000000240484723c */ /* 0x040ff00000001884 */
[C---:B------:R-:W-:Y:S08]  /*1d5f0*/  HMMA.16816.F32 R128, R4.reuse, R38, R128 ;  /* 0x000000260480723c */ /* 0x040ff00000001880 */
        /* <DEDUP_REMOVED lines=25> */
[----:B------:R-:W-:-:S02]  /*1d790*/  IMAD.MOV.U32 R156, RZ, RZ, R212 ;  /* 0x000000ffff9c7224 */ /* 0x000fc400078e00d4 */
[----:B------:R-:W-:Y:S01]  /*1d7a0*/  IMAD.MOV.U32 R157, RZ, RZ, R216 ;  /* 0x000000ffff9d7224 */ /* 0x000fe200078e00d8 */
[----:B------:R-:W-:Y:S01]  /*1d7b0*/  PRMT R7, R7, 0x5410, R5 ;  /* 0x0000541007077816 */ /* 0x000fe20000000005 */
[----:B------:R-:W-:Y:S01]  /*1d7c0*/  IMAD.MOV.U32 R158, RZ, RZ, R208 ;  /* 0x000000ffff9e7224 */ /* 0x000fe200078e00d0 */
[----:B------:R-:W-:Y:S01]  /*1d7d0*/  HSET2.LE.AND R3, R3, R233, PT ;  /* 0x000000e903037233 */ /* 0x000fe20003803000 */
[----:B------:R-:W-:Y:S01]  /*1d7e0*/  IMAD.MOV.U32 R159, RZ, RZ, R217 ;  /* 0x000000ffff9f7224 */ /* 0x000fe200078e00d9 */
[----:B------:R-:W-:Y:S01]  /*1d7f0*/  LOP3.LUT R5, R166, R2, RZ, 0xc0, !PT ;  /* 0x00000002a6057212 */ /* 0x000fe200078ec0ff */
[----:B------:R-:W-:Y:S01]  /*1d800*/  IMAD.MOV.U32 R30, RZ, RZ, R185 ;  /* 0x000000ffff1e7224 */ /* 0x000fe200078e00b9 */
[----:B------:R-:W-:Y:S01]  /*1d810*/  LOP3.LUT R2, R83, R231, R86, 0x96, !PT ;  /* 0x000000e753027212 */ /* 0x000fe200078e9656 */
[----:B---3--:R-:W-:Y:S02]  /*1d820*/  IMAD.MOV.U32 R57, RZ, RZ, R102 ;  /* 0x000000ffff397224 */ /* 0x008fe400078e0066 */
[----:B------:R-:W-:-:S02]  /*1d830*/  IMAD.MOV.U32 R58, RZ, RZ, R103 ;  /* 0x000000ffff3a7224 */ /* 0x000fc400078e0067 */
[----:B------:R-:W-:Y:S01]  /*1d840*/  IMAD.MOV.U32 R59, RZ, RZ, R195 ;  /* 0x000000ffff3b7224 */ /* 0x000fe200078e00c3 */
[----:B------:R-:W-:Y:S01]  /*1d850*/  HSET2.LE.AND R0, R0, R233, PT ;  /* 0x000000e900007233 */ /* 0x000fe20003803000 */
[----:B------:R-:W-:Y:S01]  /*1d860*/  LOP3.LUT R6, R165, R3, RZ, 0xc0, !PT ;  /* 0x00000003a5067212 */ /* 0x000fe200078ec0ff */
[----:B------:R-:W-:Y:S01]  /*1d870*/  HMMA.16816.F32 R144, R8, R22, R152 ;  /* 0x000000160890723c */ /* 0x000fe20000001898 */
[----:B------:R-:W-:-:S04]  /*1d880*/  IMAD.WIDE.U32 R2, R2, -0x2daee0ad, RZ ;  /* 0xd2511f5302027825 */ /* 0x000fc800078e00ff */
[----:B------:R-:W-:Y:S02]  /*1d890*/  IMAD.MOV.U32 R168, RZ, RZ, R209 ;  /* 0x000000ffffa87224 */ /* 0x000fe400078e00d1 */
[----:B------:R-:W-:Y:S01]  /*1d8a0*/  IMAD.MOV.U32 R169, RZ, RZ, R214 ;  /* 0x000000ffffa97224 */ /* 0x000fe200078e00d6 */
[----:B------:R-:W-:Y:S01]  /*1d8b0*/  HMMA.16816.F32 R60, R8, R36, R248 ;  /* 0x00000024083c723c */ /* 0x000fe200000018f8 */
[----:B------:R-:W-:Y:S02]  /*1d8c0*/  IMAD.MOV.U32 R170, RZ, RZ, R108 ;  /* 0x000000ffffaa7224 */ /* 0x000fe400078e006c */
[----:B------:R-:W-:Y:S01]  /*1d8d0*/  IMAD.MOV.U32 R171, RZ, RZ, R109 ;  /* 0x000000ffffab7224 */ /* 0x000fe200078e006d */
[----:B------:R-:W-:-:S04]  /*1d8e0*/  LOP3.LUT R4, R167, R0, RZ, 0xc0, !PT ;  /* 0x00000000a7047212 */ /* 0x000fc800078ec0ff */
[----:B------:R-:W-:Y:S01]  /*1d8f0*/  HMMA.16816.F32 R72, R8, R26, R72 ;  /* 0x0000001a0848723c */ /* 0x000fe20000001848 */
[----:B------:R-:W-:-:S07]  /*1d900*/  LOP3.LUT R0, R3, R230, R32, 0x96, !PT ;  /* 0x000000e603007212 */ /* 0x000fce00078e9620 */
[C---:B------:R-:W-:Y:S01]  /*1d910*/  HMMA.16816.F32 R140, R8.reuse, R20, R140 ;  /* 0x00000014088c723c */ /* 0x040fe2000000188c */
[----:B------:R-:W3:Y:S01]  /*1d920*/  LDSM.16.MT88.4 R20, [R188+0x9400] ;  /* 0x00940000bc14783b */ /* 0x000ee20000004200 */
[----:B------:R-:W-:Y:S01]  /*1d930*/  IMAD.MOV.U32 R85, RZ, RZ, R183 ;  /* 0x000000ffff557224 */ /* 0x000fe200078e00b7 */
[----:B------:R-:W-:Y:S01]  /*1d940*/  HSET2.LE.AND R7, R7, R233, PT ;  /* 0x000000e907077233 */ /* 0x000fe20003803000 */
[----:B------:R-:W-:Y:S01]  /*1d950*/  IMAD.MOV.U32 R232, RZ, RZ, R186 ;  /* 0x000000ffffe87224 */ /* 0x000fe200078e00ba */
[----:B------:R1:W5:Y:S03]  /*1d960*/  LDL.LU R102, [R1+0x26c] ;  /* 0x00026c0001667983 */ /* 0x0003660000300800 */
[----:B------:R-:W-:Y:S01]  /*1d970*/  HMMA.16816.F32 R152, R8, R14, R28 ;  /* 0x0000000e0898723c */ /* 0x000fe2000000181c */
[----:B------:R-:W3:Y:S01]  /*1d980*/  LDSM.16.MT88.4 R28, [R190+0xa400] ;  /* 0x00a40000be1c783b */ /* 0x000ee20000004200 */
[----:B------:R-:W-:-:S02]  /*1d990*/  LOP3.LUT R3, R2, 0xffff, RZ, 0xc0, !PT ;  /* 0x0000ffff02037812 */ /* 0x000fc400078ec0ff */
[----:B------:R-:W-:Y:S01]  /*1d9a0*/  SHF.R.U32.HI R13, RZ, 0x18, R0 ;  /* 0x00000018ff0d7819 */ /* 0x000fe20000011600 */
[----:B------:R-:W-:-:S03]  /*1d9b0*/  IMAD.MOV.U32 R223, RZ, RZ, R178 ;  /* 0x000000ffffdf7224 */ /* 0x000fc600078e00b2 */
[----:B------:R-:W-:Y:S01]  /*1d9c0*/  HMMA.16816.F32 R160, R8, R40, R168 ;  /* 0x0000002808a0723c */ /* 0x000fe200000018a8 */
[----:B------:R-:W-:Y:S01]  /*1d9d0*/  LOP3.LUT R14, R0, 0xff, RZ, 0xc0, !PT ;  /* 0x000000ff000e7812 */ /* 0x000fe200078ec0ff */
[----:B------:R-:W-:Y:S01]  /*1d9e0*/  IMAD.MOV.U32 R226, RZ, RZ, R177 ;  /* 0x000000ffffe27224 */ /* 0x000fe200078e00b1 */
[----:B------:R-:W-:Y:S01]  /*1d9f0*/  SHF.R.U32.HI R12, RZ, 0x18, R2 ;  /* 0x00000018ff0c7819 */ /* 0x000fe20000011602 */
[----:B------:R-:W-:Y:S01]  /*1da00*/  IMAD.MOV.U32 R227, RZ, RZ, R181 ;  /* 0x000000ffffe37224 */ /* 0x000fe200078e00b5 */
[----:B------:R-:W-:Y:S01]  /*1da10*/  LOP3.LUT R7, R164, R7, RZ, 0xc0, !PT ;  /* 0x00000007a4077212 */ /* 0x000fe200078ec0ff */
[----:B------:R-:W-:Y:S01]  /*1da20*/  IMAD.MOV.U32 R84, RZ, RZ, R182 ;  /* 0x000000ffff547224 */ /* 0x000fe200078e00b6 */
[----:B------:R2:W5:Y:S04]  /*1da30*/  LDL.LU R103, [R1+0x268] ;  /* 0x0002680001677983 */ /* 0x0005680000300800 */
[----:B------:R2:W5:Y:S01]  /*1da40*/  LDL.LU R195, [R1+0x264] ;  /* 0x0002640001c37983 */ /* 0x0005620000300800 */
[C---:B-1----:R-:W-:Y:S03]  /*1da50*/  HMMA.16816.F32 R132, R4.reuse, R16, R132 ;  /* 0x000000100484723c */ /* 0x042fe60000001884 */
[----:B------:R1:W5:Y:S04]  /*1da60*/  LDL.LU R212, [R1+0x260] ;  /* 0x0002600001d47983 */ /* 0x0003680000300800 */
[----:B------:R1:W5:Y:S01]  /*1da70*/  LDL.LU R216, [R1+0x25c] ;  /* 0x00025c0001d87983 */ /* 0x0003620000300800 */
[C---:B------:R-:W-:Y:S03]  /*1da80*/  HMMA.16816.F32 R128, R4.reuse, R18, R128 ;  /* 0x000000120480723c */ /* 0x040fe60000001880 */
[----:B------:R1:W5:Y:S04]  /*1da90*/  LDL.LU R208, [R1+0x258] ;  /* 0x0002580001d07983 */ /* 0x0003680000300800 */
[----:B------:R1:W5:Y:S01]  /*1daa0*/  LDL.LU R217, [R1+0x254] ;  /* 0x0002540001d97983 */ /* 0x0003620000300800 */
[C---:B---3--:R-:W-:Y:S03]  /*1dab0*/  HMMA.16816.F32 R104, R4.reuse, R20, R104 ;  /* 0x000000140468723c */ /* 0x048fe60000001868 */
[----:B------:R1:W5:Y:S04]  /*1dac0*/  LDL.LU R209, [R1+0x250] ;  /* 0x0002500001d17983 */ /* 0x0003680000300800 */
[----:B------:R1:W5:Y:S01]  /*1dad0*/  LDL.LU R214, [R1+0x24c] ;  /* 0x00024c0001d67983 */ /* 0x0003620000300800 */
[C---:B------:R-:W-:Y:S03]  /*1dae0*/  HMMA.16816.F32 R96, R4.reuse, R22, R96 ;  /* 0x000000160460723c */ /* 0x040fe60000001860 */
[----:B------:R1:W5:Y:S04]  /*1daf0*/  LDL.LU R108, [R1+0x248] ;  /* 0x00024800016c7983 */ /* 0x0003680000300800 */
[----:B------:R1:W5:Y:S01]  /*1db00*/  LDL.LU R109, [R1+0x244] ;  /* 0x00024400016d7983 */ /* 0x0003620000300800 */
[C---:B------:R-:W-:Y:S08]  /*1db10*/  HMMA.16816.F32 R88, R4.reuse, R28, R88 ;  /* 0x0000001c0458723c */ /* 0x040ff00000001858 */
[----:B------:R-:W-:Y:S08]  /*1db20*/  HMMA.16816.F32 R112, R4, R30, R112 ;  /* 0x0000001e0470723c */ /* 0x000ff00000001870 */
[C---:B--2---:R-:W-:Y:S08]  /*1db30*/  HMMA.16816.F32 R64, R8.reuse, R46, R244 ;  /* 0x0000002e0840723c */ /* 0x044ff000000018f4 */
[C---:B----4-:R-:W-:Y:S08]  /*1db40*/  HMMA.16816.F32 R68, R8.reuse, R44, R240 ;  /* 0x0000002c0844723c */ /* 0x050ff000000018f0 */
[C---:B------:R-:W-:Y:S01]  /*1db50*/  HMMA.16816.F32 R44, R8.reuse, R24, R156 ;  /* 0x00000018082c723c */ /* 0x040fe2000000189c */
[----:B------:R-:W2:Y:S06]  /*1db60*/  LDSM.16.MT88.4 R24, [R188+0xa400] ;  /* 0x00a40000bc18783b */ /* 0x000eac0000004200 */
[----:B------:R-:W-:Y:S01]  /*1db70*/  IMAD.MOV.U32 R156, RZ, RZ, R215 ;  /* 0x000000ffff9c7224 */ /* 0x000fe200078e00d7 */
[----:B------:R-:W-:Y:S01]  /*1db80*/  HMMA.16816.F32 R56, R8, R38, R56 ;  /* 0x000000260838723c */ /* 0x000fe20000001838 */
[----:B------:R-:W-:Y:S01]  /*1db90*/  IMAD.MOV.U32 R157, RZ, RZ, R207 ;  /* 0x000000ffff9d7224 */ /* 0x000fe200078e00cf */
[----:B------:R-:W3:Y:S01]  /*1dba0*/  LDSM.16.MT88.4 R36, [R188+0xb400] ;  /* 0x00b40000bc24783b */ /* 0x000ee20000004200 */
[----:B------:R-:W-:-:S02]  /*1dbb0*/  IMAD.MOV.U32 R158, RZ, RZ, R218 ;  /* 0x000000ffff9e7224 */ /* 0x000fc400078e00da */
[----:B------:R-:W-:Y:S01]  /*1dbc0*/  IMAD.MOV.U32 R159, RZ, RZ, R184 ;  /* 0x000000ffff9f7224 */ /* 0x000fe200078e00b8 */
[----:B------:R1:W5:Y:S02]  /*1dbd0*/  LDL.LU R215, [R1+0x240] ;  /* 0x0002400001d77983 */ /* 0x0003640000300800 */
[----:B------:R-:W-:Y:S02]  /*1dbe0*/  HMMA.16816.F32 R176, R4, R48, R120 ;  /* 0x0000003004b0723c */ /* 0x000fe40000001878 */
[----:B------:R1:W5:Y:S04]  /*1dbf0*/  LDL.LU R207, [R1+0x23c] ;  /* 0x00023c0001cf7983 */ /* 0x0003680000300800 */
[----:B------:R1:W5:Y:S02]  /*1dc00*/  LDL.LU R218, [R1+0x238] ;  /* 0x0002380001da7983 */ /* 0x0003640000300800 */
[----:B------:R-:W-:Y:S07]  /*1dc10*/  HMMA.16816.F32 R156, R8, R42, R156 ;  /* 0x0000002a089c723c */ /* 0x000fee000000189c */
[----:B------:R-:W-:-:S02]  /*1dc20*/  LOP3.LUT R8, R0, 0xffff, RZ, 0xc0, !PT ;  /* 0x0000ffff00087812 */ /* 0x000fc400078ec0ff */
[----:B------:R-:W-:Y:S02]  /*1dc30*/  SHF.R.U32.HI R9, RZ, 0x10, R0 ;  /* 0x00000010ff097819 */ /* 0x000fe40000011600 */
[----:B------:R-:W-:Y:S02]  /*1dc40*/  LOP3.LUT R10, R2, 0xff, RZ, 0xc0, !PT ;  /* 0x000000ff020a7812 */ /* 0x000fe400078ec0ff */
[----:B------:R-:W-:Y:S02]  /*1dc50*/  SHF.R.U32.HI R0, RZ, 0x8, R3 ;  /* 0x00000008ff007819 */ /* 0x000fe40000011603 */
[----:B------:R-:W-:Y:S02]  /*1dc60*/  SHF.R.U32.HI R3, RZ, 0x8, R8 ;  /* 0x00000008ff037819 */ /* 0x000fe40000011608 */
[----:B------:R-:W-:Y:S02]  /*1dc70*/  LOP3.LUT R8, R9, 0xff, RZ, 0xc0, !PT ;  /* 0x000000ff09087812 */ /* 0x000fe400078ec0ff */
[----:B------:R-:W-:-:S02]  /*1dc80*/  PRMT R9, R10, 0x5410, R0 ;  /* 0x000054100a097816 */ /* 0x000fc40000000000 */
[----:B------:R-:W-:Y:S02]  /*1dc90*/  PRMT R0, R14, 0x5410, R3 ;  /* 0x000054100e007816 */ /* 0x000fe40000000003 */
[----:B------:R-:W-:-:S03]  /*1dca0*/  SHF.R.U32.HI R11, RZ, 0x10, R2 ;  /* 0x00000010ff0b7819 */ /* 0x000fc60000011602 */
[--C-:B------:R-:W-:Y:S01]  /*1dcb0*/  HSET2.LE.AND R0, R0, R233.reuse, PT ;  /* 0x000000e900007233 */ /* 0x100fe20003803000 */
[----:B------:R-:W-:Y:S02]  /*1dcc0*/  PRMT R2, R8, 0x5410, R13 ;  /* 0x0000541008027816 */ /* 0x000fe4000000000d */
[----:B------:R-:W-:Y:S02]  /*1dcd0*/  LOP3.LUT R11, R11, 0xff, RZ, 0xc0, !PT ;  /* 0x000000ff0b0b7812 */ /* 0x000fe400078ec0ff */
[----:B------:R-:W-:Y:S02]  /*1dce0*/  LOP3.LUT R8, R206, R0, RZ, 0xc0, !PT ;  /* 0x00000000ce087212 */ /* 0x000fe400078ec0ff */
[----:B------:R-:W-:Y:S01]  /*1dcf0*/  LOP3.LUT R0, R204, R85, RZ, 0x3c, !PT ;  /* 0x00000055cc007212 */ /* 0x000fe200078e3cff */
[----:B------:R-:W-:Y:S01]  /*1dd00*/  HSET2.LE.AND R2, R2, R233, PT ;  /* 0x000000e902027233 */ /* 0x000fe20003803000 */
[----:B------:R-:W-:-:S03]  /*1dd10*/  PRMT R11, R11, 0x5410, R12 ;  /* 0x000054100b0b7816 */ /* 0x000fc6000000000c */
[----:B------:R-:W-:Y:S01]  /*1dd20*/  IMAD.WIDE.U32 R12, R0, -0x326172a9, RZ ;  /* 0xcd9e8d57000c7825 */ /* 0x000fe200078e00ff */
[----:B------:R-:W-:Y:S01]  /*1dd30*/  HSET2.LE.AND R3, R9, R233, PT ;  /* 0x000000e909037233 */ /* 0x000fe20003803000 */
[----:B------:R-:W-:-:S03]  /*1dd40*/  LOP3.LUT R9, R201, R2, RZ, 0xc0, !PT ;  /* 0x00000002c9097212 */ /* 0x000fc600078ec0ff */
[----:B------:R-:W-:Y:S02]  /*1dd50*/  LOP3.LUT R2, R13, R213, R224, 0x96, !PT ;  /* 0x000000d50d027212 */ /* 0x000fe400078e96e0 */
[----:B------:R-:W-:Y:S01]  /*1dd60*/  LOP3.LUT R0, R53, R229, R12, 0x96, !PT ;  /* 0x000000e535007212 */ /* 0x000fe200078e960c */
[----:B--2---:R-:W-:Y:S01]  /*1dd70*/  HMMA.16816.F32 R116, R4, R24, R116 ;  /* 0x000000180474723c */ /* 0x004fe20000001874 */
[----:B------:R-:W-:Y:S01]  /*1dd80*/  LOP3.LUT R10, R174, R3, RZ, 0xc0, !PT ;  /* 0x00000003ae0a7212 */ /* 0x000fe200078ec0ff */
[----:B------:R-:W-:-:S06]  /*1dd90*/  IMAD.WIDE.U32 R2, R2, -0x2daee0ad, RZ ;  /* 0xd2511f5302027825 */ /* 0x000fcc00078e00ff */
[----:B------:R-:W-:Y:S01]  /*1dda0*/  HMMA.16816.F32 R168, R4, R26, R92 ;  /* 0x0000001a04a8723c */ /* 0x000fe2000000185c */
[----:B------:R-:W-:-:S07]  /*1ddb0*/  LOP3.LUT R3, R3, R228, R54, 0x96, !PT ;  /* 0x000000e403037212 */ /* 0x000fce00078e9636 */
[C---:B---3--:R-:W-:Y:S08]  /*1ddc0*/  HMMA.16816.F32 R180, R4.reuse, R36, R124 ;  /* 0x0000002404b4723c */ /* 0x048ff0000000187c */
        /* <DEDUP_REMOVED lines=16> */
[----:B------:R-:W-:Y:S07]  /*1ded0*/  HMMA.16816.F32 R64, R8, R28, R140 ;  /* 0x0000001c0840723c */ /* 0x000fee000000188c */
[----:B------:R-:W-:Y:S01]  /*1dee0*/  IMAD.WIDE.U32 R28, R0, -0x326172a9, RZ ;  /* 0xcd9e8d57001c7825 */ /* 0x000fe200078e00ff */
[----:B------:R-:W-:-:S04]  /*1def0*/  SHF.R.U32.HI R5, RZ, 0x10, R2 ;  /* 0x00000010ff057819 */ /* 0x000fc80000011602 */
[----:B------:R-:W-:Y:S02]  /*1df00*/  LOP3.LUT R0, R3, R236, R28, 0x96, !PT ;  /* 0x000000ec03007212 */ /* 0x000fe400078e961c */
[----:B------:R-:W-:Y:S02]  /*1df10*/  LOP3.LUT R3, R2, 0xffff, RZ, 0xc0, !PT ;  /* 0x0000ffff02037812 */ /* 0x000fe400078ec0ff */
[----:B------:R-:W-:Y:S01]  /*1df20*/  LOP3.LUT R4, R0, 0xffff, RZ, 0xc0, !PT ;  /* 0x0000ffff00047812 */ /* 0x000fe200078ec0ff */
[----:B------:R-:W-:Y:S01]  /*1df30*/  HMMA.16816.F32 R84, R8, R16, R60 ;  /* 0x000000100854723c */ /* 0x000fe2000000183c */
        /* <DEDUP_REMOVED lines=15> */
[----:B------:R-:W-:Y:S01]  /*1e030*/  HSET2.LE.AND R3, R5, R233, PT ;  /* 0x000000e905037233 */ /* 0x000fe20003803000 */
        /* <DEDUP_REMOVED lines=8> */
[----:B------:R-:W2:Y:S01]  /*1e0c0*/  LDSM.16.MT88.4 R20, [R188+0xa800] ;  /* 0x00a80000bc14783b */ /* 0x000ea20000004200 */
[----:B------:R-:W-:Y:S01]  /*1e0d0*/  HMMA.16816.F32 R80, R8, R18, R56 ;  /* 0x000000120850723c */ /* 0x000fe20000001838 */
[----:B------:R-:W-:-:S02]  /*1e0e0*/  LOP3.LUT R3, R3, R228, R234, 0x96, !PT ;  /* 0x000000e403037212 */ /* 0x000fc400078e96ea */
[----:B------:R1:W5:Y:S04]  /*1e0f0*/  LDL.LU R213, [R1+0x22c] ;  /* 0x00022c0001d57983 */ /* 0x0003680000300800 */
[----:B------:R1:W5:Y:S01]  /*1e100*/  LDL.LU R229, [R1+0x228] ;  /* 0x0002280001e57983 */ /* 0x0003620000300800 */
[C---:B------:R-:W-:Y:S03]  /*1e110*/  HMMA.16816.F32 R68, R8.reuse, R48, R160 ;  /* 0x000000300844723c */ /* 0x040fe600000018a0 */
[----:B------:R1:W5:Y:S04]  /*1e120*/  LDL.LU.64 R234, [R1+0x220] ;  /* 0x0002200001ea7983 */ /* 0x0003680000300a00 */
[----:B------:R1:W5:Y:S01]  /*1e130*/  LDL.LU R228, [R1+0x218] ;  /* 0x0002180001e47983 */ /* 0x0003620000300800 */
[C---:B------:R-:W-:Y:S03]  /*1e140*/  HMMA.16816.F32 R76, R8.reuse, R24, R44 ;  /* 0x00000018084c723c */ /* 0x040fe6000000182c */
[----:B------:R-:W3:Y:S04]  /*1e150*/  LDSM.16.MT88.4 R44, [R188+0x9800] ;  /* 0x00980000bc2c783b */ /* 0x000ee80000004200 */
[----:B------:R-:W4:Y:S01]  /*1e160*/  LDSM.16.MT88.4 R16, [R190+0xa800] ;  /* 0x00a80000be10783b */ /* 0x000f220000004200 */
[C---:B------:R-:W-:Y:S03]  /*1e170*/  HMMA.16816.F32 R72, R8.reuse, R26, R72 ;  /* 0x0000001a0848723c */ /* 0x040fe60000001848 */
[----:B------:R-:W-:Y:S04]  /*1e180*/  LDSM.16.MT88.4 R12, [R188+0xb800] ;  /* 0x00b80000bc0c783b */ /* 0x000fe80000004200 */
[----:B------:R-:W-:Y:S01]  /*1e190*/  LDSM.16.MT88.4 R24, [R190+0xb800] ;  /* 0x00b80000be18783b */ /* 0x000fe20000004200 */
[C---:B------:R-:W-:Y:S08]  /*1e1a0*/  HMMA.16816.F32 R60, R8.reuse, R30, R144 ;  /* 0x0000001e083c723c */ /* 0x040ff00000001890 */
[C---:B------:R-:W-:Y:S01]  /*1e1b0*/  HMMA.16816.F32 R52, R8.reuse, R36, R148 ;  /* 0x000000240834723c */ /* 0x040fe20000001894 */
[----:B------:R-:W-:Y:S01]  /*1e1c0*/  HSET2.LE.AND R7, R7, R233, PT ;  /* 0x000000e907077233 */ /* 0x000fe20003803000 */
[----:B------:R-:W-:Y:S06]  /*1e1d0*/  LDSM.16.MT88.4 R160, [R190+0x9c00] ;  /* 0x009c0000bea0783b */ /* 0x000fec0000004200 */
[C---:B------:R-:W-:Y:S01]  /*1e1e0*/  HMMA.16816.F32 R56, R8.reuse, R38, R152 ;  /* 0x000000260838723c */ /* 0x040fe20000001898 */
[----:B------:R-:W1:Y:S07]  /*1e1f0*/  LDSM.16.MT88.4 R36, [R190+0x9800] ;  /* 0x00980000be24783b */ /* 0x000e6e0000004200 */
[----:B------:R-:W-:Y:S01]  /*1e200*/  HMMA.16816.F32 R48, R8, R50, R156 ;  /* 0x000000320830723c */ /* 0x000fe2000000189c */
[----:B------:R-:W-:Y:S01]  /*1e210*/  LOP3.LUT R7, R196, R7, RZ, 0xc0, !PT ;  /* 0x00000007c4077212 */ /* 0x000fe200078ec0ff */
[----:B------:R-:W-:Y:S04]  /*1e220*/  LDSM.16.MT88.4 R152, [R188+0xac00] ;  /* 0x00ac0000bc98783b */ /* 0x000fe80000004200 */
[----:B------:R-:W-:Y:S01]  /*1e230*/  LDSM.16.MT88.4 R144, [R190+0xac00] ;  /* 0x00ac0000be90783b */ /* 0x000fe20000004200 */
[----:B------:R-:W-:-:S05]  /*1e240*/  IMAD.WIDE.U32 R8, R0, -0x2daee0ad, RZ ;  /* 0xd2511f5300087825 */ /* 0x000fca00078e00ff */
[----:B------:R-:W-:Y:S01]  /*1e250*/  LOP3.LUT R0, R9, R200, R2, 0x96, !PT ;  /* 0x000000c809007212 */ /* 0x000fe200078e9602 */
[----:B------:R-:W-:Y:S01]  /*1e260*/  IMAD.WIDE.U32 R2, R3, -0x326172a9, RZ ;  /* 0xcd9e8d5703027825 */ /* 0x000fe200078e00ff */
[----:B------:R1:W5:Y:S03]  /*1e270*/  LDL.LU R200, [R1+0x214] ;  /* 0x0002140001c87983 */ /* 0x0003660000300800 */
[----:B------:R-:W-:Y:S01]  /*1e280*/  IMAD.WIDE.U32 R110, R0, -0x326172a9, RZ ;  /* 0xcd9e8d57006e7825 */ /* 0x000fe200078e00ff */
[----:B------:R-:W-:Y:S02]  /*1e290*/  LOP3.LUT R3, R3, R198, R202, 0x96, !PT ;  /* 0x000000c603037212 */ /* 0x000fe400078e96ca */
[----:B------:R1:W5:Y:S02]  /*1e2a0*/  LDL.LU R198, [R1+0x210] ;  /* 0x0002100001c67983 */ /* 0x0003640000300800 */
        /* <DEDUP_REMOVED lines=16> */
[----:B------:R-:W-:Y:S02]  /*1e3b0*/  SHF.R.U32.HI R0, RZ, 0x8, R3 ;  /* 0x00000008ff007819 */ /* 0x000fe40000011603 */
[----:B------:R-:W-:Y:S02]  /*1e3c0*/  LOP3.LUT R3, R8, 0xff, RZ, 0xc0, !PT ;  /* 0x000000ff08037812 */ /* 0x000fe400078ec0ff */
[----:B------:R-:W-:-:S02]  /*1e3d0*/  PRMT R8, R30, 0x5410, R11 ;  /* 0x000054101e087816 */ /* 0x000fc4000000000b */
[----:B------:R-:W-:Y:S02]  /*1e3e0*/  SHF.R.U32.HI R33, RZ, 0x18, R2 ;  /* 0x00000018ff217819 */ /* 0x000fe40000011602 */
[----:B------:R-:W-:Y:S02]  /*1e3f0*/  LOP3.LUT R11, R28, 0xff, RZ, 0xc0, !PT ;  /* 0x000000ff1c0b7812 */ /* 0x000fe400078ec0ff */
[----:B------:R-:W-:Y:S02]  /*1e400*/  PRMT R0, R10, 0x5410, R0 ;  /* 0x000054100a007816 */ /* 0x000fe40000000000 */
[----:B------:R-:W-:Y:S02]  /*1e410*/  PRMT R2, R3, 0x5410, R9 ;  /* 0x0000541003027816 */ /* 0x000fe40000000009 */
[----:B------:R-:W-:Y:S01]  /*1e420*/  PRMT R11, R11, 0x5410, R33 ;  /* 0x000054100b0b7816 */ /* 0x000fe20000000021 */
[--C-:B------:R-:W-:Y:S02]  /*1e430*/  HSET2.LE.AND R0, R0, R233.reuse, PT ;  /* 0x000000e900007233 */ /* 0x100fe40003803000 */
[----:B------:R-:W-:-:S02]  /*1e440*/  HSET2.LE.AND R2, R2, R233, PT ;  /* 0x000000e902027233 */ /* 0x000fc40003803000 */
[--C-:B------:R-:W-:Y:S02]  /*1e450*/  HSET2.LE.AND R3, R8, R233.reuse, PT ;  /* 0x000000e908037233 */ /* 0x100fe40003803000 */
[----:B------:R-:W-:Y:S01]  /*1e460*/  HSET2.LE.AND R11, R11, R233, PT ;  /* 0x000000e90b0b7233 */ /* 0x000fe20003803000 */
[----:B------:R-:W-:Y:S02]  /*1e470*/  LOP3.LUT R8, R193, R0, RZ, 0xc0, !PT ;  /* 0x00000000c1087212 */ /* 0x000fe400078ec0ff */
[----:B------:R1:W5:Y:S01]  /*1e480*/  LDL.LU R193, [R1+0x20c] ;  /* 0x00020c0001c17983 */ /* 0x0003620000300800 */
[----:B------:R-:W-:Y:S02]  /*1e490*/  LOP3.LUT R9, R192, R2, RZ, 0xc0, !PT ;  /* 0x00000002c0097212 */ /* 0x000fe400078ec0ff */
[----:B------:R-:W-:Y:S01]  /*1e4a0*/  LOP3.LUT R10, R191, R3, RZ, 0xc0, !PT ;  /* 0x00000003bf0a7212 */ /* 0x000fe200078ec0ff */
[----:B------:R1:W5:Y:S01]  /*1e4b0*/  LDL.LU R192, [R1+0x208] ;  /* 0x0002080001c07983 */ /* 0x0003620000300800 */
[----:B------:R-:W-:-:S03]  /*1e4c0*/  LOP3.LUT R11, R189, R11, RZ, 0xc0, !PT ;  /* 0x0000000bbd0b7212 */ /* 0x000fc600078ec0ff */
[----:B------:R1:W5:Y:S04]  /*1e4d0*/  LDL.LU R191, [R1+0x204] ;  /* 0x0002040001bf7983 */ /* 0x0003680000300800 */
[----:B------:R1:W5:Y:S01]  /*1e4e0*/  LDL.LU R189, [R1+0x200] ;  /* 0x0002000001bd7983 */ /* 0x0003620000300800 */
[----:B------:R-:W-:-:S05]  /*1e4f0*/  LOP3.LUT R2, R29, R231, R40, 0x96, !PT ;  /* 0x000000e71d027212 */ /* 0x000fca00078e9628 */
[----:B------:R-:W-:Y:S01]  /*1e500*/  IMAD.WIDE.U32 R2, R2, -0x2daee0ad, RZ ;  /* 0xd2511f5302027825 */ /* 0x000fe200078e00ff */
[----:B--2---:R-:W-:Y:S04]  /*1e510*/  HMMA.16816.F32 R124, R4, R20, R116 ;  /* 0x00000014047c723c */ /* 0x004fe80000001874 */
[----:B------:R-:W-:-:S04]  /*1e520*/  LOP3.LUT R0, R3, R230, R32, 0x96, !PT ;  /* 0x000000e603007212 */ /* 0x000fc800078e9620 */
[C---:B---3--:R-:W-:Y:S08]  /*1e530*/  HMMA.16816.F32 R140, R4.reuse, R44, R104 ;  /* 0x0000002c048c723c */ /* 0x048ff00000001868 */
[C---:B------:R-:W-:Y:S08]  /*1e540*/  HMMA.16816.F32 R136, R4.reuse, R46, R96 ;  /* 0x0000002e0488723c */ /* 0x040ff00000001860 */
[----:B----4-:R-:W-:Y:S01]  /*1e550*/  HMMA.16816.F32 R116, R4, R16, R88 ;  /* 0x000000100474723c */ /* 0x010fe20000001858 */
[----:B------:R-:W-:-:S07]  /*1e560*/  LOP3.LUT R3, R2, 0xffff, RZ, 0xc0, !PT ;  /* 0x0000ffff02037812 */ /* 0x000fce00078ec0ff */
        /* <DEDUP_REMOVED lines=96> */
[----:B------:R-:W-:-:S04]  /*1eb70*/  IADD3 R196, P0, R34, -0x180, RZ ;  /* 0xfffffe8022c47810 */ /* 0x000fc80007f1e0ff */
[----:B------:R-:W-:-:S03]  /*1eb80*/  IADD3.X R197, R35, -0x1, RZ, P0, !PT ;  /* 0xffffffff23c57810 */ /* 0x000fc600007fe4ff */
[----:B------:R-:W-:Y:S07]  /*1eb90*/  HMMA.16816.F32 R92, R92, R14, R104 ;  /* 0x0000000e5c5c723c */ /* 0x000fee0000001868 */
[----:B------:R-:W-:-:S03]  /*1eba0*/  IMAD.MOV.U32 R107, RZ, RZ, R205 ;  /* 0x000000ffff6b7224 */ /* 0x000fc600078e00cd */
.L_x_938:
[----:B-1----:R-:W2:Y:S02]  /*1ebb0*/  LDL R0, [R1+0x1b4] ;  /* 0x0001b40001007983 */ /* 0x002ea40000100800 */
[----:B--2---:R-:W-:-:S13]  /*1ebc0*/  ISETP.GT.AND P0, PT, R107, R0, PT ;  /* 0x000000006b00720c */ /* 0x004fda0003f04270 */
[----:B------:R-:W-:Y:S05]  /*1ebd0*/  @!P0 BRA `(.L_x_947) ;  /* 0x0000945000008947 */ /* 0x000fea0003800000 */
[----:B------:R-:W2:Y:S01]  /*1ebe0*/  LDL.LU R6, [R1+0xd8] ;  /* 0x0000d80001067983 */ /* 0x000ea20000300800 */
[----:B------:R-:W-:Y:S01]  /*1ebf0*/  IMAD.MOV.U32 R106, RZ, RZ, R101 ;  /* 0x000000ffff6a7224 */ /* 0x000fe200078e0065 */
[----:B-----5:R-:W-:Y:S01]  /*1ec00*/  MOV R105, R102 ;  /* 0x0000006600697202 */ /* 0x020fe20000000f00 */
        /* <DEDUP_REMOVED lines=27> */
.L_x_950:
[----:B--2---:R-:W2:Y:S01]  /*1edc0*/  LDL R2, [R1+0x34] ;  /* 0x0000340001027983 */ /* 0x004ea20000100800 */
        /* <DEDUP_REMOVED lines=14> */
[-C--:B----4-:R-:W-:Y:S02]  /*1eeb0*/  ISETP.GE.AND P3, PT, R0, R200.reuse, PT ;  /* 0x000000c80000720c */ /* 0x090fe40003f66270 */
        /* <DEDUP_REMOVED lines=252> */
.L_x_949:
[----:B------:R-:W-:Y:S05]  /*1fe80*/  BSYNC B0 ;  /* 0x0000000000007941 */ /* 0x000fea0003800000 */
.L_x_948:
[----:B------:R-:W2:Y:S08]  /*1fe90*/  S2R R0, SR_TID.X ;  /* 0x0000000000007919 */ /* 0x000eb00000002100 */
[----:B------:R-:W-:Y:S04]  /*1fea0*/  STL [R1+0x20c], R193 ;  /* 0x00020cc101007387 */ /* 0x000fe80000100800 */
[----:B------:R-:W-:Y:S04]  /*1feb0*/  STL [R1+0x208], R192 ;  /* 0x000208c001007387 */ /* 0x000fe80000100800 */
[----:B------:R-:W-:Y:S04]  /*1fec0*/  STL [R1+0x204], R191 ;  /* 0x000204bf01007387 */ /* 0x000fe80000100800 */
[----:B------:R-:W-:Y:S01]  /*1fed0*/  STL [R1+0x200], R189 ;  /* 0x000200bd01007387 */ /* 0x000fe20000100800 */
[----:B--2---:R-:W-:Y:S05]  /*1fee0*/  IMAD.SHL.U32 R0, R0, 0x2, RZ ;  /* 0x0000000200007824 */ /* 0x004fea00078e00ff */
[----:B------:R-:W-:Y:S05]  /*1fef0*/  LOP3.LUT R0, R0, 0x6, RZ, 0xc0, !PT ;  /* 0x0000000600007812 */ /* 0x000fea00078ec0ff */
[----:B------:R-:W-:Y:S04]  /*1ff00*/  IMAD R2, R245, 0x40, R0 ;  /* 0x00000040f5027824 */ /* 0x000fe800078e0200 */
[--C-:B------:R-:W-:Y:S01]  /*1ff10*/  IMAD.IADD R0, R211, 0x1, -R2.reuse ;  /* 0x00000001d3007824 */ /* 0x100fe200078e0a02 */
[----:B-1----:R-:W-:Y:S01]  /*1ff20*/  IADD3 R110, R2, 0x8, RZ ;  /* 0x00000008026e7810 */ /* 0x002fe20007ffe0ff */
[--C-:B------:R-:W-:Y:S01]  /*1ff30*/  IMAD.IADD R100, R212, 0x1, -R2.reuse ;  /* 0x00000001d4647824 */ /* 0x100fe200078e0a02 */
[C---:B------:R-:W-:Y:S02]  /*1ff40*/  IADD3 R107, R2.reuse, 0x9, RZ ;  /* 0x00000009026b7810 */ /* 0x040fe40007ffe0ff */
[----:B------:R-:W-:Y:S02]  /*1ff50*/  IABS R0, R0 ;  /* 0x0000000000007213 */ /* 0x000fe40000000000 */
[C---:B------:R-:W-:Y:S02]  /*1ff60*/  ISETP.GE.AND P3, PT, R2.reuse, R207, PT ;  /* 0x000000cf0200720c */ /* 0x040fe40003f66270 */
[C---:B------:R-:W-:Y:S01]  /*1ff70*/  ISETP.GE.AND P6, PT, R2.reuse, R208, PT ;  /* 0x000000d00200720c */ /* 0x040fe20003fc6270 */
[----:B------:R1:W2:Y:S01]  /*1ff80*/  I2F R103, R0 ;  /* 0x0000000000677306 */ /* 0x0002a20000201400 */
[C---:B------:R-:W-:Y:S02]  /*1ff90*/  ISETP.GE.OR P3, PT, R2.reuse, R215, !P3 ;  /* 0x000000d70200720c */ /* 0x040fe40005f66670 */
[C---:B------:R-:W-:Y:S02]  /*1ffa0*/  ISETP.GE.OR P6, PT, R2.reuse, R216, !P6 ;  /* 0x000000d80200720c */ /* 0x040fe400077c6670 */
[C---:B------:R-:W-:Y:S04]  /*1ffb0*/  ISETP.GE.AND P2, PT, R2.reuse, R210, PT ;  /* 0x000000d20200720c */ /* 0x040fe80003f46270 */
[C---:B------:R-:W-:Y:S02]  /*1ffc0*/  ISETP.GE.OR P2, PT, R2.reuse, R218, !P2 ;  /* 0x000000da0200720c */ /* 0x040fe40005746670 */
[----:B-1----:R-:W-:Y:S01]  /*1ffd0*/  IABS R0, R100 ;  /* 0x0000006400007213 */ /* 0x002fe20000000000 */
[----:B------:R-:W-:Y:S02]  /*1ffe0*/  IMAD.IADD R100, R213, 0x1, -R2 ;  /* 0x00000001d5647824 */ /* 0x000fe400078e0a02 */
[-C--:B--2---:R-:W-:Y:S01]  /*1fff0*/  FFMA.FTZ R10, R103, -R195.reuse, R10 ;  /* 0x800000c3670a7223 */ /* 0x084fe2000001000a */
[----:B------:R-:W-:Y:S01]  /*20000*/  IADD3 R103, R2, 0x10, RZ ;  /* 0x0000001002677810 */ /* 0x000fe20007ffe0ff */
[----:B------:R1:W2:Y:S02]  /*20010*/  I2F R102, R0 ;  /* 0x0000000000667306 */ /* 0x0002a40000201400 */
[----:B-1----:R-:W-:Y:S01]  /*20020*/  IABS R0, R100 ;  /* 0x0000006400007213 */ /* 0x002fe20000000000 */
[----:B------:R-:W-:Y:S02]  /*20030*/  IMAD.IADD R100, R214, 0x1, -R2 ;  /* 0x00000001d6647824 */ /* 0x000fe400078e0a02 */
[-C--:B--2---:R-:W-:Y:S05]  /*20040*/  FFMA.FTZ R8, R102, -R195.reuse, R8 ;  /* 0x800000c366087223 */ /* 0x084fea0000010008 */
[----:B------:R1:W2:Y:S01]  /*20050*/  I2F R179, R0 ;  /* 0x0000000000b37306 */ /* 0x0002a20000201400 */
[----:B------:R-:W-:Y:S09]  /*20060*/  IABS R100, R100 ;  /* 0x0000006400647213 */ /* 0x000ff20000000000 */
[----:B------:R3:W4:Y:S01]  /*20070*/  I2F R176, R100 ;  /* 0x0000006400b07306 */ /* 0x0007220000201400 */
[----:B-1----:R-:W-:Y:S01]  /*20080*/  IADD3 R0, R2, 0x1, RZ ;  /* 0x0000000102007810 */ /* 0x002fe20007ffe0ff */
[----:B--2---:R-:W-:Y:S03]  /*20090*/  FFMA.FTZ R4, R179, -R195, R4 ;  /* 0x800000c3b3047223 */ /* 0x004fe60000010004 */
[C---:B------:R-:W-:Y:S01]  /*200a0*/  ISETP.GE.AND P5, PT, R0.reuse, R207, PT ;  /* 0x000000cf0000720c */ /* 0x040fe20003fa6270 */
[C---:B------:R-:W-:Y:S01]  /*200b0*/  IMAD.IADD R101, R211.reuse, 0x1, -R0 ;  /* 0x00000001d3657824 */ /* 0x040fe200078e0a00 */
[C---:B------:R-:W-:Y:S02]  /*200c0*/  ISETP.GE.AND P4, PT, R0.reuse, R208, PT ;  /* 0x000000d00000720c */ /* 0x040fe40003f86270 */
[C---:B------:R-:W-:Y:S02]  /*200d0*/  ISETP.GE.AND P0, PT, R0.reuse, R210, PT ;  /* 0x000000d20000720c */ /* 0x040fe40003f06270 */
[----:B---3--:R-:W-:Y:S01]  /*200e0*/  IABS R100, R101 ;  /* 0x0000006500647213 */ /* 0x008fe20000000000 */
[----:B------:R-:W-:Y:S01]  /*200f0*/  IMAD.IADD R101, R211, 0x1, -R110 ;  /* 0x00000001d3657824 */ /* 0x000fe200078e0a6e */
[----:B------:R-:W-:Y:S01]  /*20100*/  ISETP.GE.AND P1, PT, R0, R209, PT ;  /* 0x000000d10000720c */ /* 0x000fe20003f26270 */
[----:B----4-:R-:W-:Y:S01]  /*20110*/  FFMA.FTZ R6, R176, -R195, R6 ;  /* 0x800000c3b0067223 */ /* 0x010fe20000010006 */
[C---:B------:R-:W-:Y:S01]  /*20120*/  ISETP.GE.OR P5, PT, R0.reuse, R215, !P5 ;  /* 0x000000d70000720c */ /* 0x040fe20006fa6670 */
[----:B------:R1:W2:Y:S01]  /*20130*/  I2F R111, R100 ;  /* 0x00000064006f7306 */ /* 0x0002a20000201400 */
[C---:B------:R-:W-:Y:S02]  /*20140*/  ISETP.GE.OR P4, PT, R0.reuse, R216, !P4 ;  /* 0x000000d80000720c */ /* 0x040fe40006786670 */
[C---:B------:R-:W-:Y:S02]  /*20150*/  ISETP.GE.OR P0, PT, R0.reuse, R218, !P0 ;  /* 0x000000da0000720c */ /* 0x040fe40004706670 */
[----:B------:R-:W-:Y:S02]  /*20160*/  ISETP.GE.OR P1, PT, R0, R217, !P1 ;  /* 0x000000d90000720c */ /* 0x000fe40004f26670 */
[----:B-1----:R-:W-:Y:S01]  /*20170*/  IABS R100, R101 ;  /* 0x0000006500647213 */ /* 0x002fe20000000000 */
[----:B------:R-:W-:Y:S02]  /*20180*/  IMAD.IADD R101, R212, 0x1, -R0 ;  /* 0x00000001d4657824 */ /* 0x000fe400078e0a00 */
[----:B--2---:R-:W-:Y:S01]  /*20190*/  FFMA.FTZ R11, R111, -R195, R11 ;  /* 0x800000c36f0b7223 */ /* 0x004fe2000001000b */
[----:B------:R1:W2:Y:S04]  /*201a0*/  I2F R178, R100 ;  /* 0x0000006400b27306 */ /* 0x0002a80000201400 */
[----:B------:R-:W-:Y:S02]  /*201b0*/  FSEL R183, R11, -INF , !P5 ;  /* 0xff8000000bb77808 */ /* 0x000fe40006800000 */
[C---:B------:R-:W-:Y:S04]  /*201c0*/  ISETP.GE.AND P5, PT, R110.reuse, R209, PT ;  /* 0x000000d16e00720c */ /* 0x040fe80003fa6270 */
[----:B------:R-:W-:Y:S02]  /*201d0*/  ISETP.GE.OR P5, PT, R110, R217, !P5 ;  /* 0x000000d96e00720c */ /* 0x000fe40006fa6670 */
[----:B-1----:R-:W-:Y:S01]  /*201e0*/  IABS R100, R101 ;  /* 0x0000006500647213 */ /* 0x002fe20000000000 */
[----:B------:R-:W-:Y:S02]  /*201f0*/  IMAD.IADD R101, R211, 0x1, -R107 ;  /* 0x00000001d3657824 */ /* 0x000fe400078e0a6b */
[----:B--2---:R-:W-:Y:S01]  /*20200*/  FFMA.FTZ R14, R178, -R195, R14 ;  /* 0x800000c3b20e7223 */ /* 0x004fe2000001000e */
[----:B------:R1:W2:Y:S02]  /*20210*/  I2F R177, R100 ;  /* 0x0000006400b17306 */ /* 0x0002a40000201400 */
[----:B-1----:R-:W-:Y:S01]  /*20220*/  IABS R100, R101 ;  /* 0x0000006500647213 */ /* 0x002fe20000000000 */
[----:B--2---:R-:W-:Y:S04]  /*20230*/  FFMA.FTZ R9, R177, -R195, R9 ;  /* 0x800000c3b1097223 */ /* 0x004fe80000010009 */
[----:B------:R-:W-:Y:S01]  /*20240*/  IMAD.MOV.U32 R101, RZ, RZ, R100 ;  /* 0x000000ffff657224 */ /* 0x000fe200078e0064 */
[----:B------:R-:W-:Y:S01]  /*20250*/  FSEL R180, R9, -INF , !P4 ;  /* 0xff80000009b47808 */ /* 0x000fe20006000000 */
[----:B------:R-:W-:Y:S01]  /*20260*/  IMAD.IADD R100, R212, 0x1, -R110 ;  /* 0x00000001d4647824 */ /* 0x000fe200078e0a6e */
[C---:B------:R-:W-:Y:S01]  /*20270*/  ISETP.GE.AND P4, PT, R103.reuse, R207, PT ;  /* 0x000000cf6700720c */ /* 0x040fe20003f86270 */
[----:B------:R1:W2:Y:S03]  /*20280*/  I2F R102, R101 ;  /* 0x0000006500667306 */ /* 0x0002a60000201400 */
[----:B------:R-:W-:Y:S02]  /*20290*/  IABS R100, R100 ;  /* 0x0000006400647213 */ /* 0x000fe40000000000 */
[----:B------:R-:W-:Y:S05]  /*202a0*/  ISETP.GE.OR P4, PT, R103, R215, !P4 ;  /* 0x000000d76700720c */ /* 0x000fea0006786670 */
[----:B------:R3:W4:Y:S01]  /*202b0*/  I2F R176, R100 ;  /* 0x0000006400b07306 */ /* 0x0007220000201400 */
[----:B-1----:R-:W-:Y:S02]  /*202c0*/  IMAD.IADD R101, R211, 0x1, -R103 ;  /* 0x00000001d3657824 */ /* 0x002fe400078e0a67 */
[----:B--2---:R-:W-:Y:S01]  /*202d0*/  FFMA.FTZ R15, R102, -R195, R15 ;  /* 0x800000c3660f7223 */ /* 0x004fe2000001000f */
[----:B------:R-:W-:Y:S02]  /*202e0*/  IADD3 R102, R2, 0x11, RZ ;  /* 0x0000001102667810 */ /* 0x000fe40007ffe0ff */
[----:B---3--:R-:W-:Y:S01]  /*202f0*/  IABS R100, R101 ;  /* 0x0000006500647213 */ /* 0x008fe20000000000 */
[----:B------:R-:W-:Y:S02]  /*20300*/  IMAD.IADD R101, R213, 0x1, -R0 ;  /* 0x00000001d5657824 */ /* 0x000fe400078e0a00 */
[----:B----4-:R-:W-:Y:S01]  /*20310*/  FFMA.FTZ R12, R176, -R195, R12 ;  /* 0x800000c3b00c7223 */ /* 0x010fe2000001000c */
        /* <DEDUP_REMOVED lines=12> */
[----:B--2---:R-:W-:Y:S03]  /*203e0*/  FFMA.FTZ R5, R179, -R195, R5 ;  /* 0x800000c3b3057223 */ /* 0x004fe60000010005 */
[----:B---3--:R-:W-:Y:S01]  /*203f0*/  IABS R100, R101 ;  /* 0x0000006500647213 */ /* 0x008fe20000000000 */
[----:B------:R-:W-:Y:S02]  /*20400*/  IMAD.IADD R101, R213, 0x1, -R110 ;  /* 0x00000001d5657824 */ /* 0x000fe400078e0a6e */
[----:B----4-:R-:W-:Y:S01]  /*20410*/  FFMA.FTZ R13, R178, -R195, R13 ;  /* 0x800000c3b20d7223 */ /* 0x010fe2000001000d */
[----:B------:R-:W-:Y:S01]  /*20420*/  FSEL R178, R4, -INF , !P2 ;  /* 0xff80000004b27808 */ /* 0x000fe20005000000 */
[----:B------:R1:W2:Y:S01]  /*20430*/  I2F R177, R100 ;  /* 0x0000006400b17306 */ /* 0x0002a20000201400 */
[C---:B------:R-:W-:Y:S04]  /*20440*/  ISETP.GE.AND P2, PT, R110.reuse, R208, PT ;  /* 0x000000d06e00720c */ /* 0x040fe80003f46270 */
[----:B------:R-:W-:Y:S04]  /*20450*/  ISETP.GE.OR P2, PT, R110, R216, !P2 ;  /* 0x000000d86e00720c */ /* 0x000fe80005746670 */
        /* <DEDUP_REMOVED lines=8> */
[-C--:B--2---:R-:W-:Y:S01]  /*204e0*/  FFMA.FTZ R16, R111, -R195.reuse, R16 ;  /* 0x800000c36f107223 */ /* 0x084fe20000010010 */
[----:B------:R-:W-:Y:S01]  /*204f0*/  IADD3 R101, R2, 0x18, RZ ;  /* 0x0000001802657810 */ /* 0x000fe20007ffe0ff */
[----:B------:R-:W-:Y:S05]  /*20500*/  IMAD.IADD R111, R213, 0x1, -R107 ;  /* 0x00000001d56f7824 */ /* 0x000fea00078e0a6b */
[----:B------:R1:W2:Y:S01]  /*20510*/  I2F R176, R100 ;  /* 0x0000006400b07306 */ /* 0x0002a20000201400 */
[--C-:B------:R-:W-:Y:S02]  /*20520*/  IMAD.IADD R4, R212, 0x1, -R101.reuse ;  /* 0x00000001d4047824 */ /* 0x100fe400078e0a65 */
[----:B-1----:R-:W-:Y:S02]  /*20530*/  IMAD.IADD R100, R211, 0x1, -R101 ;  /* 0x00000001d3647824 */ /* 0x002fe400078e0a65 */
[----:B--2---:R-:W-:Y:S03]  /*20540*/  FFMA.FTZ R24, R176, -R195, R24 ;  /* 0x800000c3b0187223 */ /* 0x004fe60000010018 */
[----:B------:R-:W-:Y:S04]  /*20550*/  IABS R100, R100 ;  /* 0x0000006400647213 */ /* 0x000fe80000000000 */
[----:B------:R1:W2:Y:S02]  /*20560*/  I2F R177, R100 ;  /* 0x0000006400b17306 */ /* 0x0002a40000201400 */
[----:B-1----:R-:W-:Y:S01]  /*20570*/  IABS R100, R111 ;  /* 0x0000006f00647213 */ /* 0x002fe20000000000 */
[----:B------:R-:W-:Y:S02]  /*20580*/  IMAD.IADD R111, R212, 0x1, -R102 ;  /* 0x00000001d46f7824 */ /* 0x000fe400078e0a66 */
[----:B--2---:R-:W-:Y:S01]  /*20590*/  FFMA.FTZ R30, R177, -R195, R30 ;  /* 0x800000c3b11e7223 */ /* 0x004fe2000001001e */
[----:B------:R-:W-:Y:S04]  /*205a0*/  FSEL R177, R8, -INF , !P6 ;  /* 0xff80000008b17808 */ /* 0x000fe80007000000 */
        /* <DEDUP_REMOVED lines=9> */
[----:B------:R-:W-:Y:S01]  /*20640*/  FSEL R176, R10, -INF , !P3 ;  /* 0xff8000000ab07808 */ /* 0x000fe20005800000 */
[----:B------:R-:W1:Y:S01]  /*20650*/  I2F R0, R100 ;  /* 0x0000006400007306 */ /* 0x000e620000201400 */
[----:B------:R-:W-:Y:S01]  /*20660*/  IABS R111, R111 ;  /* 0x0000006f006f7213 */ /* 0x000fe20000000000 */
[----:B------:R-:W-:Y:S01]  /*20670*/  IMAD.IADD R10, R213, 0x1, -R103 ;  /* 0x00000001d50a7824 */ /* 0x000fe200078e0a67 */
[C---:B------:R-:W-:Y:S02]  /*20680*/  ISETP.GE.AND P3, PT, R2.reuse, R209, PT ;  /* 0x000000d10200720c */ /* 0x040fe40003f66270 */
[----:B------:R-:W-:Y:S02]  /*20690*/  FSEL R17, R17, -INF , !P2 ;  /* 0xff80000011117808 */ /* 0x000fe40005000000 */
[----:B------:R-:W-:Y:S03]  /*206a0*/  ISETP.GE.OR P3, PT, R2, R217, !P3 ;  /* 0x000000d90200720c */ /* 0x000fe60005f66670 */
[----:B------:R-:W2:Y:S01]  /*206b0*/  I2F R111, R111 ;  /* 0x0000006f006f7306 */ /* 0x000ea20000201400 */
[----:B------:R-:W-:Y:S02]  /*206c0*/  FSEL R179, R6, -INF , !P3 ;  /* 0xff80000006b37808 */ /* 0x000fe40005800000 */
[C---:B------:R-:W-:Y:S04]  /*206d0*/  ISETP.GE.AND P3, PT, R110.reuse, R210, PT ;  /* 0x000000d26e00720c */ /* 0x040fe80003f66270 */
[----:B------:R-:W-:Y:S01]  /*206e0*/  ISETP.GE.OR P3, PT, R110, R218, !P3 ;  /* 0x000000da6e00720c */ /* 0x000fe20005f66670 */
[----:B------:R-:W-:Y:S03]  /*206f0*/  IMAD.IADD R110, R214, 0x1, -R110 ;  /* 0x00000001d66e7824 */ /* 0x000fe600078e0a6e */
[----:B------:R-:W-:Y:S02]  /*20700*/  FSEL R16, R16, -INF , !P3 ;  /* 0xff80000010107808 */ /* 0x000fe40005800000 */
[C---:B------:R-:W-:Y:S01]  /*20710*/  ISETP.GE.AND P3, PT, R103.reuse, R209, PT ;  /* 0x000000d16700720c */ /* 0x040fe20003f66270 */
[----:B-1----:R-:W-:Y:S01]  /*20720*/  FFMA.FTZ R25, R0, -R195, R25 ;  /* 0x800000c300197223 */ /* 0x002fe20000010019 */
[----:B------:R-:W-:Y:S02]  /*20730*/  IADD3 R100, R2, 0x19, RZ ;  /* 0x0000001902647810 */ /* 0x000fe40007ffe0ff */
[----:B------:R-:W-:Y:S02]  /*20740*/  ISETP.GE.OR P3, PT, R103, R217, !P3 ;  /* 0x000000d96700720c */ /* 0x000fe40005f66670 */
[C---:B------:R-:W-:Y:S01]  /*20750*/  ISETP.GE.AND P2, PT, R100.reuse, R207, PT ;  /* 0x000000cf6400720c */ /* 0x040fe20003f46270 */
[----:B------:R-:W-:Y:S03]  /*20760*/  IMAD.IADD R0, R211, 0x1, -R100 ;  /* 0x00000001d3007824 */ /* 0x000fe600078e0a64 */
[----:B------:R-:W-:Y:S01]  /*20770*/  ISETP.GE.OR P2, PT, R100, R215, !P2 ;  /* 0x000000d76400720c */ /* 0x000fe20005746670 */
[-C--:B--2---:R-:W-:Y:S01]  /*20780*/  FFMA.FTZ R7, R111, -R195.reuse, R7 ;  /* 0x800000c36f077223 */ /* 0x084fe20000010007 */
[----:B------:R-:W-:Y:S04]  /*20790*/  IABS R0, R0 ;  /* 0x0000000000007213 */ /* 0x000fe80000000000 */
[----:B------:R-:W-:Y:S01]  /*207a0*/  FSEL R14, R7, -INF , !P1 ;  /* 0xff800000070e7808 */ /* 0x000fe20004800000 */
[----:B------:R1:W2:Y:S01]  /*207b0*/  I2F R111, R0 ;  /* 0x00000000006f7306 */ /* 0x0002a20000201400 */
[C---:B------:R-:W-:Y:S04]  /*207c0*/  ISETP.GE.AND P1, PT, R101.reuse, R208, PT ;  /* 0x000000d06500720c */ /* 0x040fe80003f26270 */
[----:B------:R-:W-:Y:S02]  /*207d0*/  ISETP.GE.OR P1, PT, R101, R216, !P1 ;  /* 0x000000d86500720c */ /* 0x000fe40004f26670 */
[----:B-1----:R-:W-:Y:S01]  /*207e0*/  IABS R0, R10 ;  /* 0x0000000a00007213 */ /* 0x002fe20000000000 */
[----:B--2---:R-:W-:Y:S01]  /*207f0*/  FFMA.FTZ R31, R111, -R195, R31 ;  /* 0x800000c36f1f7223 */ /* 0x004fe2000001001f */
[----:B------:R-:W-:Y:S02]  /*20800*/  IABS R10, R110 ;  /* 0x0000006e000a7213 */ /* 0x000fe40000000000 */
[----:B------:R-:W-:Y:S01]  /*20810*/  FSEL R110, R15, -INF , !P6 ;  /* 0xff8000000f6e7808 */ /* 0x000fe20007000000 */
[----:B------:R-:W1:Y:S01]  /*20820*/  I2F R8, R0 ;  /* 0x0000000000087306 */ /* 0x000e620000201400 */
[----:B------:R-:W-:Y:S02]  /*20830*/  ISETP.GE.AND P6, PT, R107, R208, PT ;  /* 0x000000d06b00720c */ /* 0x000fe40003fc6270 */
[----:B------:R-:W-:Y:S02]  /*20840*/  FSEL R15, R5, -INF , !P0 ;  /* 0xff800000050f7808 */ /* 0x000fe40004000000 */
[----:B------:R-:W-:Y:S01]  /*20850*/  ISETP.GE.OR P6, PT, R107, R216, !P6 ;  /* 0x000000d86b00720c */ /* 0x000fe200077c6670 */
[----:B------:R-:W-:Y:S01]  /*20860*/  IMAD.IADD R107, R214, 0x1, -R107 ;  /* 0x00000001d66b7824 */ /* 0x000fe200078e0a6b */
[C---:B------:R-:W-:Y:S02]  /*20870*/  ISETP.GE.AND P0, PT, R102.reuse, R207, PT ;  /* 0x000000cf6600720c */ /* 0x040fe40003f06270 */
[----:B------:R-:W-:Y:S01]  /*20880*/  FSEL R26, R13, -INF , !P6 ;  /* 0xff8000000d1a7808 */ /* 0x000fe20007000000 */
[----:B------:R-:W2:Y:S01]  /*20890*/  I2F R10, R10 ;  /* 0x0000000a000a7306 */ /* 0x000ea20000201400 */
[----:B------:R-:W-:Y:S02]  /*208a0*/  IABS R9, R107 ;  /* 0x0000006b00097213 */ /* 0x000fe40000000000 */
[----:B------:R-:W-:Y:S02]  /*208b0*/  ISETP.GE.OR P0, PT, R102, R215, !P0 ;  /* 0x000000d76600720c */ /* 0x000fe40004706670 */
[----:B------:R-:W-:Y:S02]  /*208c0*/  ISETP.GE.AND P6, PT, R103, R208, PT ;  /* 0x000000d06700720c */ /* 0x000fe40003fc6270 */
[----:B------:R-:W-:Y:S02]  /*208d0*/  FSEL R27, R27, -INF , !P0 ;  /* 0xff8000001b1b7808 */ /* 0x000fe40004000000 */
[C---:B------:R-:W-:Y:S01]  /*208e0*/  ISETP.GE.AND P0, PT, R103.reuse, R210, PT ;  /* 0x000000d26700720c */ /* 0x040fe20003f06270 */
[----:B------:R-:W3:Y:S01]  /*208f0*/  I2F R9, R9 ;  /* 0x0000000900097306 */ /* 0x000ee20000201400 */
[C---:B------:R-:W-:Y:S02]  /*20900*/  ISETP.GE.OR P6, PT, R103.reuse, R216, !P6 ;  /* 0x000000d86700720c */ /* 0x040fe400077c6670 */
[----:B------:R-:W-:Y:S01]  /*20910*/  ISETP.GE.OR P0, PT, R103, R218, !P0 ;  /* 0x000000da6700720c */ /* 0x000fe20004706670 */
[----:B-1----:R-:W-:Y:S01]  /*20920*/  FFMA.FTZ R20, R8, -R195, R20 ;  /* 0x800000c308147223 */ /* 0x002fe20000010014 */
[----:B------:R-:W-:Y:S01]  /*20930*/  IABS R0, R4 ;  /* 0x0000000400007213 */ /* 0x000fe20000000000 */
[----:B------:R-:W-:Y:S01]  /*20940*/  IMAD.IADD R103, R214, 0x1, -R103 ;  /* 0x00000001d6677824 */ /* 0x000fe200078e0a67 */
[----:B------:R-:W-:Y:S02]  /*20950*/  FSEL R24, R24, -INF , !P6 ;  /* 0xff80000018187808 */ /* 0x000fe40007000000 */
[C---:B------:R-:W-:Y:S01]  /*20960*/  ISETP.GE.AND P6, PT, R101.reuse, R207, PT ;  /* 0x000000cf6500720c */ /* 0x040fe20003fc6270 */
[----:B------:R-:W1:Y:S01]  /*20970*/  I2F R6, R0 ;  /* 0x0000000000067306 */ /* 0x000e620000201400 */
[----:B------:R-:W-:Y:S02]  /*20980*/  IABS R11, R103 ;  /* 0x00000067000b7213 */ /* 0x000fe40000000000 */
[----:B------:R-:W-:Y:S01]  /*20990*/  ISETP.GE.OR P6, PT, R101, R215, !P6 ;  /* 0x000000d76500720c */ /* 0x000fe200077c6670 */
[----:B--2---:R-:W-:Y:S01]  /*209a0*/  FFMA.FTZ R18, R10, -R195, R18 ;  /* 0x800000c30a127223 */ /* 0x004fe20000010012 */
[----:B------:R-:W-:Y:S02]  /*209b0*/  FSEL R31, R31, -INF , !P2 ;  /* 0xff8000001f1f7808 */ /* 0x000fe40005000000 */
[----:B------:R-:W-:Y:S02]  /*209c0*/  FSEL R30, R30, -INF , !P6 ;  /* 0xff8000001e1e7808 */ /* 0x000fe40007000000 */
[C---:B------:R-:W-:Y:S01]  /*209d0*/  ISETP.GE.AND P6, PT, R102.reuse, R208, PT ;  /* 0x000000d06600720c */ /* 0x040fe20003fc6270 */
[----:B------:R-:W2:Y:S01]  /*209e0*/  I2F R11, R11 ;  /* 0x0000000b000b7306 */ /* 0x000ea20000201400 */
[C---:B------:R-:W-:Y:S02]  /*209f0*/  ISETP.GE.AND P2, PT, R102.reuse, R209, PT ;  /* 0x000000d16600720c */ /* 0x040fe40003f46270 */
[----:B------:R-:W-:Y:S01]  /*20a00*/  ISETP.GE.OR P6, PT, R102, R216, !P6 ;  /* 0x000000d86600720c */ /* 0x000fe200077c6670 */
[----:B---3--:R-:W-:Y:S01]  /*20a10*/  FFMA.FTZ R19, R9, -R195, R19 ;  /* 0x800000c309137223 */ /* 0x008fe20000010013 */
[----:B------:R-:W-:Y:S02]  /*20a20*/  IADD3 R9, R2, 0x28, RZ ;  /* 0x0000002802097810 */ /* 0x000fe40007ffe0ff */
[----:B------:R-:W-:Y:S02]  /*20a30*/  FSEL R25, R25, -INF , !P6 ;  /* 0xff80000019197808 */ /* 0x000fe40007000000 */
[C---:B------:R-:W-:Y:S02]  /*20a40*/  ISETP.GE.AND P6, PT, R102.reuse, R210, PT ;  /* 0x000000d26600720c */ /* 0x040fe40003fc6270 */
[C---:B------:R-:W-:Y:S02]  /*20a50*/  ISETP.GE.OR P2, PT, R102.reuse, R217, !P2 ;  /* 0x000000d96600720c */ /* 0x040fe40005746670 */
[----:B------:R-:W-:Y:S01]  /*20a60*/  ISETP.GE.OR P6, PT, R102, R218, !P6 ;  /* 0x000000da6600720c */ /* 0x000fe200077c6670 */
[----:B-1----:R-:W-:Y:S01]  /*20a70*/  FFMA.FTZ R28, R6, -R195, R28 ;  /* 0x800000c3061c7223 */ /* 0x002fe2000001001c */
[----:B------:R-:W-:Y:S02]  /*20a80*/  IADD3 R0, R2, 0x20, RZ ;  /* 0x0000002002007810 */ /* 0x000fe40007ffe0ff */
[----:B------:R-:W-:Y:S02]  /*20a90*/  FSEL R20, R20, -INF , !P0 ;  /* 0xff80000014147808 */ /* 0x000fe40004000000 */
[----:B------:R-:W-:Y:S01]  /*20aa0*/  ISETP.GE.AND P0, PT, R0, R207, PT ;  /* 0x000000cf0000720c */ /* 0x000fe20003f06270 */
[--C-:B------:R-:W-:Y:S01]  /*20ab0*/  IMAD.IADD R4, R211, 0x1, -R0.reuse ;  /* 0x00000001d3047824 */ /* 0x100fe200078e0a00 */
[----:B------:R-:W-:Y:S01]  /*20ac0*/  FSEL R28, R28, -INF , !P1 ;  /* 0xff8000001c1c7808 */ /* 0x000fe20004800000 */
[----:B------:R-:W-:Y:S01]  /*20ad0*/  IMAD.IADD R5, R212, 0x1, -R0 ;  /* 0x00000001d4057824 */ /* 0x000fe200078e0a00 */
[----:B------:R-:W-:Y:S01]  /*20ae0*/  ISETP.GE.OR P0, PT, R0, R215, !P0 ;  /* 0x000000d70000720c */ /* 0x000fe20004706670 */
[-C--:B--2---:R-:W-:Y:S01]  /*20af0*/  FFMA.FTZ R22, R11, -R195.reuse, R22 ;  /* 0x800000c30b167223 */ /* 0x084fe20000010016 */
[----:B------:R-:W-:Y:S02]  /*20b00*/  IABS R4, R4 ;  /* 0x0000000400047213 */ /* 0x000fe40000000000 */
[C---:B------:R-:W-:Y:S02]  /*20b10*/  ISETP.GE.AND P1, PT, R101.reuse, R210, PT ;  /* 0x000000d26500720c */ /* 0x040fe40003f26270 */
[----:B------:R-:W-:Y:S01]  /*20b20*/  FSEL R18, R18, -INF , !P5 ;  /* 0xff80000012127808 */ /* 0x000fe20006800000 */
[----:B------:R-:W-:Y:S01]  /*20b30*/  IMAD.MOV.U32 R6, RZ, RZ, R4 ;  /* 0x000000ffff067224 */ /* 0x000fe200078e0004 */
[----:B------:R-:W-:Y:S01]  /*20b40*/  ISETP.GE.OR P1, PT, R101, R218, !P1 ;  /* 0x000000da6500720c */ /* 0x000fe20004f26670 */
[--C-:B------:R-:W-:Y:S01]  /*20b50*/  IMAD.IADD R4, R213, 0x1, -R102.reuse ;  /* 0x00000001d5047824 */ /* 0x100fe200078e0a66 */
[----:B------:R-:W-:Y:S01]  /*20b60*/  ISETP.GE.AND P5, PT, R100, R208, PT ;  /* 0x000000d06400720c */ /* 0x000fe20003fa6270 */
[----:B------:R1:W2:Y:S01]  /*20b70*/  I2F R10, R6 ;  /* 0x00000006000a7306 */ /* 0x0002a20000201400 */
[----:B------:R-:W-:Y:S01]  /*20b80*/  FSEL R19, R19, -INF , !P4 ;  /* 0xff80000013137808 */ /* 0x000fe20006000000 */
[----:B------:R-:W-:Y:S01]  /*20b90*/  IMAD.IADD R102, R214, 0x1, -R102 ;  /* 0x00000001d6667824 */ /* 0x000fe200078e0a66 */
[----:B------:R-:W-:Y:S02]  /*20ba0*/  IABS R4, R4 ;  /* 0x0000000400047213 */ /* 0x000fe40000000000 */
[----:B------:R-:W-:Y:S02]  /*20bb0*/  ISETP.GE.OR P5, PT, R100, R216, !P5 ;  /* 0x000000d86400720c */ /* 0x000fe40006fa6670 */
[----:B------:R-:W-:Y:S02]  /*20bc0*/  IABS R11, R102 ;  /* 0x00000066000b7213 */ /* 0x000fe40000000000 */
[----:B------:R-:W-:Y:S01]  /*20bd0*/  ISETP.GE.AND P4, PT, R0, R208, PT ;  /* 0x000000d00000720c */ /* 0x000fe20003f86270 */
[----:B------:R-:W3:Y:S01]  /*20be0*/  I2F R8, R4 ;  /* 0x0000000400087306 */ /* 0x000ee20000201400 */
[----:B------:R-:W-:Y:S02]  /*20bf0*/  FSEL R22, R22, -INF , !P3 ;  /* 0xff80000016167808 */ /* 0x000fe40005800000 */
[----:B------:R-:W-:Y:S07]  /*20c00*/  ISETP.GE.OR P4, PT, R0, R216, !P4 ;  /* 0x000000d80000720c */ /* 0x000fee0006786670 */
[----:B------:R-:W4:Y:S01]  /*20c10*/  I2F R11, R11 ;  /* 0x0000000b000b7306 */ /* 0x000f220000201400 */
[----:B-1----:R-:W-:Y:S02]  /*20c20*/  IMAD.IADD R6, R212, 0x1, -R100 ;  /* 0x00000001d4067824 */ /* 0x002fe400078e0a64 */
[----:B--2---:R-:W-:Y:S01]  /*20c30*/  FFMA.FTZ R42, R10, -R195, R42 ;  /* 0x800000c30a2a7223 */ /* 0x004fe2000001002a */
[----:B------:R-:W-:Y:S04]  /*20c40*/  IADD3 R10, R2, 0x21, RZ ;  /* 0x00000021020a7810 */ /* 0x000fe80007ffe0ff */
[----:B------:R-:W-:Y:S02]  /*20c50*/  FSEL R42, R42, -INF , !P0 ;  /* 0xff8000002a2a7808 */ /* 0x000fe40004000000 */
[C---:B------:R-:W-:Y:S01]  /*20c60*/  ISETP.GE.AND P0, PT, R101.reuse, R209, PT ;  /* 0x000000d16500720c */ /* 0x040fe20003f06270 */
[----:B---3--:R-:W-:Y:S01]  /*20c70*/  FFMA.FTZ R21, R8, -R195, R21 ;  /* 0x800000c308157223 */ /* 0x008fe20000010015 */
[----:B------:R-:W-:Y:S02]  /*20c80*/  IABS R4, R6 ;  /* 0x0000000600047213 */ /* 0x000fe40000000000 */
[----:B------:R-:W-:Y:S02]  /*20c90*/  ISETP.GE.OR P0, PT, R101, R217, !P0 ;  /* 0x000000d96500720c */ /* 0x000fe40004706670 */
[----:B------:R-:W-:Y:S01]  /*20ca0*/  FSEL R21, R21, -INF , !P6 ;  /* 0xff80000015157808 */ /* 0x000fe20007000000 */
[----:B------:R1:W2:Y:S01]  /*20cb0*/  I2F R6, R4 ;  /* 0x0000000400067306 */ /* 0x0002a20000201400 */
[C---:B------:R-:W-:Y:S02]  /*20cc0*/  ISETP.GE.AND P6, PT, R10.reuse, R207, PT ;  /* 0x000000cf0a00720c */ /* 0x040fe40003fc6270 */
[C---:B------:R-:W-:Y:S01]  /*20cd0*/  ISETP.GE.AND P3, PT, R10.reuse, R208, PT ;  /* 0x000000d00a00720c */ /* 0x040fe20003f66270 */
[----:B----4-:R-:W-:Y:S01]  /*20ce0*/  FFMA.FTZ R23, R11, -R195, R23 ;  /* 0x800000c30b177223 */ /* 0x010fe20000010017 */
[C---:B------:R-:W-:Y:S02]  /*20cf0*/  ISETP.GE.OR P6, PT, R10.reuse, R215, !P6 ;  /* 0x000000d70a00720c */ /* 0x040fe400077c6670 */
[----:B------:R-:W-:Y:S02]  /*20d00*/  ISETP.GE.OR P3, PT, R10, R216, !P3 ;  /* 0x000000d80a00720c */ /* 0x000fe40005f66670 */
[----:B------:R-:W-:Y:S02]  /*20d10*/  FSEL R23, R23, -INF , !P2 ;  /* 0xff80000017177808 */ /* 0x000fe40005000000 */
[C---:B------:R-:W-:Y:S04]  /*20d20*/  ISETP.GE.AND P2, PT, R9.reuse, R208, PT ;  /* 0x000000d00900720c */ /* 0x040fe80003f46270 */
[----:B------:R-:W-:Y:S01]  /*20d30*/  ISETP.GE.OR P2, PT, R9, R216, !P2 ;  /* 0x000000d80900720c */ /* 0x000fe20005746670 */
[----:B-1----:R-:W-:Y:S02]  /*20d40*/  IMAD.IADD R4, R211, 0x1, -R10 ;  /* 0x00000001d3047824 */ /* 0x002fe400078e0a0a */
[-C--:B--2---:R-:W-:Y:S02]  /*20d50*/  FFMA.FTZ R29, R6, -R195.reuse, R29 ;  /* 0x800000c3061d7223 */ /* 0x084fe4000001001d */
[--C-:B------:R-:W-:Y:S01]  /*20d60*/  IMAD.IADD R6, R213, 0x1, -R101.reuse ;  /* 0x00000001d5067824 */ /* 0x100fe200078e0a65 */
[----:B------:R-:W-:Y:S01]  /*20d70*/  IABS R4, R4 ;  /* 0x0000000400047213 */ /* 0x000fe20000000000 */
[----:B------:R-:W-:Y:S01]  /*20d80*/  IMAD.IADD R101, R214, 0x1, -R101 ;  /* 0x00000001d6657824 */ /* 0x000fe200078e0a65 */
[----:B------:R-:W-:Y:S02]  /*20d90*/  FSEL R29, R29, -INF , !P5 ;  /* 0xff8000001d1d7808 */ /* 0x000fe40006800000 */
[C---:B------:R-:W-:Y:S01]  /*20da0*/  ISETP.GE.AND P5, PT, R100.reuse, R210, PT ;  /* 0x000000d26400720c */ /* 0x040fe20003fa6270 */
[----:B------:R1:W2:Y:S03]  /*20db0*/  I2F R8, R4 ;  /* 0x0000000400087306 */ /* 0x0002a60000201400 */
[----:B------:R-:W-:Y:S02]  /*20dc0*/  ISETP.GE.OR P5, PT, R100, R218, !P5 ;  /* 0x000000da6400720c */ /* 0x000fe40006fa6670 */
[----:B-1----:R-:W-:Y:S01]  /*20dd0*/  IABS R4, R6 ;  /* 0x0000000600047213 */ /* 0x002fe20000000000 */
[----:B--2---:R-:W-:Y:S04]  /*20de0*/  FFMA.FTZ R43, R8, -R195, R43 ;  /* 0x800000c3082b7223 */ /* 0x004fe8000001002b */
[----:B------:R1:W2:Y:S01]  /*20df0*/  I2F R6, R4 ;  /* 0x0000000400067306 */ /* 0x0002a20000201400 */
[----:B------:R-:W-:Y:S02]  /*20e00*/  FSEL R43, R43, -INF , !P6 ;  /* 0xff8000002b2b7808 */ /* 0x000fe40007000000 */
[C---:B------:R-:W-:Y:S04]  /*20e10*/  ISETP.GE.AND P6, PT, R100.reuse, R209, PT ;  /* 0x000000d16400720c */ /* 0x040fe80003fc6270 */
[----:B------:R-:W-:Y:S02]  /*20e20*/  ISETP.GE.OR P6, PT, R100, R217, !P6 ;  /* 0x000000d96400720c */ /* 0x000fe400077c6670 */
[----:B-1----:R-:W-:Y:S01]  /*20e30*/  IABS R4, R5 ;  /* 0x0000000500047213 */ /* 0x002fe20000000000 */
[----:B--2---:R-:W-:Y:S03]  /*20e40*/  FFMA.FTZ R32, R6, -R195, R32 ;  /* 0x800000c306207223 */ /* 0x004fe60000010020 */
[----:B------:R1:W2:Y:S02]  /*20e50*/  I2F R5, R4 ;  /* 0x0000000400057306 */ /* 0x0002a40000201400 */
[----:B------:R-:W-:Y:S02]  /*20e60*/  FSEL R32, R32, -INF , !P1 ;  /* 0xff80000020207808 */ /* 0x000fe40004800000 */
[C---:B------:R-:W-:Y:S04]  /*20e70*/  ISETP.GE.AND P1, PT, R9.reuse, R207, PT ;  /* 0x000000cf0900720c */ /* 0x040fe80003f26270 */
[----:B------:R-:W-:Y:S01]  /*20e80*/  ISETP.GE.OR P1, PT, R9, R215, !P1 ;  /* 0x000000d70900720c */ /* 0x000fe20004f26670 */
[----:B-1----:R-:W-:Y:S02]  /*20e90*/  IMAD.IADD R4, R211, 0x1, -R9 ;  /* 0x00000001d3047824 */ /* 0x002fe400078e0a09 */
[----:B--2---:R-:W-:Y:S02]  /*20ea0*/  FFMA.FTZ R40, R5, -R195, R40 ;  /* 0x800000c305287223 */ /* 0x004fe40000010028 */
        /* <DEDUP_REMOVED lines=8> */
[----:B------:R-:W-:Y:S02]  /*20f30*/  IMAD.IADD R5, R212, 0x1, -R10 ;  /* 0x00000001d4057824 */ /* 0x000fe400078e0a0a */
[----:B--2---:R-:W-:Y:S01]  /*20f40*/  FFMA.FTZ R46, R8, -R195, R46 ;  /* 0x800000c3082e7223 */ /* 0x004fe2000001002e */
[----:B------:R-:W-:Y:S01]  /*20f50*/  IADD3 R8, R2, 0x29, RZ ;  /* 0x0000002902087810 */ /* 0x000fe20007ffe0ff */
[----:B------:R1:W2:Y:S03]  /*20f60*/  I2F R6, R4 ;  /* 0x0000000400067306 */ /* 0x0002a60000201400 */
        /* <DEDUP_REMOVED lines=31> */
[----:B------:R-:W-:Y:S02]  /*21160*/  ISETP.GE.OR P4, PT, R6, R215, !P4 ;  /* 0x000000d70600720c */ /* 0x000fe40006786670 */
[----:B-1----:R-:W-:Y:S01]  /*21170*/  IABS R4, R101 ;  /* 0x0000006500047213 */ /* 0x002fe20000000000 */
[-C--:B--2---:R-:W-:Y:S02]  /*21180*/  FFMA.FTZ R44, R5, -R195.reuse, R44 ;  /* 0x800000c3052c7223 */ /* 0x084fe4000001002c */
[--C-:B------:R-:W-:Y:S01]  /*21190*/  IMAD.IADD R5, R213, 0x1, -R10.reuse ;  /* 0x00000001d5057824 */ /* 0x100fe200078e0a0a */
[----:B------:R1:W2:Y:S01]  /*211a0*/  I2F R11, R4 ;  /* 0x00000004000b7306 */ /* 0x0002a20000201400 */
[----:B------:R-:W-:Y:S01]  /*211b0*/  IMAD.IADD R10, R214, 0x1, -R10 ;  /* 0x00000001d60a7824 */ /* 0x000fe200078e0a0a */
[----:B------:R-:W-:Y:S02]  /*211c0*/  FSEL R44, R44, -INF , !P2 ;  /* 0xff8000002c2c7808 */ /* 0x000fe40005000000 */
[C---:B------:R-:W-:Y:S02]  /*211d0*/  ISETP.GE.AND P2, PT, R9.reuse, R210, PT ;  /* 0x000000d20900720c */ /* 0x040fe40003f46270 */
[----:B------:R-:W-:Y:S02]  /*211e0*/  IABS R10, R10 ;  /* 0x0000000a000a7213 */ /* 0x000fe40000000000 */
[----:B------:R-:W-:Y:S01]  /*211f0*/  ISETP.GE.OR P2, PT, R9, R218, !P2 ;  /* 0x000000da0900720c */ /* 0x000fe20005746670 */
[----:B-1----:R-:W-:Y:S02]  /*21200*/  IMAD.IADD R4, R211, 0x1, -R6 ;  /* 0x00000001d3047824 */ /* 0x002fe400078e0a06 */
[----:B--2---:R-:W-:Y:S03]  /*21210*/  FFMA.FTZ R34, R11, -R195, R34 ;  /* 0x800000c30b227223 */ /* 0x004fe60000010022 */
[----:B------:R-:W-:Y:S02]  /*21220*/  IABS R4, R4 ;  /* 0x0000000400047213 */ /* 0x000fe40000000000 */
[----:B------:R-:W-:Y:S02]  /*21230*/  FSEL R34, R34, -INF , !P0 ;  /* 0xff80000022227808 */ /* 0x000fe40004000000 */
[C---:B------:R-:W-:Y:S01]  /*21240*/  ISETP.GE.AND P0, PT, R8.reuse, R208, PT ;  /* 0x000000d00800720c */ /* 0x040fe20003f06270 */
[----:B------:R1:W2:Y:S03]  /*21250*/  I2F R12, R4 ;  /* 0x00000004000c7306 */ /* 0x0002a60000201400 */
[----:B------:R-:W-:Y:S02]  /*21260*/  ISETP.GE.OR P0, PT, R8, R216, !P0 ;  /* 0x000000d80800720c */ /* 0x000fe40004706670 */
[----:B-1----:R-:W-:Y:S01]  /*21270*/  IABS R4, R5 ;  /* 0x0000000500047213 */ /* 0x002fe20000000000 */
[----:B------:R-:W-:Y:S02]  /*21280*/  IMAD.IADD R5, R212, 0x1, -R8 ;  /* 0x00000001d4057824 */ /* 0x000fe400078e0a08 */
[----:B--2---:R-:W-:Y:S01]  /*21290*/  FFMA.FTZ R58, R12, -R195, R58 ;  /* 0x800000c30c3a7223 */ /* 0x004fe2000001003a */
[----:B------:R-:W-:Y:S01]  /*212a0*/  IABS R12, R100 ;  /* 0x00000064000c7213 */ /* 0x000fe20000000000 */
[----:B------:R1:W2:Y:S03]  /*212b0*/  I2F R11, R4 ;  /* 0x00000004000b7306 */ /* 0x0002a60000201400 */
[----:B------:R-:W-:Y:S02]  /*212c0*/  FSEL R58, R58, -INF , !P4 ;  /* 0xff8000003a3a7808 */ /* 0x000fe40006000000 */
[C---:B------:R-:W-:Y:S04]  /*212d0*/  ISETP.GE.AND P4, PT, R9.reuse, R209, PT ;  /* 0x000000d10900720c */ /* 0x040fe80003f86270 */
[----:B------:R-:W-:Y:S01]  /*212e0*/  ISETP.GE.OR P4, PT, R9, R217, !P4 ;  /* 0x000000d90900720c */ /* 0x000fe20006786670 */
[----:B------:R-:W3:Y:S01]  /*212f0*/  I2F R12, R12 ;  /* 0x0000000c000c7306 */ /* 0x000ee20000201400 */
[----:B-1----:R-:W-:Y:S01]  /*21300*/  IABS R4, R5 ;  /* 0x0000000500047213 */ /* 0x002fe20000000000 */
[----:B--2---:R-:W-:Y:S01]  /*21310*/  FFMA.FTZ R37, R11, -R195, R37 ;  /* 0x800000c30b257223 */ /* 0x004fe20000010025 */
[----:B------:R-:W-:Y:S07]  /*21320*/  IADD3 R5, R2, 0x31, RZ ;  /* 0x0000003102057810 */ /* 0x000fee0007ffe0ff */
[----:B------:R1:W2:Y:S01]  /*21330*/  I2F R7, R4 ;  /* 0x0000000400077306 */ /* 0x0002a20000201400 */
[----:B------:R-:W-:Y:S02]  /*21340*/  FSEL R37, R37, -INF , !P3 ;  /* 0xff80000025257808 */ /* 0x000fe40005800000 */
[----:B------:R-:W-:Y:S01]  /*21350*/  ISETP.GE.AND P3, PT, R5, R207, PT ;  /* 0x000000cf0500720c */ /* 0x000fe20003f66270 */
[----:B---3--:R-:W-:Y:S01]  /*21360*/  FFMA.FTZ R35, R12, -R195, R35 ;  /* 0x800000c30c237223 */ /* 0x008fe20000010023 */
[----:B------:R-:W-:Y:S01]  /*21370*/  IABS R12, R0 ;  /* 0x00000000000c7213 */ /* 0x000fe20000000000 */
[----:B------:R-:W-:Y:S01]  /*21380*/  IMAD.IADD R0, R213, 0x1, -R8 ;  /* 0x00000001d5007824 */ /* 0x000fe200078e0a08 */
[----:B------:R-:W-:Y:S02]  /*21390*/  ISETP.GE.OR P3, PT, R5, R215, !P3 ;  /* 0x000000d70500720c */ /* 0x000fe40005f66670 */
[----:B------:R-:W-:Y:S02]  /*213a0*/  FSEL R35, R35, -INF , !P6 ;  /* 0xff80000023237808 */ /* 0x000fe40007000000 */
[----:B------:R-:W-:Y:S01]  /*213b0*/  IABS R0, R0 ;  /* 0x0000000000007213 */ /* 0x000fe20000000000 */
[----:B------:R-:W3:Y:S01]  /*213c0*/  I2F R12, R12 ;  /* 0x0000000c000c7306 */ /* 0x000ee20000201400 */
        /* <DEDUP_REMOVED lines=9> */
[----:B------:R1:W2:Y:S01]  /*21460*/  I2F R11, R4 ;  /* 0x00000004000b7306 */ /* 0x0002a20000201400 */
[----:B------:R-:W-:Y:S02]  /*21470*/  IABS R9, R9 ;  /* 0x0000000900097213 */ /* 0x000fe40000000000 */
[----:B------:R-:W-:Y:S01]  /*21480*/  ISETP.GE.OR P0, PT, R8, R218, !P0 ;  /* 0x000000da0800720c */ /* 0x000fe20004706670 */
[----:B---3--:R-:W-:Y:S05]  /*21490*/  FFMA.FTZ R38, R12, -R195, R38 ;  /* 0x800000c30c267223 */ /* 0x008fea0000010026 */
[----:B------:R-:W-:Y:S01]  /*214a0*/  FSEL R38, R38, -INF , !P1 ;  /* 0xff80000026267808 */ /* 0x000fe20004800000 */
[----:B------:R-:W3:Y:S01]  /*214b0*/  I2F R13, R9 ;  /* 0x00000009000d7306 */ /* 0x000ee20000201400 */
[C---:B------:R-:W-:Y:S04]  /*214c0*/  ISETP.GE.AND P1, PT, R5.reuse, R208, PT ;  /* 0x000000d00500720c */ /* 0x040fe80003f26270 */
[----:B------:R-:W-:Y:S02]  /*214d0*/  ISETP.GE.OR P1, PT, R5, R216, !P1 ;  /* 0x000000d80500720c */ /* 0x000fe40004f26670 */
[----:B-1----:R-:W-:Y:S01]  /*214e0*/  IABS R4, R7 ;  /* 0x0000000700047213 */ /* 0x002fe20000000000 */
[----:B--2---:R-:W-:Y:S03]  /*214f0*/  FFMA.FTZ R59, R11, -R195, R59 ;  /* 0x800000c30b3b7223 */ /* 0x004fe6000001003b */
[----:B------:R1:W2:Y:S02]  /*21500*/  I2F R7, R4 ;  /* 0x0000000400077306 */ /* 0x0002a40000201400 */
[----:B------:R-:W-:Y:S02]  /*21510*/  FSEL R59, R59, -INF , !P3 ;  /* 0xff8000003b3b7808 */ /* 0x000fe40005800000 */
[C---:B------:R-:W-:Y:S01]  /*21520*/  ISETP.GE.AND P3, PT, R8.reuse, R209, PT ;  /* 0x000000d10800720c */ /* 0x040fe20003f66270 */
[----:B---3--:R-:W-:Y:S03]  /*21530*/  FFMA.FTZ R50, R13, -R195, R50 ;  /* 0x800000c30d327223 */ /* 0x008fe60000010032 */
[----:B------:R-:W-:Y:S01]  /*21540*/  ISETP.GE.OR P3, PT, R8, R217, !P3 ;  /* 0x000000d90800720c */ /* 0x000fe20005f66670 */
[----:B------:R-:W-:Y:S01]  /*21550*/  IMAD.IADD R8, R214, 0x1, -R8 ;  /* 0x00000001d6087824 */ /* 0x000fe200078e0a08 */
[----:B------:R-:W3:Y:S01]  /*21560*/  LDL.LU R13, [R1+0x40] ;  /* 0x00004000010d7983 */ /* 0x000ee20000300800 */
[----:B------:R-:W-:Y:S03]  /*21570*/  FSEL R50, R50, -INF , !P4 ;  /* 0xff80000032327808 */ /* 0x000fe60006000000 */
[----:B------:R-:W-:Y:S01]  /*21580*/  IABS R8, R8 ;  /* 0x0000000800087213 */ /* 0x000fe20000000000 */
[----:B-1----:R-:W-:Y:S02]  /*21590*/  IMAD.IADD R4, R212, 0x1, -R6 ;  /* 0x00000001d4047824 */ /* 0x002fe400078e0a06 */
[-C--:B--2---:R-:W-:Y:S03]  /*215a0*/  FFMA.FTZ R48, R7, -R195.reuse, R48 ;  /* 0x800000c307307223 */ /* 0x084fe60000010030 */
[----:B------:R-:W-:Y:S02]  /*215b0*/  IABS R4, R4 ;  /* 0x0000000400047213 */ /* 0x000fe40000000000 */
[----:B------:R-:W-:Y:S02]  /*215c0*/  FSEL R48, R48, -INF , !P2 ;  /* 0xff80000030307808 */ /* 0x000fe40005000000 */
[----:B------:R1:W2:Y:S02]  /*215d0*/  I2F R11, R4 ;  /* 0x00000004000b7306 */ /* 0x0002a40000201400 */
[C---:B-1----:R-:W-:Y:S01]  /*215e0*/  IADD3 R4, R2.reuse, 0x38, RZ ;  /* 0x0000003802047810 */ /* 0x042fe20007ffe0ff */
[----:B--2---:R-:W-:Y:S01]  /*215f0*/  FFMA.FTZ R56, R11, -R195, R56 ;  /* 0x800000c30b387223 */ /* 0x004fe20000010038 */
[----:B------:R-:W-:Y:S06]  /*21600*/  IADD3 R2, R2, 0x39, RZ ;  /* 0x0000003902027810 */ /* 0x000fec0007ffe0ff */
[----:B------:R-:W1:Y:S01]  /*21610*/  I2F R11, R0 ;  /* 0x00000000000b7306 */ /* 0x000e620000201400 */
[----:B------:R-:W-:Y:S01]  /*21620*/  ISETP.GE.AND P2, PT, R4, R207, PT ;  /* 0x000000cf0400720c */ /* 0x000fe20003f46270 */
[----:B------:R-:W-:Y:S01]  /*21630*/  IMAD.IADD R7, R211, 0x1, -R4 ;  /* 0x00000001d3077824 */ /* 0x000fe200078e0a04 */
[----:B------:R-:W-:Y:S01]  /*21640*/  FSEL R56, R56, -INF , !P6 ;  /* 0xff80000038387808 */ /* 0x000fe20007000000 */
[--C-:B------:R-:W-:Y:S01]  /*21650*/  IMAD.IADD R9, R212, 0x1, -R2.reuse ;  /* 0x00000001d4097824 */ /* 0x100fe200078e0a02 */
[----:B------:R-:W-:Y:S02]  /*21660*/  ISETP.GE.OR P2, PT, R4, R215, !P2 ;  /* 0x000000d70400720c */ /* 0x000fe40005746670 */
[----:B------:R-:W-:Y:S02]  /*21670*/  IABS R7, R7 ;  /* 0x0000000700077213 */ /* 0x000fe40000000000 */
[----:B------:R-:W-:Y:S02]  /*21680*/  ISETP.GE.AND P6, PT, R6, R210, PT ;  /* 0x000000d20600720c */ /* 0x000fe40003fc6270 */
[----:B------:R-:W-:Y:S02]  /*21690*/  ISETP.GE.AND P4, PT, R2, R208, PT ;  /* 0x000000d00200720c */ /* 0x000fe40003f86270 */
[----:B------:R-:W-:Y:S01]  /*216a0*/  ISETP.GE.OR P6, PT, R6, R218, !P6 ;  /* 0x000000da0600720c */ /* 0x000fe200077c6670 */
[----:B------:R-:W2:Y:S01]  /*216b0*/  I2F R7, R7 ;  /* 0x0000000700077306 */ /* 0x000ea20000201400 */
[C---:B------:R-:W-:Y:S01]  /*216c0*/  ISETP.GE.OR P4, PT, R2.reuse, R216, !P4 ;  /* 0x000000d80200720c */ /* 0x040fe20006786670 */
[----:B-1----:R-:W-:Y:S01]  /*216d0*/  FFMA.FTZ R49, R11, -R195, R49 ;  /* 0x800000c30b317223 */ /* 0x002fe20000010031 */
[----:B------:R-:W4:Y:S01]  /*216e0*/  LD.E R0, [R108.64+0xdc] ;  /* 0x0000dc046c007980 */ /* 0x000f22000c101900 */
[----:B------:R-:W-:Y:S03]  /*216f0*/  IMAD.IADD R11, R211, 0x1, -R2 ;  /* 0x00000001d30b7824 */ /* 0x000fe600078e0a02 */
[----:B------:R-:W-:Y:S02]  /*21700*/  FSEL R49, R49, -INF , !P0 ;  /* 0xff80000031317808 */ /* 0x000fe40004000000 */
[C---:B------:R-:W-:Y:S04]  /*21710*/  ISETP.GE.AND P0, PT, R2.reuse, R207, PT ;  /* 0x000000cf0200720c */ /* 0x040fe80003f06270 */
[----:B------:R-:W-:Y:S01]  /*21720*/  ISETP.GE.OR P0, PT, R2, R215, !P0 ;  /* 0x000000d70200720c */ /* 0x000fe20004706670 */
[----:B--2---:R-:W-:Y:S02]  /*21730*/  FFMA.FTZ R62, R7, -R195, R62 ;  /* 0x800000c3073e7223 */ /* 0x004fe4000001003e */
[----:B------:R-:W-:Y:S03]  /*21740*/  IMAD.IADD R7, R212, 0x1, -R5 ;  /* 0x00000001d4077824 */ /* 0x000fe600078e0a05 */
[----:B------:R-:W-:Y:S02]  /*21750*/  FSEL R62, R62, -INF , !P2 ;  /* 0xff8000003e3e7808 */ /* 0x000fe40005000000 */
[----:B------:R-:W-:Y:S02]  /*21760*/  IABS R7, R7 ;  /* 0x0000000700077213 */ /* 0x000fe40000000000 */
[C---:B------:R-:W-:Y:S02]  /*21770*/  ISETP.GE.AND P2, PT, R6.reuse, R209, PT ;  /* 0x000000d10600720c */ /* 0x040fe40003f46270 */
[----:B------:R1:W2:Y:S02]  /*21780*/  I2F R12, R7 ;  /* 0x00000007000c7306 */ /* 0x0002a40000201400 */
[----:B------:R-:W-:Y:S02]  /*21790*/  ISETP.GE.OR P2, PT, R6, R217, !P2 ;  /* 0x000000d90600720c */ /* 0x000fe40005746670 */
[----:B-1----:R-:W-:Y:S01]  /*217a0*/  IABS R7, R11 ;  /* 0x0000000b00077213 */ /* 0x002fe20000000000 */
[-C--:B--2---:R-:W-:Y:S05]  /*217b0*/  FFMA.FTZ R57, R12, -R195.reuse, R57 ;  /* 0x800000c30c397223 */ /* 0x084fea0000010039 */
[----:B------:R1:W2:Y:S01]  /*217c0*/  I2F R12, R10 ;  /* 0x0000000a000c7306 */ /* 0x0002a20000201400 */
[----:B------:R-:W-:Y:S02]  /*217d0*/  FSEL R57, R57, -INF , !P1 ;  /* 0xff80000039397808 */ /* 0x000fe40004800000 */
[C---:B------:R-:W-:Y:S04]  /*217e0*/  ISETP.GE.AND P1, PT, R5.reuse, R210, PT ;  /* 0x000000d20500720c */ /* 0x040fe80003f26270 */
[----:B------:R-:W-:Y:S03]  /*217f0*/  ISETP.GE.OR P1, PT, R5, R218, !P1 ;  /* 0x000000da0500720c */ /* 0x000fe60004f26670 */
[----:B------:R2:W2:Y:S01]  /*21800*/  I2F R11, R7 ;  /* 0x00000007000b7306 */ /* 0x0004a20000201400 */
[----:B-1----:R-:W-:Y:S02]  /*21810*/  IMAD.IADD R10, R212, 0x1, -R4 ;  /* 0x00000001d40a7824 */ /* 0x002fe400078e0a04 */
[-C--:B--2---:R-:W-:Y:S05]  /*21820*/  FFMA.FTZ R39, R12, -R195.reuse, R39 ;  /* 0x800000c30c277223 */ /* 0x084fea0000010027 */
[----:B------:R-:W-:Y:S02]  /*21830*/  FSEL R39, R39, -INF , !P5 ;  /* 0xff80000027277808 */ /* 0x000fe40006800000 */
[C---:B------:R-:W-:Y:S01]  /*21840*/  ISETP.GE.AND P5, PT, R4.reuse, R208, PT ;  /* 0x000000d00400720c */ /* 0x040fe20003fa6270 */
[----:B------:R-:W-:Y:S02]  /*21850*/  IMAD.IADD R7, R213, 0x1, -R6 ;  /* 0x00000001d5077824 */ /* 0x000fe400078e0a06 */
[----:B------:R-:W-:Y:S01]  /*21860*/  FFMA.FTZ R63, R11, -R195, R63 ;  /* 0x800000c30b3f7223 */ /* 0x000fe2000001003f */
[----:B------:R-:W-:Y:S02]  /*21870*/  ISETP.GE.OR P5, PT, R4, R216, !P5 ;  /* 0x000000d80400720c */ /* 0x000fe40006fa6670 */
[----:B------:R-:W-:Y:S02]  /*21880*/  IABS R7, R7 ;  /* 0x0000000700077213 */ /* 0x000fe40000000000 */
[----:B------:R-:W-:Y:S02]  /*21890*/  FSEL R63, R63, -INF , !P0 ;  /* 0xff8000003f3f7808 */ /* 0x000fe40004000000 */
[C---:B------:R-:W-:Y:S01]  /*218a0*/  ISETP.GE.AND P0, PT, R5.reuse, R209, PT ;  /* 0x000000d10500720c */ /* 0x040fe20003f06270 */
[----:B------:R1:W2:Y:S03]  /*218b0*/  I2F R11, R7 ;  /* 0x00000007000b7306 */ /* 0x0002a60000201400 */
[----:B------:R-:W-:Y:S02]  /*218c0*/  ISETP.GE.OR P0, PT, R5, R217, !P0 ;  /* 0x000000d90500720c */ /* 0x000fe40004706670 */
[----:B-1----:R-:W-:Y:S01]  /*218d0*/  IABS R7, R10 ;  /* 0x0000000a00077213 */ /* 0x002fe20000000000 */
[-C--:B--2---:R-:W-:Y:S04]  /*218e0*/  FFMA.FTZ R52, R11, -R195.reuse, R52 ;  /* 0x800000c30b347223 */ /* 0x084fe80000010034 */
[----:B------:R1:W2:Y:S01]  /*218f0*/  I2F R10, R7 ;  /* 0x00000007000a7306 */ /* 0x0002a20000201400 */
[----:B------:R-:W-:Y:S02]  /*21900*/  FSEL R52, R52, -INF , !P6 ;  /* 0xff80000034347808 */ /* 0x000fe40007000000 */
[C---:B------:R-:W-:Y:S04]  /*21910*/  ISETP.GE.AND P6, PT, R4.reuse, R210, PT ;  /* 0x000000d20400720c */ /* 0x040fe80003fc6270 */
[----:B------:R-:W-:Y:S01]  /*21920*/  ISETP.GE.OR P6, PT, R4, R218, !P6 ;  /* 0x000000da0400720c */ /* 0x000fe200077c6670 */
[----:B-1----:R-:W-:Y:S02]  /*21930*/  IMAD.IADD R7, R213, 0x1, -R5 ;  /* 0x00000001d5077824 */ /* 0x002fe400078e0a05 */
[----:B--2---:R-:W-:Y:S02]  /*21940*/  FFMA.FTZ R60, R10, -R195, R60 ;  /* 0x800000c30a3c7223 */ /* 0x004fe4000001003c */
[----:B------:R-:W1:Y:S01]  /*21950*/  I2F R10, R8 ;  /* 0x00000008000a7306 */ /* 0x000e620000201400 */
[----:B------:R-:W-:Y:S02]  /*21960*/  IABS R7, R7 ;  /* 0x0000000700077213 */ /* 0x000fe40000000000 */
[----:B------:R-:W-:Y:S02]  /*21970*/  FSEL R60, R60, -INF , !P5 ;  /* 0xff8000003c3c7808 */ /* 0x000fe40006800000 */
[C---:B------:R-:W-:Y:S04]  /*21980*/  ISETP.GE.AND P5, PT, R4.reuse, R209, PT ;  /* 0x000000d10400720c */ /* 0x040fe80003fa6270 */
[----:B------:R-:W-:Y:S01]  /*21990*/  ISETP.GE.OR P5, PT, R4, R217, !P5 ;  /* 0x000000d90400720c */ /* 0x000fe20006fa6670 */
[----:B------:R2:W2:Y:S01]  /*219a0*/  I2F R12, R7 ;  /* 0x00000007000c7306 */ /* 0x0004a20000201400 */
[----:B-1----:R-:W-:Y:S02]  /*219b0*/  FFMA.FTZ R51, R10, -R195, R51 ;  /* 0x800000c30a337223 */ /* 0x002fe40000010033 */
[----:B------:R-:W-:Y:S03]  /*219c0*/  IMAD.IADD R8, R214, 0x1, -R6 ;  /* 0x00000001d6087824 */ /* 0x000fe600078e0a06 */
[----:B------:R-:W-:Y:S02]  /*219d0*/  FSEL R51, R51, -INF , !P3 ;  /* 0xff80000033337808 */ /* 0x000fe40005800000 */
[----:B--2---:R-:W-:Y:S01]  /*219e0*/  IABS R7, R9 ;  /* 0x0000000900077213 */ /* 0x004fe20000000000 */
[-C--:B------:R-:W-:Y:S02]  /*219f0*/  FFMA.FTZ R53, R12, -R195.reuse, R53 ;  /* 0x800000c30c357223 */ /* 0x080fe40000010035 */
[----:B------:R-:W2:Y:S01]  /*21a00*/  LDL.LU R12, [R1+0x44] ;  /* 0x00004400010c7983 */ /* 0x000ea20000300800 */
[----:B------:R1:W1:Y:S02]  /*21a10*/  I2F R11, R7 ;  /* 0x00000007000b7306 */ /* 0x0002640000201400 */
[----:B------:R-:W-:Y:S02]  /*21a20*/  FSEL R53, R53, -INF , !P1 ;  /* 0xff80000035357808 */ /* 0x000fe40004800000 */
[C---:B------:R-:W-:Y:S04]  /*21a30*/  ISETP.GE.AND P1, PT, R2.reuse, R210, PT ;  /* 0x000000d20200720c */ /* 0x040fe80003f26270 */
[----:B------:R-:W-:Y:S01]  /*21a40*/  ISETP.GE.OR P1, PT, R2, R218, !P1 ;  /* 0x000000da0200720c */ /* 0x000fe20004f26670 */
[--C-:B-1----:R-:W-:Y:S02]  /*21a50*/  IMAD.IADD R7, R213, 0x1, -R4.reuse ;  /* 0x00000001d5077824 */ /* 0x102fe400078e0a04 */
[----:B------:R-:W-:Y:S02]  /*21a60*/  FFMA.FTZ R61, R11, -R195, R61 ;  /* 0x800000c30b3d7223 */ /* 0x000fe4000001003d */
[----:B------:R-:W-:Y:S01]  /*21a70*/  IMAD.IADD R4, R214, 0x1, -R4 ;  /* 0x00000001d6047824 */ /* 0x000fe200078e0a04 */
[----:B------:R-:W-:Y:S02]  /*21a80*/  IABS R7, R7 ;  /* 0x0000000700077213 */ /* 0x000fe40000000000 */
[----:B------:R-:W-:Y:S02]  /*21a90*/  FSEL R61, R61, -INF , !P4 ;  /* 0xff8000003d3d7808 */ /* 0x000fe40006000000 */
[----:B------:R-:W-:Y:S01]  /*21aa0*/  IABS R4, R4 ;  /* 0x0000000400047213 */ /* 0x000fe20000000000 */
[----:B------:R-:W-:Y:S01]  /*21ab0*/  IMAD.MOV.U32 R6, RZ, RZ, R7 ;  /* 0x000000ffff067224 */ /* 0x000fe200078e0007 */
[----:B------:R-:W-:Y:S02]  /*21ac0*/  IABS R7, R8 ;  /* 0x0000000800077213 */ /* 0x000fe40000000000 */
[C---:B------:R-:W-:Y:S01]  /*21ad0*/  ISETP.GE.AND P4, PT, R2.reuse, R209, PT ;  /* 0x000000d10200720c */ /* 0x040fe20003f86270 */
[----:B------:R1:W1:Y:S03]  /*21ae0*/  I2F R9, R6 ;  /* 0x0000000600097306 */ /* 0x0002660000201400 */
[----:B------:R-:W-:Y:S07]  /*21af0*/  ISETP.GE.OR P4, PT, R2, R217, !P4 ;  /* 0x000000d90200720c */ /* 0x000fee0006786670 */
[----:B------:R3:W3:Y:S01]  /*21b00*/  I2F R8, R7 ;  /* 0x0000000700087306 */ /* 0x0006e20000201400 */
[----:B-1----:R-:W-:Y:S02]  /*21b10*/  IMAD.IADD R6, R213, 0x1, -R2 ;  /* 0x00000001d5067824 */ /* 0x002fe400078e0a02 */
[-C--:B------:R-:W-:Y:S03]  /*21b20*/  FFMA.FTZ R64, R9, -R195.reuse, R64 ;  /* 0x800000c309407223 */ /* 0x080fe60000010040 */
[----:B------:R-:W-:Y:S02]  /*21b30*/  IABS R6, R6 ;  /* 0x0000000600067213 */ /* 0x000fe40000000000 */
[----:B------:R-:W-:Y:S01]  /*21b40*/  FSEL R64, R64, -INF , !P6 ;  /* 0xff80000040407808 */ /* 0x000fe20007000000 */
[----:B---3--:R-:W-:Y:S02]  /*21b50*/  IMAD.IADD R7, R214, 0x1, -R5 ;  /* 0x00000001d6077824 */ /* 0x008fe400078e0a05 */
[----:B------:R-:W-:Y:S02]  /*21b60*/  IMAD.MOV.U32 R5, RZ, RZ, R6 ;  /* 0x000000ffff057224 */ /* 0x000fe400078e0006 */
[----:B------:R-:W-:Y:S01]  /*21b70*/  FFMA.FTZ R54, R8, -R195, R54 ;  /* 0x800000c308367223 */ /* 0x000fe20000010036 */
[----:B------:R-:W-:Y:S02]  /*21b80*/  IABS R6, R7 ;  /* 0x0000000700067213 */ /* 0x000fe40000000000 */
[----:B------:R1:W3:Y:S02]  /*21b90*/  I2F R7, R4 ;  /* 0x0000000400077306 */ /* 0x0002e40000201400 */
[----:B------:R-:W-:Y:S08]  /*21ba0*/  FSEL R54, R54, -INF , !P2 ;  /* 0xff80000036367808 */ /* 0x000ff00005000000 */
[----:B------:R-:W4:Y:S10]  /*21bb0*/  I2F R5, R5 ;  /* 0x0000000500057306 */ /* 0x000f340000201400 */
[----:B------:R-:W4:Y:S01]  /*21bc0*/  I2F R6, R6 ;  /* 0x0000000600067306 */ /* 0x000f220000201400 */
[----:B-1----:R-:W-:Y:S01]  /*21bd0*/  FMNMX.FTZ R4, R176, R3, !PT ;  /* 0x00000003b0047209 */ /* 0x002fe20007810000 */
[-C--:B---3--:R-:W-:Y:S03]  /*21be0*/  FFMA.FTZ R66, R7, -R195.reuse, R66 ;  /* 0x800000c307427223 */ /* 0x088fe60000010042 */
[----:B------:R-:W-:Y:S02]  /*21bf0*/  FMNMX.FTZ R4, R183, R4, !PT ;  /* 0x00000004b7047209 */ /* 0x000fe40007810000 */
[----:B------:R-:W-:Y:S02]  /*21c00*/  FSEL R66, R66, -INF , !P5 ;  /* 0xff80000042427808 */ /* 0x000fe40006800000 */
[----:B------:R-:W-:Y:S01]  /*21c10*/  FMNMX.FTZ R4, R182, R4, !PT ;  /* 0x00000004b6047209 */ /* 0x000fe20007810000 */
[----:B----4-:R-:W-:Y:S01]  /*21c20*/  FFMA.FTZ R65, R5, -R195, R65 ;  /* 0x800000c305417223 */ /* 0x010fe20000010041 */
[----:B------:R-:W-:Y:S02]  /*21c30*/  FMNMX.FTZ R5, R177, R104, !PT ;  /* 0x00000068b1057209 */ /* 0x000fe40007810000 */
[----:B------:R-:W-:Y:S02]  /*21c40*/  FMNMX.FTZ R103, R110, R4, !PT ;  /* 0x000000046e677209 */ /* 0x000fe40007810000 */
[----:B------:R-:W-:Y:S02]  /*21c50*/  FMNMX.FTZ R4, R178, R105, !PT ;  /* 0x00000069b2047209 */ /* 0x000fe40007810000 */
[----:B------:R-:W-:Y:S02]  /*21c60*/  FSEL R65, R65, -INF , !P1 ;  /* 0xff80000041417808 */ /* 0x000fe40004800000 */
[----:B------:R-:W-:Y:S01]  /*21c70*/  FMNMX.FTZ R4, R15, R4, !PT ;  /* 0x000000040f047209 */ /* 0x000fe20007810000 */
[----:B------:R-:W-:Y:S01]  /*21c80*/  FFMA.FTZ R55, R6, -R195, R55 ;  /* 0x800000c306377223 */ /* 0x000fe20000010037 */
[----:B------:R-:W-:Y:S01]  /*21c90*/  FMNMX.FTZ R103, R201, R103, !PT ;  /* 0x00000067c9677209 */ /* 0x000fe20007810000 */
[----:B------:R-:W-:Y:S01]  /*21ca0*/  IMAD.IADD R6, R214, 0x1, -R2 ;  /* 0x00000001d6067824 */ /* 0x000fe200078e0a02 */
        /* <DEDUP_REMOVED lines=38> */
[----:B------:R-:W3:Y:S01]  /*21f10*/  SHFL.BFLY PT, R8, R100, 0x2, 0x1f ;  /* 0x0c401f0064087f89 */ /* 0x000ee200000e0000 */
[----:B------:R-:W-:Y:S01]  /*21f20*/  FMNMX.FTZ R2, R50, R2, !PT ;  /* 0x0000000232027209 */ /* 0x000fe20007810000 */
[----:B-1----:R-:W-:Y:S01]  /*21f30*/  FFMA.FTZ R67, R7, -R195, R67 ;  /* 0x800000c307437223 */ /* 0x002fe20000010043 */
[----:B------:R-:W-:Y:S02]  /*21f40*/  FMNMX.FTZ R4, R53, R4, !PT ;  /* 0x0000000435047209 */ /* 0x000fe40007810000 */
[----:B------:R-:W-:Y:S02]  /*21f50*/  FMNMX.FTZ R2, R51, R2, !PT ;  /* 0x0000000233027209 */ /* 0x000fe40007810000 */
[----:B------:R-:W-:Y:S02]  /*21f60*/  FMNMX.FTZ R4, R64, R4, !PT ;  /* 0x0000000440047209 */ /* 0x000fe40007810000 */
[----:B------:R-:W-:Y:S02]  /*21f70*/  FMNMX.FTZ R5, R54, R2, !PT ;  /* 0x0000000236057209 */ /* 0x000fe40007810000 */
[----:B------:R-:W-:Y:S02]  /*21f80*/  FMNMX.FTZ R2, R65, R4, !PT ;  /* 0x0000000441027209 */ /* 0x000fe40007810000 */
[----:B------:R-:W-:Y:S02]  /*21f90*/  FMNMX.FTZ R103, R27, R103, !PT ;  /* 0x000000671b677209 */ /* 0x000fe40007810000 */
[----:B------:R-:W-:Y:S01]  /*21fa0*/  FSEL R55, R55, -INF , !P0 ;  /* 0xff80000037377808 */ /* 0x000fe20004000000 */
[----:B------:R-:W1:Y:S01]  /*21fb0*/  SHFL.BFLY PT, R7, R2, 0x2, 0x1f ;  /* 0x0c401f0002077f89 */ /* 0x000e6200000e0000 */
[----:B------:R-:W-:Y:S02]  /*21fc0*/  FMNMX.FTZ R103, R30, R103, !PT ;  /* 0x000000671e677209 */ /* 0x000fe40007810000 */
[----:B------:R-:W-:Y:S02]  /*21fd0*/  FMNMX.FTZ R4, R55, R5, !PT ;  /* 0x0000000537047209 */ /* 0x000fe40007810000 */
[----:B------:R-:W-:Y:S02]  /*21fe0*/  FMNMX.FTZ R103, R31, R103, !PT ;  /* 0x000000671f677209 */ /* 0x000fe40007810000 */
[----:B------:R-:W-:Y:S02]  /*21ff0*/  FSEL R67, R67, -INF , !P4 ;  /* 0xff80000043437808 */ /* 0x000fe40006000000 */
[----:B---3--:R-:W-:Y:S02]  /*22000*/  FMNMX.FTZ R100, R100, R8, !PT ;  /* 0x0000000864647209 */ /* 0x008fe40007810000 */
[----:B------:R-:W-:Y:S02]  /*22010*/  FMNMX.FTZ R4, R66, R4, !PT ;  /* 0x0000000442047209 */ /* 0x000fe40007810000 */
[----:B------:R-:W-:Y:S01]  /*22020*/  FMNMX.FTZ R103, R42, R103, !PT ;  /* 0x000000672a677209 */ /* 0x000fe20007810000 */
[----:B------:R-:W3:Y:S01]  /*22030*/  SHFL.BFLY PT, R8, R100, 0x1, 0x1f ;  /* 0x0c201f0064087f89 */ /* 0x000ee200000e0000 */
[----:B------:R-:W-:Y:S02]  /*22040*/  FMNMX.FTZ R4, R67, R4, !PT ;  /* 0x0000000443047209 */ /* 0x000fe40007810000 */
[----:B------:R-:W-:Y:S04]  /*22050*/  FMNMX.FTZ R103, R43, R103, !PT ;  /* 0x000000672b677209 */ /* 0x000fe80007810000 */
[----:B------:R-:W-:Y:S01]  /*22060*/  FMNMX.FTZ R103, R46, R103, !PT ;  /* 0x000000672e677209 */ /* 0x000fe20007810000 */
[----:B------:R-:W4:Y:S01]  /*22070*/  SHFL.BFLY PT, R5, R4, 0x2, 0x1f ;  /* 0x0c401f0004057f89 */ /* 0x000f2200000e0000 */
[----:B-1----:R-:W-:Y:S02]  /*22080*/  FMNMX.FTZ R2, R2, R7, !PT ;  /* 0x0000000702027209 */ /* 0x002fe40007810000 */
[----:B------:R-:W-:Y:S04]  /*22090*/  FMNMX.FTZ R103, R47, R103, !PT ;  /* 0x000000672f677209 */ /* 0x000fe80007810000 */
[----:B------:R-:W-:Y:S01]  /*220a0*/  FMNMX.FTZ R103, R58, R103, !PT ;  /* 0x000000673a677209 */ /* 0x000fe20007810000 */
[----:B------:R-:W1:Y:S03]  /*220b0*/  SHFL.BFLY PT, R102, R2, 0x1, 0x1f ;  /* 0x0c201f0002667f89 */ /* 0x000e6600000e0000 */
[----:B------:R-:W-:Y:S02]  /*220c0*/  FMNMX.FTZ R103, R59, R103, !PT ;  /* 0x000000673b677209 */ /* 0x000fe40007810000 */
[----:B---3--:R-:W-:Y:S02]  /*220d0*/  FMNMX.FTZ R100, R100, R8, !PT ;  /* 0x0000000864647209 */ /* 0x008fe40007810000 */
[----:B------:R-:W-:Y:S02]  /*220e0*/  FMNMX.FTZ R103, R62, R103, !PT ;  /* 0x000000673e677209 */ /* 0x000fe40007810000 */
[----:B------:R-:W-:Y:S01]  /*220f0*/  FSETP.NEU.FTZ.AND P1, PT, R100, -INF , PT ;  /* 0xff8000006400780b */ /* 0x000fe20003f3d000 */
[----:B------:R-:W-:Y:S01]  /*22100*/  FMUL.FTZ R10, R0, R100 ;  /* 0x00000064000a7220 */ /* 0x000fe20000410000 */
[----:B------:R-:W-:Y:S02]  /*22110*/  FMNMX.FTZ R103, R63, R103, !PT ;  /* 0x000000673f677209 */ /* 0x000fe40007810000 */
[----:B----4-:R-:W-:Y:S02]  /*22120*/  FMNMX.FTZ R4, R4, R5, !PT ;  /* 0x0000000504047209 */ /* 0x010fe40007810000 */
[----:B------:R-:W-:Y:S01]  /*22130*/  FSEL R10, R10, RZ, P1 ;  /* 0x000000ff0a0a7208 */ /* 0x000fe20000800000 */
[----:B------:R-:W3:Y:S04]  /*22140*/  SHFL.BFLY PT, R6, R103, 0x2, 0x1f ;  /* 0x0c401f0067067f89 */ /* 0x000ee800000e0000 */
[--C-:B------:R-:W-:Y:S01]  /*22150*/  FFMA.FTZ R219, R25, R0, -R10.reuse ;  /* 0x0000000019db7223 */ /* 0x100fe2000001080a */
[----:B-1----:R-:W-:Y:S01]  /*22160*/  FMNMX.FTZ R102, R2, R102, !PT ;  /* 0x0000006602667209 */ /* 0x002fe20007810000 */
[-CC-:B------:R-:W-:Y:S02]  /*22170*/  FFMA.FTZ R2, R177, R0.reuse, -R10.reuse ;  /* 0x00000000b1027223 */ /* 0x180fe4000001080a */
[----:B------:R-:W1:Y:S01]  /*22180*/  SHFL.BFLY PT, R101, R4, 0x1, 0x1f ;  /* 0x0c201f0004657f89 */ /* 0x000e6200000e0000 */
[--C-:B------:R-:W-:Y:S01]  /*22190*/  FFMA.FTZ R223, R29, R0, -R10.reuse ;  /* 0x000000001ddf7223 */ /* 0x100fe2000001080a */
[----:B------:R-:W-:Y:S01]  /*221a0*/  FSETP.NEU.FTZ.AND P3, PT, R102, -INF , PT ;  /* 0xff8000006600780b */ /* 0x000fe20003f7d000 */
[----:B------:R4:W-:Y:S01]  /*221b0*/  MUFU.EX2 R206, R2 ;  /* 0x0000000200ce7308 */ /* 0x0009e20000000800 */
[----:B------:R-:W-:Y:S02]  /*221c0*/  FMUL.FTZ R8, R0, R102 ;  /* 0x0000006600087220 */ /* 0x000fe40000410000 */
[-CC-:B------:R-:W-:Y:S02]  /*221d0*/  FFMA.FTZ R231, R40, R0.reuse, -R10.reuse ;  /* 0x0000000028e77223 */ /* 0x180fe4000001080a */
[-CC-:B------:R-:W-:Y:S01]  /*221e0*/  FFMA.FTZ R221, R28, R0.reuse, -R10.reuse ;  /* 0x000000001cdd7223 */ /* 0x180fe2000001080a */
[----:B------:R-:W-:Y:S01]  /*221f0*/  FSEL R8, R8, RZ, P3 ;  /* 0x000000ff08087208 */ /* 0x000fe20001800000 */
[-CC-:B------:R-:W-:Y:S02]  /*22200*/  FFMA.FTZ R233, R41, R0.reuse, -R10.reuse ;  /* 0x0000000029e97223 */ /* 0x180fe4000001080a */
[-C--:B------:R-:W-:Y:S02]  /*22210*/  FFMA.FTZ R241, R44, R0.reuse, -R10 ;  /* 0x000000002cf17223 */ /* 0x080fe4000001080a */
[--C-:B------:R-:W-:Y:S01]  /*22220*/  FFMA.FTZ R193, R64, R0, -R8.reuse ;  /* 0x0000000040c17223 */ /* 0x100fe20000010808 */
[----:B---3--:R-:W-:Y:S01]  /*22230*/  FMNMX.FTZ R103, R103, R6, !PT ;  /* 0x0000000667677209 */ /* 0x008fe20007810000 */
[-CC-:B------:R-:W-:Y:S02]  /*22240*/  FFMA.FTZ R192, R65, R0.reuse, -R8.reuse ;  /* 0x0000000041c07223 */ /* 0x180fe40000010808 */
[-CC-:B------:R-:W-:Y:S02]  /*22250*/  FFMA.FTZ R222, R32, R0.reuse, -R8.reuse ;  /* 0x0000000020de7223 */ /* 0x180fe40000010808 */
[-CC-:B------:R-:W-:Y:S01]  /*22260*/  FFMA.FTZ R226, R33, R0.reuse, -R8.reuse ;  /* 0x0000000021e27223 */ /* 0x180fe20000010808 */
[----:B------:R-:W3:Y:S01]  /*22270*/  SHFL.BFLY PT, R6, R103, 0x1, 0x1f ;  /* 0x0c201f0067067f89 */ /* 0x000ee200000e0000 */
[-CC-:B------:R-:W-:Y:S01]  /*22280*/  FFMA.FTZ R236, R36, R0.reuse, -R8.reuse ;  /* 0x0000000024ec7223 */ /* 0x180fe20000010808 */
[----:B-1----:R-:W-:Y:S01]  /*22290*/  FMNMX.FTZ R101, R4, R101, !PT ;  /* 0x0000006504657209 */ /* 0x002fe20007810000 */
[-CC-:B------:R-:W-:Y:S02]  /*222a0*/  FFMA.FTZ R4, R16, R0.reuse, -R8.reuse ;  /* 0x0000000010047223 */ /* 0x180fe40000010808 */
[-CC-:B----4-:R-:W-:Y:S01]  /*222b0*/  FFMA.FTZ R2, R178, R0.reuse, -R8.reuse ;  /* 0x00000000b2027223 */ /* 0x190fe20000010808 */
[----:B------:R-:W-:Y:S01]  /*222c0*/  FSETP.NEU.FTZ.AND P2, PT, R101, -INF , PT ;  /* 0xff8000006500780b */ /* 0x000fe20003f5d000 */
[----:B------:R-:W-:Y:S01]  /*222d0*/  FMUL.FTZ R9, R0, R101 ;  /* 0x0000006500097220 */ /* 0x000fe20000410000 */
[----:B------:R1:W-:Y:S01]  /*222e0*/  MUFU.EX2 R204, R4 ;  /* 0x0000000400cc7308 */ /* 0x0003e20000000800 */
[-CC-:B------:R-:W-:Y:S02]  /*222f0*/  FFMA.FTZ R238, R37, R0.reuse, -R8.reuse ;  /* 0x0000000025ee7223 */ /* 0x180fe40000010808 */
[-CC-:B------:R-:W-:Y:S01]  /*22300*/  FFMA.FTZ R244, R48, R0.reuse, -R8.reuse ;  /* 0x0000000030f47223 */ /* 0x180fe20000010808 */
[----:B------:R-:W-:Y:S01]  /*22310*/  FSEL R9, R9, RZ, P2 ;  /* 0x000000ff09097208 */ /* 0x000fe20001000000 */
[-CC-:B------:R-:W-:Y:S02]  /*22320*/  FFMA.FTZ R248, R49, R0.reuse, -R8.reuse ;  /* 0x0000000031f87223 */ /* 0x180fe40000010808 */
[-CC-:B------:R-:W-:Y:S02]  /*22330*/  FFMA.FTZ R252, R52, R0.reuse, -R8.reuse ;  /* 0x0000000034fc7223 */ /* 0x180fe40000010808 */
[-CC-:B------:R-:W-:Y:S01]  /*22340*/  FFMA.FTZ R230, R38, R0.reuse, -R9.reuse ;  /* 0x0000000026e67223 */ /* 0x180fe20000010809 */
[----:B------:R4:W-:Y:S01]  /*22350*/  MUFU.EX2 R178, R2 ;  /* 0x0000000200b27308 */ /* 0x0009e20000000800 */
[-CC-:B------:R-:W-:Y:S02]  /*22360*/  FFMA.FTZ R107, R53, R0.reuse, -R8.reuse ;  /* 0x00000000356b7223 */ /* 0x180fe40000010808 */
[-CC-:B------:R-:W-:Y:S02]  /*22370*/  FFMA.FTZ R220, R34, R0.reuse, -R9.reuse ;  /* 0x0000000022dc7223 */ /* 0x180fe40000010809 */
[--C-:B------:R-:W-:Y:S01]  /*22380*/  FFMA.FTZ R224, R35, R0, -R9.reuse ;  /* 0x0000000023e07223 */ /* 0x100fe20000010809 */
[----:B---3--:R-:W-:Y:S01]  /*22390*/  FMNMX.FTZ R103, R103, R6, !PT ;  /* 0x0000000667677209 */ /* 0x008fe20007810000 */
[-CC-:B------:R-:W-:Y:S02]  /*223a0*/  FFMA.FTZ R232, R39, R0.reuse, -R9.reuse ;  /* 0x0000000027e87223 */ /* 0x180fe40000010809 */
[-CC-:B------:R-:W-:Y:S01]  /*223b0*/  FFMA.FTZ R243, R50, R0.reuse, -R9.reuse ;  /* 0x0000000032f37223 */ /* 0x180fe20000010809 */
[----:B------:R-:W-:Y:S01]  /*223c0*/  FSETP.NEU.FTZ.AND P0, PT, R103, -INF , PT ;  /* 0xff8000006700780b */ /* 0x000fe20003f1d000 */
[----:B------:R-:W-:Y:S02]  /*223d0*/  FMUL.FTZ R7, R0, R103 ;  /* 0x0000006700077220 */ /* 0x000fe40000410000 */
[-CC-:B------:R-:W-:Y:S02]  /*223e0*/  FFMA.FTZ R246, R51, R0.reuse, -R9.reuse ;  /* 0x0000000033f67223 */ /* 0x180fe40000010809 */
[-C--:B-1----:R-:W-:Y:S01]  /*223f0*/  FFMA.FTZ R4, R17, R0.reuse, -R8 ;  /* 0x0000000011047223 */ /* 0x082fe20000010808 */
[----:B------:R-:W-:Y:S01]  /*22400*/  FSEL R7, R7, RZ, P0 ;  /* 0x000000ff07077208 */ /* 0x000fe20000000000 */
[-CC-:B------:R-:W-:Y:S02]  /*22410*/  FFMA.FTZ R250, R54, R0.reuse, -R9.reuse ;  /* 0x0000000036fa7223 */ /* 0x180fe40000010809 */
[----:B------:R1:W-:Y:S01]  /*22420*/  MUFU.EX2 R187, R4 ;  /* 0x0000000400bb7308 */ /* 0x0003e20000000800 */
[-C--:B------:R-:W-:Y:S02]  /*22430*/  FFMA.FTZ R55, R55, R0.reuse, -R9 ;  /* 0x0000000037377223 */ /* 0x080fe40000010809 */
[-C--:B------:R-:W-:Y:S02]  /*22440*/  FFMA.FTZ R5, R176, R0.reuse, -R7 ;  /* 0x00000000b0057223 */ /* 0x080fe40000010807 */
[-C--:B----4-:R-:W-:Y:S02]  /*22450*/  FFMA.FTZ R2, R179, R0.reuse, -R9 ;  /* 0x00000000b3027223 */ /* 0x090fe40000010809 */
[-CC-:B------:R-:W-:Y:S02]  /*22460*/  FFMA.FTZ R11, R201, R0.reuse, -R7.reuse ;  /* 0x00000000c90b7223 */ /* 0x180fe40000010807 */
        /* <DEDUP_REMOVED lines=8> */
[-CC-:B------:R-:W-:Y:S02]  /*224f0*/  FFMA.FTZ R240, R46, R0.reuse, -R7.reuse ;  /* 0x000000002ef07223 */ /* 0x180fe40000010807 */
[-C--:B------:R-:W-:Y:S02]  /*22500*/  FFMA.FTZ R242, R47, R0.reuse, -R7 ;  /* 0x000000002ff27223 */ /* 0x080fe40000010807 */
[-C--:B-1----:R-:W-:Y:S02]  /*22510*/  FFMA.FTZ R4, R19, R0.reuse, -R9 ;  /* 0x0000000013047223 */ /* 0x082fe40000010809 */
[-CC-:B------:R-:W-:Y:S02]  /*22520*/  FFMA.FTZ R17, R58, R0.reuse, -R7.reuse ;  /* 0x000000003a117223 */ /* 0x180fe40000010807 */
[-C--:B------:R-:W-:Y:S01]  /*22530*/  FFMA.FTZ R16, R59, R0.reuse, -R7 ;  /* 0x000000003b107223 */ /* 0x080fe20000010807 */
[----:B------:R1:W-:Y:S01]  /*22540*/  MUFU.EX2 R186, R4 ;  /* 0x0000000400ba7308 */ /* 0x0003e20000000800 */
[-CC-:B------:R-:W-:Y:S02]  /*22550*/  FFMA.FTZ R66, R66, R0.reuse, -R9.reuse ;  /* 0x0000000042427223 */ /* 0x180fe40000010809 */
[-C--:B------:R-:W-:Y:S02]  /*22560*/  FFMA.FTZ R67, R67, R0.reuse, -R9 ;  /* 0x0000000043437223 */ /* 0x080fe40000010809 */
[-C--:B---3--:R-:W-:Y:S02]  /*22570*/  FFMA.FTZ R2, R183, R0.reuse, -R7 ;  /* 0x00000000b7027223 */ /* 0x088fe40000010807 */
[-CC-:B------:R-:W-:Y:S02]  /*22580*/  FFMA.FTZ R247, R45, R0.reuse, -R10.reuse ;  /* 0x000000002df77223 */ /* 0x180fe4000001080a */
[-CC-:B------:R-:W-:Y:S01]  /*22590*/  FFMA.FTZ R249, R56, R0.reuse, -R10.reuse ;  /* 0x0000000038f97223 */ /* 0x180fe2000001080a */
[----:B------:R3:W-:Y:S01]  /*225a0*/  MUFU.EX2 R111, R2 ;  /* 0x00000002006f7308 */ /* 0x0007e20000000800 */
[-CC-:B------:R-:W-:Y:S02]  /*225b0*/  FFMA.FTZ R251, R57, R0.reuse, -R10.reuse ;  /* 0x0000000039fb7223 */ /* 0x180fe4000001080a */
[-C--:B------:R-:W-:Y:S02]  /*225c0*/  FFMA.FTZ R35, R60, R0.reuse, -R10 ;  /* 0x000000003c237223 */ /* 0x080fe4000001080a */
[-C--:B----4-:R-:W-:Y:S02]  /*225d0*/  FFMA.FTZ R5, R15, R0.reuse, -R8 ;  /* 0x000000000f057223 */ /* 0x090fe40000010808 */
[-CC-:B------:R-:W-:Y:S02]  /*225e0*/  FFMA.FTZ R50, R61, R0.reuse, -R10.reuse ;  /* 0x000000003d327223 */ /* 0x180fe4000001080a */
[----:B------:R-:W-:Y:S01]  /*225f0*/  IMAD.MOV.U32 R38, RZ, RZ, R191 ;  /* 0x000000ffff267224 */ /* 0x000fe200078e00bf */
[----:B------:R-:W-:Y:S01]  /*22600*/  MUFU.EX2 R176, R5 ;  /* 0x0000000500b07308 */ /* 0x000fe20000000800 */
[----:B------:R-:W-:Y:S02]  /*22610*/  IMAD.MOV.U32 R39, RZ, RZ, R189 ;  /* 0x000000ffff277224 */ /* 0x000fe400078e00bd */
[----:B------:R-:W-:Y:S02]  /*22620*/  IMAD.MOV.U32 R34, RZ, RZ, R107 ;  /* 0x000000ffff227224 */ /* 0x000fe400078e006b */
[-CC-:B-1----:R-:W-:Y:S05]  /*22630*/  FFMA.FTZ R4, R184, R0.reuse, -R10.reuse ;  /* 0x00000000b8047223 */ /* 0x182fea000001080a */
[----:B------:R1:W-:Y:S01]  /*22640*/  MUFU.EX2 R205, R4 ;  /* 0x0000000400cd7308 */ /* 0x0003e20000000800 */
[-C--:B---3--:R-:W-:Y:S09]  /*22650*/  FFMA.FTZ R2, R14, R0.reuse, -R9 ;  /* 0x000000000e027223 */ /* 0x088ff20000010809 */
[----:B------:R3:W-:Y:S10]  /*22660*/  MUFU.EX2 R177, R2 ;  /* 0x0000000200b17308 */ /* 0x0007f40000000800 */
[----:B------:R4:W-:Y:S01]  /*22670*/  MUFU.EX2 R202, R11 ;  /* 0x0000000b00ca7308 */ /* 0x0009e20000000800 */
[-C--:B-1----:R-:W-:Y:S09]  /*22680*/  FFMA.FTZ R4, R26, R0.reuse, -R10 ;  /* 0x000000001a047223 */ /* 0x082ff2000001080a */
[----:B------:R-:W-:Y:S01]  /*22690*/  MUFU.EX2 R199, R4 ;  /* 0x0000000400c77308 */ /* 0x000fe20000000800 */
[-CC-:B---3--:R-:W-:Y:S09]  /*226a0*/  FFMA.FTZ R2, R182, R0.reuse, -R7.reuse ;  /* 0x00000000b6027223 */ /* 0x188ff20000010807 */
[----:B------:R1:W-:Y:S01]  /*226b0*/  MUFU.EX2 R185, R2 ;  /* 0x0000000200b97308 */ /* 0x0003e20000000800 */
[-C--:B----4-:R-:W-:Y:S09]  /*226c0*/  FFMA.FTZ R11, R20, R0.reuse, -R8 ;  /* 0x00000000140b7223 */ /* 0x090ff20000010808 */
[----:B------:R-:W-:Y:S01]  /*226d0*/  MUFU.EX2 R201, R11 ;  /* 0x0000000b00c97308 */ /* 0x000fe20000000800 */
[-C--:B-1----:R-:W-:Y:S09]  /*226e0*/  FFMA.FTZ R2, R180, R0.reuse, -R10 ;  /* 0x00000000b4027223 */ /* 0x082ff2000001080a */
[----:B------:R1:W-:Y:S02]  /*226f0*/  MUFU.EX2 R182, R2 ;  /* 0x0000000200b67308 */ /* 0x0003e40000000800 */
[-C--:B-1----:R-:W-:Y:S08]  /*22700*/  FFMA.FTZ R2, R110, R0.reuse, -R7 ;  /* 0x000000006e027223 */ /* 0x082ff00000010807 */
[----:B------:R1:W-:Y:S02]  /*22710*/  MUFU.EX2 R180, R2 ;  /* 0x0000000200b47308 */ /* 0x0003e40000000800 */
[-CC-:B-1----:R-:W-:Y:S02]  /*22720*/  FFMA.FTZ R2, R18, R0.reuse, -R9.reuse ;  /* 0x0000000012027223 */ /* 0x182fe40000010809 */
[-C--:B------:R-:W-:Y:S06]  /*22730*/  FFMA.FTZ R18, R22, R0.reuse, -R9 ;  /* 0x0000000016127223 */ /* 0x080fec0000010809 */
[----:B------:R1:W-:Y:S01]  /*22740*/  MUFU.EX2 R203, R2 ;  /* 0x0000000200cb7308 */ /* 0x0003e20000000800 */
[----:B------:R-:W-:Y:S01]  /*22750*/  IMAD.MOV.U32 R22, RZ, RZ, R17 ;  /* 0x000000ffff167224 */ /* 0x000fe200078e0011 */
[----:B-1----:R-:W-:Y:S05]  /*22760*/  FSEL R2, R103, RZ, P0 ;  /* 0x000000ff67027208 */ /* 0x002fea0000000000 */
[----:B------:R-:W-:Y:S01]  /*22770*/  FADD.FTZ R3, -R2, R3 ;  /* 0x0000000302037221 */ /* 0x000fe20000010100 */
[----:B------:R-:W-:Y:S05]  /*22780*/  FSEL R2, R100, RZ, P1 ;  /* 0x000000ff64027208 */ /* 0x000fea0000800000 */
[----:B------:R-:W-:Y:S01]  /*22790*/  FADD.FTZ R5, -R2, R104 ;  /* 0x0000006802057221 */ /* 0x000fe20000010100 */
[----:B------:R-:W-:Y:S01]  /*227a0*/  FSEL R2, R102, RZ, P3 ;  /* 0x000000ff66027208 */ /* 0x000fe20001800000 */
[----:B------:R-:W-:Y:S02]  /*227b0*/  FFMA.FTZ R104, R23, R0, -R9 ;  /* 0x0000000017687223 */ /* 0x000fe40000010809 */
[----:B------:R-:W-:Y:S02]  /*227c0*/  IMAD.MOV.U32 R23, RZ, RZ, R16 ;  /* 0x000000ffff177224 */ /* 0x000fe400078e0010 */
[----:B------:R-:W-:Y:S01]  /*227d0*/  FADD.FTZ R6, -R2, R105 ;  /* 0x0000006902067221 */ /* 0x000fe20000010100 */
[----:B------:R-:W-:Y:S03]  /*227e0*/  FSEL R2, R101, RZ, P2 ;  /* 0x000000ff65027208 */ /* 0x000fe60001000000 */
[----:B------:R-:W-:Y:S02]  /*227f0*/  FMUL.FTZ R6, R0, R6 ;  /* 0x0000000600067220 */ /* 0x000fe40000410000 */
[----:B------:R-:W-:Y:S02]  /*22800*/  FADD.FTZ R4, -R2, R106 ;  /* 0x0000006a02047221 */ /* 0x000fe40000010100 */
[-C--:B------:R-:W-:Y:S02]  /*22810*/  FFMA.FTZ R2, R27, R0.reuse, -R7 ;  /* 0x000000001b027223 */ /* 0x080fe40000010807 */
[-C--:B------:R-:W-:Y:S02]  /*22820*/  FFMA.FTZ R7, R21, R0.reuse, -R8 ;  /* 0x0000000015077223 */ /* 0x080fe40000010808 */
[----:B------:R1:W-:Y:S01]  /*22830*/  MUFU.EX2 R184, R2 ;  /* 0x0000000200b87308 */ /* 0x0003e20000000800 */
[----:B------:R-:W-:Y:S02]  /*22840*/  FFMA.FTZ R106, R24, R0, -R10 ;  /* 0x00000000186a7223 */ /* 0x000fe4000001080a */
[C---:B------:R-:W-:Y:S07]  /*22850*/  FMUL.FTZ R4, R0.reuse, R4 ;  /* 0x0000000400047220 */ /* 0x040fee0000410000 */
[----:B------:R3:W-:Y:S01]  /*22860*/  MUFU.EX2 R183, R7 ;  /* 0x0000000700b77308 */ /* 0x0007e20000000800 */
[C---:B-1----:R-:W-:Y:S02]  /*22870*/  FMUL.FTZ R2, R0.reuse, R3 ;  /* 0x0000000300027220 */ /* 0x042fe40000410000 */
[----:B------:R-:W-:Y:S07]  /*22880*/  FMUL.FTZ R3, R0, R5 ;  /* 0x0000000500037220 */ /* 0x000fee0000410000 */
[----:B------:R-:W1:Y:S01]  /*22890*/  MUFU.EX2 R0, R6 ;  /* 0x0000000600007308 */ /* 0x000e620000000800 */
[----:B------:R-:W4:Y:S04]  /*228a0*/  LDL.LU R5, [R1+0x180] ;  /* 0x0001800001057983 */ /* 0x000f280000300800 */
[----:B---3--:R-:W3:Y:S05]  /*228b0*/  LDL R7, [R1+0x1e8] ;  /* 0x0001e80001077983 */ /* 0x008eea0000100800 */
[----:B------:R-:W2:Y:S10]  /*228c0*/  MUFU.EX2 R3, R3 ;  /* 0x0000000300037308 */ /* 0x000eb40000000800 */
[----:B------:R-:W2:Y:S01]  /*228d0*/  MUFU.EX2 R2, R2 ;  /* 0x0000000200027308 */ /* 0x000ea20000000800 */
[C---:B-1----:R-:W-:Y:S02]  /*228e0*/  FMUL.FTZ R36, R0.reuse, R156 ;  /* 0x0000009c00247220 */ /* 0x042fe40000410000 */
[C---:B------:R-:W-:Y:S02]  /*228f0*/  FMUL.FTZ R37, R0.reuse, R157 ;  /* 0x0000009d00257220 */ /* 0x040fe40000410000 */
[C---:B------:R-:W-:Y:S02]  /*22900*/  FMUL.FTZ R33, R0.reuse, R161 ;  /* 0x000000a100217220 */ /* 0x040fe40000410000 */
[C---:B------:R-:W-:Y:S02]  /*22910*/  FMUL.FTZ R53, R0.reuse, R149 ;  /* 0x0000009500357220 */ /* 0x040fe40000410000 */
[C---:B------:R-:W-:Y:S02]  /*22920*/  FMUL.FTZ R16, R0.reuse, R168 ;  /* 0x000000a800107220 */ /* 0x040fe40000410000 */
[C---:B--2---:R-:W-:Y:S02]  /*22930*/  FMUL.FTZ R8, R3.reuse, R140 ;  /* 0x0000008c03087220 */ /* 0x044fe40000410000 */
[----:B------:R-:W2:Y:S01]  /*22940*/  LDL R140, [R1+0x1a0] ;  /* 0x0001a000018c7983 */ /* 0x000ea20000100800 */
[C---:B------:R-:W-:Y:S02]  /*22950*/  FMUL.FTZ R60, R3.reuse, R112 ;  /* 0x00000070033c7220 */ /* 0x040fe40000410000 */
[----:B------:R-:W-:Y:S01]  /*22960*/  FMUL.FTZ R44, R3, R120 ;  /* 0x00000078032c7220 */ /* 0x000fe20000410000 */
[----:B------:R-:W2:Y:S01]  /*22970*/  LDL.LU R6, [R1+0x184] ;  /* 0x0001840001067983 */ /* 0x000ea20000300800 */
[----:B------:R-:W-:Y:S01]  /*22980*/  MUFU.EX2 R120, R18 ;  /* 0x0000001200787308 */ /* 0x000fe20000000800 */
[----:B------:R-:W-:Y:S02]  /*22990*/  FMUL.FTZ R17, R0, R169 ;  /* 0x000000a900117220 */ /* 0x000fe40000410000 */
[----:B------:R-:W2:Y:S01]  /*229a0*/  LDL R112, [R1+0x1b0] ;  /* 0x0001b00001707983 */ /* 0x000ea20000100800 */
[C---:B------:R-:W-:Y:S02]  /*229b0*/  FMUL.FTZ R10, R2.reuse, R142 ;  /* 0x0000008e020a7220 */ /* 0x040fe40000410000 */
[C---:B------:R-:W-:Y:S01]  /*229c0*/  FMUL.FTZ R11, R2.reuse, R143 ;  /* 0x0000008f020b7220 */ /* 0x040fe20000410000 */
[----:B------:R-:W2:Y:S01]  /*229d0*/  LDL.64 R156, [R1+0x178] ;  /* 0x00017800019c7983 */ /* 0x000ea20000100a00 */
[C---:B------:R-:W-:Y:S02]  /*229e0*/  FMUL.FTZ R14, R2.reuse, R138 ;  /* 0x0000008a020e7220 */ /* 0x040fe40000410000 */
[C---:B------:R-:W-:Y:S02]  /*229f0*/  FMUL.FTZ R15, R2.reuse, R139 ;  /* 0x0000008b020f7220 */ /* 0x040fe40000410000 */
[C---:B------:R-:W-:Y:S01]  /*22a00*/  FMUL.FTZ R26, R2.reuse, R134 ;  /* 0x00000086021a7220 */ /* 0x040fe20000410000 */
[----:B------:R-:W2:Y:S01]  /*22a10*/  LDL R191, [R1+0xc4] ;  /* 0x0000c40001bf7983 */ /* 0x000ea20000100800 */
[C---:B------:R-:W-:Y:S02]  /*22a20*/  FMUL.FTZ R27, R2.reuse, R135 ;  /* 0x00000087021b7220 */ /* 0x040fe40000410000 */
[C---:B------:R-:W-:Y:S01]  /*22a30*/  FMUL.FTZ R30, R2.reuse, R130 ;  /* 0x00000082021e7220 */ /* 0x040fe20000410000 */
[----:B------:R-:W2:Y:S01]  /*22a40*/  LDL R149, [R1+0x16c] ;  /* 0x00016c0001957983 */ /* 0x000ea20000100800 */
[C---:B------:R-:W-:Y:S02]  /*22a50*/  FMUL.FTZ R31, R2.reuse, R131 ;  /* 0x00000083021f7220 */ /* 0x040fe40000410000 */
[C---:B------:R-:W-:Y:S01]  /*22a60*/  FMUL.FTZ R42, R2.reuse, R126 ;  /* 0x0000007e022a7220 */ /* 0x040fe20000410000 */
[----:B------:R-:W2:Y:S01]  /*22a70*/  LDL R189, [R1+0xdc] ;  /* 0x0000dc0001bd7983 */ /* 0x000ea20000100800 */
        /* <DEDUP_REMOVED lines=17> */
[----:B------:R1:W1:Y:S01]  /*22b90*/  MUFU.EX2 R2, R4 ;  /* 0x0000000400027308 */ /* 0x0002620000000800 */
[----:B------:R-:W-:Y:S02]  /*22ba0*/  IMAD.MOV.U32 R130, RZ, RZ, R66 ;  /* 0x000000ffff827224 */ /* 0x000fe400078e0042 */
[C---:B------:R-:W-:Y:S02]  /*22bb0*/  FFMA.FTZ R118, R3.reuse, R13, R206 ;  /* 0x0000000d03767223 */ /* 0x040fe400000100ce */
[----:B------:R-:W-:Y:S02]  /*22bc0*/  IMAD.MOV.U32 R161, RZ, RZ, R130 ;  /* 0x000000ffffa17224 */ /* 0x000fe400078e0082 */
[C---:B------:R-:W-:Y:S02]  /*22bd0*/  FMUL.FTZ R12, R3.reuse, R136 ;  /* 0x00000088030c7220 */ /* 0x040fe40000410000 */
[----:B------:R-:W-:Y:S01]  /*22be0*/  FMUL.FTZ R13, R3, R137 ;  /* 0x00000089030d7220 */ /* 0x000fe20000410000 */
[----:B------:R1:W-:Y:S01]  /*22bf0*/  MUFU.EX2 R130, R225 ;  /* 0x000000e100827308 */ /* 0x0003e20000000800 */
[C---:B------:R-:W-:Y:S02]  /*22c00*/  FMUL.FTZ R20, R0.reuse, R164 ;  /* 0x000000a400147220 */ /* 0x040fe40000410000 */
[C---:B------:R-:W-:Y:S02]  /*22c10*/  FMUL.FTZ R21, R0.reuse, R165 ;  /* 0x000000a500157220 */ /* 0x040fe40000410000 */
[C---:B------:R-:W-:Y:S02]  /*22c20*/  FMUL.FTZ R32, R0.reuse, R160 ;  /* 0x000000a000207220 */ /* 0x040fe40000410000 */
        /* <DEDUP_REMOVED lines=8> */
[C---:B------:R-:W-:Y:S01]  /*22cb0*/  FMUL.FTZ R96, R0.reuse, R96 ;  /* 0x0000006000607220 */ /* 0x040fe20000410000 */
[----:B------:R-:W2:Y:S01]  /*22cc0*/  LDL R225, [R1+0x4c] ;  /* 0x00004c0001e17983 */ /* 0x000ea20000100800 */
[----:B------:R-:W-:Y:S02]  /*22cd0*/  FMUL.FTZ R97, R0, R97 ;  /* 0x0000006100617220 */ /* 0x000fe40000410000 */
[C---:B------:R-:W-:Y:S02]  /*22ce0*/  FMUL.FTZ R18, R2.reuse, R170 ;  /* 0x000000aa02127220 */ /* 0x040fe40000410000 */
[C---:B------:R-:W-:Y:S02]  /*22cf0*/  FMUL.FTZ R19, R2.reuse, R171 ;  /* 0x000000ab02137220 */ /* 0x040fe40000410000 */
[----:B------:R-:W-:Y:S02]  /*22d00*/  IMAD.MOV.U32 R126, RZ, RZ, R67 ;  /* 0x000000ffff7e7224 */ /* 0x000fe400078e0043 */
[----:B------:R-:W-:Y:S02]  /*22d10*/  IMAD.MOV.U32 R127, RZ, RZ, R34 ;  /* 0x000000ffff7f7224 */ /* 0x000fe400078e0022 */
        /* <DEDUP_REMOVED lines=14> */
[C---:B------:R-:W-:Y:S02]  /*22e00*/  FMUL.FTZ R68, R0.reuse, R68 ;  /* 0x0000004400447220 */ /* 0x040fe40000410000 */
[C---:B------:R-:W-:Y:S02]  /*22e10*/  FMUL.FTZ R69, R0.reuse, R69 ;  /* 0x0000004500457220 */ /* 0x040fe40000410000 */
[C---:B------:R-:W-:Y:S02]  /*22e20*/  FMUL.FTZ R80, R0.reuse, R80 ;  /* 0x0000005000507220 */ /* 0x040fe40000410000 */
[----:B------:R-:W-:Y:S02]  /*22e30*/  FMUL.FTZ R81, R0, R81 ;  /* 0x0000005100517220 */ /* 0x000fe40000410000 */
        /* <DEDUP_REMOVED lines=8> */
[----:B------:R-:W-:Y:S02]  /*22ec0*/  IMAD.MOV.U32 R119, RZ, RZ, R22 ;  /* 0x000000ffff777224 */ /* 0x000fe400078e0016 */
[----:B------:R-:W-:Y:S02]  /*22ed0*/  FMUL.FTZ R22, R2, R166 ;  /* 0x000000a602167220 */ /* 0x000fe40000410000 */
[----:B------:R-:W-:Y:S02]  /*22ee0*/  FADD.FTZ R105, R111, R105 ;  /* 0x000000696f697221 */ /* 0x000fe40000010000 */
[----:B------:R-:W-:Y:S01]  /*22ef0*/  FMUL.FTZ R57, R3, R117 ;  /* 0x0000007503397220 */ /* 0x000fe20000410000 */
[----:B------:R1:W-:Y:S01]  /*22f00*/  MUFU.EX2 R111, R219 ;  /* 0x000000db006f7308 */ /* 0x0003e20000000800 */
[----:B------:R-:W-:Y:S01]  /*22f10*/  FADD.FTZ R105, R185, R105 ;  /* 0x00000069b9697221 */ /* 0x000fe20000010000 */
[C---:B------:R-:W-:Y:S01]  /*22f20*/  F2FP.PACK_AB R185, R180.reuse, R185 ;  /* 0x000000b9b4b9723e */ /* 0x040fe200000000ff */
[----:B------:R-:W-:Y:S02]  /*22f30*/  FMUL.FTZ R40, R3, R124 ;  /* 0x0000007c03287220 */ /* 0x000fe40000410000 */
[----:B------:R-:W-:Y:S02]  /*22f40*/  FADD.FTZ R117, R180, R105 ;  /* 0x00000069b4757221 */ /* 0x000fe40000010000 */
[----:B------:R-:W2:Y:S01]  /*22f50*/  LDL R180, [R1+0xbc] ;  /* 0x0000bc0001b47983 */ /* 0x000ea20000100800 */
[----:B------:R-:W-:Y:S02]  /*22f60*/  IMAD.SHL.U32 R135, R245, 0x2, RZ ;  /* 0x00000002f5877824 */ /* 0x000fe400078e00ff */
[----:B------:R1:W-:Y:S01]  /*22f70*/  MUFU.EX2 R124, R106 ;  /* 0x0000006a007c7308 */ /* 0x0003e20000000800 */
[C---:B------:R-:W-:Y:S02]  /*22f80*/  FMUL.FTZ R25, R3.reuse, R133 ;  /* 0x0000008503197220 */ /* 0x040fe40000410000 */
[C---:B------:R-:W-:Y:S02]  /*22f90*/  FMUL.FTZ R56, R3.reuse, R116 ;  /* 0x0000007403387220 */ /* 0x040fe40000410000 */
[C---:B------:R-:W-:Y:S02]  /*22fa0*/  FADD.FTZ R116, R182.reuse, R118 ;  /* 0x00000076b6747221 */ /* 0x040fe40000010000 */
[C---:B------:R-:W-:Y:S02]  /*22fb0*/  FMUL.FTZ R24, R3.reuse, R132 ;  /* 0x0000008403187220 */ /* 0x040fe40000410000 */
[C---:B------:R-:W-:Y:S02]  /*22fc0*/  FMUL.FTZ R61, R3.reuse, R113 ;  /* 0x00000071033d7220 */ /* 0x040fe40000410000 */
[C---:B------:R-:W-:Y:S02]  /*22fd0*/  FMUL.FTZ R41, R3.reuse, R125 ;  /* 0x0000007d03297220 */ /* 0x040fe40000410000 */
[----:B------:R-:W-:Y:S01]  /*22fe0*/  IMAD.MOV.U32 R168, RZ, RZ, R143 ;  /* 0x000000ffffa87224 */ /* 0x000fe200078e008f */
[----:B-1----:R-:W2:Y:S01]  /*22ff0*/  LDL R219, [R1+0x38] ;  /* 0x0000380001db7983 */ /* 0x002ea20000100800 */
[C---:B------:R-:W-:Y:S02]  /*23000*/  FMUL.FTZ R9, R3.reuse, R141 ;  /* 0x0000008d03097220 */ /* 0x040fe40000410000 */
[C---:B------:R-:W-:Y:S02]  /*23010*/  FMUL.FTZ R28, R3.reuse, R128 ;  /* 0x00000080031c7220 */ /* 0x040fe40000410000 */
[C---:B------:R-:W-:Y:S01]  /*23020*/  FMUL.FTZ R29, R3.reuse, R129 ;  /* 0x00000081031d7220 */ /* 0x040fe20000410000 */
[----:B------:R-:W-:Y:S01]  /*23030*/  MUFU.EX2 R128, R222 ;  /* 0x000000de00807308 */ /* 0x000fe20000000800 */
[C---:B------:R-:W-:Y:S02]  /*23040*/  FMUL.FTZ R45, R3.reuse, R121 ;  /* 0x00000079032d7220 */ /* 0x040fe40000410000 */
[C---:B------:R-:W-:Y:S01]  /*23050*/  FMUL.FTZ R72, R3.reuse, R72 ;  /* 0x0000004803487220 */ /* 0x040fe20000410000 */
[----:B------:R-:W-:Y:S01]  /*23060*/  F2FP.PACK_AB R106, R182, R206 ;  /* 0x000000ceb66a723e */ /* 0x000fe200000000ff */
[C---:B------:R-:W-:Y:S02]  /*23070*/  FMUL.FTZ R73, R3.reuse, R73 ;  /* 0x0000004903497220 */ /* 0x040fe40000410000 */
[C---:B------:R-:W-:Y:S02]  /*23080*/  FMUL.FTZ R76, R3.reuse, R76 ;  /* 0x0000004c034c7220 */ /* 0x040fe40000410000 */
[C---:B------:R-:W-:Y:S02]  /*23090*/  FMUL.FTZ R77, R3.reuse, R77 ;  /* 0x0000004d034d7220 */ /* 0x040fe40000410000 */
[C---:B------:R-:W-:Y:S02]  /*230a0*/  FMUL.FTZ R88, R3.reuse, R88 ;  /* 0x0000005803587220 */ /* 0x040fe40000410000 */
[C---:B------:R-:W-:Y:S02]  /*230b0*/  FMUL.FTZ R89, R3.reuse, R89 ;  /* 0x0000005903597220 */ /* 0x040fe40000410000 */
[C---:B------:R-:W-:Y:S02]  /*230c0*/  FMUL.FTZ R92, R3.reuse, R92 ;  /* 0x0000005c035c7220 */ /* 0x040fe40000410000 */
[----:B------:R-:W-:Y:S01]  /*230d0*/  FMUL.FTZ R93, R3, R93 ;  /* 0x0000005d035d7220 */ /* 0x000fe20000410000 */
[----:B------:R-:W-:Y:S01]  /*230e0*/  F2FP.PACK_AB R3, R177, R179 ;  /* 0x000000b3b103723e */ /* 0x000fe200000000ff */
[----:B------:R-:W-:Y:S02]  /*230f0*/  IMAD.MOV.U32 R153, RZ, RZ, R134 ;  /* 0x000000ffff997224 */ /* 0x000fe400078e0086 */
[----:B------:R-:W-:Y:S02]  /*23100*/  IMAD.MOV.U32 R160, RZ, RZ, R126 ;  /* 0x000000ffffa07224 */ /* 0x000fe400078e007e */
[----:B------:R-:W1:Y:S01]  /*23110*/  MUFU.EX2 R126, R226 ;  /* 0x000000e2007e7308 */ /* 0x000e620000000800 */
[----:B------:R-:W-:Y:S02]  /*23120*/  IMAD.MOV.U32 R154, RZ, RZ, R127 ;  /* 0x000000ffff9a7224 */ /* 0x000fe400078e007f */
[----:B------:R-:W-:Y:S02]  /*23130*/  IMAD.MOV.U32 R155, RZ, RZ, R131 ;  /* 0x000000ffff9b7224 */ /* 0x000fe400078e0083 */
[----:B------:R-:W-:Y:S02]  /*23140*/  IMAD.MOV.U32 R132, RZ, RZ, R119 ;  /* 0x000000ffff847224 */ /* 0x000fe400078e0077 */
[----:B------:R-:W-:Y:S03]  /*23150*/  IMAD.MOV.U32 R143, RZ, RZ, R142 ;  /* 0x000000ffff8f7224 */ /* 0x000fe600078e008e */
[----:B------:R-:W-:Y:S10]  /*23160*/  MUFU.EX2 R131, R220 ;  /* 0x000000dc00837308 */ /* 0x000ff40000000800 */
[----:B------:R2:W-:Y:S01]  /*23170*/  MUFU.EX2 R127, R227 ;  /* 0x000000e3007f7308 */ /* 0x0005e20000000800 */
[----:B-1----:R-:W-:Y:S01]  /*23180*/  F2FP.PACK_AB R147, R126, R128 ;  /* 0x000000807e93723e */ /* 0x002fe200000000ff */
[C---:B----4-:R-:W-:Y:S02]  /*23190*/  FFMA.FTZ R110, R0.reuse, R5, R178 ;  /* 0x00000005006e7223 */ /* 0x050fe400000100b2 */
[----:B------:R-:W-:Y:S02]  /*231a0*/  FMUL.FTZ R5, R0, R173 ;  /* 0x000000ad00057220 */ /* 0x000fe40000410000 */
[----:B------:R-:W-:Y:S02]  /*231b0*/  FADD.FTZ R110, R176, R110 ;  /* 0x0000006eb06e7221 */ /* 0x000fe40000010000 */
[----:B---3--:R-:W-:Y:S04]  /*231c0*/  IMAD.WIDE.U32 R136, R7, -0x2daee0ad, RZ ;  /* 0xd2511f5307887825 */ /* 0x008fe800078e00ff */
[----:B------:R-:W-:Y:S02]  /*231d0*/  FMUL.FTZ R7, R2, R175 ;  /* 0x000000af02077220 */ /* 0x000fe40000410000 */
[----:B------:R-:W3:Y:S01]  /*231e0*/  LDL R175, [R1+0x58] ;  /* 0x0000580001af7983 */ /* 0x000ee20000100800 */
[----:B------:R-:W-:Y:S01]  /*231f0*/  FADD.FTZ R110, R204, R110 ;  /* 0x0000006ecc6e7221 */ /* 0x000fe20000010000 */
[C---:B------:R-:W-:Y:S03]  /*23200*/  F2FP.PACK_AB R204, R187.reuse, R204 ;  /* 0x000000ccbbcc723e */ /* 0x040fe600000000ff */
[----:B------:R-:W-:Y:S01]  /*23210*/  FADD.FTZ R121, R187, R110 ;  /* 0x0000006ebb797221 */ /* 0x000fe20000010000 */
[----:B------:R-:W-:Y:S01]  /*23220*/  F2FP.PACK_AB R110, R186, R203 ;  /* 0x000000cbba6e723e */ /* 0x000fe200000000ff */
[----:B--2---:R-:W-:Y:S04]  /*23230*/  IMAD.WIDE.U32 R122, R140, -0x326172a9, RZ ;  /* 0xcd9e8d578c7a7825 */ /* 0x004fe800078e00ff */
[----:B------:R-:W-:Y:S02]  /*23240*/  IMAD.MOV.U32 R206, RZ, RZ, R140 ;  /* 0x000000ffffce7224 */ /* 0x000fe400078e008c */
[----:B------:R1:W2:Y:S01]  /*23250*/  LDL.S16 R140, [R1+0xf8] ;  /* 0x0000f800018c7983 */ /* 0x0002a20000100600 */
[----:B------:R-:W-:Y:S01]  /*23260*/  FFMA.FTZ R107, R2, R6, R179 ;  /* 0x00000006026b7223 */ /* 0x000fe200000100b3 */
[----:B------:R-:W-:Y:S01]  /*23270*/  LOP3.LUT R0, R112, R123, RZ, 0x3c, !PT ;  /* 0x0000007b70007212 */ /* 0x000fe200078e3cff */
[----:B------:R-:W-:Y:S02]  /*23280*/  FMUL.FTZ R6, R2, R174 ;  /* 0x000000ae02067220 */ /* 0x000fe40000410000 */
[----:B------:R-:W-:Y:S01]  /*23290*/  IMAD.MOV.U32 R170, RZ, RZ, R122 ;  /* 0x000000ffffaa7224 */ /* 0x000fe200078e007a */
[C---:B------:R-:W-:Y:S01]  /*232a0*/  LOP3.LUT R114, R157.reuse, R135, RZ, 0x3c, !PT ;  /* 0x000000879d727212 */ /* 0x040fe200078e3cff */
[----:B------:R-:W-:Y:S01]  /*232b0*/  IMAD.MOV.U32 R171, RZ, RZ, R123 ;  /* 0x000000ffffab7224 */ /* 0x000fe200078e007b */
[----:B------:R-:W-:Y:S01]  /*232c0*/  IADD3 R133, R157, -0x4498517b, RZ ;  /* 0xbb67ae859d857810 */ /* 0x000fe20007ffe0ff */
[----:B------:R-:W-:Y:S01]  /*232d0*/  IMAD.MOV.U32 R122, RZ, RZ, R55 ;  /* 0x000000ffff7a7224 */ /* 0x000fe200078e0037 */
[----:B------:R-:W-:Y:S01]  /*232e0*/  LOP3.LUT R114, R114, R137, RZ, 0x3c, !PT ;  /* 0x0000008972727212 */ /* 0x000fe200078e3cff */
[C---:B------:R-:W-:Y:S01]  /*232f0*/  FMUL.FTZ R55, R2.reuse, R151 ;  /* 0x0000009702377220 */ /* 0x040fe20000410000 */
[----:B------:R-:W4:Y:S01]  /*23300*/  LDL R174, [R1+0x54] ;  /* 0x0000540001ae7983 */ /* 0x000f220000100800 */
[----:B------:R-:W-:Y:S02]  /*23310*/  IMAD.MOV.U32 R123, RZ, RZ, R23 ;  /* 0x000000ffff7b7224 */ /* 0x000fe400078e0017 */
[----:B------:R-:W-:Y:S01]  /*23320*/  FMUL.FTZ R23, R2, R167 ;  /* 0x000000a702177220 */ /* 0x000fe20000410000 */
[----:B------:R-:W-:Y:S01]  /*23330*/  F2FP.PACK_AB R2, R176, R178 ;  /* 0x000000b2b002723e */ /* 0x000fe200000000ff */
[----:B------:R-:W-:Y:S01]  /*23340*/  IMAD.WIDE.U32 R150, R0, -0x2daee0ad, RZ ;  /* 0xd2511f5300967825 */ /* 0x000fe200078e00ff */
[----:B------:R-:W2:Y:S01]  /*23350*/  LDL R176, [R1+0xcc] ;  /* 0x0000cc0001b07983 */ /* 0x000ea20000100800 */
[----:B------:R-:W1:Y:S02]  /*23360*/  MUFU.EX2 R0, R104 ;  /* 0x0000006800007308 */ /* 0x000e640000000800 */
[----:B------:R-:W-:Y:S01]  /*23370*/  IMAD.WIDE.U32 R114, R114, -0x326172a9, RZ ;  /* 0xcd9e8d5772727825 */ /* 0x000fe200078e00ff */
[----:B------:R-:W-:Y:S03]  /*23380*/  LOP3.LUT R138, R151, R133, R136, 0x96, !PT ;  /* 0x00000085978a7212 */ /* 0x000fe600078e9688 */
[----:B------:R-:W-:Y:S02]  /*23390*/  IMAD.MOV.U32 R146, RZ, RZ, R112 ;  /* 0x000000ffff927224 */ /* 0x000fe400078e0070 */
[----:B------:R-:W-:Y:S04]  /*233a0*/  IMAD.WIDE.U32 R138, R138, -0x326172a9, RZ ;  /* 0xcd9e8d578a8a7825 */ /* 0x000fe800078e00ff */
[----:B------:R-:W-:Y:S01]  /*233b0*/  IMAD.MOV.U32 R144, RZ, RZ, R122 ;  /* 0x000000ffff907224 */ /* 0x000fe200078e007a */
[----:B------:R-:W-:Y:S01]  /*233c0*/  LOP3.LUT R112, R139, R149, R114, 0x96, !PT ;  /* 0x000000958b707212 */ /* 0x000fe200078e9672 */
[----:B------:R-:W-:Y:S02]  /*233d0*/  IMAD.MOV.U32 R129, RZ, RZ, R123 ;  /* 0x000000ffff817224 */ /* 0x000fe400078e007b */
[----:B------:R-:W-:Y:S02]  /*233e0*/  FADD.FTZ R107, R177, R107 ;  /* 0x0000006bb16b7221 */ /* 0x000fe40000010000 */
[----:B------:R-:W-:Y:S04]  /*233f0*/  IMAD.WIDE.U32 R112, R112, -0x2daee0ad, RZ ;  /* 0xd2511f5370707825 */ /* 0x000fe800078e00ff */
[----:B------:R-:W-:Y:S01]  /*23400*/  IMAD.MOV.U32 R227, RZ, RZ, R157 ;  /* 0x000000ffffe37224 */ /* 0x000fe200078e009d */
[----:B-1----:R-:W-:Y:S01]  /*23410*/  F2FP.PACK_AB R148, R0, R120 ;  /* 0x000000780094723e */ /* 0x002fe200000000ff */
[----:B------:R-:W-:Y:S02]  /*23420*/  IMAD.MOV.U32 R157, RZ, RZ, R129 ;  /* 0x000000ffff9d7224 */ /* 0x000fe400078e0081 */
[----:B------:R-:W-:Y:S01]  /*23430*/  MUFU.EX2 R129, R230 ;  /* 0x000000e600817308 */ /* 0x000fe20000000800 */
[----:B------:R-:W-:Y:S02]  /*23440*/  IMAD.MOV.U32 R226, RZ, RZ, R156 ;  /* 0x000000ffffe27224 */ /* 0x000fe400078e009c */
[----:B------:R-:W-:Y:S02]  /*23450*/  IMAD.MOV.U32 R156, RZ, RZ, R132 ;  /* 0x000000ffff9c7224 */ /* 0x000fe400078e0084 */
[----:B------:R-:W-:Y:S02]  /*23460*/  IMAD.MOV.U32 R226, RZ, RZ, R157 ;  /* 0x000000ffffe27224 */ /* 0x000fe400078e009d */
[----:B------:R-:W-:Y:S03]  /*23470*/  FADD.FTZ R107, R203, R107 ;  /* 0x0000006bcb6b7221 */ /* 0x000fe60000010000 */
[----:B------:R1:W-:Y:S01]  /*23480*/  MUFU.EX2 R132, R236 ;  /* 0x000000ec00847308 */ /* 0x0003e20000000800 */
[----:B------:R-:W-:Y:S02]  /*23490*/  FADD.FTZ R107, R186, R107 ;  /* 0x0000006bba6b7221 */ /* 0x000fe40000010000 */
[--C-:B-1----:R-:W-:Y:S01]  /*234a0*/  IMAD.MOV.U32 R236, RZ, RZ, R170.reuse ;  /* 0x000000ffffec7224 */ /* 0x102fe200078e00aa */
[----:B--2---:R-:W-:Y:S05]  /*234b0*/  LOP3.LUT R104, R115, R176, R170, 0x96, !PT ;  /* 0x000000b073687212 */ /* 0x004fea00078e96aa */
[----:B------:R-:W-:Y:S05]  /*234c0*/  IMAD.WIDE.U32 R104, R104, -0x2daee0ad, RZ ;  /* 0xd2511f5368687825 */ /* 0x000fea00078e00ff */
[----:B------:R-:W-:Y:S02]  /*234d0*/  LOP3.LUT R118, R105, R191, R150, 0x96, !PT ;  /* 0x000000bf69767212 */ /* 0x000fe400078e9696 */
[----:B------:R-:W-:Y:S01]  /*234e0*/  LOP3.LUT R113, R113, R189, R104, 0x96, !PT ;  /* 0x000000bd71717212 */ /* 0x000fe200078e9668 */
[----:B------:R-:W-:Y:S01]  /*234f0*/  FADD.FTZ R104, R205, R116 ;  /* 0x00000074cd687221 */ /* 0x000fe20000010000 */
[C---:B------:R-:W-:Y:S01]  /*23500*/  F2FP.PACK_AB R105, R199.reuse, R205 ;  /* 0x000000cdc769723e */ /* 0x040fe200000000ff */
[----:B------:R-:W-:Y:S04]  /*23510*/  IMAD.WIDE.U32 R118, R118, -0x326172a9, RZ ;  /* 0xcd9e8d5776767825 */ /* 0x000fe800078e00ff */
[----:B------:R-:W-:Y:S01]  /*23520*/  FADD.FTZ R125, R199, R104 ;  /* 0x00000068c77d7221 */ /* 0x000fe20000010000 */
[----:B------:R-:W-:Y:S01]  /*23530*/  LOP3.LUT R116, R119, R225, R138, 0x96, !PT ;  /* 0x000000e177747212 */ /* 0x000fe200078e968a */
[----:B------:R-:W-:Y:S01]  /*23540*/  FADD.FTZ R104, R202, R117 ;  /* 0x00000075ca687221 */ /* 0x000fe20000010000 */
[----:B------:R-:W-:Y:S02]  /*23550*/  F2FP.PACK_AB R199, R127, R130 ;  /* 0x000000827fc7723e */ /* 0x000fe400000000ff */
[----:B------:R-:W-:Y:S01]  /*23560*/  F2FP.PACK_AB R202, R184, R202 ;  /* 0x000000cab8ca723e */ /* 0x000fe200000000ff */
[----:B------:R-:W-:Y:S04]  /*23570*/  IMAD.WIDE.U32 R116, R116, -0x2daee0ad, RZ ;  /* 0xd2511f5374747825 */ /* 0x000fe800078e00ff */
[----:B------:R-:W-:Y:S01]  /*23580*/  FADD.FTZ R142, R184, R104 ;  /* 0x00000068b88e7221 */ /* 0x000fe20000010000 */
[----:B------:R-:W-:Y:S01]  /*23590*/  LOP3.LUT R104, R117, R180, R112, 0x96, !PT ;  /* 0x000000b475687212 */ /* 0x000fe200078e9670 */
[----:B------:R-:W-:Y:S04]  /*235a0*/  IMAD.WIDE.U32 R112, R113, -0x326172a9, RZ ;  /* 0xcd9e8d5771707825 */ /* 0x000fe800078e00ff */
[----:B------:R-:W-:Y:S01]  /*235b0*/  IMAD.WIDE.U32 R158, R104, -0x326172a9, RZ ;  /* 0xcd9e8d57689e7825 */ /* 0x000fe200078e00ff */
[----:B---3--:R-:W-:Y:S02]  /*235c0*/  LOP3.LUT R118, R113, R175, R118, 0x96, !PT ;  /* 0x000000af71767212 */ /* 0x008fe400078e9676 */
[----:B------:R-:W1:Y:S01]  /*235d0*/  MUFU.EX2 R113, R224 ;  /* 0x000000e000717308 */ /* 0x000e620000000800 */
[----:B------:R-:W-:Y:S01]  /*235e0*/  FADD.FTZ R104, R201, R121 ;  /* 0x00000079c9687221 */ /* 0x000fe20000010000 */
[----:B------:R-:W-:Y:S01]  /*235f0*/  LOP3.LUT R145, R159, R162, R112, 0x96, !PT ;  /* 0x000000a29f917212 */ /* 0x000fe200078e9670 */
[----:B------:R-:W-:Y:S01]  /*23600*/  IMAD.WIDE.U32 R178, R118, -0x2daee0ad, RZ ;  /* 0xd2511f5376b27825 */ /* 0x000fe200078e00ff */
[----:B------:R-:W-:Y:S03]  /*23610*/  F2FP.PACK_AB R201, R183, R201 ;  /* 0x000000c9b7c9723e */ /* 0x000fe600000000ff */
[----:B------:R-:W-:Y:S01]  /*23620*/  FADD.FTZ R112, R124, R125 ;  /* 0x0000007d7c707221 */ /* 0x000fe20000010000 */
[----:B----4-:R-:W-:Y:S01]  /*23630*/  LOP3.LUT R122, R179, R174, R116, 0x96, !PT ;  /* 0x000000aeb37a7212 */ /* 0x010fe200078e9674 */
[----:B------:R-:W-:Y:S01]  /*23640*/  FADD.FTZ R134, R183, R104 ;  /* 0x00000068b7867221 */ /* 0x000fe20000010000 */
[----:B------:R-:W-:Y:S01]  /*23650*/  MUFU.EX2 R121, R221 ;  /* 0x000000dd00797308 */ /* 0x000fe20000000800 */
[----:B------:R-:W-:Y:S02]  /*23660*/  FADD.FTZ R104, R120, R107 ;  /* 0x0000006b78687221 */ /* 0x000fe40000010000 */
[----:B------:R-:W-:Y:S04]  /*23670*/  IMAD.WIDE.U32 R122, R122, -0x326172a9, RZ ;  /* 0xcd9e8d577a7a7825 */ /* 0x000fe800078e00ff */
[----:B------:R-:W-:Y:S01]  /*23680*/  FADD.FTZ R141, R0, R104 ;  /* 0x00000068008d7221 */ /* 0x000fe20000010000 */
[----:B------:R-:W-:Y:S02]  /*23690*/  LOP3.LUT R107, R123, R219, R158, 0x96, !PT ;  /* 0x000000db7b6b7212 */ /* 0x000fe400078e969e */
[----:B------:R-:W-:Y:S01]  /*236a0*/  F2FP.PACK_AB R104, R111, R124 ;  /* 0x0000007c6f68723e */ /* 0x000fe200000000ff */
[----:B------:R-:W-:Y:S01]  /*236b0*/  MUFU.EX2 R120, R223 ;  /* 0x000000df00787308 */ /* 0x000fe20000000800 */
[----:B------:R-:W-:Y:S02]  /*236c0*/  LOP3.LUT R0, R107, 0xff, RZ, 0xc0, !PT ;  /* 0x000000ff6b007812 */ /* 0x000fe400078ec0ff */
[----:B-1----:R-:W-:Y:S01]  /*236d0*/  F2FP.PACK_AB R159, R113, R131 ;  /* 0x00000083719f723e */ /* 0x002fe200000000ff */
[----:B------:R-:W-:Y:S01]  /*236e0*/  IMAD.MOV.U32 R224, RZ, RZ, R156 ;  /* 0x000000ffffe07224 */ /* 0x000fe200078e009c */
[----:B------:R-:W-:Y:S02]  /*236f0*/  ISETP.GE.U32.AND P0, PT, R194, R0, PT ;  /* 0x00000000c200720c */ /* 0x000fe40003f06070 */
[C---:B------:R-:W-:Y:S03]  /*23700*/  PRMT R0, R2.reuse, 0x7632, R0 ;  /* 0x0000763202007816 */ /* 0x040fe60000000000 */
[----:B------:R-:W1:Y:S01]  /*23710*/  MUFU.EX2 R124, R232 ;  /* 0x000000e8007c7308 */ /* 0x000e620000000800 */
[----:B------:R-:W-:Y:S07]  /*23720*/  PRMT R119, R2, 0x5410, R0 ;  /* 0x0000541002777816 */ /* 0x000fee0000000000 */
[----:B------:R-:W-:Y:S02]  /*23730*/  @!P0 HADD2 R140, -R2.H0_H0, -RZ.H0_H0 ;  /* 0xa00000ff028c8230 */ /* 0x000fe40000000900 */
[----:B------:R2:W-:Y:S03]  /*23740*/  MUFU.EX2 R118, R237 ;  /* 0x000000ed00767308 */ /* 0x0005e60000000800 */
[----:B------:R-:W-:Y:S01]  /*23750*/  PRMT R116, R140, 0x7610, R116 ;  /* 0x000076108c747816 */ /* 0x000fe20000000074 */
[----:B------:R3:W-:Y:S03]  /*23760*/  @!P0 STL.S16 [R1+0xf8], R140 ;  /* 0x0000f88c01008387 */ /* 0x0007e60000100600 */
[----:B------:R-:W-:Y:S02]  /*23770*/  @!P0 PRMT R2, R116, 0x5410, RZ ;  /* 0x0000541074028816 */ /* 0x000fe400000000ff */
[----:B------:R-:W-:Y:S01]  /*23780*/  IADD3 R116, R206, 0x4, RZ ;  /* 0x00000004ce747810 */ /* 0x000fe20007ffe0ff */
[----:B------:R-:W-:Y:S01]  /*23790*/  IMAD.MOV.U32 R206, RZ, RZ, R153 ;  /* 0x000000ffffce7224 */ /* 0x000fe200078e0099 */
[----:B------:R-:W4:Y:S01]  /*237a0*/  MUFU.EX2 R125, R238 ;  /* 0x000000ee007d7308 */ /* 0x000f220000000800 */
[----:B------:R4:W-:Y:S01]  /*237b0*/  ST.E.U16 [R196.64], R2 ;  /* 0x00000002c4007985 */ /* 0x0009e2000c101504 */
[----:B------:R-:W-:Y:S01]  /*237c0*/  IMAD.MOV.U32 R153, RZ, RZ, R168 ;  /* 0x000000ffff997224 */ /* 0x000fe200078e00a8 */
[----:B-1----:R-:W-:Y:S01]  /*237d0*/  F2FP.PACK_AB R186, R124, R129 ;  /* 0x000000817cba723e */ /* 0x002fe200000000ff */
[----:B------:R-:W-:Y:S04]  /*237e0*/  IMAD.WIDE.U32 R116, R116, -0x326172a9, RZ ;  /* 0xcd9e8d5774747825 */ /* 0x000fe800078e00ff */
[----:B------:R-:W-:Y:S01]  /*237f0*/  IMAD.MOV.U32 R168, RZ, RZ, R143 ;  /* 0x000000ffffa87224 */ /* 0x000fe200078e008f */
[----:B------:R-:W-:Y:S01]  /*23800*/  LOP3.LUT R115, R115, R176, R116, 0x96, !PT ;  /* 0x000000b073737212 */ /* 0x000fe200078e9674 */
[----:B--2---:R-:W-:Y:S02]  /*23810*/  IMAD.MOV.U32 R237, RZ, RZ, R171 ;  /* 0x000000ffffed7224 */ /* 0x004fe400078e00ab */
[----:B---3--:R-:W-:Y:S02]  /*23820*/  FADD.FTZ R140, R111, R112 ;  /* 0x000000706f8c7221 */ /* 0x008fe40000010000 */
[----:B------:R1:W2:Y:S01]  /*23830*/  LDL.S16 R112, [R1+0xf4] ;  /* 0x0000f40001707983 */ /* 0x0002a20000100600 */
[----:B------:R-:W3:Y:S01]  /*23840*/  MUFU.EX2 R111, R239 ;  /* 0x000000ef006f7308 */ /* 0x000ee20000000800 */
[----:B----4-:R-:W-:Y:S02]  /*23850*/  F2FP.PACK_AB R169, R125, R132 ;  /* 0x000000847da9723e */ /* 0x010fe400000000ff */
[----:B------:R-:W-:Y:S04]  /*23860*/  LOP3.LUT R2, R107, 0xffff, RZ, 0xc0, !PT ;  /* 0x0000ffff6b027812 */ /* 0x000fe800078ec0ff */
[----:B------:R-:W-:Y:S04]  /*23870*/  SHF.R.U32.HI R2, RZ, 0x8, R2 ;  /* 0x00000008ff027819 */ /* 0x000fe80000011602 */
[----:B------:R-:W-:Y:S04]  /*23880*/  LOP3.LUT R2, R2, 0xffff, RZ, 0xc0, !PT ;  /* 0x0000ffff02027812 */ /* 0x000fe800078ec0ff */
[C---:B------:R-:W-:Y:S02]  /*23890*/  ISETP.GE.U32.AND P0, PT, R194.reuse, R2, PT ;  /* 0x00000002c200720c */ /* 0x040fe40003f06070 */
[--C-:B------:R-:W-:Y:S02]  /*238a0*/  SHF.R.U32.HI R2, RZ, 0x18, R107.reuse ;  /* 0x00000018ff027819 */ /* 0x100fe4000001166b */
[----:B---3--:R-:W-:Y:S02]  /*238b0*/  F2FP.PACK_AB R203, R111, R118 ;  /* 0x000000766fcb723e */ /* 0x008fe400000000ff */
[----:B------:R-:W-:Y:S02]  /*238c0*/  ISETP.GE.U32.AND P1, PT, R194, R2, PT ;  /* 0x00000002c200720c */ /* 0x000fe40003f26070 */
[--C-:B------:R-:W-:Y:S04]  /*238d0*/  SHF.R.U32.HI R2, RZ, 0x10, R107.reuse ;  /* 0x00000010ff027819 */ /* 0x100fe8000001166b */
[----:B------:R-:W-:Y:S04]  /*238e0*/  LOP3.LUT R2, R2, 0xff, RZ, 0xc0, !PT ;  /* 0x000000ff02027812 */ /* 0x000fe800078ec0ff */
[----:B------:R-:W-:Y:S01]  /*238f0*/  ISETP.GE.U32.AND P2, PT, R194, R2, PT ;  /* 0x00000002c200720c */ /* 0x000fe20003f46070 */
[----:B------:R-:W-:Y:S01]  /*23900*/  FADD.FTZ R2, R130, R142 ;  /* 0x0000008e82027221 */ /* 0x000fe20000010000 */
[----:B------:R-:W-:Y:S03]  /*23910*/  LOP3.LUT R142, R146, R117, RZ, 0x3c, !PT ;  /* 0x00000075928e7212 */ /* 0x000fe600078e3cff */
[----:B------:R-:W-:Y:S02]  /*23920*/  FADD.FTZ R127, R127, R2 ;  /* 0x000000027f7f7221 */ /* 0x000fe40000010000 */
[----:B------:R-:W-:Y:S05]  /*23930*/  IMAD.WIDE.U32 R142, R142, -0x2daee0ad, RZ ;  /* 0xd2511f538e8e7825 */ /* 0x000fea00078e00ff */
[----:B------:R-:W-:Y:S01]  /*23940*/  LOP3.LUT R130, R143, R133, R136, 0x96, !PT ;  /* 0x000000858f827212 */ /* 0x000fe200078e9688 */
[----:B--2---:R-:W-:Y:S05]  /*23950*/  @!P0 HADD2 R112, -R0.H0_H0, -RZ.H0_H0 ;  /* 0xa00000ff00708230 */ /* 0x004fea0000000900 */
[----:B------:R-:W-:Y:S01]  /*23960*/  PRMT R107, R112, 0x7610, R107 ;  /* 0x00007610706b7816 */ /* 0x000fe2000000006b */
[----:B------:R2:W-:Y:S03]  /*23970*/  @!P0 STL.S16 [R1+0xf4], R112 ;  /* 0x0000f47001008387 */ /* 0x0005e60000100600 */
[----:B------:R-:W-:Y:S01]  /*23980*/  @!P0 PRMT R0, R107, 0x5410, RZ ;  /* 0x000054106b008816 */ /* 0x000fe200000000ff */
[----:B------:R-:W-:Y:S01]  /*23990*/  FADD.FTZ R107, R128, R134 ;  /* 0x00000086806b7221 */ /* 0x000fe20000010000 */
[----:B------:R1:W3:Y:S01]  /*239a0*/  LDL.S16 R117, [R1+0xec] ;  /* 0x0000ec0001757983 */ /* 0x0002e20000100600 */
[----:B------:R4:W-:Y:S02]  /*239b0*/  MUFU.EX2 R128, R231 ;  /* 0x000000e700807308 */ /* 0x0009e40000000800 */
[----:B------:R-:W-:Y:S01]  /*239c0*/  FADD.FTZ R134, R126, R107 ;  /* 0x0000006b7e867221 */ /* 0x000fe20000010000 */
[----:B------:R1:W-:Y:S04]  /*239d0*/  ST.E.U16 [R196.64+0x2], R0 ;  /* 0x00000200c4007985 */ /* 0x0003e8000c101504 */
[----:B------:R1:W4:Y:S04]  /*239e0*/  LDL.S16 R126, [R1+0xf0] ;  /* 0x0000f000017e7983 */ /* 0x0003280000100600 */
[----:B------:R-:W4:Y:S04]  /*239f0*/  LDL R107, [R1+0x1ac] ;  /* 0x0001ac00016b7983 */ /* 0x000f280000100800 */
[----:B--2---:R-:W2:Y:S01]  /*23a00*/  LDL R112, [R1+0x1a8] ;  /* 0x0001a80001707983 */ /* 0x004ea20000100800 */
[----:B-1----:R-:W-:Y:S04]  /*23a10*/  IADD3 R0, R135, 0x1, RZ ;  /* 0x0000000187007810 */ /* 0x002fe80007ffe0ff */
[----:B------:R-:W-:Y:S01]  /*23a20*/  LOP3.LUT R2, R227, R0, RZ, 0x3c, !PT ;  /* 0x00000000e3027212 */ /* 0x000fe200078e3cff */
[----:B------:R-:W-:Y:S01]  /*23a30*/  IMAD.MOV.U32 R227, RZ, RZ, R154 ;  /* 0x000000ffffe37224 */ /* 0x000fe200078e009a */
[----:B------:R-:W-:Y:S01]  /*23a40*/  PRMT R0, R3, 0x7632, R0 ;  /* 0x0000763203007816 */ /* 0x000fe20000000000 */
[----:B------:R-:W-:Y:S01]  /*23a50*/  IMAD.MOV.U32 R154, RZ, RZ, R144 ;  /* 0x000000ffff9a7224 */ /* 0x000fe200078e0090 */
[----:B------:R-:W-:Y:S01]  /*23a60*/  LOP3.LUT R146, R2, R137, RZ, 0x3c, !PT ;  /* 0x0000008902927212 */ /* 0x000fe200078e3cff */
[----:B------:R-:W-:Y:S02]  /*23a70*/  FADD.FTZ R2, R131, R141 ;  /* 0x0000008d83027221 */ /* 0x000fe40000010000 */
[----:B------:R-:W-:Y:S04]  /*23a80*/  IMAD.WIDE.U32 R130, R130, -0x326172a9, RZ ;  /* 0xcd9e8d5782827825 */ /* 0x000fe800078e00ff */
[----:B------:R-:W-:Y:S01]  /*23a90*/  FADD.FTZ R133, R113, R2 ;  /* 0x0000000271857221 */ /* 0x000fe20000010000 */
[----:B------:R-:W-:Y:S01]  /*23aa0*/  F2FP.PACK_AB R2, R120, R121 ;  /* 0x000000797802723e */ /* 0x000fe200000000ff */
[----:B---3--:R-:W-:Y:S05]  /*23ab0*/  @!P1 HADD2 R117, -R0.H0_H0, -RZ.H0_H0 ;  /* 0xa00000ff00759230 */ /* 0x008fea0000000900 */
[----:B------:R-:W-:Y:S01]  /*23ac0*/  PRMT R135, R117, 0x7610, R135 ;  /* 0x0000761075877816 */ /* 0x000fe20000000087 */
[----:B----4-:R-:W-:Y:S05]  /*23ad0*/  @!P2 HADD2 R126, -R3.H0_H0, -RZ.H0_H0 ;  /* 0xa00000ff037ea230 */ /* 0x010fea0000000900 */
[----:B------:R-:W-:Y:S01]  /*23ae0*/  PRMT R137, R126, 0x7610, R137 ;  /* 0x000076107e897816 */ /* 0x000fe20000000089 */
[----:B------:R1:W-:Y:S04]  /*23af0*/  @!P2 STL.S16 [R1+0xf0], R126 ;  /* 0x0000f07e0100a387 */ /* 0x0003e80000100600 */
[----:B------:R3:W-:Y:S01]  /*23b00*/  @!P1 STL.S16 [R1+0xec], R117 ;  /* 0x0000ec7501009387 */ /* 0x0007e20000100600 */
[----:B--2---:R-:W-:Y:S03]  /*23b10*/  IADD3 R112, P0, R196, R112, RZ ;  /* 0x00000070c4707210 */ /* 0x004fe60007f1e0ff */
[----:B------:R-:W2:Y:S02]  /*23b20*/  LDL.64 R230, [R1+0x188] ;  /* 0x0001880001e67983 */ /* 0x000ea40000100a00 */
[----:B------:R-:W-:Y:S02]  /*23b30*/  IMAD.X R113, R197, 0x1, R107, P0 ;  /* 0x00000001c5717824 */ /* 0x000fe400000e066b */
[----:B------:R-:W-:Y:S01]  /*23b40*/  FADD.FTZ R107, R118, R127 ;  /* 0x0000007f766b7221 */ /* 0x000fe20000010000 */
[----:B------:R-:W-:Y:S02]  /*23b50*/  PRMT R118, R3, 0x5410, R0 ;  /* 0x0000541003767816 */ /* 0x000fe40000000000 */
[----:B------:R-:W-:Y:S02]  /*23b60*/  @!P1 PRMT R0, R135, 0x5410, RZ ;  /* 0x0000541087009816 */ /* 0x000fe400000000ff */
[----:B------:R-:W-:Y:S02]  /*23b70*/  @!P2 PRMT R3, R137, 0x5410, RZ ;  /* 0x000054108903a816 */ /* 0x000fe400000000ff */
[----:B------:R-:W4:Y:S04]  /*23b80*/  LDL R137, [R1+0x194] ;  /* 0x0001940001897983 */ /* 0x000f280000100800 */
[----:B------:R3:W-:Y:S01]  /*23b90*/  ST.E.U16 [R112.64+0x2], R0 ;  /* 0x0000020070007985 */ /* 0x0007e2000c101504 */
[----:B-1----:R-:W-:Y:S02]  /*23ba0*/  FADD.FTZ R126, R121, R140 ;  /* 0x0000008c797e7221 */ /* 0x002fe40000010000 */
[----:B------:R-:W-:Y:S01]  /*23bb0*/  FADD.FTZ R121, R111, R107 ;  /* 0x0000006b6f797221 */ /* 0x000fe20000010000 */
[----:B------:R1:W4:Y:S01]  /*23bc0*/  LDL.S16 R140, [R1+0x154] ;  /* 0x00015400018c7983 */ /* 0x0003220000100600 */
[----:B------:R-:W-:Y:S01]  /*23bd0*/  MUFU.EX2 R107, R240 ;  /* 0x000000f0006b7308 */ /* 0x000fe20000000800 */
[----:B------:R-:W-:Y:S01]  /*23be0*/  FADD.FTZ R120, R120, R126 ;  /* 0x0000007e78787221 */ /* 0x000fe20000010000 */
[----:B------:R-:W-:Y:S01]  /*23bf0*/  LOP3.LUT R126, R131, R149, R114, 0x96, !PT ;  /* 0x00000095837e7212 */ /* 0x000fe200078e9672 */
[----:B------:R1:W-:Y:S01]  /*23c00*/  ST.E.U16 [R112.64], R3 ;  /* 0x0000000370007985 */ /* 0x0003e2000c101504 */
[----:B------:R-:W-:Y:S04]  /*23c10*/  IMAD.WIDE.U32 R114, R115, -0x2daee0ad, RZ ;  /* 0xd2511f5373727825 */ /* 0x000fe800078e00ff */
[----:B------:R-:W-:Y:S02]  /*23c20*/  FADD.FTZ R111, R132, R134 ;  /* 0x00000086846f7221 */ /* 0x000fe40000010000 */
[----:B---3--:R-:W3:Y:S01]  /*23c30*/  MUFU.EX2 R117, R233 ;  /* 0x000000e900757308 */ /* 0x008ee20000000800 */
[----:B------:R-:W-:Y:S04]  /*23c40*/  IMAD.WIDE.U32 R126, R126, -0x2daee0ad, RZ ;  /* 0xd2511f537e7e7825 */ /* 0x000fe800078e00ff */
[----:B------:R-:W-:Y:S01]  /*23c50*/  FADD.FTZ R134, R125, R111 ;  /* 0x0000006f7d867221 */ /* 0x000fe20000010000 */
[----:B------:R-:W-:Y:S04]  /*23c60*/  LOP3.LUT R114, R127, R189, R114, 0x96, !PT ;  /* 0x000000bd7f727212 */ /* 0x000fe800078e9672 */
[----:B------:R-:W-:Y:S10]  /*23c70*/  MUFU.EX2 R132, R244 ;  /* 0x000000f400847308 */ /* 0x000ff40000000800 */
[----:B------:R-:W3:Y:S01]  /*23c80*/  MUFU.EX2 R0, R242 ;  /* 0x000000f200007308 */ /* 0x000ee20000000800 */
[----:B-1----:R-:W-:Y:S01]  /*23c90*/  FADD.FTZ R3, R129, R133 ;  /* 0x0000008581037221 */ /* 0x002fe20000010000 */
[----:B---3--:R-:W-:Y:S03]  /*23ca0*/  F2FP.PACK_AB R184, R117, R128 ;  /* 0x0000008075b8723e */ /* 0x008fe600000000ff */
[----:B------:R-:W-:Y:S01]  /*23cb0*/  FADD.FTZ R133, R124, R3 ;  /* 0x000000037c857221 */ /* 0x000fe20000010000 */
[----:B------:R-:W-:Y:S01]  /*23cc0*/  LOP3.LUT R124, R115, R191, R142, 0x96, !PT ;  /* 0x000000bf737c7212 */ /* 0x000fe200078e968e */
[----:B------:R-:W-:Y:S02]  /*23cd0*/  FADD.FTZ R3, R128, R120 ;  /* 0x0000007880037221 */ /* 0x000fe40000010000 */
[----:B------:R-:W-:Y:S01]  /*23ce0*/  IMAD.WIDE.U32 R114, R114, -0x326172a9, RZ ;  /* 0xcd9e8d5772727825 */ /* 0x000fe200078e00ff */
[----:B------:R-:W1:Y:S03]  /*23cf0*/  MUFU.EX2 R111, R248 ;  /* 0x000000f8006f7308 */ /* 0x000e660000000800 */
[----:B------:R-:W-:Y:S04]  /*23d00*/  IMAD.WIDE.U32 R124, R124, -0x326172a9, RZ ;  /* 0xcd9e8d577c7c7825 */ /* 0x000fe800078e00ff */
[----:B------:R-:W-:Y:S01]  /*23d10*/  FADD.FTZ R127, R117, R3 ;  /* 0x00000003757f7221 */ /* 0x000fe20000010000 */
[----:B------:R-:W-:Y:S01]  /*23d20*/  LOP3.LUT R120, R125, R225, R130, 0x96, !PT ;  /* 0x000000e17d787212 */ /* 0x000fe200078e9682 */
[----:B------:R-:W-:Y:S01]  /*23d30*/  FADD.FTZ R3, R107, R121 ;  /* 0x000000796b037221 */ /* 0x000fe20000010000 */
[----:B------:R-:W-:Y:S01]  /*23d40*/  LOP3.LUT R124, R115, R175, R124, 0x96, !PT ;  /* 0x000000af737c7212 */ /* 0x000fe200078e967c */
[----:B------:R-:W3:Y:S02]  /*23d50*/  MUFU.EX2 R117, R241 ;  /* 0x000000f100757308 */ /* 0x000ee40000000800 */
[----:B------:R-:W-:Y:S01]  /*23d60*/  IMAD.WIDE.U32 R120, R120, -0x2daee0ad, RZ ;  /* 0xd2511f5378787825 */ /* 0x000fe200078e00ff */
[C---:B------:R-:W-:Y:S03]  /*23d70*/  F2FP.PACK_AB R205, R0.reuse, R107 ;  /* 0x0000006b00cd723e */ /* 0x040fe600000000ff */
[----:B------:R-:W-:Y:S01]  /*23d80*/  FADD.FTZ R125, R0, R3 ;  /* 0x00000003007d7221 */ /* 0x000fe20000010000 */
[----:B------:R-:W-:Y:S01]  /*23d90*/  LOP3.LUT R126, R121, R180, R126, 0x96, !PT ;  /* 0x000000b4797e7212 */ /* 0x000fe200078e967e */
[----:B------:R-:W-:Y:S02]  /*23da0*/  IMAD.WIDE.U32 R170, R124, -0x2daee0ad, RZ ;  /* 0xd2511f537caa7825 */ /* 0x000fe400078e00ff */
[----:B------:R-:W3:Y:S02]  /*23db0*/  MUFU.EX2 R3, R243 ;  /* 0x000000f300037308 */ /* 0x000ee40000000800 */
[----:B------:R-:W-:Y:S01]  /*23dc0*/  FADD.FTZ R107, R132, R134 ;  /* 0x00000086846b7221 */ /* 0x000fe20000010000 */
[----:B------:R-:W-:Y:S01]  /*23dd0*/  LOP3.LUT R128, R171, R174, R120, 0x96, !PT ;  /* 0x000000aeab807212 */ /* 0x000fe200078e9678 */
[----:B------:R-:W-:Y:S01]  /*23de0*/  IMAD.WIDE.U32 R156, R126, -0x326172a9, RZ ;  /* 0xcd9e8d577e9c7825 */ /* 0x000fe200078e00ff */
[----:B-1----:R-:W-:Y:S03]  /*23df0*/  F2FP.PACK_AB R163, R111, R132 ;  /* 0x000000846fa3723e */ /* 0x002fe600000000ff */
[----:B------:R-:W-:Y:S01]  /*23e00*/  IMAD.WIDE.U32 R128, R128, -0x326172a9, RZ ;  /* 0xcd9e8d5780807825 */ /* 0x000fe200078e00ff */
[----:B------:R-:W-:Y:S01]  /*23e10*/  LOP3.LUT R144, R157, R162, R114, 0x96, !PT ;  /* 0x000000a29d907212 */ /* 0x000fe200078e9672 */
[----:B------:R-:W1:Y:S02]  /*23e20*/  MUFU.EX2 R0, R246 ;  /* 0x000000f600007308 */ /* 0x000e640000000800 */
[----:B------:R-:W-:Y:S01]  /*23e30*/  FADD.FTZ R134, R111, R107 ;  /* 0x0000006b6f867221 */ /* 0x000fe20000010000 */
[----:B------:R-:W-:Y:S01]  /*23e40*/  LOP3.LUT R107, R129, R219, R156, 0x96, !PT ;  /* 0x000000db816b7212 */ /* 0x000fe200078e969c */
[----:B---3--:R-:W-:Y:S06]  /*23e50*/  FADD.FTZ R120, R117, R127 ;  /* 0x0000007f75787221 */ /* 0x008fec0000010000 */
[----:B------:R-:W3:Y:S01]  /*23e60*/  MUFU.EX2 R111, R247 ;  /* 0x000000f7006f7308 */ /* 0x000ee20000000800 */
[----:B------:R-:W-:Y:S09]  /*23e70*/  FADD.FTZ R114, R3, R133 ;  /* 0x0000008503727221 */ /* 0x000ff20000010000 */
[----:B------:R3:W-:Y:S01]  /*23e80*/  MUFU.EX2 R124, R227 ;  /* 0x000000e3007c7308 */ /* 0x0007e20000000800 */
[C---:B-1----:R-:W-:Y:S01]  /*23e90*/  F2FP.PACK_AB R179, R0.reuse, R3 ;  /* 0x0000000300b3723e */ /* 0x042fe200000000ff */
[----:B------:R-:W-:Y:S01]  /*23ea0*/  FADD.FTZ R135, R0, R114 ;  /* 0x0000007200877221 */ /* 0x000fe20000010000 */
[----:B------:R-:W-:Y:S02]  /*23eb0*/  LOP3.LUT R0, R107, 0xff, RZ, 0xc0, !PT ;  /* 0x000000ff6b007812 */ /* 0x000fe400078ec0ff */
[----:B------:R-:W-:Y:S02]  /*23ec0*/  PRMT R3, R106, 0x7632, R3 ;  /* 0x000076326a037816 */ /* 0x000fe40000000003 */
[----:B------:R-:W-:Y:S03]  /*23ed0*/  ISETP.GE.U32.AND P1, PT, R194, R0, PT ;  /* 0x00000000c200720c */ /* 0x000fe60003f26070 */
[----:B------:R-:W1:Y:S01]  /*23ee0*/  MUFU.EX2 R127, R252 ;  /* 0x000000fc007f7308 */ /* 0x000e620000000800 */
[----:B------:R-:W-:Y:S02]  /*23ef0*/  PRMT R126, R106, 0x5410, R3 ;  /* 0x000054106a7e7816 */ /* 0x000fe40000000003 */
[C---:B---3--:R-:W-:Y:S01]  /*23f00*/  F2FP.PACK_AB R0, R111.reuse, R117 ;  /* 0x000000756f00723e */ /* 0x048fe200000000ff */
[----:B------:R-:W-:Y:S06]  /*23f10*/  FADD.FTZ R143, R111, R120 ;  /* 0x000000786f8f7221 */ /* 0x000fec0000010000 */
[----:B------:R-:W-:Y:S01]  /*23f20*/  MUFU.EX2 R117, R224 ;  /* 0x000000e000757308 */ /* 0x000fe20000000800 */
[----:B------:R-:W-:Y:S09]  /*23f30*/  IMAD.MOV.U32 R227, RZ, RZ, R153 ;  /* 0x000000ffffe37224 */ /* 0x000ff200078e0099 */
[----:B------:R-:W3:Y:S01]  /*23f40*/  MUFU.EX2 R111, R226 ;  /* 0x000000e2006f7308 */ /* 0x000ee20000000800 */
[----:B-1----:R-:W-:Y:S02]  /*23f50*/  F2FP.PACK_AB R167, R124, R127 ;  /* 0x0000007f7ca7723e */ /* 0x002fe400000000ff */
[----:B---3--:R-:W-:Y:S01]  /*23f60*/  F2FP.PACK_AB R187, R111, R117 ;  /* 0x000000756fbb723e */ /* 0x008fe200000000ff */
[----:B------:R-:W-:Y:S01]  /*23f70*/  IMAD.MOV.U32 R226, RZ, RZ, R206 ;  /* 0x000000ffffe27224 */ /* 0x000fe200078e00ce */
[----:B--2---:R-:W-:Y:S05]  /*23f80*/  IADD3 R114, P0, R230, R112, RZ ;  /* 0x00000070e6727210 */ /* 0x004fea0007f1e0ff */
[----:B----4-:R-:W-:Y:S01]  /*23f90*/  IMAD.X R115, R137, 0x1, R113, P0 ;  /* 0x0000000189737824 */ /* 0x010fe200000e0671 */
[----:B------:R-:W-:Y:S05]  /*23fa0*/  @!P1 HADD2 R140, -R106.H0_H0, -RZ.H0_H0 ;  /* 0xa00000ff6a8c9230 */ /* 0x000fea0000000900 */
[----:B------:R-:W-:Y:S01]  /*23fb0*/  PRMT R121, R140, 0x7610, R121 ;  /* 0x000076108c797816 */ /* 0x000fe20000000079 */
[----:B------:R1:W-:Y:S03]  /*23fc0*/  @!P1 STL.S16 [R1+0x154], R140 ;  /* 0x0001548c01009387 */ /* 0x0003e60000100600 */
[----:B------:R-:W-:Y:S01]  /*23fd0*/  @!P1 PRMT R106, R121, 0x5410, RZ ;  /* 0x00005410796a9816 */ /* 0x000fe200000000ff */
[----:B------:R-:W2:Y:S04]  /*23fe0*/  LDL R120, [R1+0x190] ;  /* 0x0001900001787983 */ /* 0x000ea80000100800 */
[----:B------:R3:W4:Y:S04]  /*23ff0*/  LDL.S16 R121, [R1+0x130] ;  /* 0x0001300001797983 */ /* 0x0007280000100600 */
[----:B------:R-:W3:Y:S04]  /*24000*/  LDL R132, [R1+0x198] ;  /* 0x0001980001847983 */ /* 0x000ee80000100800 */
[----:B------:R2:W3:Y:S04]  /*24010*/  LDL.S16 R137, [R1+0x15c] ;  /* 0x00015c0001897983 */ /* 0x0004e80000100600 */
[----:B------:R1:W-:Y:S04]  /*24020*/  ST.E.U16 [R114.64], R106 ;  /* 0x0000006a72007985 */ /* 0x0003e8000c101504 */
[----:B------:R-:W3:Y:S04]  /*24030*/  LDL R133, [R1+0x1a4] ;  /* 0x0001a40001857983 */ /* 0x000ee80000100800 */
[----:B-1----:R-:W3:Y:S01]  /*24040*/  LDL R140, [R1+0x19c] ;  /* 0x00019c00018c7983 */ /* 0x002ee20000100800 */
[----:B------:R-:W-:Y:S02]  /*24050*/  LOP3.LUT R106, R107, 0xffff, RZ, 0xc0, !PT ;  /* 0x0000ffff6b6a7812 */ /* 0x000fe400078ec0ff */
        /* <DEDUP_REMOVED lines=18> */
[----:B------:R-:W-:Y:S02]  /*24180*/  ISETP.GE.U32.AND P4, PT, R194, R115, PT ;  /* 0x00000073c200720c */ /* 0x000fe40003f86070 */
[----:B--2---:R-:W-:Y:S01]  /*24190*/  IADD3 R120, P5, R196, R120, RZ ;  /* 0x00000078c4787210 */ /* 0x004fe20007fbe0ff */
[----:B----4-:R-:W-:Y:S05]  /*241a0*/  @!P0 HADD2 R121, -R3.H0_H0, -RZ.H0_H0 ;  /* 0xa00000ff03798230 */ /* 0x010fea0000000900 */
[----:B------:R-:W-:Y:S01]  /*241b0*/  PRMT R114, R121, 0x7610, R114 ;  /* 0x0000761079727816 */ /* 0x000fe20000000072 */
[----:B------:R1:W-:Y:S01]  /*241c0*/  @!P0 STL.S16 [R1+0x130], R121 ;  /* 0x0001307901008387 */ /* 0x0003e20000100600 */
[----:B---3--:R-:W-:Y:S02]  /*241d0*/  @!P2 HADD2 R137, -R106.H0_H0, -RZ.H0_H0 ;  /* 0xa00000ff6a89a230 */ /* 0x008fe40000000900 */
[----:B------:R-:W-:Y:S03]  /*241e0*/  @!P0 PRMT R3, R114, 0x5410, RZ ;  /* 0x0000541072038816 */ /* 0x000fe600000000ff */
[----:B------:R-:W-:Y:S02]  /*241f0*/  PRMT R136, R137, 0x7610, R136 ;  /* 0x0000761089887816 */ /* 0x000fe40000000088 */
[----:B------:R-:W-:Y:S01]  /*24200*/  IADD3 R114, P0, R196, R140, RZ ;  /* 0x0000008cc4727210 */ /* 0x000fe20007f1e0ff */
[----:B------:R-:W-:Y:S04]  /*24210*/  IMAD.WIDE.U32 R140, R146, -0x326172a9, RZ ;  /* 0xcd9e8d57928c7825 */ /* 0x000fe800078e00ff */
[----:B------:R-:W-:Y:S01]  /*24220*/  IMAD.X R115, R197, 0x1, R133, P0 ;  /* 0x00000001c5737824 */ /* 0x000fe200000e0685 */
[CC--:B------:R-:W-:Y:S01]  /*24230*/  LOP3.LUT R157, R141.reuse, R176.reuse, R116, 0x96, !PT ;  /* 0x000000b08d9d7212 */ /* 0x0c0fe200078e9674 */
[----:B------:R-:W-:Y:S01]  /*24240*/  MUFU.EX2 R133, R250 ;  /* 0x000000fa00857308 */ /* 0x000fe20000000800 */
[----:B------:R-:W-:Y:S01]  /*24250*/  LOP3.LUT R146, R141, R176, R236, 0x96, !PT ;  /* 0x000000b08d927212 */ /* 0x000fe200078e96ec */
[----:B------:R-:W-:Y:S02]  /*24260*/  IMAD.MOV.U32 R176, RZ, RZ, R155 ;  /* 0x000000ffffb07224 */ /* 0x000fe400078e009b */
[----:B-1----:R-:W-:Y:S01]  /*24270*/  IMAD.X R121, R197, 0x1, R132, P5 ;  /* 0x00000001c5797824 */ /* 0x002fe200028e0684 */
[C---:B------:R-:W-:Y:S01]  /*24280*/  ISETP.GE.U32.AND P5, PT, R194.reuse, R107, PT ;  /* 0x0000006bc200720c */ /* 0x040fe20003fa6070 */
[----:B------:R1:W2:Y:S01]  /*24290*/  LDL.S16 R132, [R1+0x150] ;  /* 0x0001500001847983 */ /* 0x0002a20000100600 */
[----:B------:R-:W-:Y:S03]  /*242a0*/  FADD.FTZ R107, R117, R125 ;  /* 0x0000007d756b7221 */ /* 0x000fe60000010000 */
[----:B------:R3:W-:Y:S04]  /*242b0*/  @!P2 STL.S16 [R1+0x15c], R137 ;  /* 0x00015c890100a387 */ /* 0x0007e80000100600 */
[----:B------:R4:W-:Y:S04]  /*242c0*/  ST.E.U16 [R120.64], R3 ;  /* 0x0000000378007985 */ /* 0x0009e8000c101504 */
[----:B------:R1:W2:Y:S01]  /*242d0*/  LDL.S16 R153, [R1+0x168] ;  /* 0x0001680001997983 */ /* 0x0002a20000100600 */
[----:B---3--:R-:W-:Y:S01]  /*242e0*/  FADD.FTZ R137, R111, R107 ;  /* 0x0000006b6f897221 */ /* 0x008fe20000010000 */
[--C-:B------:R-:W-:Y:S01]  /*242f0*/  SHF.R.U32.HI R111, RZ, 0x18, R128.reuse ;  /* 0x00000018ff6f7819 */ /* 0x100fe20000011680 */
[----:B------:R-:W3:Y:S03]  /*24300*/  MUFU.EX2 R107, R154 ;  /* 0x0000009a006b7308 */ /* 0x000ee60000000800 */
[----:B------:R-:W-:Y:S02]  /*24310*/  ISETP.GE.U32.AND P0, PT, R194, R111, PT ;  /* 0x0000006fc200720c */ /* 0x000fe40003f06070 */
[----:B----4-:R-:W-:Y:S02]  /*24320*/  PRMT R3, R181, 0x7632, R3 ;  /* 0x00007632b5037816 */ /* 0x010fe40000000003 */
[----:B------:R-:W-:Y:S02]  /*24330*/  PRMT R111, R204, 0x7632, R111 ;  /* 0x00007632cc6f7816 */ /* 0x000fe4000000006f */
[----:B------:R-:W-:Y:S02]  /*24340*/  PRMT R125, R106, 0x5410, R3 ;  /* 0x000054106a7d7816 */ /* 0x000fe40000000003 */
[----:B------:R-:W-:Y:S02]  /*24350*/  @!P2 PRMT R106, R136, 0x5410, RZ ;  /* 0x00005410886aa816 */ /* 0x000fe400000000ff */
[----:B------:R-:W-:Y:S03]  /*24360*/  MUFU.EX2 R136, R249 ;  /* 0x000000f900887308 */ /* 0x000fe60000000800 */
[----:B------:R4:W-:Y:S01]  /*24370*/  ST.E.U16 [R114.64], R106 ;  /* 0x0000006a72007985 */ /* 0x0009e2000c101504 */
[----:B---3--:R-:W-:Y:S03]  /*24380*/  F2FP.PACK_AB R165, R107, R133 ;  /* 0x000000856ba5723e */ /* 0x008fe600000000ff */
[----:B------:R1:W3:Y:S01]  /*24390*/  LDL.S16 R154, [R1+0x158] ;  /* 0x00015800019a7983 */ /* 0x0002e20000100600 */
        /* <DEDUP_REMOVED lines=8> */
[----:B--2---:R-:W-:Y:S05]  /*24420*/  @!P1 HADD2 R132, -R3.H0_H0, -RZ.H0_H0 ;  /* 0xa00000ff03849230 */ /* 0x004fea0000000900 */
[----:B------:R-:W-:Y:S01]  /*24430*/  PRMT R117, R132, 0x7610, R117 ;  /* 0x0000761084757816 */ /* 0x000fe20000000075 */
[----:B------:R2:W-:Y:S03]  /*24440*/  @!P1 STL.S16 [R1+0x150], R132 ;  /* 0x0001508401009387 */ /* 0x0005e60000100600 */
[----:B------:R-:W-:Y:S01]  /*24450*/  @!P1 PRMT R3, R117, 0x5410, RZ ;  /* 0x0000541075039816 */ /* 0x000fe200000000ff */
[----:B------:R1:W4:Y:S01]  /*24460*/  LDL.S16 R224, [R1+0x164] ;  /* 0x0001640001e07983 */ /* 0x0003220000100600 */
[----:B------:R-:W-:Y:S01]  /*24470*/  ISETP.GE.U32.AND P1, PT, R194, R116, PT ;  /* 0x00000074c200720c */ /* 0x000fe20003f26070 */
[----:B------:R-:W-:Y:S01]  /*24480*/  FADD.FTZ R117, R133, R135 ;  /* 0x0000008785757221 */ /* 0x000fe20000010000 */
[----:B------:R-:W-:Y:S01]  /*24490*/  LOP3.LUT R116, R128, 0xffff, RZ, 0xc0, !PT ;  /* 0x0000ffff80747812 */ /* 0x000fe200078ec0ff */
[----:B------:R1:W4:Y:S01]  /*244a0*/  LDL.S16 R223, [R1+0x160] ;  /* 0x0001600001df7983 */ /* 0x0003220000100600 */
[----:B------:R-:W-:Y:S01]  /*244b0*/  @!P5 HADD2 R153, -R111.H0_H0, -RZ.H0_H0 ;  /* 0xa00000ff6f99d230 */ /* 0x000fe20000000900 */
[----:B------:R-:W-:Y:S01]  /*244c0*/  IMAD.WIDE.U32 R134, R145, -0x2daee0ad, RZ ;  /* 0xd2511f5391867825 */ /* 0x000fe200078e00ff */
[----:B------:R-:W-:Y:S01]  /*244d0*/  SHF.R.U32.HI R116, RZ, 0x8, R116 ;  /* 0x00000008ff747819 */ /* 0x000fe20000011674 */
[----:B------:R-:W4:Y:S02]  /*244e0*/  LDL R206, [R1+0x18] ;  /* 0x0000180001ce7983 */ /* 0x000f240000100800 */
[----:B------:R-:W-:Y:S02]  /*244f0*/  PRMT R221, R153, 0x7610, R221 ;  /* 0x0000761099dd7816 */ /* 0x000fe400000000dd */
[----:B------:R-:W-:Y:S01]  /*24500*/  LOP3.LUT R116, R116, 0xffff, RZ, 0xc0, !PT ;  /* 0x0000ffff74747812 */ /* 0x000fe200078ec0ff */
[----:B------:R-:W-:Y:S01]  /*24510*/  ST.E.U16 [R114.64+0x2], R3 ;  /* 0x0000020372007985 */ /* 0x000fe2000c101504 */
[----:B--2---:R-:W2:Y:S02]  /*24520*/  MUFU.EX2 R132, R251 ;  /* 0x000000fb00847308 */ /* 0x004ea40000000800 */
[----:B--2---:R-:W-:Y:S01]  /*24530*/  F2FP.PACK_AB R166, R132, R136 ;  /* 0x0000008884a6723e */ /* 0x004fe200000000ff */
[----:B---3--:R-:W-:Y:S05]  /*24540*/  @!P6 HADD2 R154, -R106.H0_H0, -RZ.H0_H0 ;  /* 0xa00000ff6a9ae230 */ /* 0x008fea0000000900 */
[----:B------:R-:W-:Y:S01]  /*24550*/  PRMT R124, R154, 0x7610, R124 ;  /* 0x000076109a7c7816 */ /* 0x000fe2000000007c */
[----:B------:R2:W-:Y:S04]  /*24560*/  @!P6 STL.S16 [R1+0x158], R154 ;  /* 0x0001589a0100e387 */ /* 0x0005e80000100600 */
[----:B------:R1:W3:Y:S04]  /*24570*/  LDL.S16 R133, [R1+0x14c] ;  /* 0x00014c0001857983 */ /* 0x0002e80000100600 */
[----:B------:R1:W-:Y:S01]  /*24580*/  @!P5 STL.S16 [R1+0x168], R153 ;  /* 0x000168990100d387 */ /* 0x0003e20000100600 */
[----:B--2---:R-:W-:Y:S01]  /*24590*/  FADD.FTZ R154, R107, R117 ;  /* 0x000000756b9a7221 */ /* 0x004fe20000010000 */
[----:B------:R-:W-:Y:S01]  /*245a0*/  PRMT R117, R106, 0x5410, R111 ;  /* 0x000054106a757816 */ /* 0x000fe2000000006f */
[----:B------:R-:W-:Y:S01]  /*245b0*/  FADD.FTZ R107, R136, R143 ;  /* 0x0000008f886b7221 */ /* 0x000fe20000010000 */
[----:B------:R-:W-:Y:S02]  /*245c0*/  @!P6 PRMT R106, R124, 0x5410, RZ ;  /* 0x000054107c6ae816 */ /* 0x000fe400000000ff */
[----:B------:R-:W-:Y:S02]  /*245d0*/  ISETP.GE.U32.AND P6, PT, R194, R116, PT ;  /* 0x00000074c200720c */ /* 0x000fe40003fc6070 */
[----:B------:R-:W-:Y:S01]  /*245e0*/  @!P5 PRMT R111, R221, 0x5410, RZ ;  /* 0x00005410dd6fd816 */ /* 0x000fe200000000ff */
[----:B------:R2:W-:Y:S01]  /*245f0*/  ST.E.U16 [R196.64+0x10], R106 ;  /* 0x0000106ac4007985 */ /* 0x0005e2000c101504 */
[--C-:B-1----:R-:W-:Y:S01]  /*24600*/  FADD.FTZ R153, R132, R107.reuse ;  /* 0x0000006b84997221 */ /* 0x102fe20000010000 */
[----:B------:R-:W-:Y:S01]  /*24610*/  PRMT R107, R110, 0x7632, R107 ;  /* 0x000076326e6b7816 */ /* 0x000fe2000000006b */
[----:B------:R-:W1:Y:S01]  /*24620*/  MUFU.EX2 R116, R227 ;  /* 0x000000e300747308 */ /* 0x000e620000000800 */
[----:B------:R1:W3:Y:S04]  /*24630*/  LDL.S16 R221, [R1+0x148] ;  /* 0x0001480001dd7983 */ /* 0x0002e80000100600 */
[----:B------:R-:W-:Y:S01]  /*24640*/  ST.E.U16 [R196.64+0x12], R111 ;  /* 0x0000126fc4007985 */ /* 0x000fe2000c101504 */
[C---:B-1----:R-:W-:Y:S01]  /*24650*/  F2FP.PACK_AB R173, R116.reuse, R127 ;  /* 0x0000007f74ad723e */ /* 0x042fe200000000ff */
[----:B--2---:R-:W-:Y:S04]  /*24660*/  FADD.FTZ R106, R127, R137 ;  /* 0x000000897f6a7221 */ /* 0x004fe80000010000 */
[----:B------:R-:W-:Y:S01]  /*24670*/  FADD.FTZ R106, R116, R106 ;  /* 0x0000006a746a7221 */ /* 0x000fe20000010000 */
[----:B------:R-:W-:Y:S01]  /*24680*/  PRMT R116, R110, 0x5410, R107 ;  /* 0x000054106e747816 */ /* 0x000fe2000000006b */
[----:B----4-:R-:W-:Y:S02]  /*24690*/  @!P4 HADD2 R224, -R110.H0_H0, -RZ.H0_H0 ;  /* 0xa00000ff6ee0c230 */ /* 0x010fe40000000900 */
[----:B------:R-:W-:Y:S03]  /*246a0*/  @!P3 HADD2 R223, -R107.H0_H0, -RZ.H0_H0 ;  /* 0xa00000ff6bdfb230 */ /* 0x000fe60000000900 */
[----:B------:R-:W-:Y:S01]  /*246b0*/  PRMT R183, R224, 0x7610, R183 ;  /* 0x00007610e0b77816 */ /* 0x000fe200000000b7 */
[----:B------:R-:W-:Y:S01]  /*246c0*/  @!P4 STL.S16 [R1+0x164], R224 ;  /* 0x000164e00100c387 */ /* 0x000fe20000100600 */
[----:B------:R-:W-:Y:S02]  /*246d0*/  LOP3.LUT R124, R135, R206, R178, 0x96, !PT ;  /* 0x000000ce877c7212 */ /* 0x000fe400078e96b2 */
[----:B------:R-:W-:Y:S01]  /*246e0*/  PRMT R132, R223, 0x7610, R132 ;  /* 0x00007610df847816 */ /* 0x000fe20000000084 */
[----:B------:R1:W-:Y:S01]  /*246f0*/  @!P3 STL.S16 [R1+0x160], R223 ;  /* 0x000160df0100b387 */ /* 0x0003e20000100600 */
[----:B------:R-:W-:Y:S02]  /*24700*/  @!P4 PRMT R110, R183, 0x5410, RZ ;  /* 0x00005410b76ec816 */ /* 0x000fe400000000ff */
[----:B------:R-:W-:Y:S01]  /*24710*/  LOP3.LUT R3, R124, 0xff, RZ, 0xc0, !PT ;  /* 0x000000ff7c037812 */ /* 0x000fe200078ec0ff */
[----:B------:R2:W-:Y:S01]  /*24720*/  STL [R1+0x44], R106 ;  /* 0x0000446a01007387 */ /* 0x0005e20000100800 */
[----:B------:R-:W-:Y:S02]  /*24730*/  @!P3 PRMT R107, R132, 0x5410, RZ ;  /* 0x00005410846bb816 */ /* 0x000fe400000000ff */
[----:B------:R-:W-:Y:S01]  /*24740*/  ISETP.GE.U32.AND P5, PT, R194, R3, PT ;  /* 0x00000003c200720c */ /* 0x000fe20003fa6070 */
[----:B------:R4:W4:Y:S01]  /*24750*/  LDL.S16 R183, [R1+0x140] ;  /* 0x0001400001b77983 */ /* 0x0009220000100600 */
[----:B------:R-:W-:Y:S03]  /*24760*/  LOP3.LUT R3, R124, 0xffff, RZ, 0xc0, !PT ;  /* 0x0000ffff7c037812 */ /* 0x000fe600078ec0ff */
[----:B------:R3:W-:Y:S01]  /*24770*/  ST.E.U16 [R112.64+0x12], R107 ;  /* 0x0000126b70007985 */ /* 0x0007e2000c101504 */
[----:B------:R-:W-:Y:S03]  /*24780*/  SHF.R.U32.HI R3, RZ, 0x8, R3 ;  /* 0x00000008ff037819 */ /* 0x000fe60000011603 */
[----:B------:R-:W-:Y:S01]  /*24790*/  ST.E.U16 [R112.64+0x10], R110 ;  /* 0x0000106e70007985 */ /* 0x000fe2000c101504 */
[----:B------:R-:W-:Y:S04]  /*247a0*/  LOP3.LUT R3, R3, 0xffff, RZ, 0xc0, !PT ;  /* 0x0000ffff03037812 */ /* 0x000fe800078ec0ff */
[C---:B------:R-:W-:Y:S02]  /*247b0*/  ISETP.GE.U32.AND P4, PT, R194.reuse, R3, PT ;  /* 0x00000003c200720c */ /* 0x040fe40003f86070 */
[C---:B------:R-:W-:Y:S01]  /*247c0*/  PRMT R3, R105.reuse, 0x7632, R3 ;  /* 0x0000763269037816 */ /* 0x040fe20000000003 */
[----:B-1----:R1:W4:Y:S03]  /*247d0*/  LDL.S16 R223, [R1+0x144] ;  /* 0x0001440001df7983 */ /* 0x0023260000100600 */
[----:B------:R-:W-:Y:S02]  /*247e0*/  PRMT R111, R105, 0x5410, R3 ;  /* 0x00005410696f7816 */ /* 0x000fe40000000003 */
[--C-:B--2---:R-:W-:Y:S02]  /*247f0*/  SHF.R.U32.HI R106, RZ, 0x18, R124.reuse ;  /* 0x00000018ff6a7819 */ /* 0x104fe4000001167c */
[----:B------:R-:W-:Y:S02]  /*24800*/  SHF.R.U32.HI R124, RZ, 0x10, R124 ;  /* 0x00000010ff7c7819 */ /* 0x000fe4000001167c */
[----:B------:R-:W-:Y:S02]  /*24810*/  ISETP.GE.U32.AND P3, PT, R194, R106, PT ;  /* 0x0000006ac200720c */ /* 0x000fe40003f66070 */
[----:B------:R-:W-:Y:S02]  /*24820*/  LOP3.LUT R124, R124, 0xff, RZ, 0xc0, !PT ;  /* 0x000000ff7c7c7812 */ /* 0x000fe400078ec0ff */
[C---:B------:R-:W-:Y:S02]  /*24830*/  PRMT R106, R185.reuse, 0x7632, R106 ;  /* 0x00007632b96a7816 */ /* 0x040fe4000000006a */
[----:B---3--:R-:W-:Y:S01]  /*24840*/  PRMT R107, R185, 0x7610, R107 ;  /* 0x00007610b96b7816 */ /* 0x008fe2000000006b */
[----:B------:R-:W-:Y:S05]  /*24850*/  @!P2 HADD2 R133, -R105.H0_H0, -RZ.H0_H0 ;  /* 0xa00000ff6985a230 */ /* 0x000fea0000000900 */
[----:B------:R-:W-:Y:S01]  /*24860*/  PRMT R127, R133, 0x7610, R127 ;  /* 0x00007610857f7816 */ /* 0x000fe2000000007f */
[----:B------:R2:W-:Y:S03]  /*24870*/  @!P2 STL.S16 [R1+0x14c], R133 ;  /* 0x00014c850100a387 */ /* 0x0005e60000100600 */
[----:B------:R-:W-:Y:S01]  /*24880*/  @!P2 PRMT R105, R127, 0x5410, RZ ;  /* 0x000054107f69a816 */ /* 0x000fe200000000ff */
[----:B------:R1:W3:Y:S01]  /*24890*/  LDL.S16 R137, [R1+0x13c] ;  /* 0x00013c0001897983 */ /* 0x0002e20000100600 */
[----:B------:R-:W-:Y:S03]  /*248a0*/  ISETP.GE.U32.AND P2, PT, R194, R124, PT ;  /* 0x0000007cc200720c */ /* 0x000fe60003f46070 */
[----:B------:R1:W-:Y:S01]  /*248b0*/  ST.E.U16 [R120.64+0xe], R105 ;  /* 0x00000e6978007985 */ /* 0x0003e2000c101504 */
[----:B--2---:R-:W-:Y:S01]  /*248c0*/  IMAD.WIDE.U32 R132, R144, -0x2daee0ad, RZ ;  /* 0xd2511f5390847825 */ /* 0x004fe200078e00ff */
[----:B------:R-:W-:Y:S04]  /*248d0*/  @!P6 HADD2 R221, -R3.H0_H0, -RZ.H0_H0 ;  /* 0xa00000ff03dde230 */ /* 0x000fe80000000900 */
[----:B------:R-:W-:Y:S02]  /*248e0*/  LOP3.LUT R127, R133, R206, R170, 0x96, !PT ;  /* 0x000000ce857f7212 */ /* 0x000fe400078e96aa */
[----:B------:R-:W-:Y:S01]  /*248f0*/  PRMT R124, R221, 0x7610, R124 ;  /* 0x00007610dd7c7816 */ /* 0x000fe2000000007c */
[----:B------:R2:W-:Y:S01]  /*24900*/  @!P6 STL.S16 [R1+0x148], R221 ;  /* 0x000148dd0100e387 */ /* 0x0005e20000100600 */
[----:B------:R-:W-:Y:S02]  /*24910*/  LOP3.LUT R110, R127, 0xff, RZ, 0xc0, !PT ;  /* 0x000000ff7f6e7812 */ /* 0x000fe400078ec0ff */
[----:B------:R-:W-:Y:S01]  /*24920*/  @!P6 PRMT R3, R124, 0x5410, RZ ;  /* 0x000054107c03e816 */ /* 0x000fe200000000ff */
[----:B------:R3:W3:Y:S01]  /*24930*/  LDL.S16 R144, [R1+0x134] ;  /* 0x0001340001907983 */ /* 0x0006e20000100600 */
[----:B------:R-:W-:Y:S02]  /*24940*/  PRMT R124, R107, 0x5410, R106 ;  /* 0x000054106b7c7816 */ /* 0x000fe4000000006a */
[----:B-1----:R-:W-:Y:S01]  /*24950*/  PRMT R105, R201, 0x7610, R105 ;  /* 0x00007610c9697816 */ /* 0x002fe20000000069 */
[----:B------:R1:W-:Y:S01]  /*24960*/  ST.E.U16 [R120.64+0x10], R3 ;  /* 0x0000100378007985 */ /* 0x0003e2000c101504 */
[----:B------:R-:W-:Y:S02]  /*24970*/  ISETP.GE.U32.AND P6, PT, R194, R110, PT ;  /* 0x0000006ec200720c */ /* 0x000fe40003fc6070 */
[----:B------:R-:W-:Y:S04]  /*24980*/  LOP3.LUT R110, R127, 0xffff, RZ, 0xc0, !PT ;  /* 0x0000ffff7f6e7812 */ /* 0x000fe800078ec0ff */
[----:B------:R-:W-:Y:S04]  /*24990*/  SHF.R.U32.HI R110, RZ, 0x8, R110 ;  /* 0x00000008ff6e7819 */ /* 0x000fe8000001166e */
[----:B------:R-:W-:Y:S01]  /*249a0*/  LOP3.LUT R110, R110, 0xffff, RZ, 0xc0, !PT ;  /* 0x0000ffff6e6e7812 */ /* 0x000fe200078ec0ff */
[----:B--2---:R2:W2:Y:S01]  /*249b0*/  LDL.S16 R221, [R1+0x138] ;  /* 0x0001380001dd7983 */ /* 0x0044a20000100600 */
[--C-:B-1----:R-:W-:Y:S02]  /*249c0*/  SHF.R.U32.HI R3, RZ, 0x18, R127.reuse ;  /* 0x00000018ff037819 */ /* 0x102fe4000001167f */
        /* <DEDUP_REMOVED lines=8> */
[----:B------:R-:W-:Y:S03]  /*24a50*/  @!P1 STL.S16 [R1+0x144], R223 ;  /* 0x000144df01009387 */ /* 0x000fe60000100600 */
[----:B------:R-:W-:Y:S01]  /*24a60*/  @!P1 PRMT R107, R182, 0x5410, RZ ;  /* 0x00005410b66b9816 */ /* 0x000fe200000000ff */
[----:B------:R4:W-:Y:S01]  /*24a70*/  @!P0 STL.S16 [R1+0x140], R183 ;  /* 0x000140b701008387 */ /* 0x0009e20000100600 */
[C---:B------:R-:W-:Y:S02]  /*24a80*/  ISETP.GE.U32.AND P0, PT, R194.reuse, R3, PT ;  /* 0x00000003c200720c */ /* 0x040fe40003f06070 */
[----:B------:R-:W-:Y:S01]  /*24a90*/  PRMT R3, R201, 0x7632, R3 ;  /* 0x00007632c9037816 */ /* 0x000fe20000000003 */
[----:B------:R3:W-:Y:S01]  /*24aa0*/  ST.E.U16 [R114.64+0x10], R107 ;  /* 0x0000106b72007985 */ /* 0x0007e2000c101504 */
[----:B------:R-:W-:Y:S02]  /*24ab0*/  ISETP.GE.U32.AND P1, PT, R194, R110, PT ;  /* 0x0000006ec200720c */ /* 0x000fe40003f26070 */
[----:B-1----:R-:W-:Y:S01]  /*24ac0*/  PRMT R106, R148, 0x7610, R106 ;  /* 0x00007610946a7816 */ /* 0x002fe2000000006a */
[----:B---3--:R-:W-:Y:S05]  /*24ad0*/  @!P5 HADD2 R137, -R105.H0_H0, -RZ.H0_H0 ;  /* 0xa00000ff6989d230 */ /* 0x008fea0000000900 */
[----:B------:R-:W-:Y:S01]  /*24ae0*/  PRMT R110, R137, 0x7610, R110 ;  /* 0x00007610896e7816 */ /* 0x000fe2000000006e */
[----:B----4-:R1:W3:Y:S04]  /*24af0*/  LDL.S16 R183, [R1+0x12c] ;  /* 0x00012c0001b77983 */ /* 0x0102e80000100600 */
[----:B------:R4:W-:Y:S01]  /*24b00*/  @!P5 STL.S16 [R1+0x13c], R137 ;  /* 0x00013c890100d387 */ /* 0x0009e20000100600 */
[----:B------:R-:W-:Y:S03]  /*24b10*/  LOP3.LUT R107, R134, 0xff, RZ, 0xc0, !PT ;  /* 0x000000ff866b7812 */ /* 0x000fe600078ec0ff */
[----:B------:R1:W3:Y:S04]  /*24b20*/  LDL.S16 R182, [R1+0x128] ;  /* 0x0001280001b67983 */ /* 0x0002e80000100600 */
[----:B------:R1:W3:Y:S01]  /*24b30*/  LDL.S16 R143, [R1+0x124] ;  /* 0x00012400018f7983 */ /* 0x0002e20000100600 */
[----:B------:R-:W-:Y:S01]  /*24b40*/  @!P2 HADD2 R144, -R106.H0_H0, -RZ.H0_H0 ;  /* 0xa00000ff6a90a230 */ /* 0x000fe20000000900 */
[----:B----4-:R-:W-:Y:S02]  /*24b50*/  PRMT R137, R105, 0x5410, R3 ;  /* 0x0000541069897816 */ /* 0x010fe40000000003 */
[----:B------:R-:W-:Y:S02]  /*24b60*/  @!P5 PRMT R105, R110, 0x5410, RZ ;  /* 0x000054106e69d816 */ /* 0x000fe400000000ff */
[----:B------:R-:W-:Y:S02]  /*24b70*/  ISETP.GE.U32.AND P5, PT, R194, R107, PT ;  /* 0x0000006bc200720c */ /* 0x000fe40003fa6070 */
[----:B------:R-:W-:Y:S01]  /*24b80*/  SHF.R.U32.HI R107, RZ, 0x10, R134 ;  /* 0x00000010ff6b7819 */ /* 0x000fe20000011686 */
[----:B------:R4:W-:Y:S01]  /*24b90*/  ST.E.U16 [R196.64+0x20], R105 ;  /* 0x00002069c4007985 */ /* 0x0009e2000c101504 */
[----:B------:R-:W-:Y:S02]  /*24ba0*/  PRMT R204, R144, 0x7610, R204 ;  /* 0x0000761090cc7816 */ /* 0x000fe400000000cc */
[----:B------:R-:W-:Y:S02]  /*24bb0*/  LOP3.LUT R110, R107, 0xff, RZ, 0xc0, !PT ;  /* 0x000000ff6b6e7812 */ /* 0x000fe400078ec0ff */
[----:B------:R-:W-:Y:S01]  /*24bc0*/  PRMT R107, R148, 0x7632, R107 ;  /* 0x00007632946b7816 */ /* 0x000fe2000000006b */
[----:B--2---:R-:W-:Y:S05]  /*24bd0*/  @!P4 HADD2 R221, -R3.H0_H0, -RZ.H0_H0 ;  /* 0xa00000ff03ddc230 */ /* 0x004fea0000000900 */
[----:B------:R-:W-:Y:S01]  /*24be0*/  PRMT R136, R221, 0x7610, R136 ;  /* 0x00007610dd887816 */ /* 0x000fe20000000088 */
[----:B------:R-:W-:Y:S03]  /*24bf0*/  @!P4 STL.S16 [R1+0x138], R221 ;  /* 0x000138dd0100c387 */ /* 0x000fe60000100600 */
[----:B------:R-:W-:Y:S01]  /*24c00*/  @!P4 PRMT R3, R136, 0x5410, RZ ;  /* 0x000054108803c816 */ /* 0x000fe200000000ff */
[----:B------:R2:W-:Y:S01]  /*24c10*/  @!P2 STL.S16 [R1+0x134], R144 ;  /* 0x000134900100a387 */ /* 0x0005e20000100600 */
[----:B------:R-:W-:Y:S02]  /*24c20*/  PRMT R136, R106, 0x5410, R107 ;  /* 0x000054106a887816 */ /* 0x000fe4000000006b */
[----:B------:R-:W-:Y:S01]  /*24c30*/  @!P2 PRMT R106, R204, 0x5410, RZ ;  /* 0x00005410cc6aa816 */ /* 0x000fe200000000ff */
[----:B------:R1:W-:Y:S01]  /*24c40*/  ST.E.U16 [R196.64+0x22], R3 ;  /* 0x00002203c4007985 */ /* 0x0003e2000c101504 */
[----:B----4-:R-:W-:Y:S02]  /*24c50*/  LOP3.LUT R105, R134, 0xffff, RZ, 0xc0, !PT ;  /* 0x0000ffff86697812 */ /* 0x010fe400078ec0ff */
[C---:B------:R-:W-:Y:S01]  /*24c60*/  ISETP.GE.U32.AND P2, PT, R194.reuse, R127, PT ;  /* 0x0000007fc200720c */ /* 0x040fe20003f46070 */
[----:B------:R4:W-:Y:S01]  /*24c70*/  ST.E.U16 [R112.64+0x20], R106 ;  /* 0x0000206a70007985 */ /* 0x0009e2000c101504 */
[----:B------:R-:W-:Y:S02]  /*24c80*/  SHF.R.U32.HI R105, RZ, 0x8, R105 ;  /* 0x00000008ff697819 */ /* 0x000fe40000011669 */
[----:B------:R-:W-:Y:S02]  /*24c90*/  ISETP.GE.U32.AND P4, PT, R194, R110, PT ;  /* 0x0000006ec200720c */ /* 0x000fe40003f86070 */
[----:B------:R-:W-:Y:S02]  /*24ca0*/  SHF.R.U32.HI R110, RZ, 0x18, R134 ;  /* 0x00000018ff6e7819 */ /* 0x000fe40000011686 */
[----:B------:R-:W-:Y:S01]  /*24cb0*/  LOP3.LUT R105, R105, 0xffff, RZ, 0xc0, !PT ;  /* 0x0000ffff69697812 */ /* 0x000fe200078ec0ff */
[----:B--2---:R2:W2:Y:S01]  /*24cc0*/  LDL.S16 R144, [R1+0x120] ;  /* 0x0001200001907983 */ /* 0x0044a20000100600 */
[----:B-1----:R-:W-:Y:S02]  /*24cd0*/  PRMT R3, R104, 0x7632, R3 ;  /* 0x0000763268037816 */ /* 0x002fe40000000003 */
[----:B----4-:R-:W-:Y:S01]  /*24ce0*/  PRMT R106, R202, 0x7610, R106 ;  /* 0x00007610ca6a7816 */ /* 0x010fe2000000006a */
[----:B---3--:R-:W-:Y:S05]  /*24cf0*/  @!P3 HADD2 R183, -R107.H0_H0, -RZ.H0_H0 ;  /* 0xa00000ff6bb7b230 */ /* 0x008fea0000000900 */
[----:B------:R-:W-:Y:S01]  /*24d00*/  PRMT R145, R183, 0x7610, R145 ;  /* 0x00007610b7917816 */ /* 0x000fe20000000091 */
[----:B------:R-:W-:Y:S01]  /*24d10*/  @!P3 STL.S16 [R1+0x12c], R183 ;  /* 0x00012cb70100b387 */ /* 0x000fe20000100600 */
[----:B------:R-:W-:Y:S02]  /*24d20*/  @!P6 HADD2 R182, -R104.H0_H0, -RZ.H0_H0 ;  /* 0xa00000ff68b6e230 */ /* 0x000fe40000000900 */
[----:B------:R-:W-:Y:S01]  /*24d30*/  @!P3 PRMT R107, R145, 0x5410, RZ ;  /* 0x00005410916bb816 */ /* 0x000fe200000000ff */
[----:B------:R1:W3:Y:S01]  /*24d40*/  LDL.S16 R148, [R1+0x118] ;  /* 0x0001180001947983 */ /* 0x0002e20000100600 */
[----:B------:R-:W-:Y:S01]  /*24d50*/  ISETP.GE.U32.AND P3, PT, R194, R110, PT ;  /* 0x0000006ec200720c */ /* 0x000fe20003f66070 */
[----:B------:R-:W-:Y:S01]  /*24d60*/  @!P1 HADD2 R143, -R3.H0_H0, -RZ.H0_H0 ;  /* 0xa00000ff038f9230 */ /* 0x000fe20000000900 */
[----:B------:R-:W-:Y:S01]  /*24d70*/  PRMT R181, R182, 0x7610, R181 ;  /* 0x00007610b6b57816 */ /* 0x000fe200000000b5 */
[----:B------:R1:W4:Y:S01]  /*24d80*/  LDL.S16 R145, [R1+0x11c] ;  /* 0x00011c0001917983 */ /* 0x0003220000100600 */
[----:B------:R-:W-:Y:S02]  /*24d90*/  LOP3.LUT R110, R132, 0xff, RZ, 0xc0, !PT ;  /* 0x000000ff846e7812 */ /* 0x000fe400078ec0ff */
[----:B------:R-:W-:Y:S01]  /*24da0*/  PRMT R177, R143, 0x7610, R177 ;  /* 0x000076108fb17816 */ /* 0x000fe200000000b1 */
[----:B------:R-:W-:Y:S04]  /*24db0*/  @!P6 STL.S16 [R1+0x128], R182 ;  /* 0x000128b60100e387 */ /* 0x000fe80000100600 */
[----:B------:R1:W-:Y:S04]  /*24dc0*/  @!P1 STL.S16 [R1+0x124], R143 ;  /* 0x0001248f01009387 */ /* 0x0003e80000100600 */
[----:B------:R1:W-:Y:S02]  /*24dd0*/  ST.E.U16 [R112.64+0x22], R107 ;  /* 0x0000226b70007985 */ /* 0x0003e4000c101504 */
[----:B-1----:R-:W-:Y:S02]  /*24de0*/  PRMT R143, R104, 0x5410, R3 ;  /* 0x00005410688f7816 */ /* 0x002fe40000000003 */
[----:B------:R-:W-:Y:S02]  /*24df0*/  @!P6 PRMT R104, R181, 0x5410, RZ ;  /* 0x00005410b568e816 */ /* 0x000fe400000000ff */
[----:B------:R-:W-:Y:S02]  /*24e00*/  ISETP.GE.U32.AND P6, PT, R194, R105, PT ;  /* 0x00000069c200720c */ /* 0x000fe40003fc6070 */
[----:B------:R-:W-:Y:S01]  /*24e10*/  LOP3.LUT R105, R132, 0xffff, RZ, 0xc0, !PT ;  /* 0x0000ffff84697812 */ /* 0x000fe200078ec0ff */
[----:B------:R1:W-:Y:S01]  /*24e20*/  ST.E.U16 [R120.64+0x1e], R104 ;  /* 0x00001e6878007985 */ /* 0x0003e2000c101504 */
[----:B------:R-:W-:Y:S01]  /*24e30*/  @!P1 PRMT R3, R177, 0x5410, RZ ;  /* 0x00005410b1039816 */ /* 0x000fe200000000ff */
[----:B------:R-:W-:Y:S01]  /*24e40*/  IMAD.MOV.U32 R177, RZ, RZ, R161 ;  /* 0x000000ffffb17224 */ /* 0x000fe200078e00a1 */
[----:B------:R-:W-:Y:S02]  /*24e50*/  ISETP.GE.U32.AND P1, PT, R194, R110, PT ;  /* 0x0000006ec200720c */ /* 0x000fe40003f26070 */
[--C-:B------:R-:W-:Y:S01]  /*24e60*/  SHF.R.U32.HI R110, RZ, 0x8, R105.reuse ;  /* 0x00000008ff6e7819 */ /* 0x100fe20000011669 */
[----:B------:R2:W-:Y:S01]  /*24e70*/  ST.E.U16 [R120.64+0x20], R3 ;  /* 0x0000200378007985 */ /* 0x0005e2000c101504 */
[----:B------:R-:W-:Y:S02]  /*24e80*/  PRMT R105, R202, 0x7632, R105 ;  /* 0x00007632ca697816 */ /* 0x000fe40000000069 */
[C---:B------:R-:W-:Y:S02]  /*24e90*/  PRMT R107, R147.reuse, 0x7610, R107 ;  /* 0x00007610936b7816 */ /* 0x040fe4000000006b */
[----:B------:R-:W-:Y:S02]  /*24ea0*/  LOP3.LUT R110, R110, 0xffff, RZ, 0xc0, !PT ;  /* 0x0000ffff6e6e7812 */ /* 0x000fe400078ec0ff */
[----:B-1----:R-:W-:Y:S01]  /*24eb0*/  SHF.R.U32.HI R104, RZ, 0x10, R132 ;  /* 0x00000010ff687819 */ /* 0x002fe20000011684 */
[----:B--2---:R-:W-:Y:S01]  /*24ec0*/  @!P2 HADD2 R144, -R106.H0_H0, -RZ.H0_H0 ;  /* 0xa00000ff6a90a230 */ /* 0x004fe20000000900 */
[----:B------:R-:W-:Y:S04]  /*24ed0*/  MUFU.EX2 R3, R168 ;  /* 0x000000a800037308 */ /* 0x000fe80000000800 */
[----:B------:R-:W-:Y:S01]  /*24ee0*/  PRMT R152, R144, 0x7610, R152 ;  /* 0x0000761090987816 */ /* 0x000fe20000000098 */
[----:B------:R1:W-:Y:S02]  /*24ef0*/  @!P2 STL.S16 [R1+0x120], R144 ;  /* 0x000120900100a387 */ /* 0x0003e40000100600 */
[----:B-1----:R-:W-:Y:S02]  /*24f00*/  PRMT R144, R106, 0x5410, R105 ;  /* 0x000054106a907816 */ /* 0x002fe40000000069 */
[----:B------:R-:W-:Y:S02]  /*24f10*/  @!P2 PRMT R106, R152, 0x5410, RZ ;  /* 0x00005410986aa816 */ /* 0x000fe400000000ff */
[----:B------:R-:W-:Y:S02]  /*24f20*/  ISETP.GE.U32.AND P2, PT, R194, R110, PT ;  /* 0x0000006ec200720c */ /* 0x000fe40003f46070 */
[----:B------:R-:W-:Y:S01]  /*24f30*/  LOP3.LUT R110, R104, 0xff, RZ, 0xc0, !PT ;  /* 0x000000ff686e7812 */ /* 0x000fe200078ec0ff */
[----:B------:R-:W-:Y:S01]  /*24f40*/  ST.E.U16 [R114.64+0x20], R106 ;  /* 0x0000206a72007985 */ /* 0x000fe2000c101504 */
[----:B------:R-:W-:Y:S01]  /*24f50*/  PRMT R104, R147, 0x7632, R104 ;  /* 0x0000763293687816 */ /* 0x000fe20000000068 */
[----:B------:R-:W-:Y:S01]  /*24f60*/  IMAD.WIDE.U32 R146, R146, -0x2daee0ad, RZ ;  /* 0xd2511f5392927825 */ /* 0x000fe200078e00ff */
[----:B------:R-:W-:Y:S02]  /*24f70*/  LOP3.LUT R152, R131, R149, R140, 0x96, !PT ;  /* 0x0000009583987212 */ /* 0x000fe400078e968c */
[----:B------:R-:W1:Y:S02]  /*24f80*/  MUFU.EX2 R131, R176 ;  /* 0x000000b000837308 */ /* 0x000e640000000800 */
[----:B------:R-:W-:Y:S05]  /*24f90*/  LOP3.LUT R150, R147, R191, R150, 0x96, !PT ;  /* 0x000000bf93967212 */ /* 0x000fea00078e9696 */
[----:B------:R-:W-:Y:S01]  /*24fa0*/  IMAD.WIDE.U32 R150, R150, -0x326172a9, RZ ;  /* 0xcd9e8d5796967825 */ /* 0x000fe200078e00ff */
[----:B-1----:R-:W-:Y:S01]  /*24fb0*/  F2FP.PACK_AB R171, R3, R131 ;  /* 0x0000008303ab723e */ /* 0x002fe200000000ff */
[----:B---3--:R-:W-:Y:S02]  /*24fc0*/  @!P0 HADD2 R148, -R105.H0_H0, -RZ.H0_H0 ;  /* 0xa00000ff69948230 */ /* 0x008fe40000000900 */
[----:B----4-:R-:W-:Y:S03]  /*24fd0*/  @!P5 HADD2 R145, -R107.H0_H0, -RZ.H0_H0 ;  /* 0xa00000ff6b91d230 */ /* 0x010fe60000000900 */
        /* <DEDUP_REMOVED lines=9> */
[----:B------:R-:W-:Y:S01]  /*25070*/  MUFU.EX2 R127, R192 ;  /* 0x000000c0007f7308 */ /* 0x000fe20000000800 */
[----:B------:R-:W-:Y:S01]  /*25080*/  SHF.R.U32.HI R110, RZ, 0x18, R132 ;  /* 0x00000018ff6e7819 */ /* 0x000fe20000011684 */
[----:B------:R-:W-:Y:S03]  /*25090*/  ST.E.U16 [R114.64+0x22], R105 ;  /* 0x0000226972007985 */ /* 0x000fe6000c101504 */
[----:B------:R-:W-:Y:S01]  /*250a0*/  ISETP.GE.U32.AND P5, PT, R194, R110, PT ;  /* 0x0000006ec200720c */ /* 0x000fe20003fa6070 */
[----:B------:R3:W-:Y:S04]  /*250b0*/  ST.E.U16 [R196.64+0x30], R107 ;  /* 0x0000306bc4007985 */ /* 0x0007e8000c101504 */
[----:B------:R3:W-:Y:S01]  /*250c0*/  MUFU.EX2 R110, R160 ;  /* 0x000000a0006e7308 */ /* 0x0007e20000000800 */
[----:B-1----:R-:W-:Y:S05]  /*250d0*/  LOP3.LUT R148, R139, R149, R140, 0x96, !PT ;  /* 0x000000958b947212 */ /* 0x002fea00078e968c */
[----:B------:R-:W-:Y:S04]  /*250e0*/  IMAD.WIDE.U32 R148, R148, -0x2daee0ad, RZ ;  /* 0xd2511f5394947825 */ /* 0x000fe800078e00ff */
[----:B--2---:R1:W2:Y:S01]  /*250f0*/  MUFU.EX2 R145, R193 ;  /* 0x000000c100917308 */ /* 0x0042a20000000800 */
[----:B------:R-:W-:Y:S02]  /*25100*/  LOP3.LUT R139, R149, R189, R146, 0x96, !PT ;  /* 0x000000bd958b7212 */ /* 0x000fe400078e9692 */
[----:B------:R-:W-:Y:S03]  /*25110*/  LOP3.LUT R146, R151, R225, R138, 0x96, !PT ;  /* 0x000000e197927212 */ /* 0x000fe600078e968a */
[----:B------:R-:W-:Y:S04]  /*25120*/  IMAD.WIDE.U32 R138, R139, -0x326172a9, RZ ;  /* 0xcd9e8d578b8a7825 */ /* 0x000fe800078e00ff */
[----:B------:R-:W2:Y:S01]  /*25130*/  MUFU.EX2 R140, R177 ;  /* 0x000000b1008c7308 */ /* 0x000ea20000000800 */
[----:B------:R-:W-:Y:S01]  /*25140*/  IMAD.WIDE.U32 R146, R146, -0x2daee0ad, RZ ;  /* 0xd2511f5392927825 */ /* 0x000fe200078e00ff */
[----:B------:R-:W-:Y:S02]  /*25150*/  LOP3.LUT R150, R139, R175, R150, 0x96, !PT ;  /* 0x000000af8b967212 */ /* 0x000fe400078e9696 */
[----:B---3--:R-:W-:Y:S02]  /*25160*/  PRMT R107, R186, 0x7610, R107 ;  /* 0x00007610ba6b7816 */ /* 0x008fe4000000006b */
[----:B------:R-:W-:Y:S01]  /*25170*/  LOP3.LUT R148, R147, R180, R148, 0x96, !PT ;  /* 0x000000b493947212 */ /* 0x000fe200078e9694 */
[----:B------:R-:W-:Y:S05]  /*25180*/  IMAD.WIDE.U32 R182, R150, -0x2daee0ad, RZ ;  /* 0xd2511f5396b67825 */ /* 0x000fea00078e00ff */
[----:B------:R-:W-:Y:S01]  /*25190*/  LOP3.LUT R160, R183, R174, R146, 0x96, !PT ;  /* 0x000000aeb7a07212 */ /* 0x000fe200078e9692 */
[----:B-1----:R1:W5:Y:S01]  /*251a0*/  LDL.LU R193, [R1+0x20c] ;  /* 0x00020c0001c17983 */ /* 0x0023620000300800 */
[----:B--2---:R-:W-:Y:S03]  /*251b0*/  F2FP.PACK_AB R172, R127, R145 ;  /* 0x000000917fac723e */ /* 0x004fe600000000ff */
[----:B------:R1:W5:Y:S04]  /*251c0*/  LDL.LU R192, [R1+0x208] ;  /* 0x0002080001c07983 */ /* 0x0003680000300800 */
[----:B------:R1:W2:Y:S01]  /*251d0*/  LDL.S16 R204, [R1+0x110] ;  /* 0x0001100001cc7983 */ /* 0x0002a20000100600 */
[----:B------:R-:W-:Y:S01]  /*251e0*/  F2FP.PACK_AB R164, R110, R140 ;  /* 0x0000008c6ea4723e */ /* 0x000fe200000000ff */
[----:B------:R-:W-:Y:S02]  /*251f0*/  IMAD.WIDE.U32 R176, R148, -0x326172a9, RZ ;  /* 0xcd9e8d5794b07825 */ /* 0x000fe400078e00ff */
[----:B------:R1:W3:Y:S02]  /*25200*/  LDL.S16 R181, [R1+0x10c] ;  /* 0x00010c0001b57983 */ /* 0x0002e40000100600 */
[----:B------:R-:W-:Y:S01]  /*25210*/  FADD.FTZ R139, R140, R154 ;  /* 0x0000009a8c8b7221 */ /* 0x000fe20000010000 */
[----:B------:R-:W-:Y:S01]  /*25220*/  LOP3.LUT R168, R177, R162, R138, 0x96, !PT ;  /* 0x000000a2b1a87212 */ /* 0x000fe200078e968a */
[----:B------:R-:W-:Y:S02]  /*25230*/  FADD.FTZ R138, R145, R155 ;  /* 0x0000009b918a7221 */ /* 0x000fe40000010000 */
[----:B------:R-:W-:Y:S01]  /*25240*/  FADD.FTZ R147, R110, R139 ;  /* 0x0000008b6e937221 */ /* 0x000fe20000010000 */
[----:B------:R-:W-:Y:S01]  /*25250*/  PRMT R110, R159, 0x7632, R110 ;  /* 0x000076329f6e7816 */ /* 0x000fe2000000006e */
[----:B------:R-:W-:Y:S01]  /*25260*/  FADD.FTZ R138, R127, R138 ;  /* 0x0000008a7f8a7221 */ /* 0x000fe20000010000 */
[----:B----4-:R-:W-:Y:S05]  /*25270*/  @!P6 HADD2 R161, -R104.H0_H0, -RZ.H0_H0 ;  /* 0xa00000ff68a1e230 */ /* 0x010fea0000000900 */
[----:B------:R-:W-:Y:S01]  /*25280*/  PRMT R146, R161, 0x7610, R146 ;  /* 0x00007610a1927816 */ /* 0x000fe20000000092 */
[----:B------:R4:W-:Y:S03]  /*25290*/  @!P6 STL.S16 [R1+0x114], R161 ;  /* 0x000114a10100e387 */ /* 0x0009e60000100600 */
[----:B------:R-:W-:Y:S01]  /*252a0*/  @!P6 PRMT R104, R146, 0x5410, RZ ;  /* 0x000054109268e816 */ /* 0x000fe200000000ff */
[----:B------:R1:W-:Y:S04]  /*252b0*/  STL [R1+0x180], R138 ;  /* 0x0001808a01007387 */ /* 0x0003e80000100800 */
[----:B------:R1:W-:Y:S04]  /*252c0*/  STL [R1+0x184], R147 ;  /* 0x0001849301007387 */ /* 0x0003e80000100800 */
[----:B------:R2:W-:Y:S01]  /*252d0*/  ST.E.U16 [R196.64+0x32], R104 ;  /* 0x00003268c4007985 */ /* 0x0005e2000c101504 */
[----:B----4-:R-:W-:Y:S04]  /*252e0*/  IMAD.WIDE.U32 R160, R160, -0x326172a9, RZ ;  /* 0xcd9e8d57a0a07825 */ /* 0x010fe800078e00ff */
[----:B-1----:R-:W-:Y:S01]  /*252f0*/  FADD.FTZ R138, R131, R153 ;  /* 0x00000099838a7221 */ /* 0x002fe20000010000 */
[----:B------:R-:W-:Y:S03]  /*25300*/  LOP3.LUT R127, R161, R219, R176, 0x96, !PT ;  /* 0x000000dba17f7212 */ /* 0x000fe600078e96b0 */
[----:B------:R-:W-:Y:S01]  /*25310*/  FADD.FTZ R140, R3, R138 ;  /* 0x0000008a038c7221 */ /* 0x000fe20000010000 */
[----:B------:R-:W-:Y:S01]  /*25320*/  PRMT R3, R159, 0x7610, R3 ;  /* 0x000076109f037816 */ /* 0x000fe20000000003 */
[----:B------:R-:W-:Y:S01]  /*25330*/  IMAD.WIDE.U32 R146, R157, -0x2daee0ad, RZ ;  /* 0xd2511f539d927825 */ /* 0x000fe200078e00ff */
[C---:B------:R-:W-:Y:S02]  /*25340*/  LOP3.LUT R131, R127.reuse, 0xff, RZ, 0xc0, !PT ;  /* 0x000000ff7f837812 */ /* 0x040fe400078ec0ff */
[----:B------:R-:W-:Y:S01]  /*25350*/  SHF.R.U32.HI R106, RZ, 0x18, R127 ;  /* 0x00000018ff6a7819 */ /* 0x000fe2000001167f */
[----:B------:R1:W-:Y:S01]  /*25360*/  STL [R1+0x40], R140 ;  /* 0x0000408c01007387 */ /* 0x0003e20000100800 */
[----:B------:R-:W-:Y:S02]  /*25370*/  ISETP.GE.U32.AND P6, PT, R194, R131, PT ;  /* 0x00000083c200720c */ /* 0x000fe40003fc6070 */
[----:B------:R-:W-:Y:S01]  /*25380*/  LOP3.LUT R131, R127, 0xffff, RZ, 0xc0, !PT ;  /* 0x0000ffff7f837812 */ /* 0x000fe200078ec0ff */
[----:B------:R4:W4:Y:S01]  /*25390*/  LDL.S16 R155, [R1+0x108] ;  /* 0x00010800019b7983 */ /* 0x0009220000100600 */
[----:B------:R-:W-:Y:S02]  /*253a0*/  LOP3.LUT R148, R147, R191, R142, 0x96, !PT ;  /* 0x000000bf93947212 */ /* 0x000fe400078e968e */
[----:B------:R-:W-:Y:S02]  /*253b0*/  SHF.R.U32.HI R131, RZ, 0x8, R131 ;  /* 0x00000008ff837819 */ /* 0x000fe40000011683 */
[----:B--2---:R-:W-:Y:S01]  /*253c0*/  PRMT R104, R199, 0x7610, R104 ;  /* 0x00007610c7687816 */ /* 0x004fe20000000068 */
[----:B------:R-:W-:Y:S01]  /*253d0*/  IMAD.WIDE.U32 R148, R148, -0x326172a9, RZ ;  /* 0xcd9e8d5794947825 */ /* 0x000fe200078e00ff */
[----:B------:R-:W-:Y:S01]  /*253e0*/  LOP3.LUT R131, R131, 0xffff, RZ, 0xc0, !PT ;  /* 0x0000ffff83837812 */ /* 0x000fe200078ec0ff */
[----:B------:R-:W-:Y:S01]  /*253f0*/  @!P4 HADD2 R204, -R3.H0_H0, -RZ.H0_H0 ;  /* 0xa00000ff03ccc230 */ /* 0x000fe20000000900 */
[----:B------:R-:W-:Y:S01]  /*25400*/  SHF.R.U32.HI R105, RZ, 0x10, R127 ;  /* 0x00000010ff697819 */ /* 0x000fe2000001167f */
[----:B---3--:R-:W-:Y:S03]  /*25410*/  @!P3 HADD2 R181, -R110.H0_H0, -RZ.H0_H0 ;  /* 0xa00000ff6eb5b230 */ /* 0x008fe60000000900 */
[----:B------:R-:W-:Y:S01]  /*25420*/  PRMT R139, R204, 0x7610, R139 ;  /* 0x00007610cc8b7816 */ /* 0x000fe2000000008b */
[----:B------:R2:W-:Y:S01]  /*25430*/  @!P4 STL.S16 [R1+0x110], R204 ;  /* 0x000110cc0100c387 */ /* 0x0005e20000100600 */
[----:B------:R-:W-:Y:S02]  /*25440*/  LOP3.LUT R105, R105, 0xff, RZ, 0xc0, !PT ;  /* 0x000000ff69697812 */ /* 0x000fe400078ec0ff */
[----:B------:R-:W-:Y:S01]  /*25450*/  PRMT R138, R181, 0x7610, R138 ;  /* 0x00007610b58a7816 */ /* 0x000fe2000000008a */
[----:B------:R3:W-:Y:S01]  /*25460*/  @!P3 STL.S16 [R1+0x10c], R181 ;  /* 0x00010cb50100b387 */ /* 0x0007e20000100600 */
[----:B-1----:R-:W-:Y:S03]  /*25470*/  PRMT R140, R3, 0x5410, R110 ;  /* 0x00005410038c7816 */ /* 0x002fe6000000006e */
[----:B------:R1:W4:Y:S01]  /*25480*/  LDL.S16 R221, [R1+0x104] ;  /* 0x0001040001dd7983 */ /* 0x0003220000100600 */
[----:B------:R-:W-:Y:S02]  /*25490*/  @!P4 PRMT R3, R139, 0x5410, RZ ;  /* 0x000054108b03c816 */ /* 0x000fe400000000ff */
[----:B------:R-:W-:Y:S01]  /*254a0*/  @!P3 PRMT R110, R138, 0x5410, RZ ;  /* 0x000054108a6eb816 */ /* 0x000fe200000000ff */
[----:B------:R-:W-:Y:S01]  /*254b0*/  IMAD.WIDE.U32 R138, R152, -0x2daee0ad, RZ ;  /* 0xd2511f53988a7825 */ /* 0x000fe200078e00ff */
[----:B------:R1:W5:Y:S01]  /*254c0*/  LDL.LU R191, [R1+0x204] ;  /* 0x0002040001bf7983 */ /* 0x0003620000300800 */
[C---:B------:R-:W-:Y:S02]  /*254d0*/  ISETP.GE.U32.AND P4, PT, R194.reuse, R131, PT ;  /* 0x00000083c200720c */ /* 0x040fe40003f86070 */
[----:B------:R-:W-:Y:S01]  /*254e0*/  ISETP.GE.U32.AND P3, PT, R194, R106, PT ;  /* 0x0000006ac200720c */ /* 0x000fe20003f66070 */
[----:B------:R1:W-:Y:S01]  /*254f0*/  ST.E.U16 [R112.64+0x30], R3 ;  /* 0x0000300370007985 */ /* 0x0003e2000c101504 */
[----:B------:R-:W-:Y:S02]  /*25500*/  LOP3.LUT R131, R139, R189, R146, 0x96, !PT ;  /* 0x000000bd8b837212 */ /* 0x000fe400078e9692 */
[----:B------:R-:W-:Y:S01]  /*25510*/  LOP3.LUT R146, R149, R225, R130, 0x96, !PT ;  /* 0x000000e195927212 */ /* 0x000fe200078e9682 */
[----:B------:R1:W5:Y:S01]  /*25520*/  LDL.LU R189, [R1+0x200] ;  /* 0x0002000001bd7983 */ /* 0x0003620000300800 */
[C---:B------:R-:W-:Y:S01]  /*25530*/  PRMT R106, R2.reuse, 0x7632, R106 ;  /* 0x00007632026a7816 */ /* 0x040fe2000000006a */
[----:B------:R-:W-:Y:S02]  /*25540*/  IMAD.WIDE.U32 R130, R131, -0x326172a9, RZ ;  /* 0xcd9e8d5783827825 */ /* 0x000fe400078e00ff */
[----:B------:R4:W4:Y:S01]  /*25550*/  LDL.S16 R223, [R1+0x100] ;  /* 0x0001000001df7983 */ /* 0x0009220000100600 */
[----:B------:R-:W-:Y:S01]  /*25560*/  PRMT R142, R2, 0x5410, R106 ;  /* 0x00005410028e7816 */ /* 0x000fe2000000006a */
[----:B------:R-:W-:Y:S01]  /*25570*/  IMAD.WIDE.U32 R146, R146, -0x2daee0ad, RZ ;  /* 0xd2511f5392927825 */ /* 0x000fe200078e00ff */
[----:B------:R-:W-:Y:S01]  /*25580*/  LOP3.LUT R148, R131, R175, R148, 0x96, !PT ;  /* 0x000000af83947212 */ /* 0x000fe200078e9694 */
[----:B--2---:R2:W2:Y:S03]  /*25590*/  LDL.S16 R204, [R1+0xfc] ;  /* 0x0000fc0001cc7983 */ /* 0x0044a60000100600 */
[----:B------:R-:W-:Y:S01]  /*255a0*/  LOP3.LUT R138, R147, R180, R138, 0x96, !PT ;  /* 0x000000b4938a7212 */ /* 0x000fe200078e968a */
[----:B---3--:R-:W-:Y:S01]  /*255b0*/  IMAD.WIDE.U32 R180, R148, -0x2daee0ad, RZ ;  /* 0xd2511f5394b47825 */ /* 0x008fe200078e00ff */
[----:B------:R3:W-:Y:S04]  /*255c0*/  ST.E.U16 [R112.64+0x32], R110 ;  /* 0x0000326e70007985 */ /* 0x0007e8000c101504 */
[----:B------:R-:W-:Y:S01]  /*255d0*/  LOP3.LUT R154, R181, R174, R146, 0x96, !PT ;  /* 0x000000aeb59a7212 */ /* 0x000fe200078e9692 */
[----:B------:R-:W-:Y:S01]  /*255e0*/  IMAD.WIDE.U32 R174, R138, -0x326172a9, RZ ;  /* 0xcd9e8d578aae7825 */ /* 0x000fe200078e00ff */
[----:B-1----:R-:W-:Y:S04]  /*255f0*/  PRMT R3, R199, 0x7632, R3 ;  /* 0x00007632c7037816 */ /* 0x002fe80000000003 */
[----:B------:R-:W-:Y:S02]  /*25600*/  LOP3.LUT R162, R175, R162, R130, 0x96, !PT ;  /* 0x000000a2afa27212 */ /* 0x000fe400078e9682 */
[----:B---3--:R-:W-:Y:S01]  /*25610*/  PRMT R110, R104, 0x5410, R3 ;  /* 0x00005410686e7816 */ /* 0x008fe20000000003 */
[----:B----4-:R-:W-:Y:S05]  /*25620*/  @!P1 HADD2 R155, -R2.H0_H0, -RZ.H0_H0 ;  /* 0xa00000ff029b9230 */ /* 0x010fea0000000900 */
[----:B------:R-:W-:Y:S01]  /*25630*/  PRMT R148, R155, 0x7610, R148 ;  /* 0x000076109b947816 */ /* 0x000fe20000000094 */
[----:B------:R1:W-:Y:S03]  /*25640*/  @!P1 STL.S16 [R1+0x108], R155 ;  /* 0x0001089b01009387 */ /* 0x0003e60000100600 */
[----:B------:R-:W-:Y:S02]  /*25650*/  @!P1 PRMT R2, R148, 0x5410, RZ ;  /* 0x0000541094029816 */ /* 0x000fe400000000ff */
[----:B------:R3:W4:Y:S01]  /*25660*/  LDL.S16 R148, [R1+0xe8] ;  /* 0x0000e80001947983 */ /* 0x0007220000100600 */
[----:B------:R-:W-:Y:S03]  /*25670*/  ISETP.GE.U32.AND P1, PT, R194, R105, PT ;  /* 0x00000069c200720c */ /* 0x000fe60003f26070 */
[----:B------:R3:W-:Y:S01]  /*25680*/  ST.E.U16 [R120.64+0x2e], R2 ;  /* 0x00002e0278007985 */ /* 0x0007e2000c101504 */
[----:B------:R-:W-:Y:S05]  /*25690*/  @!P2 HADD2 R221, -R106.H0_H0, -RZ.H0_H0 ;  /* 0xa00000ff6adda230 */ /* 0x000fea0000000900 */
[----:B------:R2:W-:Y:S01]  /*256a0*/  @!P2 STL.S16 [R1+0x104], R221 ;  /* 0x000104dd0100a387 */ /* 0x0005e20000100600 */
[----:B------:R-:W-:Y:S01]  /*256b0*/  PRMT R151, R221, 0x7610, R151 ;  /* 0x00007610dd977816 */ /* 0x000fe20000000097 */
[----:B-1----:R-:W-:Y:S03]  /*256c0*/  IMAD.WIDE.U32 R154, R154, -0x326172a9, RZ ;  /* 0xcd9e8d579a9a7825 */ /* 0x002fe600078e00ff */
[----:B------:R-:W-:Y:S02]  /*256d0*/  @!P2 PRMT R106, R151, 0x5410, RZ ;  /* 0x00005410976aa816 */ /* 0x000fe400000000ff */
[----:B------:R1:W4:Y:S01]  /*256e0*/  LDL.S16 R151, [R1+0xe0] ;  /* 0x0000e00001977983 */ /* 0x0003220000100600 */
[----:B------:R-:W-:Y:S03]  /*256f0*/  LOP3.LUT R127, R155, R219, R174, 0x96, !PT ;  /* 0x000000db9b7f7212 */ /* 0x000fe600078e96ae */
[----:B------:R1:W-:Y:S01]  /*25700*/  ST.E.U16 [R120.64+0x30], R106 ;  /* 0x0000306a78007985 */ /* 0x0003e2000c101504 */
[----:B------:R-:W-:Y:S01]  /*25710*/  @!P0 HADD2 R223, -R104.H0_H0, -RZ.H0_H0 ;  /* 0xa00000ff68df8230 */ /* 0x000fe20000000900 */
[----:B------:R-:W-:Y:S02]  /*25720*/  LOP3.LUT R105, R127, 0xff, RZ, 0xc0, !PT ;  /* 0x000000ff7f697812 */ /* 0x000fe400078ec0ff */
[----:B---3--:R-:W-:Y:S01]  /*25730*/  PRMT R2, R169, 0x7610, R2 ;  /* 0x00007610a9027816 */ /* 0x008fe20000000002 */
[----:B--2---:R-:W-:Y:S01]  /*25740*/  @!P5 HADD2 R204, -R3.H0_H0, -RZ.H0_H0 ;  /* 0xa00000ff03ccd230 */ /* 0x004fe20000000900 */
[----:B------:R-:W-:Y:S02]  /*25750*/  PRMT R202, R223, 0x7610, R202 ;  /* 0x00007610dfca7816 */ /* 0x000fe400000000ca */
[----:B------:R-:W-:Y:S02]  /*25760*/  ISETP.GE.U32.AND P2, PT, R194, R105, PT ;  /* 0x00000069c200720c */ /* 0x000fe40003f46070 */
[----:B------:R-:W-:Y:S02]  /*25770*/  @!P0 PRMT R104, R202, 0x5410, RZ ;  /* 0x00005410ca688816 */ /* 0x000fe400000000ff */
[----:B------:R-:W-:Y:S01]  /*25780*/  PRMT R152, R204, 0x7610, R152 ;  /* 0x00007610cc987816 */ /* 0x000fe20000000098 */
[----:B------:R2:W3:Y:S01]  /*25790*/  LDL.S16 R221, [R1+0xe4] ;  /* 0x0000e40001dd7983 */ /* 0x0004e20000100600 */
[----:B------:R-:W-:Y:S02]  /*257a0*/  LOP3.LUT R105, R127, 0xffff, RZ, 0xc0, !PT ;  /* 0x0000ffff7f697812 */ /* 0x000fe400078ec0ff */
[----:B------:R-:W-:Y:S01]  /*257b0*/  @!P5 PRMT R3, R152, 0x5410, RZ ;  /* 0x000054109803d816 */ /* 0x000fe200000000ff */
[----:B------:R-:W-:Y:S01]  /*257c0*/  @!P0 STL.S16 [R1+0x100], R223 ;  /* 0x000100df01008387 */ /* 0x000fe20000100600 */
[----:B------:R-:W-:Y:S03]  /*257d0*/  SHF.R.U32.HI R105, RZ, 0x8, R105 ;  /* 0x00000008ff697819 */ /* 0x000fe60000011669 */
[----:B------:R2:W-:Y:S01]  /*257e0*/  @!P5 STL.S16 [R1+0xfc], R204 ;  /* 0x0000fccc0100d387 */ /* 0x0005e20000100600 */
[----:B------:R-:W-:Y:S03]  /*257f0*/  LOP3.LUT R105, R105, 0xffff, RZ, 0xc0, !PT ;  /* 0x0000ffff69697812 */ /* 0x000fe600078ec0ff */
[----:B------:R3:W3:Y:S01]  /*25800*/  LDL.S16 R202, [R1+0xd8] ;  /* 0x0000d80001ca7983 */ /* 0x0006e20000100600 */
[----:B------:R-:W-:Y:S02]  /*25810*/  ISETP.GE.U32.AND P0, PT, R194, R105, PT ;  /* 0x00000069c200720c */ /* 0x000fe40003f06070 */
[----:B------:R-:W-:Y:S01]  /*25820*/  SHF.R.U32.HI R105, RZ, 0x18, R127 ;  /* 0x00000018ff697819 */ /* 0x000fe2000001167f */
[----:B------:R3:W3:Y:S01]  /*25830*/  LDL.S16 R152, [R1+0xd0] ;  /* 0x0000d00001987983 */ /* 0x0006e20000100600 */
[----:B-1----:R-:W-:Y:S02]  /*25840*/  PRMT R106, R186, 0x7632, R106 ;  /* 0x00007632ba6a7816 */ /* 0x002fe4000000006a */
[----:B------:R-:W-:Y:S01]  /*25850*/  ISETP.GE.U32.AND P5, PT, R194, R105, PT ;  /* 0x00000069c200720c */ /* 0x000fe20003fa6070 */
[----:B------:R1:W-:Y:S01]  /*25860*/  ST.E.U16 [R114.64+0x30], R104 ;  /* 0x0000306872007985 */ /* 0x0003e2000c101504 */
[----:B------:R-:W-:Y:S02]  /*25870*/  PRMT R105, R169, 0x7632, R105 ;  /* 0x00007632a9697816 */ /* 0x000fe40000000069 */
[----:B------:R-:W-:Y:S01]  /*25880*/  SHF.R.U32.HI R127, RZ, 0x10, R127 ;  /* 0x00000010ff7f7819 */ /* 0x000fe2000001167f */
[----:B------:R1:W-:Y:S03]  /*25890*/  ST.E.U16 [R114.64+0x32], R3 ;  /* 0x0000320372007985 */ /* 0x0003e6000c101504 */
[----:B------:R-:W-:Y:S01]  /*258a0*/  LOP3.LUT R127, R127, 0xff, RZ, 0xc0, !PT ;  /* 0x000000ff7f7f7812 */ /* 0x000fe200078ec0ff */
[----:B--2---:R2:W2:Y:S01]  /*258b0*/  LDL.S16 R204, [R1+0xd4] ;  /* 0x0000d40001cc7983 */ /* 0x0044a20000100600 */
[----:B-1----:R-:W-:Y:S02]  /*258c0*/  LOP3.LUT R104, R160, 0xff, RZ, 0xc0, !PT ;  /* 0x000000ffa0687812 */ /* 0x002fe400078ec0ff */
[----:B------:R-:W-:Y:S01]  /*258d0*/  PRMT R3, R184, 0x7610, R3 ;  /* 0x00007610b8037816 */ /* 0x000fe20000000003 */
[----:B----4-:R-:W-:Y:S05]  /*258e0*/  @!P6 HADD2 R148, -R2.H0_H0, -RZ.H0_H0 ;  /* 0xa00000ff0294e230 */ /* 0x010fea0000000900 */
[----:B------:R1:W-:Y:S01]  /*258f0*/  @!P6 STL.S16 [R1+0xe8], R148 ;  /* 0x0000e8940100e387 */ /* 0x0003e20000100600 */
[----:B------:R-:W-:Y:S01]  /*25900*/  PRMT R222, R148, 0x7610, R222 ;  /* 0x0000761094de7816 */ /* 0x000fe200000000de */
[----:B------:R-:W-:Y:S05]  /*25910*/  @!P1 HADD2 R151, -R107.H0_H0, -RZ.H0_H0 ;  /* 0xa00000ff6b979230 */ /* 0x000fea0000000900 */
[----:B------:R-:W-:Y:S02]  /*25920*/  PRMT R220, R151, 0x7610, R220 ;  /* 0x0000761097dc7816 */ /* 0x000fe400000000dc */
[----:B-1----:R-:W-:Y:S02]  /*25930*/  PRMT R148, R2, 0x5410, R105 ;  /* 0x0000541002947816 */ /* 0x002fe40000000069 */
[----:B------:R-:W-:Y:S02]  /*25940*/  @!P6 PRMT R2, R222, 0x5410, RZ ;  /* 0x00005410de02e816 */ /* 0x000fe400000000ff */
[----:B------:R-:W-:Y:S02]  /*25950*/  ISETP.GE.U32.AND P6, PT, R194, R104, PT ;  /* 0x00000068c200720c */ /* 0x000fe40003fc6070 */
[----:B------:R-:W-:Y:S01]  /*25960*/  SHF.R.U32.HI R104, RZ, 0x10, R160 ;  /* 0x00000010ff687819 */ /* 0x000fe200000116a0 */
[----:B------:R1:W-:Y:S03]  /*25970*/  ST.E.U16 [R196.64+0x40], R2 ;  /* 0x00004002c4007985 */ /* 0x0003e6000c101504 */
[----:B------:R-:W-:Y:S01]  /*25980*/  LOP3.LUT R104, R104, 0xff, RZ, 0xc0, !PT ;  /* 0x000000ff68687812 */ /* 0x000fe200078ec0ff */
[----:B---3--:R-:W-:Y:S05]  /*25990*/  @!P4 HADD2 R221, -R105.H0_H0, -RZ.H0_H0 ;  /* 0xa00000ff69ddc230 */ /* 0x008fea0000000900 */
[----:B------:R-:W-:Y:S01]  /*259a0*/  @!P4 STL.S16 [R1+0xe4], R221 ;  /* 0x0000e4dd0100c387 */ /* 0x000fe20000100600 */
[----:B------:R-:W-:Y:S03]  /*259b0*/  PRMT R147, R221, 0x7610, R147 ;  /* 0x00007610dd937816 */ /* 0x000fe60000000093 */
[----:B------:R3:W-:Y:S01]  /*259c0*/  @!P1 STL.S16 [R1+0xe0], R151 ;  /* 0x0000e09701009387 */ /* 0x0007e20000100600 */
[----:B------:R-:W-:Y:S01]  /*259d0*/  @!P4 PRMT R105, R147, 0x5410, RZ ;  /* 0x000054109369c816 */ /* 0x000fe200000000ff */
[----:B------:R-:W-:Y:S01]  /*259e0*/  @!P3 HADD2 R202, -R106.H0_H0, -RZ.H0_H0 ;  /* 0xa00000ff6acab230 */ /* 0x000fe20000000900 */
[----:B------:R-:W-:Y:S03]  /*259f0*/  PRMT R147, R107, 0x5410, R106 ;  /* 0x000054106b937816 */ /* 0x000fe6000000006a */
[----:B------:R4:W-:Y:S01]  /*25a00*/  ST.E.U16 [R196.64+0x42], R105 ;  /* 0x00004269c4007985 */ /* 0x0009e2000c101504 */
[----:B------:R-:W-:Y:S02]  /*25a10*/  @!P1 PRMT R107, R220, 0x5410, RZ ;  /* 0x00005410dc6b9816 */ /* 0x000fe400000000ff */
[----:B------:R-:W-:Y:S02]  /*25a20*/  PRMT R159, R202, 0x7610, R159 ;  /* 0x00007610ca9f7816 */ /* 0x000fe4000000009f */
[----:B------:R-:W-:Y:S01]  /*25a30*/  ISETP.GE.U32.AND P1, PT, R194, R127, PT ;  /* 0x0000007fc200720c */ /* 0x000fe20003f26070 */
[----:B------:R4:W-:Y:S01]  /*25a40*/  ST.E.U16 [R112.64+0x40], R107 ;  /* 0x0000406b70007985 */ /* 0x0009e2000c101504 */
[----:B------:R-:W-:Y:S02]  /*25a50*/  @!P3 PRMT R106, R159, 0x5410, RZ ;  /* 0x000054109f6ab816 */ /* 0x000fe400000000ff */
[----:B-1----:R-:W-:Y:S02]  /*25a60*/  PRMT R2, R184, 0x7632, R2 ;  /* 0x00007632b8027816 */ /* 0x002fe40000000002 */
[----:B------:R-:W-:Y:S01]  /*25a70*/  ISETP.GE.U32.AND P4, PT, R194, R104, PT ;  /* 0x00000068c200720c */ /* 0x000fe20003f86070 */
[----:B------:R1:W-:Y:S01]  /*25a80*/  ST.E.U16 [R112.64+0x42], R106 ;  /* 0x0000426a70007985 */ /* 0x0003e2000c101504 */
[----:B------:R-:W-:Y:S01]  /*25a90*/  LOP3.LUT R104, R160, 0xffff, RZ, 0xc0, !PT ;  /* 0x0000ffffa0687812 */ /* 0x000fe200078ec0ff */
[----:B------:R-:W-:Y:S01]  /*25aa0*/  @!P0 HADD2 R152, -R2.H0_H0, -RZ.H0_H0 ;  /* 0xa00000ff02988230 */ /* 0x000fe20000000900 */
[----:B------:R-:W-:Y:S02]  /*25ab0*/  SHF.R.U32.HI R127, RZ, 0x18, R160 ;  /* 0x00000018ff7f7819 */ /* 0x000fe400000116a0 */
[----:B------:R-:W-:Y:S01]  /*25ac0*/  SHF.R.U32.HI R104, RZ, 0x8, R104 ;  /* 0x00000008ff687819 */ /* 0x000fe20000011668 */
[----:B--2---:R-:W-:Y:S01]  /*25ad0*/  @!P2 HADD2 R204, -R3.H0_H0, -RZ.H0_H0 ;  /* 0xa00000ff03cca230 */ /* 0x004fe20000000900 */
[----:B---3--:R2:W3:Y:S01]  /*25ae0*/  LDL.S16 R151, [R1+0xc8] ;  /* 0x0000c80001977983 */ /* 0x0084e20000100600 */
[----:B------:R-:W-:Y:S02]  /*25af0*/  PRMT R201, R152, 0x7610, R201 ;  /* 0x0000761098c97816 */ /* 0x000fe400000000c9 */
[----:B------:R-:W-:Y:S01]  /*25b00*/  LOP3.LUT R104, R104, 0xffff, RZ, 0xc0, !PT ;  /* 0x0000ffff68687812 */ /* 0x000fe200078ec0ff */
[----:B------:R2:W-:Y:S01]  /*25b10*/  @!P3 STL.S16 [R1+0xd8], R202 ;  /* 0x0000d8ca0100b387 */ /* 0x0005e20000100600 */
[----:B------:R-:W-:Y:S02]  /*25b20*/  PRMT R169, R204, 0x7610, R169 ;  /* 0x00007610cca97816 */ /* 0x000fe400000000a9 */
[----:B------:R-:W-:Y:S01]  /*25b30*/  ISETP.GE.U32.AND P3, PT, R194, R127, PT ;  /* 0x0000007fc200720c */ /* 0x000fe20003f66070 */
[----:B------:R3:W3:Y:S01]  /*25b40*/  LDL.S16 R159, [R1+0xc0] ;  /* 0x0000c000019f7983 */ /* 0x0006e20000100600 */
[----:B----4-:R-:W-:Y:S02]  /*25b50*/  PRMT R105, R203, 0x7610, R105 ;  /* 0x00007610cb697816 */ /* 0x010fe40000000069 */
[----:B------:R-:W-:Y:S02]  /*25b60*/  LOP3.LUT R127, R154, 0xff, RZ, 0xc0, !PT ;  /* 0x000000ff9a7f7812 */ /* 0x000fe400078ec0ff */
[----:B------:R-:W-:Y:S02]  /*25b70*/  SHF.R.U32.HI R107, RZ, 0x10, R154 ;  /* 0x00000010ff6b7819 */ /* 0x000fe4000001169a */
[----:B-1----:R-:W-:Y:S01]  /*25b80*/  PRMT R106, R163, 0x7610, R106 ;  /* 0x00007610a36a7816 */ /* 0x002fe2000000006a */
[----:B--2---:R1:W2:Y:S04]  /*25b90*/  LDL.S16 R202, [R1+0xb8] ;  /* 0x0000b80001ca7983 */ /* 0x0042a80000100600 */
[----:B------:R-:W-:Y:S04]  /*25ba0*/  @!P2 STL.S16 [R1+0xd4], R204 ;  /* 0x0000d4cc0100a387 */ /* 0x000fe80000100600 */
[----:B------:R4:W-:Y:S02]  /*25bb0*/  @!P0 STL.S16 [R1+0xd0], R152 ;  /* 0x0000d09801008387 */ /* 0x0009e40000100600 */
[----:B----4-:R-:W-:Y:S02]  /*25bc0*/  PRMT R152, R3, 0x5410, R2 ;  /* 0x0000541003987816 */ /* 0x010fe40000000002 */
        /* <DEDUP_REMOVED lines=13> */
[----:B---3--:R-:W-:Y:S05]  /*25ca0*/  @!P1 HADD2 R151, -R105.H0_H0, -RZ.H0_H0 ;  /* 0xa00000ff69979230 */ /* 0x008fea0000000900 */
[----:B------:R1:W-:Y:S01]  /*25cb0*/  @!P1 STL.S16 [R1+0xc8], R151 ;  /* 0x0000c89701009387 */ /* 0x0003e20000100600 */
[----:B------:R-:W-:Y:S01]  /*25cc0*/  PRMT R145, R151, 0x7610, R145 ;  /* 0x0000761097917816 */ /* 0x000fe20000000091 */
[----:B------:R-:W-:Y:S02]  /*25cd0*/  @!P6 HADD2 R159, -R106.H0_H0, -RZ.H0_H0 ;  /* 0xa00000ff6a9fe230 */ /* 0x000fe40000000900 */
[----:B------:R3:W3:Y:S03]  /*25ce0*/  LDL.S16 R201, [R1+0xb0] ;  /* 0x0000b00001c97983 */ /* 0x0006e60000100600 */
[----:B------:R-:W-:Y:S01]  /*25cf0*/  PRMT R186, R159, 0x7610, R186 ;  /* 0x000076109fba7816 */ /* 0x000fe200000000ba */
[----:B--2---:R-:W-:Y:S01]  /*25d00*/  @!P5 HADD2 R202, -R104.H0_H0, -RZ.H0_H0 ;  /* 0xa00000ff68cad230 */ /* 0x004fe20000000900 */
[----:B-1----:R-:W-:Y:S02]  /*25d10*/  PRMT R151, R105, 0x5410, R104 ;  /* 0x0000541069977816 */ /* 0x002fe40000000068 */
[----:B------:R-:W-:Y:S02]  /*25d20*/  @!P1 PRMT R105, R145, 0x5410, RZ ;  /* 0x0000541091699816 */ /* 0x000fe400000000ff */
[----:B------:R1:W2:Y:S01]  /*25d30*/  LDL.S16 R145, [R1+0xac] ;  /* 0x0000ac0001917983 */ /* 0x0002a20000100600 */
        /* <DEDUP_REMOVED lines=17> */
[----:B----4-:R-:W-:Y:S03]  /*25e50*/  @!P2 HADD2 R169, -R107.H0_H0, -RZ.H0_H0 ;  /* 0xa00000ff6ba9a230 */ /* 0x010fe60000000900 */
[----:B-1----:R1:W4:Y:S02]  /*25e60*/  LDL.S16 R159, [R1+0xa8] ;  /* 0x0000a800019f7983 */ /* 0x0023240000100600 */
[----:B------:R-:W-:Y:S02]  /*25e70*/  PRMT R150, R169, 0x7610, R150 ;  /* 0x00007610a9967816 */ /* 0x000fe40000000096 */
[----:B------:R1:W-:Y:S02]  /*25e80*/  @!P2 STL.S16 [R1+0xb4], R169 ;  /* 0x0000b4a90100a387 */ /* 0x0003e40000100600 */
[----:B------:R-:W-:Y:S02]  /*25e90*/  @!P2 PRMT R107, R150, 0x5410, RZ ;  /* 0x00005410966ba816 */ /* 0x000fe400000000ff */
[----:B------:R2:W4:Y:S04]  /*25ea0*/  LDL.S16 R150, [R1+0x9c] ;  /* 0x00009c0001967983 */ /* 0x0005280000100600 */
        /* <DEDUP_REMOVED lines=12> */
[----:B--2---:R-:W-:Y:S05]  /*25f70*/  @!P3 HADD2 R145, -R2.H0_H0, -RZ.H0_H0 ;  /* 0xa00000ff0291b230 */ /* 0x004fea0000000900 */
[----:B------:R1:W-:Y:S01]  /*25f80*/  @!P3 STL.S16 [R1+0xac], R145 ;  /* 0x0000ac910100b387 */ /* 0x0003e20000100600 */
[----:B------:R-:W-:Y:S02]  /*25f90*/  PRMT R149, R145, 0x7610, R149 ;  /* 0x0000761091957816 */ /* 0x000fe40000000095 */
[----:B-1----:R-:W-:Y:S02]  /*25fa0*/  PRMT R145, R3, 0x5410, R2 ;  /* 0x0000541003917816 */ /* 0x002fe40000000002 */
[----:B------:R-:W-:Y:S01]  /*25fb0*/  @!P4 PRMT R3, R105, 0x5410, RZ ;  /* 0x000054106903c816 */ /* 0x000fe200000000ff */
[----:B----4-:R-:W-:Y:S01]  /*25fc0*/  @!P0 HADD2 R159, -R0.H0_H0, -RZ.H0_H0 ;  /* 0xa00000ff009f8230 */ /* 0x010fe20000000900 */
        /* <DEDUP_REMOVED lines=28> */
[C---:B------:R-:W-:Y:S02]  /*26190*/  PRMT R0, R205.reuse, 0x7610, R0 ;  /* 0x00007610cd007816 */ /* 0x040fe40000000000 */
        /* <DEDUP_REMOVED lines=12> */
[C---:B------:R-:W-:Y:S02]  /*26260*/  ISETP.GE.U32.AND P5, PT, R194.reuse, R3, PT ;  /* 0x00000003c200720c */ /* 0x040fe40003fa6070 */
        /* <DEDUP_REMOVED lines=288> */
[----:B------:R-:W-:Y:S02]  /*27470*/  SHF.R.U32.HI R111, RZ, 0x10, R160 ;  /* 0x00000010ff6f7819 */ /* 0x000fe400000116a0 */
[C---:B------:R-:W-:Y:S01]  /*27480*/  LOP3.LUT R110, R0.reuse, 0xffff, RZ, 0xc0, !PT ;  /* 0x0000ffff006e7812 */ /* 0x040fe200078ec0ff */
[C---:B------:R-:W-:Y:S02]  /*27490*/  HMMA.16816.F32 R8, R104.reuse, R124, R8 ;  /* 0x0000007c6808723c */ /* 0x040fe40000001808 */
[----:B------:R-:W-:Y:S02]  /*274a0*/  LOP3.LUT R111, R111, 0xff, RZ, 0xc0, !PT ;  /* 0x000000ff6f6f7812 */ /* 0x000fe400078ec0ff */
[----:B------:R-:W-:Y:S03]  /*274b0*/  SHF.R.U32.HI R110, RZ, 0x8, R110 ;  /* 0x00000008ff6e7819 */ /* 0x000fe6000001166e */
[----:B------:R-:W-:Y:S01]  /*274c0*/  LOP3.LUT R124, R0, 0xff, RZ, 0xc0, !PT ;  /* 0x000000ff007c7812 */ /* 0x000fe200078ec0ff */
[-C--:B------:R-:W-:Y:S01]  /*274d0*/  HMMA.16816.F32 R12, R104, R126.reuse, R12 ;  /* 0x0000007e680c723c */ /* 0x080fe2000000180c */
[----:B------:R-:W-:Y:S07]  /*274e0*/  SHF.R.U32.HI R125, RZ, 0x10, R0 ;  /* 0x00000010ff7d7819 */ /* 0x000fee0000011600 */
        /* <DEDUP_REMOVED lines=47> */
[----:B------:R-:W3:Y:S02]  /*277e0*/  LDSM.16.MT88.4 R124, [R190+0x9800] ;  /* 0x00980000be7c783b */ /* 0x000ee40000004200 */
[--C-:B------:R-:W-:Y:S01]  /*277f0*/  HSET2.LE.AND R107, R160, R173.reuse, PT ;  /* 0x000000ada06b7233 */ /* 0x100fe20003803000 */
[----:B------:R-:W-:Y:S01]  /*27800*/  PRMT R121, R129, 0x5410, R121 ;  /* 0x0000541081797816 */ /* 0x000fe20000000079 */
[--C-:B------:R-:W-:Y:S01]  /*27810*/  HSET2.LE.AND R105, R110, R173.reuse, PT ;  /* 0x000000ad6e697233 */ /* 0x100fe20003803000 */
[----:B------:R-:W-:Y:S01]  /*27820*/  PRMT R120, R120, 0x5410, R154 ;  /* 0x0000541078787816 */ /* 0x000fe2000000009a */
[--C-:B------:R-:W-:Y:S01]  /*27830*/  HSET2.LE.AND R106, R140, R173.reuse, PT ;  /* 0x000000ad8c6a7233 */ /* 0x100fe20003803000 */
[----:B------:R-:W-:Y:S01]  /*27840*/  PRMT R0, R0, 0x5410, R2 ;  /* 0x0000541000007816 */ /* 0x000fe20000000002 */
[----:B------:R-:W4:Y:S02]  /*27850*/  LDSM.16.MT88.4 R128, [R188+0xa800] ;  /* 0x00a80000bc80783b */ /* 0x000f240000004200 */
        /* <DEDUP_REMOVED lines=9> */
[----:B------:R-:W-:Y:S02]  /*278f0*/  LOP3.LUT R2, R169, R206, R182, 0x96, !PT ;  /* 0x000000cea9027212 */ /* 0x000fe400078e96b6 */
[----:B------:R-:W-:Y:S02]  /*27900*/  LOP3.LUT R112, R152, R112, RZ, 0xc0, !PT ;  /* 0x0000007098707212 */ /* 0x000fe400078ec0ff */
[-C--:B--2---:R-:W-:Y:S01]  /*27910*/  HMMA.16816.F32 R4, R104, R116.reuse, R4 ;  /* 0x000000746804723c */ /* 0x084fe20000001804 */
[----:B------:R-:W-:Y:S02]  /*27920*/  LOP3.LUT R113, R151, R113, RZ, 0xc0, !PT ;  /* 0x0000007197717212 */ /* 0x000fe400078ec0ff */
[----:B------:R-:W-:Y:S01]  /*27930*/  LOP3.LUT R114, R149, R114, RZ, 0xc0, !PT ;  /* 0x0000007295727212 */ /* 0x000fe200078ec0ff */
[----:B------:R-:W4:Y:S01]  /*27940*/  LDSM.16.MT88.4 R120, [R190+0xb800] ;  /* 0x00b80000be78783b */ /* 0x000f220000004200 */
[----:B------:R-:W-:Y:S02]  /*27950*/  LOP3.LUT R115, R150, R115, RZ, 0xc0, !PT ;  /* 0x0000007396737212 */ /* 0x000fe400078ec0ff */
[----:B------:R-:W-:Y:S02]  /*27960*/  LOP3.LUT R0, R163, R206, R180, 0x96, !PT ;  /* 0x000000cea3007212 */ /* 0x000fe400078e96b4 */
[----:B------:R-:W-:Y:S03]  /*27970*/  LOP3.LUT R110, R168, 0xffff, RZ, 0xc0, !PT ;  /* 0x0000ffffa86e7812 */ /* 0x000fe600078ec0ff */
[C---:B------:R-:W-:Y:S01]  /*27980*/  HMMA.16816.F32 R8, R112.reuse, R116, R8 ;  /* 0x000000747008723c */ /* 0x040fe20000001808 */
[----:B------:R-:W2:Y:S01]  /*27990*/  LDL R206, [R1+0x1b4] ;  /* 0x0001b40001ce7983 */ /* 0x000ea20000100800 */
[----:B------:R-:W-:Y:S03]  /*279a0*/  SHF.R.U32.HI R111, RZ, 0x10, R168 ;  /* 0x00000010ff6f7819 */ /* 0x000fe600000116a8 */
[----:B------:R-:W-:Y:S01]  /*279b0*/  LDSM.16.MT88.4 R152, [R188+0xac00] ;  /* 0x00ac0000bc98783b */ /* 0x000fe20000004200 */
[----:B------:R-:W-:Y:S02]  /*279c0*/  LOP3.LUT R111, R111, 0xff, RZ, 0xc0, !PT ;  /* 0x000000ff6f6f7812 */ /* 0x000fe400078ec0ff */
[-C--:B------:R-:W-:Y:S01]  /*279d0*/  HMMA.16816.F32 R12, R112, R118.reuse, R12 ;  /* 0x00000076700c723c */ /* 0x080fe2000000180c */
[C---:B------:R-:W-:Y:S03]  /*279e0*/  LOP3.LUT R116, R162.reuse, 0xffff, RZ, 0xc0, !PT ;  /* 0x0000ffffa2747812 */ /* 0x040fe600078ec0ff */
[----:B------:R-:W-:Y:S01]  /*279f0*/  SHF.R.U32.HI R117, RZ, 0x8, R110 ;  /* 0x00000008ff757819 */ /* 0x000fe2000001166e */
[----:B------:R-:W-:Y:S01]  /*27a00*/  LDSM.16.MT88.4 R144, [R190+0xac00] ;  /* 0x00ac0000be90783b */ /* 0x000fe20000004200 */
[----:B------:R-:W-:Y:S02]  /*27a10*/  SHF.R.U32.HI R110, RZ, 0x8, R116 ;  /* 0x00000008ff6e7819 */ /* 0x000fe40000011674 */
[C---:B------:R-:W-:Y:S01]  /*27a20*/  HMMA.16816.F32 R16, R104.reuse, R118, R16 ;  /* 0x000000766810723c */ /* 0x040fe20000001810 */
[----:B------:R-:W-:Y:S04]  /*27a30*/  SHF.R.U32.HI R116, RZ, 0x10, R0 ;  /* 0x00000010ff747819 */ /* 0x000fe80000011600 */
[----:B------:R-:W-:Y:S02]  /*27a40*/  LDSM.16.MT88.4 R180, [R188+0xbc00] ;  /* 0x00bc0000bcb4783b */ /* 0x000fe40000004200 */
[----:B------:R-:W-:Y:S01]  /*27a50*/  LOP3.LUT R118, R162, 0xff, RZ, 0xc0, !PT ;  /* 0x000000ffa2767812 */ /* 0x000fe200078ec0ff */
[-C--:B---3--:R-:W-:Y:S01]  /*27a60*/  HMMA.16816.F32 R20, R104, R124.reuse, R20 ;  /* 0x0000007c6814723c */ /* 0x088fe20000001814 */
[----:B------:R-:W-:Y:S03]  /*27a70*/  LOP3.LUT R119, R168, 0xff, RZ, 0xc0, !PT ;  /* 0x000000ffa8777812 */ /* 0x000fe600078ec0ff */
[----:B------:R-:W-:Y:S02]  /*27a80*/  SHF.R.U32.HI R168, RZ, 0x18, R168 ;  /* 0x00000018ffa87819 */ /* 0x000fe400000116a8 */
[----:B------:R-:W-:Y:S02]  /*27a90*/  PRMT R178, R119, 0x5410, R117 ;  /* 0x0000541077b27816 */ /* 0x000fe40000000075 */
[C---:B------:R-:W-:Y:S01]  /*27aa0*/  HMMA.16816.F32 R24, R112.reuse, R124, R24 ;  /* 0x0000007c7018723c */ /* 0x040fe20000001818 */
[----:B------:R-:W-:Y:S02]  /*27ab0*/  PRMT R179, R111, 0x5410, R168 ;  /* 0x000054106fb37816 */ /* 0x000fe400000000a8 */
[----:B------:R-:W3:Y:S01]  /*27ac0*/  LDSM.16.MT88.4 R168, [R188+0x9c00] ;  /* 0x009c0000bca8783b */ /* 0x000ee20000004200 */
[--C-:B------:R-:W-:Y:S01]  /*27ad0*/  SHF.R.U32.HI R111, RZ, 0x10, R2.reuse ;  /* 0x00000010ff6f7819 */ /* 0x100fe20000011602 */
[--C-:B------:R-:W-:Y:S01]  /*27ae0*/  HSET2.LE.AND R178, R178, R173.reuse, PT ;  /* 0x000000adb2b27233 */ /* 0x100fe20003803000 */
[----:B------:R-:W-:Y:S01]  /*27af0*/  SHF.R.U32.HI R117, RZ, 0x18, R2 ;  /* 0x00000018ff757819 */ /* 0x000fe20000011602 */
[--C-:B------:R-:W-:Y:S01]  /*27b00*/  HSET2.LE.AND R179, R179, R173.reuse, PT ;  /* 0x000000adb3b37233 */ /* 0x100fe20003803000 */
[-C--:B------:R-:W-:Y:S01]  /*27b10*/  HMMA.16816.F32 R28, R112, R126.reuse, R28 ;  /* 0x0000007e701c723c */ /* 0x080fe2000000181c */
[----:B------:R-:W-:Y:S03]  /*27b20*/  SHF.R.U32.HI R125, RZ, 0x10, R162 ;  /* 0x00000010ff7d7819 */ /* 0x000fe600000116a2 */
[----:B------:R-:W-:Y:S02]  /*27b30*/  PRMT R124, R118, 0x5410, R110 ;  /* 0x00005410767c7816 */ /* 0x000fe4000000006e */
[C---:B------:R-:W-:Y:S02]  /*27b40*/  LOP3.LUT R110, R2.reuse, 0xffff, RZ, 0xc0, !PT ;  /* 0x0000ffff026e7812 */ /* 0x040fe400078ec0ff */
[C---:B------:R-:W-:Y:S01]  /*27b50*/  HMMA.16816.F32 R32, R104.reuse, R126, R32 ;  /* 0x0000007e6820723c */ /* 0x040fe20000001820 */
[----:B------:R-:W-:Y:S03]  /*27b60*/  LOP3.LUT R118, R2, 0xff, RZ, 0xc0, !PT ;  /* 0x000000ff02767812 */ /* 0x000fe600078ec0ff */
[----:B------:R-:W-:Y:S02]  /*27b70*/  SHF.R.U32.HI R110, RZ, 0x8, R110 ;  /* 0x00000008ff6e7819 */ /* 0x000fe4000001166e */
[----:B------:R-:W-:Y:S02]  /*27b80*/  LOP3.LUT R111, R111, 0xff, RZ, 0xc0, !PT ;  /* 0x000000ff6f6f7812 */ /* 0x000fe400078ec0ff */
[-C--:B----4-:R-:W-:Y:S01]  /*27b90*/  HMMA.16816.F32 R36, R104, R128.reuse, R36 ;  /* 0x000000806824723c */ /* 0x090fe20000001824 */
[----:B------:R-:W-:Y:S02]  /*27ba0*/  SHF.R.U32.HI R126, RZ, 0x18, R162 ;  /* 0x00000018ff7e7819 */ /* 0x000fe400000116a2 */
[----:B------:R-:W4:Y:S01]  /*27bb0*/  LDSM.16.MT88.4 R160, [R190+0x9c00] ;  /* 0x009c0000bea0783b */ /* 0x000f220000004200 */
[----:B------:R-:W-:Y:S02]  /*27bc0*/  LOP3.LUT R2, R0, 0xffff, RZ, 0xc0, !PT ;  /* 0x0000ffff00027812 */ /* 0x000fe400078ec0ff */
[----:B------:R-:W-:Y:S02]  /*27bd0*/  SHF.R.U32.HI R119, RZ, 0x18, R0 ;  /* 0x00000018ff777819 */ /* 0x000fe40000011600 */
[C---:B------:R-:W-:Y:S01]  /*27be0*/  HMMA.16816.F32 R40, R112.reuse, R128, R40 ;  /* 0x000000807028723c */ /* 0x040fe20000001828 */
[----:B------:R-:W-:Y:S03]  /*27bf0*/  PRMT R110, R118, 0x5410, R110 ;  /* 0x00005410766e7816 */ /* 0x000fe6000000006e */
[----:B------:R-:W-:Y:S02]  /*27c00*/  PRMT R111, R111, 0x5410, R117 ;  /* 0x000054106f6f7816 */ /* 0x000fe40000000075 */
[----:B------:R-:W-:Y:S01]  /*27c10*/  SHF.R.U32.HI R2, RZ, 0x8, R2 ;  /* 0x00000008ff027819 */ /* 0x000fe20000011602 */
[--C-:B------:R-:W-:Y:S01]  /*27c20*/  HSET2.LE.AND R176, R110, R173.reuse, PT ;  /* 0x000000ad6eb07233 */ /* 0x100fe20003803000 */
[-C--:B------:R-:W-:Y:S01]  /*27c30*/  HMMA.16816.F32 R44, R112, R130.reuse, R44 ;  /* 0x00000082702c723c */ /* 0x080fe2000000182c */
[--C-:B------:R-:W-:Y:S03]  /*27c40*/  HSET2.LE.AND R177, R111, R173.reuse, PT ;  /* 0x000000ad6fb17233 */ /* 0x100fe60003803000 */
[----:B------:R-:W-:Y:S02]  /*27c50*/  LOP3.LUT R176, R159, R176, RZ, 0xc0, !PT ;  /* 0x000000b09fb07212 */ /* 0x000fe400078ec0ff */
[----:B------:R-:W-:Y:S02]  /*27c60*/  LOP3.LUT R177, R158, R177, RZ, 0xc0, !PT ;  /* 0x000000b19eb17212 */ /* 0x000fe400078ec0ff */
[C---:B------:R-:W-:Y:S01]  /*27c70*/  HMMA.16816.F32 R48, R104.reuse, R130, R48 ;  /* 0x000000826830723c */ /* 0x040fe20000001830 */
[----:B------:R-:W-:Y:S03]  /*27c80*/  LOP3.LUT R178, R157, R178, RZ, 0xc0, !PT ;  /* 0x000000b29db27212 */ /* 0x000fe600078ec0ff */
[----:B------:R-:W-:Y:S04]  /*27c90*/  LOP3.LUT R179, R156, R179, RZ, 0xc0, !PT ;  /* 0x000000b39cb37212 */ /* 0x000fe800078ec0ff */
        /* <DEDUP_REMOVED lines=24> */
[-C--:B---3--:R-:W-:Y:S01]  /*27e20*/  HMMA.16816.F32 R172, R176, R168.reuse, R4 ;  /* 0x000000a8b0ac723c */ /* 0x088fe20000001804 */
[----:B------:R-:W-:Y:S02]  /*27e30*/  LOP3.LUT R106, R164, R106, RZ, 0xc0, !PT ;  /* 0x0000006aa46a7212 */ /* 0x000fe400078ec0ff */
[----:B------:R-:W-:Y:S01]  /*27e40*/  LOP3.LUT R107, R3, R107, RZ, 0xc0, !PT ;  /* 0x0000006b036b7212 */ /* 0x000fe200078ec0ff */
[----:B------:R-:W-:Y:S06]  /*27e50*/  IMAD.MOV.U32 R3, RZ, RZ, R103 ;  /* 0x000000ffff037224 */ /* 0x000fec00078e0067 */
[C---:B------:R-:W-:Y:S08]  /*27e60*/  HMMA.16816.F32 R140, R104.reuse, R168, R8 ;  /* 0x000000a8688c723c */ /* 0x040ff00000001808 */
[-C--:B------:R-:W-:Y:S08]  /*27e70*/  HMMA.16816.F32 R136, R104, R170.reuse, R12 ;  /* 0x000000aa6888723c */ /* 0x080ff0000000180c */
[C---:B------:R-:W-:Y:S08]  /*27e80*/  HMMA.16816.F32 R168, R176.reuse, R170, R16 ;  /* 0x000000aab0a8723c */ /* 0x040ff00000001810 */
[-C--:B----4-:R-:W-:Y:S08]  /*27e90*/  HMMA.16816.F32 R164, R176, R160.reuse, R20 ;  /* 0x000000a0b0a4723c */ /* 0x090ff00000001814 */
        /* <DEDUP_REMOVED lines=8> */
[C---:B------:R-:W-:Y:S01]  /*27f20*/  HMMA.16816.F32 R116, R104.reuse, R144, R56 ;  /* 0x000000906874723c */ /* 0x040fe20000001838 */
[----:B--2---:R-:W-:Y:S07]  /*27f30*/  ISETP.GT.AND P1, PT, R245, R206, PT ;  /* 0x000000cef500720c */ /* 0x004fee0003f24270 */
        /* <DEDUP_REMOVED lines=15> */
.L_x_947:
[----:B-----5:R1:W5:Y:S04]  /*28030*/  LD.E R53, [R108.64+0xd8] ;  /* 0x0000d8046c357980 */ /* 0x020368000c101900 */
[----:B------:R1:W5:Y:S01]  /*28040*/  LD.E R4, [R108.64+0x17c] ;  /* 0x00017c046c047980 */ /* 0x000362000c101900 */
[----:B------:R-:W-:-:S02]  /*28050*/  MOV R8, 0x1f ;  /* 0x0000001f00087802 */ /* 0x000fc40000000f00 */
[----:B------:R-:W-:Y:S01]  /*28060*/  MOV R7, 0xffffffff ;  /* 0xffffffff00077802 */ /* 0x000fe20000000f00 */
[----:B------:R-:W-:Y:S05]  /*28070*/  BRA.DIV ~URZ, `(.L_x_951) ;  /* 0x00001fb27f007947 */ /* 0x000fea000b800000 */
[----:B------:R-:W2:Y:S04]  /*28080*/  LDL R0, [R1+0x180] ;  /* 0x0001800001007983 */ /* 0x000ea80000100800 */
[----:B--2---:R2:W3:Y:S02]  /*28090*/  SHFL.BFLY PT, R5, R0, 0x2, 0x1f ;  /* 0x0c401f0000057f89 */ /* 0x0044e400000e0000 */
.L_x_966:
        /* <DEDUP_REMOVED lines=19> */
.L_x_967:
        /* <DEDUP_REMOVED lines=290> */
.L_x_956:
[----:B------:R-:W-:Y:S05]  /*293f0*/  BSYNC B0 ;  /* 0x0000000000007941 */ /* 0x000fea0003800000 */
.L_x_955:
[----:B------:R-:W-:Y:S01]  /*29400*/  PLOP3.LUT P4, PT, PT, PT, PT, 0x80, 0x0 ;  /* 0x000000000000781c */ /* 0x000fe20003f8f070 */
[--C-:B------:R-:W-:Y:S01]  /*29410*/  IMAD.MOV.U32 R4, RZ, RZ, R58.reuse ;  /* 0x000000ffff047224 */ /* 0x100fe200078e003a */
[----:B------:R-:W-:Y:S02]  /*29420*/  SHF.R.S32.HI R5, RZ, 0x1f, R58 ;  /* 0x0000001fff057819 */ /* 0x000fe4000001143a */
[----:B------:R-:W-:-:S04]  /*29430*/  PRMT R0, RZ, 0x7610, R0 ;  /* 0x00007610ff007816 */ /* 0x000fc80000000000 */
.L_x_954:
[----:B-1----:R-:W-:Y:S05]  /*29440*/  BSYNC B1 ;  /* 0x0000000000017941 */ /* 0x002fea0003800000 */
.L_x_953:
        /* <DEDUP_REMOVED lines=11> */
.L_x_957:
        /* <DEDUP_REMOVED lines=76> */
.L_x_959:
[----:B---34-:R-:W-:Y:S05]  /*299c0*/  BSYNC B0 ;  /* 0x0000000000007941 */ /* 0x018fea0003800000 */
.L_x_958:
[----:B------:R-:W3:Y:S04]  /*299d0*/  LDL.LU R4, [R1+0x1f8] ;  /* 0x0001f80001047983 */ /* 0x000ee80000300800 */
[----:B------:R-:W4:Y:S04]  /*299e0*/  LDL R21, [R1+0x34] ;  /* 0x0000340001157983 */ /* 0x000f280000100800 */
        /* <DEDUP_REMOVED lines=29> */
.L_x_961:
[----:B--2---:R-:W-:Y:S05]  /*29bc0*/  BSYNC B0 ;  /* 0x0000000000007941 */ /* 0x004fea0003800000 */
.L_x_960:
        /* <DEDUP_REMOVED lines=20> */
.L_x_963:
[----:B------:R-:W-:Y:S05]  /*29d10*/  BSYNC B0 ;  /* 0x0000000000007941 */ /* 0x000fea0003800000 */
.L_x_962:
        /* <DEDUP_REMOVED lines=20> */
.L_x_965:
[----:B------:R-:W-:Y:S05]  /*29e60*/  BSYNC B0 ;  /* 0x0000000000007941 */ /* 0x000fea0003800000 */
.L_x_964:
[----:B-1----:R-:W-:Y:S01]  /*29e70*/  LEA.HI.SX32 R2, R52, 0x60, 0x1e ;  /* 0x0000006034027811 */ /* 0x002fe200078ff2ff */
[----:B------:R-:W-:Y:S01]  /*29e80*/  IMAD.MOV.U32 R3, RZ, RZ, 0x0 ;  /* 0x00000000ff037424 */ /* 0x000fe200078e00ff */
[----:B------:R-:W-:-:S02]  /*29e90*/  MOV R12, 0x70 ;  /* 0x00000070000c7802 */ /* 0x000fc40000000f00 */
[----:B------:R-:W-:-:S03]  /*29ea0*/  ISETP.GE.AND P0, PT, R2, R14, PT ;  /* 0x0000000e0200720c */ /* 0x000fc60003f06270 */
[----:B------:R-:W-:-:S10]  /*29eb0*/  IMAD.MOV.U32 R2, RZ, RZ, R12 ;  /* 0x000000ffff027224 */ /* 0x000fd400078e000c */
[----:B------:R-:W-:Y:S05]  /*29ec0*/  @P0 RET.REL.NODEC R2 `(_ZN5flash16flash_fwd_kernelI23Flash_fwd_kernel_traitsILi96ELi128ELi64ELi4ELb0ELb0EN7cutlass6half_tE19Flash_kernel_traitsILi96ELi128ELi64ELi4ES3_EELb1ELb0ELb1ELb1ELb0ELb0ELb0ELb1EEEvNS_16Flash_fwd_paramsE) ;  /* 0xfffd613002000950 */ /* 0x000fea0003c3ffff */
        /* <DEDUP_REMOVED lines=17> */
[----:B------:R-:W-:Y:S05]  /*29fe0*/  @P0 RET.REL.NODEC R4 `(_ZN5flash16flash_fwd_kernelI23Flash_fwd_kernel_traitsILi96ELi128ELi64ELi4ELb0ELb0EN7cutlass6half_tE19Flash_kernel_traitsILi96ELi128ELi64ELi4ES3_EELb1ELb0ELb1ELb1ELb0ELb0ELb0ELb1EEEvNS_16Flash_fwd_paramsE) ;  /* 0xfffd601004000950 */ /* 0x000fea0003c3ffff */
[----:B------:R2:W-:Y:S02]  /*29ff0*/  ST.E.128 [R2.64+0x80], R68 ;  /* 0x0000804402007985 */ /* 0x0005e4000c101d04 */
[----:B-12---:R-:W-:-:S02]  /*2a000*/  MOV R2, R12 ;  /* 0x0000000c00027202 */ /* 0x006fc40000000f00 */
[----:B------:R-:W-:-:S04]  /*2a010*/  MOV R3, 0x0 ;  /* 0x0000000000037802 */ /* 0x000fc80000000f00 */
[----:B------:R-:W-:Y:S05]  /*2a020*/  RET.REL.NODEC R2 `(_ZN5flash16flash_fwd_kernelI23Flash_fwd_kernel_traitsILi96ELi128ELi64ELi4ELb0ELb0EN7cutlass6half_tE19Flash_kernel_traitsILi96ELi128ELi64ELi4ES3_EELb1ELb0ELb1ELb1ELb0ELb0ELb0ELb1EEEvNS_16Flash_fwd_paramsE) ;  /* 0xfffd5fd002007950 */ /* 0x000fea0003c3ffff */
.L_x_951:
[----:B------:R2:W5:Y:S01]  /*2a030*/  LDL R0, [R1+0x180] ;  /* 0x0001800001007983 */ /* 0x0005620000100800 */
[----:B------:R-:W-:Y:S02]  /*2a040*/  MOV R3, 0x2 ;  /* 0x0000000200037802 */ /* 0x000fe40000000f00 */
[----:B------:R-:W-:Y:S02]  /*2a050*/  MOV R2, 0x2a070 ;  /* 0x0002a07000027802 */ /* 0x000fe40000000f00 */
[----:B-12--5:R-:W-:Y:S05]  /*2a060*/  CALL.REL.NOINC `($__internal_1_$__cuda_sm70_shflsync_bfly_p) ;  /* 0x0000027000007944 */ /* 0x026fea0003c00000 */
[----:B------:R-:W-:Y:S01]  /*2a070*/  MOV R5, R9 ;  /* 0x0000000900057202 */ /* 0x000fe20000000f00 */
[----:B------:R-:W-:Y:S05]  /*2a080*/  BRA `(.L_x_966) ;  /* 0xffffe01000007947 */ /* 0x000fea000383ffff */
.L_x_952:
[----:B------:R-:W-:Y:S01]  /*2a090*/  IMAD.MOV.U32 R0, RZ, RZ, R5 ;  /* 0x000000ffff007224 */ /* 0x000fe200078e0005 */
[----:B------:R-:W-:Y:S02]  /*2a0a0*/  MOV R3, 0x1 ;  /* 0x0000000100037802 */ /* 0x000fe40000000f00 */
[----:B------:R-:W-:Y:S02]  /*2a0b0*/  MOV R2, 0x2a0d0 ;  /* 0x0002a0d000027802 */ /* 0x000fe40000000f00 */
[----:B-1---5:R-:W-:Y:S05]  /*2a0c0*/  CALL.REL.NOINC `($__internal_1_$__cuda_sm70_shflsync_bfly_p) ;  /* 0x0000021000007944 */ /* 0x022fea0003c00000 */
[----:B------:R1:W5:Y:S01]  /*2a0d0*/  LDL R0, [R1+0x184] ;  /* 0x0001840001007983 */ /* 0x0003620000100800 */
[----:B------:R-:W-:Y:S01]  /*2a0e0*/  FADD.FTZ R57, R5, R9 ;  /* 0x0000000905397221 */ /* 0x000fe20000010000 */
[----:B------:R-:W-:Y:S02]  /*2a0f0*/  MOV R3, 0x2 ;  /* 0x0000000200037802 */ /* 0x000fe40000000f00 */
[----:B------:R-:W-:-:S02]  /*2a100*/  MOV R2, 0x2a120 ;  /* 0x0002a12000027802 */ /* 0x000fc40000000f00 */
[----:B-1---5:R-:W-:Y:S05]  /*2a110*/  CALL.REL.NOINC `($__internal_1_$__cuda_sm70_shflsync_bfly_p) ;  /* 0x000001c000007944 */ /* 0x022fea0003c00000 */
[----:B------:R-:W2:Y:S01]  /*2a120*/  LDL.LU R0, [R1+0x184] ;  /* 0x0001840001007983 */ /* 0x000ea20000300800 */
[----:B------:R-:W-:-:S02]  /*2a130*/  MOV R3, 0x1 ;  /* 0x0000000100037802 */ /* 0x000fc40000000f00 */
[----:B------:R-:W-:Y:S01]  /*2a140*/  MOV R2, 0x2a170 ;  /* 0x0002a17000027802 */ /* 0x000fe20000000f00 */
[----:B--2---:R-:W-:Y:S02]  /*2a150*/  FADD.FTZ R0, R0, R9 ;  /* 0x0000000900007221 */ /* 0x004fe40000010000 */
[----:B------:R-:W-:Y:S05]  /*2a160*/  CALL.REL.NOINC `($__internal_1_$__cuda_sm70_shflsync_bfly_p) ;  /* 0x0000017000007944 */ /* 0x000fea0003c00000 */
[----:B------:R-:W-:Y:S02]  /*2a170*/  FADD.FTZ R56, R0, R9 ;  /* 0x0000000900387221 */ /* 0x000fe40000010000 */
[----:B------:R1:W5:Y:S01]  /*2a180*/  LDL R0, [R1+0x40] ;  /* 0x0000400001007983 */ /* 0x0003620000100800 */
[----:B------:R-:W-:Y:S02]  /*2a190*/  MOV R3, 0x2 ;  /* 0x0000000200037802 */ /* 0x000fe40000000f00 */
[----:B------:R-:W-:Y:S02]  /*2a1a0*/  MOV R2, 0x2a1c0 ;  /* 0x0002a1c000027802 */ /* 0x000fe40000000f00 */
[----:B-1---5:R-:W-:Y:S05]  /*2a1b0*/  CALL.REL.NOINC `($__internal_1_$__cuda_sm70_shflsync_bfly_p) ;  /* 0x0000012000007944 */ /* 0x022fea0003c00000 */
[----:B------:R-:W2:Y:S01]  /*2a1c0*/  LDL.LU R0, [R1+0x40] ;  /* 0x0000400001007983 */ /* 0x000ea20000300800 */
[----:B------:R-:W-:Y:S02]  /*2a1d0*/  MOV R3, 0x1 ;  /* 0x0000000100037802 */ /* 0x000fe40000000f00 */
[----:B------:R-:W-:Y:S01]  /*2a1e0*/  MOV R2, 0x2a220 ;  /* 0x0002a22000027802 */ /* 0x000fe20000000f00 */
[----:B--2---:R-:W-:-:S05]  /*2a1f0*/  FADD.FTZ R55, R0, R9 ;  /* 0x0000000900377221 */ /* 0x004fca0000010000 */
[----:B------:R-:W-:Y:S02]  /*2a200*/  MOV R0, R55 ;  /* 0x0000003700007202 */ /* 0x000fe40000000f00 */
[----:B------:R-:W-:Y:S05]  /*2a210*/  CALL.REL.NOINC `($__internal_1_$__cuda_sm70_shflsync_bfly_p) ;  /* 0x000000c000007944 */ /* 0x000fea0003c00000 */
[----:B------:R1:W5:Y:S01]  /*2a220*/  LDL R0, [R1+0x44] ;  /* 0x0000440001007983 */ /* 0x0003620000100800 */
[----:B------:R-:W-:Y:S01]  /*2a230*/  FADD.FTZ R55, R55, R9 ;  /* 0x0000000937377221 */ /* 0x000fe20000010000 */
        /* <DEDUP_REMOVED lines=9> */
[----:B------:R-:W-:Y:S05]  /*2a2d0*/  BRA `(.L_x_967) ;  /* 0xffffdef000007947 */ /* 0x000fea000383ffff */
        .weak           $__internal_1_$__cuda_sm70_shflsync_bfly_p
        .type           $__internal_1_$__cuda_sm70_shflsync_bfly_p,@function
        .size           $__internal_1_$__cuda_sm70_shflsync_bfly_p,(.L_x_1024 - $__internal_1_$__cuda_sm70_shflsync_bfly_p)
$__internal_1_$__cuda_sm70_shflsync_bfly_p:
[----:B------:R-:W-:Y:S04]  /*2a2e0*/  WARPSYNC R7 ;  /* 0x0000000700007348 */ /* 0x000fe80003800000 */
[----:B------:R1:W2:Y:S02]  /*2a2f0*/  SHFL.BFLY PT, R9, R0, R3, R8 ;  /* 0x0c00000300097389 */ /* 0x0002a400000e0008 */
[----:B-1----:R-:W-:-:S04]  /*2a300*/  MOV R3, 0x0 ;  /* 0x0000000000037802 */ /* 0x002fc80000000f00 */
[----:B--2---:R-:W-:Y:S05]  /*2a310*/  RET.REL.NODEC R2 `(_ZN5flash16flash_fwd_kernelI23Flash_fwd_kernel_traitsILi96ELi128ELi64ELi4ELb0ELb0EN7cutlass6half_tE19Flash_kernel_traitsILi96ELi128ELi64ELi4ES3_EELb1ELb0ELb1ELb1ELb0ELb0ELb0ELb1EEEvNS_16Flash_fwd_paramsE) ;  /* 0xfffd5ce002007950 */ /* 0x004fea0003c3ffff */
.L_x_968:
        /* <DEDUP_REMOVED lines=14> */
.L_x_1024:


//--------------------- .text._ZN5flash16flash_fwd_kernelI23Flash_fwd_kernel_traitsILi96ELi128ELi64ELi4ELb0ELb0EN7cutlass6half_tE19Flash_kernel_traitsILi96ELi128ELi64ELi4ES3_EELb0ELb0ELb1ELb1ELb0ELb0ELb1ELb0EEEvNS_16Flash_fwd_paramsE --------------------------
	.section	.text._ZN5flash16flash_fwd_kernelI23Flash_fwd_kernel_traitsILi96ELi128ELi64ELi4ELb0ELb0EN7cutlass6half_tE19Flash_kernel_traitsILi96ELi128ELi64ELi4ES3_EELb0ELb0ELb1ELb1ELb0ELb0ELb1ELb0EEEvNS_16Flash_fwd_paramsE,"ax",@progbits
	.sectioninfo	@"SHI_REGISTERS=255"
	.align	128
        .global         _ZN5flash16flash_fwd_kernelI23Flash_fwd_kernel_traitsILi96ELi128ELi64ELi4ELb0ELb0EN7cutlass6half_tE19Flash_kernel_traitsILi96ELi128ELi64ELi4ES3_EELb0ELb0ELb1ELb1ELb0ELb0ELb1ELb0EEEvNS_16Flash_fwd_paramsE
        .type           _ZN5flash16flash_fwd_kernelI23Flash_fwd_kernel_traitsILi96ELi128ELi64ELi4ELb0ELb0EN7cutlass6half_tE19Flash_kernel_traitsILi96ELi128ELi64ELi4ES3_EELb0ELb0ELb1ELb1ELb0ELb0ELb1ELb0EEEvNS_16Flash_fwd_paramsE,@function
        .size           _ZN5flash16flash_fwd_kernelI23Flash_fwd_kernel_traitsILi96ELi128ELi64ELi4ELb0ELb0EN7cutlass6half_tE19Flash_kernel_traitsILi96ELi128ELi64ELi4ES3_EELb0ELb0ELb1ELb1ELb0ELb0ELb1ELb0EEEvNS_16Flash_fwd_paramsE,(.L_x_1049 - _ZN5flash16flash_fwd_kernelI23Flash_fwd_kernel_traitsILi96ELi128ELi64ELi4ELb0ELb0EN7cutlass6half_tE19Flash_kernel_traitsILi96ELi128ELi64ELi4ES3_EELb0ELb0ELb1ELb1ELb0ELb0ELb1ELb0EEEvNS_16Flash_fwd_paramsE)
        .other          _ZN5flash16flash_fwd_kernelI23Flash_fwd_kernel_traitsILi96ELi128ELi64ELi4ELb0ELb0EN7cutlass6half_tE19Flash_kernel_traitsILi96ELi128ELi64ELi4ES3_EELb0ELb0ELb1ELb1ELb0ELb0ELb1ELb0EEEvNS_16Flash_fwd_paramsE,@"STO_CUDA_ENTRY STV_DEFAULT"
_ZN5flash16flash_fwd_kernelI23Flash_fwd_kernel_traitsILi96ELi128ELi64ELi4ELb0ELb0EN7cutlass6half_tE19Flash_kernel_traitsILi96ELi128ELi64ELi4ES3_EELb0ELb0ELb1ELb1ELb0ELb0ELb1ELb0EEEvNS_16Flash_fwd_paramsE:
.text._ZN5flash16flash_fwd_kernelI23Flash_fwd_kernel_traitsILi96ELi128ELi64ELi4ELb0ELb0EN7cutlass6half_tE19Flash_kernel_traitsILi96ELi128ELi64ELi4ES3_EELb0ELb0ELb1ELb1ELb0ELb0ELb1ELb0EEEvNS_16Flash_fwd_paramsE:
        /* <DEDUP_REMOVED lines=37> */
.L_x_969:
[----:B-1--4-:R-:W-:Y:S02]  /*0250*/  MOV R0, c[0x0][0x218] ;  /* 0x0000860000007a02 */ /* 0x012fe40000000f00 */
.L_x_970:
        /* <DEDUP_REMOVED lines=12> */
[C---:B------:R-:W-:Y:S02]  /*0320*/  IADD3 R3, R65.reuse, R32, -R226 ;  /* 0x0000002041037210 */ /* 0x040fe40007ffe8e2 */
[----:B------:R-:W-:Y:S02]  /*0330*/  IADD3 R0, -R226, 0xbf, R32 ;  /* 0x000000bfe2007810 */ /* 0x000fe40007ffe120 */
[----:B------:R-:W-:Y:S02]  /*0340*/  IADD3 R2, R65, 0x3f, RZ ;  /* 0x0000003f41027810 */ /* 0x000fe40007ffe0ff */
[----:B------:R-:W-:Y:S02]  /*0350*/  IADD3 R3, R3, -c[0x0][0x2e4], RZ ;  /* 0x8000b90003037a10 */ /* 0x000fe40007ffe0ff */
[----:B------:R-:W-:Y:S02]  /*0360*/  IADD3 R0, R0, c[0x0][0x2e8], R65 ;  /* 0x0000ba0000007a10 */ /* 0x000fe40007ffe041 */
        /* <DEDUP_REMOVED lines=9> */
[----:B------:R-:W-:Y:S02]  /*0400*/  IMNMX R224, RZ, R2, !PT ;  /* 0x00000002ffe07217 */ /* 0x000fe40007800200 */
[----:B------:R-:W-:-:S03]  /*0410*/  IMNMX R33, R3, R0, PT ;  /* 0x0000000003217217 */ /* 0x000fc60003800200 */
        /* <DEDUP_REMOVED lines=73> */
.L_x_973:
[----:B------:R-:W-:Y:S05]  /*08b0*/  BSYNC B0 ;  /* 0x0000000000007941 */ /* 0x000fea0003800000 */
.L_x_972:
        /* <DEDUP_REMOVED lines=20> */
.L_x_975:
[----:B------:R-:W-:Y:S05]  /*0a00*/  BSYNC B0 ;  /* 0x0000000000007941 */ /* 0x000fea0003800000 */
.L_x_974:
        /* <DEDUP_REMOVED lines=20> */
.L_x_977:
[----:B------:R-:W-:Y:S05]  /*0b50*/  BSYNC B0 ;  /* 0x0000000000007941 */ /* 0x000fea0003800000 */
.L_x_976:
        /* <DEDUP_REMOVED lines=20> */
.L_x_979:
[----:B------:R-:W-:Y:S05]  /*0ca0*/  BSYNC B0 ;  /* 0x0000000000007941 */ /* 0x000fea0003800000 */
.L_x_978:
        /* <DEDUP_REMOVED lines=35> */
.L_x_971:
        /* <DEDUP_REMOVED lines=28> */
.L_x_980:
        /* <DEDUP_REMOVED lines=41> */
.L_x_981:
        /* <DEDUP_REMOVED lines=8> */
[CC--:B------:R-:W-:Y:S01]  /*13b0*/  LEA.HI R27, R5.reuse, R30.reuse, RZ, 0x4 ;  /* 0x0000001e051b7211 */ /* 0x0c0fe200078f20ff */
        /* <DEDUP_REMOVED lines=45> */
[C---:B------:R-:W-:Y:S01]  /*1690*/  IMAD R0, R8.reuse, c[0x0][0x1bc], R0 ;  /* 0x00006f0008007a24 */ /* 0x040fe200078e0200 */
        /* <DEDUP_REMOVED lines=52> */
.L_x_983:
[----:B------:R-:W-:Y:S05]  /*19e0*/  BSYNC B0 ;  /* 0x0000000000007941 */ /* 0x000fea0003800000 */
.L_x_982:
        /* <DEDUP_REMOVED lines=37> */
.L_x_985:
[----:B------:R-:W-:Y:S05]  /*1c40*/  BSYNC B0 ;  /* 0x0000000000007941 */ /* 0x000fea0003800000 */
.L_x_984:
        /* <DEDUP_REMOVED lines=37> */
.L_x_987:
[----:B------:R-:W-:Y:S05]  /*1ea0*/  BSYNC B0 ;  /* 0x0000000000007941 */ /* 0x000fea0003800000 */
.L_x_986:
        /* <DEDUP_REMOVED lines=40> */
.L_x_989:
[----:B------:R-:W-:Y:S05]  /*2130*/  BSYNC B0 ;  /* 0x0000000000007941 */ /* 0x000fea0003800000 */
.L_x_988:
[----:B------:R-:W-:Y:S01]  /*2140*/  IADD3 R12, R33, -0x1, RZ ;  /* 0xffffffff210c7810 */ /* 0x000fe20007ffe0ff */
[----:B------:R-:W-:Y:S01]  /*2150*/  BSSY B0, `(.L_x_990) ;  /* 0x000002a000007945 */ /* 0x000fe20003800000 */
[----:B------:R-:W-:Y:S01]  /*2160*/  MOV R250, R42 ;  /* 0x0000002a00fa7202 */ /* 0x000fe20000000f00 */
[----:B------:R-:W-:Y:S01]  /*2170*/  IMAD.MOV.U32 R250, RZ, RZ, R40 ;  /* 0x000000fffffa7224 */ /* 0x000fe200078e0028 */
[----:B------:R-:W-:Y:S01]  /*2180*/  MOV R251, R43 ;  /* 0x0000002b00fb7202 */ /* 0x000fe20000000f00 */
[C---:B------:R-:W-:Y:S01]  /*2190*/  IMAD R13, R12.reuse, -0x40, R65 ;  /* 0xffffffc00c0d7824 */ /* 0x040fe200078e0241 */
[----:B------:R-:W-:Y:S01]  /*21a0*/  MOV R225, R12 ;  /* 0x0000000c00e17202 */ /* 0x000fe20000000f00 */
[----:B------:R-:W-:Y:S01]  /*21b0*/  IMAD R0, R12, UR8, RZ ;  /* 0x000000080c007c24 */ /* 0x000fe2000f8e02ff */
[----:B---3--:R-:W-:Y:S01]  /*21c0*/  SHF.R.S32.HI R14, RZ, 0x1f, R12 ;  /* 0x0000001fff0e7819 */ /* 0x008fe2000001140c */
[----:B------:R3:W-:Y:S01]  /*21d0*/  STL.64 [R1+0x40], R250 ;  /* 0x000040fa01007387 */ /* 0x0007e20000100a00 */
[----:B------:R-:W-:Y:S01]  /*21e0*/  ISETP.GE.AND P0, PT, R4, R13, PT ;  /* 0x0000000d0400720c */ /* 0x000fe20003f06270 */
[----:B------:R-:W-:-:S02]  /*21f0*/  IMAD.WIDE.U32 R6, R12, UR9, R250 ;  /* 0x000000090c067c25 */ /* 0x000fc4000f8e00fa */
[----:B------:R3:W-:Y:S02]  /*2200*/  STL [R1], R225 ;  /* 0x000000e101007387 */ /* 0x0007e40000100800 */
[----:B------:R-:W-:-:S04]  /*2210*/  IMAD R0, R14, UR9, R0 ;  /* 0x000000090e007c24 */ /* 0x000fc8000f8e0200 */
[----:B------:R-:W-:-:S04]  /*2220*/  IMAD.IADD R0, R7, 0x1, R0 ;  /* 0x0000000107007824 */ /* 0x000fc800078e0200 */
        /* <DEDUP_REMOVED lines=28> */
.L_x_991:
[----:B------:R-:W-:Y:S05]  /*23f0*/  BSYNC B0 ;  /* 0x0000000000007941 */ /* 0x000fea0003800000 */
.L_x_990:
        /* <DEDUP_REMOVED lines=34> */
.L_x_993:
[----:B------:R-:W-:Y:S05]  /*2620*/  BSYNC B0 ;  /* 0x0000000000007941 */ /* 0x000fea0003800000 */
.L_x_992:
[----:B------:R-:W-:Y:S01]  /*2630*/  ISETP.NE.U32.AND P1, PT, RZ, c[0x0][0x318], PT ;  /* 0x0000c600ff007a0c */ /* 0x000fe20003f25070 */
[----:B------:R-:W0:Y:S01]  /*2640*/  LDGDEPBAR ;  /* 0x00000000000079af */ /* 0x000e220000000000 */
[----:B------:R-:W-:Y:S01]  /*2650*/  ULDC.64 UR4, c[0x0][0x1a0] ;  /* 0x0000680000047ab9 */ /* 0x000fe20000000a00 */
[----:B----4-:R-:W-:Y:S01]  /*2660*/  IMAD.MOV.U32 R10, RZ, RZ, R38 ;  /* 0x000000ffff0a7224 */ /* 0x010fe200078e0026 */
        /* <DEDUP_REMOVED lines=10> */
[----:B------:R-:W4:Y:S01]  /*2710*/  @P1 LDG.E R8, [R8.64] ;  /* 0x0000000c08081981 */ /* 0x000f22000c1e1900 */
[----:B------:R-:W-:Y:S01]  /*2720*/  ISETP.GE.AND P0, PT, R4, R13, PT ;  /* 0x0000000d0400720c */ /* 0x000fe20003f06270 */
[----:B------:R-:W4:Y:S01]  /*2730*/  @P1 MUFU.RCP R7, c[0x0][0x238] ;  /* 0x00008e0000071b08 */ /* 0x000f220000001000 */
[----:B------:R-:W-:Y:S01]  /*2740*/  LOP3.LUT R0, R28, 0xffffffe0, RZ, 0xc0, !PT ;  /* 0xffffffe01c007812 */ /* 0x000fe200078ec0ff */
[----:B------:R-:W-:Y:S01]  /*2750*/  BAR.SYNC.DEFER_BLOCKING 0x0 ;  /* 0x0000000000007b1d */ /* 0x000fe20000010000 */
[----:B------:R-:W-:Y:S01]  /*2760*/  USHF.L.U64.HI UR6, UR4, UR6, UR5 ;  /* 0x0000000604067299 */ /* 0x000fe20008010205 */
[----:B------:R-:W-:Y:S01]  /*2770*/  IMAD.MOV.U32 R10, RZ, RZ, R36 ;  /* 0x000000ffff0a7224 */ /* 0x000fe200078e0024 */
[----:B------:R-:W-:Y:S01]  /*2780*/  USHF.L.U32 UR14, UR4, 0x6, URZ ;  /* 0x00000006040e7899 */ /* 0x000fe2000800063f */
[----:B------:R-:W-:Y:S02]  /*2790*/  IMAD.IADD R0, R30, 0x1, -R0 ;  /* 0x000000011e007824 */ /* 0x000fe400078e0a00 */
[----:B------:R-:W-:Y:S01]  /*27a0*/  BSSY B0, `(.L_x_994) ;  /* 0x000002e000007945 */ /* 0x000fe20003800000 */
[C---:B------:R-:W-:Y:S01]  /*27b0*/  IMAD R2, R12.reuse, UR6, RZ ;  /* 0x000000060c027c24 */ /* 0x040fe2000f8e02ff */
[----:B------:R5:W-:Y:S01]  /*27c0*/  STL.64 [R1+0x60], R10 ;  /* 0x0000600a01007387 */ /* 0x000be20000100a00 */
[----:B------:R-:W-:Y:S01]  /*27d0*/  SHF.R.S32.HI R6, RZ, 0x1f, R0 ;  /* 0x0000001fff067819 */ /* 0x000fe20000011400 */
[----:B------:R-:W-:-:S03]  /*27e0*/  IMAD.WIDE.U32 R4, R12, UR14, R10 ;  /* 0x0000000e0c047c25 */ /* 0x000fc6000f8e000a */
[----:B------:R-:W-:Y:S01]  /*27f0*/  LEA.HI R6, R6, R0, RZ, 0x2 ;  /* 0x0000000006067211 */ /* 0x000fe200078f10ff */
[----:B------:R-:W-:Y:S01]  /*2800*/  IMAD R0, R14, UR14, R2 ;  /* 0x0000000e0e007c24 */ /* 0x000fe2000f8e0202 */
[----:B------:R-:W-:Y:S01]  /*2810*/  SHF.L.U32 R2, R30, 0x1, RZ ;  /* 0x000000011e027819 */ /* 0x000fe200000006ff */
[----:B------:R-:W-:-:S03]  /*2820*/  IMAD.MOV.U32 R222, RZ, RZ, RZ ;  /* 0x000000ffffde7224 */ /* 0x000fc600078e00ff */
[----:B------:R-:W-:Y:S01]  /*2830*/  IADD3 R0, R5, R0, RZ ;  /* 0x0000000005007210 */ /* 0x000fe20007ffe0ff */
[----:B------:R1:W-:Y:S04]  /*2840*/  @P0 STS [R223+0x9000], RZ ;  /* 0x009000ffdf000388 */ /* 0x0003e80000000800 */
[----:B------:R1:W-:Y:S04]  /*2850*/  @P0 STS [R223+0x9004], RZ ;  /* 0x009004ffdf000388 */ /* 0x0003e80000000800 */
[----:B------:R1:W-:Y:S01]  /*2860*/  @P0 STS.64 [R223+0x9008], RZ ;  /* 0x009008ffdf000388 */ /* 0x0003e20000000a00 */
[----:B-----5:R-:W-:-:S03]  /*2870*/  LOP3.LUT R11, R2, 0x6, RZ, 0xc0, !PT ;  /* 0x00000006020b7812 */ /* 0x020fc600078ec0ff */
[----:B------:R1:W-:Y:S01]  /*2880*/  @P0 STS.128 [R223+0xa000], RZ ;  /* 0x00a000ffdf000388 */ /* 0x0003e20000000c00 */
[----:B------:R-:W-:-:S03]  /*2890*/  SHF.R.S32.HI R10, RZ, 0x2, R6 ;  /* 0x00000002ff0a7819 */ /* 0x000fc60000011406 */
[----:B------:R1:W-:Y:S01]  /*28a0*/  @P0 STS.128 [R223+0xb000], RZ ;  /* 0x00b000ffdf000388 */ /* 0x0003e20000000c00 */
[----:B----4-:R-:W-:Y:S01]  /*28b0*/  @P1 FMUL.FTZ R222, R8, R7 ;  /* 0x0000000708de1220 */ /* 0x010fe20000410000 */
[----:B------:R-:W-:Y:S05]  /*28c0*/  @P0 BRA `(.L_x_995) ;  /* 0x000001b000000947 */ /* 0x000fea0003800000 */
[----:B-1----:R-:W-:Y:S02]  /*28d0*/  ISETP.GE.AND P3, PT, R34, c[0x0][0x220], PT ;  /* 0x0000880022007a0c */ /* 0x002fe40003f66270 */
        /* <DEDUP_REMOVED lines=26> */
.L_x_995:
[----:B-1----:R-:W-:Y:S05]  /*2a80*/  BSYNC B0 ;  /* 0x0000000000007941 */ /* 0x002fea0003800000 */
.L_x_994:
        /* <DEDUP_REMOVED lines=36> */
.L_x_997:
[----:B------:R-:W-:Y:S05]  /*2cd0*/  BSYNC B0 ;  /* 0x0000000000007941 */ /* 0x000fea0003800000 */
.L_x_996:
[----:B------:R-:W-:Y:S01]  /*2ce0*/  LOP3.LUT R2, R29, 0xfffffff8, RZ, 0xc0, !PT ;  /* 0xfffffff81d027812 */ /* 0x000fe200078ec0ff */
[----:B------:R-:W-:Y:S01]  /*2cf0*/  IMAD R0, R24, 0x10, R32 ;  /* 0x0000001018007824 */ /* 0x000fe200078e0220 */
[----:B----4-:R-:W-:Y:S01]  /*2d00*/  SHF.R.S32.HI R8, RZ, 0x4, R27 ;  /* 0x00000004ff087819 */ /* 0x010fe2000001141b */
[----:B------:R-:W-:Y:S01]  /*2d10*/  IMAD.SHL.U32 R6, R25, 0x40, RZ ;  /* 0x0000004019067824 */ /* 0x000fe200078e00ff */
[----:B------:R-:W-:Y:S01]  /*2d20*/  LOP3.LUT R4, R23, 0x7fffffe, RZ, 0xc0, !PT ;  /* 0x07fffffe17047812 */ /* 0x000fe200078ec0ff */
[----:B------:R-:W-:Y:S01]  /*2d30*/  IMAD.IADD R2, R30, 0x1, -R2 ;  /* 0x000000011e027824 */ /* 0x000fe200078e0a02 */
[----:B------:R-:W-:Y:S01]  /*2d40*/  LEA.HI R5, R27, R8, RZ, 0x1 ;  /* 0x000000081b057211 */ /* 0x000fe200078f08ff */
[----:B------:R-:W-:Y:S01]  /*2d50*/  IMAD.IADD R66, R10, 0x1, R0 ;  /* 0x000000010a427824 */ /* 0x000fe200078e0200 */
[----:B------:R-:W-:Y:S01]  /*2d60*/  SHF.R.S32.HI R7, RZ, 0x1f, R22 ;  /* 0x0000001fff077819 */ /* 0x000fe20000011416 */
[----:B------:R-:W-:Y:S01]  /*2d70*/  IMAD.IADD R162, R22, 0x1, -R4 ;  /* 0x0000000116a27824 */ /* 0x000fe200078e0a04 */
[----:B------:R-:W-:Y:S01]  /*2d80*/  LEA.HI R0, R2, R2, RZ, 0x1 ;  /* 0x0000000202007211 */ /* 0x000fe200078f08ff */
[----:B------:R-:W-:Y:S01]  /*2d90*/  IMAD.IADD R13, R65, 0x1, -R226 ;  /* 0x00000001410d7824 */ /* 0x000fe200078e0ae2 */
[----:B------:R-:W-:Y:S01]  /*2da0*/  LOP3.LUT R4, R5, 0xfffffffe, RZ, 0xc0, !PT ;  /* 0xfffffffe05047812 */ /* 0x000fe200078ec0ff */
[----:B------:R-:W-:Y:S01]  /*2db0*/  IMAD R64, R12, 0x40, R11 ;  /* 0x000000400c407824 */ /* 0x000fe200078e020b */
[----:B------:R-:W-:Y:S01]  /*2dc0*/  LOP3.LUT R5, R0, 0x3fffffe, RZ, 0xc0, !PT ;  /* 0x03fffffe00057812 */ /* 0x000fe200078ec0ff */
[----:B------:R-:W-:Y:S01]  /*2dd0*/  IMAD.IADD R230, R66, 0x1, R13 ;  /* 0x0000000142e67824 */ /* 0x000fe200078e020d */
[----:B------:R-:W-:Y:S01]  /*2de0*/  SHF.R.S32.HI R14, RZ, 0x1, R0 ;  /* 0x00000001ff0e7819 */ /* 0x000fe20000011400 */
[----:B------:R-:W-:Y:S01]  /*2df0*/  IMAD.IADD R4, R8, 0x1, -R4 ;  /* 0x0000000108047824 */ /* 0x000fe200078e0a04 */
[----:B------:R-:W-:Y:S01]  /*2e00*/  LEA.HI R7, R7, R22, RZ, 0x3 ;  /* 0x0000001607077211 */ /* 0x000fe200078f18ff */
[----:B------:R-:W-:Y:S01]  /*2e10*/  IMAD.IADD R0, R2, 0x1, -R5 ;  /* 0x0000000102007824 */ /* 0x000fe200078e0a05 */
[----:B------:R-:W-:Y:S01]  /*2e20*/  LOP3.LUT R2, R6, 0xc0, RZ, 0xc0, !PT ;  /* 0x000000c006027812 */ /* 0x000fe200078ec0ff */
[----:B------:R-:W-:Y:S01]  /*2e30*/  IMAD.SHL.U32 R5, R14, 0x40, RZ ;  /* 0x000000400e057824 */ /* 0x000fe200078e00ff */
[C---:B------:R-:W-:Y:S01]  /*2e40*/  IADD3 R67, R64.reuse, 0x1, RZ ;  /* 0x0000000140437810 */ /* 0x040fe20007ffe0ff */
[----:B------:R-:W-:Y:S01]  /*2e50*/  IMAD.SHL.U32 R6, R7, 0x20, RZ ;  /* 0x0000002007067824 */ /* 0x000fe200078e00ff */
[----:B------:R-:W-:Y:S01]  /*2e60*/  IADD3 R125, R64, 0x8, RZ ;  /* 0x00000008407d7810 */ /* 0x000fe20007ffe0ff */
[----:B------:R-:W-:Y:S01]  /*2e70*/  IMAD R7, R4, 0x8, R0 ;  /* 0x0000000804077824 */ /* 0x000fe200078e0200 */
[----:B------:R-:W-:Y:S01]  /*2e80*/  LOP3.LUT R0, R5, 0xc0, RZ, 0xc0, !PT ;  /* 0x000000c005007812 */ /* 0x000fe200078ec0ff */
[----:B------:R-:W-:Y:S01]  /*2e90*/  IMAD.SHL.U32 R8, R26, 0x8, RZ ;  /* 0x000000081a087824 */ /* 0x000fe200078e00ff */
[----:B------:R-:W-:Y:S01]  /*2ea0*/  LOP3.LUT R161, R6, 0xffffff00, RZ, 0xc0, !PT ;  /* 0xffffff0006a17812 */ /* 0x000fe200078ec0ff */
[----:B------:R-:W-:Y:S01]  /*2eb0*/  IMAD.SHL.U32 R4, R4, 0x8, RZ ;  /* 0x0000000804047824 */ /* 0x000fe200078e00ff */
[----:B------:R-:W-:Y:S01]  /*2ec0*/  IADD3 R124, R64, 0x9, RZ ;  /* 0x00000009407c7810 */ /* 0x000fe20007ffe0ff */
[----:B------:R-:W0:Y:S01]  /*2ed0*/  LDGDEPBAR ;  /* 0x00000000000079af */ /* 0x000e220000000000 */
[----:B------:R-:W-:-:S02]  /*2ee0*/  LOP3.LUT R5, R0, 0x8, R8, 0xf8, !PT ;  /* 0x0000000800057812 */ /* 0x000fc400078ef808 */
[----:B------:R-:W-:Y:S01]  /*2ef0*/  SHF.R.U32.HI R0, RZ, 0x3, R0 ;  /* 0x00000003ff007819 */ /* 0x000fe20000011600 */
[----:B------:R-:W-:Y:S01]  /*2f00*/  IMAD.IADD R12, R230, 0x1, -R124 ;  /* 0x00000001e60c7824 */ /* 0x000fe200078e0a7c */
[----:B------:R-:W-:Y:S02]  /*2f10*/  LOP3.LUT R6, R2, 0x8, R4, 0xf8, !PT ;  /* 0x0000000802067812 */ /* 0x000fe400078ef804 */
[----:B------:R-:W-:Y:S01]  /*2f20*/  SHF.R.U32.HI R4, RZ, 0x3, R2 ;  /* 0x00000003ff047819 */ /* 0x000fe20000011602 */
[----:B------:R-:W-:Y:S01]  /*2f30*/  IMAD R2, R24, 0x200, R161 ;  /* 0x0000020018027824 */ /* 0x000fe200078e02a1 */
[----:B------:R-:W-:Y:S02]  /*2f40*/  LOP3.LUT R0, R5, R0, RZ, 0x3c, !PT ;  /* 0x0000000005007212 */ /* 0x000fe400078e3cff */
[----:B------:R-:W-:Y:S01]  /*2f50*/  LOP3.LUT R204, R6, R4, RZ, 0x3c, !PT ;  /* 0x0000000406cc7212 */ /* 0x000fe200078e3cff */
[----:B------:R-:W-:Y:S01]  /*2f60*/  IMAD.IADD R4, R230, 0x1, -R64 ;  /* 0x00000001e6047824 */ /* 0x000fe200078e0a40 */
[C---:B------:R-:W-:Y:S01]  /*2f70*/  IADD3 R128, R64.reuse, 0x10, RZ ;  /* 0x0000001040807810 */ /* 0x040fe20007ffe0ff */
[----:B------:R-:W-:Y:S01]  /*2f80*/  IMAD.U32 R0, R7, 0x20, R0 ;  /* 0x0000002007007824 */ /* 0x000fe200078e0000 */
[----:B------:R-:W-:Y:S01]  /*2f90*/  IADD3 R127, R64, 0x11, RZ ;  /* 0x00000011407f7810 */ /* 0x000fe20007ffe0ff */
[----:B------:R-:W-:Y:S01]  /*2fa0*/  IMAD R2, R162, 0x20, R2 ;  /* 0x00000020a2027824 */ /* 0x000fe200078e0202 */
[----:B------:R-:W-:Y:S01]  /*2fb0*/  IADD3 R126, R64, 0x18, RZ ;  /* 0x00000018407e7810 */ /* 0x000fe20007ffe0ff */
[----:B------:R-:W-:Y:S01]  /*2fc0*/  IMAD.SHL.U32 R217, R0, 0x2, RZ ;  /* 0x0000000200d97824 */ /* 0x000fe200078e00ff */
[----:B------:R-:W-:Y:S01]  /*2fd0*/  IABS R0, R4 ;  /* 0x0000000400007213 */ /* 0x000fe20000000000 */
[----:B------:R-:W-:Y:S01]  /*2fe0*/  IMAD.IADD R2, R204, 0x1, R2 ;  /* 0x00000001cc027824 */ /* 0x000fe200078e0202 */
[----:B------:R-:W-:-:S02]  /*2ff0*/  IADD3 R129, R64, 0x19, RZ ;  /* 0x0000001940817810 */ /* 0x000fc40007ffe0ff */
[----:B------:R4:W-:Y:S01]  /*3000*/  I2F R216, R0 ;  /* 0x0000000000d87306 */ /* 0x0009e20000201400 */
[----:B------:R-:W-:Y:S01]  /*3010*/  IMAD.SHL.U32 R220, R2, 0x2, RZ ;  /* 0x0000000202dc7824 */ /* 0x000fe200078e00ff */
[----:B------:R-:W-:Y:S01]  /*3020*/  IADD3 R130, R64, 0x20, RZ ;  /* 0x0000002040827810 */ /* 0x000fe20007ffe0ff */
[----:B------:R-:W-:Y:S01]  /*3030*/  IMAD.IADD R2, R230, 0x1, -R67 ;  /* 0x00000001e6027824 */ /* 0x000fe200078e0a43 */
[C---:B------:R-:W-:Y:S01]  /*3040*/  IADD3 R131, R64.reuse, 0x21, RZ ;  /* 0x0000002140837810 */ /* 0x040fe20007ffe0ff */
[----:B------:R-:W-:Y:S01]  /*3050*/  LDSM.16.M88.4 R16, [R217+0x6000] ;  /* 0x00600000d910783b */ /* 0x000fe20000000200 */
[C---:B------:R-:W-:Y:S01]  /*3060*/  IADD3 R132, R64.reuse, 0x28, RZ ;  /* 0x0000002840847810 */ /* 0x040fe20007ffe0ff */
[----:B------:R-:W-:Y:S01]  /*3070*/  IMAD R221, R3, 0x2, R220 ;  /* 0x0000000203dd7824 */ /* 0x000fe200078e02dc */
[----:B------:R-:W-:Y:S01]  /*3080*/  IABS R2, R2 ;  /* 0x0000000200027213 */ /* 0x000fe20000000000 */
[----:B------:R-:W5:Y:S01]  /*3090*/  LDSM.16.M88.4 R4, [R220+0x1000] ;  /* 0x00100000dc04783b */ /* 0x000f620000000200 */
[----:B------:R-:W-:-:S02]  /*30a0*/  IADD3 R133, R64, 0x29, RZ ;  /* 0x0000002940857810 */ /* 0x000fc40007ffe0ff */
[----:B------:R1:W-:Y:S01]  /*30b0*/  I2F R215, R2 ;  /* 0x0000000200d77306 */ /* 0x0003e20000201400 */
[----:B------:R-:W2:Y:S01]  /*30c0*/  LDSM.16.M88.4 R24, [R217+0x6400] ;  /* 0x00640000d918783b */ /* 0x000ea20000000200 */
[----:B------:R-:W-:Y:S01]  /*30d0*/  IADD3 R134, R64, 0x30, RZ ;  /* 0x0000003040867810 */ /* 0x000fe20007ffe0ff */
[----:B----4-:R-:W-:Y:S02]  /*30e0*/  IMAD.IADD R0, R230, 0x1, -R125 ;  /* 0x00000001e6007824 */ /* 0x010fe400078e0a7d */
[----:B------:R-:W4:Y:S01]  /*30f0*/  LDSM.16.M88.4 R28, [R217+0x6c00] ;  /* 0x006c0000d91c783b */ /* 0x000f220000000200 */
[C---:B------:R-:W-:Y:S02]  /*3100*/  IADD3 R135, R64.reuse, 0x31, RZ ;  /* 0x0000003140877810 */ /* 0x040fe40007ffe0ff */
[----:B------:R-:W-:Y:S01]  /*3110*/  IADD3 R136, R64, 0x38, RZ ;  /* 0x0000003840887810 */ /* 0x000fe20007ffe0ff */
[----:B------:R-:W3:Y:S01]  /*3120*/  LDSM.16.M88.4 R20, [R217+0x6800] ;  /* 0x00680000d914783b */ /* 0x000ee20000000200 */
[----:B------:R-:W-:-:S02]  /*3130*/  IABS R0, R0 ;  /* 0x0000000000007213 */ /* 0x000fc40000000000 */
[----:B------:R-:W-:Y:S01]  /*3140*/  IADD3 R160, R66, 0x8, RZ ;  /* 0x0000000842a07810 */ /* 0x000fe20007ffe0ff */
[----:B------:R-:W2:Y:S01]  /*3150*/  LDSM.16.M88.4 R8, [R220] ;  /* 0x00000000dc08783b */ /* 0x000ea20000000200 */
[----:B------:R-:W-:Y:S01]  /*3160*/  LOP3.LUT P0, RZ, R14, 0x2, RZ, 0xc0, !PT ;  /* 0x000000020eff7812 */ /* 0x000fe2000780c0ff */
[----:B------:R-:W-:Y:S01]  /*3170*/  IMAD.MOV.U32 R14, RZ, RZ, 0x20 ;  /* 0x00000020ff0e7424 */ /* 0x000fe200078e00ff */
[----:B------:R-:W-:Y:S01]  /*3180*/  IADD3 R137, R64, 0x39, RZ ;  /* 0x0000003940897810 */ /* 0x000fe20007ffe0ff */
[----:B-1----:R-:W-:Y:S01]  /*3190*/  IMAD.MOV.U32 R2, RZ, RZ, R0 ;  /* 0x000000ffff027224 */ /* 0x002fe200078e0000 */
[----:B------:R-:W-:Y:S01]  /*31a0*/  IABS R0, R12 ;  /* 0x0000000c00007213 */ /* 0x000fe20000000000 */
[----:B------:R-:W-:Y:S01]  /*31b0*/  IMAD.IADD R12, R230, 0x1, -R128 ;  /* 0x00000001e60c7824 */ /* 0x000fe200078e0a80 */
[C---:B------:R-:W-:Y:S01]  /*31c0*/  IADD3 R139, R66.reuse, 0x40, RZ ;  /* 0x00000040428b7810 */ /* 0x040fe20007ffe0ff */
[----:B------:R1:W-:Y:S01]  /*31d0*/  I2F R214, R2 ;  /* 0x0000000200d67306 */ /* 0x0003e20000201400 */
[----:B------:R-:W-:Y:S01]  /*31e0*/  IMAD.IADD R229, R13, 0x1, R160 ;  /* 0x000000010de57824 */ /* 0x000fe200078e02a0 */
[----:B------:R-:W-:-:S02]  /*31f0*/  IADD3 R138, R66, 0x48, RZ ;  /* 0x00000048428a7810 */ /* 0x000fc40007ffe0ff */
[----:B------:R-:W-:-:S03]  /*3200*/  IMAD.IADD R228, R13, 0x1, R139 ;  /* 0x000000010de47824 */ /* 0x000fc600078e028b */
[----:B------:R-:W-:Y:S02]  /*3210*/  IMAD.IADD R231, R13, 0x1, R138 ;  /* 0x000000010de77824 */ /* 0x000fe400078e028a */
[----:B-1----:R-:W-:Y:S01]  /*3220*/  IMAD.MOV.U32 R2, RZ, RZ, R0 ;  /* 0x000000ffff027224 */ /* 0x002fe200078e0000 */
[----:B------:R-:W-:Y:S01]  /*3230*/  IABS R0, R12 ;  /* 0x0000000c00007213 */ /* 0x000fe20000000000 */
[C---:B------:R-:W-:Y:S01]  /*3240*/  IMAD.IADD R12, R230.reuse, 0x1, -R127 ;  /* 0x00000001e60c7824 */ /* 0x040fe200078e0a7f */
[C---:B-----5:R-:W-:Y:S01]  /*3250*/  HMMA.16816.F32 R68, R4.reuse, R16, RZ ;  /* 0x000000100444723c */ /* 0x060fe200000018ff */
[----:B------:R1:W-:Y:S07]  /*3260*/  I2F R185, R2 ;  /* 0x0000000200b97306 */ /* 0x0003ee0000201400 */
[C---:B------:R-:W-:Y:S08]  /*3270*/  HMMA.16816.F32 R60, R4.reuse, R18, RZ ;  /* 0x00000012043c723c */ /* 0x040ff000000018ff */
[----:B--2---:R-:W-:Y:S01]  /*3280*/  HMMA.16816.F32 R40, R4, R24, RZ ;  /* 0x000000180428723c */ /* 0x004fe200000018ff */
[----:B-1----:R-:W-:Y:S01]  /*3290*/  IMAD.MOV.U32 R2, RZ, RZ, R0 ;  /* 0x000000ffff027224 */ /* 0x002fe200078e0000 */
[----:B------:R-:W-:Y:S01]  /*32a0*/  IABS R0, R12 ;  /* 0x0000000c00007213 */ /* 0x000fe20000000000 */
[----:B------:R-:W-:-:S02]  /*32b0*/  IMAD.IADD R12, R230, 0x1, -R126 ;  /* 0x00000001e60c7824 */ /* 0x000fc400078e0a7e */
[----:B------:R1:W-:Y:S03]  /*32c0*/  I2F R218, R2 ;  /* 0x0000000200da7306 */ /* 0x0003e60000201400 */
[C---:B------:R-:W-:Y:S08]  /*32d0*/  HMMA.16816.F32 R56, R4.reuse, R26, RZ ;  /* 0x0000001a0438723c */ /* 0x040ff000000018ff */
[----:B----4-:R-:W-:Y:S01]  /*32e0*/  HMMA.16816.F32 R52, R4, R28, RZ ;  /* 0x0000001c0434723c */ /* 0x010fe200000018ff */
[----:B-1----:R-:W-:Y:S01]  /*32f0*/  IMAD.MOV.U32 R2, RZ, RZ, R0 ;  /* 0x000000ffff027224 */ /* 0x002fe200078e0000 */
[----:B------:R-:W-:Y:S01]  /*3300*/  IABS R0, R12 ;  /* 0x0000000c00007213 */ /* 0x000fe20000000000 */
[----:B------:R-:W-:-:S05]  /*3310*/  IMAD.IADD R12, R230, 0x1, -R129 ;  /* 0x00000001e60c7824 */ /* 0x000fca00078e0a81 */
[C---:B---3--:R-:W-:Y:S01]  /*3320*/  HMMA.16816.F32 R48, R4.reuse, R20, RZ ;  /* 0x000000140430723c */ /* 0x048fe200000018ff */
[----:B------:R1:W-:Y:S07]  /*3330*/  I2F R237, R2 ;  /* 0x0000000200ed7306 */ /* 0x0003ee0000201400 */
[C---:B------:R-:W-:Y:S08]  /*3340*/  HMMA.16816.F32 R44, R4.reuse, R22, RZ ;  /* 0x00000016042c723c */ /* 0x040ff000000018ff */
[----:B------:R-:W-:Y:S01]  /*3350*/  HMMA.16816.F32 R36, R4, R30, RZ ;  /* 0x0000001e0424723c */ /* 0x000fe200000018ff */
[----:B-1----:R-:W-:Y:S01]  /*3360*/  IMAD.MOV.U32 R2, RZ, RZ, R0 ;  /* 0x000000ffff027224 */ /* 0x002fe200078e0000 */
[----:B------:R-:W-:Y:S01]  /*3370*/  IABS R0, R12 ;  /* 0x0000000c00007213 */ /* 0x000fe20000000000 */
[----:B------:R-:W-:-:S02]  /*3380*/  IMAD.IADD R12, R230, 0x1, -R130 ;  /* 0x00000001e60c7824 */ /* 0x000fc400078e0a82 */
[----:B------:R1:W-:Y:S03]  /*3390*/  I2F R236, R2 ;  /* 0x0000000200ec7306 */ /* 0x0003e60000201400 */
[C---:B------:R-:W-:Y:S08]  /*33a0*/  HMMA.16816.F32 R120, R8.reuse, R16, RZ ;  /* 0x000000100878723c */ /* 0x040ff000000018ff */
[----:B------:R-:W-:Y:S01]  /*33b0*/  HMMA.16816.F32 R116, R8, R18, RZ ;  /* 0x000000120874723c */ /* 0x000fe200000018ff */
[----:B-1----:R-:W-:Y:S01]  /*33c0*/  IMAD.MOV.U32 R2, RZ, RZ, R0 ;  /* 0x000000ffff027224 */ /* 0x002fe200078e0000 */
[----:B------:R-:W-:Y:S01]  /*33d0*/  IABS R0, R12 ;  /* 0x0000000c00007213 */ /* 0x000fe20000000000 */
[----:B------:R-:W-:-:S05]  /*33e0*/  IMAD.IADD R12, R230, 0x1, -R131 ;  /* 0x00000001e60c7824 */ /* 0x000fca00078e0a83 */
[C---:B------:R-:W-:Y:S01]  /*33f0*/  HMMA.16816.F32 R72, R8.reuse, R24, RZ ;  /* 0x000000180848723c */ /* 0x040fe200000018ff */
        /* <DEDUP_REMOVED lines=12> */
[----:B------:R-:W-:Y:S01]  /*34c0*/  HMMA.16816.F32 R112, R8, R30, RZ ;  /* 0x0000001e0870723c */ /* 0x000fe200000018ff */
[----:B------:R1:W-:Y:S06]  /*34d0*/  I2F R242, R2 ;  /* 0x0000000200f27306 */ /* 0x0003ec0000201400 */
[----:B------:R-:W-:Y:S02]  /*34e0*/  IMAD.IADD R8, R228, 0x1, -R125 ;  /* 0x00000001e4087824 */ /* 0x000fe400078e0a7d */
[----:B-1----:R-:W-:Y:S01]  /*34f0*/  IMAD.MOV.U32 R2, RZ, RZ, R0 ;  /* 0x000000ffff027224 */ /* 0x002fe200078e0000 */
[----:B------:R-:W-:Y:S01]  /*3500*/  IABS R0, R12 ;  /* 0x0000000c00007213 */ /* 0x000fe20000000000 */
[----:B------:R-:W-:-:S02]  /*3510*/  IMAD.IADD R12, R230, 0x1, -R134 ;  /* 0x00000001e60c7824 */ /* 0x000fc400078e0a86 */
        /* <DEDUP_REMOVED lines=12> */
[----:B------:R1:W-:Y:S01]  /*35e0*/  I2F R246, R2 ;  /* 0x0000000200f67306 */ /* 0x0003e20000201400 */
[----:B------:R-:W-:Y:S01]  /*35f0*/  IABS R4, R12 ;  /* 0x0000000c00047213 */ /* 0x000fe20000000000 */
[----:B------:R-:W-:-:S06]  /*3600*/  IMAD.IADD R12, R231, 0x1, -R64 ;  /* 0x00000001e70c7824 */ /* 0x000fcc00078e0a40 */
[----:B------:R2:W-:Y:S01]  /*3610*/  I2F R247, R0 ;  /* 0x0000000000f77306 */ /* 0x0005e20000201400 */
[----:B-1----:R-:W-:-:S05]  /*3620*/  IMAD.IADD R2, R230, 0x1, -R137 ;  /* 0x00000001e6027824 */ /* 0x002fca00078e0a89 */
[----:B------:R-:W-:Y:S02]  /*3630*/  IABS R2, R2 ;  /* 0x0000000200027213 */ /* 0x000fe40000000000 */
[----:B--2---:R-:W-:Y:S02]  /*3640*/  SEL R0, R14, 0xffffffe0, !P0 ;  /* 0xffffffe00e007807 */ /* 0x004fe40004000000 */
[----:B------:R1:W-:Y:S03]  /*3650*/  I2F R248, R2 ;  /* 0x0000000200f87306 */ /* 0x0003e60000201400 */
[----:B------:R-:W-:Y:S02]  /*3660*/  IMAD.IADD R219, R217, 0x1, R0 ;  /* 0x00000001d9db7824 */ /* 0x000fe400078e0200 */
[----:B------:R-:W-:-:S03]  /*3670*/  IMAD.IADD R0, R228, 0x1, -R64 ;  /* 0x00000001e4007824 */ /* 0x000fc600078e0a40 */
[----:B------:R-:W-:Y:S02]  /*3680*/  LDSM.16.M88.4 R32, [R219+0x6000] ;  /* 0x00600000db20783b */ /* 0x000fe40000000200 */
[----:B------:R-:W-:Y:S02]  /*3690*/  IABS R0, R0 ;  /* 0x0000000000007213 */ /* 0x000fe40000000000 */
[----:B------:R-:W-:Y:S01]  /*36a0*/  LDSM.16.M88.4 R24, [R219+0x6400] ;  /* 0x00640000db18783b */ /* 0x000fe20000000200 */
[----:B-1----:R-:W-:-:S03]  /*36b0*/  IMAD.MOV.U32 R2, RZ, RZ, R4 ;  /* 0x000000ffff027224 */ /* 0x002fc600078e0004 */
[----:B------:R-:W-:Y:S01]  /*36c0*/  LDSM.16.M88.4 R16, [R219+0x6800] ;  /* 0x00680000db10783b */ /* 0x000fe20000000200 */
[----:B------:R1:W-:Y:S03]  /*36d0*/  I2F R192, R2 ;  /* 0x0000000200c07306 */ /* 0x0003e60000201400 */
[----:B------:R-:W2:Y:S04]  /*36e0*/  LDSM.16.M88.4 R4, [R221+0x1000] ;  /* 0x00100000dd04783b */ /* 0x000ea80000000200 */
[----:B------:R-:W3:Y:S01]  /*36f0*/  LDSM.16.M88.4 R20, [R219+0x6c00] ;  /* 0x006c0000db14783b */ /* 0x000ee20000000200 */
[----:B-1----:R-:W-:Y:S01]  /*3700*/  IMAD.MOV.U32 R2, RZ, RZ, R0 ;  /* 0x000000ffff027224 */ /* 0x002fe200078e0000 */
[----:B------:R-:W-:Y:S01]  /*3710*/  IABS R0, R12 ;  /* 0x0000000c00007213 */ /* 0x000fe20000000000 */
[----:B------:R-:W-:-:S02]  /*3720*/  IMAD.IADD R12, R229, 0x1, -R67 ;  /* 0x00000001e50c7824 */ /* 0x000fc400078e0a43 */
[----:B------:R1:W-:Y:S02]  /*3730*/  I2F R194, R2 ;  /* 0x0000000200c27306 */ /* 0x0003e40000201400 */
[----:B-1----:R-:W-:Y:S01]  /*3740*/  IMAD.MOV.U32 R2, RZ, RZ, R0 ;  /* 0x000000ffff027224 */ /* 0x002fe200078e0000 */
[----:B------:R-:W-:Y:S01]  /*3750*/  IABS R0, R12 ;  /* 0x0000000c00007213 */ /* 0x000fe20000000000 */
[----:B------:R-:W-:-:S04]  /*3760*/  IMAD.IADD R12, R228, 0x1, -R67 ;  /* 0x00000001e40c7824 */ /* 0x000fc800078e0a43 */
[----:B------:R1:W-:Y:S01]  /*3770*/  I2F R239, R2 ;  /* 0x0000000200ef7306 */ /* 0x0003e20000201400 */
[C---:B--2---:R-:W-:Y:S08]  /*3780*/  HMMA.16816.F32 R96, R4.reuse, R34, R60 ;  /* 0x000000220460723c */ /* 0x044ff0000000183c */
[----:B------:R-:W-:Y:S01]  /*3790*/  HMMA.16816.F32 R88, R4, R24, R40 ;  /* 0x000000180458723c */ /* 0x000fe20000001828 */
[----:B-1----:R-:W-:Y:S01]  /*37a0*/  IMAD.MOV.U32 R2, RZ, RZ, R0 ;  /* 0x000000ffff027224 */ /* 0x002fe200078e0000 */
[----:B------:R-:W-:Y:S01]  /*37b0*/  IABS R0, R12 ;  /* 0x0000000c00007213 */ /* 0x000fe20000000000 */
[----:B------:R-:W-:-:S05]  /*37c0*/  IMAD.IADD R12, R229, 0x1, -R124 ;  /* 0x00000001e50c7824 */ /* 0x000fca00078e0a7c */
[C---:B------:R-:W-:Y:S01]  /*37d0*/  HMMA.16816.F32 R60, R4.reuse, R16, R48 ;  /* 0x00000010043c723c */ /* 0x040fe20000001830 */
[----:B------:R1:W-:Y:S07]  /*37e0*/  I2F R189, R2 ;  /* 0x0000000200bd7306 */ /* 0x0003ee0000201400 */
[C---:B------:R-:W-:Y:S01]  /*37f0*/  HMMA.16816.F32 R108, R4.reuse, R32, R68 ;  /* 0x00000020046c723c */ /* 0x040fe20000001844 */
[----:B------:R2:W-:Y:S07]  /*3800*/  I2F R212, R0 ;  /* 0x0000000000d47306 */ /* 0x0005ee0000201400 */
[----:B------:R-:W-:Y:S01]  /*3810*/  HMMA.16816.F32 R84, R4, R26, R56 ;  /* 0x0000001a0454723c */ /* 0x000fe20000001838 */
[----:B-1----:R-:W-:-:S05]  /*3820*/  IMAD.IADD R2, R231, 0x1, -R67 ;  /* 0x00000001e7027824 */ /* 0x002fca00078e0a43 */
[----:B------:R-:W-:Y:S02]  /*3830*/  IABS R2, R2 ;  /* 0x0000000200027213 */ /* 0x000fe40000000000 */
[C---:B---3--:R-:W-:Y:S01]  /*3840*/  HMMA.16816.F32 R80, R4.reuse, R20, R52 ;  /* 0x000000140450723c */ /* 0x048fe20000001834 */
[--C-:B--2---:R-:W-:Y:S01]  /*3850*/  IMAD.IADD R0, R229, 0x1, -R125.reuse ;  /* 0x00000001e5007824 */ /* 0x104fe200078e0a7d */
[----:B------:R1:W-:Y:S04]  /*3860*/  I2F R238, R2 ;  /* 0x0000000200ee7306 */ /* 0x0003e80000201400 */
[----:B------:R-:W-:Y:S02]  /*3870*/  IABS R0, R0 ;  /* 0x0000000000007213 */ /* 0x000fe40000000000 */
[C---:B------:R-:W-:Y:S01]  /*3880*/  HMMA.16816.F32 R48, R4.reuse, R18, R44 ;  /* 0x000000120430723c */ /* 0x040fe2000000182c */
[----:B------:R-:W-:Y:S07]  /*3890*/  LDSM.16.M88.4 R44, [R217+0x7c00] ;  /* 0x007c0000d92c783b */ /* 0x000fee0000000200 */
[----:B------:R-:W-:Y:S01]  /*38a0*/  HMMA.16816.F32 R40, R4, R22, R36 ;  /* 0x000000160428723c */ /* 0x000fe20000001824 */
[----:B------:R-:W-:Y:S01]  /*38b0*/  LDSM.16.M88.4 R36, [R217+0x7400] ;  /* 0x00740000d924783b */ /* 0x000fe20000000200 */
[----:B-1----:R-:W-:Y:S01]  /*38c0*/  IMAD.MOV.U32 R2, RZ, RZ, R0 ;  /* 0x000000ffff027224 */ /* 0x002fe200078e0000 */
[----:B------:R-:W-:Y:S01]  /*38d0*/  IABS R0, R8 ;  /* 0x0000000800007213 */ /* 0x000fe20000000000 */
[----:B------:R-:W-:-:S02]  /*38e0*/  IMAD.IADD R8, R231, 0x1, -R125 ;  /* 0x00000001e7087824 */ /* 0x000fc400078e0a7d */
[----:B------:R1:W-:Y:S01]  /*38f0*/  I2F R191, R2 ;  /* 0x0000000200bf7306 */ /* 0x0003e20000201400 */
[----:B------:R-:W-:Y:S02]  /*3900*/  IMAD.IADD R4, R229, 0x1, -R127 ;  /* 0x00000001e5047824 */ /* 0x000fe400078e0a7f */
[----:B-1----:R-:W-:Y:S01]  /*3910*/  IMAD.MOV.U32 R2, RZ, RZ, R0 ;  /* 0x000000ffff027224 */ /* 0x002fe200078e0000 */
[----:B------:R-:W-:Y:S02]  /*3920*/  IABS R0, R8 ;  /* 0x0000000800007213 */ /* 0x000fe40000000000 */
[----:B------:R-:W1:Y:S02]  /*3930*/  LDSM.16.M88.4 R8, [R221] ;  /* 0x00000000dd08783b */ /* 0x000e640000000200 */
[----:B------:R2:W-:Y:S02]  /*3940*/  I2F R210, R2 ;  /* 0x0000000200d27306 */ /* 0x0005e40000201400 */
[----:B--2---:R-:W-:Y:S01]  /*3950*/  IMAD.MOV.U32 R2, RZ, RZ, R0 ;  /* 0x000000ffff027224 */ /* 0x004fe200078e0000 */
[----:B------:R-:W-:Y:S01]  /*3960*/  IABS R0, R12 ;  /* 0x0000000c00007213 */ /* 0x000fe20000000000 */
[----:B------:R-:W-:-:S04]  /*3970*/  IMAD.IADD R12, R228, 0x1, -R124 ;  /* 0x00000001e40c7824 */ /* 0x000fc800078e0a7c */
[----:B------:R2:W-:Y:S02]  /*3980*/  I2F R213, R2 ;  /* 0x0000000200d57306 */ /* 0x0005e40000201400 */
[----:B--2---:R-:W-:Y:S01]  /*3990*/  IMAD.MOV.U32 R2, RZ, RZ, R0 ;  /* 0x000000ffff027224 */ /* 0x004fe200078e0000 */
[----:B------:R-:W-:Y:S01]  /*39a0*/  IABS R0, R12 ;  /* 0x0000000c00007213 */ /* 0x000fe20000000000 */
[----:B------:R-:W-:Y:S01]  /*39b0*/  IMAD.IADD R12, R231, 0x1, -R124 ;  /* 0x00000001e70c7824 */ /* 0x000fe200078e0a7c */
[C---:B-1----:R-:W-:Y:S03]  /*39c0*/  HMMA.16816.F32 R92, R8.reuse, R20, R92 ;  /* 0x00000014085c723c */ /* 0x042fe6000000185c */
[----:B------:R1:W-:Y:S05]  /*39d0*/  I2F R190, R2 ;  /* 0x0000000200be7306 */ /* 0x0003ea0000201400 */
[C---:B------:R-:W-:Y:S01]  /*39e0*/  HMMA.16816.F32 R112, R8.reuse, R22, R112 ;  /* 0x000000160870723c */ /* 0x040fe20000001870 */
[----:B------:R-:W-:Y:S07]  /*39f0*/  LDSM.16.M88.4 R20, [R217+0x7800] ;  /* 0x00780000d914783b */ /* 0x000fee0000000200 */
[----:B------:R-:W-:Y:S01]  /*3a00*/  HMMA.16816.F32 R56, R8, R24, R72 ;  /* 0x000000180838723c */ /* 0x000fe20000001848 */
[----:B-1----:R-:W-:Y:S01]  /*3a10*/  IMAD.MOV.U32 R2, RZ, RZ, R0 ;  /* 0x000000ffff027224 */ /* 0x002fe200078e0000 */
[----:B------:R-:W-:Y:S01]  /*3a20*/  IABS R0, R12 ;  /* 0x0000000c00007213 */ /* 0x000fe20000000000 */
[----:B------:R-:W-:-:S02]  /*3a30*/  IMAD.IADD R12, R229, 0x1, -R128 ;  /* 0x00000001e50c7824 */ /* 0x000fc400078e0a80 */
[----:B------:R1:W-:Y:S03]  /*3a40*/  I2F R208, R2 ;  /* 0x0000000200d07306 */ /* 0x0003e60000201400 */
[C---:B------:R-:W-:Y:S01]  /*3a50*/  HMMA.16816.F32 R68, R8.reuse, R26, R76 ;  /* 0x0000001a0844723c */ /* 0x040fe2000000184c */
[----:B------:R-:W-:Y:S07]  /*3a60*/  LDSM.16.M88.4 R24, [R221+0x2000] ;  /* 0x00200000dd18783b */ /* 0x000fee0000000200 */
[----:B------:R-:W-:Y:S01]  /*3a70*/  HMMA.16816.F32 R28, R8, R32, R120 ;  /* 0x00000020081c723c */ /* 0x000fe20000001878 */
[----:B-1----:R-:W-:Y:S01]  /*3a80*/  IMAD.MOV.U32 R2, RZ, RZ, R0 ;  /* 0x000000ffff027224 */ /* 0x002fe200078e0000 */
[----:B------:R-:W-:Y:S01]  /*3a90*/  IABS R0, R12 ;  /* 0x0000000c00007213 */ /* 0x000fe20000000000 */
[----:B------:R-:W-:-:S05]  /*3aa0*/  IMAD.IADD R12, R231, 0x1, -R127 ;  /* 0x00000001e70c7824 */ /* 0x000fca00078e0a7f */
[C---:B------:R-:W-:Y:S01]  /*3ab0*/  HMMA.16816.F32 R52, R8.reuse, R34, R116 ;  /* 0x000000220834723c */ /* 0x040fe20000001874 */
[----:B------:R1:W-:Y:S01]  /*3ac0*/  I2F R211, R2 ;  /* 0x0000000200d37306 */ /* 0x0003e20000201400 */
[----:B------:R-:W-:Y:S06]  /*3ad0*/  LDSM.16.M88.4 R32, [R217+0x7000] ;  /* 0x00700000d920783b */ /* 0x000fec0000000200 */
[C---:B------:R-:W-:Y:S01]  /*3ae0*/  HMMA.16816.F32 R72, R8.reuse, R16, R100 ;  /* 0x000000100848723c */ /* 0x040fe20000001864 */
[----:B------:R2:W-:Y:S07]  /*3af0*/  I2F R179, R0 ;  /* 0x0000000000b37306 */ /* 0x0005ee0000201400 */
[----:B------:R-:W-:Y:S01]  /*3b00*/  HMMA.16816.F32 R76, R8, R18, R104 ;  /* 0x00000012084c723c */ /* 0x000fe20000001868 */
[----:B-1----:R-:W-:Y:S01]  /*3b10*/  IMAD.IADD R2, R228, 0x1, -R128 ;  /* 0x00000001e4027824 */ /* 0x002fe200078e0a80 */
[----:B------:R-:W-:Y:S04]  /*3b20*/  LDSM.16.M88.4 R16, [R220+0x4000] ;  /* 0x00400000dc10783b */ /* 0x000fe80000000200 */
[----:B------:R-:W-:Y:S01]  /*3b30*/  IABS R2, R2 ;  /* 0x0000000200027213 */ /* 0x000fe20000000000 */
[----:B------:R-:W-:-:S02]  /*3b40*/  IMAD.IADD R8, R231, 0x1, -R129 ;  /* 0x00000001e7087824 */ /* 0x000fc400078e0a81 */
[----:B--2---:R-:W-:Y:S01]  /*3b50*/  IMAD.IADD R0, R231, 0x1, -R128 ;  /* 0x00000001e7007824 */ /* 0x004fe200078e0a80 */
[----:B------:R1:W-:Y:S04]  /*3b60*/  I2F R206, R2 ;  /* 0x0000000200ce7306 */ /* 0x0003e80000201400 */
[----:B------:R-:W-:-:S05]  /*3b70*/  IABS R0, R0 ;  /* 0x0000000000007213 */ /* 0x000fca0000000000 */
[----:B-1----:R-:W-:Y:S01]  /*3b80*/  IMAD.MOV.U32 R2, RZ, RZ, R0 ;  /* 0x000000ffff027224 */ /* 0x002fe200078e0000 */
[----:B------:R-:W-:Y:S01]  /*3b90*/  IABS R0, R4 ;  /* 0x0000000400007213 */ /* 0x000fe20000000000 */
[----:B------:R-:W-:Y:S02]  /*3ba0*/  IMAD.IADD R4, R228, 0x1, -R127 ;  /* 0x00000001e4047824 */ /* 0x000fe400078e0a7f */
[----:B------:R1:W-:Y:S02]  /*3bb0*/  I2F R209, R2 ;  /* 0x0000000200d17306 */ /* 0x0003e40000201400 */
[----:B-1----:R-:W-:Y:S01]  /*3bc0*/  IMAD.MOV.U32 R2, RZ, RZ, R0 ;  /* 0x000000ffff027224 */ /* 0x002fe200078e0000 */
[----:B------:R-:W-:Y:S02]  /*3bd0*/  IABS R0, R4 ;  /* 0x0000000400007213 */ /* 0x000fe40000000000 */
[----:B------:R-:W1:Y:S03]  /*3be0*/  LDSM.16.M88.4 R4, [R220+0x3000] ;  /* 0x00300000dc04783b */ /* 0x000e660000000200 */
        /* <DEDUP_REMOVED lines=9> */
[----:B------:R1:W-:Y:S01]  /*3c80*/  I2F R207, R2 ;  /* 0x0000000200cf7306 */ /* 0x0003e20000201400 */
[----:B------:R-:W-:Y:S04]  /*3c90*/  LDSM.16.M88.4 R48, [R219+0x7000] ;  /* 0x00700000db30783b */ /* 0x000fe80000000200 */
[C---:B------:R-:W-:Y:S08]  /*3ca0*/  HMMA.16816.F32 R108, R4.reuse, R32, R108 ;  /* 0x00000020046c723c */ /* 0x040ff0000000186c */
[----:B------:R-:W-:Y:S01]  /*3cb0*/  HMMA.16816.F32 R120, R4, R34, R96 ;  /* 0x000000220478723c */ /* 0x000fe20000001860 */
[----:B-1----:R-:W-:Y:S01]  /*3cc0*/  IMAD.MOV.U32 R2, RZ, RZ, R0 ;  /* 0x000000ffff027224 */ /* 0x002fe200078e0000 */
[----:B------:R-:W-:Y:S01]  /*3cd0*/  IABS R0, R12 ;  /* 0x0000000c00007213 */ /* 0x000fe20000000000 */
[----:B------:R-:W-:-:S02]  /*3ce0*/  IMAD.IADD R12, R231, 0x1, -R126 ;  /* 0x00000001e70c7824 */ /* 0x000fc400078e0a7e */
[----:B------:R1:W-:Y:S03]  /*3cf0*/  I2F R168, R2 ;  /* 0x0000000200a87306 */ /* 0x0003e60000201400 */
[C---:B------:R-:W-:Y:S08]  /*3d00*/  HMMA.16816.F32 R140, R4.reuse, R36, R88 ;  /* 0x00000024048c723c */ /* 0x040ff00000001858 */
[----:B------:R-:W-:Y:S01]  /*3d10*/  HMMA.16816.F32 R116, R4, R38, R84 ;  /* 0x000000260474723c */ /* 0x000fe20000001854 */
[----:B------:R-:W-:Y:S01]  /*3d20*/  LDSM.16.M88.4 R84, [R217+0x8000] ;  /* 0x00800000d954783b */ /* 0x000fe20000000200 */
[----:B-1----:R-:W-:Y:S01]  /*3d30*/  IMAD.MOV.U32 R2, RZ, RZ, R0 ;  /* 0x000000ffff027224 */ /* 0x002fe200078e0000 */
[----:B------:R-:W-:Y:S01]  /*3d40*/  IABS R0, R12 ;  /* 0x0000000c00007213 */ /* 0x000fe20000000000 */
[----:B------:R-:W-:-:S04]  /*3d50*/  IMAD.IADD R12, R228, 0x1, -R130 ;  /* 0x00000001e40c7824 */ /* 0x000fc800078e0a82 */
[C---:B------:R-:W-:Y:S01]  /*3d60*/  HMMA.16816.F32 R156, R4.reuse, R44, R80 ;  /* 0x0000002c049c723c */ /* 0x040fe20000001850 */
[----:B------:R1:W-:Y:S01]  /*3d70*/  I2F R172, R2 ;  /* 0x0000000200ac7306 */ /* 0x0003e20000201400 */
[----:B------:R-:W-:Y:S06]  /*3d80*/  LDSM.16.M88.4 R80, [R219+0x8000] ;  /* 0x00800000db50783b */ /* 0x000fec0000000200 */
[C---:B------:R-:W-:Y:S01]  /*3d90*/  HMMA.16816.F32 R152, R4.reuse, R20, R60 ;  /* 0x000000140498723c */ /* 0x040fe2000000183c */
[----:B------:R2:W-:Y:S07]  /*3da0*/  I2F R202, R0 ;  /* 0x0000000000ca7306 */ /* 0x0005ee0000201400 */
[----:B------:R-:W-:Y:S01]  /*3db0*/  HMMA.16816.F32 R144, R4, R46, R40 ;  /* 0x0000002e0490723c */ /* 0x000fe20000001828 */
[----:B-1----:R-:W-:-:S05]  /*3dc0*/  IMAD.IADD R2, R229, 0x1, -R129 ;  /* 0x00000001e5027824 */ /* 0x002fca00078e0a81 */
[----:B------:R-:W-:Y:S01]  /*3dd0*/  IABS R2, R2 ;  /* 0x0000000200027213 */ /* 0x000fe20000000000 */
[C---:B------:R-:W-:Y:S02]  /*3de0*/  IMAD.IADD R4, R228.reuse, 0x1, -R132 ;  /* 0x00000001e4047824 */ /* 0x040fe400078e0a84 */
        /* <DEDUP_REMOVED lines=17> */
[--C-:B------:R-:W-:Y:S01]  /*3f00*/  IMAD.IADD R12, R229, 0x1, -R131.reuse ;  /* 0x00000001e50c7824 */ /* 0x100fe200078e0a83 */
[C---:B-1----:R-:W-:Y:S03]  /*3f10*/  HMMA.16816.F32 R28, R8.reuse, R32, R28 ;  /* 0x00000020081c723c */ /* 0x042fe6000000181c */
[----:B------:R1:W-:Y:S05]  /*3f20*/  I2F R195, R2 ;  /* 0x0000000200c37306 */ /* 0x0003ea0000201400 */
[C---:B------:R-:W-:Y:S01]  /*3f30*/  HMMA.16816.F32 R32, R8.reuse, R34, R52 ;  /* 0x000000220820723c */ /* 0x040fe20000001834 */
[----:B------:R-:W2:Y:S07]  /*3f40*/  LDSM.16.M88.4 R52, [R219+0x7400] ;  /* 0x00740000db34783b */ /* 0x000eae0000000200 */
[----:B------:R-:W-:Y:S01]  /*3f50*/  HMMA.16816.F32 R40, R8, R36, R56 ;  /* 0x000000240828723c */ /* 0x000fe20000001838 */
[----:B-1----:R-:W-:Y:S01]  /*3f60*/  IMAD.MOV.U32 R2, RZ, RZ, R0 ;  /* 0x000000ffff027224 */ /* 0x002fe200078e0000 */
[----:B------:R-:W-:Y:S01]  /*3f70*/  IABS R0, R12 ;  /* 0x0000000c00007213 */ /* 0x000fe20000000000 */
[----:B------:R-:W-:-:S02]  /*3f80*/  IMAD.IADD R12, R228, 0x1, -R131 ;  /* 0x00000001e40c7824 */ /* 0x000fc400078e0a83 */
[----:B------:R1:W-:Y:S03]  /*3f90*/  I2F R186, R2 ;  /* 0x0000000200ba7306 */ /* 0x0003e60000201400 */
[----:B------:R-:W-:Y:S08]  /*3fa0*/  HMMA.16816.F32 R28, R24, R48, R28 ;  /* 0x00000030181c723c */ /* 0x000ff0000000181c */
[----:B------:R-:W-:Y:S01]  /*3fb0*/  HMMA.16816.F32 R104, R8, R22, R76 ;  /* 0x000000160868723c */ /* 0x000fe2000000184c */
[----:B------:R-:W3:Y:S01]  /*3fc0*/  LDSM.16.M88.4 R76, [R217+0x8400] ;  /* 0x00840000d94c783b */ /* 0x000ee20000000200 */
[----:B-1----:R-:W-:Y:S01]  /*3fd0*/  IMAD.MOV.U32 R2, RZ, RZ, R0 ;  /* 0x000000ffff027224 */ /* 0x002fe200078e0000 */
[----:B------:R-:W-:-:S05]  /*3fe0*/  IABS R0, R12 ;  /* 0x0000000c00007213 */ /* 0x000fca0000000000 */
[----:B------:R-:W-:Y:S01]  /*3ff0*/  HMMA.16816.F32 R100, R8, R20, R72 ;  /* 0x000000140864723c */ /* 0x000fe20000001848 */
[----:B------:R1:W-:Y:S01]  /*4000*/  I2F R183, R2 ;  /* 0x0000000200b77306 */ /* 0x0003e20000201400 */
[----:B------:R-:W4:Y:S04]  /*4010*/  LDSM.16.M88.4 R12, [R221+0x4000] ;  /* 0x00400000dd0c783b */ /* 0x000f280000000200 */
[----:B------:R-:W5:Y:S02]  /*4020*/  LDSM.16.M88.4 R72, [R219+0x8400] ;  /* 0x00840000db48783b */ /* 0x000f640000000200 */
[----:B------:R-:W-:Y:S01]  /*4030*/  HMMA.16816.F32 R20, R24, R50, R32 ;  /* 0x000000321814723c */ /* 0x000fe20000001820 */
[----:B------:R2:W-:Y:S07]  /*4040*/  I2F R200, R0 ;  /* 0x0000000000c87306 */ /* 0x0005ee0000201400 */
[----:B------:R-:W-:Y:S01]  /*4050*/  HMMA.16816.F32 R36, R8, R38, R68 ;  /* 0x000000260824723c */ /* 0x000fe20000001844 */
[----:B-1----:R-:W-:-:S05]  /*4060*/  IMAD.IADD R2, R231, 0x1, -R131 ;  /* 0x00000001e7027824 */ /* 0x002fca00078e0a83 */
[----:B------:R-:W-:Y:S02]  /*4070*/  IABS R2, R2 ;  /* 0x0000000200027213 */ /* 0x000fe40000000000 */
[----:B--2---:R-:W-:Y:S01]  /*4080*/  HMMA.16816.F32 R40, R24, R52, R40 ;  /* 0x000000341828723c */ /* 0x004fe20000001828 */
[----:B------:R-:W-:Y:S01]  /*4090*/  IMAD.IADD R0, R229, 0x1, -R132 ;  /* 0x00000001e5007824 */ /* 0x000fe200078e0a84 */
[----:B------:R1:W-:Y:S04]  /*40a0*/  I2F R198, R2 ;  /* 0x0000000200c67306 */ /* 0x0003e80000201400 */
[----:B------:R-:W-:Y:S02]  /*40b0*/  IABS R0, R0 ;  /* 0x0000000000007213 */ /* 0x000fe40000000000 */
[C---:B------:R-:W-:Y:S08]  /*40c0*/  HMMA.16816.F32 R32, R16.reuse, R84, R28 ;  /* 0x000000541020723c */ /* 0x040ff0000000181c */
[----:B------:R-:W-:Y:S01]  /*40d0*/  HMMA.16816.F32 R28, R16, R86, R20 ;  /* 0x00000056101c723c */ /* 0x000fe20000001814 */
[----:B------:R-:W2:Y:S01]  /*40e0*/  LDSM.16.M88.4 R20, [R221+0x3000] ;  /* 0x00300000dd14783b */ /* 0x000ea20000000200 */
[----:B-1----:R-:W-:Y:S01]  /*40f0*/  IMAD.MOV.U32 R2, RZ, RZ, R0 ;  /* 0x000000ffff027224 */ /* 0x002fe200078e0000 */
[----:B------:R-:W-:Y:S01]  /*4100*/  IABS R0, R4 ;  /* 0x0000000400007213 */ /* 0x000fe20000000000 */
[----:B------:R-:W-:-:S02]  /*4110*/  IMAD.IADD R4, R231, 0x1, -R132 ;  /* 0x00000001e7047824 */ /* 0x000fc400078e0a84 */
[----:B------:R1:W-:Y:S02]  /*4120*/  I2F R199, R2 ;  /* 0x0000000200c77306 */ /* 0x0003e40000201400 */
[----:B------:R-:W-:Y:S08]  /*4130*/  HMMA.16816.F32 R36, R24, R54, R36 ;  /* 0x000000361824723c */ /* 0x000ff00000001824 */
[----:B---3--:R-:W-:Y:S01]  /*4140*/  HMMA.16816.F32 R40, R16, R76, R40 ;  /* 0x0000004c1028723c */ /* 0x008fe20000001828 */
[----:B-1----:R-:W-:Y:S01]  /*4150*/  IMAD.MOV.U32 R2, RZ, RZ, R0 ;  /* 0x000000ffff027224 */ /* 0x002fe200078e0000 */
[----:B------:R-:W-:Y:S01]  /*4160*/  IABS R0, R4 ;  /* 0x0000000400007213 */ /* 0x000fe20000000000 */
[----:B------:R-:W-:-:S05]  /*4170*/  IMAD.IADD R4, R229, 0x1, -R133 ;  /* 0x00000001e5047824 */ /* 0x000fca00078e0a85 */
[----:B----4-:R-:W-:Y:S01]  /*4180*/  HMMA.16816.F32 R68, R12, R80, R32 ;  /* 0x000000500c44723c */ /* 0x010fe20000001820 */
[----:B------:R1:W-:Y:S07]  /*4190*/  I2F R197, R2 ;  /* 0x0000000200c57306 */ /* 0x0003ee0000201400 */
[C---:B------:R-:W-:Y:S08]  /*41a0*/  HMMA.16816.F32 R96, R8.reuse, R44, R92 ;  /* 0x0000002c0860723c */ /* 0x040ff0000000185c */
[----:B------:R-:W-:Y:S01]  /*41b0*/  HMMA.16816.F32 R92, R8, R46, R112 ;  /* 0x0000002e085c723c */ /* 0x000fe20000001870 */
[----:B-1----:R-:W-:Y:S01]  /*41c0*/  IMAD.MOV.U32 R2, RZ, RZ, R0 ;  /* 0x000000ffff027224 */ /* 0x002fe200078e0000 */
[----:B------:R-:W-:Y:S01]  /*41d0*/  IABS R0, R4 ;  /* 0x0000000400007213 */ /* 0x000fe20000000000 */
[--C-:B------:R-:W-:Y:S01]  /*41e0*/  IMAD.IADD R4, R228, 0x1, -R133.reuse ;  /* 0x00000001e4047824 */ /* 0x100fe200078e0a85 */
[----:B------:R-:W1:Y:S01]  /*41f0*/  LDSM.16.M88.4 R8, [R220+0x5000] ;  /* 0x00500000dc08783b */ /* 0x000e620000000200 */
[----:B------:R3:W-:Y:S03]  /*4200*/  I2F R174, R2 ;  /* 0x0000000200ae7306 */ /* 0x0007e60000201400 */
[----:B------:R-:W-:Y:S08]  /*4210*/  HMMA.16816.F32 R32, R16, R78, R36 ;  /* 0x0000004e1020723c */ /* 0x000ff00000001824 */
[----:B------:R-:W-:Y:S01]  /*4220*/  HMMA.16816.F32 R60, R12, R82, R28 ;  /* 0x000000520c3c723c */ /* 0x000fe2000000181c */
[----:B---3--:R-:W-:Y:S01]  /*4230*/  IMAD.MOV.U32 R2, RZ, RZ, R0 ;  /* 0x000000ffff027224 */ /* 0x008fe200078e0000 */
[----:B------:R-:W-:Y:S01]  /*4240*/  IABS R0, R4 ;  /* 0x0000000400007213 */ /* 0x000fe20000000000 */
[----:B------:R-:W-:-:S05]  /*4250*/  IMAD.IADD R4, R231, 0x1, -R133 ;  /* 0x00000001e7047824 */ /* 0x000fca00078e0a85 */
[----:B-----5:R-:W-:Y:S01]  /*4260*/  HMMA.16816.F32 R56, R12, R72, R40 ;  /* 0x000000480c38723c */ /* 0x020fe20000001828 */
[----:B------:R3:W-:Y:S07]  /*4270*/  I2F R196, R2 ;  /* 0x0000000200c47306 */ /* 0x0007ee0000201400 */
[----:B--2---:R-:W-:Y:S08]  /*4280*/  HMMA.16816.F32 R28, R20, R48, R108 ;  /* 0x00000030141c723c */ /* 0x004ff0000000186c */
[----:B------:R-:W-:Y:S01]  /*4290*/  HMMA.16816.F32 R88, R12, R74, R32 ;  /* 0x0000004a0c58723c */ /* 0x000fe20000001820 */
[----:B---3--:R-:W-:Y:S01]  /*42a0*/  IMAD.MOV.U32 R2, RZ, RZ, R0 ;  /* 0x000000ffff027224 */ /* 0x008fe200078e0000 */
[----:B------:R-:W-:Y:S01]  /*42b0*/  IABS R0, R4 ;  /* 0x0000000400007213 */ /* 0x000fe20000000000 */
[----:B------:R-:W-:-:S02]  /*42c0*/  IMAD.IADD R4, R229, 0x1, -R134 ;  /* 0x00000001e5047824 */ /* 0x000fc400078e0a86 */
[----:B------:R2:W-:Y:S03]  /*42d0*/  I2F R193, R2 ;  /* 0x0000000200c17306 */ /* 0x0005e60000201400 */
[C---:B------:R-:W-:Y:S08]  /*42e0*/  HMMA.16816.F32 R36, R20.reuse, R50, R120 ;  /* 0x000000321424723c */ /* 0x040ff00000001878 */
[----:B------:R-:W-:Y:S01]  /*42f0*/  HMMA.16816.F32 R32, R20, R52, R140 ;  /* 0x000000341420723c */ /* 0x000fe2000000188c */
[----:B--2---:R-:W-:Y:S01]  /*4300*/  IMAD.MOV.U32 R2, RZ, RZ, R0 ;  /* 0x000000ffff027224 */ /* 0x004fe200078e0000 */
[----:B------:R-:W-:Y:S01]  /*4310*/  IABS R0, R4 ;  /* 0x0000000400007213 */ /* 0x000fe20000000000 */
[----:B------:R-:W-:-:S05]  /*4320*/  IMAD.IADD R4, R228, 0x1, -R134 ;  /* 0x00000001e4047824 */ /* 0x000fca00078e0a86 */
[----:B-1----:R-:W-:Y:S01]  /*4330*/  HMMA.16816.F32 R48, R8, R84, R28 ;  /* 0x000000540830723c */ /* 0x002fe2000000181c */
[----:B------:R1:W-:Y:S01]  /*4340*/  I2F R175, R2 ;  /* 0x0000000200af7306 */ /* 0x0003e20000201400 */
[----:B------:R-:W2:Y:S06]  /*4350*/  LDSM.16.M88.4 R28, [R219+0x7800] ;  /* 0x00780000db1c783b */ /* 0x000eac0000000200 */
[----:B------:R-:W-:Y:S08]  /*4360*/  HMMA.16816.F32 R52, R20, R54, R116 ;  /* 0x000000361434723c */ /* 0x000ff00000001874 */
[----:B------:R-:W-:Y:S01]  /*4370*/  HMMA.16816.F32 R44, R8, R86, R36 ;  /* 0x00000056082c723c */ /* 0x000fe20000001824 */
[----:B-1----:R-:W-:Y:S01]  /*4380*/  IMAD.MOV.U32 R2, RZ, RZ, R0 ;  /* 0x000000ffff027224 */ /* 0x002fe200078e0000 */
[----:B------:R-:W-:Y:S01]  /*4390*/  IABS R0, R4 ;  /* 0x0000000400007213 */ /* 0x000fe20000000000 */
[----:B------:R-:W-:-:S02]  /*43a0*/  IMAD.IADD R4, R231, 0x1, -R134 ;  /* 0x00000001e7047824 */ /* 0x000fc400078e0a86 */
[----:B------:R1:W-:Y:S03]  /*43b0*/  I2F R188, R2 ;  /* 0x0000000200bc7306 */ /* 0x0003e60000201400 */
[C---:B------:R-:W-:Y:S01]  /*43c0*/  HMMA.16816.F32 R40, R8.reuse, R76, R32 ;  /* 0x0000004c0828723c */ /* 0x040fe20000001820 */
[----:B------:R-:W3:Y:S07]  /*43d0*/  LDSM.16.M88.4 R32, [R219+0x7c00] ;  /* 0x007c0000db20783b */ /* 0x000eee0000000200 */
[----:B------:R-:W-:Y:S01]  /*43e0*/  HMMA.16816.F32 R36, R8, R78, R52 ;  /* 0x0000004e0824723c */ /* 0x000fe20000001834 */
[----:B-1----:R-:W-:Y:S01]  /*43f0*/  IMAD.MOV.U32 R2, RZ, RZ, R0 ;  /* 0x000000ffff027224 */ /* 0x002fe200078e0000 */
[----:B------:R-:W-:Y:S01]  /*4400*/  IABS R0, R4 ;  /* 0x0000000400007213 */ /* 0x000fe20000000000 */
[----:B------:R-:W-:-:S02]  /*4410*/  IMAD.IADD R4, R229, 0x1, -R135 ;  /* 0x00000001e5047824 */ /* 0x000fc400078e0a87 */
[----:B------:R1:W-:Y:S03]  /*4420*/  I2F R182, R2 ;  /* 0x0000000200b67306 */ /* 0x0003e60000201400 */
[C---:B--2---:R-:W-:Y:S01]  /*4430*/  HMMA.16816.F32 R76, R20.reuse, R30, R148 ;  /* 0x0000001e144c723c */ /* 0x044fe20000001894 */
[----:B-1----:R-:W-:Y:S01]  /*4440*/  IMAD.MOV.U32 R2, RZ, RZ, R0 ;  /* 0x000000ffff027224 */ /* 0x002fe200078e0000 */
[----:B------:R-:W-:Y:S01]  /*4450*/  IABS R0, R4 ;  /* 0x0000000400007213 */ /* 0x000fe20000000000 */
[--C-:B------:R-:W-:Y:S02]  /*4460*/  IMAD.IADD R4, R228, 0x1, -R135.reuse ;  /* 0x00000001e4047824 */ /* 0x100fe400078e0a87 */
[----:B------:R1:W-:Y:S03]  /*4470*/  I2F R181, R2 ;  /* 0x0000000200b57306 */ /* 0x0003e60000201400 */
[C---:B---3--:R-:W-:Y:S08]  /*4480*/  HMMA.16816.F32 R84, R20.reuse, R32, R156 ;  /* 0x000000201454723c */ /* 0x048ff0000000189c */
[----:B------:R-:W-:Y:S01]  /*4490*/  HMMA.16816.F32 R108, R20, R34, R144 ;  /* 0x00000022146c723c */ /* 0x000fe20000001890 */
        /* <DEDUP_REMOVED lines=29> */
[----:B------:R-:W-:Y:S08]  /*4670*/  I2F R167, R2 ;  /* 0x0000000200a77306 */ /* 0x000ff00000201400 */
[----:B------:R2:W-:Y:S02]  /*4680*/  I2F R166, R0 ;  /* 0x0000000000a67306 */ /* 0x0005e40000201400 */
[----:B--2---:R-:W-:-:S06]  /*4690*/  FMUL.FTZ R0, R68, c[0x0][0x2ec] ;  /* 0x0000bb0044007a20 */ /* 0x004fcc0000410000 */
[----:B------:R2:W-:Y:S01]  /*46a0*/  MUFU.TANH R165, R0 ;  /* 0x0000000000a57308 */ /* 0x0005e20000002400 */
[----:B-1----:R-:W-:Y:S01]  /*46b0*/  HMMA.16816.F32 R48, R4, R80, R48 ;  /* 0x000000500430723c */ /* 0x002fe20000001830 */
[----:B--2---:R-:W-:-:S07]  /*46c0*/  FMUL.FTZ R0, R69, c[0x0][0x2ec] ;  /* 0x0000bb0045007a20 */ /* 0x004fce0000410000 */
[C---:B------:R-:W-:Y:S01]  /*46d0*/  HMMA.16816.F32 R44, R4.reuse, R82, R44 ;  /* 0x00000052042c723c */ /* 0x040fe2000000182c */
[----:B------:R1:W2:Y:S07]  /*46e0*/  MUFU.TANH R164, R0 ;  /* 0x0000000000a47308 */ /* 0x0002ae0000002400 */
[----:B------:R-:W-:Y:S08]  /*46f0*/  HMMA.16816.F32 R52, R4, R72, R40 ;  /* 0x000000480434723c */ /* 0x000ff00000001828 */
[----:B------:R-:W-:Y:S01]  /*4700*/  HMMA.16816.F32 R40, R24, R28, R100 ;  /* 0x0000001c1828723c */ /* 0x000fe20000001864 */
[----:B-1----:R-:W-:-:S04]  /*4710*/  FMUL.FTZ R0, R60, c[0x0][0x2ec] ;  /* 0x0000bb003c007a20 */ /* 0x002fc80000410000 */
[----:B------:R1:W-:Y:S03]  /*4720*/  MUFU.TANH R163, R0 ;  /* 0x0000000000a37308 */ /* 0x0003e60000002400 */
[----:B------:R-:W-:Y:S08]  /*4730*/  HMMA.16816.F32 R80, R24, R34, R92 ;  /* 0x000000221850723c */ /* 0x000ff0000000185c */
[----:B------:R-:W-:-:S04]  /*4740*/  FMUL.FTZ R2, R52, c[0x0][0x2ec] ;  /* 0x0000bb0034027a20 */ /* 0x000fc80000410000 */
        /* <DEDUP_REMOVED lines=10> */
[----:B------:R1:W-:Y:S02]  /*47f0*/  MUFU.TANH R121, R0 ;  /* 0x0000000000797308 */ /* 0x0003e40000002400 */
[----:B-1----:R-:W-:Y:S02]  /*4800*/  FMUL.FTZ R0, R71, c[0x0][0x2ec] ;  /* 0x0000bb0047007a20 */ /* 0x002fe40000410000 */
[----:B------:R-:W-:Y:S04]  /*4810*/  HMMA.16816.F32 R68, R24, R30, R104 ;  /* 0x0000001e1844723c */ /* 0x000fe80000001868 */
[----:B------:R1:W3:Y:S02]  /*4820*/  MUFU.TANH R120, R0 ;  /* 0x0000000000787308 */ /* 0x0002e40000002400 */
[----:B-1----:R-:W-:-:S06]  /*4830*/  FMUL.FTZ R0, R62, c[0x0][0x2ec] ;  /* 0x0000bb003e007a20 */ /* 0x002fcc0000410000 */
[----:B------:R1:W-:Y:S02]  /*4840*/  MUFU.TANH R119, R0 ;  /* 0x0000000000777308 */ /* 0x0003e40000002400 */
[----:B-1----:R-:W-:Y:S02]  /*4850*/  FMUL.FTZ R0, R63, c[0x0][0x2ec] ;  /* 0x0000bb003f007a20 */ /* 0x002fe40000410000 */
[----:B------:R-:W-:Y:S04]  /*4860*/  HMMA.16816.F32 R60, R20, R28, R152 ;  /* 0x0000001c143c723c */ /* 0x000fe80000001898 */
[----:B------:R1:W-:Y:S03]  /*4870*/  MUFU.TANH R118, R0 ;  /* 0x0000000000767308 */ /* 0x0003e60000002400 */
[----:B------:R-:W-:-:S02]  /*4880*/  FMUL.FTZ R20, R53, c[0x0][0x2ec] ;  /* 0x0000bb0035147a20 */ /* 0x000fc40000410000 */
[----:B------:R-:W-:Y:S02]  /*4890*/  IMAD.MOV.U32 R155, RZ, RZ, R225 ;  /* 0x000000ffff9b7224 */ /* 0x000fe400078e00e1 */
[----:B------:R-:W-:Y:S02]  /*48a0*/  IMAD.MOV.U32 R154, RZ, RZ, R224 ;  /* 0x000000ffff9a7224 */ /* 0x000fe400078e00e0 */
[----:B-1----:R-:W-:-:S04]  /*48b0*/  FMUL.FTZ R0, R58, c[0x0][0x2ec] ;  /* 0x0000bb003a007a20 */ /* 0x002fc80000410000 */
[----:B------:R1:W-:Y:S02]  /*48c0*/  MUFU.TANH R116, R0 ;  /* 0x0000000000747308 */ /* 0x0003e40000002400 */
[----:B-1----:R-:W-:Y:S02]  /*48d0*/  FMUL.FTZ R0, R59, c[0x0][0x2ec] ;  /* 0x0000bb003b007a20 */ /* 0x002fe40000410000 */
[----:B------:R-:W-:Y:S01]  /*48e0*/  HMMA.16816.F32 R56, R4, R74, R36 ;  /* 0x0000004a0438723c */ /* 0x000fe20000001824 */
[----:B------:R-:W1:Y:S03]  /*48f0*/  LDSM.16.M88.4 R36, [R217+0x8800] ;  /* 0x00880000d924783b */ /* 0x000e660000000200 */
[----:B------:R4:W-:Y:S04]  /*4900*/  MUFU.TANH R115, R0 ;  /* 0x0000000000737308 */ /* 0x0009e80000002400 */
[----:B------:R-:W-:Y:S07]  /*4910*/  HMMA.16816.F32 R72, R24, R32, R96 ;  /* 0x000000201848723c */ /* 0x000fee0000001860 */
[----:B------:R-:W-:-:S02]  /*4920*/  FMUL.FTZ R24, R51, c[0x0][0x2ec] ;  /* 0x0000bb0033187a20 */ /* 0x000fc40000410000 */
[----:B------:R-:W-:Y:S02]  /*4930*/  FMUL.FTZ R26, R47, c[0x0][0x2ec] ;  /* 0x0000bb002f1a7a20 */ /* 0x000fe40000410000 */
[----:B----4-:R-:W-:Y:S02]  /*4940*/  FMUL.FTZ R0, R90, c[0x0][0x2ec] ;  /* 0x0000bb005a007a20 */ /* 0x010fe40000410000 */
[----:B------:R-:W-:Y:S01]  /*4950*/  FMUL.FTZ R27, R54, c[0x0][0x2ec] ;  /* 0x0000bb00361b7a20 */ /* 0x000fe20000410000 */
[----:B------:R4:W-:Y:S01]  /*4960*/  MUFU.TANH R90, R24 ;  /* 0x00000018005a7308 */ /* 0x0009e20000002400 */
[----:B------:R-:W-:Y:S02]  /*4970*/  FMUL.FTZ R25, R46, c[0x0][0x2ec] ;  /* 0x0000bb002e197a20 */ /* 0x000fe40000410000 */
[----:B------:R-:W-:Y:S02]  /*4980*/  FMUL.FTZ R22, R56, c[0x0][0x2ec] ;  /* 0x0000bb0038167a20 */ /* 0x000fe40000410000 */
[----:B------:R-:W-:-:S03]  /*4990*/  IMAD R96, R162, 0x20, R161 ;  /* 0x00000020a2607824 */ /* 0x000fc600078e02a1 */
[----:B------:R5:W-:Y:S01]  /*49a0*/  MUFU.TANH R112, R0 ;  /* 0x0000000000707308 */ /* 0x000be20000002400 */
[----:B----4-:R-:W-:-:S07]  /*49b0*/  IADD3 R24, R231, -c[0x0][0x2e4], RZ ;  /* 0x8000b900e7187a10 */ /* 0x010fce0007ffe0ff */
[----:B------:R4:W-:Y:S01]  /*49c0*/  MUFU.TANH R53, R26 ;  /* 0x0000001a00357308 */ /* 0x0009e20000002400 */
[----:B-1----:R-:W-:Y:S01]  /*49d0*/  HMMA.16816.F32 R32, R16, R36, R40 ;  /* 0x000000241020723c */ /* 0x002fe20000001828 */
[----:B------:R-:W-:Y:S01]  /*49e0*/  IMNMX R224, RZ, R24, !PT ;  /* 0x00000018ffe07217 */ /* 0x000fe20007800200 */
[----:B--2---:R-:W-:Y:S02]  /*49f0*/  FFMA.FTZ R24, R215, -R222, R164 ;  /* 0x800000ded7187223 */ /* 0x004fe400000100a4 */
[----:B-----5:R-:W-:-:S03]  /*4a00*/  FMUL.FTZ R0, R48, c[0x0][0x2ec] ;  /* 0x0000bb0030007a20 */ /* 0x020fc60000410000 */
[----:B------:R3:W-:Y:S01]  /*4a10*/  MUFU.TANH R52, R27 ;  /* 0x0000001b00347308 */ /* 0x0007e20000002400 */
[----:B------:R-:W-:Y:S07]  /*4a20*/  HMMA.16816.F32 R28, R8, R36, R60 ;  /* 0x00000024081c723c */ /* 0x000fee000000183c */
[----:B------:R1:W2:Y:S01]  /*4a30*/  MUFU.TANH R88, R0 ;  /* 0x0000000000587308 */ /* 0x0002a20000002400 */
[----:B----4-:R-:W-:-:S07]  /*4a40*/  FMUL.FTZ R26, R55, c[0x0][0x2ec] ;  /* 0x0000bb00371a7a20 */ /* 0x010fce0000410000 */
[----:B------:R-:W-:Y:S01]  /*4a50*/  MUFU.TANH R48, R22 ;  /* 0x0000001600307308 */ /* 0x000fe20000002400 */
[----:B---3--:R-:W-:Y:S02]  /*4a60*/  FFMA.FTZ R27, R189, -R222, R120 ;  /* 0x800000debd1b7223 */ /* 0x008fe40000010078 */
[----:B-1----:R-:W-:-:S05]  /*4a70*/  FMUL.FTZ R0, R49, c[0x0][0x2ec] ;  /* 0x0000bb0031007a20 */ /* 0x002fca0000410000 */
[----:B------:R1:W-:Y:S08]  /*4a80*/  MUFU.TANH R92, R26 ;  /* 0x0000001a005c7308 */ /* 0x0003f00000002400 */
[----:B------:R3:W-:Y:S08]  /*4a90*/  MUFU.TANH R117, R0 ;  /* 0x0000000000757308 */ /* 0x0007f00000002400 */
[----:B------:R-:W-:Y:S01]  /*4aa0*/  MUFU.TANH R49, R20 ;  /* 0x0000001400317308 */ /* 0x000fe20000002400 */
[----:B-1----:R-:W-:-:S02]  /*4ab0*/  FFMA.FTZ R26, R236, -R222, R123 ;  /* 0x800000deec1a7223 */ /* 0x002fc4000001007b */
[----:B---3--:R-:W-:-:S05]  /*4ac0*/  FMUL.FTZ R0, R44, c[0x0][0x2ec] ;  /* 0x0000bb002c007a20 */ /* 0x008fca0000410000 */
[----:B------:R1:W-:Y:S08]  /*4ad0*/  MUFU.TANH R56, R25 ;  /* 0x0000001900387308 */ /* 0x0003f00000002400 */
[----:B------:R3:W-:Y:S01]  /*4ae0*/  MUFU.TANH R114, R0 ;  /* 0x0000000000727308 */ /* 0x0007e20000002400 */
[----:B-1----:R-:W-:Y:S02]  /*4af0*/  FFMA.FTZ R25, R216, -R222, R165 ;  /* 0x800000ded8197223 */ /* 0x002fe400000100a5 */
[----:B---3--:R-:W-:-:S05]  /*4b00*/  FMUL.FTZ R0, R45, c[0x0][0x2ec] ;  /* 0x0000bb002d007a20 */ /* 0x008fca0000410000 */
[----:B------:R1:W3:Y:S02]  /*4b10*/  MUFU.TANH R113, R0 ;  /* 0x0000000000717308 */ /* 0x0002e40000002400 */
[----:B-1----:R-:W-:-:S04]  /*4b20*/  IADD3 R0, R65, 0x1, -R226 ;  /* 0x0000000141007810 */ /* 0x002fc80007ffe8e2 */
[----:B------:R-:W-:-:S05]  /*4b30*/  IADD3 R0, R0, c[0x0][0x2e8], RZ ;  /* 0x0000ba0000007a10 */ /* 0x000fca0007ffe0ff */
[C---:B------:R-:W-:Y:S02]  /*4b40*/  IMAD.IADD R20, R0.reuse, 0x1, R160 ;  /* 0x0000000100147824 */ /* 0x040fe400078e02a0 */
[----:B------:R-:W-:Y:S02]  /*4b50*/  IMAD.IADD R21, R0, 0x1, R139 ;  /* 0x0000000100157824 */ /* 0x000fe400078e028b */
[----:B------:R-:W-:Y:S01]  /*4b60*/  IMAD.IADD R2, R66, 0x1, R0 ;  /* 0x0000000142027824 */ /* 0x000fe200078e0200 */
[-C--:B------:R-:W-:Y:S01]  /*4b70*/  IMNMX R234, R20, R65.reuse, PT ;  /* 0x0000004114ea7217 */ /* 0x080fe20003800200 */
[----:B------:R-:W-:Y:S01]  /*4b80*/  IMAD.IADD R0, R0, 0x1, R138 ;  /* 0x0000000100007824 */ /* 0x000fe200078e028a */
[-C--:B------:R-:W-:Y:S02]  /*4b90*/  IMNMX R233, R21, R65.reuse, PT ;  /* 0x0000004115e97217 */ /* 0x080fe40003800200 */
[----:B------:R-:W1:Y:S01]  /*4ba0*/  LDSM.16.M88.4 R20, [R219+0x8800] ;  /* 0x00880000db14783b */ /* 0x000e620000000200 */
[-C--:B------:R-:W-:Y:S01]  /*4bb0*/  IMNMX R235, R2, R65.reuse, PT ;  /* 0x0000004102eb7217 */ /* 0x080fe20003800200 */
[----:B------:R-:W-:Y:S01]  /*4bc0*/  FMUL.FTZ R2, R50, c[0x0][0x2ec] ;  /* 0x0000bb0032027a20 */ /* 0x000fe20000410000 */
[----:B------:R-:W-:-:S02]  /*4bd0*/  IMNMX R232, R0, R65, PT ;  /* 0x0000004100e87217 */ /* 0x000fc40003800200 */
[----:B------:R-:W-:Y:S01]  /*4be0*/  IADD3 R0, R230, -c[0x0][0x2e4], RZ ;  /* 0x8000b900e6007a10 */ /* 0x000fe20007ffe0ff */
[----:B------:R4:W5:Y:S01]  /*4bf0*/  MUFU.TANH R93, R2 ;  /* 0x00000002005d7308 */ /* 0x0009620000002400 */
[C---:B------:R-:W-:Y:S02]  /*4c00*/  ISETP.GE.AND P3, PT, R124.reuse, R235, PT ;  /* 0x000000eb7c00720c */ /* 0x040fe40003f66270 */
[----:B------:R-:W-:Y:S02]  /*4c10*/  IMNMX R227, RZ, R0, !PT ;  /* 0x00000000ffe37217 */ /* 0x000fe40007800200 */
[----:B------:R-:W-:Y:S02]  /*4c20*/  IADD3 R0, R229, -c[0x0][0x2e4], RZ ;  /* 0x8000b900e5007a10 */ /* 0x000fe40007ffe0ff */
[----:B------:R-:W-:Y:S02]  /*4c30*/  ISETP.LT.OR P3, PT, R124, R227, P3 ;  /* 0x000000e37c00720c */ /* 0x000fe40001f61670 */
[----:B------:R-:W-:Y:S01]  /*4c40*/  IMNMX R226, RZ, R0, !PT ;  /* 0x00000000ffe27217 */ /* 0x000fe20007800200 */
[----:B------:R-:W-:Y:S01]  /*4c50*/  FFMA.FTZ R0, R185, -R222, R122 ;  /* 0x800000deb9007223 */ /* 0x000fe2000001007a */
[----:B------:R-:W-:-:S02]  /*4c60*/  ISETP.GE.AND P5, PT, R125, R235, PT ;  /* 0x000000eb7d00720c */ /* 0x000fc40003fa6270 */
[-C--:B------:R-:W-:Y:S02]  /*4c70*/  ISETP.GE.AND P6, PT, R67, R235.reuse, PT ;  /* 0x000000eb4300720c */ /* 0x080fe40003fc6270 */
[----:B------:R-:W-:Y:S01]  /*4c80*/  FSEL R143, R0, -INF , !P3 ;  /* 0xff800000008f7808 */ /* 0x000fe20005800000 */
[----:B------:R-:W-:Y:S01]  /*4c90*/  FFMA.FTZ R0, R218, -R222, R142 ;  /* 0x800000deda007223 */ /* 0x000fe2000001008e */
[----:B------:R-:W-:Y:S02]  /*4ca0*/  ISETP.GE.AND P3, PT, R128, R235, PT ;  /* 0x000000eb8000720c */ /* 0x000fe40003f66270 */
[----:B----4-:R-:W-:Y:S02]  /*4cb0*/  IADD3 R2, R228, -c[0x0][0x2e4], RZ ;  /* 0x8000b900e4027a10 */ /* 0x010fe40007ffe0ff */
[----:B------:R-:W-:Y:S02]  /*4cc0*/  ISETP.LT.OR P3, PT, R128, R227, P3 ;  /* 0x000000e38000720c */ /* 0x000fe40001f61670 */
[----:B------:R-:W-:Y:S01]  /*4cd0*/  IMNMX R225, RZ, R2, !PT ;  /* 0x00000002ffe17217 */ /* 0x000fe20007800200 */
[-C--:B------:R-:W-:Y:S01]  /*4ce0*/  FFMA.FTZ R2, R214, -R222.reuse, R163 ;  /* 0x800000ded6027223 */ /* 0x080fe200000100a3 */
[----:B------:R-:W-:Y:S01]  /*4cf0*/  FSEL R185, R0, -INF , !P3 ;  /* 0xff80000000b97808 */ /* 0x000fe20005800000 */
[----:B------:R-:W-:Y:S01]  /*4d00*/  FFMA.FTZ R0, R237, -R222, R141 ;  /* 0x800000deed007223 */ /* 0x000fe2000001008d */
[----:B------:R-:W-:-:S02]  /*4d10*/  ISETP.GE.AND P3, PT, R127, R235, PT ;  /* 0x000000eb7f00720c */ /* 0x000fc40003f66270 */
[----:B------:R-:W-:Y:S02]  /*4d20*/  ISETP.GE.AND P2, PT, R64, R234, PT ;  /* 0x000000ea4000720c */ /* 0x000fe40003f46270 */
[-C--:B------:R-:W-:Y:S02]  /*4d30*/  ISETP.LT.OR P3, PT, R127, R227.reuse, P3 ;  /* 0x000000e37f00720c */ /* 0x080fe40001f61670 */
[----:B------:R-:W-:Y:S01]  /*4d40*/  ISETP.LT.OR P5, PT, R125, R227, P5 ;  /* 0x000000e37d00720c */ /* 0x000fe20002fa1670 */
[----:B-1----:R-:W-:Y:S01]  /*4d50*/  HMMA.16816.F32 R40, R12, R20, R32 ;  /* 0x000000140c28723c */ /* 0x002fe20000001820 */
[----:B------:R-:W-:Y:S01]  /*4d60*/  FSEL R189, R0, -INF , !P3 ;  /* 0xff80000000bd7808 */ /* 0x000fe20005800000 */
[----:B--2---:R-:W-:Y:S01]  /*4d70*/  FFMA.FTZ R0, R194, -R222, R88 ;  /* 0x800000dec2007223 */ /* 0x004fe20000010058 */
[----:B------:R-:W-:Y:S02]  /*4d80*/  ISETP.GE.AND P3, PT, R126, R235, PT ;  /* 0x000000eb7e00720c */ /* 0x000fe40003f66270 */
[----:B------:R-:W-:-:S02]  /*4d90*/  ISETP.LT.OR P6, PT, R67, R227, P6 ;  /* 0x000000e34300720c */ /* 0x000fc400037c1670 */
[C---:B------:R-:W-:Y:S01]  /*4da0*/  ISETP.GE.AND P4, PT, R64.reuse, R235, PT ;  /* 0x000000eb4000720c */ /* 0x040fe20003f86270 */
[----:B------:R-:W-:Y:S01]  /*4db0*/  HMMA.16816.F32 R44, R4, R20, R28 ;  /* 0x00000014042c723c */ /* 0x000fe2000000181c */
[----:B------:R-:W-:Y:S02]  /*4dc0*/  ISETP.LT.OR P2, PT, R64, R226, P2 ;  /* 0x000000e24000720c */ /* 0x000fe40001741670 */
[-C--:B------:R-:W-:Y:S02]  /*4dd0*/  ISETP.LT.OR P3, PT, R126, R227.reuse, P3 ;  /* 0x000000e37e00720c */ /* 0x080fe40001f61670 */
[----:B------:R-:W-:Y:S01]  /*4de0*/  FSEL R144, R2, -INF , !P5 ;  /* 0xff80000002907808 */ /* 0x000fe20006800000 */
[----:B------:R-:W-:Y:S01]  /*4df0*/  FMUL.FTZ R2, R58, c[0x0][0x2ec] ;  /* 0x0000bb003a027a20 */ /* 0x000fe20000410000 */
[----:B------:R-:W-:Y:S01]  /*4e00*/  FSEL R140, R24, -INF , !P6 ;  /* 0xff800000188c7808 */ /* 0x000fe20007000000 */
[-C--:B------:R-:W-:Y:S01]  /*4e10*/  FFMA.FTZ R28, R192, -R222.reuse, R121 ;  /* 0x800000dec01c7223 */ /* 0x080fe20000010079 */
[----:B------:R-:W-:Y:S01]  /*4e20*/  ISETP.LT.OR P4, PT, R64, R227, P4 ;  /* 0x000000e34000720c */ /* 0x000fe20002781670 */
[----:B------:R-:W-:Y:S01]  /*4e30*/  FFMA.FTZ R24, R190, -R222, R118 ;  /* 0x800000debe187223 */ /* 0x000fe20000010076 */
[----:B------:R-:W-:Y:S01]  /*4e40*/  FSEL R190, R26, -INF , !P3 ;  /* 0xff8000001abe7808 */ /* 0x000fe20005800000 */
[----:B------:R1:W2:Y:S01]  /*4e50*/  MUFU.TANH R63, R2 ;  /* 0x00000002003f7308 */ /* 0x0002a20000002400 */
[----:B------:R-:W-:Y:S01]  /*4e60*/  FSEL R138, R28, -INF , !P2 ;  /* 0xff8000001c8a7808 */ /* 0x000fe20005000000 */
[----:B------:R-:W-:Y:S01]  /*4e70*/  FMUL.FTZ R30, R57, c[0x0][0x2ec] ;  /* 0x0000bb00391e7a20 */ /* 0x000fe20000410000 */
[-C--:B------:R-:W-:Y:S01]  /*4e80*/  ISETP.GE.AND P3, PT, R125, R234.reuse, PT ;  /* 0x000000ea7d00720c */ /* 0x080fe20003f66270 */
[-C--:B------:R-:W-:Y:S01]  /*4e90*/  HMMA.16816.F32 R32, R16, R38.reuse, R68 ;  /* 0x000000261020723c */ /* 0x080fe20000001844 */
[C---:B------:R-:W-:Y:S01]  /*4ea0*/  ISETP.GE.AND P2, PT, R124.reuse, R234, PT ;  /* 0x000000ea7c00720c */ /* 0x040fe20003f46270 */
[-C--:B------:R-:W-:Y:S01]  /*4eb0*/  FFMA.FTZ R21, R179, -R222.reuse, R116 ;  /* 0x800000deb3157223 */ /* 0x080fe20000010074 */
[----:B------:R-:W-:Y:S01]  /*4ec0*/  FSEL R104, R25, -INF , !P4 ;  /* 0xff80000019687808 */ /* 0x000fe20006000000 */
[----:B------:R-:W-:Y:S01]  /*4ed0*/  FFMA.FTZ R25, R191, -R222, R119 ;  /* 0x800000debf197223 */ /* 0x000fe20000010077 */
[----:B------:R-:W-:Y:S01]  /*4ee0*/  ISETP.GE.AND P4, PT, R67, R234, PT ;  /* 0x000000ea4300720c */ /* 0x000fe20003f86270 */
[----:B------:R-:W-:Y:S01]  /*4ef0*/  FMUL.FTZ R29, R59, c[0x0][0x2ec] ;  /* 0x0000bb003b1d7a20 */ /* 0x000fe20000410000 */
[-C--:B------:R-:W-:Y:S01]  /*4f00*/  ISETP.LT.OR P3, PT, R125, R226.reuse, P3 ;  /* 0x000000e27d00720c */ /* 0x080fe20001f61670 */
[----:B------:R-:W-:Y:S01]  /*4f10*/  HMMA.16816.F32 R36, R8, R38, R76 ;  /* 0x000000260824723c */ /* 0x000fe2000000184c */
[----:B------:R-:W-:Y:S01]  /*4f20*/  ISETP.LT.OR P2, PT, R124, R226, P2 ;  /* 0x000000e27c00720c */ /* 0x000fe20001741670 */
[----:B------:R-:W-:Y:S01]  /*4f30*/  FFMA.FTZ R20, R173, -R222, R115 ;  /* 0x800000dead147223 */ /* 0x000fe20000010073 */
[----:B------:R-:W-:Y:S01]  /*4f40*/  ISETP.LT.OR P4, PT, R67, R226, P4 ;  /* 0x000000e24300720c */ /* 0x000fe20002781670 */
[----:B-1----:R-:W-:Y:S01]  /*4f50*/  FMUL.FTZ R2, R89, c[0x0][0x2ec] ;  /* 0x0000bb0059027a20 */ /* 0x002fe20000410000 */
[----:B------:R-:W-:Y:S01]  /*4f60*/  FSEL R141, R25, -INF , !P3 ;  /* 0xff800000198d7808 */ /* 0x000fe20005800000 */
[----:B------:R-:W-:Y:S01]  /*4f70*/  FMUL.FTZ R25, R40, c[0x0][0x2ec] ;  /* 0x0000bb0028197a20 */ /* 0x000fe20000410000 */
[----:B------:R-:W-:Y:S01]  /*4f80*/  FSEL R142, R24, -INF , !P2 ;  /* 0xff800000188e7808 */ /* 0x000fe20005000000 */
[----:B------:R1:W-:Y:S01]  /*4f90*/  MUFU.TANH R57, R2 ;  /* 0x0000000200397308 */ /* 0x0003e20000002400 */
[----:B------:R-:W-:Y:S01]  /*4fa0*/  ISETP.GE.AND P2, PT, R126, R234, PT ;  /* 0x000000ea7e00720c */ /* 0x000fe20003f46270 */
[----:B---3--:R-:W-:Y:S01]  /*4fb0*/  FFMA.FTZ R28, R208, -R222, R113 ;  /* 0x800000ded01c7223 */ /* 0x008fe20000010071 */
[----:B------:R-:W-:-:S02]  /*4fc0*/  FSEL R139, R27, -INF , !P4 ;  /* 0xff8000001b8b7808 */ /* 0x000fc40006000000 */
[----:B------:R-:W-:Y:S02]  /*4fd0*/  ISETP.GE.AND P4, PT, R128, R234, PT ;  /* 0x000000ea8000720c */ /* 0x000fe40003f86270 */
[-C--:B------:R-:W-:Y:S01]  /*4fe0*/  ISETP.LT.OR P2, PT, R126, R226.reuse, P2 ;  /* 0x000000e27e00720c */ /* 0x080fe20001741670 */
[----:B------:R3:W4:Y:S01]  /*4ff0*/  MUFU.TANH R88, R25 ;  /* 0x0000001900587308 */ /* 0x0007220000002400 */
[----:B------:R-:W-:Y:S02]  /*5000*/  ISETP.GE.AND P1, PT, R64, R233, PT ;  /* 0x000000e94000720c */ /* 0x000fe40003f26270 */
[----:B------:R-:W-:Y:S02]  /*5010*/  ISETP.LT.OR P4, PT, R128, R226, P4 ;  /* 0x000000e28000720c */ /* 0x000fe40002781670 */
[----:B------:R-:W-:Y:S02]  /*5020*/  ISETP.GE.AND P3, PT, R127, R234, PT ;  /* 0x000000ea7f00720c */ /* 0x000fe40003f66270 */
[----:B------:R-:W-:Y:S01]  /*5030*/  ISETP.LT.OR P1, PT, R64, R225, P1 ;  /* 0x000000e14000720c */ /* 0x000fe20000f21670 */
[----:B-1----:R-:W-:Y:S01]  /*5040*/  FMUL.FTZ R2, R91, c[0x0][0x2ec] ;  /* 0x0000bb005b027a20 */ /* 0x002fe20000410000 */
[----:B------:R-:W-:Y:S01]  /*5050*/  FSEL R191, R21, -INF , !P4 ;  /* 0xff80000015bf7808 */ /* 0x000fe20006000000 */
[----:B------:R1:W-:Y:S01]  /*5060*/  MUFU.TANH R89, R29 ;  /* 0x0000001d00597308 */ /* 0x0003e20000002400 */
[----:B------:R-:W-:Y:S01]  /*5070*/  ISETP.GE.AND P6, PT, R67, R233, PT ;  /* 0x000000e94300720c */ /* 0x000fe20003fc6270 */
[----:B------:R-:W-:Y:S01]  /*5080*/  FMUL.FTZ R21, R41, c[0x0][0x2ec] ;  /* 0x0000bb0029157a20 */ /* 0x000fe20000410000 */
[----:B------:R-:W-:-:S02]  /*5090*/  ISETP.LT.OR P3, PT, R127, R226, P3 ;  /* 0x000000e27f00720c */ /* 0x000fc40001f61670 */
[----:B------:R-:W-:Y:S01]  /*50a0*/  ISETP.GE.AND P4, PT, R125, R233, PT ;  /* 0x000000e97d00720c */ /* 0x000fe20003f86270 */
[----:B---3--:R-:W3:Y:S01]  /*50b0*/  LDSM.16.M88.4 R24, [R217+0x8c00] ;  /* 0x008c0000d918783b */ /* 0x008ee20000000200 */
[----:B------:R-:W-:Y:S01]  /*50c0*/  FSEL R51, R0, -INF , !P1 ;  /* 0xff80000000337808 */ /* 0x000fe20004800000 */
[----:B------:R2:W-:Y:S01]  /*50d0*/  MUFU.TANH R60, R2 ;  /* 0x00000002003c7308 */ /* 0x0005e20000002400 */
[-C--:B------:R-:W-:Y:S01]  /*50e0*/  FFMA.FTZ R0, R212, -R222.reuse, R117 ;  /* 0x800000ded4007223 */ /* 0x080fe20000010075 */
[-C--:B------:R-:W-:Y:S02]  /*50f0*/  ISETP.LT.OR P6, PT, R67, R225.reuse, P6 ;  /* 0x000000e14300720c */ /* 0x080fe400037c1670 */
[----:B------:R-:W-:Y:S01]  /*5100*/  FSEL R192, R20, -INF , !P3 ;  /* 0xff80000014c07808 */ /* 0x000fe20005800000 */
[-C--:B------:R-:W-:Y:S01]  /*5110*/  FFMA.FTZ R20, R178, -R222.reuse, R49 ;  /* 0x800000deb2147223 */ /* 0x080fe20000010031 */
[----:B------:R-:W-:Y:S01]  /*5120*/  ISETP.LT.OR P4, PT, R125, R225, P4 ;  /* 0x000000e17d00720c */ /* 0x000fe20002781670 */
[----:B-1----:R-:W-:Y:S01]  /*5130*/  FFMA.FTZ R29, R210, -R222, R114 ;  /* 0x800000ded21d7223 */ /* 0x002fe20000010072 */
[-C--:B------:R-:W-:Y:S01]  /*5140*/  ISETP.GE.AND P5, PT, R67, R232.reuse, PT ;  /* 0x000000e84300720c */ /* 0x080fe20003fa6270 */
[----:B------:R1:W-:Y:S01]  /*5150*/  MUFU.TANH R94, R21 ;  /* 0x00000015005e7308 */ /* 0x0003e20000002400 */
[----:B------:R-:W-:-:S02]  /*5160*/  ISETP.GE.AND P0, PT, R64, R232, PT ;  /* 0x000000e84000720c */ /* 0x000fc40003f06270 */
[----:B------:R-:W-:Y:S01]  /*5170*/  FSEL R50, R29, -INF , !P4 ;  /* 0xff8000001d327808 */ /* 0x000fe20006000000 */
[-C--:B------:R-:W-:Y:S01]  /*5180*/  FFMA.FTZ R29, R238, -R222.reuse, R90 ;  /* 0x800000deee1d7223 */ /* 0x080fe2000001005a */
[----:B------:R-:W-:Y:S01]  /*5190*/  ISETP.GE.AND P4, PT, R127, R233, PT ;  /* 0x000000e97f00720c */ /* 0x000fe20003f86270 */
[----:B--2---:R-:W-:Y:S01]  /*51a0*/  FFMA.FTZ R2, R168, -R222, R112 ;  /* 0x800000dea8027223 */ /* 0x004fe20000010070 */
[----:B------:R-:W-:Y:S01]  /*51b0*/  ISETP.LT.OR P5, PT, R67, R224, P5 ;  /* 0x000000e04300720c */ /* 0x000fe20002fa1670 */
[----:B------:R2:W2:Y:S01]  /*51c0*/  MUFU.TANH R91, R30 ;  /* 0x0000001e005b7308 */ /* 0x0004a20000002400 */
[----:B------:R-:W-:Y:S02]  /*51d0*/  ISETP.LT.OR P4, PT, R127, R225, P4 ;  /* 0x000000e17f00720c */ /* 0x000fe40002781670 */
[----:B------:R-:W-:Y:S01]  /*51e0*/  FSEL R194, R2, -INF , !P2 ;  /* 0xff80000002c27808 */ /* 0x000fe20005000000 */
[----:B------:R-:W-:Y:S01]  /*51f0*/  FMUL.FTZ R2, R42, c[0x0][0x2ec] ;  /* 0x0000bb002a027a20 */ /* 0x000fe20000410000 */
[----:B------:R-:W-:-:S02]  /*5200*/  ISETP.GE.AND P2, PT, R124, R233, PT ;  /* 0x000000e97c00720c */ /* 0x000fc40003f46270 */
[----:B------:R-:W-:Y:S01]  /*5210*/  ISETP.LT.OR P0, PT, R64, R224, P0 ;  /* 0x000000e04000720c */ /* 0x000fe20000701670 */
[----:B------:R3:W-:Y:S01]  /*5220*/  MUFU.TANH R69, R2 ;  /* 0x0000000200457308 */ /* 0x0007e20000002400 */
[----:B------:R-:W-:Y:S01]  /*5230*/  ISETP.LT.OR P2, PT, R124, R225, P2 ;  /* 0x000000e17c00720c */ /* 0x000fe20001741670 */
[-C--:B-1----:R-:W-:Y:S01]  /*5240*/  FFMA.FTZ R21, R206, -R222.reuse, R100 ;  /* 0x800000dece157223 */ /* 0x082fe20000010064 */
[----:B------:R-:W-:Y:S02]  /*5250*/  FSEL R64, R20, -INF , !P4 ;  /* 0xff80000014407808 */ /* 0x000fe40006000000 */
[----:B------:R-:W-:Y:S01]  /*5260*/  FSEL R49, R28, -INF , !P2 ;  /* 0xff8000001c317808 */ /* 0x000fe20005000000 */
[----:B------:R-:W-:Y:S01]  /*5270*/  FFMA.FTZ R28, R213, -R222, R56 ;  /* 0x800000ded51c7223 */ /* 0x000fe20000010038 */
[----:B------:R-:W-:Y:S01]  /*5280*/  ISETP.GE.AND P2, PT, R126, R233, PT ;  /* 0x000000e97e00720c */ /* 0x000fe20003f46270 */
[----:B--2---:R-:W-:Y:S01]  /*5290*/  FMUL.FTZ R30, R44, c[0x0][0x2ec] ;  /* 0x0000bb002c1e7a20 */ /* 0x004fe20000410000 */
[----:B------:R-:W-:-:S02]  /*52a0*/  ISETP.GE.AND P3, PT, R125, R232, PT ;  /* 0x000000e87d00720c */ /* 0x000fc40003f66270 */
[----:B------:R-:W-:Y:S01]  /*52b0*/  ISETP.LT.OR P2, PT, R126, R225, P2 ;  /* 0x000000e17e00720c */ /* 0x000fe20001741670 */
[----:B------:R-:W1:Y:S01]  /*52c0*/  MUFU.TANH R66, R30 ;  /* 0x0000001e00427308 */ /* 0x000e620000002400 */
[----:B------:R-:W-:Y:S02]  /*52d0*/  ISETP.LT.OR P3, PT, R125, R224, P3 ;  /* 0x000000e07d00720c */ /* 0x000fe40001f61670 */
[CC--:B------:R-:W-:Y:S01]  /*52e0*/  ISETP.GE.AND P1, PT, R124.reuse, R232.reuse, PT ;  /* 0x000000e87c00720c */ /* 0x0c0fe20003f26270 */
[----:B---3--:R-:W-:Y:S01]  /*52f0*/  FMUL.FTZ R2, R43, c[0x0][0x2ec] ;  /* 0x0000bb002b027a20 */ /* 0x008fe20000410000 */
[C---:B------:R-:W-:Y:S01]  /*5300*/  ISETP.GE.AND P4, PT, R127.reuse, R232, PT ;  /* 0x000000e87f00720c */ /* 0x040fe20003f86270 */
[----:B------:R-:W-:Y:S01]  /*5310*/  HMMA.16816.F32 R40, R12, R22, R32 ;  /* 0x000000160c28723c */ /* 0x000fe20000001820 */
[-C--:B------:R-:W-:Y:S01]  /*5320*/  ISETP.LT.OR P1, PT, R124, R224.reuse, P1 ;  /* 0x000000e07c00720c */ /* 0x080fe20000f21670 */
[----:B------:R2:W-:Y:S01]  /*5330*/  MUFU.TANH R70, R2 ;  /* 0x0000000200467308 */ /* 0x0005e20000002400 */
[----:B------:R-:W-:-:S05]  /*5340*/  ISETP.LT.OR P4, PT, R127, R224, P4 ;  /* 0x000000e07f00720c */ /* 0x000fca0002781670 */
[----:B------:R-:W-:Y:S01]  /*5350*/  HMMA.16816.F32 R32, R16, R24, R72 ;  /* 0x000000181020723c */ /* 0x000fe20000001848 */
[----:B--2---:R-:W-:Y:S01]  /*5360*/  FFMA.FTZ R2, R172, -R222, R48 ;  /* 0x800000deac027223 */ /* 0x004fe20000010030 */
[----:B------:R-:W-:Y:S01]  /*5370*/  FSEL R48, R0, -INF , !P6 ;  /* 0xff80000000307808 */ /* 0x000fe20007000000 */
[----:B------:R-:W-:Y:S01]  /*5380*/  FMUL.FTZ R0, R45, c[0x0][0x2ec] ;  /* 0x0000bb002d007a20 */ /* 0x000fe20000410000 */
[----:B------:R-:W-:Y:S02]  /*5390*/  ISETP.GE.AND P6, PT, R128, R233, PT ;  /* 0x000000e98000720c */ /* 0x000fe40003fc6270 */
[----:B------:R-:W-:Y:S01]  /*53a0*/  FSEL R65, R2, -INF , !P2 ;  /* 0xff80000002417808 */ /* 0x000fe20005000000 */
[----:B------:R2:W-:Y:S01]  /*53b0*/  MUFU.TANH R67, R0 ;  /* 0x0000000000437308 */ /* 0x0005e20000002400 */
[----:B------:R-:W-:Y:S01]  /*53c0*/  ISETP.LT.OR P6, PT, R128, R225, P6 ;  /* 0x000000e18000720c */ /* 0x000fe200037c1670 */
[----:B------:R-:W-:Y:S01]  /*53d0*/  FMUL.FTZ R2, R47, c[0x0][0x2ec] ;  /* 0x0000bb002f027a20 */ /* 0x000fe20000410000 */
[----:B------:R-:W-:-:S06]  /*53e0*/  ISETP.GE.AND P2, PT, R126, R232, PT ;  /* 0x000000e87e00720c */ /* 0x000fcc0003f46270 */
[----:B------:R-:W-:Y:S01]  /*53f0*/  FMUL.FTZ R30, R40, c[0x0][0x2ec] ;  /* 0x0000bb00281e7a20 */ /* 0x000fe20000410000 */
[----:B------:R-:W-:Y:S02]  /*5400*/  FSEL R61, R21, -INF , !P6 ;  /* 0xff800000153d7808 */ /* 0x000fe40007000000 */
[----:B------:R-:W-:Y:S01]  /*5410*/  ISETP.GE.AND P6, PT, R128, R232, PT ;  /* 0x000000e88000720c */ /* 0x000fe20003fc6270 */
[----:B------:R-:W-:Y:S01]  /*5420*/  MUFU.TANH R56, R30 ;  /* 0x0000001e00387308 */ /* 0x000fe20000002400 */
[-C--:B------:R-:W-:Y:S02]  /*5430*/  ISETP.LT.OR P2, PT, R126, R224.reuse, P2 ;  /* 0x000000e07e00720c */ /* 0x080fe40001741670 */
[----:B------:R-:W-:Y:S01]  /*5440*/  ISETP.LT.OR P6, PT, R128, R224, P6 ;  /* 0x000000e08000720c */ /* 0x000fe200037c1670 */
[----:B--2---:R-:W-:-:S04]  /*5450*/  FMUL.FTZ R0, R46, c[0x0][0x2ec] ;  /* 0x0000bb002e007a20 */ /* 0x004fc80000410000 */
[----:B------:R2:W-:Y:S01]  /*5460*/  MUFU.TANH R58, R2 ;  /* 0x00000002003a7308 */ /* 0x0005e20000002400 */
[----:B------:R-:W-:Y:S01]  /*5470*/  HMMA.16816.F32 R44, R4, R22, R36 ;  /* 0x00000016042c723c */ /* 0x000fe20000001824 */
[----:B------:R-:W3:Y:S01]  /*5480*/  LDSM.16.M88.4 R20, [R219+0x8c00] ;  /* 0x008c0000db14783b */ /* 0x000ee20000000200 */
[----:B------:R-:W-:-:S05]  /*5490*/  DEPBAR.LE SB0, 0x0 ;  /* 0x000080000000791a */ /* 0x000fca0000000000 */
[----:B------:R5:W1:Y:S01]  /*54a0*/  MUFU.TANH R55, R0 ;  /* 0x0000000000377308 */ /* 0x000a620000002400 */
[----:B--2---:R-:W-:-:S05]  /*54b0*/  FFMA.FTZ R2, R211, -R222, R53 ;  /* 0x800000ded3027223 */ /* 0x004fca0000010035 */
[----:B------:R-:W-:Y:S01]  /*54c0*/  FSEL R53, R2, -INF , !P1 ;  /* 0xff80000002357808 */ /* 0x000fe20004800000 */
[----:B------:R-:W-:Y:S01]  /*54d0*/  FMUL.FTZ R2, R42, c[0x0][0x2ec] ;  /* 0x0000bb002a027a20 */ /* 0x000fe20000410000 */
[----:B------:R-:W-:Y:S01]  /*54e0*/  BAR.SYNC.DEFER_BLOCKING 0x0 ;  /* 0x0000000000007b1d */ /* 0x000fe20000010000 */
[----:B-----5:R-:W-:Y:S01]  /*54f0*/  FFMA.FTZ R0, R239, -R222, R93 ;  /* 0x800000deef007223 */ /* 0x020fe2000001005d */
[----:B------:R-:W-:-:S04]  /*5500*/  ISETP.GE.AND P1, PT, R129, R232, PT ;  /* 0x000000e88100720c */ /* 0x000fc80003f26270 */
[----:B------:R-:W-:Y:S01]  /*5510*/  FSEL R40, R0, -INF , !P0 ;  /* 0xff80000000287808 */ /* 0x000fe20004000000 */
[-C--:B------:R-:W-:Y:S01]  /*5520*/  FFMA.FTZ R0, R209, -R222.reuse, R52 ;  /* 0x800000ded1007223 */ /* 0x080fe20000010034 */
[----:B------:R-:W-:Y:S01]  /*5530*/  FSEL R52, R29, -INF , !P5 ;  /* 0xff8000001d347808 */ /* 0x000fe20006800000 */
[----:B------:R-:W-:Y:S01]  /*5540*/  FMUL.FTZ R29, R41, c[0x0][0x2ec] ;  /* 0x0000bb00291d7a20 */ /* 0x000fe20000410000 */
[----:B------:R-:W-:Y:S01]  /*5550*/  FSEL R41, R28, -INF , !P3 ;  /* 0xff8000001c297808 */ /* 0x000fe20005800000 */
[----:B------:R2:W-:Y:S01]  /*5560*/  MUFU.TANH R54, R2 ;  /* 0x0000000200367308 */ /* 0x0005e20000002400 */
[----:B------:R-:W-:Y:S01]  /*5570*/  FSEL R62, R0, -INF , !P6 ;  /* 0xff800000003e7808 */ /* 0x000fe20007000000 */
[----:B------:R-:W-:Y:S01]  /*5580*/  FFMA.FTZ R0, R202, -R222, R63 ;  /* 0x800000deca007223 */ /* 0x000fe2000001003f */
[C---:B------:R-:W-:Y:S02]  /*5590*/  ISETP.GE.AND P5, PT, R129.reuse, R234, PT ;  /* 0x000000ea8100720c */ /* 0x040fe40003fa6270 */
[----:B------:R-:W-:-:S02]  /*55a0*/  ISETP.GE.AND P0, PT, R129, R235, PT ;  /* 0x000000eb8100720c */ /* 0x000fc40003f06270 */
[----:B------:R-:W-:Y:S01]  /*55b0*/  FSEL R68, R0, -INF , !P2 ;  /* 0xff80000000447808 */ /* 0x000fe20005000000 */
[----:B------:R5:W-:Y:S01]  /*55c0*/  MUFU.TANH R59, R29 ;  /* 0x0000001d003b7308 */ /* 0x000be20000002400 */
[----:B---3--:R-:W-:Y:S01]  /*55d0*/  HMMA.16816.F32 R36, R12, R20, R32 ;  /* 0x000000140c24723c */ /* 0x008fe20000001820 */
[----:B------:R-:W-:Y:S01]  /*55e0*/  FMUL.FTZ R0, R44, c[0x0][0x2ec] ;  /* 0x0000bb002c007a20 */ /* 0x000fe20000410000 */
[C---:B------:R-:W-:Y:S02]  /*55f0*/  ISETP.LT.OR P5, PT, R129.reuse, R226, P5 ;  /* 0x000000e28100720c */ /* 0x040fe40002fa1670 */
[----:B------:R-:W-:Y:S02]  /*5600*/  ISETP.GE.AND P6, PT, R130, R235, PT ;  /* 0x000000eb8200720c */ /* 0x000fe40003fc6270 */
[----:B------:R-:W-:Y:S01]  /*5610*/  ISETP.LT.OR P0, PT, R129, R227, P0 ;  /* 0x000000e38100720c */ /* 0x000fe20000701670 */
[----:B--2---:R-:W-:Y:S01]  /*5620*/  FFMA.FTZ R2, R207, -R222, R92 ;  /* 0x800000decf027223 */ /* 0x004fe2000001005c */
[----:B------:R-:W-:Y:S01]  /*5630*/  HMMA.16816.F32 R32, R16, R26, R80 ;  /* 0x0000001a1020723c */ /* 0x000fe20000001850 */
[----:B------:R-:W-:-:S02]  /*5640*/  ISETP.GE.AND P3, PT, R129, R233, PT ;  /* 0x000000e98100720c */ /* 0x000fc40003f66270 */
[----:B------:R-:W-:Y:S02]  /*5650*/  ISETP.LT.OR P6, PT, R130, R227, P6 ;  /* 0x000000e38200720c */ /* 0x000fe400037c1670 */
[----:B------:R-:W-:Y:S01]  /*5660*/  FSEL R63, R2, -INF , !P4 ;  /* 0xff800000023f7808 */ /* 0x000fe20006000000 */
[----:B------:R-:W-:Y:S01]  /*5670*/  FMUL.FTZ R2, R45, c[0x0][0x2ec] ;  /* 0x0000bb002d027a20 */ /* 0x000fe20000410000 */
[----:B------:R-:W-:Y:S01]  /*5680*/  ISETP.LT.OR P1, PT, R129, R224, P1 ;  /* 0x000000e08100720c */ /* 0x000fe20000f21670 */
[----:B-----5:R-:W-:Y:S01]  /*5690*/  HMMA.16816.F32 R28, R8, R24, R84 ;  /* 0x00000018081c723c */ /* 0x020fe20000001854 */
[----:B----4-:R-:W-:Y:S01]  /*56a0*/  FFMA.FTZ R16, R241, -R222, R88 ;  /* 0x800000def1107223 */ /* 0x010fe20000010058 */
[C---:B------:R-:W-:Y:S01]  /*56b0*/  ISETP.GE.AND P4, PT, R130.reuse, R234, PT ;  /* 0x000000ea8200720c */ /* 0x040fe20003f86270 */
[----:B------:R2:W-:Y:S01]  /*56c0*/  MUFU.TANH R44, R2 ;  /* 0x00000002002c7308 */ /* 0x0005e20000002400 */
[----:B------:R-:W-:Y:S01]  /*56d0*/  ISETP.LT.OR P3, PT, R129, R225, P3 ;  /* 0x000000e18100720c */ /* 0x000fe20001f61670 */
[----:B------:R-:W-:Y:S01]  /*56e0*/  FMUL.FTZ R17, R47, c[0x0][0x2ec] ;  /* 0x0000bb002f117a20 */ /* 0x000fe20000410000 */
[C---:B------:R-:W-:Y:S01]  /*56f0*/  ISETP.LT.OR P4, PT, R130.reuse, R226, P4 ;  /* 0x000000e28200720c */ /* 0x040fe20002781670 */
[----:B------:R-:W-:Y:S01]  /*5700*/  FMUL.FTZ R25, R43, c[0x0][0x2ec] ;  /* 0x0000bb002b197a20 */ /* 0x000fe20000410000 */
[----:B------:R-:W-:Y:S01]  /*5710*/  ISETP.GE.AND P2, PT, R130, R233, PT ;  /* 0x000000e98200720c */ /* 0x000fe20003f46270 */
[----:B------:R-:W-:-:S02]  /*5720*/  FFMA.FTZ R24, R240, -R222, R57 ;  /* 0x800000def0187223 */ /* 0x000fc40000010039 */
[----:B------:R3:W4:Y:S01]  /*5730*/  MUFU.TANH R43, R0 ;  /* 0x00000000002b7308 */ /* 0x0007220000002400 */
[----:B------:R-:W-:Y:S01]  /*5740*/  FMUL.FTZ R18, R46, c[0x0][0x2ec] ;  /* 0x0000bb002e127a20 */ /* 0x000fe20000410000 */
[----:B------:R-:W-:Y:S02]  /*5750*/  ISETP.LT.OR P2, PT, R130, R225, P2 ;  /* 0x000000e18200720c */ /* 0x000fe40001741670 */
[----:B------:R-:W-:Y:S01]  /*5760*/  FSEL R106, R24, -INF , !P0 ;  /* 0xff800000186a7808 */ /* 0x000fe20004000000 */
[----:B------:R-:W-:Y:S01]  /*5770*/  HMMA.16816.F32 R32, R12, R22, R32 ;  /* 0x000000160c20723c */ /* 0x000fe20000001820 */
[C---:B------:R-:W-:Y:S01]  /*5780*/  ISETP.GE.AND P0, PT, R130.reuse, R232, PT ;  /* 0x000000e88200720c */ /* 0x040fe20003f06270 */
[----:B--2---:R-:W-:Y:S01]  /*5790*/  FFMA.FTZ R2, R205, -R222, R91 ;  /* 0x800000decd027223 */ /* 0x004fe2000001005b */
[----:B------:R2:W-:Y:S02]  /*57a0*/  MUFU.TANH R57, R25 ;  /* 0x0000001900397308 */ /* 0x0005e40000002400 */
[----:B------:R-:W-:-:S02]  /*57b0*/  ISETP.LT.OR P0, PT, R130, R224, P0 ;  /* 0x000000e08200720c */ /* 0x000fc40000701670 */
[----:B------:R-:W-:Y:S01]  /*57c0*/  FMUL.FTZ R12, R39, c[0x0][0x2ec] ;  /* 0x0000bb00270c7a20 */ /* 0x000fe20000410000 */
[----:B------:R-:W-:Y:S01]  /*57d0*/  HMMA.16816.F32 R28, R4, R20, R28 ;  /* 0x00000014041c723c */ /* 0x000fe2000000181c */
[-C--:B---3--:R-:W-:Y:S01]  /*57e0*/  FFMA.FTZ R0, R203, -R222.reuse, R60 ;  /* 0x800000decb007223 */ /* 0x088fe2000001003c */
[----:B------:R-:W-:Y:S01]  /*57f0*/  FSEL R60, R2, -INF , !P3 ;  /* 0xff800000023c7808 */ /* 0x000fe20005800000 */
[----:B------:R3:W-:Y:S01]  /*5800*/  MUFU.TANH R42, R17 ;  /* 0x00000011002a7308 */ /* 0x0007e20000002400 */
[----:B-1----:R-:W-:Y:S01]  /*5810*/  FFMA.FTZ R2, R195, -R222, R66 ;  /* 0x800000dec3027223 */ /* 0x002fe20000010042 */
[----:B------:R-:W-:Y:S02]  /*5820*/  ISETP.GE.AND P3, PT, R131, R234, PT ;  /* 0x000000ea8300720c */ /* 0x000fe40003f66270 */
[----:B------:R-:W-:Y:S01]  /*5830*/  FSEL R120, R0, -INF , !P5 ;  /* 0xff80000000787808 */ /* 0x000fe20006800000 */
[-C--:B------:R-:W-:Y:S01]  /*5840*/  FFMA.FTZ R0, R187, -R222.reuse, R89 ;  /* 0x800000debb007223 */ /* 0x080fe20000010059 */
[----:B------:R-:W-:Y:S01]  /*5850*/  FSEL R187, R16, -INF , !P6 ;  /* 0xff80000010bb7808 */ /* 0x000fe20007000000 */
[-C--:B------:R-:W-:Y:S01]  /*5860*/  FFMA.FTZ R16, R201, -R222.reuse, R69 ;  /* 0x800000dec9107223 */ /* 0x080fe20000010045 */
[C---:B------:R-:W-:Y:S01]  /*5870*/  ISETP.GE.AND P5, PT, R131.reuse, R235, PT ;  /* 0x000000eb8300720c */ /* 0x040fe20003fa6270 */
[----:B--2---:R-:W-:Y:S01]  /*5880*/  HMMA.16816.F32 R24, R8, R26, R108 ;  /* 0x0000001a0818723c */ /* 0x004fe2000000186c */
[----:B------:R-:W-:Y:S01]  /*5890*/  FSEL R76, R0, -INF , !P1 ;  /* 0xff800000004c7808 */ /* 0x000fe20004800000 */
[-C--:B------:R-:W-:Y:S01]  /*58a0*/  FFMA.FTZ R0, R186, -R222.reuse, R55 ;  /* 0x800000deba007223 */ /* 0x080fe20000010037 */
[----:B------:R-:W-:Y:S01]  /*58b0*/  FSEL R195, R16, -INF , !P4 ;  /* 0xff80000010c37808 */ /* 0x000fe20006000000 */
[----:B------:R-:W-:Y:S01]  /*58c0*/  FFMA.FTZ R16, R242, -R222, R94 ;  /* 0x800000def2107223 */ /* 0x000fe2000001005e */
[C---:B------:R-:W-:Y:S01]  /*58d0*/  ISETP.LT.OR P5, PT, R131.reuse, R227, P5 ;  /* 0x000000e38300720c */ /* 0x040fe20002fa1670 */
[----:B------:R1:W-:Y:S01]  /*58e0*/  MUFU.TANH R19, R18 ;  /* 0x0000001200137308 */ /* 0x0003e20000002400 */
[----:B---3--:R-:W-:Y:S01]  /*58f0*/  FMUL.FTZ R17, R36, c[0x0][0x2ec] ;  /* 0x0000bb0024117a20 */ /* 0x008fe20000410000 */
[----:B------:R-:W-:Y:S01]  /*5900*/  FSEL R173, R0, -INF , !P0 ;  /* 0xff80000000ad7808 */ /* 0x000fe20004000000 */
[----:B------:R-:W-:Y:S01]  /*5910*/  FMUL.FTZ R0, R38, c[0x0][0x2ec] ;  /* 0x0000bb0026007a20 */ /* 0x000fe20000410000 */
[----:B------:R-:W-:-:S02]  /*5920*/  ISETP.GE.AND P6, PT, R131, R232, PT ;  /* 0x000000e88300720c */ /* 0x000fc40003fc6270 */
[----:B------:R-:W-:Y:S01]  /*5930*/  FMUL.FTZ R13, R28, c[0x0][0x2ec] ;  /* 0x0000bb001c0d7a20 */ /* 0x000fe20000410000 */
[----:B------:R-:W-:Y:S01]  /*5940*/  FSEL R123, R2, -INF , !P2 ;  /* 0xff800000027b7808 */ /* 0x000fe20005000000 */
[----:B------:R-:W-:Y:S01]  /*5950*/  FFMA.FTZ R2, R200, -R222, R67 ;  /* 0x800000dec8027223 */ /* 0x000fe20000010043 */
[----:B------:R2:W3:Y:S01]  /*5960*/  MUFU.TANH R36, R17 ;  /* 0x0000001100247308 */ /* 0x0004e20000002400 */
[----:B------:R-:W-:Y:S01]  /*5970*/  ISETP.LT.OR P6, PT, R131, R224, P6 ;  /* 0x000000e08300720c */ /* 0x000fe200037c1670 */
[----:B----4-:R-:W-:Y:S01]  /*5980*/  FFMA.FTZ R8, R197, -R222, R43 ;  /* 0x800000dec5087223 */ /* 0x010fe2000001002b */
[----:B------:R-:W-:Y:S01]  /*5990*/  ISETP.GE.AND P2, PT, R132, R234, PT ;  /* 0x000000ea8400720c */ /* 0x000fe20003f46270 */
[----:B------:R-:W-:Y:S01]  /*59a0*/  FMUL.FTZ R32, R32, c[0x0][0x2ec] ;  /* 0x0000bb0020207a20 */ /* 0x000fe20000410000 */
[C---:B------:R-:W-:Y:S01]  /*59b0*/  ISETP.GE.AND P1, PT, R131.reuse, R233, PT ;  /* 0x000000e98300720c */ /* 0x040fe20003f26270 */
[----:B------:R-:W-:Y:S01]  /*59c0*/  FMUL.FTZ R30, R30, c[0x0][0x2ec] ;  /* 0x0000bb001e1e7a20 */ /* 0x000fe20000410000 */
[C---:B------:R-:W-:Y:S01]  /*59d0*/  ISETP.GE.AND P4, PT, R132.reuse, R235, PT ;  /* 0x000000eb8400720c */ /* 0x040fe20003f86270 */
[----:B------:R4:W-:Y:S01]  /*59e0*/  MUFU.TANH R14, R12 ;  /* 0x0000000c000e7308 */ /* 0x0009e20000002400 */
[CC--:B------:R-:W-:Y:S01]  /*59f0*/  ISETP.LT.OR P2, PT, R132.reuse, R226.reuse, P2 ;  /* 0x000000e28400720c */ /* 0x0c0fe20001741670 */
[----:B------:R-:W-:Y:S01]  /*5a00*/  HMMA.16816.F32 R20, R4, R22, R24 ;  /* 0x000000160414723c */ /* 0x000fe20000001818 */
[----:B------:R-:W-:Y:S01]  /*5a10*/  ISETP.LT.OR P1, PT, R131, R225, P1 ;  /* 0x000000e18300720c */ /* 0x000fe20000f21670 */
[----:B-1----:R-:W-:Y:S01]  /*5a20*/  FMUL.FTZ R18, R37, c[0x0][0x2ec] ;  /* 0x0000bb0025127a20 */ /* 0x002fe20000410000 */
[----:B------:R-:W-:Y:S01]  /*5a30*/  ISETP.LT.OR P4, PT, R132, R227, P4 ;  /* 0x000000e38400720c */ /* 0x000fe20002781670 */
[----:B------:R-:W-:Y:S01]  /*5a40*/  FMUL.FTZ R31, R31, c[0x0][0x2ec] ;  /* 0x0000bb001f1f7a20 */ /* 0x000fe20000410000 */
[----:B------:R-:W-:Y:S01]  /*5a50*/  ISETP.LT.OR P3, PT, R131, R226, P3 ;  /* 0x000000e28300720c */ /* 0x000fe20001f61670 */
[----:B--2---:R-:W-:Y:S01]  /*5a60*/  FFMA.FTZ R17, R183, -R222, R70 ;  /* 0x800000deb7117223 */ /* 0x004fe20000010046 */
[----:B------:R-:W-:Y:S01]  /*5a70*/  FSEL R183, R16, -INF , !P5 ;  /* 0xff80000010b77808 */ /* 0x000fe20006800000 */
[----:B------:R-:W-:Y:S01]  /*5a80*/  MUFU.TANH R13, R13 ;  /* 0x0000000d000d7308 */ /* 0x000fe20000002400 */
[C---:B------:R-:W-:Y:S01]  /*5a90*/  ISETP.GE.AND P5, PT, R132.reuse, R232, PT ;  /* 0x000000e88400720c */ /* 0x040fe20003fa6270 */
[----:B---3--:R-:W-:Y:S01]  /*5aa0*/  FFMA.FTZ R4, R245, -R222, R36 ;  /* 0x800000def5047223 */ /* 0x008fe20000010024 */
[C---:B------:R-:W-:Y:S01]  /*5ab0*/  ISETP.GE.AND P0, PT, R132.reuse, R233, PT ;  /* 0x000000e98400720c */ /* 0x040fe20003f06270 */
[----:B------:R-:W-:Y:S01]  /*5ac0*/  FMUL.FTZ R6, R33, c[0x0][0x2ec] ;  /* 0x0000bb0021067a20 */ /* 0x000fe20000410000 */
[----:B------:R-:W-:Y:S01]  /*5ad0*/  ISETP.LT.OR P5, PT, R132, R224, P5 ;  /* 0x000000e08400720c */ /* 0x000fe20002fa1670 */
[----:B----4-:R-:W-:Y:S01]  /*5ae0*/  FFMA.FTZ R12, R243, -R222, R56 ;  /* 0x800000def30c7223 */ /* 0x010fe20000010038 */
[----:B------:R-:W-:Y:S01]  /*5af0*/  FSEL R121, R2, -INF , !P1 ;  /* 0xff80000002797808 */ /* 0x000fe20004800000 */
[----:B------:R1:W2:Y:S01]  /*5b00*/  MUFU.TANH R16, R0 ;  /* 0x0000000000107308 */ /* 0x0002a20000002400 */
[----:B------:R-:W-:Y:S01]  /*5b10*/  FMUL.FTZ R2, R29, c[0x0][0x2ec] ;  /* 0x0000bb001d027a20 */ /* 0x000fe20000410000 */
[----:B------:R-:W-:-:S02]  /*5b20*/  FSEL R186, R17, -INF , !P3 ;  /* 0xff80000011ba7808 */ /* 0x000fc40005800000 */
[----:B------:R-:W-:Y:S02]  /*5b30*/  FSEL R178, R12, -INF , !P4 ;  /* 0xff8000000cb27808 */ /* 0x000fe40006000000 */
[C---:B------:R-:W-:Y:S02]  /*5b40*/  ISETP.GE.AND P4, PT, R133.reuse, R232, PT ;  /* 0x000000e88500720c */ /* 0x040fe40003f86270 */
[----:B------:R-:W-:Y:S01]  /*5b50*/  ISETP.LT.OR P0, PT, R132, R225, P0 ;  /* 0x000000e18400720c */ /* 0x000fe20000701670 */
[----:B------:R3:W-:Y:S01]  /*5b60*/  MUFU.TANH R10, R2 ;  /* 0x00000002000a7308 */ /* 0x0007e20000002400 */
[C---:B------:R-:W-:Y:S01]  /*5b70*/  ISETP.GE.AND P3, PT, R133.reuse, R235, PT ;  /* 0x000000eb8500720c */ /* 0x040fe20003f66270 */
[----:B------:R-:W-:Y:S01]  /*5b80*/  FMUL.FTZ R22, R22, c[0x0][0x2ec] ;  /* 0x0000bb0016167a20 */ /* 0x000fe20000410000 */
[C---:B------:R-:W-:Y:S01]  /*5b90*/  ISETP.GE.AND P1, PT, R133.reuse, R234, PT ;  /* 0x000000ea8500720c */ /* 0x040fe20003f26270 */
[----:B------:R-:W-:Y:S01]  /*5ba0*/  FMUL.FTZ R20, R20, c[0x0][0x2ec] ;  /* 0x0000bb0014147a20 */ /* 0x000fe20000410000 */
[----:B------:R-:W-:Y:S01]  /*5bb0*/  ISETP.LT.OR P4, PT, R133, R224, P4 ;  /* 0x000000e08500720c */ /* 0x000fe20002781670 */
[----:B------:R-:W-:Y:S01]  /*5bc0*/  FMUL.FTZ R21, R21, c[0x0][0x2ec] ;  /* 0x0000bb0015157a20 */ /* 0x000fe20000410000 */
[C---:B------:R-:W-:Y:S01]  /*5bd0*/  ISETP.LT.OR P3, PT, R133.reuse, R227, P3 ;  /* 0x000000e38500720c */ /* 0x040fe20001f61670 */
[-C--:B-1----:R-:W-:Y:S01]  /*5be0*/  FFMA.FTZ R0, R198, -R222.reuse, R58 ;  /* 0x800000dec6007223 */ /* 0x082fe2000001003a */
[----:B------:R-:W-:Y:S01]  /*5bf0*/  FSEL R101, R8, -INF , !P0 ;  /* 0xff80000008657808 */ /* 0x000fe20004000000 */
[----:B------:R-:W-:Y:S01]  /*5c00*/  FFMA.FTZ R8, R196, -R222, R57 ;  /* 0x800000dec4087223 */ /* 0x000fe20000010039 */
[----:B------:R-:W1:Y:S01]  /*5c10*/  MUFU.TANH R32, R32 ;  /* 0x0000002000207308 */ /* 0x000e620000002400 */
[----:B------:R-:W-:Y:S01]  /*5c20*/  ISETP.LT.OR P1, PT, R133, R226, P1 ;  /* 0x000000e28500720c */ /* 0x000fe20000f21670 */
[-C--:B--2---:R-:W-:Y:S01]  /*5c30*/  FFMA.FTZ R5, R188, -R222.reuse, R16 ;  /* 0x800000debc057223 */ /* 0x084fe20000010010 */
[----:B------:R-:W-:Y:S01]  /*5c40*/  FSEL R172, R0, -INF , !P6 ;  /* 0xff80000000ac7808 */ /* 0x000fe20007000000 */
[-C--:B------:R-:W-:Y:S01]  /*5c50*/  FFMA.FTZ R0, R199, -R222.reuse, R54 ;  /* 0x800000dec7007223 */ /* 0x080fe20000010036 */
[----:B------:R-:W-:Y:S01]  /*5c60*/  ISETP.GE.AND P6, PT, R133, R233, PT ;  /* 0x000000e98500720c */ /* 0x000fe20003fc6270 */
[----:B---3--:R-:W-:Y:S01]  /*5c70*/  FFMA.FTZ R2, R244, -R222, R59 ;  /* 0x800000def4027223 */ /* 0x008fe2000001003b */
[----:B------:R-:W-:Y:S01]  /*5c80*/  ISETP.GE.AND P0, PT, R134, R234, PT ;  /* 0x000000ea8600720c */ /* 0x000fe20003f06270 */
[----:B------:R-:W2:Y:S01]  /*5c90*/  MUFU.TANH R30, R30 ;  /* 0x0000001e001e7308 */ /* 0x000ea20000002400 */
[----:B------:R-:W-:Y:S01]  /*5ca0*/  FSEL R179, R0, -INF , !P2 ;  /* 0xff80000000b37808 */ /* 0x000fe20005000000 */
[-C--:B------:R-:W-:Y:S01]  /*5cb0*/  FFMA.FTZ R0, R174, -R222.reuse, R19 ;  /* 0x800000deae007223 */ /* 0x080fe20000010013 */
[----:B------:R-:W-:Y:S01]  /*5cc0*/  FSEL R174, R2, -INF , !P3 ;  /* 0xff80000002ae7808 */ /* 0x000fe20005800000 */
[-C--:B------:R-:W-:Y:S01]  /*5cd0*/  FFMA.FTZ R2, R193, -R222.reuse, R44 ;  /* 0x800000dec1027223 */ /* 0x080fe2000001002c */
[----:B------:R-:W-:Y:S01]  /*5ce0*/  ISETP.LT.OR P6, PT, R133, R225, P6 ;  /* 0x000000e18500720c */ /* 0x000fe200037c1670 */
[----:B------:R-:W-:Y:S01]  /*5cf0*/  FMUL.FTZ R23, R23, c[0x0][0x2ec] ;  /* 0x0000bb0017177a20 */ /* 0x000fe20000410000 */
[----:B------:R-:W-:Y:S01]  /*5d00*/  FSEL R122, R0, -INF , !P5 ;  /* 0xff800000007a7808 */ /* 0x000fe20006800000 */
[----:B------:R-:W-:Y:S01]  /*5d10*/  FFMA.FTZ R0, R175, -R222, R42 ;  /* 0x800000deaf007223 */ /* 0x000fe2000001002a */
[----:B------:R-:W-:Y:S01]  /*5d20*/  FSEL R175, R8, -INF , !P1 ;  /* 0xff80000008af7808 */ /* 0x000fe20004800000 */
[----:B------:R-:W-:Y:S01]  /*5d30*/  MUFU.TANH R18, R18 ;  /* 0x0000001200127308 */ /* 0x000fe20000002400 */
[----:B------:R-:W-:-:S02]  /*5d40*/  ISETP.GE.AND P5, PT, R134, R233, PT ;  /* 0x000000e98600720c */ /* 0x000fc40003fa6270 */
[----:B------:R-:W-:Y:S01]  /*5d50*/  FSEL R107, R0, -INF , !P4 ;  /* 0xff800000006b7808 */ /* 0x000fe20006000000 */
[----:B------:R-:W-:Y:S01]  /*5d60*/  FMUL.FTZ R0, R34, c[0x0][0x2ec] ;  /* 0x0000bb0022007a20 */ /* 0x000fe20000410000 */
[C---:B------:R-:W-:Y:S02]  /*5d70*/  ISETP.LT.OR P0, PT, R134.reuse, R226, P0 ;  /* 0x000000e28600720c */ /* 0x040fe40000701670 */
[----:B------:R-:W-:Y:S01]  /*5d80*/  ISETP.GE.AND P2, PT, R134, R235, PT ;  /* 0x000000eb8600720c */ /* 0x000fe20003f46270 */
[----:B------:R2:W3:Y:S01]  /*5d90*/  MUFU.TANH R8, R0 ;  /* 0x0000000000087308 */ /* 0x0004e20000002400 */
[----:B------:R-:W-:Y:S01]  /*5da0*/  FSEL R100, R2, -INF , !P6 ;  /* 0xff80000002647808 */ /* 0x000fe20007000000 */
[----:B------:R-:W-:Y:S01]  /*5db0*/  FFMA.FTZ R2, R182, -R222, R13 ;  /* 0x800000deb6027223 */ /* 0x000fe2000001000d */
[----:B------:R-:W-:Y:S02]  /*5dc0*/  ISETP.LT.OR P5, PT, R134, R225, P5 ;  /* 0x000000e18600720c */ /* 0x000fe40002fa1670 */
[----:B------:R-:W-:-:S02]  /*5dd0*/  FSEL R203, R5, -INF , !P0 ;  /* 0xff80000005cb7808 */ /* 0x000fc40004000000 */
[----:B------:R-:W-:Y:S01]  /*5de0*/  ISETP.LT.OR P2, PT, R134, R227, P2 ;  /* 0x000000e38600720c */ /* 0x000fe20001741670 */
[----:B------:R-:W-:Y:S01]  /*5df0*/  MUFU.TANH R31, R31 ;  /* 0x0000001f001f7308 */ /* 0x000fe20000002400 */
[----:B------:R-:W-:Y:S02]  /*5e00*/  ISETP.GE.AND P0, PT, R136, R235, PT ;  /* 0x000000eb8800720c */ /* 0x000fe40003f06270 */
[----:B------:R-:W-:Y:S02]  /*5e10*/  ISETP.GE.AND P3, PT, R134, R232, PT ;  /* 0x000000e88600720c */ /* 0x000fe40003f66270 */
[----:B------:R-:W-:Y:S01]  /*5e20*/  FSEL R182, R2, -INF , !P5 ;  /* 0xff80000002b67808 */ /* 0x000fe20006800000 */
[-C--:B-1----:R-:W-:Y:S01]  /*5e30*/  FFMA.FTZ R2, R247, -R222.reuse, R32 ;  /* 0x800000def7027223 */ /* 0x082fe20000010020 */
[----:B------:R-:W-:Y:S01]  /*5e40*/  FSEL R199, R4, -INF , !P2 ;  /* 0xff80000004c77808 */ /* 0x000fe20005000000 */
[----:B--2---:R-:W-:Y:S01]  /*5e50*/  FFMA.FTZ R0, R181, -R222, R30 ;  /* 0x800000deb5007223 */ /* 0x004fe2000001001e */
[----:B------:R-:W-:Y:S01]  /*5e60*/  ISETP.LT.OR P0, PT, R136, R227, P0 ;  /* 0x000000e38800720c */ /* 0x000fe20000701670 */
[----:B------:R-:W-:Y:S01]  /*5e70*/  FMUL.FTZ R4, R35, c[0x0][0x2ec] ;  /* 0x0000bb0023047a20 */ /* 0x000fe20000410000 */
[----:B------:R-:W-:Y:S01]  /*5e80*/  ISETP.LT.OR P3, PT, R134, R224, P3 ;  /* 0x000000e08600720c */ /* 0x000fe20001f61670 */
[----:B------:R-:W1:Y:S01]  /*5e90*/  MUFU.TANH R9, R6 ;  /* 0x0000000600097308 */ /* 0x000e620000002400 */
[----:B------:R-:W-:Y:S01]  /*5ea0*/  ISETP.GE.AND P5, PT, R136, R234, PT ;  /* 0x000000ea8800720c */ /* 0x000fe20003fa6270 */
[----:B---3--:R-:W-:Y:S01]  /*5eb0*/  FFMA.FTZ R8, R177, -R222, R8 ;  /* 0x800000deb1087223 */ /* 0x008fe20000010008 */
[----:B------:R-:W-:-:S02]  /*5ec0*/  ISETP.GE.AND P1, PT, R135, R235, PT ;  /* 0x000000eb8700720c */ /* 0x000fc40003f26270 */
[C---:B------:R-:W-:Y:S02]  /*5ed0*/  ISETP.GE.AND P6, PT, R135.reuse, R234, PT ;  /* 0x000000ea8700720c */ /* 0x040fe40003fc6270 */
[----:B------:R-:W-:Y:S01]  /*5ee0*/  FSEL R198, R2, -INF , !P0 ;  /* 0xff80000002c67808 */ /* 0x000fe20004000000 */
[----:B------:R2:W3:Y:S01]  /*5ef0*/  MUFU.TANH R7, R4 ;  /* 0x0000000400077308 */ /* 0x0004e20000002400 */
[----:B------:R-:W-:Y:S01]  /*5f00*/  FSEL R193, R0, -INF , !P3 ;  /* 0xff80000000c17808 */ /* 0x000fe20005800000 */
[----:B------:R-:W-:Y:S01]  /*5f10*/  FFMA.FTZ R0, R184, -R222, R14 ;  /* 0x800000deb8007223 */ /* 0x000fe2000001000e */
[-C--:B------:R-:W-:Y:S02]  /*5f20*/  ISETP.LT.OR P5, PT, R136, R226.reuse, P5 ;  /* 0x000000e28800720c */ /* 0x080fe40002fa1670 */
[C---:B------:R-:W-:Y:S02]  /*5f30*/  ISETP.LT.OR P1, PT, R135.reuse, R227, P1 ;  /* 0x000000e38700720c */ /* 0x040fe40000f21670 */
[C---:B------:R-:W-:Y:S01]  /*5f40*/  ISETP.LT.OR P6, PT, R135.reuse, R226, P6 ;  /* 0x000000e28700720c */ /* 0x040fe200037c1670 */
[----:B------:R-:W4:Y:S01]  /*5f50*/  MUFU.TANH R6, R20 ;  /* 0x0000001400067308 */ /* 0x000f220000002400 */
[C---:B------:R-:W-:Y:S01]  /*5f60*/  ISETP.GE.AND P4, PT, R135.reuse, R233, PT ;  /* 0x000000e98700720c */ /* 0x040fe20003f86270 */
[----:B-1----:R-:W-:Y:S01]  /*5f70*/  FFMA.FTZ R9, R248, -R222, R9 ;  /* 0x800000def8097223 */ /* 0x002fe20000010009 */
[----:B------:R-:W-:-:S02]  /*5f80*/  ISETP.GE.AND P2, PT, R135, R232, PT ;  /* 0x000000e88700720c */ /* 0x000fc40003f46270 */
[----:B------:R-:W-:Y:S02]  /*5f90*/  FSEL R200, R8, -INF , !P5 ;  /* 0xff80000008c87808 */ /* 0x000fe40006800000 */
[----:B------:R-:W-:Y:S01]  /*5fa0*/  FSEL R202, R0, -INF , !P6 ;  /* 0xff80000000ca7808 */ /* 0x000fe20007000000 */
[----:B------:R-:W1:Y:S01]  /*5fb0*/  MUFU.TANH R5, R21 ;  /* 0x0000001500057308 */ /* 0x000e620000002400 */
[----:B--2---:R-:W-:Y:S01]  /*5fc0*/  FFMA.FTZ R4, R246, -R222, R18 ;  /* 0x800000def6047223 */ /* 0x004fe20000010012 */
[----:B------:R-:W-:Y:S01]  /*5fd0*/  ISETP.GT.AND P5, PT, R155, R154, PT ;  /* 0x0000009a9b00720c */ /* 0x000fe20003fa4270 */
[-C--:B------:R-:W-:Y:S01]  /*5fe0*/  FFMA.FTZ R0, R176, -R222.reuse, R31 ;  /* 0x800000deb0007223 */ /* 0x080fe2000001001f */
[----:B------:R-:W-:Y:S01]  /*5ff0*/  ISETP.LT.OR P4, PT, R135, R225, P4 ;  /* 0x000000e18700720c */ /* 0x000fe20002781670 */
[-C--:B---3--:R-:W-:Y:S01]  /*6000*/  FFMA.FTZ R7, R169, -R222.reuse, R7 ;  /* 0x800000dea9077223 */ /* 0x088fe20000010007 */
[----:B------:R-:W-:Y:S01]  /*6010*/  FSEL R197, R4, -INF , !P1 ;  /* 0xff80000004c57808 */ /* 0x000fe20004800000 */
[----:B------:R-:W-:Y:S01]  /*6020*/  FFMA.FTZ R4, R180, -R222, R10 ;  /* 0x800000deb4047223 */ /* 0x000fe2000001000a */
[----:B------:R-:W2:Y:S01]  /*6030*/  MUFU.TANH R22, R22 ;  /* 0x0000001600167308 */ /* 0x000ea20000002400 */
[----:B------:R-:W-:Y:S01]  /*6040*/  ISETP.LT.OR P2, PT, R135, R224, P2 ;  /* 0x000000e08700720c */ /* 0x000fe20001741670 */
[----:B----4-:R-:W-:Y:S01]  /*6050*/  FFMA.FTZ R6, R171, -R222, R6 ;  /* 0x800000deab067223 */ /* 0x010fe20000010006 */
[----:B------:R-:W-:-:S02]  /*6060*/  ISETP.GE.AND P3, PT, R136, R233, PT ;  /* 0x000000e98800720c */ /* 0x000fc40003f66270 */
[----:B------:R-:W-:Y:S02]  /*6070*/  FSEL R180, R4, -INF , !P4 ;  /* 0xff80000004b47808 */ /* 0x000fe40006000000 */
[----:B------:R-:W-:Y:S01]  /*6080*/  FSEL R188, R0, -INF , !P2 ;  /* 0xff80000000bc7808 */ /* 0x000fe20005000000 */
[----:B------:R-:W3:Y:S01]  /*6090*/  MUFU.TANH R2, R23 ;  /* 0x0000001700027308 */ /* 0x000ee20000002400 */
[----:B------:R-:W-:Y:S01]  /*60a0*/  ISETP.GE.AND P1, PT, R136, R232, PT ;  /* 0x000000e88800720c */ /* 0x000fe20003f26270 */
[----:B-1----:R-:W-:Y:S01]  /*60b0*/  FFMA.FTZ R5, R167, -R222, R5 ;  /* 0x800000dea7057223 */ /* 0x002fe20000010005 */
[C---:B------:R-:W-:Y:S01]  /*60c0*/  ISETP.GE.AND P6, PT, R137.reuse, R235, PT ;  /* 0x000000eb8900720c */ /* 0x040fe20003fc6270 */
[----:B------:R-:W-:Y:S01]  /*60d0*/  IMAD.IADD R0, R204, 0x1, R96 ;  /* 0x00000001cc007824 */ /* 0x000fe200078e0260 */
[C---:B------:R-:W-:Y:S02]  /*60e0*/  ISETP.GE.AND P4, PT, R137.reuse, R234, PT ;  /* 0x000000ea8900720c */ /* 0x040fe40003f86270 */
[C---:B------:R-:W-:Y:S01]  /*60f0*/  ISETP.GE.AND P2, PT, R137.reuse, R233, PT ;  /* 0x000000e98900720c */ /* 0x040fe20003f46270 */
[----:B--2---:R-:W-:Y:S01]  /*6100*/  FFMA.FTZ R4, R170, -R222, R22 ;  /* 0x800000deaa047223 */ /* 0x004fe20000010016 */
[----:B------:R-:W-:-:S02]  /*6110*/  ISETP.GE.AND P0, PT, R137, R232, PT ;  /* 0x000000e88900720c */ /* 0x000fc40003f06270 */
[C---:B------:R-:W-:Y:S02]  /*6120*/  ISETP.LT.OR P3, PT, R136.reuse, R225, P3 ;  /* 0x000000e18800720c */ /* 0x040fe40001f61670 */
[----:B------:R-:W-:Y:S02]  /*6130*/  ISETP.LT.OR P1, PT, R136, R224, P1 ;  /* 0x000000e08800720c */ /* 0x000fe40000f21670 */
[C---:B------:R-:W-:Y:S01]  /*6140*/  ISETP.LT.OR P6, PT, R137.reuse, R227, P6 ;  /* 0x000000e38900720c */ /* 0x040fe200037c1670 */
[----:B---3--:R-:W-:Y:S01]  /*6150*/  FFMA.FTZ R2, R166, -R222, R2 ;  /* 0x800000dea6027223 */ /* 0x008fe20000010002 */
[C---:B------:R-:W-:Y:S02]  /*6160*/  ISETP.LT.OR P4, PT, R137.reuse, R226, P4 ;  /* 0x000000e28900720c */ /* 0x040fe40002781670 */
[C---:B------:R-:W-:Y:S02]  /*6170*/  ISETP.LT.OR P2, PT, R137.reuse, R225, P2 ;  /* 0x000000e18900720c */ /* 0x040fe40001741670 */
[----:B------:R-:W-:-:S02]  /*6180*/  ISETP.LT.OR P0, PT, R137, R224, P0 ;  /* 0x000000e08900720c */ /* 0x000fc40000701670 */
[----:B------:R-:W-:Y:S02]  /*6190*/  FSEL R176, R6, -INF , !P3 ;  /* 0xff80000006b07808 */ /* 0x000fe40005800000 */
[----:B------:R-:W-:Y:S02]  /*61a0*/  FSEL R181, R4, -INF , !P1 ;  /* 0xff80000004b57808 */ /* 0x000fe40004800000 */
[----:B------:R-:W-:Y:S02]  /*61b0*/  FSEL R196, R9, -INF , !P6 ;  /* 0xff80000009c47808 */ /* 0x000fe40007000000 */
[----:B------:R-:W-:Y:S02]  /*61c0*/  FSEL R201, R7, -INF , !P4 ;  /* 0xff80000007c97808 */ /* 0x000fe40006000000 */
[----:B------:R-:W-:Y:S02]  /*61d0*/  FSEL R177, R5, -INF , !P2 ;  /* 0xff80000005b17808 */ /* 0x000fe40005000000 */
[----:B------:R-:W-:Y:S01]  /*61e0*/  FSEL R184, R2, -INF , !P0 ;  /* 0xff80000002b87808 */ /* 0x000fe20004000000 */
[----:B------:R-:W-:Y:S05]  /*61f0*/  @!P5 BRA `(.L_x_998) ;  /* 0x000003d00000d947 */ /* 0x000fea0003800000 */
[----:B------:R-:W2:Y:S04]  /*6200*/  LDL R155, [R1+0x28] ;  /* 0x00002800019b7983 */ /* 0x000ea80000100800 */
[----:B------:R-:W3:Y:S01]  /*6210*/  LDL.64 R152, [R1+0x38] ;  /* 0x0000380001987983 */ /* 0x000ee20000100a00 */
[----:B------:R-:W-:Y:S01]  /*6220*/  ISETP.GE.AND P3, PT, R252, c[0x0][0x220], PT ;  /* 0x00008800fc007a0c */ /* 0x000fe20003f66270 */
[----:B------:R-:W-:Y:S01]  /*6230*/  BSSY B0, `(.L_x_999) ;  /* 0x0000038000007945 */ /* 0x000fe20003800000 */
[----:B------:R-:W-:-:S02]  /*6240*/  ISETP.GE.AND P1, PT, R249, c[0x0][0x220], PT ;  /* 0x00008800f9007a0c */ /* 0x000fc40003f26270 */
[----:B--2---:R-:W-:Y:S02]  /*6250*/  IADD3 R4, R155, -0x2, RZ ;  /* 0xfffffffe9b047810 */ /* 0x004fe40007ffe0ff */
[----:B---3--:R-:W-:-:S03]  /*6260*/  ISETP.GE.AND P4, PT, R152, c[0x0][0x220], PT ;  /* 0x0000880098007a0c */ /* 0x008fc60003f86270 */
[C---:B------:R-:W-:Y:S01]  /*6270*/  IMAD R2, R4.reuse, UR8, RZ ;  /* 0x0000000804027c24 */ /* 0x040fe2000f8e02ff */
[----:B------:R-:W-:Y:S01]  /*6280*/  SHF.R.S32.HI R6, RZ, 0x1f, R4 ;  /* 0x0000001fff067819 */ /* 0x000fe20000011404 */
[----:B------:R-:W-:-:S04]  /*6290*/  IMAD.WIDE.U32 R4, R4, UR9, R250 ;  /* 0x0000000904047c25 */ /* 0x000fc8000f8e00fa */
[----:B------:R-:W-:Y:S01]  /*62a0*/  IMAD R2, R6, UR9, R2 ;  /* 0x0000000906027c24 */ /* 0x000fe2000f8e0202 */
[C---:B------:R-:W-:Y:S02]  /*62b0*/  @!P3 LEA R12, P2, R4.reuse, c[0x0][0x168], 0x1 ;  /* 0x00005a00040cba11 */ /* 0x040fe400078408ff */
[C---:B------:R-:W-:Y:S01]  /*62c0*/  @!P1 LEA R10, P0, R4.reuse, c[0x0][0x168], 0x1 ;  /* 0x00005a00040a9a11 */ /* 0x040fe200078008ff */
[----:B------:R-:W-:Y:S01]  /*62d0*/  IMAD.IADD R5, R5, 0x1, R2 ;  /* 0x0000000105057824 */ /* 0x000fe200078e0202 */
[C---:B------:R-:W-:Y:S01]  /*62e0*/  @!P4 LEA R14, P6, R4.reuse, c[0x0][0x168], 0x1 ;  /* 0x00005a00040eca11 */ /* 0x040fe200078c08ff */
[----:B------:R1:W-:Y:S03]  /*62f0*/  @P4 STS [R223+0x6000], RZ ;  /* 0x006000ffdf004388 */ /* 0x0003e60000000800 */
[C-C-:B------:R-:W-:Y:S02]  /*6300*/  @!P3 LEA.HI.X R13, R4.reuse, c[0x0][0x16c], R5.reuse, 0x1, P2 ;  /* 0x00005b00040dba11 */ /* 0x140fe400010f0c05 */
[C---:B------:R-:W-:Y:S01]  /*6310*/  @!P4 LEA.HI.X R15, R4.reuse, c[0x0][0x16c], R5, 0x1, P6 ;  /* 0x00005b00040fca11 */ /* 0x040fe200030f0c05 */
[----:B------:R1:W-:Y:S01]  /*6320*/  @P4 STS [R223+0x6004], RZ ;  /* 0x006004ffdf004388 */ /* 0x0003e20000000800 */
[----:B------:R-:W-:-:S02]  /*6330*/  IADD3 R2, P6, R4, UR10, RZ ;  /* 0x0000000a04027c10 */ /* 0x000fc4000ffde0ff */
[----:B------:R-:W-:Y:S01]  /*6340*/  @!P1 LEA.HI.X R11, R4, c[0x0][0x16c], R5, 0x1, P0 ;  /* 0x00005b00040b9a11 */ /* 0x000fe200000f0c05 */
[----:B------:R1:W-:Y:S01]  /*6350*/  @P4 STS.64 [R223+0x6008], RZ ;  /* 0x006008ffdf004388 */ /* 0x0003e20000000a00 */
[C---:B------:R-:W-:Y:S02]  /*6360*/  @!P4 LEA R8, P2, R2.reuse, c[0x0][0x168], 0x1 ;  /* 0x00005a000208ca11 */ /* 0x040fe400078408ff */
[----:B------:R-:W-:Y:S01]  /*6370*/  IADD3.X R5, R5, UR11, RZ, P6, !PT ;  /* 0x0000000b05057c10 */ /* 0x000fe2000b7fe4ff */
[----:B------:R-:W-:Y:S01]  /*6380*/  @!PT LDS RZ, [RZ] ;  /* 0x00000000fffff984 */ /* 0x000fe20000000800 */
[----:B------:R-:W-:Y:S01]  /*6390*/  @!PT LDS RZ, [RZ] ;  /* 0x00000000fffff984 */ /* 0x000fe20000000800 */
[----:B------:R-:W-:Y:S01]  /*63a0*/  @!PT LDS RZ, [RZ] ;  /* 0x00000000fffff984 */ /* 0x000fe20000000800 */
[----:B------:R1:W-:Y:S01]  /*63b0*/  @!P4 LDGSTS.E.BYPASS.LTC128B.128 [R223+0x6000], [R14.64] ;  /* 0x060000000edfcfae */ /* 0x0003e2000b901d4c */
        /* <DEDUP_REMOVED lines=31> */
.L_x_1000:
[----:B------:R-:W-:Y:S05]  /*65b0*/  BSYNC B0 ;  /* 0x0000000000007941 */ /* 0x000fea0003800000 */
.L_x_999:
[----:B------:R-:W0:Y:S02]  /*65c0*/  LDGDEPBAR ;  /* 0x00000000000079af */ /* 0x000e240000000000 */
.L_x_998:
        /* <DEDUP_REMOVED lines=68> */
[----:B------:R-:W-:-:S05]  /*6a10*/  FFMA.FTZ R4, R51, c[0x0][0x23c], -R12 ;  /* 0x00008f0033047a23 */ /* 0x000fca000001080c */
[----:B------:R2:W-:Y:S01]  /*6a20*/  MUFU.EX2 R14, R2 ;  /* 0x00000002000e7308 */ /* 0x0005e20000000800 */
[----:B-1----:R-:W-:-:S07]  /*6a30*/  FMNMX.FTZ R8, R198, R3, !PT ;  /* 0x00000003c6087209 */ /* 0x002fce0007810000 */
        /* <DEDUP_REMOVED lines=11> */
[----:B------:R-:W1:Y:S05]  /*6af0*/  LDSM.16.MT88.4 R48, [R216+0x9000] ;  /* 0x00900000d830783b */ /* 0x000e6a0000004200 */
[----:B------:R4:W5:Y:S01]  /*6b00*/  MUFU.EX2 R206, R4 ;  /* 0x0000000400ce7308 */ /* 0x0009620000000800 */
[----:B--2---:R-:W-:Y:S02]  /*6b10*/  FMNMX.FTZ R0, R138, R139, !PT ;  /* 0x0000008b8a007209 */ /* 0x004fe40007810000 */
[----:B---3--:R-:W-:-:S02]  /*6b20*/  F2FP.PACK_AB R7, R204, R207 ;  /* 0x000000cfcc07723e */ /* 0x008fc400000000ff */
[----:B------:R-:W-:-:S04]  /*6b30*/  FMNMX.FTZ R0, R141, R0, !PT ;  /* 0x000000008d007209 */ /* 0x000fc80007810000 */
[----:B------:R-:W-:Y:S01]  /*6b40*/  FMNMX.FTZ R0, R142, R0, !PT ;  /* 0x000000008e007209 */ /* 0x000fe20007810000 */
[----:B----4-:R-:W-:Y:S01]  /*6b50*/  FFMA.FTZ R4, R40, c[0x0][0x23c], -R2 ;  /* 0x00008f0028047a23 */ /* 0x010fe20000010802 */
[----:B-----5:R-:W-:Y:S02]  /*6b60*/  F2FP.PACK_AB R6, R206, R124 ;  /* 0x0000007cce06723e */ /* 0x020fe400000000ff */
[----:B------:R-:W-:Y:S01]  /*6b70*/  FMNMX.FTZ R0, R191, R0, !PT ;  /* 0x00000000bf007209 */ /* 0x000fe20007810000 */
[----:B------:R2:W-:Y:S03]  /*6b80*/  MUFU.EX2 R205, R4 ;  /* 0x0000000400cd7308 */ /* 0x0005e60000000800 */
[----:B------:R-:W-:-:S04]  /*6b90*/  FMNMX.FTZ R0, R192, R0, !PT ;  /* 0x00000000c0007209 */ /* 0x000fc80007810000 */
[----:B------:R-:W-:-:S04]  /*6ba0*/  FMNMX.FTZ R0, R194, R0, !PT ;  /* 0x00000000c2007209 */ /* 0x000fc80007810000 */
[----:B------:R-:W-:-:S04]  /*6bb0*/  FMNMX.FTZ R0, R120, R0, !PT ;  /* 0x0000000078007209 */ /* 0x000fc80007810000 */
[----:B------:R-:W-:Y:S01]  /*6bc0*/  FMNMX.FTZ R0, R195, R0, !PT ;  /* 0x00000000c3007209 */ /* 0x000fe20007810000 */
[----:B--2---:R-:W-:-:S03]  /*6bd0*/  FFMA.FTZ R4, R52, c[0x0][0x23c], -R2 ;  /* 0x00008f0034047a23 */ /* 0x004fc60000010802 */
[----:B------:R-:W-:Y:S01]  /*6be0*/  FMNMX.FTZ R3, R186, R0, !PT ;  /* 0x00000000ba037209 */ /* 0x000fe20007810000 */
[----:B------:R2:W3:Y:S01]  /*6bf0*/  MUFU.EX2 R252, R4 ;  /* 0x0000000400fc7308 */ /* 0x0004e20000000800 */
[----:B------:R-:W-:Y:S01]  /*6c00*/  FMNMX.FTZ R0, R196, R8, !PT ;  /* 0x00000008c4007209 */ /* 0x000fe20007810000 */
[----:B------:R-:W-:Y:S01]  /*6c10*/  FFMA.FTZ R8, R65, c[0x0][0x23c], -R12 ;  /* 0x00008f0041087a23 */ /* 0x000fe2000001080c */
[----:B------:R-:W-:Y:S01]  /*6c20*/  FMNMX.FTZ R3, R179, R3, !PT ;  /* 0x00000003b3037209 */ /* 0x000fe20007810000 */
[----:B------:R-:W-:Y:S03]  /*6c30*/  LDSM.16.MT88.4 R64, [R216+0x9400] ;  /* 0x00940000d840783b */ /* 0x000fe60000004200 */
[----:B------:R-:W-:Y:S01]  /*6c40*/  FMNMX.FTZ R3, R175, R3, !PT ;  /* 0x00000003af037209 */ /* 0x000fe20007810000 */
[----:B------:R-:W4:Y:S01]  /*6c50*/  SHFL.BFLY PT, R9, R0, 0x2, 0x1f ;  /* 0x0c401f0000097f89 */ /* 0x000f2200000e0000 */
[----:B------:R5:W-:Y:S02]  /*6c60*/  MUFU.EX2 R251, R8 ;  /* 0x0000000800fb7308 */ /* 0x000be40000000800 */
[----:B------:R-:W-:-:S04]  /*6c70*/  FMNMX.FTZ R3, R203, R3, !PT ;  /* 0x00000003cb037209 */ /* 0x000fc80007810000 */
[----:B------:R-:W-:Y:S02]  /*6c80*/  FMNMX.FTZ R3, R202, R3, !PT ;  /* 0x00000003ca037209 */ /* 0x000fe40007810000 */
[----:B--2---:R-:W-:Y:S02]  /*6c90*/  F2FP.PACK_AB R4, R14, R15 ;  /* 0x0000000f0e04723e */ /* 0x004fe400000000ff */
[----:B------:R-:W-:Y:S02]  /*6ca0*/  FMNMX.FTZ R3, R200, R3, !PT ;  /* 0x00000003c8037209 */ /* 0x000fe40007810000 */
[----:B---3--:R-:W-:Y:S02]  /*6cb0*/  F2FP.PACK_AB R5, R252, R205 ;  /* 0x000000cdfc05723e */ /* 0x008fe400000000ff */
[----:B------:R-:W-:Y:S01]  /*6cc0*/  FMNMX.FTZ R3, R201, R3, !PT ;  /* 0x00000003c9037209 */ /* 0x000fe20007810000 */
[----:B-----5:R-:W-:-:S04]  /*6cd0*/  FFMA.FTZ R8, R60, c[0x0][0x23c], -R12 ;  /* 0x00008f003c087a23 */ /* 0x020fc8000001080c */
[C---:B-1----:R-:W-:Y:S01]  /*6ce0*/  HMMA.16816.F32 R116, R4.reuse, R48, RZ ;  /* 0x000000300474723c */ /* 0x042fe200000018ff */
[----:B------:R1:W2:Y:S01]  /*6cf0*/  MUFU.EX2 R250, R8 ;  /* 0x0000000800fa7308 */ /* 0x0002a20000000800 */
[----:B----4-:R-:W-:Y:S02]  /*6d00*/  FMNMX.FTZ R0, R0, R9, !PT ;  /* 0x0000000900007209 */ /* 0x010fe40007810000 */
[----:B------:R-:W3:Y:S04]  /*6d10*/  SHFL.BFLY PT, R9, R3, 0x2, 0x1f ;  /* 0x0c401f0003097f89 */ /* 0x000ee800000e0000 */
[C---:B------:R-:W-:Y:S01]  /*6d20*/  HMMA.16816.F32 R112, R4.reuse, R56, RZ ;  /* 0x000000380470723c */ /* 0x040fe200000018ff */
[----:B------:R-:W4:Y:S07]  /*6d30*/  SHFL.BFLY PT, R10, R0, 0x1, 0x1f ;  /* 0x0c201f00000a7f89 */ /* 0x000f2e00000e0000 */
[----:B------:R-:W-:Y:S01]  /*6d40*/  HMMA.16816.F32 R84, R4, R72, RZ ;  /* 0x000000480454723c */ /* 0x000fe200000018ff */
[----:B-1----:R-:W-:-:S04]  /*6d50*/  FFMA.FTZ R8, R62, c[0x0][0x23c], -R2 ;  /* 0x00008f003e087a23 */ /* 0x002fc80000010802 */
[----:B------:R1:W-:Y:S03]  /*6d60*/  MUFU.EX2 R244, R8 ;  /* 0x0000000800f47308 */ /* 0x0003e60000000800 */
[----:B------:R-:W-:Y:S01]  /*6d70*/  HMMA.16816.F32 R52, R4, R80, RZ ;  /* 0x000000500434723c */ /* 0x000fe200000018ff */
[----:B---3--:R-:W-:-:S07]  /*6d80*/  FMNMX.FTZ R3, R3, R9, !PT ;  /* 0x0000000903037209 */ /* 0x008fce0007810000 */
[C---:B------:R-:W-:Y:S01]  /*6d90*/  HMMA.16816.F32 R44, R4.reuse, R88, RZ ;  /* 0x00000058042c723c */ /* 0x040fe200000018ff */
[----:B----4-:R-:W-:Y:S01]  /*6da0*/  FMNMX.FTZ R105, R0, R10, !PT ;  /* 0x0000000a00697209 */ /* 0x010fe20007810000 */
[----:B------:R-:W3:Y:S01]  /*6db0*/  SHFL.BFLY PT, R13, R3, 0x1, 0x1f ;  /* 0x0c201f00030d7f89 */ /* 0x000ee200000e0000 */
[----:B--2---:R-:W-:Y:S01]  /*6dc0*/  F2FP.PACK_AB R10, R250, R251 ;  /* 0x000000fbfa0a723e */ /* 0x004fe200000000ff */
[----:B-1----:R-:W-:Y:S01]  /*6dd0*/  FFMA.FTZ R8, R63, c[0x0][0x23c], -R2 ;  /* 0x00008f003f087a23 */ /* 0x002fe20000010802 */
[C---:B------:R-:W-:Y:S01]  /*6de0*/  FSETP.NEU.FTZ.AND P0, PT, R105.reuse, -INF , PT ;  /* 0xff8000006900780b */ /* 0x040fe20003f1d000 */
[----:B------:R-:W-:Y:S01]  /*6df0*/  FMUL.FTZ R0, R105, c[0x0][0x23c] ;  /* 0x00008f0069007a20 */ /* 0x000fe20000410000 */
[----:B------:R-:W1:Y:S01]  /*6e00*/  LDSM.16.MT88.4 R60, [R218+0x9400] ;  /* 0x00940000da3c783b */ /* 0x000e620000004200 */
[----:B------:R2:W4:Y:S01]  /*6e10*/  MUFU.EX2 R245, R8 ;  /* 0x0000000800f57308 */ /* 0x0005220000000800 */
[----:B------:R-:W-:Y:S02]  /*6e20*/  HMMA.16816.F32 R40, R4, R96, RZ ;  /* 0x000000600428723c */ /* 0x000fe400000018ff */
[----:B------:R-:W-:-:S06]  /*6e30*/  FSEL R0, R0, RZ, P0 ;  /* 0x000000ff00007208 */ /* 0x000fcc0000000000 */
[----:B------:R-:W-:Y:S01]  /*6e40*/  HMMA.16816.F32 R36, R4, R50, RZ ;  /* 0x000000320424723c */ /* 0x000fe200000018ff */
[----:B--2---:R-:W-:-:S07]  /*6e50*/  FFMA.FTZ R8, R68, c[0x0][0x23c], -R2 ;  /* 0x00008f0044087a23 */ /* 0x004fce0000010802 */
[C---:B------:R-:W-:Y:S01]  /*6e60*/  HMMA.16816.F32 R32, R4.reuse, R58, RZ ;  /* 0x0000003a0420723c */ /* 0x040fe200000018ff */
[----:B------:R-:W2:Y:S01]  /*6e70*/  LDSM.16.MT88.4 R68, [R216+0xa400] ;  /* 0x00a40000d844783b */ /* 0x000ea20000004200 */
[----:B----4-:R-:W-:Y:S01]  /*6e80*/  F2FP.PACK_AB R9, R245, R244 ;  /* 0x000000f4f509723e */ /* 0x010fe200000000ff */
[----:B------:R4:W-:Y:S05]  /*6e90*/  MUFU.EX2 R246, R8 ;  /* 0x0000000800f67308 */ /* 0x0009ea0000000800 */
[C---:B------:R-:W-:Y:S08]  /*6ea0*/  HMMA.16816.F32 R28, R4.reuse, R74, RZ ;  /* 0x0000004a041c723c */ /* 0x040ff000000018ff */
[----:B------:R-:W-:Y:S01]  /*6eb0*/  HMMA.16816.F32 R24, R4, R82, RZ ;  /* 0x000000520418723c */ /* 0x000fe200000018ff */
[----:B----4-:R-:W-:-:S02]  /*6ec0*/  FFMA.FTZ R8, R76, c[0x0][0x23c], -R2 ;  /* 0x00008f004c087a23 */ /* 0x010fc40000010802 */
[----:B------:R-:W4:Y:S02]  /*6ed0*/  LDSM.16.MT88.4 R76, [R218+0xa400] ;  /* 0x00a40000da4c783b */ /* 0x000f240000004200 */
[----:B------:R5:W1:Y:S03]  /*6ee0*/  MUFU.EX2 R247, R8 ;  /* 0x0000000800f77308 */ /* 0x000a660000000800 */
[C---:B------:R-:W-:Y:S08]  /*6ef0*/  HMMA.16816.F32 R20, R4.reuse, R90, RZ ;  /* 0x0000005a0414723c */ /* 0x040ff000000018ff */
[----:B------:R-:W-:Y:S07]  /*6f00*/  HMMA.16816.F32 R16, R4, R98, RZ ;  /* 0x000000620410723c */ /* 0x000fee00000018ff */
[--C-:B------:R-:W-:Y:S01]  /*6f10*/  FFMA.FTZ R4, R104, c[0x0][0x23c], -R0.reuse ;  /* 0x00008f0068047a23 */ /* 0x100fe20000010800 */
[----:B---3--:R-:W-:Y:S01]  /*6f20*/  FMNMX.FTZ R104, R3, R13, !PT ;  /* 0x0000000d03687209 */ /* 0x008fe20007810000 */
[----:B------:R-:W-:Y:S01]  /*6f30*/  FFMA.FTZ R3, R140, c[0x0][0x23c], -R0 ;  /* 0x00008f008c037a23 */ /* 0x000fe20000010800 */
[----:B-----5:R-:W-:Y:S01]  /*6f40*/  F2FP.PACK_AB R8, R249, R248 ;  /* 0x000000f8f908723e */ /* 0x020fe200000000ff */
[----:B------:R3:W-:Y:S01]  /*6f50*/  MUFU.EX2 R243, R4 ;  /* 0x0000000400f37308 */ /* 0x0007e20000000800 */
[----:B------:R-:W-:Y:S01]  /*6f60*/  FSETP.NEU.FTZ.AND P0, PT, R104, -INF , PT ;  /* 0xff8000006800780b */ /* 0x000fe20003f1d000 */
[----:B------:R-:W-:Y:S01]  /*6f70*/  FFMA.FTZ R13, R107, c[0x0][0x23c], -R2 ;  /* 0x00008f006b0d7a23 */ /* 0x000fe20000010802 */
[----:B-1----:R-:W-:-:S05]  /*6f80*/  F2FP.PACK_AB R11, R247, R246 ;  /* 0x000000f6f70b723e */ /* 0x002fca00000000ff */
[----:B------:R1:W-:Y:S02]  /*6f90*/  MUFU.EX2 R241, R3 ;  /* 0x0000000300f17308 */ /* 0x0003e40000000800 */
[----:B------:R-:W-:Y:S01]  /*6fa0*/  HMMA.16816.F32 R116, R8, R64, R116 ;  /* 0x000000400874723c */ /* 0x000fe20000001874 */
[----:B---3--:R-:W-:-:S07]  /*6fb0*/  FFMA.FTZ R4, R144, c[0x0][0x23c], -R0 ;  /* 0x00008f0090047a23 */ /* 0x008fce0000010800 */
[----:B------:R-:W-:Y:S01]  /*6fc0*/  HMMA.16816.F32 R132, R8, R60, R112 ;  /* 0x0000003c0884723c */ /* 0x000fe20000001870 */
[----:B------:R3:W-:Y:S01]  /*6fd0*/  MUFU.EX2 R242, R4 ;  /* 0x0000000400f27308 */ /* 0x0007e20000000800 */
[----:B-1----:R-:W-:-:S06]  /*6fe0*/  FMUL.FTZ R3, R104, c[0x0][0x23c] ;  /* 0x00008f0068037a20 */ /* 0x002fcc0000410000 */
[----:B--2---:R-:W-:Y:S01]  /*6ff0*/  HMMA.16816.F32 R148, R8, R68, R84 ;  /* 0x000000440894723c */ /* 0x004fe20000001854 */
[----:B------:R-:W-:-:S06]  /*7000*/  FSEL R3, R3, RZ, P0 ;  /* 0x000000ff03037208 */ /* 0x000fcc0000000000 */
[----:B------:R-:W-:Y:S01]  /*7010*/  MOV R87, R124 ;  /* 0x0000007c00577202 */ /* 0x000fe20000000f00 */
[----:B----4-:R-:W-:Y:S01]  /*7020*/  HMMA.16816.F32 R164, R8, R76, R52 ;  /* 0x0000004c08a4723c */ /* 0x010fe20000001834 */
[----:B---3--:R-:W-:-:S04]  /*7030*/  FFMA.FTZ R4, R143, c[0x0][0x23c], -R0 ;  /* 0x00008f008f047a23 */ /* 0x008fc80000010800 */
[----:B------:R1:W2:Y:S03]  /*7040*/  MUFU.EX2 R240, R4 ;  /* 0x0000000400f07308 */ /* 0x0002a60000000800 */
[C---:B------:R-:W-:Y:S08]  /*7050*/  HMMA.16816.F32 R160, R8.reuse, R92, R44 ;  /* 0x0000005c08a0723c */ /* 0x040ff0000000182c */
[----:B------:R-:W-:Y:S01]  /*7060*/  HMMA.16816.F32 R156, R8, R108, R40 ;  /* 0x0000006c089c723c */ /* 0x000fe20000001828 */
[----:B-1----:R-:W-:Y:S01]  /*7070*/  FFMA.FTZ R4, R138, c[0x0][0x23c], -R3 ;  /* 0x00008f008a047a23 */ /* 0x002fe20000010803 */
[----:B--2---:R-:W-:-:S06]  /*7080*/  F2FP.PACK_AB R6, R240, R242 ;  /* 0x000000f2f006723e */ /* 0x004fcc00000000ff */
        /* <DEDUP_REMOVED lines=8> */
[----:B-1----:R-:W-:Y:S01]  /*7110*/  FFMA.FTZ R4, R141, c[0x0][0x23c], -R3 ;  /* 0x00008f008d047a23 */ /* 0x002fe20000010803 */
[----:B--2---:R-:W-:-:S03]  /*7120*/  F2FP.PACK_AB R5, R236, R239 ;  /* 0x000000efec05723e */ /* 0x004fc600000000ff */
[----:B------:R1:W-:Y:S02]  /*7130*/  MUFU.EX2 R237, R4 ;  /* 0x0000000400ed7308 */ /* 0x0003e40000000800 */
[----:B-1----:R-:W-:Y:S02]  /*7140*/  FFMA.FTZ R4, R142, c[0x0][0x23c], -R3 ;  /* 0x00008f008e047a23 */ /* 0x002fe40000010803 */
[----:B------:R-:W-:Y:S04]  /*7150*/  HMMA.16816.F32 R140, R8, R94, R20 ;  /* 0x0000005e088c723c */ /* 0x000fe80000001814 */
[----:B------:R1:W2:Y:S03]  /*7160*/  MUFU.EX2 R238, R4 ;  /* 0x0000000400ee7308 */ /* 0x0002a60000000800 */
[----:B------:R-:W-:-:S05]  /*7170*/  FFMA.FTZ R8, R189, c[0x0][0x23c], -R0 ;  /* 0x00008f00bd087a23 */ /* 0x000fca0000010800 */
[----:B------:R3:W-:Y:S01]  /*7180*/  MUFU.EX2 R215, R8 ;  /* 0x0000000800d77308 */ /* 0x0007e20000000800 */
[----:B-1----:R-:W-:Y:S01]  /*7190*/  FFMA.FTZ R4, R185, c[0x0][0x23c], -R0 ;  /* 0x00008f00b9047a23 */ /* 0x002fe20000010800 */
[----:B--2---:R-:W-:-:S06]  /*71a0*/  F2FP.PACK_AB R7, R238, R237 ;  /* 0x000000edee07723e */ /* 0x004fcc00000000ff */
[----:B------:R1:W2:Y:S01]  /*71b0*/  MUFU.EX2 R212, R4 ;  /* 0x0000000400d47308 */ /* 0x0002a20000000800 */
[----:B---3--:R-:W-:-:S07]  /*71c0*/  FFMA.FTZ R8, R190, c[0x0][0x23c], -R0 ;  /* 0x00008f00be087a23 */ /* 0x008fce0000010800 */
[----:B------:R3:W-:Y:S08]  /*71d0*/  MUFU.EX2 R190, R13 ;  /* 0x0000000d00be7308 */ /* 0x0007f00000000800 */
[----:B------:R4:W-:Y:S01]  /*71e0*/  MUFU.EX2 R214, R8 ;  /* 0x0000000800d67308 */ /* 0x0009e20000000800 */
[----:B-1----:R-:W-:-:S07]  /*71f0*/  F2FP.PACK_AB R4, R241, R243 ;  /* 0x000000f3f104723e */ /* 0x002fce00000000ff */
[----:B------:R-:W-:Y:S01]  /*7200*/  HMMA.16816.F32 R32, R4, R56, RZ ;  /* 0x000000380420723c */ /* 0x000fe200000018ff */
[----:B---3--:R-:W-:-:S04]  /*7210*/  FFMA.FTZ R13, R187, c[0x0][0x23c], -R0 ;  /* 0x00008f00bb0d7a23 */ /* 0x008fc80000010800 */
[----:B------:R1:W-:Y:S01]  /*7220*/  MUFU.EX2 R189, R13 ;  /* 0x0000000d00bd7308 */ /* 0x0003e20000000800 */
[----:B----4-:R-:W-:Y:S02]  /*7230*/  FFMA.FTZ R8, R106, c[0x0][0x23c], -R0 ;  /* 0x00008f006a087a23 */ /* 0x010fe40000010800 */
[----:B------:R-:W-:Y:S01]  /*7240*/  HMMA.16816.F32 R40, R4, R48, RZ ;  /* 0x000000300428723c */ /* 0x000fe200000018ff */
[----:B------:R-:W-:-:S04]  /*7250*/  MOV R106, R207 ;  /* 0x000000cf006a7202 */ /* 0x000fc80000000f00 */
[----:B------:R3:W-:Y:S03]  /*7260*/  MUFU.EX2 R213, R8 ;  /* 0x0000000800d57308 */ /* 0x0007e60000000800 */
[----:B------:R-:W-:Y:S01]  /*7270*/  HMMA.16816.F32 R44, R4, R58, RZ ;  /* 0x0000003a042c723c */ /* 0x000fe200000018ff */
[----:B-1----:R-:W-:-:S07]  /*7280*/  FFMA.FTZ R13, R178, c[0x0][0x23c], -R0 ;  /* 0x00008f00b20d7a23 */ /* 0x002fce0000010800 */
[----:B------:R-:W-:Y:S01]  /*7290*/  HMMA.16816.F32 R24, R4, R96, RZ ;  /* 0x000000600418723c */ /* 0x000fe200000018ff */
[----:B------:R1:W-:Y:S01]  /*72a0*/  MUFU.EX2 R185, R13 ;  /* 0x0000000d00b97308 */ /* 0x0003e20000000800 */
[----:B---3--:R-:W-:-:S06]  /*72b0*/  FFMA.FTZ R8, R191, c[0x0][0x23c], -R3 ;  /* 0x00008f00bf087a23 */ /* 0x008fcc0000010803 */
[C---:B------:R-:W-:Y:S01]  /*72c0*/  HMMA.16816.F32 R48, R4.reuse, R50, RZ ;  /* 0x000000320430723c */ /* 0x040fe200000018ff */
[----:B------:R3:W-:Y:S07]  /*72d0*/  MUFU.EX2 R208, R8 ;  /* 0x0000000800d07308 */ /* 0x0007ee0000000800 */
[----:B------:R-:W-:Y:S01]  /*72e0*/  HMMA.16816.F32 R28, R4, R72, RZ ;  /* 0x00000048041c723c */ /* 0x000fe200000018ff */
[----:B-1----:R-:W-:-:S07]  /*72f0*/  FFMA.FTZ R13, R174, c[0x0][0x23c], -R0 ;  /* 0x00008f00ae0d7a23 */ /* 0x002fce0000010800 */
[----:B------:R-:W-:Y:S01]  /*7300*/  HMMA.16816.F32 R36, R4, R74, RZ ;  /* 0x0000004a0424723c */ /* 0x000fe200000018ff */
[----:B---3--:R-:W-:-:S04]  /*7310*/  FFMA.FTZ R8, R192, c[0x0][0x23c], -R3 ;  /* 0x00008f00c0087a23 */ /* 0x008fc80000010803 */
[----:B------:R1:W3:Y:S03]  /*7320*/  MUFU.EX2 R211, R8 ;  /* 0x0000000800d37308 */ /* 0x0002e60000000800 */
[C---:B------:R-:W-:Y:S08]  /*7330*/  HMMA.16816.F32 R20, R4.reuse, R80, RZ ;  /* 0x000000500414723c */ /* 0x040ff000000018ff */
[----:B------:R-:W-:Y:S01]  /*7340*/  HMMA.16816.F32 R52, R4, R82, RZ ;  /* 0x000000520434723c */ /* 0x000fe200000018ff */
[----:B-1----:R-:W-:-:S07]  /*7350*/  FFMA.FTZ R8, R194, c[0x0][0x23c], -R3 ;  /* 0x00008f00c2087a23 */ /* 0x002fce0000010803 */
[C---:B------:R-:W-:Y:S01]  /*7360*/  HMMA.16816.F32 R16, R4.reuse, R88, RZ ;  /* 0x000000580410723c */ /* 0x040fe200000018ff */
[----:B------:R1:W-:Y:S07]  /*7370*/  MUFU.EX2 R210, R8 ;  /* 0x0000000800d27308 */ /* 0x0003ee0000000800 */
[C---:B------:R-:W-:Y:S08]  /*7380*/  HMMA.16816.F32 R56, R4.reuse, R90, RZ ;  /* 0x0000005a0438723c */ /* 0x040ff000000018ff */
[----:B------:R-:W-:Y:S01]  /*7390*/  HMMA.16816.F32 R96, R4, R98, RZ ;  /* 0x000000620460723c */ /* 0x000fe200000018ff */
[----:B-1----:R-:W-:Y:S01]  /*73a0*/  FFMA.FTZ R8, R120, c[0x0][0x23c], -R3 ;  /* 0x00008f0078087a23 */ /* 0x002fe20000010803 */
[----:B------:R-:W-:-:S03]  /*73b0*/  MOV R120, R206 ;  /* 0x000000ce00787202 */ /* 0x000fc60000000f00 */
[----:B------:R1:W4:Y:S02]  /*73c0*/  MUFU.EX2 R209, R8 ;  /* 0x0000000800d17308 */ /* 0x0003240000000800 */
[----:B--2---:R-:W-:Y:S02]  /*73d0*/  F2FP.PACK_AB R4, R215, R212 ;  /* 0x000000d4d704723e */ /* 0x004fe400000000ff */
[----:B---3--:R-:W-:Y:S02]  /*73e0*/  F2FP.PACK_AB R5, R211, R208 ;  /* 0x000000d0d305723e */ /* 0x008fe400000000ff */
[----:B------:R-:W-:Y:S01]  /*73f0*/  F2FP.PACK_AB R6, R213, R214 ;  /* 0x000000d6d506723e */ /* 0x000fe200000000ff */
[----:B-1----:R-:W-:Y:S01]  /*7400*/  FFMA.FTZ R8, R123, c[0x0][0x23c], -R12 ;  /* 0x00008f007b087a23 */ /* 0x002fe2000001080c */
[----:B----4-:R-:W-:-:S03]  /*7410*/  F2FP.PACK_AB R7, R209, R210 ;  /* 0x000000d2d107723e */ /* 0x010fc600000000ff */
[----:B------:R1:W-:Y:S04]  /*7420*/  MUFU.EX2 R207, R8 ;  /* 0x0000000800cf7308 */ /* 0x0003e80000000800 */
[C---:B------:R-:W-:Y:S01]  /*7430*/  HMMA.16816.F32 R112, R4.reuse, R60, R32 ;  /* 0x0000003c0470723c */ /* 0x040fe20000001820 */
[----:B------:R-:W-:Y:S06]  /*7440*/  LDSM.16.MT88.4 R32, [R216+0xb800] ;  /* 0x00b80000d820783b */ /* 0x000fec0000004200 */
[----:B------:R-:W-:Y:S01]  /*7450*/  MOV R61, R205 ;  /* 0x000000cd003d7202 */ /* 0x000fe20000000f00 */
[----:B------:R-:W-:Y:S01]  /*7460*/  HMMA.16816.F32 R88, R4, R68, R28 ;  /* 0x000000440458723c */ /* 0x000fe2000000181c */
[----:B------:R-:W-:Y:S01]  /*7470*/  MOV R60, R204 ;  /* 0x000000cc003c7202 */ /* 0x000fe20000000f00 */
[----:B------:R-:W-:Y:S01]  /*7480*/  LDSM.16.MT88.4 R28, [R218+0xb800] ;  /* 0x00b80000da1c783b */ /* 0x000fe20000004200 */
[----:B-1----:R-:W-:-:S04]  /*7490*/  FFMA.FTZ R8, R121, c[0x0][0x23c], -R12 ;  /* 0x00008f0079087a23 */ /* 0x002fc8000001080c */
[----:B------:R-:W-:Y:S01]  /*74a0*/  MOV R68, R87 ;  /* 0x0000005700447202 */ /* 0x000fe20000000f00 */
[----:B------:R1:W-:Y:S01]  /*74b0*/  MUFU.EX2 R206, R8 ;  /* 0x0000000800ce7308 */ /* 0x0003e20000000800 */
[----:B------:R-:W-:Y:S01]  /*74c0*/  HMMA.16816.F32 R84, R4, R76, R20 ;  /* 0x0000004c0454723c */ /* 0x000fe20000001814 */
[----:B------:R-:W2:Y:S01]  /*74d0*/  LDSM.16.MT88.4 R20, [R216+0x9800] ;  /* 0x00980000d814783b */ /* 0x000ea20000004200 */
[----:B------:R-:W-:-:S06]  /*74e0*/  MOV R69, R61 ;  /* 0x0000003d00457202 */ /* 0x000fcc0000000f00 */
        /* <DEDUP_REMOVED lines=8> */
[----:B----4-:R-:W-:-:S04]  /*7570*/  FFMA.FTZ R8, R100, c[0x0][0x23c], -R12 ;  /* 0x00008f0064087a23 */ /* 0x010fc8000001080c */
[----:B------:R4:W5:Y:S03]  /*7580*/  MUFU.EX2 R204, R8 ;  /* 0x0000000800cc7308 */ /* 0x0009660000000800 */
[C---:B------:R-:W-:Y:S08]  /*7590*/  HMMA.16816.F32 R48, R4.reuse, R62, R44 ;  /* 0x0000003e0430723c */ /* 0x040ff0000000182c */
[----:B------:R-:W-:Y:S01]  /*75a0*/  HMMA.16816.F32 R40, R4, R78, R52 ;  /* 0x0000004e0428723c */ /* 0x000fe20000001834 */
[----:B----4-:R-:W-:-:S07]  /*75b0*/  FFMA.FTZ R8, R173, c[0x0][0x23c], -R2 ;  /* 0x00008f00ad087a23 */ /* 0x010fce0000010802 */
[C---:B------:R-:W-:Y:S01]  /*75c0*/  HMMA.16816.F32 R36, R4.reuse, R70, R36 ;  /* 0x000000460424723c */ /* 0x040fe20000001824 */
[----:B------:R4:W-:Y:S07]  /*75d0*/  MUFU.EX2 R194, R8 ;  /* 0x0000000800c27308 */ /* 0x0009ee0000000800 */
[C---:B------:R-:W-:Y:S08]  /*75e0*/  HMMA.16816.F32 R44, R4.reuse, R94, R56 ;  /* 0x0000005e042c723c */ /* 0x040ff00000001838 */
[----:B------:R-:W-:Y:S01]  /*75f0*/  HMMA.16816.F32 R52, R4, R110, R96 ;  /* 0x0000006e0434723c */ /* 0x000fe20000001860 */
[----:B----4-:R-:W-:-:S04]  /*7600*/  FFMA.FTZ R8, R172, c[0x0][0x23c], -R2 ;  /* 0x00008f00ac087a23 */ /* 0x010fc80000010802 */
[----:B------:R4:W1:Y:S02]  /*7610*/  MUFU.EX2 R192, R8 ;  /* 0x0000000800c07308 */ /* 0x0008640000000800 */
[----:B------:R-:W-:Y:S01]  /*7620*/  FFMA.FTZ R4, R183, c[0x0][0x23c], -R0 ;  /* 0x00008f00b7047a23 */ /* 0x000fe20000010800 */
[----:B-----5:R-:W-:-:S05]  /*7630*/  F2FP.PACK_AB R6, R204, R205 ;  /* 0x000000cdcc06723e */ /* 0x020fca00000000ff */
[----:B------:R5:W-:Y:S01]  /*7640*/  MUFU.EX2 R183, R13 ;  /* 0x0000000d00b77308 */ /* 0x000be20000000800 */
[----:B----4-:R-:W-:-:S07]  /*7650*/  FFMA.FTZ R8, R122, c[0x0][0x23c], -R2 ;  /* 0x00008f007a087a23 */ /* 0x010fce0000010802 */
[----:B------:R4:W-:Y:S01]  /*7660*/  MUFU.EX2 R187, R4 ;  /* 0x0000000400bb7308 */ /* 0x0009e20000000800 */
[----:B-1----:R-:W-:Y:S01]  /*7670*/  F2FP.PACK_AB R5, R192, R194 ;  /* 0x000000c2c005723e */ /* 0x002fe200000000ff */
[----:B-----5:R-:W-:-:S06]  /*7680*/  FFMA.FTZ R13, R195, c[0x0][0x23c], -R3 ;  /* 0x00008f00c30d7a23 */ /* 0x020fcc0000010803 */
[----:B------:R1:W5:Y:S01]  /*7690*/  MUFU.EX2 R191, R8 ;  /* 0x0000000800bf7308 */ /* 0x0003620000000800 */
[----:B------:R-:W-:-:S07]  /*76a0*/  MOV R195, R60 ;  /* 0x0000003c00c37202 */ /* 0x000fce0000000f00 */
[----:B------:R2:W-:Y:S01]  /*76b0*/  MUFU.EX2 R178, R13 ;  /* 0x0000000d00b27308 */ /* 0x0005e20000000800 */
[----:B----4-:R-:W-:Y:S01]  /*76c0*/  F2FP.PACK_AB R4, R206, R207 ;  /* 0x000000cfce04723e */ /* 0x010fe200000000ff */
[----:B-1----:R-:W1:Y:S01]  /*76d0*/  LDSM.16.MT88.4 R8, [R216+0xa800] ;  /* 0x00a80000d808783b */ /* 0x002e620000004200 */
[----:B-----5:R-:W-:Y:S01]  /*76e0*/  F2FP.PACK_AB R7, R190, R191 ;  /* 0x000000bfbe07723e */ /* 0x020fe200000000ff */
[----:B--2---:R-:W-:Y:S01]  /*76f0*/  FFMA.FTZ R13, R186, c[0x0][0x23c], -R3 ;  /* 0x00008f00ba0d7a23 */ /* 0x004fe20000010803 */
[----:B------:R-:W-:-:S05]  /*7700*/  MOV R186, R120 ;  /* 0x0000007800ba7202 */ /* 0x000fca0000000f00 */
[C---:B------:R-:W-:Y:S01]  /*7710*/  HMMA.16816.F32 R116, R4.reuse, R20, R116 ;  /* 0x000000140474723c */ /* 0x040fe20000001874 */
[----:B------:R2:W4:Y:S07]  /*7720*/  MUFU.EX2 R107, R13 ;  /* 0x0000000d006b7308 */ /* 0x00052e0000000800 */
[C---:B---3--:R-:W-:Y:S08]  /*7730*/  HMMA.16816.F32 R132, R4.reuse, R16, R132 ;  /* 0x000000100484723c */ /* 0x048ff00000001884 */
[----:B------:R-:W-:Y:S01]  /*7740*/  HMMA.16816.F32 R164, R4, R24, R164 ;  /* 0x0000001804a4723c */ /* 0x000fe200000018a4 */
[----:B--2---:R-:W-:Y:S01]  /*7750*/  FFMA.FTZ R13, R179, c[0x0][0x23c], -R3 ;  /* 0x00008f00b30d7a23 */ /* 0x004fe20000010803 */
[----:B------:R-:W-:-:S03]  /*7760*/  MOV R179, R106 ;  /* 0x0000006a00b37202 */ /* 0x000fc60000000f00 */
[----:B------:R2:W-:Y:S03]  /*7770*/  MUFU.EX2 R106, R13 ;  /* 0x0000000d006a7308 */ /* 0x0005e60000000800 */
[C---:B------:R-:W-:Y:S08]  /*7780*/  HMMA.16816.F32 R56, R4.reuse, R32, R160 ;  /* 0x000000200438723c */ /* 0x040ff000000018a0 */
[----:B-1----:R-:W-:Y:S01]  /*7790*/  HMMA.16816.F32 R148, R4, R8, R148 ;  /* 0x000000080494723c */ /* 0x002fe20000001894 */
[----:B--2---:R-:W-:-:S07]  /*77a0*/  FFMA.FTZ R13, R175, c[0x0][0x23c], -R3 ;  /* 0x00008f00af0d7a23 */ /* 0x004fce0000010803 */
[C---:B------:R-:W-:Y:S01]  /*77b0*/  HMMA.16816.F32 R96, R4.reuse, R28, R156 ;  /* 0x0000001c0460723c */ /* 0x040fe2000000189c */
[----:B------:R-:W-:Y:S01]  /*77c0*/  LDSM.16.MT88.4 R156, [R216+0xac00] ;  /* 0x00ac0000d89c783b */ /* 0x000fe20000004200 */
[----:B------:R1:W2:Y:S03]  /*77d0*/  MUFU.EX2 R101, R13 ;  /* 0x0000000d00657308 */ /* 0x0002a60000000800 */
[----:B------:R-:W-:Y:S03]  /*77e0*/  LDSM.16.MT88.4 R172, [R218+0xac00] ;  /* 0x00ac0000daac783b */ /* 0x000fe60000004200 */
        /* <DEDUP_REMOVED lines=16> */
[C---:B------:R-:W-:Y:S01]  /*78f0*/  HMMA.16816.F32 R64, R4.reuse, R22, R64 ;  /* 0x000000160440723c */ /* 0x040fe20000001840 */
[----:B------:R-:W-:Y:S02]  /*7900*/  MOV R180, R69 ;  /* 0x0000004500b47202 */ /* 0x000fe40000000f00 */
[----:B------:R1:W2:Y:S05]  /*7910*/  MUFU.EX2 R23, R8 ;  /* 0x0000000800177308 */ /* 0x0002aa0000000800 */
[C---:B------:R-:W-:Y:S01]  /*7920*/  HMMA.16816.F32 R108, R4.reuse, R20, R124 ;  /* 0x00000014046c723c */ /* 0x040fe2000000187c */
[----:B------:R-:W-:Y:S07]  /*7930*/  LDSM.16.MT88.4 R124, [R216+0x9c00] ;  /* 0x009c0000d87c783b */ /* 0x000fee0000004200 */
[----:B------:R-:W-:Y:S01]  /*7940*/  HMMA.16816.F32 R48, R4, R18, R48 ;  /* 0x000000120430723c */ /* 0x000fe20000001830 */
[----:B-1----:R-:W-:Y:S01]  /*7950*/  FFMA.FTZ R8, R176, c[0x0][0x23c], -R12 ;  /* 0x00008f00b0087a23 */ /* 0x002fe2000001080c */
[----:B------:R-:W-:-:S02]  /*7960*/  MOV R176, R15 ;  /* 0x0000000f00b07202 */ /* 0x000fc40000000f00 */
[----:B--2---:R-:W-:Y:S01]  /*7970*/  F2FP.PACK_AB R92, R23, R100 ;  /* 0x00000064175c723e */ /* 0x004fe200000000ff */
[----:B------:R1:W-:Y:S03]  /*7980*/  MUFU.EX2 R22, R8 ;  /* 0x0000000800167308 */ /* 0x0003e60000000800 */
[C---:B------:R-:W-:Y:S08]  /*7990*/  HMMA.16816.F32 R128, R4.reuse, R16, R112 ;  /* 0x000000100480723c */ /* 0x040ff00000001870 */
[----:B------:R-:W-:Y:S01]  /*79a0*/  HMMA.16816.F32 R160, R4, R24, R84 ;  /* 0x0000001804a0723c */ /* 0x000fe20000001854 */
[----:B-1----:R-:W-:-:S07]  /*79b0*/  FFMA.FTZ R8, R177, c[0x0][0x23c], -R12 ;  /* 0x00008f00b1087a23 */ /* 0x002fce000001080c */
[C---:B------:R-:W-:Y:S01]  /*79c0*/  HMMA.16816.F32 R36, R4.reuse, R10, R36 ;  /* 0x0000000a0424723c */ /* 0x040fe20000001824 */
[----:B------:R-:W-:Y:S01]  /*79d0*/  MOV R25, R14 ;  /* 0x0000000e00197202 */ /* 0x000fe20000000f00 */
[----:B------:R1:W2:Y:S06]  /*79e0*/  MUFU.EX2 R21, R8 ;  /* 0x0000000800157308 */ /* 0x0002ac0000000800 */
[C---:B------:R-:W-:Y:S08]  /*79f0*/  HMMA.16816.F32 R40, R4.reuse, R26, R40 ;  /* 0x0000001a0428723c */ /* 0x040ff00000001828 */
[----:B------:R-:W-:Y:S01]  /*7a00*/  HMMA.16816.F32 R68, R4, R32, R72 ;  /* 0x000000200444723c */ /* 0x000fe20000001848 */
[----:B-1----:R-:W-:Y:S01]  /*7a10*/  FFMA.FTZ R8, R193, c[0x0][0x23c], -R2 ;  /* 0x00008f00c1087a23 */ /* 0x002fe20000010802 */
[----:B--2---:R-:W-:-:S03]  /*7a20*/  F2FP.PACK_AB R94, R21, R22 ;  /* 0x00000016155e723e */ /* 0x004fc600000000ff */
[----:B------:R1:W-:Y:S03]  /*7a30*/  MUFU.EX2 R20, R8 ;  /* 0x0000000800147308 */ /* 0x0003e60000000800 */
[C---:B------:R-:W-:Y:S08]  /*7a40*/  HMMA.16816.F32 R44, R4.reuse, R34, R44 ;  /* 0x00000022042c723c */ /* 0x040ff0000000182c */
[----:B------:R-:W-:Y:S01]  /*7a50*/  HMMA.16816.F32 R84, R4, R28, R80 ;  /* 0x0000001c0454723c */ /* 0x000fe20000001850 */
[----:B------:R-:W-:Y:S01]  /*7a60*/  LDSM.16.MT88.4 R80, [R216+0xbc00] ;  /* 0x00bc0000d850783b */ /* 0x000fe20000004200 */
[----:B-1----:R-:W-:-:S06]  /*7a70*/  FFMA.FTZ R8, R188, c[0x0][0x23c], -R2 ;  /* 0x00008f00bc087a23 */ /* 0x002fcc0000010802 */
[----:B------:R-:W-:Y:S01]  /*7a80*/  HMMA.16816.F32 R52, R4, R30, R52 ;  /* 0x0000001e0434723c */ /* 0x000fe20000001834 */
[----:B------:R-:W1:Y:S01]  /*7a90*/  LDSM.16.MT88.4 R4, [R218+0xbc00] ;  /* 0x00bc0000da04783b */ /* 0x000e620000004200 */
[----:B------:R2:W3:Y:S02]  /*7aa0*/  MUFU.EX2 R19, R8 ;  /* 0x0000000800137308 */ /* 0x0004e40000000800 */
[--C-:B--2---:R-:W-:Y:S01]  /*7ab0*/  FFMA.FTZ R8, R181, c[0x0][0x23c], -R2.reuse ;  /* 0x00008f00b5087a23 */ /* 0x104fe20000010802 */
[----:B---3--:R-:W-:Y:S01]  /*7ac0*/  F2FP.PACK_AB R93, R19, R20 ;  /* 0x00000014135d723e */ /* 0x008fe200000000ff */
[----:B------:R-:W-:-:S04]  /*7ad0*/  FFMA.FTZ R2, R184, c[0x0][0x23c], -R2 ;  /* 0x00008f00b8027a23 */ /* 0x000fc80000010802 */
[----:B------:R2:W-:Y:S08]  /*7ae0*/  MUFU.EX2 R17, R8 ;  /* 0x0000000800117308 */ /* 0x0005f00000000800 */
[----:B------:R3:W4:Y:S01]  /*7af0*/  MUFU.EX2 R18, R2 ;  /* 0x0000000200127308 */ /* 0x0007220000000800 */
[----:B--2---:R-:W-:-:S04]  /*7b00*/  FADD.FTZ R8, R180, R252 ;  /* 0x000000fcb4087221 */ /* 0x004fc80000010000 */
[----:B------:R-:W-:Y:S02]  /*7b10*/  FADD.FTZ R8, R179, R8 ;  /* 0x00000008b3087221 */ /* 0x000fe40000010000 */
[----:B---3--:R-:W-:Y:S01]  /*7b20*/  FFMA.FTZ R2, R199, c[0x0][0x23c], -R0 ;  /* 0x00008f00c7027a23 */ /* 0x008fe20000010800 */
[----:B----4-:R-:W-:-:S03]  /*7b30*/  F2FP.PACK_AB R95, R18, R17 ;  /* 0x00000011125f723e */ /* 0x010fc600000000ff */
[----:B------:R2:W-:Y:S04]  /*7b40*/  MUFU.EX2 R16, R2 ;  /* 0x0000000200107308 */ /* 0x0005e80000000800 */
[C---:B-1----:R-:W-:Y:S08]  /*7b50*/  HMMA.16816.F32 R88, R92.reuse, R4, R96 ;  /* 0x000000045c58723c */ /* 0x042ff00000001860 */
[----:B------:R-:W-:Y:S01]  /*7b60*/  HMMA.16816.F32 R116, R92, R124, R116 ;  /* 0x0000007c5c74723c */ /* 0x000fe20000001874 */
[----:B--2---:R-:W-:-:S04]  /*7b70*/  FFMA.FTZ R2, R197, c[0x0][0x23c], -R0 ;  /* 0x00008f00c5027a23 */ /* 0x004fc80000010800 */
        /* <DEDUP_REMOVED lines=109> */
[----:B------:R-:W-:Y:S06]  /*8250*/  BAR.SYNC.DEFER_BLOCKING 0x0 ;  /* 0x0000000000007b1d */ /* 0x000fec0000010000 */
[----:B------:R-:W1:Y:S01]  /*8260*/  S2R R248, SR_TID.X ;  /* 0x0000000000f87919 */ /* 0x000e620000002100 */
[----:B--2---:R-:W-:-:S05]  /*8270*/  IMAD.MOV.U32 R249, RZ, RZ, R182 ;  /* 0x000000fffff97224 */ /* 0x004fca00078e00b6 */
[----:B------:R-:W-:Y:S02]  /*8280*/  IADD3 R2, R249, -0x2, RZ ;  /* 0xfffffffef9027810 */ /* 0x000fe40007ffe0ff */
[----:B---3--:R-:W-:Y:S02]  /*8290*/  ISETP.GE.AND P4, PT, R176, c[0x0][0x220], PT ;  /* 0x00008800b0007a0c */ /* 0x008fe40003f86270 */
[----:B----4-:R-:W-:Y:S01]  /*82a0*/  ISETP.GE.AND P3, PT, R179, c[0x0][0x220], PT ;  /* 0x00008800b3007a0c */ /* 0x010fe20003f66270 */
[----:B-1----:R-:W-:Y:S01]  /*82b0*/  IMAD R0, R2, UR6, RZ ;  /* 0x0000000602007c24 */ /* 0x002fe2000f8e02ff */
        /* <DEDUP_REMOVED lines=59> */
[----:B------:R-:W1:Y:S04]  /*8670*/  LDSM.16.M88.4 R36, [R219+0x6800] ;  /* 0x00680000db24783b */ /* 0x000e680000000200 */
[----:B------:R-:W1:Y:S04]  /*8680*/  LDSM.16.M88.4 R40, [R219+0x6400] ;  /* 0x00640000db28783b */ /* 0x000e680000000200 */
[----:B------:R-:W1:Y:S01]  /*8690*/  LDSM.16.M88.4 R32, [R219+0x6c00] ;  /* 0x006c0000db20783b */ /* 0x000e620000000200 */
[----:B--2---:R-:W-:Y:S01]  /*86a0*/  HMMA.16816.F32 R236, R8, R28, RZ ;  /* 0x0000001c08ec723c */ /* 0x004fe200000018ff */
[----:B------:R-:W-:-:S02]  /*86b0*/  IMAD.MOV.U32 R252, RZ, RZ, R195 ;  /* 0x000000fffffc7224 */ /* 0x000fc400078e00c3 */
        /* <DEDUP_REMOVED lines=18> */
[----:B------:R-:W2:Y:S04]  /*87e0*/  LDSM.16.M88.4 R8, [R221] ;  /* 0x00000000dd08783b */ /* 0x000ea80000000200 */
[----:B------:R-:W-:Y:S03]  /*87f0*/  LDSM.16.M88.4 R16, [R217+0x7c00] ;  /* 0x007c0000d910783b */ /* 0x000fe60000000200 */
[C---:B-1----:R-:W-:Y:S08]  /*8800*/  HMMA.16816.F32 R180, R12.reuse, R44, R64 ;  /* 0x0000002c0cb4723c */ /* 0x042ff00000001840 */
[C---:B------:R-:W-:Y:S08]  /*8810*/  HMMA.16816.F32 R188, R12.reuse, R36, R48 ;  /* 0x000000240cbc723c */ /* 0x040ff00000001830 */
[C---:B------:R-:W-:Y:S08]  /*8820*/  HMMA.16816.F32 R176, R12.reuse, R40, R56 ;  /* 0x000000280cb0723c */ /* 0x040ff00000001838 */
[C---:B------:R-:W-:Y:S01]  /*8830*/  HMMA.16816.F32 R64, R12.reuse, R32, R28 ;  /* 0x000000200c40723c */ /* 0x040fe2000000181c */
[----:B------:R-:W-:Y:S07]  /*8840*/  LDSM.16.M88.4 R28, [R217+0x7000] ;  /* 0x00700000d91c783b */ /* 0x000fee0000000200 */
[C---:B------:R-:W-:Y:S08]  /*8850*/  HMMA.16816.F32 R60, R12.reuse, R46, R60 ;  /* 0x0000002e0c3c723c */ /* 0x040ff0000000183c */
[C---:B------:R-:W-:Y:S08]  /*8860*/  HMMA.16816.F32 R52, R12.reuse, R42, R52 ;  /* 0x0000002a0c34723c */ /* 0x040ff00000001834 */
[C---:B------:R-:W-:Y:S08]  /*8870*/  HMMA.16816.F32 R48, R12.reuse, R38, R108 ;  /* 0x000000260c30723c */ /* 0x040ff0000000186c */
[----:B------:R-:W-:Y:S01]  /*8880*/  HMMA.16816.F32 R12, R12, R34, R4 ;  /* 0x000000220c0c723c */ /* 0x000fe20000001804 */
[----:B------:R-:W1:Y:S07]  /*8890*/  LDSM.16.M88.4 R4, [R220+0x3000] ;  /* 0x00300000dc04783b */ /* 0x000e6e0000000200 */
[C---:B--2---:R-:W-:Y:S08]  /*88a0*/  HMMA.16816.F32 R240, R8.reuse, R36, R200 ;  /* 0x0000002408f0723c */ /* 0x044ff000000018c8 */
[C---:B------:R-:W-:Y:S08]  /*88b0*/  HMMA.16816.F32 R236, R8.reuse, R44, R236 ;  /* 0x0000002c08ec723c */ /* 0x040ff000000018ec */
[C---:B------:R-:W-:Y:S08]  /*88c0*/  HMMA.16816.F32 R208, R8.reuse, R40, R208 ;  /* 0x0000002808d0723c */ /* 0x040ff000000018d0 */
[C---:B------:R-:W-:Y:S08]  /*88d0*/  HMMA.16816.F32 R244, R8.reuse, R32, R192 ;  /* 0x0000002008f4723c */ /* 0x040ff000000018c0 */
[C---:B------:R-:W-:Y:S01]  /*88e0*/  HMMA.16816.F32 R200, R8.reuse, R46, R212 ;  /* 0x0000002e08c8723c */ /* 0x040fe200000018d4 */
[----:B------:R-:W-:Y:S07]  /*88f0*/  LDSM.16.M88.4 R44, [R219+0x7c00] ;  /* 0x007c0000db2c783b */ /* 0x000fee0000000200 */
[C---:B------:R-:W-:Y:S08]  /*8900*/  HMMA.16816.F32 R204, R8.reuse, R42, R204 ;  /* 0x0000002a08cc723c */ /* 0x040ff000000018cc */
[C---:B------:R-:W-:Y:S01]  /*8910*/  HMMA.16816.F32 R196, R8.reuse, R38, R196 ;  /* 0x0000002608c4723c */ /* 0x040fe200000018c4 */
[----:B------:R-:W-:Y:S07]  /*8920*/  LDSM.16.M88.4 R36, [R219+0x7000] ;  /* 0x00700000db24783b */ /* 0x000fee0000000200 */
[----:B------:R-:W-:Y:S01]  /*8930*/  HMMA.16816.F32 R56, R8, R34, R184 ;  /* 0x000000220838723c */ /* 0x000fe200000018b8 */
[----:B------:R-:W2:Y:S07]  /*8940*/  LDSM.16.M88.4 R8, [R220+0x2000] ;  /* 0x00200000dc08783b */ /* 0x000eae0000000200 */
        /* <DEDUP_REMOVED lines=10> */
[----:B------:R-:W1:Y:S04]  /*89f0*/  LDSM.16.M88.4 R4, [R221+0x3000] ;  /* 0x00300000dd04783b */ /* 0x000e680000000200 */
[----:B------:R-:W3:Y:S03]  /*8a00*/  LDSM.16.M88.4 R12, [R221+0x2000] ;  /* 0x00200000dd0c783b */ /* 0x000ee60000000200 */
[C---:B--2---:R-:W-:Y:S08]  /*8a10*/  HMMA.16816.F32 R184, R8.reuse, R28, R236 ;  /* 0x0000001c08b8723c */ /* 0x044ff000000018ec */
[C---:B------:R-:W-:Y:S08]  /*8a20*/  HMMA.16816.F32 R200, R8.reuse, R30, R200 ;  /* 0x0000001e08c8723c */ /* 0x040ff000000018c8 */
[C---:B------:R-:W-:Y:S08]  /*8a30*/  HMMA.16816.F32 R236, R8.reuse, R24, R208 ;  /* 0x0000001808ec723c */ /* 0x040ff000000018d0 */
[----:B------:R-:W-:Y:S08]  /*8a40*/  HMMA.16816.F32 R212, R8, R26, R204 ;  /* 0x0000001a08d4723c */ /* 0x000ff000000018cc */
[C---:B-1----:R-:W-:Y:S08]  /*8a50*/  HMMA.16816.F32 R24, R4.reuse, R38, R60 ;  /* 0x000000260418723c */ /* 0x042ff0000000183c */
[----:B------:R-:W-:Y:S08]  /*8a60*/  HMMA.16816.F32 R60, R4, R52, R176 ;  /* 0x00000034043c723c */ /* 0x000ff000000018b0 */
[C---:B------:R-:W-:Y:S08]  /*8a70*/  HMMA.16816.F32 R208, R8.reuse, R20, R240 ;  /* 0x0000001408d0723c */ /* 0x040ff000000018f0 */
[----:B------:R-:W-:Y:S01]  /*8a80*/  HMMA.16816.F32 R204, R8, R22, R196 ;  /* 0x0000001608cc723c */ /* 0x000fe200000018c4 */
[----:B------:R-:W-:Y:S07]  /*8a90*/  LDSM.16.M88.4 R20, [R217+0x8400] ;  /* 0x00840000d914783b */ /* 0x000fee0000000200 */
[C---:B------:R-:W-:Y:S01]  /*8aa0*/  HMMA.16816.F32 R28, R4.reuse, R36, R40 ;  /* 0x00000024041c723c */ /* 0x040fe20000001828 */
[----:B------:R-:W-:Y:S07]  /*8ab0*/  LDSM.16.M88.4 R40, [R217+0x8c00] ;  /* 0x008c0000d928783b */ /* 0x000fee0000000200 */
[C---:B------:R-:W-:Y:S08]  /*8ac0*/  HMMA.16816.F32 R64, R4.reuse, R54, R64 ;  /* 0x000000360440723c */ /* 0x040ff00000001840 */
[C---:B------:R-:W-:Y:S08]  /*8ad0*/  HMMA.16816.F32 R108, R4.reuse, R48, R108 ;  /* 0x00000030046c723c */ /* 0x040ff0000000186c */
[C---:B------:R-:W-:Y:S08]  /*8ae0*/  HMMA.16816.F32 R180, R4.reuse, R50, R180 ;  /* 0x0000003204b4723c */ /* 0x040ff000000018b4 */
[C---:B------:R-:W-:Y:S08]  /*8af0*/  HMMA.16816.F32 R192, R4.reuse, R44, R192 ;  /* 0x0000002c04c0723c */ /* 0x040ff000000018c0 */
[----:B------:R-:W-:Y:S01]  /*8b00*/  HMMA.16816.F32 R176, R4, R46, R32 ;  /* 0x0000002e04b0723c */ /* 0x000fe20000001820 */
[----:B------:R-:W1:Y:S04]  /*8b10*/  LDSM.16.M88.4 R4, [R220+0x5000] ;  /* 0x00500000dc04783b */ /* 0x000e680000000200 */
[----:B------:R-:W2:Y:S03]  /*8b20*/  LDSM.16.M88.4 R32, [R217+0x8800] ;  /* 0x00880000d920783b */ /* 0x000ea60000000200 */
[C---:B------:R-:W-:Y:S08]  /*8b30*/  HMMA.16816.F32 R188, R8.reuse, R16, R244 ;  /* 0x0000001008bc723c */ /* 0x040ff000000018f4 */
[----:B------:R-:W-:Y:S01]  /*8b40*/  HMMA.16816.F32 R56, R8, R18, R56 ;  /* 0x000000120838723c */ /* 0x000fe20000001838 */
[----:B------:R-:W5:Y:S04]  /*8b50*/  LDSM.16.M88.4 R16, [R217+0x8000] ;  /* 0x00800000d910783b */ /* 0x000f680000000200 */
[----:B------:R-:W1:Y:S03]  /*8b60*/  LDSM.16.M88.4 R8, [R220+0x4000] ;  /* 0x00400000dc08783b */ /* 0x000e660000000200 */
        /* <DEDUP_REMOVED lines=10> */
[C---:B--2---:R-:W-:Y:S08]  /*8c10*/  HMMA.16816.F32 R52, R4.reuse, R32, R108 ;  /* 0x000000200434723c */ /* 0x044ff0000000186c */
[C---:B------:R-:W-:Y:S08]  /*8c20*/  HMMA.16816.F32 R60, R4.reuse, R42, R176 ;  /* 0x0000002a043c723c */ /* 0x040ff000000018b0 */
[C---:B-----5:R-:W-:Y:S01]  /*8c30*/  HMMA.16816.F32 R188, R4.reuse, R16, R28 ;  /* 0x0000001004bc723c */ /* 0x060fe2000000181c */
[----:B------:R-:W-:Y:S07]  /*8c40*/  LDSM.16.M88.4 R28, [R219+0x8000] ;  /* 0x00800000db1c783b */ /* 0x000fee0000000200 */
[----:B------:R-:W-:Y:S01]  /*8c50*/  HMMA.16816.F32 R48, R4, R18, R24 ;  /* 0x000000120430723c */ /* 0x000fe20000001818 */
[----:B------:R-:W-:Y:S07]  /*8c60*/  LDSM.16.M88.4 R24, [R219+0x8400] ;  /* 0x00840000db18783b */ /* 0x000fee0000000200 */
[C---:B------:R-:W-:Y:S08]  /*8c70*/  HMMA.16816.F32 R108, R8.reuse, R16, R184 ;  /* 0x00000010086c723c */ /* 0x040ff000000018b8 */
[----:B------:R-:W-:Y:S01]  /*8c80*/  HMMA.16816.F32 R176, R8, R18, R196 ;  /* 0x0000001208b0723c */ /* 0x000fe200000018c4 */
[----:B------:R-:W1:Y:S07]  /*8c90*/  LDSM.16.M88.4 R16, [R219+0x8800] ;  /* 0x00880000db10783b */ /* 0x000e6e0000000200 */
[C---:B------:R-:W-:Y:S08]  /*8ca0*/  HMMA.16816.F32 R56, R4.reuse, R34, R180 ;  /* 0x000000220438723c */ /* 0x040ff000000018b4 */
[----:B------:R-:W-:Y:S08]  /*8cb0*/  HMMA.16816.F32 R36, R4, R22, R64 ;  /* 0x000000160424723c */ /* 0x000ff00000001840 */
[C---:B------:R-:W-:Y:S08]  /*8cc0*/  HMMA.16816.F32 R180, R8.reuse, R20, R200 ;  /* 0x0000001408b4723c */ /* 0x040ff000000018c8 */
[----:B------:R-:W-:Y:S01]  /*8cd0*/  HMMA.16816.F32 R184, R8, R22, R240 ;  /* 0x0000001608b8723c */ /* 0x000fe200000018f0 */
[----:B------:R-:W2:Y:S07]  /*8ce0*/  LDSM.16.M88.4 R20, [R219+0x8c00] ;  /* 0x008c0000db14783b */ /* 0x000eae0000000200 */
[----:B------:R-:W-:Y:S01]  /*8cf0*/  HMMA.16816.F32 R64, R4, R40, R192 ;  /* 0x000000280440723c */ /* 0x000fe200000018c0 */
[----:B------:R-:W-:-:S07]  /*8d00*/  IMAD.SHL.U32 R248, R248, 0x2, RZ ;  /* 0x00000002f8f87824 */ /* 0x000fce00078e00ff */
[----:B-1----:R-:W-:Y:S01]  /*8d10*/  HMMA.16816.F32 R4, R12, R16, R52 ;  /* 0x000000100c04723c */ /* 0x002fe20000001834 */
[----:B------:R-:W-:-:S07]  /*8d20*/  LOP3.LUT R248, R248, 0x6, RZ, 0xc0, !PT ;  /* 0x00000006f8f87812 */ /* 0x000fce00078ec0ff */
[C---:B------:R-:W-:Y:S08]  /*8d30*/  HMMA.16816.F32 R192, R8.reuse, R32, R212 ;  /* 0x0000002008c0723c */ /* 0x040ff000000018d4 */
[C---:B------:R-:W-:Y:S08]  /*8d40*/  HMMA.16816.F32 R196, R8.reuse, R34, R236 ;  /* 0x0000002208c4723c */ /* 0x040ff000000018ec */
[C---:B------:R-:W-:Y:S08]  /*8d50*/  HMMA.16816.F32 R200, R8.reuse, R40, R208 ;  /* 0x0000002808c8723c */ /* 0x040ff000000018d0 */
[----:B------:R-:W-:Y:S08]  /*8d60*/  HMMA.16816.F32 R204, R8, R42, R204 ;  /* 0x0000002a08cc723c */ /* 0x000ff000000018cc */
[C---:B------:R-:W-:Y:S08]  /*8d70*/  HMMA.16816.F32 R8, R12.reuse, R18, R56 ;  /* 0x000000120c08723c */ /* 0x040ff00000001838 */
[C---:B------:R-:W-:Y:S08]  /*8d80*/  HMMA.16816.F32 R36, R12.reuse, R26, R36 ;  /* 0x0000001a0c24723c */ /* 0x040ff00000001824 */
[C---:B------:R-:W-:Y:S07]  /*8d90*/  HMMA.16816.F32 R208, R12.reuse, R30, R48 ;  /* 0x0000001e0cd0723c */ /* 0x040fee0000001830 */
[----:B------:R-:W-:Y:S01]  /*8da0*/  IADD3 R49, R249, -0x2, RZ ;  /* 0xfffffffef9317810 */ /* 0x000fe20007ffe0ff */
[----:B--2---:R-:W-:Y:S04]  /*8db0*/  HMMA.16816.F32 R32, R12, R20, R64 ;  /* 0x000000140c20723c */ /* 0x004fe80000001840 */
[----:B------:R-:W-:-:S04]  /*8dc0*/  IMAD R0, R49, 0x40, R248 ;  /* 0x0000004031007824 */ /* 0x000fc800078e02f8 */
[----:B----4-:R-:W-:Y:S02]  /*8dd0*/  IMAD.IADD R2, R230, 0x1, -R0 ;  /* 0x00000001e6027824 */ /* 0x010fe400078e0a00 */
[----:B------:R-:W-:Y:S02]  /*8de0*/  IMAD.MOV.U32 R237, RZ, RZ, R7 ;  /* 0x000000ffffed7224 */ /* 0x000fe400078e0007 */
[----:B------:R-:W-:Y:S01]  /*8df0*/  IMAD.MOV.U32 R236, RZ, RZ, R5 ;  /* 0x000000ffffec7224 */ /* 0x000fe200078e0005 */
[----:B------:R-:W-:Y:S01]  /*8e00*/  IABS R2, R2 ;  /* 0x0000000200027213 */ /* 0x000fe20000000000 */
[----:B------:R-:W-:Y:S02]  /*8e10*/  IMAD.MOV.U32 R55, RZ, RZ, R4 ;  /* 0x000000ffff377224 */ /* 0x000fe400078e0004 */
[----:B------:R-:W-:Y:S02]  /*8e20*/  IMAD.MOV.U32 R54, RZ, RZ, R6 ;  /* 0x000000ffff367224 */ /* 0x000fe400078e0006 */
[----:B------:R-:W1:Y:S01]  /*8e30*/  LDSM.16.M88.4 R4, [R221+0x4000] ;  /* 0x00400000dd04783b */ /* 0x000e620000000200 */
[----:B------:R-:W-:Y:S01]  /*8e40*/  MOV R3, R2 ;  /* 0x0000000200037202 */ /* 0x000fe20000000f00 */
        /* <DEDUP_REMOVED lines=9> */
[----:B------:R-:W-:Y:S01]  /*8ee0*/  HMMA.16816.F32 R188, R12, R28, R188 ;  /* 0x0000001c0cbc723c */ /* 0x000fe200000018bc */
[----:B------:R-:W-:Y:S01]  /*8ef0*/  IMAD.IADD R8, R229, 0x1, -R0 ;  /* 0x00000001e5087824 */ /* 0x000fe200078e0a00 */
[----:B------:R2:W-:Y:S01]  /*8f00*/  I2F R39, R3 ;  /* 0x0000000300277306 */ /* 0x0005e20000201400 */
[----:B------:R-:W-:-:S05]  /*8f10*/  IMAD.MOV.U32 R107, RZ, RZ, R37 ;  /* 0x000000ffff6b7224 */ /* 0x000fca00078e0025 */
[----:B------:R-:W-:Y:S01]  /*8f20*/  HMMA.16816.F32 R212, R12, R24, R44 ;  /* 0x000000180cd4723c */ /* 0x000fe2000000182c */
[----:B------:R-:W-:Y:S01]  /*8f30*/  IABS R2, R8 ;  /* 0x0000000800027213 */ /* 0x000fe20000000000 */
[----:B------:R-:W-:Y:S02]  /*8f40*/  IMAD.MOV.U32 R40, RZ, RZ, R10 ;  /* 0x000000ffff287224 */ /* 0x000fe400078e000a */
[----:B------:R-:W-:Y:S02]  /*8f50*/  IMAD.MOV.U32 R106, RZ, RZ, R11 ;  /* 0x000000ffff6a7224 */ /* 0x000fe400078e000b */
[----:B------:R-:W-:Y:S01]  /*8f60*/  IMAD.MOV.U32 R244, RZ, RZ, R252 ;  /* 0x000000fffff47224 */ /* 0x000fe200078e00fc */
[----:B------:R-:W-:Y:S01]  /*8f70*/  ISETP.GE.AND P1, PT, R0, R235, PT ;  /* 0x000000eb0000720c */ /* 0x000fe20003f26270 */
[----:B------:R-:W-:-:S04]  /*8f80*/  DEPBAR.LE SB0, 0x0 ;  /* 0x000080000000791a */ /* 0x000fc80000000000 */
[--C-:B--2---:R-:W-:Y:S01]  /*8f90*/  IMAD.IADD R3, R228, 0x1, -R0.reuse ;  /* 0x00000001e4037824 */ /* 0x104fe200078e0a00 */
[----:B------:R2:W-:Y:S01]  /*8fa0*/  I2F R38, R2 ;  /* 0x0000000200267306 */ /* 0x0005e20000201400 */
[----:B------:R-:W-:Y:S03]  /*8fb0*/  HMMA.16816.F32 R32, R12, R22, R60 ;  /* 0x000000160c20723c */ /* 0x000fe6000000183c */
[----:B------:R-:W-:Y:S01]  /*8fc0*/  IABS R8, R3 ;  /* 0x0000000300087213 */ /* 0x000fe20000000000 */
[----:B------:R-:W-:-:S05]  /*8fd0*/  IMAD.IADD R3, R231, 0x1, -R0 ;  /* 0x00000001e7037824 */ /* 0x000fca00078e0a00 */
[----:B------:R-:W-:Y:S02]  /*8fe0*/  IABS R3, R3 ;  /* 0x0000000300037213 */ /* 0x000fe40000000000 */
[----:B--2---:R-:W-:Y:S01]  /*8ff0*/  IADD3 R2, R0, 0x1, RZ ;  /* 0x0000000100027810 */ /* 0x004fe20007ffe0ff */
[----:B------:R2:W-:Y:S04]  /*9000*/  I2F R36, R8 ;  /* 0x0000000800247306 */ /* 0x0005e80000201400 */
[----:B------:R-:W-:Y:S02]  /*9010*/  IMAD.IADD R9, R230, 0x1, -R2 ;  /* 0x00000001e6097824 */ /* 0x000fe400078e0a02 */
[----:B--2---:R-:W-:-:S03]  /*9020*/  IMAD.MOV.U32 R8, RZ, RZ, R3 ;  /* 0x000000ffff087224 */ /* 0x004fc600078e0003 */
[----:B------:R-:W-:Y:S01]  /*9030*/  IABS R3, R9 ;  /* 0x0000000900037213 */ /* 0x000fe20000000000 */
[----:B------:R2:W-:Y:S01]  /*9040*/  I2F R15, R8 ;  /* 0x00000008000f7306 */ /* 0x0005e20000201400 */
[----:B------:R-:W-:-:S07]  /*9050*/  IMAD.IADD R10, R231, 0x1, -R2 ;  /* 0x00000001e70a7824 */ /* 0x000fce00078e0a02 */
[----:B------:R3:W-:Y:S01]  /*9060*/  I2F R37, R3 ;  /* 0x0000000300257306 */ /* 0x0007e20000201400 */
[----:B------:R-:W-:Y:S02]  /*9070*/  IMAD.MOV.U32 R12, RZ, RZ, R32 ;  /* 0x000000ffff0c7224 */ /* 0x000fe400078e0020 */
[--C-:B--2---:R-:W-:Y:S02]  /*9080*/  IMAD.IADD R8, R229, 0x1, -R2.reuse ;  /* 0x00000001e5087824 */ /* 0x104fe400078e0a02 */
[----:B---3--:R-:W-:-:S03]  /*9090*/  IMAD.IADD R3, R228, 0x1, -R2 ;  /* 0x00000001e4037824 */ /* 0x008fc600078e0a02 */
[----:B------:R-:W-:Y:S01]  /*90a0*/  IABS R8, R8 ;  /* 0x0000000800087213 */ /* 0x000fe20000000000 */
[----:B------:R-:W-:Y:S01]  /*90b0*/  IMAD.MOV.U32 R57, RZ, RZ, R33 ;  /* 0x000000ffff397224 */ /* 0x000fe200078e0021 */
[----:B------:R-:W-:Y:S01]  /*90c0*/  IABS R3, R3 ;  /* 0x0000000300037213 */ /* 0x000fe20000000000 */
[----:B------:R-:W-:Y:S02]  /*90d0*/  IMAD.MOV.U32 R251, RZ, RZ, R34 ;  /* 0x000000fffffb7224 */ /* 0x000fe400078e0022 */
[----:B------:R-:W-:Y:S02]  /*90e0*/  IMAD.MOV.U32 R247, RZ, RZ, R35 ;  /* 0x000000fffff77224 */ /* 0x000fe400078e0023 */
[----:B-1----:R-:W-:Y:S01]  /*90f0*/  HMMA.16816.F32 R32, R4, R28, R108 ;  /* 0x0000001c0420723c */ /* 0x002fe2000000186c */
[----:B------:R1:W-:Y:S01]  /*9100*/  I2F R28, R8 ;  /* 0x00000008001c7306 */ /* 0x0003e20000201400 */
[----:B------:R-:W-:Y:S01]  /*9110*/  IMAD.MOV.U32 R9, RZ, RZ, R3 ;  /* 0x000000ffff097224 */ /* 0x000fe200078e0003 */
[----:B------:R-:W-:-:S06]  /*9120*/  IABS R3, R10 ;  /* 0x0000000a00037213 */ /* 0x000fcc0000000000 */
[----:B------:R2:W-:Y:S01]  /*9130*/  I2F R13, R3 ;  /* 0x00000003000d7306 */ /* 0x0005e20000201400 */
[----:B-1----:R-:W-:-:S07]  /*9140*/  IADD3 R8, R0, 0x8, RZ ;  /* 0x0000000800087810 */ /* 0x002fce0007ffe0ff */
[----:B------:R1:W-:Y:S01]  /*9150*/  I2F R14, R9 ;  /* 0x00000009000e7306 */ /* 0x0003e20000201400 */
[----:B--2---:R-:W-:-:S05]  /*9160*/  IMAD.IADD R3, R229, 0x1, -R8 ;  /* 0x00000001e5037824 */ /* 0x004fca00078e0a08 */
[----:B------:R-:W-:Y:S02]  /*9170*/  IABS R3, R3 ;  /* 0x0000000300037213 */ /* 0x000fe40000000000 */
[----:B-1----:R-:W-:Y:S02]  /*9180*/  IADD3 R9, R230, -R8, RZ ;  /* 0x80000008e6097210 */ /* 0x002fe40007ffe0ff */
[----:B------:R1:W-:Y:S01]  /*9190*/  I2F R46, R3 ;  /* 0x00000003002e7306 */ /* 0x0003e20000201400 */
[----:B------:R-:W-:Y:S02]  /*91a0*/  IADD3 R10, R0, 0x9, RZ ;  /* 0x00000009000a7810 */ /* 0x000fe40007ffe0ff */
[----:B------:R-:W-:-:S05]  /*91b0*/  IABS R9, R9 ;  /* 0x0000000900097213 */ /* 0x000fca0000000000 */
[----:B------:R2:W-:Y:S01]  /*91c0*/  I2F R47, R9 ;  /* 0x00000009002f7306 */ /* 0x0005e20000201400 */
[----:B-1----:R-:W-:-:S05]  /*91d0*/  IMAD.IADD R3, R231, 0x1, -R8 ;  /* 0x00000001e7037824 */ /* 0x002fca00078e0a08 */
[----:B--2---:R-:W-:Y:S01]  /*91e0*/  IABS R9, R3 ;  /* 0x0000000300097213 */ /* 0x004fe20000000000 */
[----:B------:R-:W-:-:S05]  /*91f0*/  IMAD.IADD R3, R230, 0x1, -R10 ;  /* 0x00000001e6037824 */ /* 0x000fca00078e0a0a */
[----:B------:R-:W-:Y:S01]  /*9200*/  IABS R3, R3 ;  /* 0x0000000300037213 */ /* 0x000fe20000000000 */
[----:B------:R-:W-:-:S03]  /*9210*/  IMAD.IADD R11, R228, 0x1, -R8 ;  /* 0x00000001e40b7824 */ /* 0x000fc600078e0a08 */
[----:B------:R1:W-:Y:S01]  /*9220*/  I2F R44, R3 ;  /* 0x00000003002c7306 */ /* 0x0003e20000201400 */
[----:B------:R-:W-:Y:S01]  /*9230*/  HMMA.16816.F32 R180, R4, R24, R180 ;  /* 0x0000001804b4723c */ /* 0x000fe200000018b4 */
[----:B------:R-:W-:-:S06]  /*9240*/  IABS R11, R11 ;  /* 0x0000000b000b7213 */ /* 0x000fcc0000000000 */
[----:B------:R2:W-:Y:S01]  /*9250*/  I2F R43, R9 ;  /* 0x00000009002b7306 */ /* 0x0005e20000201400 */
[----:B------:R-:W-:Y:S01]  /*9260*/  HMMA.16816.F32 R184, R4, R26, R184 ;  /* 0x0000001a04b8723c */ /* 0x000fe200000018b8 */
[----:B-1----:R-:W-:-:S07]  /*9270*/  IMAD.IADD R3, R228, 0x1, -R10 ;  /* 0x00000001e4037824 */ /* 0x002fce00078e0a0a */
[----:B------:R-:W-:Y:S01]  /*9280*/  HMMA.16816.F32 R108, R4, R16, R192 ;  /* 0x00000010046c723c */ /* 0x000fe200000018c0 */
[----:B------:R-:W-:Y:S01]  /*9290*/  IABS R3, R3 ;  /* 0x0000000300037213 */ /* 0x000fe20000000000 */
[----:B--2---:R-:W-:-:S06]  /*92a0*/  IMAD.IADD R9, R229, 0x1, -R10 ;  /* 0x00000001e5097824 */ /* 0x004fcc00078e0a0a */
[C---:B------:R-:W-:Y:S01]  /*92b0*/  HMMA.16816.F32 R176, R4.reuse, R30, R176 ;  /* 0x0000001e04b0723c */ /* 0x040fe200000018b0 */
[----:B------:R-:W-:Y:S02]  /*92c0*/  IMAD.MOV.U32 R194, RZ, RZ, R12 ;  /* 0x000000ffffc27224 */ /* 0x000fe400078e000c */
[----:B------:R-:W-:Y:S01]  /*92d0*/  IMAD.IADD R12, R231, 0x1, -R10 ;  /* 0x00000001e70c7824 */ /* 0x000fe200078e0a0a */
[----:B------:R1:W-:Y:S04]  /*92e0*/  I2F R45, R11 ;  /* 0x0000000b002d7306 */ /* 0x0003e80000201400 */
[----:B------:R-:W-:Y:S01]  /*92f0*/  HMMA.16816.F32 R240, R4, R18, R196 ;  /* 0x0000001204f0723c */ /* 0x000fe200000018c4 */
[----:B------:R-:W-:-:S07]  /*9300*/  IABS R9, R9 ;  /* 0x0000000900097213 */ /* 0x000fce0000000000 */
[----:B------:R-:W-:Y:S01]  /*9310*/  HMMA.16816.F32 R24, R4, R20, R200 ;  /* 0x000000140418723c */ /* 0x000fe200000018c8 */
[----:B------:R2:W-:Y:S01]  /*9320*/  I2F R42, R9 ;  /* 0x00000009002a7306 */ /* 0x0005e20000201400 */
[----:B-1----:R-:W-:-:S06]  /*9330*/  IMAD.MOV.U32 R11, RZ, RZ, R3 ;  /* 0x000000ffff0b7224 */ /* 0x002fcc00078e0003 */
[----:B------:R-:W-:Y:S01]  /*9340*/  HMMA.16816.F32 R4, R4, R22, R204 ;  /* 0x000000160404723c */ /* 0x000fe200000018cc */
[----:B------:R-:W-:Y:S01]  /*9350*/  IABS R3, R12 ;  /* 0x0000000c00037213 */ /* 0x000fe20000000000 */
[----:B------:R-:W-:Y:S02]  /*9360*/  IMAD.MOV.U32 R196, RZ, RZ, R40 ;  /* 0x000000ffffc47224 */ /* 0x000fe400078e0028 */
[----:B------:R1:W-:Y:S01]  /*9370*/  I2F R40, R11 ;  /* 0x0000000b00287306 */ /* 0x0003e20000201400 */
[----:B--2---:R-:W-:-:S05]  /*9380*/  IADD3 R9, R0, 0x10, RZ ;  /* 0x0000001000097810 */ /* 0x004fca0007ffe0ff */
[----:B------:R-:W-:Y:S02]  /*9390*/  IMAD.IADD R12, R230, 0x1, -R9 ;  /* 0x00000001e60c7824 */ /* 0x000fe400078e0a09 */
[----:B-1----:R-:W-:-:S04]  /*93a0*/  IMAD.MOV.U32 R11, RZ, RZ, R3 ;  /* 0x000000ffff0b7224 */ /* 0x002fc800078e0003 */
[----:B------:R1:W-:Y:S01]  /*93b0*/  I2F R31, R11 ;  /* 0x0000000b001f7306 */ /* 0x0003e20000201400 */
[----:B------:R-:W-:-:S07]  /*93c0*/  IABS R3, R12 ;  /* 0x0000000c00037213 */ /* 0x000fce0000000000 */
[----:B------:R-:W-:Y:S01]  /*93d0*/  IMAD.MOV.U32 R200, RZ, RZ, R4 ;  /* 0x000000ffffc87224 */ /* 0x000fe200078e0004 */
[----:B------:R2:W-:Y:S01]  /*93e0*/  I2F R41, R3 ;  /* 0x0000000300297306 */ /* 0x0005e20000201400 */
[----:B-1----:R-:W-:-:S05]  /*93f0*/  IMAD.IADD R11, R229, 0x1, -R9 ;  /* 0x00000001e50b7824 */ /* 0x002fca00078e0a09 */
[----:B------:R-:W-:Y:S01]  /*9400*/  IABS R11, R11 ;  /* 0x0000000b000b7213 */ /* 0x000fe20000000000 */
[----:B--2---:R-:W-:-:S04]  /*9410*/  IMAD.IADD R3, R228, 0x1, -R9 ;  /* 0x00000001e4037824 */ /* 0x004fc800078e0a09 */
[----:B------:R-:W-:Y:S02]  /*9420*/  IMAD.MOV.U32 R4, RZ, RZ, R11 ;  /* 0x000000ffff047224 */ /* 0x000fe400078e000b */
[----:B------:R-:W-:Y:S01]  /*9430*/  IMAD.MOV.U32 R18, RZ, RZ, R27 ;  /* 0x000000ffff127224 */ /* 0x000fe200078e001b */
[----:B------:R-:W-:Y:S01]  /*9440*/  IABS R3, R3 ;  /* 0x0000000300037213 */ /* 0x000fe20000000000 */
[----:B------:R-:W-:Y:S01]  /*9450*/  IMAD.MOV.U32 R248, RZ, RZ, R6 ;  /* 0x000000fffff87224 */ /* 0x000fe200078e0006 */
[----:B------:R1:W-:Y:S01]  /*9460*/  I2F R27, R4 ;  /* 0x00000004001b7306 */ /* 0x0003e20000201400 */
[----:B------:R-:W-:Y:S02]  /*9470*/  IMAD.IADD R6, R231, 0x1, -R9 ;  /* 0x00000001e7067824 */ /* 0x000fe400078e0a09 */
[----:B------:R-:W-:Y:S02]  /*9480*/  IMAD.MOV.U32 R252, RZ, RZ, R5 ;  /* 0x000000fffffc7224 */ /* 0x000fe400078e0005 */
[----:B------:R-:W-:Y:S01]  /*9490*/  IMAD.MOV.U32 R5, RZ, RZ, R3 ;  /* 0x000000ffff057224 */ /* 0x000fe200078e0003 */
[----:B------:R-:W-:Y:S01]  /*94a0*/  IABS R3, R6 ;  /* 0x0000000600037213 */ /* 0x000fe20000000000 */
[----:B------:R-:W-:Y:S01]  /*94b0*/  IMAD.MOV.U32 R16, RZ, RZ, R26 ;  /* 0x000000ffff107224 */ /* 0x000fe200078e001a */
[----:B-1----:R-:W-:Y:S01]  /*94c0*/  IADD3 R4, R0, 0x11, RZ ;  /* 0x0000001100047810 */ /* 0x002fe20007ffe0ff */
[----:B------:R1:W-:Y:S04]  /*94d0*/  I2F R26, R5 ;  /* 0x00000005001a7306 */ /* 0x0003e80000201400 */
[----:B------:R-:W-:-:S02]  /*94e0*/  IMAD.IADD R6, R230, 0x1, -R4 ;  /* 0x00000001e6067824 */ /* 0x000fc400078e0a04 */
[----:B------:R-:W-:Y:S02]  /*94f0*/  IMAD.MOV.U32 R199, RZ, RZ, R25 ;  /* 0x000000ffffc77224 */ /* 0x000fe400078e0019 */
[----:B-1----:R-:W-:Y:S01]  /*9500*/  IMAD.MOV.U32 R5, RZ, RZ, R3 ;  /* 0x000000ffff057224 */ /* 0x002fe200078e0003 */
[----:B------:R-:W-:Y:S01]  /*9510*/  IABS R3, R6 ;  /* 0x0000000600037213 */ /* 0x000fe20000000000 */
[----:B------:R-:W-:Y:S02]  /*9520*/  IMAD.IADD R6, R229, 0x1, -R4 ;  /* 0x00000001e5067824 */ /* 0x000fe400078e0a04 */
[----:B------:R1:W-:Y:S01]  /*9530*/  I2F R25, R5 ;  /* 0x0000000500197306 */ /* 0x0003e20000201400 */
[----:B------:R-:W-:Y:S01]  /*9540*/  MOV R20, R7 ;  /* 0x0000000700147202 */ /* 0x000fe20000000f00 */
[----:B-1----:R-:W-:Y:S01]  /*9550*/  IMAD.MOV.U32 R5, RZ, RZ, R3 ;  /* 0x000000ffff057224 */ /* 0x002fe200078e0003 */
[----:B------:R-:W-:-:S05]  /*9560*/  IABS R3, R6 ;  /* 0x0000000600037213 */ /* 0x000fca0000000000 */
[----:B------:R1:W-:Y:S08]  /*9570*/  I2F R29, R3 ;  /* 0x00000003001d7306 */ /* 0x0003f00000201400 */
[----:B------:R-:W-:Y:S01]  /*9580*/  I2F R30, R5 ;  /* 0x00000005001e7306 */ /* 0x000fe20000201400 */
[----:B-1----:R-:W-:-:S07]  /*9590*/  FMUL.FTZ R3, R32, c[0x0][0x2ec] ;  /* 0x0000bb0020037a20 */ /* 0x002fce0000410000 */
[----:B------:R1:W2:Y:S01]  /*95a0*/  MUFU.TANH R5, R3 ;  /* 0x0000000300057308 */ /* 0x0002a20000002400 */
[----:B------:R-:W-:Y:S02]  /*95b0*/  FMUL.FTZ R11, R190, c[0x0][0x2ec] ;  /* 0x0000bb00be0b7a20 */ /* 0x000fe40000410000 */
[----:B-1----:R-:W-:-:S05]  /*95c0*/  FMUL.FTZ R3, R34, c[0x0][0x2ec] ;  /* 0x0000bb0022037a20 */ /* 0x002fca0000410000 */
[----:B------:R1:W-:Y:S01]  /*95d0*/  MUFU.TANH R7, R3 ;  /* 0x0000000300077308 */ /* 0x0003e20000002400 */
[----:B------:R-:W-:Y:S02]  /*95e0*/  IMAD.MOV.U32 R245, RZ, RZ, R24 ;  /* 0x000000fffff57224 */ /* 0x000fe400078e0018 */
[----:B-1----:R-:W-:-:S05]  /*95f0*/  FMUL.FTZ R3, R188, c[0x0][0x2ec] ;  /* 0x0000bb00bc037a20 */ /* 0x002fca0000410000 */
[----:B------:R1:W3:Y:S01]  /*9600*/  MUFU.TANH R6, R3 ;  /* 0x0000000300067308 */ /* 0x0002e20000002400 */
[----:B------:R-:W-:Y:S02]  /*9610*/  FMUL.FTZ R17, R189, c[0x0][0x2ec] ;  /* 0x0000bb00bd117a20 */ /* 0x000fe40000410000 */
[----:B------:R-:W-:-:S05]  /*9620*/  IMAD.MOV.U32 R189, RZ, RZ, R18 ;  /* 0x000000ffffbd7224 */ /* 0x000fca00078e0012 */
[----:B------:R-:W4:Y:S01]  /*9630*/  MUFU.TANH R11, R11 ;  /* 0x0000000b000b7308 */ /* 0x000f220000002400 */
[----:B-1----:R-:W-:-:S05]  /*9640*/  IMAD.IADD R3, R228, 0x1, -R4 ;  /* 0x00000001e4037824 */ /* 0x002fca00078e0a04 */
[----:B------:R-:W-:-:S04]  /*9650*/  IABS R3, R3 ;  /* 0x0000000300037213 */ /* 0x000fc80000000000 */
[----:B------:R1:W-:Y:S01]  /*9660*/  I2F R24, R3 ;  /* 0x0000000300187306 */ /* 0x0003e20000201400 */
[C---:B------:R-:W-:Y:S01]  /*9670*/  ISETP.GE.AND P5, PT, R0.reuse, R233, PT ;  /* 0x000000e90000720c */ /* 0x040fe20003fa6270 */
[-C--:B--2---:R-:W-:Y:S01]  /*9680*/  FFMA.FTZ R5, R39, -R222.reuse, R5 ;  /* 0x800000de27057223 */ /* 0x084fe20000010005 */
[----:B------:R-:W-:Y:S01]  /*9690*/  ISETP.LT.OR P1, PT, R0, R227, P1 ;  /* 0x000000e30000720c */ /* 0x000fe20000f21670 */
[----:B---3--:R-:W-:Y:S01]  /*96a0*/  FFMA.FTZ R6, R36, -R222, R6 ;  /* 0x800000de24067223 */ /* 0x008fe20000010006 */
[----:B------:R-:W-:Y:S01]  /*96b0*/  ISETP.LT.OR P5, PT, R0, R225, P5 ;  /* 0x000000e10000720c */ /* 0x000fe20002fa1670 */
[----:B-1----:R-:W-:-:S04]  /*96c0*/  FMUL.FTZ R3, R33, c[0x0][0x2ec] ;  /* 0x0000bb0021037a20 */ /* 0x002fc80000410000 */
[----:B------:R1:W2:Y:S01]  /*96d0*/  MUFU.TANH R18, R3 ;  /* 0x0000000300127308 */ /* 0x0002a20000002400 */
[C---:B------:R-:W-:Y:S02]  /*96e0*/  ISETP.GE.AND P6, PT, R0.reuse, R234, PT ;  /* 0x000000ea0000720c */ /* 0x040fe40003fc6270 */
[----:B------:R-:W-:Y:S01]  /*96f0*/  ISETP.GE.AND P0, PT, R0, R232, PT ;  /* 0x000000e80000720c */ /* 0x000fe20003f06270 */
[----:B------:R-:W-:Y:S01]  /*9700*/  IMAD.MOV.U32 R195, RZ, RZ, R55 ;  /* 0x000000ffffc37224 */ /* 0x000fe200078e0037 */
[----:B------:R-:W-:Y:S01]  /*9710*/  FSEL R238, R5, -INF , !P1 ;  /* 0xff80000005ee7808 */ /* 0x000fe20004800000 */
[----:B------:R-:W-:Y:S01]  /*9720*/  FFMA.FTZ R7, R38, -R222, R7 ;  /* 0x800000de26077223 */ /* 0x000fe20000010007 */
[----:B------:R-:W-:Y:S01]  /*9730*/  FSEL R55, R6, -INF , !P5 ;  /* 0xff80000006377808 */ /* 0x000fe20006800000 */
[----:B-1----:R-:W-:-:S04]  /*9740*/  FMUL.FTZ R3, R35, c[0x0][0x2ec] ;  /* 0x0000bb0023037a20 */ /* 0x002fc80000410000 */
[----:B------:R1:W-:Y:S01]  /*9750*/  MUFU.TANH R12, R3 ;  /* 0x00000003000c7308 */ /* 0x0003e20000002400 */
[----:B----4-:R-:W-:Y:S01]  /*9760*/  FFMA.FTZ R11, R15, -R222, R11 ;  /* 0x800000de0f0b7223 */ /* 0x010fe2000001000b */
[C---:B------:R-:W-:Y:S01]  /*9770*/  ISETP.LT.OR P6, PT, R0.reuse, R226, P6 ;  /* 0x000000e20000720c */ /* 0x040fe200037c1670 */
[----:B------:R-:W-:Y:S01]  /*9780*/  IMAD.IADD R5, R231, 0x1, -R4 ;  /* 0x00000001e7057824 */ /* 0x000fe200078e0a04 */
[C---:B------:R-:W-:Y:S01]  /*9790*/  ISETP.LT.OR P0, PT, R0.reuse, R224, P0 ;  /* 0x000000e00000720c */ /* 0x040fe20000701670 */
[----:B------:R-:W-:Y:S01]  /*97a0*/  IMAD.MOV.U32 R204, RZ, RZ, R56 ;  /* 0x000000ffffcc7224 */ /* 0x000fe200078e0038 */
[----:B------:R-:W-:Y:S02]  /*97b0*/  FSEL R239, R7, -INF , !P6 ;  /* 0xff80000007ef7808 */ /* 0x000fe40007000000 */
[----:B-1----:R-:W-:-:S05]  /*97c0*/  IADD3 R3, R0, 0x18, RZ ;  /* 0x0000001800037810 */ /* 0x002fca0007ffe0ff */
[----:B------:R-:W-:Y:S01]  /*97d0*/  IMAD.IADD R6, R230, 0x1, -R3 ;  /* 0x00000001e6067824 */ /* 0x000fe200078e0a03 */
[----:B------:R-:W-:Y:S01]  /*97e0*/  FSEL R56, R11, -INF , !P0 ;  /* 0xff8000000b387808 */ /* 0x000fe20004000000 */
[----:B------:R-:W-:Y:S01]  /*97f0*/  IMAD.MOV.U32 R205, RZ, RZ, R16 ;  /* 0x000000ffffcd7224 */ /* 0x000fe200078e0010 */
[C---:B------:R-:W-:Y:S02]  /*9800*/  ISETP.GE.AND P1, PT, R2.reuse, R235, PT ;  /* 0x000000eb0200720c */ /* 0x040fe40003f26270 */
[C---:B------:R-:W-:Y:S02]  /*9810*/  ISETP.GE.AND P6, PT, R2.reuse, R234, PT ;  /* 0x000000ea0200720c */ /* 0x040fe40003fc6270 */
[C---:B------:R-:W-:Y:S02]  /*9820*/  ISETP.GE.AND P5, PT, R2.reuse, R233, PT ;  /* 0x000000e90200720c */ /* 0x040fe40003fa6270 */
[----:B------:R-:W-:Y:S02]  /*9830*/  IABS R5, R5 ;  /* 0x0000000500057213 */ /* 0x000fe40000000000 */
[----:B------:R-:W-:-:S02]  /*9840*/  ISETP.GE.AND P0, PT, R2, R232, PT ;  /* 0x000000e80200720c */ /* 0x000fc40003f06270 */
[----:B------:R-:W-:Y:S01]  /*9850*/  IABS R6, R6 ;  /* 0x0000000600067213 */ /* 0x000fe20000000000 */
[----:B------:R-:W-:Y:S01]  /*9860*/  FMUL.FTZ R16, R191, c[0x0][0x2ec] ;  /* 0x0000bb00bf107a20 */ /* 0x000fe20000410000 */
[C---:B------:R-:W-:Y:S01]  /*9870*/  ISETP.LT.OR P1, PT, R2.reuse, R227, P1 ;  /* 0x000000e30200720c */ /* 0x040fe20000f21670 */
[----:B------:R1:W-:Y:S01]  /*9880*/  I2F R15, R5 ;  /* 0x00000005000f7306 */ /* 0x0003e20000201400 */
[C---:B------:R-:W-:Y:S02]  /*9890*/  ISETP.LT.OR P6, PT, R2.reuse, R226, P6 ;  /* 0x000000e20200720c */ /* 0x040fe400037c1670 */
[C---:B------:R-:W-:Y:S02]  /*98a0*/  ISETP.LT.OR P5, PT, R2.reuse, R225, P5 ;  /* 0x000000e10200720c */ /* 0x040fe40002fa1670 */
[----:B------:R-:W-:Y:S01]  /*98b0*/  ISETP.LT.OR P0, PT, R2, R224, P0 ;  /* 0x000000e00200720c */ /* 0x000fe20000701670 */
[----:B------:R-:W-:Y:S02]  /*98c0*/  IMAD.IADD R2, R229, 0x1, -R3 ;  /* 0x00000001e5027824 */ /* 0x000fe400078e0a03 */
[----:B------:R-:W3:Y:S01]  /*98d0*/  MUFU.TANH R16, R16 ;  /* 0x0000001000107308 */ /* 0x000ee20000002400 */
[----:B--2---:R-:W-:-:S02]  /*98e0*/  FFMA.FTZ R7, R37, -R222, R18 ;  /* 0x800000de25077223 */ /* 0x004fc40000010012 */
[----:B------:R-:W-:Y:S01]  /*98f0*/  IABS R2, R2 ;  /* 0x0000000200027213 */ /* 0x000fe20000000000 */
[----:B-1----:R-:W-:-:S04]  /*9900*/  IMAD.MOV.U32 R5, RZ, RZ, R6 ;  /* 0x000000ffff057224 */ /* 0x002fc800078e0006 */
[----:B------:R1:W-:Y:S01]  /*9910*/  I2F R23, R5 ;  /* 0x0000000500177306 */ /* 0x0003e20000201400 */
[----:B------:R-:W-:Y:S01]  /*9920*/  MOV R193, R236 ;  /* 0x000000ec00c17202 */ /* 0x000fe20000000f00 */
[----:B------:R-:W-:Y:S01]  /*9930*/  IMAD.MOV.U32 R6, RZ, RZ, R2 ;  /* 0x000000ffff067224 */ /* 0x000fe200078e0002 */
[----:B------:R-:W-:Y:S01]  /*9940*/  FSEL R236, R7, -INF , !P1 ;  /* 0xff80000007ec7808 */ /* 0x000fe20004800000 */
[----:B------:R-:W-:Y:S01]  /*9950*/  IMAD.IADD R7, R231, 0x1, -R3 ;  /* 0x00000001e7077824 */ /* 0x000fe200078e0a03 */
[----:B------:R-:W-:-:S03]  /*9960*/  IADD3 R2, R0, 0x19, RZ ;  /* 0x0000001900027810 */ /* 0x000fc60007ffe0ff */
[----:B------:R-:W2:Y:S01]  /*9970*/  MUFU.TANH R17, R17 ;  /* 0x0000001100117308 */ /* 0x000ea20000002400 */
[----:B-1----:R-:W-:-:S07]  /*9980*/  IMAD.IADD R5, R228, 0x1, -R3 ;  /* 0x00000001e4057824 */ /* 0x002fce00078e0a03 */
[----:B------:R1:W-:Y:S01]  /*9990*/  I2F R21, R6 ;  /* 0x0000000600157306 */ /* 0x0003e20000201400 */
[----:B------:R-:W-:Y:S01]  /*99a0*/  IABS R5, R5 ;  /* 0x0000000500057213 */ /* 0x000fe20000000000 */
[-C--:B---3--:R-:W-:Y:S02]  /*99b0*/  FFMA.FTZ R13, R13, -R222.reuse, R16 ;  /* 0x800000de0d0d7223 */ /* 0x088fe40000010010 */
[-C--:B------:R-:W-:Y:S02]  /*99c0*/  FFMA.FTZ R11, R28, -R222.reuse, R12 ;  /* 0x800000de1c0b7223 */ /* 0x080fe4000001000c */
[----:B-1----:R-:W-:Y:S01]  /*99d0*/  IMAD.MOV.U32 R6, RZ, RZ, R5 ;  /* 0x000000ffff067224 */ /* 0x002fe200078e0005 */
[----:B------:R-:W-:Y:S01]  /*99e0*/  IABS R5, R7 ;  /* 0x0000000700057213 */ /* 0x000fe20000000000 */
[----:B------:R-:W-:Y:S02]  /*99f0*/  IMAD.IADD R7, R230, 0x1, -R2 ;  /* 0x00000001e6077824 */ /* 0x000fe400078e0a02 */
[----:B------:R1:W-:Y:S01]  /*9a00*/  I2F R16, R6 ;  /* 0x0000000600107306 */ /* 0x0003e20000201400 */
[----:B--2---:R-:W-:-:S02]  /*9a10*/  FFMA.FTZ R12, R14, -R222, R17 ;  /* 0x800000de0e0c7223 */ /* 0x004fc40000010011 */
[----:B------:R-:W-:Y:S02]  /*9a20*/  IMAD.MOV.U32 R197, RZ, RZ, R54 ;  /* 0x000000ffffc57224 */ /* 0x000fe400078e0036 */
[----:B-1----:R-:W-:Y:S01]  /*9a30*/  IMAD.MOV.U32 R6, RZ, RZ, R5 ;  /* 0x000000ffff067224 */ /* 0x002fe200078e0005 */
[----:B------:R-:W-:Y:S02]  /*9a40*/  IABS R5, R7 ;  /* 0x0000000700057213 */ /* 0x000fe40000000000 */
[----:B------:R-:W-:Y:S01]  /*9a50*/  IADD3 R7, R229, -R2, RZ ;  /* 0x80000002e5077210 */ /* 0x000fe20007ffe0ff */
[----:B------:R1:W-:Y:S01]  /*9a60*/  I2F R14, R6 ;  /* 0x00000006000e7306 */ /* 0x0003e20000201400 */
[----:B------:R-:W-:Y:S01]  /*9a70*/  IMAD.MOV.U32 R192, RZ, RZ, R237 ;  /* 0x000000ffffc07224 */ /* 0x000fe200078e00ed */
[----:B------:R-:W-:Y:S01]  /*9a80*/  FSEL R237, R11, -INF , !P6 ;  /* 0xff8000000bed7808 */ /* 0x000fe20007000000 */
[----:B------:R-:W-:Y:S01]  /*9a90*/  IMAD.MOV.U32 R203, RZ, RZ, R53 ;  /* 0x000000ffffcb7224 */ /* 0x000fe200078e0035 */
[----:B------:R-:W-:Y:S01]  /*9aa0*/  FSEL R53, R13, -INF , !P0 ;  /* 0xff8000000d357808 */ /* 0x000fe20004000000 */
[----:B------:R-:W-:Y:S01]  /*9ab0*/  IMAD.MOV.U32 R19, RZ, RZ, R52 ;  /* 0x000000ffff137224 */ /* 0x000fe200078e0034 */
[----:B------:R-:W-:Y:S01]  /*9ac0*/  FSEL R52, R12, -INF , !P5 ;  /* 0xff8000000c347808 */ /* 0x000fe20006800000 */
[----:B-1----:R-:W-:Y:S01]  /*9ad0*/  IMAD.MOV.U32 R6, RZ, RZ, R5 ;  /* 0x000000ffff067224 */ /* 0x002fe200078e0005 */
[----:B------:R-:W-:Y:S01]  /*9ae0*/  IABS R5, R7 ;  /* 0x0000000700057213 */ /* 0x000fe20000000000 */
[----:B------:R-:W-:-:S02]  /*9af0*/  IMAD.IADD R7, R228, 0x1, -R2 ;  /* 0x00000001e4077824 */ /* 0x000fc400078e0a02 */
[----:B------:R1:W-:Y:S01]  /*9b00*/  I2F R54, R6 ;  /* 0x0000000600367306 */ /* 0x0003e20000201400 */
[C---:B------:R-:W-:Y:S01]  /*9b10*/  ISETP.GE.AND P1, PT, R8.reuse, R235, PT ;  /* 0x000000eb0800720c */ /* 0x040fe20003f26270 */
[----:B------:R-:W-:Y:S01]  /*9b20*/  IMAD.MOV.U32 R198, RZ, RZ, R51 ;  /* 0x000000ffffc67224 */ /* 0x000fe200078e0033 */
[C---:B------:R-:W-:Y:S02]  /*9b30*/  ISETP.GE.AND P6, PT, R8.reuse, R234, PT ;  /* 0x000000ea0800720c */ /* 0x040fe40003fc6270 */
[C---:B------:R-:W-:Y:S02]  /*9b40*/  ISETP.GE.AND P5, PT, R8.reuse, R233, PT ;  /* 0x000000e90800720c */ /* 0x040fe40003fa6270 */
[C---:B------:R-:W-:Y:S02]  /*9b50*/  ISETP.GE.AND P0, PT, R8.reuse, R232, PT ;  /* 0x000000e80800720c */ /* 0x040fe40003f06270 */
[----:B------:R-:W-:Y:S01]  /*9b60*/  ISETP.LT.OR P1, PT, R8, R227, P1 ;  /* 0x000000e30800720c */ /* 0x000fe20000f21670 */
[----:B-1----:R-:W-:Y:S01]  /*9b70*/  IMAD.MOV.U32 R6, RZ, RZ, R5 ;  /* 0x000000ffff067224 */ /* 0x002fe200078e0005 */
[----:B------:R-:W-:-:S03]  /*9b80*/  IABS R5, R7 ;  /* 0x0000000700057213 */ /* 0x000fc60000000000 */
[----:B------:R1:W-:Y:S01]  /*9b90*/  I2F R51, R6 ;  /* 0x0000000600337306 */ /* 0x0003e20000201400 */
[C---:B------:R-:W-:Y:S02]  /*9ba0*/  ISETP.LT.OR P6, PT, R8.reuse, R226, P6 ;  /* 0x000000e20800720c */ /* 0x040fe400037c1670 */
[C---:B------:R-:W-:Y:S01]  /*9bb0*/  ISETP.LT.OR P5, PT, R8.reuse, R225, P5 ;  /* 0x000000e10800720c */ /* 0x040fe20002fa1670 */
[----:B------:R-:W-:Y:S01]  /*9bc0*/  BAR.SYNC.DEFER_BLOCKING 0x0 ;  /* 0x0000000000007b1d */ /* 0x000fe20000010000 */
[----:B------:R-:W-:Y:S02]  /*9bd0*/  ISETP.LT.OR P0, PT, R8, R224, P0 ;  /* 0x000000e00800720c */ /* 0x000fe40000701670 */
[----:B------:R-:W-:Y:S01]  /*9be0*/  IADD3 R8, R0, 0x20, RZ ;  /* 0x0000002000087810 */ /* 0x000fe20007ffe0ff */
[----:B-1----:R-:W-:Y:S02]  /*9bf0*/  IMAD.MOV.U32 R6, RZ, RZ, R5 ;  /* 0x000000ffff067224 */ /* 0x002fe400078e0005 */
[----:B------:R-:W-:-:S02]  /*9c00*/  IMAD.IADD R5, R231, 0x1, -R2 ;  /* 0x00000001e7057824 */ /* 0x000fc400078e0a02 */
[----:B------:R-:W-:-:S03]  /*9c10*/  IMAD.IADD R7, R230, 0x1, -R8 ;  /* 0x00000001e6077824 */ /* 0x000fc600078e0a08 */
[----:B------:R-:W-:Y:S01]  /*9c20*/  IABS R5, R5 ;  /* 0x0000000500057213 */ /* 0x000fe20000000000 */
[----:B------:R-:W-:Y:S02]  /*9c30*/  IMAD.MOV.U32 R201, RZ, RZ, R49 ;  /* 0x000000ffffc97224 */ /* 0x000fe400078e0031 */
[----:B------:R1:W-:Y:S01]  /*9c40*/  I2F R49, R6 ;  /* 0x0000000600317306 */ /* 0x0003e20000201400 */
[----:B------:R-:W-:Y:S02]  /*9c50*/  IMAD.MOV.U32 R202, RZ, RZ, R50 ;  /* 0x000000ffffca7224 */ /* 0x000fe400078e0032 */
[----:B-1----:R-:W-:Y:S01]  /*9c60*/  IMAD.MOV.U32 R6, RZ, RZ, R5 ;  /* 0x000000ffff067224 */ /* 0x002fe200078e0005 */
[----:B------:R-:W-:-:S04]  /*9c70*/  IABS R5, R7 ;  /* 0x0000000700057213 */ /* 0x000fc80000000000 */
[----:B------:R1:W-:Y:S01]  /*9c80*/  I2F R50, R6 ;  /* 0x0000000600327306 */ /* 0x0003e20000201400 */
[--C-:B------:R-:W-:Y:S02]  /*9c90*/  IMAD.IADD R7, R228, 0x1, -R8.reuse ;  /* 0x00000001e4077824 */ /* 0x100fe400078e0a08 */
[----:B-1----:R-:W-:Y:S02]  /*9ca0*/  IMAD.MOV.U32 R6, RZ, RZ, R5 ;  /* 0x000000ffff067224 */ /* 0x002fe400078e0005 */
[----:B------:R-:W-:-:S05]  /*9cb0*/  IMAD.IADD R5, R229, 0x1, -R8 ;  /* 0x00000001e5057824 */ /* 0x000fca00078e0a08 */
[----:B------:R-:W-:Y:S01]  /*9cc0*/  IABS R5, R5 ;  /* 0x0000000500057213 */ /* 0x000fe20000000000 */
[----:B------:R1:W-:Y:S04]  /*9cd0*/  I2F R67, R6 ;  /* 0x0000000600437306 */ /* 0x0003e80000201400 */
[----:B-1----:R-:W-:Y:S01]  /*9ce0*/  IMAD.MOV.U32 R6, RZ, RZ, R5 ;  /* 0x000000ffff067224 */ /* 0x002fe200078e0005 */
[----:B------:R-:W-:-:S03]  /*9cf0*/  IABS R5, R7 ;  /* 0x0000000700057213 */ /* 0x000fc60000000000 */
[----:B------:R1:W-:Y:S01]  /*9d00*/  I2F R64, R6 ;  /* 0x0000000600407306 */ /* 0x0003e20000201400 */
[----:B------:R-:W-:-:S05]  /*9d10*/  IADD3 R7, R0, 0x21, RZ ;  /* 0x0000002100077810 */ /* 0x000fca0007ffe0ff */
[----:B------:R-:W-:Y:S02]  /*9d20*/  IMAD.IADD R11, R230, 0x1, -R7 ;  /* 0x00000001e60b7824 */ /* 0x000fe400078e0a07 */
[----:B-1----:R-:W-:Y:S02]  /*9d30*/  IMAD.MOV.U32 R6, RZ, RZ, R5 ;  /* 0x000000ffff067224 */ /* 0x002fe400078e0005 */
[----:B------:R-:W-:-:S05]  /*9d40*/  IMAD.IADD R5, R231, 0x1, -R8 ;  /* 0x00000001e7057824 */ /* 0x000fca00078e0a08 */
[----:B------:R-:W-:Y:S01]  /*9d50*/  IABS R5, R5 ;  /* 0x0000000500057213 */ /* 0x000fe20000000000 */
[----:B------:R1:W-:Y:S04]  /*9d60*/  I2F R61, R6 ;  /* 0x00000006003d7306 */ /* 0x0003e80000201400 */
[----:B-1----:R-:W-:Y:S01]  /*9d70*/  IMAD.MOV.U32 R6, RZ, RZ, R5 ;  /* 0x000000ffff067224 */ /* 0x002fe200078e0005 */
[----:B------:R-:W-:-:S03]  /*9d80*/  IABS R5, R11 ;  /* 0x0000000b00057213 */ /* 0x000fc60000000000 */
[----:B------:R1:W-:Y:S01]  /*9d90*/  I2F R58, R6 ;  /* 0x00000006003a7306 */ /* 0x0003e20000201400 */
[----:B------:R-:W-:Y:S01]  /*9da0*/  IADD3 R11, R228, -R7, RZ ;  /* 0x80000007e40b7210 */ /* 0x000fe20007ffe0ff */
[----:B-1----:R-:W-:Y:S02]  /*9db0*/  IMAD.MOV.U32 R6, RZ, RZ, R5 ;  /* 0x000000ffff067224 */ /* 0x002fe400078e0005 */
[----:B------:R-:W-:-:S05]  /*9dc0*/  IMAD.IADD R5, R229, 0x1, -R7 ;  /* 0x00000001e5057824 */ /* 0x000fca00078e0a07 */
[----:B------:R-:W-:Y:S01]  /*9dd0*/  IABS R5, R5 ;  /* 0x0000000500057213 */ /* 0x000fe20000000000 */
[----:B------:R1:W-:Y:S04]  /*9de0*/  I2F R66, R6 ;  /* 0x0000000600427306 */ /* 0x0003e80000201400 */
[----:B-1----:R-:W-:Y:S01]  /*9df0*/  IMAD.MOV.U32 R6, RZ, RZ, R5 ;  /* 0x000000ffff067224 */ /* 0x002fe200078e0005 */
[----:B------:R-:W-:-:S03]  /*9e00*/  IABS R5, R11 ;  /* 0x0000000b00057213 */ /* 0x000fc60000000000 */
[----:B------:R1:W-:Y:S02]  /*9e10*/  I2F R63, R6 ;  /* 0x00000006003f7306 */ /* 0x0003e40000201400 */
[----:B------:R-:W-:Y:S02]  /*9e20*/  IMAD.MOV.U32 R11, RZ, RZ, R5 ;  /* 0x000000ffff0b7224 */ /* 0x000fe400078e0005 */
[----:B------:R-:W-:-:S05]  /*9e30*/  IMAD.IADD R5, R231, 0x1, -R7 ;  /* 0x00000001e7057824 */ /* 0x000fca00078e0a07 */
[----:B------:R-:W-:Y:S02]  /*9e40*/  IABS R5, R5 ;  /* 0x0000000500057213 */ /* 0x000fe40000000000 */
[----:B-1----:R-:W-:Y:S01]  /*9e50*/  IADD3 R6, R0, 0x28, RZ ;  /* 0x0000002800067810 */ /* 0x002fe20007ffe0ff */
[----:B------:R1:W-:Y:S04]  /*9e60*/  I2F R60, R11 ;  /* 0x0000000b003c7306 */ /* 0x0003e80000201400 */
[----:B------:R-:W-:Y:S02]  /*9e70*/  IMAD.IADD R12, R230, 0x1, -R6 ;  /* 0x00000001e60c7824 */ /* 0x000fe400078e0a06 */
[----:B------:R-:W-:Y:S02]  /*9e80*/  IMAD.MOV.U32 R206, RZ, RZ, R57 ;  /* 0x000000ffffce7224 */ /* 0x000fe400078e0039 */
[----:B-1----:R-:W-:Y:S01]  /*9e90*/  IMAD.MOV.U32 R11, RZ, RZ, R5 ;  /* 0x000000ffff0b7224 */ /* 0x002fe200078e0005 */
[----:B------:R-:W-:-:S03]  /*9ea0*/  IABS R5, R12 ;  /* 0x0000000c00057213 */ /* 0x000fc60000000000 */
[----:B------:R1:W-:Y:S01]  /*9eb0*/  I2F R57, R11 ;  /* 0x0000000b00397306 */ /* 0x0003e20000201400 */
[--C-:B------:R-:W-:Y:S02]  /*9ec0*/  IMAD.IADD R12, R228, 0x1, -R6.reuse ;  /* 0x00000001e40c7824 */ /* 0x100fe400078e0a06 */
[----:B-1----:R-:W-:Y:S02]  /*9ed0*/  IMAD.MOV.U32 R11, RZ, RZ, R5 ;  /* 0x000000ffff0b7224 */ /* 0x002fe400078e0005 */
[----:B------:R-:W-:-:S05]  /*9ee0*/  IMAD.IADD R5, R229, 0x1, -R6 ;  /* 0x00000001e5057824 */ /* 0x000fca00078e0a06 */
[----:B------:R-:W-:Y:S01]  /*9ef0*/  IABS R5, R5 ;  /* 0x0000000500057213 */ /* 0x000fe20000000000 */
[----:B------:R1:W-:Y:S04]  /*9f00*/  I2F R65, R11 ;  /* 0x0000000b00417306 */ /* 0x0003e80000201400 */
[----:B-1----:R-:W-:Y:S01]  /*9f10*/  IMAD.MOV.U32 R11, RZ, RZ, R5 ;  /* 0x000000ffff0b7224 */ /* 0x002fe200078e0005 */
[----:B------:R-:W-:-:S04]  /*9f20*/  IABS R5, R12 ;  /* 0x0000000c00057213 */ /* 0x000fc80000000000 */
[----:B------:R1:W-:Y:S01]  /*9f30*/  I2F R59, R5 ;  /* 0x00000005003b7306 */ /* 0x0003e20000201400 */
[----:B------:R-:W-:-:S07]  /*9f40*/  FMUL.FTZ R12, R208, c[0x0][0x2ec] ;  /* 0x0000bb00d00c7a20 */ /* 0x000fce0000410000 */
[----:B------:R2:W-:Y:S01]  /*9f50*/  I2F R62, R11 ;  /* 0x0000000b003e7306 */ /* 0x0005e20000201400 */
[----:B-1----:R-:W-:-:S07]  /*9f60*/  FMUL.FTZ R5, R176, c[0x0][0x2ec] ;  /* 0x0000bb00b0057a20 */ /* 0x002fce0000410000 */
[----:B------:R1:W-:Y:S01]  /*9f70*/  MUFU.TANH R17, R12 ;  /* 0x0000000c00117308 */ /* 0x0003e20000002400 */
[----:B--2---:R-:W-:-:S07]  /*9f80*/  FMUL.FTZ R11, R178, c[0x0][0x2ec] ;  /* 0x0000bb00b20b7a20 */ /* 0x004fce0000410000 */
[----:B------:R-:W2:Y:S01]  /*9f90*/  MUFU.TANH R5, R5 ;  /* 0x0000000500057308 */ /* 0x000ea20000002400 */
[----:B-1----:R-:W-:-:S07]  /*9fa0*/  FMUL.FTZ R12, R210, c[0x0][0x2ec] ;  /* 0x0000bb00d20c7a20 */ /* 0x002fce0000410000 */
[----:B------:R-:W1:Y:S01]  /*9fb0*/  MUFU.TANH R11, R11 ;  /* 0x0000000b000b7308 */ /* 0x000e620000002400 */
[----:B------:R-:W-:-:S07]  /*9fc0*/  IMAD.MOV.U32 R176, RZ, RZ, R20 ;  /* 0x000000ffffb07224 */ /* 0x000fce00078e0014 */
[----:B------:R3:W4:Y:S01]  /*9fd0*/  MUFU.TANH R18, R12 ;  /* 0x0000000c00127308 */ /* 0x0007220000002400 */
[----:B--2---:R-:W-:Y:S02]  /*9fe0*/  FFMA.FTZ R13, R47, -R222, R5 ;  /* 0x800000de2f0d7223 */ /* 0x004fe40000010005 */
[----:B------:R-:W-:Y:S02]  /*9ff0*/  FMUL.FTZ R5, R209, c[0x0][0x2ec] ;  /* 0x0000bb00d1057a20 */ /* 0x000fe40000410000 */
[----:B---3--:R-:W-:-:S04]  /*a000*/  FMUL.FTZ R12, R177, c[0x0][0x2ec] ;  /* 0x0000bb00b10c7a20 */ /* 0x008fc80000410000 */
[----:B------:R2:W3:Y:S01]  /*a010*/  MUFU.TANH R20, R12 ;  /* 0x0000000c00147308 */ /* 0x0004e20000002400 */
[----:B------:R-:W-:Y:S02]  /*a020*/  IMAD.MOV.U32 R177, RZ, RZ, R19 ;  /* 0x000000ffffb17224 */ /* 0x000fe400078e0013 */
[----:B--2---:R-:W-:-:S05]  /*a030*/  FMUL.FTZ R12, R179, c[0x0][0x2ec] ;  /* 0x0000bb00b30c7a20 */ /* 0x004fca0000410000 */
[----:B------:R1:W-:Y:S01]  /*a040*/  MUFU.TANH R19, R12 ;  /* 0x0000000c00137308 */ /* 0x0003e20000002400 */
[----:B------:R-:W-:Y:S01]  /*a050*/  IMAD.MOV.U32 R179, RZ, RZ, R192 ;  /* 0x000000ffffb37224 */ /* 0x000fe200078e00c0 */
[----:B------:R-:W-:Y:S01]  /*a060*/  FSEL R192, R13, -INF , !P1 ;  /* 0xff8000000dc07808 */ /* 0x000fe20004800000 */
[-C--:B-1----:R-:W-:Y:S02]  /*a070*/  FFMA.FTZ R12, R46, -R222.reuse, R11 ;  /* 0x800000de2e0c7223 */ /* 0x082fe4000001000b */
[----:B------:R-:W-:-:S03]  /*a080*/  FFMA.FTZ R11, R45, -R222, R17 ;  /* 0x800000de2d0b7223 */ /* 0x000fc60000010011 */
[----:B------:R4:W1:Y:S01]  /*a090*/  MUFU.TANH R17, R5 ;  /* 0x0000000500117308 */ /* 0x0008620000002400 */
[----:B------:R-:W-:Y:S01]  /*a0a0*/  IMAD.MOV.U32 R46, RZ, RZ, R193 ;  /* 0x000000ffff2e7224 */ /* 0x000fe200078e00c1 */
[----:B------:R-:W-:Y:S01]  /*a0b0*/  FSEL R193, R12, -INF , !P6 ;  /* 0xff8000000cc17808 */ /* 0x000fe20007000000 */
[----:B----4-:R-:W-:Y:S02]  /*a0c0*/  FFMA.FTZ R5, R43, -R222, R18 ;  /* 0x800000de2b057223 */ /* 0x010fe40000010012 */
[----:B------:R-:W-:-:S04]  /*a0d0*/  FMUL.FTZ R18, R211, c[0x0][0x2ec] ;  /* 0x0000bb00d3127a20 */ /* 0x000fc80000410000 */
[----:B------:R-:W2:Y:S01]  /*a0e0*/  MUFU.TANH R13, R18 ;  /* 0x00000012000d7308 */ /* 0x000ea20000002400 */
[----:B------:R-:W-:Y:S01]  /*a0f0*/  FSEL R43, R5, -INF , !P0 ;  /* 0xff800000052b7808 */ /* 0x000fe20004000000 */
[----:B------:R-:W-:Y:S01]  /*a100*/  FMUL.FTZ R5, R182, c[0x0][0x2ec] ;  /* 0x0000bb00b6057a20 */ /* 0x000fe20000410000 */
[----:B------:R-:W-:Y:S01]  /*a110*/  FSEL R37, R11, -INF , !P5 ;  /* 0xff8000000b257808 */ /* 0x000fe20006800000 */
[----:B---3--:R-:W-:Y:S01]  /*a120*/  FFMA.FTZ R12, R44, -R222, R20 ;  /* 0x800000de2c0c7223 */ /* 0x008fe20000010014 */
[C---:B------:R-:W-:Y:S02]  /*a130*/  ISETP.GE.AND P1, PT, R10.reuse, R235, PT ;  /* 0x000000eb0a00720c */ /* 0x040fe40003f26270 */
[C---:B------:R-:W-:Y:S01]  /*a140*/  ISETP.GE.AND P6, PT, R10.reuse, R234, PT ;  /* 0x000000ea0a00720c */ /* 0x040fe20003fc6270 */
[----:B------:R3:W-:Y:S01]  /*a150*/  MUFU.TANH R20, R5 ;  /* 0x0000000500147308 */ /* 0x0007e20000002400 */
[C---:B------:R-:W-:Y:S02]  /*a160*/  ISETP.GE.AND P5, PT, R10.reuse, R233, PT ;  /* 0x000000e90a00720c */ /* 0x040fe40003fa6270 */
[----:B------:R-:W-:-:S02]  /*a170*/  ISETP.GE.AND P0, PT, R10, R232, PT ;  /* 0x000000e80a00720c */ /* 0x000fc40003f06270 */
[C---:B------:R-:W-:Y:S02]  /*a180*/  ISETP.LT.OR P1, PT, R10.reuse, R227, P1 ;  /* 0x000000e30a00720c */ /* 0x040fe40000f21670 */
[C---:B------:R-:W-:Y:S02]  /*a190*/  ISETP.LT.OR P6, PT, R10.reuse, R226, P6 ;  /* 0x000000e20a00720c */ /* 0x040fe400037c1670 */
[C---:B------:R-:W-:Y:S02]  /*a1a0*/  ISETP.LT.OR P5, PT, R10.reuse, R225, P5 ;  /* 0x000000e10a00720c */ /* 0x040fe40002fa1670 */
[----:B------:R-:W-:Y:S01]  /*a1b0*/  ISETP.LT.OR P0, PT, R10, R224, P0 ;  /* 0x000000e00a00720c */ /* 0x000fe20000701670 */
[----:B-1----:R-:W-:Y:S02]  /*a1c0*/  FFMA.FTZ R10, R40, -R222, R17 ;  /* 0x800000de280a7223 */ /* 0x002fe40000010011 */
[----:B---3--:R-:W-:Y:S02]  /*a1d0*/  FMUL.FTZ R5, R212, c[0x0][0x2ec] ;  /* 0x0000bb00d4057a20 */ /* 0x008fe40000410000 */
[----:B------:R-:W-:-:S02]  /*a1e0*/  FMUL.FTZ R11, R180, c[0x0][0x2ec] ;  /* 0x0000bb00b40b7a20 */ /* 0x000fc40000410000 */
[----:B------:R2:W1:Y:S08]  /*a1f0*/  MUFU.TANH R17, R5 ;  /* 0x0000000500117308 */ /* 0x0004700000002400 */
[----:B------:R3:W4:Y:S01]  /*a200*/  MUFU.TANH R22, R11 ;  /* 0x0000000b00167308 */ /* 0x0007220000002400 */
[----:B--2---:R-:W-:Y:S02]  /*a210*/  FFMA.FTZ R5, R31, -R222, R13 ;  /* 0x800000de1f057223 */ /* 0x004fe4000001000d */
[----:B------:R-:W-:-:S05]  /*a220*/  FMUL.FTZ R13, R214, c[0x0][0x2ec] ;  /* 0x0000bb00d60d7a20 */ /* 0x000fca0000410000 */
[----:B------:R-:W2:Y:S01]  /*a230*/  MUFU.TANH R18, R13 ;  /* 0x0000000d00127308 */ /* 0x000ea20000002400 */
[----:B---3--:R-:W-:Y:S01]  /*a240*/  FFMA.FTZ R11, R42, -R222, R19 ;  /* 0x800000de2a0b7223 */ /* 0x008fe20000010013 */
[----:B------:R-:W-:Y:S01]  /*a250*/  FSEL R38, R5, -INF , !P0 ;  /* 0xff80000005267808 */ /* 0x000fe20004000000 */
[----:B------:R-:W-:Y:S01]  /*a260*/  FMUL.FTZ R5, R183, c[0x0][0x2ec] ;  /* 0x0000bb00b7057a20 */ /* 0x000fe20000410000 */
[----:B------:R-:W-:Y:S02]  /*a270*/  FSEL R188, R12, -INF , !P1 ;  /* 0xff8000000cbc7808 */ /* 0x000fe40004800000 */
[----:B------:R-:W-:Y:S02]  /*a280*/  FSEL R190, R11, -INF , !P6 ;  /* 0xff8000000bbe7808 */ /* 0x000fe40007000000 */
[----:B------:R-:W-:Y:S01]  /*a290*/  FSEL R31, R10, -INF , !P5 ;  /* 0xff8000000a1f7808 */ /* 0x000fe20006800000 */
[----:B------:R3:W-:Y:S01]  /*a2a0*/  MUFU.TANH R12, R5 ;  /* 0x00000005000c7308 */ /* 0x0007e20000002400 */
[----:B------:R-:W-:-:S02]  /*a2b0*/  ISETP.GE.AND P1, PT, R9, R235, PT ;  /* 0x000000eb0900720c */ /* 0x000fc40003f26270 */
[C---:B------:R-:W-:Y:S02]  /*a2c0*/  ISETP.GE.AND P6, PT, R9.reuse, R234, PT ;  /* 0x000000ea0900720c */ /* 0x040fe40003fc6270 */
[C---:B------:R-:W-:Y:S02]  /*a2d0*/  ISETP.GE.AND P5, PT, R9.reuse, R233, PT ;  /* 0x000000e90900720c */ /* 0x040fe40003fa6270 */
[C---:B------:R-:W-:Y:S02]  /*a2e0*/  ISETP.GE.AND P0, PT, R9.reuse, R232, PT ;  /* 0x000000e80900720c */ /* 0x040fe40003f06270 */
[C---:B------:R-:W-:Y:S02]  /*a2f0*/  ISETP.LT.OR P1, PT, R9.reuse, R227, P1 ;  /* 0x000000e30900720c */ /* 0x040fe40000f21670 */
[C---:B------:R-:W-:Y:S02]  /*a300*/  ISETP.LT.OR P6, PT, R9.reuse, R226, P6 ;  /* 0x000000e20900720c */ /* 0x040fe400037c1670 */
[----:B------:R-:W-:Y:S01]  /*a310*/  ISETP.LT.OR P5, PT, R9, R225, P5 ;  /* 0x000000e10900720c */ /* 0x000fe20002fa1670 */
[----:B---3--:R-:W-:Y:S01]  /*a320*/  FMUL.FTZ R5, R213, c[0x0][0x2ec] ;  /* 0x0000bb00d5057a20 */ /* 0x008fe20000410000 */
[----:B------:R-:W-:Y:S01]  /*a330*/  ISETP.LT.OR P0, PT, R9, R224, P0 ;  /* 0x000000e00900720c */ /* 0x000fe20000701670 */
[----:B-1----:R-:W-:-:S02]  /*a340*/  FFMA.FTZ R9, R26, -R222, R17 ;  /* 0x800000de1a097223 */ /* 0x002fc40000010011 */
[----:B----4-:R-:W-:Y:S01]  /*a350*/  FFMA.FTZ R11, R41, -R222, R22 ;  /* 0x800000de290b7223 */ /* 0x010fe20000010016 */
[----:B------:R2:W1:Y:S01]  /*a360*/  MUFU.TANH R17, R5 ;  /* 0x0000000500117308 */ /* 0x0004620000002400 */
[----:B------:R-:W-:-:S03]  /*a370*/  FMUL.FTZ R10, R181, c[0x0][0x2ec] ;  /* 0x0000bb00b50a7a20 */ /* 0x000fc60000410000 */
[----:B------:R-:W-:-:S04]  /*a380*/  FSEL R212, R11, -INF , !P1 ;  /* 0xff8000000bd47808 */ /* 0x000fc80004800000 */
[----:B------:R3:W-:Y:S01]  /*a390*/  MUFU.TANH R13, R10 ;  /* 0x0000000a000d7308 */ /* 0x0007e20000002400 */
[----:B--2---:R-:W-:Y:S02]  /*a3a0*/  FFMA.FTZ R5, R25, -R222, R18 ;  /* 0x800000de19057223 */ /* 0x004fe40000010012 */
[----:B------:R-:W-:-:S05]  /*a3b0*/  FMUL.FTZ R18, R215, c[0x0][0x2ec] ;  /* 0x0000bb00d7127a20 */ /* 0x000fca0000410000 */
[----:B------:R-:W2:Y:S01]  /*a3c0*/  MUFU.TANH R11, R18 ;  /* 0x00000012000b7308 */ /* 0x000ea20000002400 */
[----:B---3--:R-:W-:Y:S02]  /*a3d0*/  FFMA.FTZ R10, R27, -R222, R20 ;  /* 0x800000de1b0a7223 */ /* 0x008fe40000010014 */
[----:B------:R-:W-:Y:S01]  /*a3e0*/  IMAD.MOV.U32 R39, RZ, RZ, R197 ;  /* 0x000000ffff277224 */ /* 0x000fe200078e00c5 */
[----:B------:R-:W-:Y:S01]  /*a3f0*/  MOV R197, R250 ;  /* 0x000000fa00c57202 */ /* 0x000fe20000000f00 */
[----:B------:R-:W-:Y:S01]  /*a400*/  IMAD.MOV.U32 R208, RZ, RZ, R203 ;  /* 0x000000ffffd07224 */ /* 0x000fe200078e00cb */
[----:B------:R-:W-:Y:S01]  /*a410*/  FSEL R250, R10, -INF , !P6 ;  /* 0xff8000000afa7808 */ /* 0x000fe20007000000 */
[----:B------:R-:W-:Y:S01]  /*a420*/  IMAD.MOV.U32 R209, RZ, RZ, R195 ;  /* 0x000000ffffd17224 */ /* 0x000fe200078e00c3 */
[----:B------:R-:W-:Y:S02]  /*a430*/  FSEL R195, R9, -INF , !P5 ;  /* 0xff80000009c37808 */ /* 0x000fe40006800000 */
[----:B------:R-:W-:-:S02]  /*a440*/  FSEL R203, R5, -INF , !P0 ;  /* 0xff80000005cb7808 */ /* 0x000fc40004000000 */
[C---:B------:R-:W-:Y:S02]  /*a450*/  ISETP.GE.AND P1, PT, R4.reuse, R235, PT ;  /* 0x000000eb0400720c */ /* 0x040fe40003f26270 */
[C---:B------:R-:W-:Y:S02]  /*a460*/  ISETP.GE.AND P6, PT, R4.reuse, R234, PT ;  /* 0x000000ea0400720c */ /* 0x040fe40003fc6270 */
[C---:B------:R-:W-:Y:S02]  /*a470*/  ISETP.GE.AND P5, PT, R4.reuse, R233, PT ;  /* 0x000000e90400720c */ /* 0x040fe40003fa6270 */
[----:B------:R-:W-:Y:S01]  /*a480*/  ISETP.GE.AND P0, PT, R4, R232, PT ;  /* 0x000000e80400720c */ /* 0x000fe20003f06270 */
[----:B------:R-:W-:Y:S01]  /*a490*/  FMUL.FTZ R9, R184, c[0x0][0x2ec] ;  /* 0x0000bb00b8097a20 */ /* 0x000fe20000410000 */
[C---:B------:R-:W-:Y:S02]  /*a4a0*/  ISETP.LT.OR P1, PT, R4.reuse, R227, P1 ;  /* 0x000000e30400720c */ /* 0x040fe40000f21670 */
[----:B------:R-:W-:-:S02]  /*a4b0*/  ISETP.LT.OR P6, PT, R4, R226, P6 ;  /* 0x000000e20400720c */ /* 0x000fc400037c1670 */
[C---:B------:R-:W-:Y:S02]  /*a4c0*/  ISETP.LT.OR P5, PT, R4.reuse, R225, P5 ;  /* 0x000000e10400720c */ /* 0x040fe40002fa1670 */
[----:B------:R-:W-:Y:S01]  /*a4d0*/  ISETP.LT.OR P0, PT, R4, R224, P0 ;  /* 0x000000e00400720c */ /* 0x000fe20000701670 */
[----:B------:R-:W-:Y:S01]  /*a4e0*/  FMUL.FTZ R4, R186, c[0x0][0x2ec] ;  /* 0x0000bb00ba047a20 */ /* 0x000fe20000410000 */
[----:B------:R3:W-:Y:S01]  /*a4f0*/  MUFU.TANH R19, R9 ;  /* 0x0000000900137308 */ /* 0x0007e20000002400 */
[-C--:B-1----:R-:W-:Y:S02]  /*a500*/  FFMA.FTZ R10, R24, -R222.reuse, R17 ;  /* 0x800000de180a7223 */ /* 0x082fe40000010011 */
[----:B--2---:R-:W-:-:S05]  /*a510*/  FFMA.FTZ R11, R15, -R222, R11 ;  /* 0x800000de0f0b7223 */ /* 0x004fca000001000b */
[----:B------:R1:W2:Y:S01]  /*a520*/  MUFU.TANH R18, R4 ;  /* 0x0000000400127308 */ /* 0x0002a20000002400 */
[----:B------:R-:W-:Y:S01]  /*a530*/  IMAD.MOV.U32 R178, RZ, RZ, R201 ;  /* 0x000000ffffb27224 */ /* 0x000fe200078e00c9 */
[----:B------:R-:W-:Y:S01]  /*a540*/  IADD3 R5, R0, 0x29, RZ ;  /* 0x0000002900057810 */ /* 0x000fe20007ffe0ff */
[-C--:B---3--:R-:W-:Y:S01]  /*a550*/  FFMA.FTZ R9, R30, -R222.reuse, R13 ;  /* 0x800000de1e097223 */ /* 0x088fe2000001000d */
[----:B------:R-:W-:Y:S02]  /*a560*/  FSEL R191, R10, -INF , !P5 ;  /* 0xff8000000abf7808 */ /* 0x000fe40006800000 */
[----:B------:R-:W-:Y:S01]  /*a570*/  FSEL R201, R11, -INF , !P0 ;  /* 0xff8000000bc97808 */ /* 0x000fe20004000000 */
[----:B-1----:R-:W-:Y:S01]  /*a580*/  FFMA.FTZ R4, R29, -R222, R12 ;  /* 0x800000de1d047223 */ /* 0x002fe2000001000c */
[----:B------:R-:W-:Y:S01]  /*a590*/  FSEL R210, R9, -INF , !P1 ;  /* 0xff80000009d27808 */ /* 0x000fe20004800000 */
[----:B------:R-:W-:Y:S01]  /*a5a0*/  FMUL.FTZ R12, R246, c[0x0][0x2ec] ;  /* 0x0000bb00f60c7a20 */ /* 0x000fe20000410000 */
[----:B------:R-:W-:Y:S01]  /*a5b0*/  ISETP.GE.AND P1, PT, R3, R235, PT ;  /* 0x000000eb0300720c */ /* 0x000fe20003f26270 */
[----:B------:R-:W-:Y:S01]  /*a5c0*/  FMUL.FTZ R9, R197, c[0x0][0x2ec] ;  /* 0x0000bb00c5097a20 */ /* 0x000fe20000410000 */
[----:B------:R-:W-:-:S02]  /*a5d0*/  FSEL R246, R4, -INF , !P6 ;  /* 0xff80000004f67808 */ /* 0x000fc40007000000 */
[C---:B------:R-:W-:Y:S02]  /*a5e0*/  ISETP.GE.AND P6, PT, R3.reuse, R234, PT ;  /* 0x000000ea0300720c */ /* 0x040fe40003fc6270 */
[C---:B------:R-:W-:Y:S02]  /*a5f0*/  ISETP.GE.AND P5, PT, R3.reuse, R233, PT ;  /* 0x000000e90300720c */ /* 0x040fe40003fa6270 */
[----:B------:R-:W-:Y:S01]  /*a600*/  ISETP.GE.AND P0, PT, R3, R232, PT ;  /* 0x000000e80300720c */ /* 0x000fe20003f06270 */
[----:B------:R1:W3:Y:S01]  /*a610*/  MUFU.TANH R15, R9 ;  /* 0x00000009000f7308 */ /* 0x0002e20000002400 */
[----:B------:R-:W-:Y:S01]  /*a620*/  IMAD.IADD R4, R231, 0x1, -R6 ;  /* 0x00000001e7047824 */ /* 0x000fe200078e0a06 */
[C---:B------:R-:W-:Y:S02]  /*a630*/  ISETP.LT.OR P1, PT, R3.reuse, R227, P1 ;  /* 0x000000e30300720c */ /* 0x040fe40000f21670 */
[C---:B------:R-:W-:Y:S02]  /*a640*/  ISETP.LT.OR P6, PT, R3.reuse, R226, P6 ;  /* 0x000000e20300720c */ /* 0x040fe400037c1670 */
[----:B------:R-:W-:-:S02]  /*a650*/  ISETP.LT.OR P5, PT, R3, R225, P5 ;  /* 0x000000e10300720c */ /* 0x000fc40002fa1670 */
[----:B------:R-:W-:Y:S01]  /*a660*/  ISETP.LT.OR P0, PT, R3, R224, P0 ;  /* 0x000000e00300720c */ /* 0x000fe20000701670 */
[--C-:B------:R-:W-:Y:S01]  /*a670*/  IMAD.IADD R3, R229, 0x1, -R5.reuse ;  /* 0x00000001e5037824 */ /* 0x100fe200078e0a05 */
[----:B------:R-:W-:Y:S01]  /*a680*/  IABS R4, R4 ;  /* 0x0000000400047213 */ /* 0x000fe20000000000 */
[--C-:B-1----:R-:W-:Y:S01]  /*a690*/  IMAD.IADD R9, R230, 0x1, -R5.reuse ;  /* 0x00000001e6097824 */ /* 0x102fe200078e0a05 */
[----:B------:R-:W1:Y:S02]  /*a6a0*/  MUFU.TANH R13, R12 ;  /* 0x0000000c000d7308 */ /* 0x000e640000002400 */
[----:B------:R-:W-:Y:S01]  /*a6b0*/  IABS R3, R3 ;  /* 0x0000000300037213 */ /* 0x000fe20000000000 */
[----:B------:R-:W-:Y:S01]  /*a6c0*/  IMAD.IADD R10, R228, 0x1, -R5 ;  /* 0x00000001e40a7824 */ /* 0x000fe200078e0a05 */
[----:B------:R-:W-:-:S04]  /*a6d0*/  IABS R9, R9 ;  /* 0x0000000900097213 */ /* 0x000fc80000000000 */
[----:B------:R4:W-:Y:S01]  /*a6e0*/  I2F R34, R4 ;  /* 0x0000000400227306 */ /* 0x0009e20000201400 */
[-C--:B--2---:R-:W-:Y:S02]  /*a6f0*/  FFMA.FTZ R11, R21, -R222.reuse, R18 ;  /* 0x800000de150b7223 */ /* 0x084fe40000010012 */
[----:B---3--:R-:W-:Y:S02]  /*a700*/  FFMA.FTZ R14, R14, -R222, R15 ;  /* 0x800000de0e0e7223 */ /* 0x008fe4000001000f */
[----:B----4-:R-:W-:Y:S02]  /*a710*/  IMAD.MOV.U32 R4, RZ, RZ, R9 ;  /* 0x000000ffff047224 */ /* 0x010fe400078e0009 */
[----:B------:R-:W-:Y:S01]  /*a720*/  IMAD.MOV.U32 R9, RZ, RZ, R3 ;  /* 0x000000ffff097224 */ /* 0x000fe200078e0003 */
[----:B------:R-:W-:Y:S01]  /*a730*/  IABS R3, R10 ;  /* 0x0000000a00037213 */ /* 0x000fe20000000000 */
[----:B------:R-:W-:Y:S02]  /*a740*/  IMAD.IADD R10, R231, 0x1, -R5 ;  /* 0x00000001e70a7824 */ /* 0x000fe400078e0a05 */
[----:B------:R2:W-:Y:S01]  /*a750*/  I2F R32, R9 ;  /* 0x0000000900207306 */ /* 0x0005e20000201400 */
[----:B------:R-:W-:-:S02]  /*a760*/  FFMA.FTZ R12, R23, -R222, R19 ;  /* 0x800000de170c7223 */ /* 0x000fc40000010013 */
[----:B-1----:R-:W-:-:S05]  /*a770*/  FFMA.FTZ R13, R16, -R222, R13 ;  /* 0x800000de100d7223 */ /* 0x002fca000001000d */
[----:B------:R1:W-:Y:S01]  /*a780*/  I2F R33, R4 ;  /* 0x0000000400217306 */ /* 0x0003e20000201400 */
[----:B--2---:R-:W-:Y:S01]  /*a790*/  IMAD.MOV.U32 R9, RZ, RZ, R3 ;  /* 0x000000ffff097224 */ /* 0x004fe200078e0003 */
[----:B------:R-:W-:-:S06]  /*a7a0*/  IABS R3, R10 ;  /* 0x0000000a00037213 */ /* 0x000fcc0000000000 */
[----:B------:R2:W-:Y:S01]  /*a7b0*/  I2F R30, R9 ;  /* 0x00000009001e7306 */ /* 0x0005e20000201400 */
[----:B------:R-:W-:Y:S01]  /*a7c0*/  IMAD.MOV.U32 R35, RZ, RZ, R107 ;  /* 0x000000ffff237224 */ /* 0x000fe200078e006b */
[----:B-1----:R-:W-:Y:S02]  /*a7d0*/  IADD3 R4, R0, 0x30, RZ ;  /* 0x0000003000047810 */ /* 0x002fe40007ffe0ff */
[----:B------:R-:W-:Y:S02]  /*a7e0*/  FSEL R207, R12, -INF , !P1 ;  /* 0xff8000000ccf7808 */ /* 0x000fe40004800000 */
[----:B------:R-:W-:Y:S01]  /*a7f0*/  FSEL R215, R11, -INF , !P6 ;  /* 0xff8000000bd77808 */ /* 0x000fe20007000000 */
[----:B------:R-:W-:Y:S01]  /*a800*/  IMAD.IADD R10, R230, 0x1, -R4 ;  /* 0x00000001e60a7824 */ /* 0x000fe200078e0a04 */
[----:B------:R-:W-:Y:S02]  /*a810*/  FSEL R107, R13, -INF , !P5 ;  /* 0xff8000000d6b7808 */ /* 0x000fe40006800000 */
[----:B------:R-:W-:Y:S01]  /*a820*/  FSEL R197, R14, -INF , !P0 ;  /* 0xff8000000ec57808 */ /* 0x000fe20004000000 */
[----:B--2---:R-:W-:Y:S01]  /*a830*/  IMAD.MOV.U32 R9, RZ, RZ, R3 ;  /* 0x000000ffff097224 */ /* 0x004fe200078e0003 */
[----:B------:R-:W-:-:S02]  /*a840*/  ISETP.GE.AND P1, PT, R2, R235, PT ;  /* 0x000000eb0200720c */ /* 0x000fc40003f26270 */
[C---:B------:R-:W-:Y:S01]  /*a850*/  ISETP.GE.AND P6, PT, R2.reuse, R234, PT ;  /* 0x000000ea0200720c */ /* 0x040fe20003fc6270 */
[----:B------:R1:W-:Y:S01]  /*a860*/  I2F R29, R9 ;  /* 0x00000009001d7306 */ /* 0x0003e20000201400 */
[C---:B------:R-:W-:Y:S02]  /*a870*/  ISETP.GE.AND P5, PT, R2.reuse, R233, PT ;  /* 0x000000e90200720c */ /* 0x040fe40003fa6270 */
[C---:B------:R-:W-:Y:S02]  /*a880*/  ISETP.GE.AND P0, PT, R2.reuse, R232, PT ;  /* 0x000000e80200720c */ /* 0x040fe40003f06270 */
[C---:B------:R-:W-:Y:S02]  /*a890*/  ISETP.LT.OR P1, PT, R2.reuse, R227, P1 ;  /* 0x000000e30200720c */ /* 0x040fe40000f21670 */
[C---:B------:R-:W-:Y:S02]  /*a8a0*/  ISETP.LT.OR P6, PT, R2.reuse, R226, P6 ;  /* 0x000000e20200720c */ /* 0x040fe400037c1670 */
[----:B------:R-:W-:-:S02]  /*a8b0*/  ISETP.LT.OR P5, PT, R2, R225, P5 ;  /* 0x000000e10200720c */ /* 0x000fc40002fa1670 */
[----:B------:R-:W-:Y:S01]  /*a8c0*/  ISETP.LT.OR P0, PT, R2, R224, P0 ;  /* 0x000000e00200720c */ /* 0x000fe20000701670 */
[----:B-1----:R-:W-:Y:S01]  /*a8d0*/  IMAD.IADD R9, R229, 0x1, -R4 ;  /* 0x00000001e5097824 */ /* 0x002fe200078e0a04 */
[----:B------:R-:W-:-:S04]  /*a8e0*/  IABS R3, R10 ;  /* 0x0000000a00037213 */ /* 0x000fc80000000000 */
[----:B------:R-:W-:Y:S01]  /*a8f0*/  IABS R2, R9 ;  /* 0x0000000900027213 */ /* 0x000fe20000000000 */
[----:B------:R-:W-:Y:S01]  /*a900*/  IMAD.IADD R9, R228, 0x1, -R4 ;  /* 0x00000001e4097824 */ /* 0x000fe200078e0a04 */
[----:B------:R1:W-:Y:S03]  /*a910*/  I2F R28, R3 ;  /* 0x00000003001c7306 */ /* 0x0003e60000201400 */
[----:B-1----:R-:W-:Y:S01]  /*a920*/  IMAD.MOV.U32 R3, RZ, RZ, R2 ;  /* 0x000000ffff037224 */ /* 0x002fe200078e0002 */
[----:B------:R-:W-:-:S04]  /*a930*/  IABS R2, R9 ;  /* 0x0000000900027213 */ /* 0x000fc80000000000 */
[----:B------:R1:W-:Y:S01]  /*a940*/  I2F R27, R3 ;  /* 0x00000003001b7306 */ /* 0x0003e20000201400 */
[----:B------:R-:W-:Y:S02]  /*a950*/  IMAD.MOV.U32 R9, RZ, RZ, R2 ;  /* 0x000000ffff097224 */ /* 0x000fe400078e0002 */
[----:B------:R-:W-:-:S05]  /*a960*/  IMAD.IADD R2, R231, 0x1, -R4 ;  /* 0x00000001e7027824 */ /* 0x000fca00078e0a04 */
[----:B------:R-:W-:Y:S02]  /*a970*/  IABS R2, R2 ;  /* 0x0000000200027213 */ /* 0x000fe40000000000 */
[----:B-1----:R-:W-:Y:S01]  /*a980*/  IADD3 R3, R0, 0x31, RZ ;  /* 0x0000003100037810 */ /* 0x002fe20007ffe0ff */
[----:B------:R1:W-:Y:S04]  /*a990*/  I2F R26, R9 ;  /* 0x00000009001a7306 */ /* 0x0003e80000201400 */
[----:B------:R-:W-:Y:S01]  /*a9a0*/  IMAD.IADD R10, R230, 0x1, -R3 ;  /* 0x00000001e60a7824 */ /* 0x000fe200078e0a03 */
[----:B-1----:R-:W-:-:S04]  /*a9b0*/  MOV R9, R2 ;  /* 0x0000000200097202 */ /* 0x002fc80000000f00 */
[----:B------:R-:W-:Y:S01]  /*a9c0*/  IABS R2, R10 ;  /* 0x0000000a00027213 */ /* 0x000fe20000000000 */
[----:B------:R1:W-:Y:S01]  /*a9d0*/  I2F R25, R9 ;  /* 0x0000000900197306 */ /* 0x0003e20000201400 */
[----:B------:R-:W-:-:S03]  /*a9e0*/  IMAD.IADD R10, R228, 0x1, -R3 ;  /* 0x00000001e40a7824 */ /* 0x000fc600078e0a03 */
[----:B-1----:R-:W-:Y:S02]  /*a9f0*/  IMAD.MOV.U32 R9, RZ, RZ, R2 ;  /* 0x000000ffff097224 */ /* 0x002fe400078e0002 */
[----:B------:R-:W-:-:S05]  /*aa00*/  IMAD.IADD R2, R229, 0x1, -R3 ;  /* 0x00000001e5027824 */ /* 0x000fca00078e0a03 */
[----:B------:R-:W-:Y:S01]  /*aa10*/  IABS R2, R2 ;  /* 0x0000000200027213 */ /* 0x000fe20000000000 */
[----:B------:R1:W-:Y:S04]  /*aa20*/  I2F R24, R9 ;  /* 0x0000000900187306 */ /* 0x0003e80000201400 */
[----:B-1----:R-:W-:Y:S01]  /*aa30*/  IMAD.MOV.U32 R9, RZ, RZ, R2 ;  /* 0x000000ffff097224 */ /* 0x002fe200078e0002 */
[----:B------:R-:W-:-:S05]  /*aa40*/  IABS R2, R10 ;  /* 0x0000000a00027213 */ /* 0x000fca0000000000 */
[----:B------:R-:W-:Y:S02]  /*aa50*/  IMAD.MOV.U32 R10, RZ, RZ, R2 ;  /* 0x000000ffff0a7224 */ /* 0x000fe400078e0002 */
[----:B------:R-:W-:Y:S01]  /*aa60*/  IMAD.IADD R2, R231, 0x1, -R3 ;  /* 0x00000001e7027824 */ /* 0x000fe200078e0a03 */
[----:B------:R1:W-:Y:S08]  /*aa70*/  I2F R23, R9 ;  /* 0x0000000900177306 */ /* 0x0003f00000201400 */
[----:B------:R2:W-:Y:S01]  /*aa80*/  I2F R22, R10 ;  /* 0x0000000a00167306 */ /* 0x0005e20000201400 */
[----:B-1----:R-:W-:-:S02]  /*aa90*/  IABS R9, R2 ;  /* 0x0000000200097213 */ /* 0x002fc40000000000 */
[----:B------:R-:W-:-:S03]  /*aaa0*/  IADD3 R2, R0, 0x38, RZ ;  /* 0x0000003800027810 */ /* 0x000fc60007ffe0ff */
[----:B--2---:R-:W-:Y:S02]  /*aab0*/  IMAD.MOV.U32 R10, RZ, RZ, R9 ;  /* 0x000000ffff0a7224 */ /* 0x004fe400078e0009 */
[--C-:B------:R-:W-:Y:S02]  /*aac0*/  IMAD.IADD R9, R230, 0x1, -R2.reuse ;  /* 0x00000001e6097824 */ /* 0x100fe400078e0a02 */
[----:B------:R-:W-:-:S03]  /*aad0*/  IMAD.IADD R11, R229, 0x1, -R2 ;  /* 0x00000001e50b7824 */ /* 0x000fc600078e0a02 */
[----:B------:R-:W-:Y:S01]  /*aae0*/  IABS R9, R9 ;  /* 0x0000000900097213 */ /* 0x000fe20000000000 */
[----:B------:R1:W-:Y:S04]  /*aaf0*/  I2F R21, R10 ;  /* 0x0000000a00157306 */ /* 0x0003e80000201400 */
[----:B-1----:R-:W-:Y:S01]  /*ab00*/  IMAD.MOV.U32 R10, RZ, RZ, R9 ;  /* 0x000000ffff0a7224 */ /* 0x002fe200078e0009 */
        /* <DEDUP_REMOVED lines=11> */
[----:B------:R-:W-:Y:S01]  /*abc0*/  IMAD.IADD R9, R230, 0x1, -R0 ;  /* 0x00000001e6097824 */ /* 0x000fe200078e0a00 */
[----:B------:R1:W-:Y:S04]  /*abd0*/  I2F R18, R11 ;  /* 0x0000000b00127306 */ /* 0x0003e80000201400 */
[----:B------:R-:W-:-:S04]  /*abe0*/  IABS R9, R9 ;  /* 0x0000000900097213 */ /* 0x000fc80000000000 */
[----:B------:R2:W-:Y:S01]  /*abf0*/  I2F R17, R10 ;  /* 0x0000000a00117306 */ /* 0x0005e20000201400 */
[----:B-1----:R-:W-:Y:S01]  /*ac00*/  IADD3 R11, R229, -R0, RZ ;  /* 0x80000000e50b7210 */ /* 0x002fe20007ffe0ff */
[----:B--2---:R-:W-:-:S03]  /*ac10*/  IMAD.MOV.U32 R10, RZ, RZ, R9 ;  /* 0x000000ffff0a7224 */ /* 0x004fc600078e0009 */
[----:B------:R-:W-:-:S03]  /*ac20*/  IABS R9, R11 ;  /* 0x0000000b00097213 */ /* 0x000fc60000000000 */
[----:B------:R1:W-:Y:S02]  /*ac30*/  I2F R16, R10 ;  /* 0x0000000a00107306 */ /* 0x0003e40000201400 */
[----:B-1----:R-:W-:Y:S02]  /*ac40*/  IMAD.MOV.U32 R10, RZ, RZ, R9 ;  /* 0x000000ffff0a7224 */ /* 0x002fe400078e0009 */
[----:B------:R-:W-:-:S05]  /*ac50*/  IMAD.IADD R9, R228, 0x1, -R0 ;  /* 0x00000001e4097824 */ /* 0x000fca00078e0a00 */
[----:B------:R-:W-:Y:S01]  /*ac60*/  IABS R9, R9 ;  /* 0x0000000900097213 */ /* 0x000fe20000000000 */
[----:B------:R1:W-:Y:S04]  /*ac70*/  I2F R15, R10 ;  /* 0x0000000a000f7306 */ /* 0x0003e80000201400 */
[----:B-1----:R-:W-:-:S04]  /*ac80*/  IMAD.MOV.U32 R10, RZ, RZ, R9 ;  /* 0x000000ffff0a7224 */ /* 0x002fc800078e0009 */
[----:B------:R1:W-:Y:S01]  /*ac90*/  I2F R14, R10 ;  /* 0x0000000a000e7306 */ /* 0x0003e20000201400 */
[----:B------:R-:W-:Y:S02]  /*aca0*/  IMAD.IADD R11, R231, 0x1, -R0 ;  /* 0x00000001e70b7824 */ /* 0x000fe400078e0a00 */
[----:B-1----:R-:W-:-:S05]  /*acb0*/  FMUL.FTZ R10, R35, c[0x0][0x2ec] ;  /* 0x0000bb00230a7a20 */ /* 0x002fca0000410000 */
[----:B------:R1:W-:Y:S01]  /*acc0*/  MUFU.TANH R36, R10 ;  /* 0x0000000a00247308 */ /* 0x0003e20000002400 */
[----:B------:R-:W-:Y:S01]  /*acd0*/  IABS R9, R11 ;  /* 0x0000000b00097213 */ /* 0x000fe20000000000 */
[----:B-1----:R-:W-:-:S06]  /*ace0*/  FMUL.FTZ R10, R48, c[0x0][0x2ec] ;  /* 0x0000bb00300a7a20 */ /* 0x002fcc0000410000 */
[----:B------:R1:W-:Y:S02]  /*acf0*/  MUFU.TANH R35, R10 ;  /* 0x0000000a00237308 */ /* 0x0003e40000002400 */
[----:B-1----:R-:W-:-:S06]  /*ad00*/  FMUL.FTZ R10, R108, c[0x0][0x2ec] ;  /* 0x0000bb006c0a7a20 */ /* 0x002fcc0000410000 */
[----:B------:R1:W-:Y:S01]  /*ad10*/  MUFU.TANH R42, R10 ;  /* 0x0000000a002a7308 */ /* 0x0003e20000002400 */
[----:B------:R-:W-:-:S07]  /*ad20*/  FMUL.FTZ R11, R187, c[0x0][0x2ec] ;  /* 0x0000bb00bb0b7a20 */ /* 0x000fce0000410000 */
[----:B------:R2:W-:Y:S01]  /*ad30*/  I2F R13, R9 ;  /* 0x00000009000d7306 */ /* 0x0005e20000201400 */
[----:B-1----:R-:W-:-:S07]  /*ad40*/  FMUL.FTZ R10, R109, c[0x0][0x2ec] ;  /* 0x0000bb006d0a7a20 */ /* 0x002fce0000410000 */
[----:B------:R1:W-:Y:S01]  /*ad50*/  MUFU.TANH R48, R10 ;  /* 0x0000000a00307308 */ /* 0x0003e20000002400 */
[----:B--2---:R-:W-:Y:S02]  /*ad60*/  FMUL.FTZ R9, R185, c[0x0][0x2ec] ;  /* 0x0000bb00b9097a20 */ /* 0x004fe40000410000 */
[----:B-1----:R-:W-:-:S05]  /*ad70*/  FMUL.FTZ R10, R110, c[0x0][0x2ec] ;  /* 0x0000bb006e0a7a20 */ /* 0x002fca0000410000 */
[----:B------:R1:W-:Y:S08]  /*ad80*/  MUFU.TANH R41, R10 ;  /* 0x0000000a00297308 */ /* 0x0003f00000002400 */
[----:B------:R-:W2:Y:S01]  /*ad90*/  MUFU.TANH R9, R9 ;  /* 0x0000000900097308 */ /* 0x000ea20000002400 */
[----:B-1----:R-:W-:-:S07]  /*ada0*/  FMUL.FTZ R10, R111, c[0x0][0x2ec] ;  /* 0x0000bb006f0a7a20 */ /* 0x002fce0000410000 */
[----:B------:R1:W-:Y:S08]  /*adb0*/  MUFU.TANH R47, R10 ;  /* 0x0000000a002f7308 */ /* 0x0003f00000002400 */
[----:B------:R-:W3:Y:S01]  /*adc0*/  MUFU.TANH R11, R11 ;  /* 0x0000000b000b7308 */ /* 0x000ee20000002400 */
[----:B-1----:R-:W-:-:S07]  /*add0*/  FMUL.FTZ R10, R209, c[0x0][0x2ec] ;  /* 0x0000bb00d10a7a20 */ /* 0x002fce0000410000 */
[----:B------:R1:W4:Y:S01]  /*ade0*/  MUFU.TANH R40, R10 ;  /* 0x0000000a00287308 */ /* 0x0003220000002400 */
[----:B--2---:R-:W-:Y:S02]  /*adf0*/  FFMA.FTZ R12, R54, -R222, R9 ;  /* 0x800000de360c7223 */ /* 0x004fe40000010009 */
[----:B------:R-:W-:Y:S02]  /*ae00*/  FMUL.FTZ R9, R240, c[0x0][0x2ec] ;  /* 0x0000bb00f0097a20 */ /* 0x000fe40000410000 */
[----:B-1----:R-:W-:-:S04]  /*ae10*/  FMUL.FTZ R10, R46, c[0x0][0x2ec] ;  /* 0x0000bb002e0a7a20 */ /* 0x002fc80000410000 */
[----:B------:R1:W-:Y:S01]  /*ae20*/  MUFU.TANH R46, R10 ;  /* 0x0000000a002e7308 */ /* 0x0003e20000002400 */
[----:B---3--:R-:W-:Y:S02]  /*ae30*/  FFMA.FTZ R11, R51, -R222, R11 ;  /* 0x800000de330b7223 */ /* 0x008fe4000001000b */
[----:B-1----:R-:W-:-:S05]  /*ae40*/  FMUL.FTZ R10, R39, c[0x0][0x2ec] ;  /* 0x0000bb00270a7a20 */ /* 0x002fca0000410000 */
[----:B------:R1:W2:Y:S01]  /*ae50*/  MUFU.TANH R39, R10 ;  /* 0x0000000a00277308 */ /* 0x0002a20000002400 */
[----:B------:R-:W-:Y:S01]  /*ae60*/  IMAD.MOV.U32 R209, RZ, RZ, R189 ;  /* 0x000000ffffd17224 */ /* 0x000fe200078e00bd */
[----:B------:R-:W-:Y:S01]  /*ae70*/  FSEL R189, R12, -INF , !P1 ;  /* 0xff8000000cbd7808 */ /* 0x000fe20004800000 */
[----:B------:R-:W-:Y:S02]  /*ae80*/  IMAD.MOV.U32 R211, RZ, RZ, R106 ;  /* 0x000000ffffd37224 */ /* 0x000fe400078e006a */
[----:B-1----:R-:W-:-:S04]  /*ae90*/  FMUL.FTZ R10, R179, c[0x0][0x2ec] ;  /* 0x0000bb00b30a7a20 */ /* 0x002fc80000410000 */
[----:B------:R1:W3:Y:S01]  /*aea0*/  MUFU.TANH R45, R10 ;  /* 0x0000000a002d7308 */ /* 0x0002e20000002400 */
[----:B------:R-:W-:Y:S02]  /*aeb0*/  IMAD.MOV.U32 R179, RZ, RZ, R177 ;  /* 0x000000ffffb37224 */ /* 0x000fe400078e00b1 */
[----:B------:R-:W-:Y:S02]  /*aec0*/  IMAD.MOV.U32 R177, RZ, RZ, R208 ;  /* 0x000000ffffb17224 */ /* 0x000fe400078e00d0 */
[----:B------:R-:W-:Y:S02]  /*aed0*/  IMAD.MOV.U32 R208, RZ, RZ, R176 ;  /* 0x000000ffffd07224 */ /* 0x000fe400078e00b0 */
[----:B------:R-:W-:Y:S02]  /*aee0*/  IMAD.MOV.U32 R176, RZ, RZ, R206 ;  /* 0x000000ffffb07224 */ /* 0x000fe400078e00ce */
[----:B------:R-:W-:Y:S02]  /*aef0*/  IMAD.MOV.U32 R206, RZ, RZ, R196 ;  /* 0x000000ffffce7224 */ /* 0x000fe400078e00c4 */
[----:B-1----:R-:W-:-:S02]  /*af00*/  FFMA.FTZ R10, R49, -R222, R36 ;  /* 0x800000de310a7223 */ /* 0x002fc40000010024 */
[----:B------:R1:W5:Y:S01]  /*af10*/  MUFU.TANH R49, R9 ;  /* 0x0000000900317308 */ /* 0x0003620000002400 */
[----:B------:R-:W-:Y:S02]  /*af20*/  FSEL R196, R11, -INF , !P6 ;  /* 0xff8000000bc47808 */ /* 0x000fe40007000000 */
[----:B------:R-:W-:Y:S02]  /*af30*/  FSEL R54, R10, -INF , !P5 ;  /* 0xff8000000a367808 */ /* 0x000fe40006800000 */
[C---:B------:R-:W-:Y:S02]  /*af40*/  ISETP.GE.AND P1, PT, R8.reuse, R235, PT ;  /* 0x000000eb0800720c */ /* 0x040fe40003f26270 */
[C---:B------:R-:W-:Y:S02]  /*af50*/  ISETP.GE.AND P6, PT, R8.reuse, R234, PT ;  /* 0x000000ea0800720c */ /* 0x040fe40003fc6270 */
[----:B------:R-:W-:Y:S01]  /*af60*/  ISETP.GE.AND P5, PT, R8, R233, PT ;  /* 0x000000e90800720c */ /* 0x000fe20003fa6270 */
[----:B-1----:R-:W-:-:S05]  /*af70*/  FFMA.FTZ R9, R50, -R222, R35 ;  /* 0x800000de32097223 */ /* 0x002fca0000010023 */
[----:B------:R-:W-:Y:S02]  /*af80*/  FSEL R106, R9, -INF , !P0 ;  /* 0xff800000096a7808 */ /* 0x000fe40004000000 */
[C---:B------:R-:W-:Y:S02]  /*af90*/  ISETP.GE.AND P0, PT, R8.reuse, R232, PT ;  /* 0x000000e80800720c */ /* 0x040fe40003f06270 */
[C---:B------:R-:W-:Y:S02]  /*afa0*/  ISETP.LT.OR P1, PT, R8.reuse, R227, P1 ;  /* 0x000000e30800720c */ /* 0x040fe40000f21670 */
[C---:B------:R-:W-:Y:S02]  /*afb0*/  ISETP.LT.OR P6, PT, R8.reuse, R226, P6 ;  /* 0x000000e20800720c */ /* 0x040fe400037c1670 */
[C---:B------:R-:W-:Y:S02]  /*afc0*/  ISETP.LT.OR P5, PT, R8.reuse, R225, P5 ;  /* 0x000000e10800720c */ /* 0x040fe40002fa1670 */
[----:B------:R-:W-:Y:S01]  /*afd0*/  ISETP.LT.OR P0, PT, R8, R224, P0 ;  /* 0x000000e00800720c */ /* 0x000fe20000701670 */
[----:B------:R-:W-:-:S02]  /*afe0*/  FMUL.FTZ R8, R243, c[0x0][0x2ec] ;  /* 0x0000bb00f3087a20 */ /* 0x000fc40000410000 */
[----:B------:R-:W-:Y:S02]  /*aff0*/  FMUL.FTZ R35, R241, c[0x0][0x2ec] ;  /* 0x0000bb00f1237a20 */ /* 0x000fe40000410000 */
[----:B------:R1:W-:Y:S01]  /*b000*/  MUFU.TANH R50, R8 ;  /* 0x0000000800327308 */ /* 0x0003e20000002400 */
[----:B------:R-:W-:Y:S02]  /*b010*/  FMUL.FTZ R10, R242, c[0x0][0x2ec] ;  /* 0x0000bb00f20a7a20 */ /* 0x000fe40000410000 */
[-C--:B------:R-:W-:Y:S02]  /*b020*/  FFMA.FTZ R11, R67, -R222.reuse, R42 ;  /* 0x800000de430b7223 */ /* 0x080fe4000001002a */
[----:B----4-:R-:W-:-:S03]  /*b030*/  FFMA.FTZ R9, R61, -R222, R40 ;  /* 0x800000de3d097223 */ /* 0x010fc60000010028 */
[----:B------:R-:W-:Y:S01]  /*b040*/  MUFU.TANH R51, R35 ;  /* 0x0000002300337308 */ /* 0x000fe20000002400 */
[----:B-1----:R-:W-:-:S07]  /*b050*/  FMUL.FTZ R8, R204, c[0x0][0x2ec] ;  /* 0x0000bb00cc087a20 */ /* 0x002fce0000410000 */
[----:B------:R1:W-:Y:S01]  /*b060*/  MUFU.TANH R44, R10 ;  /* 0x0000000a002c7308 */ /* 0x0003e20000002400 */
[----:B------:R-:W-:Y:S01]  /*b070*/  FSEL R213, R11, -INF , !P1 ;  /* 0xff8000000bd57808 */ /* 0x000fe20004800000 */
[----:B------:R-:W-:-:S06]  /*b080*/  FMUL.FTZ R12, R249, c[0x0][0x2ec] ;  /* 0x0000bb00f90c7a20 */ /* 0x000fcc0000410000 */
[----:B------:R2:W4:Y:S01]  /*b090*/  MUFU.TANH R35, R8 ;  /* 0x0000000800237308 */ /* 0x0005220000002400 */
[----:B------:R-:W-:Y:S01]  /*b0a0*/  FMUL.FTZ R11, R206, c[0x0][0x2ec] ;  /* 0x0000bb00ce0b7a20 */ /* 0x000fe20000410000 */
[----:B------:R-:W-:Y:S01]  /*b0b0*/  FSEL R204, R9, -INF , !P5 ;  /* 0xff80000009cc7808 */ /* 0x000fe20006800000 */
[-C--:B-1----:R-:W-:Y:S01]  /*b0c0*/  FFMA.FTZ R10, R64, -R222.reuse, R41 ;  /* 0x800000de400a7223 */ /* 0x082fe20000010029 */
[----:B------:R-:W-:Y:S01]  /*b0d0*/  ISETP.GE.AND P1, PT, R7, R235, PT ;  /* 0x000000eb0700720c */ /* 0x000fe20003f26270 */
[----:B--2---:R-:W-:-:S03]  /*b0e0*/  FFMA.FTZ R8, R58, -R222, R39 ;  /* 0x800000de3a087223 */ /* 0x004fc60000010027 */
[----:B------:R-:W-:Y:S02]  /*b0f0*/  FSEL R249, R10, -INF , !P6 ;  /* 0xff8000000af97808 */ /* 0x000fe40007000000 */
[C---:B------:R-:W-:Y:S02]  /*b100*/  ISETP.GE.AND P6, PT, R7.reuse, R234, PT ;  /* 0x000000ea0700720c */ /* 0x040fe40003fc6270 */
[----:B------:R-:W-:Y:S02]  /*b110*/  FSEL R206, R8, -INF , !P0 ;  /* 0xff80000008ce7808 */ /* 0x000fe40004000000 */
[C---:B------:R-:W-:Y:S02]  /*b120*/  ISETP.GE.AND P5, PT, R7.reuse, R233, PT ;  /* 0x000000e90700720c */ /* 0x040fe40003fa6270 */
[C---:B------:R-:W-:Y:S02]  /*b130*/  ISETP.GE.AND P0, PT, R7.reuse, R232, PT ;  /* 0x000000e80700720c */ /* 0x040fe40003f06270 */
[----:B------:R-:W-:-:S02]  /*b140*/  ISETP.LT.OR P1, PT, R7, R227, P1 ;  /* 0x000000e30700720c */ /* 0x000fc40000f21670 */
[C---:B------:R-:W-:Y:S02]  /*b150*/  ISETP.LT.OR P6, PT, R7.reuse, R226, P6 ;  /* 0x000000e20700720c */ /* 0x040fe400037c1670 */
[C---:B------:R-:W-:Y:S02]  /*b160*/  ISETP.LT.OR P5, PT, R7.reuse, R225, P5 ;  /* 0x000000e10700720c */ /* 0x040fe40002fa1670 */
[----:B------:R-:W-:Y:S01]  /*b170*/  ISETP.LT.OR P0, PT, R7, R224, P0 ;  /* 0x000000e00700720c */ /* 0x000fe20000701670 */
[----:B------:R-:W-:-:S04]  /*b180*/  FMUL.FTZ R7, R211, c[0x0][0x2ec] ;  /* 0x0000bb00d3077a20 */ /* 0x000fc80000410000 */
[----:B------:R1:W-:Y:S01]  /*b190*/  MUFU.TANH R36, R7 ;  /* 0x0000000700247308 */ /* 0x0003e20000002400 */
[-C--:B------:R-:W-:Y:S02]  /*b1a0*/  FFMA.FTZ R8, R60, -R222.reuse, R46 ;  /* 0x800000de3c087223 */ /* 0x080fe4000001002e */
[-C--:B------:R-:W-:Y:S02]  /*b1b0*/  FFMA.FTZ R10, R66, -R222.reuse, R48 ;  /* 0x800000de420a7223 */ /* 0x080fe40000010030 */
[----:B------:R-:W-:-:S03]  /*b1c0*/  FFMA.FTZ R9, R63, -R222, R47 ;  /* 0x800000de3f097223 */ /* 0x000fc6000001002f */
[----:B------:R-:W2:Y:S01]  /*b1d0*/  MUFU.TANH R11, R11 ;  /* 0x0000000b000b7308 */ /* 0x000ea20000002400 */
[----:B-1----:R-:W-:-:S07]  /*b1e0*/  FMUL.FTZ R7, R245, c[0x0][0x2ec] ;  /* 0x0000bb00f5077a20 */ /* 0x002fce0000410000 */
[----:B------:R1:W1:Y:S01]  /*b1f0*/  MUFU.TANH R40, R12 ;  /* 0x0000000c00287308 */ /* 0x0002620000002400 */
[----:B------:R-:W-:-:S07]  /*b200*/  FSEL R211, R10, -INF , !P1 ;  /* 0xff8000000ad37808 */ /* 0x000fce0004800000 */
[----:B------:R3:W2:Y:S01]  /*b210*/  MUFU.TANH R39, R7 ;  /* 0x0000000700277308 */ /* 0x0006a20000002400 */
[----:B------:R-:W-:Y:S02]  /*b220*/  FSEL R245, R9, -INF , !P6 ;  /* 0xff80000009f57808 */ /* 0x000fe40007000000 */
[----:B------:R-:W-:Y:S01]  /*b230*/  ISETP.GE.AND P1, PT, R6, R235, PT ;  /* 0x000000eb0600720c */ /* 0x000fe20003f26270 */
[----:B-1----:R-:W-:Y:S01]  /*b240*/  FMUL.FTZ R12, R199, c[0x0][0x2ec] ;  /* 0x0000bb00c70c7a20 */ /* 0x002fe20000410000 */
[----:B------:R-:W-:Y:S01]  /*b250*/  FSEL R199, R8, -INF , !P5 ;  /* 0xff80000008c77808 */ /* 0x000fe20006800000 */
[----:B------:R-:W-:Y:S02]  /*b260*/  FMUL.FTZ R8, R205, c[0x0][0x2ec] ;  /* 0x0000bb00cd087a20 */ /* 0x000fe40000410000 */
[----:B---3--:R-:W-:Y:S01]  /*b270*/  FFMA.FTZ R7, R57, -R222, R45 ;  /* 0x800000de39077223 */ /* 0x008fe2000001002d */
[C---:B------:R-:W-:Y:S02]  /*b280*/  ISETP.GE.AND P6, PT, R6.reuse, R234, PT ;  /* 0x000000ea0600720c */ /* 0x040fe40003fc6270 */
[----:B------:R-:W-:-:S02]  /*b290*/  ISETP.GE.AND P5, PT, R6, R233, PT ;  /* 0x000000e90600720c */ /* 0x000fc40003fa6270 */
[----:B------:R-:W-:Y:S02]  /*b2a0*/  FSEL R205, R7, -INF , !P0 ;  /* 0xff80000007cd7808 */ /* 0x000fe40004000000 */
[C---:B------:R-:W-:Y:S02]  /*b2b0*/  ISETP.GE.AND P0, PT, R6.reuse, R232, PT ;  /* 0x000000e80600720c */ /* 0x040fe40003f06270 */
[C---:B------:R-:W-:Y:S02]  /*b2c0*/  ISETP.LT.OR P1, PT, R6.reuse, R227, P1 ;  /* 0x000000e30600720c */ /* 0x040fe40000f21670 */
[C---:B------:R-:W-:Y:S02]  /*b2d0*/  ISETP.LT.OR P6, PT, R6.reuse, R226, P6 ;  /* 0x000000e20600720c */ /* 0x040fe400037c1670 */
[C---:B------:R-:W-:Y:S02]  /*b2e0*/  ISETP.LT.OR P5, PT, R6.reuse, R225, P5 ;  /* 0x000000e10600720c */ /* 0x040fe40002fa1670 */
[----:B------:R-:W-:Y:S01]  /*b2f0*/  ISETP.LT.OR P0, PT, R6, R224, P0 ;  /* 0x000000e00600720c */ /* 0x000fe20000701670 */
[----:B------:R-:W-:Y:S01]  /*b300*/  FMUL.FTZ R6, R209, c[0x0][0x2ec] ;  /* 0x0000bb00d1067a20 */ /* 0x000fe20000410000 */
[----:B------:R-:W-:Y:S01]  /*b310*/  MUFU.TANH R42, R12 ;  /* 0x0000000c002a7308 */ /* 0x000fe20000002400 */
[----:B-----5:R-:W-:-:S02]  /*b320*/  FFMA.FTZ R9, R65, -R222, R49 ;  /* 0x800000de41097223 */ /* 0x020fc40000010031 */
[----:B----4-:R-:W-:-:S05]  /*b330*/  FFMA.FTZ R7, R59, -R222, R35 ;  /* 0x800000de3b077223 */ /* 0x010fca0000010023 */
[----:B------:R1:W3:Y:S01]  /*b340*/  MUFU.TANH R12, R8 ;  /* 0x00000008000c7308 */ /* 0x0002e20000002400 */
[----:B------:R-:W-:-:S07]  /*b350*/  FMUL.FTZ R10, R202, c[0x0][0x2ec] ;  /* 0x0000bb00ca0a7a20 */ /* 0x000fce0000410000 */
[----:B------:R2:W-:Y:S01]  /*b360*/  MUFU.TANH R41, R6 ;  /* 0x0000000600297308 */ /* 0x0005e20000002400 */
[----:B------:R-:W-:Y:S01]  /*b370*/  FSEL R209, R9, -INF , !P1 ;  /* 0xff80000009d17808 */ /* 0x000fe20004800000 */
[-C--:B-1----:R-:W-:Y:S01]  /*b380*/  FFMA.FTZ R8, R62, -R222.reuse, R44 ;  /* 0x800000de3e087223 */ /* 0x082fe2000001002c */
[----:B------:R-:W-:Y:S01]  /*b390*/  ISETP.GE.AND P1, PT, R5, R235, PT ;  /* 0x000000eb0500720c */ /* 0x000fe20003f26270 */
[----:B--2---:R-:W-:-:S03]  /*b3a0*/  FFMA.FTZ R6, R34, -R222, R11 ;  /* 0x800000de22067223 */ /* 0x004fc6000001000b */
[----:B------:R-:W-:Y:S01]  /*b3b0*/  FSEL R242, R8, -INF , !P6 ;  /* 0xff80000008f27808 */ /* 0x000fe20007000000 */
[----:B------:R-:W-:Y:S01]  /*b3c0*/  FMUL.FTZ R8, R198, c[0x0][0x2ec] ;  /* 0x0000bb00c6087a20 */ /* 0x000fe20000410000 */
[----:B------:R-:W-:Y:S02]  /*b3d0*/  FSEL R198, R7, -INF , !P5 ;  /* 0xff80000007c67808 */ /* 0x000fe40006800000 */
[----:B------:R-:W-:Y:S01]  /*b3e0*/  FSEL R202, R6, -INF , !P0 ;  /* 0xff80000006ca7808 */ /* 0x000fe20004000000 */
[----:B------:R-:W-:Y:S01]  /*b3f0*/  FMUL.FTZ R6, R179, c[0x0][0x2ec] ;  /* 0x0000bb00b3067a20 */ /* 0x000fe20000410000 */
[C---:B------:R-:W-:Y:S01]  /*b400*/  ISETP.GE.AND P5, PT, R5.reuse, R233, PT ;  /* 0x000000e90500720c */ /* 0x040fe20003fa6270 */
[----:B------:R1:W-:Y:S01]  /*b410*/  MUFU.TANH R34, R8 ;  /* 0x0000000800227308 */ /* 0x0003e20000002400 */
[C---:B------:R-:W-:Y:S02]  /*b420*/  ISETP.GE.AND P6, PT, R5.reuse, R234, PT ;  /* 0x000000ea0500720c */ /* 0x040fe40003fc6270 */
[----:B------:R-:W-:Y:S01]  /*b430*/  ISETP.LT.OR P1, PT, R5, R227, P1 ;  /* 0x000000e30500720c */ /* 0x000fe20000f21670 */
[----:B------:R-:W-:Y:S01]  /*b440*/  FMUL.FTZ R11, R177, c[0x0][0x2ec] ;  /* 0x0000bb00b10b7a20 */ /* 0x000fe20000410000 */
[----:B------:R-:W-:-:S03]  /*b450*/  ISETP.GE.AND P0, PT, R5, R232, PT ;  /* 0x000000e80500720c */ /* 0x000fc60003f06270 */
[----:B------:R2:W-:Y:S01]  /*b460*/  MUFU.TANH R9, R6 ;  /* 0x0000000600097308 */ /* 0x0005e20000002400 */
[C---:B------:R-:W-:Y:S01]  /*b470*/  ISETP.LT.OR P5, PT, R5.reuse, R225, P5 ;  /* 0x000000e10500720c */ /* 0x040fe20002fa1670 */
[----:B------:R-:W-:Y:S01]  /*b480*/  FFMA.FTZ R7, R32, -R222, R50 ;  /* 0x800000de20077223 */ /* 0x000fe20000010032 */
[----:B------:R-:W-:Y:S01]  /*b490*/  ISETP.LT.OR P6, PT, R5, R226, P6 ;  /* 0x000000e20500720c */ /* 0x000fe200037c1670 */
[----:B------:R-:W-:Y:S02]  /*b4a0*/  IMAD.MOV.U32 R177, RZ, RZ, R208 ;  /* 0x000000ffffb17224 */ /* 0x000fe400078e00d0 */
[----:B-1----:R-:W-:Y:S02]  /*b4b0*/  FFMA.FTZ R8, R33, -R222, R51 ;  /* 0x800000de21087223 */ /* 0x002fe40000010033 */
[----:B------:R-:W1:Y:S01]  /*b4c0*/  MUFU.TANH R10, R10 ;  /* 0x0000000a000a7308 */ /* 0x000e620000002400 */
[----:B------:R-:W-:Y:S01]  /*b4d0*/  IMAD.MOV.U32 R179, RZ, RZ, R194 ;  /* 0x000000ffffb37224 */ /* 0x000fe200078e00c2 */
[----:B------:R-:W-:Y:S01]  /*b4e0*/  ISETP.LT.OR P0, PT, R5, R224, P0 ;  /* 0x000000e00500720c */ /* 0x000fe20000701670 */
[-C--:B--2---:R-:W-:Y:S01]  /*b4f0*/  FFMA.FTZ R6, R30, -R222.reuse, R40 ;  /* 0x800000de1e067223 */ /* 0x084fe20000010028 */
[----:B------:R-:W-:Y:S01]  /*b500*/  FSEL R208, R8, -INF , !P1 ;  /* 0xff80000008d07808 */ /* 0x000fe20004800000 */
[----:B------:R-:W-:Y:S01]  /*b510*/  FFMA.FTZ R5, R29, -R222, R36 ;  /* 0x800000de1d057223 */ /* 0x000fe20000010024 */
[----:B------:R-:W-:-:S02]  /*b520*/  ISETP.GE.AND P1, PT, R4, R235, PT ;  /* 0x000000eb0400720c */ /* 0x000fc40003f26270 */
[----:B------:R-:W-:Y:S01]  /*b530*/  FSEL R194, R6, -INF , !P5 ;  /* 0xff80000006c27808 */ /* 0x000fe20006800000 */
[----:B------:R-:W-:Y:S01]  /*b540*/  FMUL.FTZ R6, R200, c[0x0][0x2ec] ;  /* 0x0000bb00c8067a20 */ /* 0x000fe20000410000 */
[----:B------:R-:W-:Y:S01]  /*b550*/  FSEL R240, R7, -INF , !P6 ;  /* 0xff80000007f07808 */ /* 0x000fe20007000000 */
[----:B------:R-:W-:Y:S01]  /*b560*/  FFMA.FTZ R7, R28, -R222, R39 ;  /* 0x800000de1c077223 */ /* 0x000fe20000010027 */
[C---:B------:R-:W-:Y:S01]  /*b570*/  ISETP.GE.AND P6, PT, R4.reuse, R234, PT ;  /* 0x000000ea0400720c */ /* 0x040fe20003fc6270 */
[----:B------:R3:W-:Y:S01]  /*b580*/  MUFU.TANH R29, R6 ;  /* 0x00000006001d7308 */ /* 0x0007e20000002400 */
[C---:B------:R-:W-:Y:S02]  /*b590*/  ISETP.LT.OR P1, PT, R4.reuse, R227, P1 ;  /* 0x000000e30400720c */ /* 0x040fe40000f21670 */
[----:B------:R-:W-:Y:S02]  /*b5a0*/  FSEL R200, R5, -INF , !P0 ;  /* 0xff80000005c87808 */ /* 0x000fe40004000000 */
[----:B------:R-:W-:-:S02]  /*b5b0*/  ISETP.GE.AND P5, PT, R4, R233, PT ;  /* 0x000000e90400720c */ /* 0x000fc40003fa6270 */
[C---:B------:R-:W-:Y:S01]  /*b5c0*/  ISETP.GE.AND P0, PT, R4.reuse, R232, PT ;  /* 0x000000e80400720c */ /* 0x040fe20003f06270 */
[----:B------:R-:W2:Y:S01]  /*b5d0*/  MUFU.TANH R11, R11 ;  /* 0x0000000b000b7308 */ /* 0x000ea20000002400 */
[----:B------:R-:W-:Y:S02]  /*b5e0*/  ISETP.LT.OR P6, PT, R4, R226, P6 ;  /* 0x000000e20400720c */ /* 0x000fe400037c1670 */
[----:B------:R-:W-:Y:S01]  /*b5f0*/  FSEL R45, R7, -INF , !P1 ;  /* 0xff800000072d7808 */ /* 0x000fe20004800000 */
[----:B------:R-:W-:Y:S01]  /*b600*/  FMUL.FTZ R7, R248, c[0x0][0x2ec] ;  /* 0x0000bb00f8077a20 */ /* 0x000fe20000410000 */
[----:B------:R-:W-:Y:S01]  /*b610*/  ISETP.GE.AND P1, PT, R3, R235, PT ;  /* 0x000000eb0300720c */ /* 0x000fe20003f26270 */
[-C--:B---3--:R-:W-:Y:S01]  /*b620*/  FFMA.FTZ R6, R27, -R222.reuse, R12 ;  /* 0x800000de1b067223 */ /* 0x088fe2000001000c */
[----:B------:R-:W-:Y:S01]  /*b630*/  ISETP.LT.OR P5, PT, R4, R225, P5 ;  /* 0x000000e10400720c */ /* 0x000fe20002fa1670 */
[----:B-1----:R-:W-:Y:S01]  /*b640*/  FFMA.FTZ R5, R26, -R222, R10 ;  /* 0x800000de1a057223 */ /* 0x002fe2000001000a */
[----:B------:R-:W-:Y:S01]  /*b650*/  ISETP.LT.OR P0, PT, R4, R224, P0 ;  /* 0x000000e00400720c */ /* 0x000fe20000701670 */
[-C--:B------:R-:W-:Y:S01]  /*b660*/  FFMA.FTZ R4, R25, -R222.reuse, R9 ;  /* 0x800000de19047223 */ /* 0x080fe20000010009 */
[----:B------:R-:W-:Y:S01]  /*b670*/  FSEL R44, R6, -INF , !P6 ;  /* 0xff800000062c7808 */ /* 0x000fe20007000000 */
[----:B------:R-:W-:Y:S01]  /*b680*/  FFMA.FTZ R6, R24, -R222, R42 ;  /* 0x800000de18067223 */ /* 0x000fe2000001002a */
[----:B------:R1:W3:Y:S01]  /*b690*/  MUFU.TANH R10, R7 ;  /* 0x00000007000a7308 */ /* 0x0002e20000002400 */
[C---:B------:R-:W-:Y:S01]  /*b6a0*/  ISETP.LT.OR P1, PT, R3.reuse, R227, P1 ;  /* 0x000000e30300720c */ /* 0x040fe20000f21670 */
[----:B------:R-:W-:Y:S01]  /*b6b0*/  FMUL.FTZ R8, R252, c[0x0][0x2ec] ;  /* 0x0000bb00fc087a20 */ /* 0x000fe20000410000 */
[----:B------:R-:W-:-:S02]  /*b6c0*/  ISETP.GE.AND P6, PT, R3, R234, PT ;  /* 0x000000ea0300720c */ /* 0x000fc40003fc6270 */
[----:B------:R-:W-:Y:S02]  /*b6d0*/  FSEL R248, R5, -INF , !P5 ;  /* 0xff80000005f87808 */ /* 0x000fe40006800000 */
[----:B------:R-:W-:Y:S01]  /*b6e0*/  FSEL R252, R4, -INF , !P0 ;  /* 0xff80000004fc7808 */ /* 0x000fe20004000000 */
[----:B------:R-:W-:Y:S01]  /*b6f0*/  FMUL.FTZ R4, R179, c[0x0][0x2ec] ;  /* 0x0000bb00b3047a20 */ /* 0x000fe20000410000 */
[----:B------:R-:W-:Y:S01]  /*b700*/  FSEL R42, R6, -INF , !P1 ;  /* 0xff800000062a7808 */ /* 0x000fe20004800000 */
[----:B------:R4:W-:Y:S01]  /*b710*/  MUFU.TANH R12, R8 ;  /* 0x00000008000c7308 */ /* 0x0009e20000002400 */
[----:B------:R-:W-:Y:S01]  /*b720*/  ISETP.GE.AND P5, PT, R3, R233, PT ;  /* 0x000000e90300720c */ /* 0x000fe20003fa6270 */
[----:B-1----:R-:W-:Y:S01]  /*b730*/  FMUL.FTZ R7, R251, c[0x0][0x2ec] ;  /* 0x0000bb00fb077a20 */ /* 0x002fe20000410000 */
[----:B------:R-:W-:Y:S01]  /*b740*/  ISETP.GE.AND P0, PT, R3, R232, PT ;  /* 0x000000e80300720c */ /* 0x000fe20003f06270 */
[----:B------:R-:W-:-:S04]  /*b750*/  FFMA.FTZ R5, R23, -R222, R41 ;  /* 0x800000de17057223 */ /* 0x000fc80000010029 */
[----:B------:R1:W5:Y:S01]  /*b760*/  MUFU.TANH R6, R7 ;  /* 0x0000000700067308 */ /* 0x0003620000002400 */
[C---:B------:R-:W-:Y:S02]  /*b770*/  ISETP.LT.OR P6, PT, R3.reuse, R226, P6 ;  /* 0x000000e20300720c */ /* 0x040fe400037c1670 */
[C---:B------:R-:W-:Y:S02]  /*b780*/  ISETP.LT.OR P5, PT, R3.reuse, R225, P5 ;  /* 0x000000e10300720c */ /* 0x040fe40002fa1670 */
[----:B------:R-:W-:Y:S01]  /*b790*/  ISETP.LT.OR P0, PT, R3, R224, P0 ;  /* 0x000000e00300720c */ /* 0x000fe20000701670 */
[-C--:B--2---:R-:W-:Y:S01]  /*b7a0*/  FFMA.FTZ R3, R21, -R222.reuse, R11 ;  /* 0x800000de15037223 */ /* 0x084fe2000001000b */
[----:B------:R-:W-:Y:S01]  /*b7b0*/  ISETP.GE.AND P1, PT, R2, R235, PT ;  /* 0x000000eb0200720c */ /* 0x000fe20003f26270 */
[----:B------:R2:W2:Y:S01]  /*b7c0*/  MUFU.TANH R9, R4 ;  /* 0x0000000400097308 */ /* 0x0004a20000002400 */
[----:B------:R-:W-:Y:S01]  /*b7d0*/  FSEL R35, R5, -INF , !P6 ;  /* 0xff80000005237808 */ /* 0x000fe20007000000 */
[----:B------:R-:W-:Y:S01]  /*b7e0*/  FFMA.FTZ R5, R20, -R222, R29 ;  /* 0x800000de14057223 */ /* 0x000fe2000001001d */
[----:B------:R-:W-:-:S02]  /*b7f0*/  ISETP.GE.AND P6, PT, R2, R234, PT ;  /* 0x000000ea0200720c */ /* 0x000fc40003fc6270 */
[----:B------:R-:W-:Y:S01]  /*b800*/  ISETP.LT.OR P1, PT, R2, R227, P1 ;  /* 0x000000e30200720c */ /* 0x000fe20000f21670 */
[----:B----4-:R-:W-:Y:S01]  /*b810*/  FMUL.FTZ R8, R177, c[0x0][0x2ec] ;  /* 0x0000bb00b1087a20 */ /* 0x010fe20000410000 */
[----:B------:R-:W-:Y:S01]  /*b820*/  FSEL R251, R3, -INF , !P0 ;  /* 0xff80000003fb7808 */ /* 0x000fe20004000000 */
[----:B-1----:R-:W-:Y:S01]  /*b830*/  FMUL.FTZ R7, R176, c[0x0][0x2ec] ;  /* 0x0000bb00b0077a20 */ /* 0x002fe20000410000 */
[----:B------:R-:W-:Y:S01]  /*b840*/  ISETP.GE.AND P0, PT, R2, R232, PT ;  /* 0x000000e80200720c */ /* 0x000fe20003f06270 */
[----:B--2---:R-:W-:Y:S01]  /*b850*/  FFMA.FTZ R4, R22, -R222, R34 ;  /* 0x800000de16047223 */ /* 0x004fe20000010022 */
[----:B------:R-:W-:Y:S01]  /*b860*/  ISETP.LT.OR P6, PT, R2, R226, P6 ;  /* 0x000000e20200720c */ /* 0x000fe200037c1670 */
[----:B------:R-:W-:-:S03]  /*b870*/  FMUL.FTZ R11, R247, c[0x0][0x2ec] ;  /* 0x0000bb00f70b7a20 */ /* 0x000fc60000410000 */
[----:B------:R-:W-:Y:S01]  /*b880*/  FSEL R243, R4, -INF , !P5 ;  /* 0xff80000004f37808 */ /* 0x000fe20006800000 */
[----:B---3--:R-:W-:Y:S01]  /*b890*/  FFMA.FTZ R4, R19, -R222, R10 ;  /* 0x800000de13047223 */ /* 0x008fe2000001000a */
[----:B------:R-:W-:Y:S02]  /*b8a0*/  ISETP.GE.AND P5, PT, R2, R233, PT ;  /* 0x000000e90200720c */ /* 0x000fe40003fa6270 */
[----:B------:R-:W-:Y:S02]  /*b8b0*/  FSEL R57, R5, -INF , !P1 ;  /* 0xff80000005397808 */ /* 0x000fe40004800000 */
[----:B------:R-:W-:Y:S02]  /*b8c0*/  ISETP.GE.AND P1, PT, R0, R235, PT ;  /* 0x000000eb0000720c */ /* 0x000fe40003f26270 */
[C---:B------:R-:W-:Y:S02]  /*b8d0*/  ISETP.LT.OR P5, PT, R2.reuse, R225, P5 ;  /* 0x000000e10200720c */ /* 0x040fe40002fa1670 */
[----:B------:R-:W-:Y:S01]  /*b8e0*/  ISETP.LT.OR P0, PT, R2, R224, P0 ;  /* 0x000000e00200720c */ /* 0x000fe20000701670 */
[-C--:B-----5:R-:W-:Y:S01]  /*b8f0*/  FFMA.FTZ R2, R17, -R222.reuse, R6 ;  /* 0x800000de11027223 */ /* 0x0a0fe20000010006 */
[----:B------:R-:W-:Y:S01]  /*b900*/  FSEL R21, R4, -INF , !P6 ;  /* 0xff80000004157808 */ /* 0x000fe20007000000 */
[----:B------:R-:W1:Y:S01]  /*b910*/  MUFU.TANH R8, R8 ;  /* 0x0000000800087308 */ /* 0x000e620000002400 */
[----:B------:R-:W-:Y:S01]  /*b920*/  FFMA.FTZ R6, R16, -R222, R12 ;  /* 0x800000de10067223 */ /* 0x000fe2000001000c */
[----:B------:R-:W-:Y:S01]  /*b930*/  ISETP.LT.OR P1, PT, R0, R227, P1 ;  /* 0x000000e30000720c */ /* 0x000fe20000f21670 */
[----:B------:R-:W-:-:S05]  /*b940*/  IMAD.MOV.U32 R67, RZ, RZ, R178 ;  /* 0x000000ffff437224 */ /* 0x000fca00078e00b2 */
[----:B------:R-:W2:Y:S01]  /*b950*/  MUFU.TANH R7, R7 ;  /* 0x0000000700077308 */ /* 0x000ea20000002400 */
[----:B------:R-:W-:Y:S01]  /*b960*/  FFMA.FTZ R3, R18, -R222, R9 ;  /* 0x800000de12037223 */ /* 0x000fe20000010009 */
[----:B------:R-:W-:-:S06]  /*b970*/  FSEL R30, R6, -INF , !P1 ;  /* 0xff800000061e7808 */ /* 0x000fcc0004800000 */
[----:B------:R-:W3:Y:S01]  /*b980*/  MUFU.TANH R4, R11 ;  /* 0x0000000b00047308 */ /* 0x000ee20000002400 */
[----:B------:R-:W-:Y:S02]  /*b990*/  ISETP.GT.AND P1, PT, R67, R244, PT ;  /* 0x000000f44300720c */ /* 0x000fe40003f24270 */
[----:B------:R-:W-:Y:S02]  /*b9a0*/  FSEL R241, R3, -INF , !P5 ;  /* 0xff80000003f17808 */ /* 0x000fe40006800000 */
[----:B------:R-:W-:Y:S02]  /*b9b0*/  FSEL R247, R2, -INF , !P0 ;  /* 0xff80000002f77808 */ /* 0x000fe40004000000 */
[C---:B------:R-:W-:Y:S02]  /*b9c0*/  ISETP.GE.AND P6, PT, R0.reuse, R234, PT ;  /* 0x000000ea0000720c */ /* 0x040fe40003fc6270 */
[C---:B------:R-:W-:Y:S02]  /*b9d0*/  ISETP.GE.AND P5, PT, R0.reuse, R233, PT ;  /* 0x000000e90000720c */ /* 0x040fe40003fa6270 */
[C---:B------:R-:W-:Y:S01]  /*b9e0*/  ISETP.GE.AND P0, PT, R0.reuse, R232, PT ;  /* 0x000000e80000720c */ /* 0x040fe20003f06270 */
[----:B-1----:R-:W-:Y:S01]  /*b9f0*/  FFMA.FTZ R3, R15, -R222, R8 ;  /* 0x800000de0f037223 */ /* 0x002fe20000010008 */
[----:B------:R-:W-:Y:S01]  /*ba00*/  ISETP.LT.OR P6, PT, R0, R226, P6 ;  /* 0x000000e20000720c */ /* 0x000fe200037c1670 */
[----:B--2---:R-:W-:Y:S01]  /*ba10*/  FFMA.FTZ R2, R14, -R222, R7 ;  /* 0x800000de0e027223 */ /* 0x004fe20000010007 */
[----:B------:R-:W-:-:S02]  /*ba20*/  ISETP.LT.OR P5, PT, R0, R225, P5 ;  /* 0x000000e10000720c */ /* 0x000fc40002fa1670 */
[----:B------:R-:W-:Y:S01]  /*ba30*/  ISETP.LT.OR P0, PT, R0, R224, P0 ;  /* 0x000000e00000720c */ /* 0x000fe20000701670 */
[----:B---3--:R-:W-:Y:S01]  /*ba40*/  FFMA.FTZ R0, R13, -R222, R4 ;  /* 0x800000de0d007223 */ /* 0x008fe20000010004 */
[----:B------:R-:W-:Y:S02]  /*ba50*/  FSEL R33, R3, -INF , !P6 ;  /* 0xff80000003217808 */ /* 0x000fe40007000000 */
[----:B------:R-:W-:Y:S02]  /*ba60*/  FSEL R214, R2, -INF , !P5 ;  /* 0xff80000002d67808 */ /* 0x000fe40006800000 */
[----:B------:R-:W-:Y:S01]  /*ba70*/  FSEL R244, R0, -INF , !P0 ;  /* 0xff80000000f47808 */ /* 0x000fe20004000000 */
[----:B------:R-:W-:Y:S05]  /*ba80*/  @!P1 BRA `(.L_x_1002) ;  /* 0x000003d000009947 */ /* 0x000fea0003800000 */
[----:B------:R-:W2:Y:S04]  /*ba90*/  LDL R180, [R1+0x28] ;  /* 0x0000280001b47983 */ /* 0x000ea80000100800 */
        /* <DEDUP_REMOVED lines=58> */
.L_x_1004:
[----:B------:R-:W-:Y:S05]  /*be40*/  BSYNC B0 ;  /* 0x0000000000007941 */ /* 0x000fea0003800000 */
.L_x_1003:
[----:B------:R-:W0:Y:S02]  /*be50*/  LDGDEPBAR ;  /* 0x00000000000079af */ /* 0x000e240000000000 */
.L_x_1002:
[----:B-1----:R-:W2:Y:S01]  /*be60*/  LDL.LU R6, [R1+0x24] ;  /* 0x0000240001067983 */ /* 0x002ea20000300800 */
[----:B------:R-:W-:Y:S02]  /*be70*/  FMNMX.FTZ R0, R103, R55, !PT ;  /* 0x0000003767007209 */ /* 0x000fe40007810000 */
[----:B------:R-:W-:Y:S01]  /*be80*/  MOV R10, R101 ;  /* 0x00000065000a7202 */ /* 0x000fe20000000f00 */
[----:B------:R-:W-:Y:S01]  /*be90*/  STL [R1+0x78], R220 ;  /* 0x000078dc01007387 */ /* 0x000fe20000100800 */
[----:B------:R-:W-:Y:S02]  /*bea0*/  FMNMX.FTZ R0, R52, R0, !PT ;  /* 0x0000000034007209 */ /* 0x000fe40007810000 */
[----:B------:R-:W-:Y:S01]  /*beb0*/  MOV R11, R100 ;  /* 0x00000064000b7202 */ /* 0x000fe20000000f00 */
[----:B------:R-:W-:Y:S01]  /*bec0*/  STL [R1+0x74], R219 ;  /* 0x000074db01007387 */ /* 0x000fe20000100800 */
[----:B------:R-:W-:-:S03]  /*bed0*/  FMNMX.FTZ R0, R37, R0, !PT ;  /* 0x0000000025007209 */ /* 0x000fc60007810000 */
[----:B------:R-:W-:Y:S01]  /*bee0*/  STL [R1+0x70], R217 ;  /* 0x000070d901007387 */ /* 0x000fe20000100800 */
        /* <DEDUP_REMOVED lines=33> */
[----:B------:R-:W3:Y:S01]  /*c100*/  SHFL.BFLY PT, R3, R2, 0x2, 0x1f ;  /* 0x0c401f0002037f89 */ /* 0x000ee200000e0000 */
[----:B-1----:R-:W-:-:S05]  /*c110*/  FMNMX.FTZ R0, R0, R4, !PT ;  /* 0x0000000400007209 */ /* 0x002fca0007810000 */
[----:B------:R-:W1:Y:S01]  /*c120*/  SHFL.BFLY PT, R4, R0, 0x1, 0x1f ;  /* 0x0c201f0000047f89 */ /* 0x000e6200000e0000 */
[----:B---3--:R-:W-:-:S05]  /*c130*/  FMNMX.FTZ R2, R2, R3, !PT ;  /* 0x0000000302027209 */ /* 0x008fca0007810000 */
[----:B------:R-:W3:Y:S01]  /*c140*/  SHFL.BFLY PT, R3, R2, 0x1, 0x1f ;  /* 0x0c201f0002037f89 */ /* 0x000ee200000e0000 */
[----:B-1----:R-:W-:-:S04]  /*c150*/  FMNMX.FTZ R58, R0, R4, !PT ;  /* 0x00000004003a7209 */ /* 0x002fc80007810000 */
[C---:B------:R-:W-:Y:S01]  /*c160*/  FSETP.NEU.FTZ.AND P5, PT, R58.reuse, -INF , PT ;  /* 0xff8000003a00780b */ /* 0x040fe20003fbd000 */
[C---:B------:R-:W-:Y:S01]  /*c170*/  FMUL.FTZ R8, R58.reuse, c[0x0][0x23c] ;  /* 0x00008f003a087a20 */ /* 0x040fe20000410000 */
[----:B------:R-:W-:Y:S02]  /*c180*/  STL [R1+0x4], R58 ;  /* 0x0000043a01007387 */ /* 0x000fe40000100800 */
[----:B------:R-:W-:Y:S02]  /*c190*/  FSEL R5, R58, RZ, P5 ;  /* 0x000000ff3a057208 */ /* 0x000fe40002800000 */
[----:B------:R-:W-:-:S03]  /*c1a0*/  FSEL R8, R8, RZ, P5 ;  /* 0x000000ff08087208 */ /* 0x000fc60002800000 */
[----:B------:R-:W-:Y:S01]  /*c1b0*/  FADD.FTZ R5, R103, -R5 ;  /* 0x8000000567057221 */ /* 0x000fe20000010000 */
[----:B------:R-:W-:Y:S01]  /*c1c0*/  MOV R103, R45 ;  /* 0x0000002d00677202 */ /* 0x000fe20000000f00 */
[----:B------:R-:W-:Y:S01]  /*c1d0*/  FFMA.FTZ R0, R55, c[0x0][0x23c], -R8 ;  /* 0x00008f0037007a23 */ /* 0x000fe20000010808 */
[----:B------:R-:W-:Y:S01]  /*c1e0*/  MOV R55, R21 ;  /* 0x0000001500377202 */ /* 0x000fe20000000f00 */
[----:B------:R-:W-:Y:S01]  /*c1f0*/  FMUL.FTZ R101, R5, c[0x0][0x23c] ;  /* 0x00008f0005657a20 */ /* 0x000fe20000410000 */
[----:B---3--:R-:W-:Y:S01]  /*c200*/  FMNMX.FTZ R40, R2, R3, !PT ;  /* 0x0000000302287209 */ /* 0x008fe20007810000 */
[----:B------:R1:W-:Y:S01]  /*c210*/  MUFU.EX2 R32, R0 ;  /* 0x0000000000207308 */ /* 0x0003e20000000800 */
[----:B------:R-:W-:Y:S01]  /*c220*/  FMNMX.FTZ R2, R105, R238, !PT ;  /* 0x000000ee69027209 */ /* 0x000fe20007810000 */
[----:B------:R-:W-:Y:S01]  /*c230*/  LDSM.16.MT88.4 R20, [R216+0xa000] ;  /* 0x00a00000d814783b */ /* 0x000fe20000004200 */
[C---:B------:R-:W-:Y:S01]  /*c240*/  FSETP.NEU.FTZ.AND P0, PT, R40.reuse, -INF , PT ;  /* 0xff8000002800780b */ /* 0x040fe20003f1d000 */
[----:B------:R-:W-:Y:S01]  /*c250*/  FMUL.FTZ R3, R40, c[0x0][0x23c] ;  /* 0x00008f0028037a20 */ /* 0x000fe20000410000 */
[----:B------:R-:W-:Y:S01]  /*c260*/  FMNMX.FTZ R4, R236, R2, !PT ;  /* 0x00000002ec047209 */ /* 0x000fe20007810000 */
[----:B------:R-:W-:Y:S01]  /*c270*/  STL [R1+0x8], R40 ;  /* 0x0000082801007387 */ /* 0x000fe20000100800 */
[----:B------:R-:W-:Y:S01]  /*c280*/  FMNMX.FTZ R2, R104, R239, !PT ;  /* 0x000000ef68027209 */ /* 0x000fe20007810000 */
[----:B------:R-:W3:Y:S01]  /*c290*/  MUFU.EX2 R101, R101 ;  /* 0x0000006500657308 */ /* 0x000ee20000000800 */
[----:B------:R-:W-:-:S02]  /*c2a0*/  FSEL R3, R3, RZ, P0 ;  /* 0x000000ff03037208 */ /* 0x000fc40000000000 */
[----:B------:R-:W-:Y:S02]  /*c2b0*/  FMNMX.FTZ R4, R192, R4, !PT ;  /* 0x00000004c0047209 */ /* 0x000fe40007810000 */
[----:B------:R-:W-:Y:S02]  /*c2c0*/  FMNMX.FTZ R2, R237, R2, !PT ;  /* 0x00000002ed027209 */ /* 0x000fe40007810000 */
[----:B------:R-:W-:Y:S01]  /*c2d0*/  FMNMX.FTZ R4, R188, R4, !PT ;  /* 0x00000004bc047209 */ /* 0x000fe20007810000 */
[----:B-1----:R-:W-:Y:S01]  /*c2e0*/  FFMA.FTZ R0, R52, c[0x0][0x23c], -R8 ;  /* 0x00008f0034007a23 */ /* 0x002fe20000010808 */
[----:B------:R-:W-:Y:S02]  /*c2f0*/  FMNMX.FTZ R2, R193, R2, !PT ;  /* 0x00000002c1027209 */ /* 0x000fe40007810000 */
[----:B------:R-:W-:Y:S01]  /*c300*/  FMNMX.FTZ R4, R212, R4, !PT ;  /* 0x00000004d4047209 */ /* 0x000fe20007810000 */
[----:B------:R1:W-:Y:S01]  /*c310*/  MUFU.EX2 R34, R0 ;  /* 0x0000000000227308 */ /* 0x0003e20000000800 */
[----:B------:R-:W-:-:S02]  /*c320*/  FMNMX.FTZ R2, R190, R2, !PT ;  /* 0x00000002be027209 */ /* 0x000fc40007810000 */
[----:B------:R-:W-:Y:S01]  /*c330*/  FMNMX.FTZ R4, R210, R4, !PT ;  /* 0x00000004d2047209 */ /* 0x000fe20007810000 */
[-C--:B---3--:R-:W-:Y:S01]  /*c340*/  FMUL.FTZ R168, R168, R101.reuse ;  /* 0x00000065a8a87220 */ /* 0x088fe20000410000 */
[----:B------:R-:W-:Y:S01]  /*c350*/  FMNMX.FTZ R2, R250, R2, !PT ;  /* 0x00000002fa027209 */ /* 0x000fe20007810000 */
[-C--:B------:R-:W-:Y:S01]  /*c360*/  FMUL.FTZ R169, R169, R101.reuse ;  /* 0x00000065a9a97220 */ /* 0x080fe20000410000 */
[----:B------:R-:W-:Y:S01]  /*c370*/  FMNMX.FTZ R4, R207, R4, !PT ;  /* 0x00000004cf047209 */ /* 0x000fe20007810000 */
[-C--:B------:R-:W-:Y:S01]  /*c380*/  FMUL.FTZ R72, R72, R101.reuse ;  /* 0x0000006548487220 */ /* 0x080fe20000410000 */
[----:B------:R-:W-:Y:S01]  /*c390*/  FMNMX.FTZ R2, R246, R2, !PT ;  /* 0x00000002f6027209 */ /* 0x000fe20007810000 */
[-C--:B------:R-:W-:Y:S01]  /*c3a0*/  FMUL.FTZ R73, R73, R101.reuse ;  /* 0x0000006549497220 */ /* 0x080fe20000410000 */
[----:B------:R-:W-:Y:S01]  /*c3b0*/  FMNMX.FTZ R5, R189, R4, !PT ;  /* 0x00000004bd057209 */ /* 0x000fe20007810000 */
[-C--:B------:R-:W-:Y:S01]  /*c3c0*/  FMUL.FTZ R120, R120, R101.reuse ;  /* 0x0000006578787220 */ /* 0x080fe20000410000 */
[----:B------:R-:W-:Y:S01]  /*c3d0*/  MOV R52, R44 ;  /* 0x0000002c00347202 */ /* 0x000fe20000000f00 */
[----:B------:R-:W-:Y:S01]  /*c3e0*/  FMUL.FTZ R121, R121, R101 ;  /* 0x0000006579797220 */ /* 0x000fe20000410000 */
[----:B------:R-:W3:Y:S01]  /*c3f0*/  LDSM.16.MT88.4 R44, [R216+0xb000] ;  /* 0x00b00000d82c783b */ /* 0x000ee20000004200 */
[----:B-1----:R-:W-:-:S02]  /*c400*/  FFMA.FTZ R0, R37, c[0x0][0x23c], -R8 ;  /* 0x00008f0025007a23 */ /* 0x002fc40000010808 */
[-C--:B------:R-:W-:Y:S02]  /*c410*/  FMUL.FTZ R148, R148, R101.reuse ;  /* 0x0000006594947220 */ /* 0x080fe40000410000 */
[----:B------:R1:W-:Y:S01]  /*c420*/  MUFU.EX2 R41, R0 ;  /* 0x0000000000297308 */ /* 0x0003e20000000800 */
        /* <DEDUP_REMOVED lines=8> */
[----:B-1----:R-:W-:Y:S02]  /*c4b0*/  FFMA.FTZ R0, R31, c[0x0][0x23c], -R8 ;  /* 0x00008f001f007a23 */ /* 0x002fe40000010808 */
[-C--:B------:R-:W-:Y:S02]  /*c4c0*/  FMUL.FTZ R133, R133, R101.reuse ;  /* 0x0000006585857220 */ /* 0x080fe40000410000 */
[----:B------:R1:W-:Y:S01]  /*c4d0*/  MUFU.EX2 R28, R0 ;  /* 0x00000000001c7308 */ /* 0x0003e20000000800 */
        /* <DEDUP_REMOVED lines=8> */
[----:B-1----:R-:W-:-:S04]  /*c560*/  FFMA.FTZ R0, R56, c[0x0][0x23c], -R3 ;  /* 0x00008f0038007a23 */ /* 0x002fc80000010803 */
[----:B------:R1:W-:Y:S02]  /*c570*/  MUFU.EX2 R217, R0 ;  /* 0x0000000000d97308 */ /* 0x0003e40000000800 */
[----:B-1----:R-:W-:-:S06]  /*c580*/  FFMA.FTZ R0, R53, c[0x0][0x23c], -R3 ;  /* 0x00008f0035007a23 */ /* 0x002fcc0000010803 */
[----:B------:R1:W-:Y:S02]  /*c590*/  MUFU.EX2 R29, R0 ;  /* 0x00000000001d7308 */ /* 0x0003e40000000800 */
[----:B-1----:R-:W-:-:S06]  /*c5a0*/  FFMA.FTZ R0, R43, c[0x0][0x23c], -R3 ;  /* 0x00008f002b007a23 */ /* 0x002fcc0000010803 */
[----:B------:R1:W-:Y:S02]  /*c5b0*/  MUFU.EX2 R220, R0 ;  /* 0x0000000000dc7308 */ /* 0x0003e40000000800 */
[----:B-1----:R-:W-:Y:S02]  /*c5c0*/  FFMA.FTZ R0, R38, c[0x0][0x23c], -R3 ;  /* 0x00008f0026007a23 */ /* 0x002fe40000010803 */
[----:B------:R-:W-:Y:S04]  /*c5d0*/  LDSM.16.MT88.4 R36, [R218+0xb000] ;  /* 0x00b00000da24783b */ /* 0x000fe80000004200 */
[----:B------:R1:W4:Y:S02]  /*c5e0*/  MUFU.EX2 R31, R0 ;  /* 0x00000000001f7308 */ /* 0x0003240000000800 */
[----:B-1----:R-:W-:-:S02]  /*c5f0*/  FSEL R0, R40, RZ, P0 ;  /* 0x000000ff28007208 */ /* 0x002fc40000000000 */
[----:B----4-:R-:W-:Y:S02]  /*c600*/  F2FP.PACK_AB R7, R31, R220 ;  /* 0x000000dc1f07723e */ /* 0x010fe400000000ff */
[----:B--2---:R-:W-:Y:S01]  /*c610*/  MOV R53, R6 ;  /* 0x0000000600357202 */ /* 0x004fe20000000f00 */
[----:B------:R-:W-:Y:S01]  /*c620*/  FADD.FTZ R4, R102, -R0 ;  /* 0x8000000066047221 */ /* 0x000fe20000010000 */
[----:B------:R-:W-:Y:S02]  /*c630*/  FMNMX.FTZ R0, R215, R2, !PT ;  /* 0x00000002d7007209 */ /* 0x000fe40007810000 */
[----:B------:R-:W-:Y:S01]  /*c640*/  FMNMX.FTZ R2, R213, R5, !PT ;  /* 0x00000005d5027209 */ /* 0x000fe20007810000 */
[----:B------:R-:W-:Y:S01]  /*c650*/  FMUL.FTZ R4, R4, c[0x0][0x23c] ;  /* 0x00008f0004047a20 */ /* 0x000fe20000410000 */
[----:B------:R-:W-:Y:S02]  /*c660*/  FMNMX.FTZ R0, R196, R0, !PT ;  /* 0x00000000c4007209 */ /* 0x000fe40007810000 */
[----:B------:R-:W-:Y:S01]  /*c670*/  FMNMX.FTZ R2, R211, R2, !PT ;  /* 0x00000002d3027209 */ /* 0x000fe20007810000 */
[----:B------:R-:W1:Y:S01]  /*c680*/  MUFU.EX2 R100, R4 ;  /* 0x0000000400647308 */ /* 0x000e620000000800 */
[----:B------:R-:W-:-:S02]  /*c690*/  FMNMX.FTZ R0, R249, R0, !PT ;  /* 0x00000000f9007209 */ /* 0x000fc40007810000 */
[----:B------:R-:W-:Y:S02]  /*c6a0*/  FMNMX.FTZ R2, R209, R2, !PT ;  /* 0x00000002d1027209 */ /* 0x000fe40007810000 */
[----:B------:R-:W-:Y:S02]  /*c6b0*/  FMNMX.FTZ R0, R245, R0, !PT ;  /* 0x00000000f5007209 */ /* 0x000fe40007810000 */
[----:B------:R-:W-:Y:S02]  /*c6c0*/  FMNMX.FTZ R2, R208, R2, !PT ;  /* 0x00000002d0027209 */ /* 0x000fe40007810000 */
[----:B------:R-:W-:Y:S02]  /*c6d0*/  FMNMX.FTZ R0, R242, R0, !PT ;  /* 0x00000000f2007209 */ /* 0x000fe40007810000 */
[----:B------:R-:W-:Y:S02]  /*c6e0*/  FMNMX.FTZ R2, R103, R2, !PT ;  /* 0x0000000267027209 */ /* 0x000fe40007810000 */
[----:B------:R-:W-:-:S02]  /*c6f0*/  FMNMX.FTZ R0, R240, R0, !PT ;  /* 0x00000000f0007209 */ /* 0x000fc40007810000 */
[----:B------:R-:W-:Y:S01]  /*c700*/  FMNMX.FTZ R2, R42, R2, !PT ;  /* 0x000000022a027209 */ /* 0x000fe20007810000 */
[----:B-1----:R-:W-:Y:S01]  /*c710*/  FMUL.FTZ R170, R170, R100 ;  /* 0x00000064aaaa7220 */ /* 0x002fe20000410000 */
[----:B------:R-:W-:Y:S01]  /*c720*/  FMNMX.FTZ R0, R52, R0, !PT ;  /* 0x0000000034007209 */ /* 0x000fe20007810000 */
[----:B------:R-:W-:Y:S01]  /*c730*/  FMUL.FTZ R171, R171, R100 ;  /* 0x00000064abab7220 */ /* 0x000fe20000410000 */
[----:B------:R-:W-:Y:S01]  /*c740*/  FMNMX.FTZ R2, R57, R2, !PT ;  /* 0x0000000239027209 */ /* 0x000fe20007810000 */
[----:B------:R-:W-:Y:S01]  /*c750*/  FMUL.FTZ R74, R74, R100 ;  /* 0x000000644a4a7220 */ /* 0x000fe20000410000 */
[----:B------:R-:W-:Y:S01]  /*c760*/  FMNMX.FTZ R9, R35, R0, !PT ;  /* 0x0000000023097209 */ /* 0x000fe20007810000 */
[----:B------:R-:W-:Y:S01]  /*c770*/  FMUL.FTZ R75, R75, R100 ;  /* 0x000000644b4b7220 */ /* 0x000fe20000410000 */
[----:B------:R-:W-:Y:S01]  /*c780*/  FMNMX.FTZ R0, R30, R2, !PT ;  /* 0x000000021e007209 */ /* 0x000fe20007810000 */
[----:B------:R-:W-:Y:S01]  /*c790*/  FMUL.FTZ R122, R122, R100 ;  /* 0x000000647a7a7220 */ /* 0x000fe20000410000 */
[----:B------:R-:W-:Y:S01]  /*c7a0*/  F2FP.PACK_AB R4, R34, R32 ;  /* 0x000000202204723e */ /* 0x000fe200000000ff */
[-C--:B------:R-:W-:Y:S01]  /*c7b0*/  FMUL.FTZ R123, R123, R100.reuse ;  /* 0x000000647b7b7220 */ /* 0x080fe20000410000 */
[----:B------:R-:W-:Y:S01]  /*c7c0*/  F2FP.PACK_AB R5, R29, R217 ;  /* 0x000000d91d05723e */ /* 0x000fe200000000ff */
[----:B------:R-:W1:Y:S01]  /*c7d0*/  SHFL.BFLY PT, R2, R0, 0x2, 0x1f ;  /* 0x0c401f0000027f89 */ /* 0x000e6200000e0000 */
[----:B------:R-:W-:Y:S01]  /*c7e0*/  F2FP.PACK_AB R6, R28, R41 ;  /* 0x000000291c06723e */ /* 0x000fe200000000ff */
[----:B------:R-:W-:-:S02]  /*c7f0*/  FMUL.FTZ R150, R150, R100 ;  /* 0x0000006496967220 */ /* 0x000fc40000410000 */
[-C--:B------:R-:W-:Y:S02]  /*c800*/  FMUL.FTZ R151, R151, R100.reuse ;  /* 0x0000006497977220 */ /* 0x080fe40000410000 */
[-C--:B------:R-:W-:Y:S02]  /*c810*/  FMUL.FTZ R154, R154, R100.reuse ;  /* 0x000000649a9a7220 */ /* 0x080fe40000410000 */
[C---:B------:R-:W-:Y:S01]  /*c820*/  HMMA.16816.F32 R108, R4.reuse, R50, R168 ;  /* 0x00000032046c723c */ /* 0x040fe200000018a8 */
[-C--:B------:R-:W-:Y:S02]  /*c830*/  FMUL.FTZ R155, R155, R100.reuse ;  /* 0x000000649b9b7220 */ /* 0x080fe40000410000 */
[-C--:B------:R-:W-:Y:S02]  /*c840*/  FMUL.FTZ R166, R166, R100.reuse ;  /* 0x00000064a6a67220 */ /* 0x080fe40000410000 */
[-C--:B------:R-:W-:Y:S02]  /*c850*/  FMUL.FTZ R167, R167, R100.reuse ;  /* 0x00000064a7a77220 */ /* 0x080fe40000410000 */
[-C--:B------:R-:W-:Y:S01]  /*c860*/  FMUL.FTZ R118, R118, R100.reuse ;  /* 0x0000006476767220 */ /* 0x080fe20000410000 */
[----:B---3--:R-:W-:Y:S01]  /*c870*/  HMMA.16816.F32 R168, R4, R44, R72 ;  /* 0x0000002c04a8723c */ /* 0x008fe20000001848 */
[----:B------:R-:W-:-:S02]  /*c880*/  FMUL.FTZ R119, R119, R100 ;  /* 0x0000006477777220 */ /* 0x000fc40000410000 */
[-C--:B------:R-:W-:Y:S02]  /*c890*/  FMUL.FTZ R134, R134, R100.reuse ;  /* 0x0000006486867220 */ /* 0x080fe40000410000 */
[-C--:B------:R-:W-:Y:S02]  /*c8a0*/  FMUL.FTZ R135, R135, R100.reuse ;  /* 0x0000006487877220 */ /* 0x080fe40000410000 */
[----:B------:R-:W-:Y:S01]  /*c8b0*/  MOV R73, R29 ;  /* 0x0000001d00497202 */ /* 0x000fe20000000f00 */
[----:B------:R-:W-:Y:S01]  /*c8c0*/  FMUL.FTZ R138, R138, R100 ;  /* 0x000000648a8a7220 */ /* 0x000fe20000410000 */
[----:B-1----:R-:W-:Y:S01]  /*c8d0*/  FMNMX.FTZ R0, R0, R2, !PT ;  /* 0x0000000200007209 */ /* 0x002fe20007810000 */
[-C--:B------:R-:W-:Y:S01]  /*c8e0*/  FMUL.FTZ R139, R139, R100.reuse ;  /* 0x000000648b8b7220 */ /* 0x080fe20000410000 */
[----:B------:R-:W-:Y:S01]  /*c8f0*/  FMNMX.FTZ R2, R55, R9, !PT ;  /* 0x0000000937027209 */ /* 0x000fe20007810000 */
[----:B------:R-:W-:Y:S01]  /*c900*/  FMUL.FTZ R78, R78, R100 ;  /* 0x000000644e4e7220 */ /* 0x000fe20000410000 */
[----:B------:R-:W-:Y:S01]  /*c910*/  MOV R29, R10 ;  /* 0x0000000a001d7202 */ /* 0x000fe20000000f00 */
[----:B------:R-:W1:Y:S01]  /*c920*/  SHFL.BFLY PT, R9, R0, 0x1, 0x1f ;  /* 0x0c201f0000097f89 */ /* 0x000e6200000e0000 */
[----:B------:R-:W-:Y:S01]  /*c930*/  FMNMX.FTZ R2, R33, R2, !PT ;  /* 0x0000000221027209 */ /* 0x000fe20007810000 */
[-C--:B------:R-:W-:Y:S01]  /*c940*/  FMUL.FTZ R79, R79, R100.reuse ;  /* 0x000000644f4f7220 */ /* 0x080fe20000410000 */
[----:B------:R-:W-:Y:S01]  /*c950*/  HMMA.16816.F32 R24, R4, R18, R120 ;  /* 0x000000120418723c */ /* 0x000fe20000001878 */
[-C--:B------:R-:W-:Y:S01]  /*c960*/  FMUL.FTZ R90, R90, R100.reuse ;  /* 0x000000645a5a7220 */ /* 0x080fe20000410000 */
[----:B------:R-:W-:Y:S01]  /*c970*/  MOV R72, R67 ;  /* 0x0000004300487202 */ /* 0x000fe20000000f00 */
[----:B------:R-:W2:Y:S01]  /*c980*/  SHFL.BFLY PT, R10, R2, 0x2, 0x1f ;  /* 0x0c401f00020a7f89 */ /* 0x000ea200000e0000 */
[-C--:B------:R-:W-:Y:S01]  /*c990*/  FMUL.FTZ R91, R91, R100.reuse ;  /* 0x000000645b5b7220 */ /* 0x080fe20000410000 */
[----:B------:R-:W-:Y:S01]  /*c9a0*/  MOV R74, R57 ;  /* 0x00000039004a7202 */ /* 0x000fe20000000f00 */
[----:B------:R-:W-:-:S02]  /*c9b0*/  FMUL.FTZ R94, R94, R100 ;  /* 0x000000645e5e7220 */ /* 0x000fc40000410000 */
[----:B------:R-:W-:Y:S01]  /*c9c0*/  FMUL.FTZ R95, R95, R100 ;  /* 0x000000645f5f7220 */ /* 0x000fe20000410000 */
[----:B------:R-:W-:Y:S01]  /*c9d0*/  HMMA.16816.F32 R180, R4, R20, R148 ;  /* 0x0000001404b4723c */ /* 0x000fe20000001894 */
[----:B------:R-:W-:-:S07]  /*c9e0*/  IMAD.MOV.U32 R75, RZ, RZ, R58 ;  /* 0x000000ffff4b7224 */ /* 0x000fce00078e003a */
[----:B------:R-:W-:Y:S01]  /*c9f0*/  HMMA.16816.F32 R120, R4, R22, R152 ;  /* 0x000000160478723c */ /* 0x000fe20000001898 */
[----:B-1----:R-:W-:Y:S01]  /*ca00*/  FMNMX.FTZ R56, R0, R9, !PT ;  /* 0x0000000900387209 */ /* 0x002fe20007810000 */
[----:B------:R-:W-:-:S06]  /*ca10*/  FFMA.FTZ R9, R195, c[0x0][0x23c], -R8 ;  /* 0x00008f00c3097a23 */ /* 0x000fcc0000010808 */
[----:B------:R-:W-:Y:S01]  /*ca20*/  HMMA.16816.F32 R176, R4, R48, R164 ;  /* 0x0000003004b0723c */ /* 0x000fe200000018a4 */
[----:B------:R-:W-:Y:S01]  /*ca30*/  FMUL.FTZ R0, R56, c[0x0][0x23c] ;  /* 0x00008f0038007a20 */ /* 0x000fe20000410000 */
[----:B--2---:R-:W-:Y:S01]  /*ca40*/  FMNMX.FTZ R2, R2, R10, !PT ;  /* 0x0000000a02027209 */ /* 0x004fe20007810000 */
[----:B------:R-:W-:Y:S01]  /*ca50*/  STL [R1+0x14], R56 ;  /* 0x0000143801007387 */ /* 0x000fe20000100800 */
[----:B------:R-:W-:-:S04]  /*ca60*/  FSETP.NEU.FTZ.AND P5, PT, R56, -INF , PT ;  /* 0xff8000003800780b */ /* 0x000fc80003fbd000 */
[----:B------:R-:W-:Y:S01]  /*ca70*/  HMMA.16816.F32 R116, R4, R16, R116 ;  /* 0x000000100474723c */ /* 0x000fe20000001874 */
[----:B------:R-:W-:-:S07]  /*ca80*/  FSEL R0, R0, RZ, P5 ;  /* 0x000000ff00007208 */ /* 0x000fce0002800000 */
[C---:B------:R-:W-:Y:S08]  /*ca90*/  HMMA.16816.F32 R132, R4.reuse, R12, R132 ;  /* 0x0000000c0484723c */ /* 0x040ff00000001884 */
[C---:B------:R-:W-:Y:S08]  /*caa0*/  HMMA.16816.F32 R184, R4.reuse, R14, R136 ;  /* 0x0000000e04b8723c */ /* 0x040ff00000001888 */
[C---:B------:R-:W-:Y:S08]  /*cab0*/  HMMA.16816.F32 R164, R4.reuse, R46, R76 ;  /* 0x0000002e04a4723c */ /* 0x040ff0000000184c */
[C---:B------:R-:W-:Y:S08]  /*cac0*/  HMMA.16816.F32 R152, R4.reuse, R36, R88 ;  /* 0x000000240498723c */ /* 0x040ff00000001858 */
[----:B------:R-:W-:Y:S01]  /*cad0*/  HMMA.16816.F32 R148, R4, R38, R92 ;  /* 0x000000260494723c */ /* 0x000fe2000000185c */
[----:B------:R-:W1:Y:S01]  /*cae0*/  SHFL.BFLY PT, R5, R2, 0x1, 0x1f ;  /* 0x0c201f0002057f89 */ /* 0x000e6200000e0000 */
[----:B------:R2:W-:Y:S05]  /*caf0*/  MUFU.EX2 R94, R9 ;  /* 0x00000009005e7308 */ /* 0x0005ea0000000800 */
[----:B------:R-:W-:Y:S01]  /*cb00*/  FFMA.FTZ R4, R238, c[0x0][0x23c], -R0 ;  /* 0x00008f00ee047a23 */ /* 0x000fe20000010800 */
[----:B------:R-:W-:Y:S01]  /*cb10*/  MOV R93, R31 ;  /* 0x0000001f005d7202 */ /* 0x000fe20000000f00 */
[----:B------:R-:W-:Y:S01]  /*cb20*/  IMAD.MOV.U32 R92, RZ, RZ, R40 ;  /* 0x000000ffff5c7224 */ /* 0x000fe200078e0028 */
[----:B------:R-:W-:Y:S01]  /*cb30*/  MOV R95, R33 ;  /* 0x00000021005f7202 */ /* 0x000fe20000000f00 */
[----:B------:R3:W-:Y:S01]  /*cb40*/  MUFU.EX2 R43, R4 ;  /* 0x00000004002b7308 */ /* 0x0007e20000000800 */
[----:B------:R-:W-:Y:S01]  /*cb50*/  MOV R33, R11 ;  /* 0x0000000b00217202 */ /* 0x000fe20000000f00 */
[----:B--2---:R-:W-:Y:S01]  /*cb60*/  FFMA.FTZ R9, R191, c[0x0][0x23c], -R8 ;  /* 0x00008f00bf097a23 */ /* 0x004fe20000010808 */
[----:B------:R-:W-:-:S02]  /*cb70*/  MOV R191, R41 ;  /* 0x0000002900bf7202 */ /* 0x000fc40000000f00 */
[----:B-1----:R-:W-:Y:S01]  /*cb80*/  FMNMX.FTZ R238, R2, R5, !PT ;  /* 0x0000000502ee7209 */ /* 0x002fe20007810000 */
[--C-:B------:R-:W-:Y:S01]  /*cb90*/  FFMA.FTZ R2, R236, c[0x0][0x23c], -R0.reuse ;  /* 0x00008f00ec027a23 */ /* 0x100fe20000010800 */
[----:B------:R-:W-:Y:S01]  /*cba0*/  MOV R236, R56 ;  /* 0x0000003800ec7202 */ /* 0x000fe20000000f00 */
[----:B---3--:R-:W-:Y:S01]  /*cbb0*/  FFMA.FTZ R4, R192, c[0x0][0x23c], -R0 ;  /* 0x00008f00c0047a23 */ /* 0x008fe20000010800 */
[C---:B------:R-:W-:Y:S01]  /*cbc0*/  FSETP.NEU.FTZ.AND P0, PT, R238.reuse, -INF , PT ;  /* 0xff800000ee00780b */ /* 0x040fe20003f1d000 */
[----:B------:R1:W-:Y:S01]  /*cbd0*/  MUFU.EX2 R31, R2 ;  /* 0x00000002001f7308 */ /* 0x0003e20000000800 */
[----:B------:R2:W-:Y:S07]  /*cbe0*/  STL [R1+0x10], R238 ;  /* 0x000010ee01007387 */ /* 0x0005ee0000100800 */
[----:B------:R3:W-:Y:S01]  /*cbf0*/  MUFU.EX2 R219, R4 ;  /* 0x0000000400db7308 */ /* 0x0007e20000000800 */
[----:B-1----:R-:W-:-:S05]  /*cc00*/  FMUL.FTZ R2, R238, c[0x0][0x23c] ;  /* 0x00008f00ee027a20 */ /* 0x002fca0000410000 */
[----:B------:R-:W-:Y:S01]  /*cc10*/  FSEL R2, R2, RZ, P0 ;  /* 0x000000ff02027208 */ /* 0x000fe20000000000 */
[----:B---3--:R-:W-:-:S04]  /*cc20*/  FFMA.FTZ R4, R188, c[0x0][0x23c], -R0 ;  /* 0x00008f00bc047a23 */ /* 0x008fc80000010800 */
[----:B------:R1:W3:Y:S02]  /*cc30*/  MUFU.EX2 R5, R4 ;  /* 0x0000000400057308 */ /* 0x0002e40000000800 */
[----:B-1----:R-:W-:Y:S01]  /*cc40*/  FFMA.FTZ R4, R239, c[0x0][0x23c], -R2 ;  /* 0x00008f00ef047a23 */ /* 0x002fe20000010802 */
[----:B---3--:R-:W-:Y:S02]  /*cc50*/  MOV R239, R5 ;  /* 0x0000000500ef7202 */ /* 0x008fe40000000f00 */
[----:B------:R-:W-:-:S03]  /*cc60*/  FSEL R5, R236, RZ, P5 ;  /* 0x000000ffec057208 */ /* 0x000fc60002800000 */
[----:B------:R1:W-:Y:S02]  /*cc70*/  MUFU.EX2 R188, R4 ;  /* 0x0000000400bc7308 */ /* 0x0003e40000000800 */
[----:B------:R-:W-:Y:S01]  /*cc80*/  FADD.FTZ R6, R105, -R5 ;  /* 0x8000000569067221 */ /* 0x000fe20000010000 */
[----:B------:R-:W-:Y:S02]  /*cc90*/  FSEL R5, R238, RZ, P0 ;  /* 0x000000ffee057208 */ /* 0x000fe40000000000 */
[----:B------:R-:W-:Y:S01]  /*cca0*/  MOV R105, R236 ;  /* 0x000000ec00697202 */ /* 0x000fe20000000f00 */
[----:B------:R-:W-:-:S04]  /*ccb0*/  FMUL.FTZ R6, R6, c[0x0][0x23c] ;  /* 0x00008f0006067a20 */ /* 0x000fc80000410000 */
[----:B------:R3:W4:Y:S01]  /*ccc0*/  MUFU.EX2 R11, R6 ;  /* 0x00000006000b7308 */ /* 0x0007220000000800 */
[----:B-1----:R-:W-:-:S07]  /*ccd0*/  FFMA.FTZ R4, R237, c[0x0][0x23c], -R2 ;  /* 0x00008f00ed047a23 */ /* 0x002fce0000010802 */
[----:B------:R1:W1:Y:S01]  /*cce0*/  MUFU.EX2 R40, R4 ;  /* 0x0000000400287308 */ /* 0x0002620000000800 */
[----:B---3--:R-:W-:Y:S01]  /*ccf0*/  F2FP.PACK_AB R6, R239, R219 ;  /* 0x000000dbef06723e */ /* 0x008fe200000000ff */
[-C--:B----4-:R-:W-:Y:S02]  /*cd00*/  FMUL.FTZ R144, R144, R11.reuse ;  /* 0x0000000b90907220 */ /* 0x090fe40000410000 */
[-C--:B------:R-:W-:Y:S02]  /*cd10*/  FMUL.FTZ R145, R145, R11.reuse ;  /* 0x0000000b91917220 */ /* 0x080fe40000410000 */
[-C--:B------:R-:W-:Y:S02]  /*cd20*/  FMUL.FTZ R128, R128, R11.reuse ;  /* 0x0000000b80807220 */ /* 0x080fe40000410000 */
[----:B------:R-:W-:Y:S02]  /*cd30*/  FMUL.FTZ R129, R129, R11 ;  /* 0x0000000b81817220 */ /* 0x000fe40000410000 */
        /* <DEDUP_REMOVED lines=11> */
[----:B-1----:R-:W-:Y:S01]  /*cdf0*/  FADD.FTZ R4, R104, -R5 ;  /* 0x8000000568047221 */ /* 0x002fe20000010000 */
[----:B------:R-:W-:Y:S01]  /*ce00*/  F2FP.PACK_AB R5, R40, R188 ;  /* 0x000000bc2805723e */ /* 0x000fe200000000ff */
[----:B------:R-:W-:Y:S01]  /*ce10*/  FMUL.FTZ R125, R125, R11 ;  /* 0x0000000b7d7d7220 */ /* 0x000fe20000410000 */
[----:B------:R-:W-:Y:S01]  /*ce20*/  MOV R104, R238 ;  /* 0x000000ee00687202 */ /* 0x000fe20000000f00 */
[----:B------:R-:W-:-:S02]  /*ce30*/  FMUL.FTZ R4, R4, c[0x0][0x23c] ;  /* 0x00008f0004047a20 */ /* 0x000fc40000410000 */
[-C--:B------:R-:W-:Y:S02]  /*ce40*/  FMUL.FTZ R68, R68, R11.reuse ;  /* 0x0000000b44447220 */ /* 0x080fe40000410000 */
[----:B------:R1:W3:Y:S01]  /*ce50*/  MUFU.EX2 R10, R4 ;  /* 0x00000004000a7308 */ /* 0x0002e20000000800 */
        /* <DEDUP_REMOVED lines=8> */
[----:B-1----:R-:W-:Y:S01]  /*cee0*/  FFMA.FTZ R4, R190, c[0x0][0x23c], -R2 ;  /* 0x00008f00be047a23 */ /* 0x002fe20000010802 */
[----:B------:R-:W-:Y:S01]  /*cef0*/  MOV R190, R72 ;  /* 0x0000004800be7202 */ /* 0x000fe20000000f00 */
[-C--:B---3--:R-:W-:Y:S02]  /*cf00*/  FMUL.FTZ R146, R146, R10.reuse ;  /* 0x0000000a92927220 */ /* 0x088fe40000410000 */
[----:B------:R1:W3:Y:S01]  /*cf10*/  MUFU.EX2 R192, R4 ;  /* 0x0000000400c07308 */ /* 0x0002e20000000800 */
        /* <DEDUP_REMOVED lines=8> */
[----:B-1----:R-:W-:Y:S01]  /*cfa0*/  F2FP.PACK_AB R4, R31, R43 ;  /* 0x0000002b1f04723e */ /* 0x002fe200000000ff */
[----:B------:R-:W-:Y:S01]  /*cfb0*/  FMUL.FTZ R175, R175, R10 ;  /* 0x0000000aafaf7220 */ /* 0x000fe20000410000 */
[----:B---3--:R-:W-:Y:S01]  /*cfc0*/  F2FP.PACK_AB R7, R192, R102 ;  /* 0x00000066c007723e */ /* 0x008fe200000000ff */
[-C--:B------:R-:W-:Y:S02]  /*cfd0*/  FMUL.FTZ R114, R114, R10.reuse ;  /* 0x0000000a72727220 */ /* 0x080fe40000410000 */
[-C--:B------:R-:W-:Y:S02]  /*cfe0*/  FMUL.FTZ R115, R115, R10.reuse ;  /* 0x0000000a73737220 */ /* 0x080fe40000410000 */
[-C--:B------:R-:W-:Y:S02]  /*cff0*/  FMUL.FTZ R126, R126, R10.reuse ;  /* 0x0000000a7e7e7220 */ /* 0x080fe40000410000 */
[----:B------:R-:W-:Y:S01]  /*d000*/  HMMA.16816.F32 R64, R4, R20, R144 ;  /* 0x000000140440723c */ /* 0x000fe20000001890 */
[----:B------:R1:W-:Y:S01]  /*d010*/  MUFU.EX2 R146, R9 ;  /* 0x0000000900927308 */ /* 0x0003e20000000800 */
[----:B------:R-:W-:-:S02]  /*d020*/  FMUL.FTZ R127, R127, R10 ;  /* 0x0000000a7f7f7220 */ /* 0x000fc40000410000 */
[-C--:B------:R-:W-:Y:S02]  /*d030*/  FMUL.FTZ R70, R70, R10.reuse ;  /* 0x0000000a46467220 */ /* 0x080fe40000410000 */
[----:B------:R-:W-:Y:S01]  /*d040*/  FMUL.FTZ R71, R71, R10 ;  /* 0x0000000a47477220 */ /* 0x000fe20000410000 */
[----:B------:R-:W-:Y:S01]  /*d050*/  MOV R145, R35 ;  /* 0x0000002300917202 */ /* 0x000fe20000000f00 */
[----:B------:R-:W-:Y:S01]  /*d060*/  HMMA.16816.F32 R76, R4, R12, R128 ;  /* 0x0000000c044c723c */ /* 0x000fe20000001880 */
[----:B------:R-:W-:Y:S01]  /*d070*/  MOV R144, R34 ;  /* 0x0000002200907202 */ /* 0x000fe20000000f00 */
[-C--:B------:R-:W-:Y:S02]  /*d080*/  FMUL.FTZ R86, R86, R10.reuse ;  /* 0x0000000a56567220 */ /* 0x080fe40000410000 */
[-C--:B------:R-:W-:Y:S02]  /*d090*/  FMUL.FTZ R87, R87, R10.reuse ;  /* 0x0000000a57577220 */ /* 0x080fe40000410000 */
[----:B------:R-:W-:-:S02]  /*d0a0*/  FMUL.FTZ R142, R142, R10 ;  /* 0x0000000a8e8e7220 */ /* 0x000fc40000410000 */
[C---:B------:R-:W-:Y:S01]  /*d0b0*/  HMMA.16816.F32 R60, R4.reuse, R22, R156 ;  /* 0x00000016043c723c */ /* 0x040fe2000000189c */
[----:B-1----:R-:W-:Y:S01]  /*d0c0*/  FFMA.FTZ R9, R107, c[0x0][0x23c], -R8 ;  /* 0x00008f006b097a23 */ /* 0x002fe20000010808 */
[----:B------:R-:W-:Y:S01]  /*d0d0*/  MOV R107, R31 ;  /* 0x0000001f006b7202 */ /* 0x000fe20000000f00 */
[-C--:B------:R-:W-:Y:S01]  /*d0e0*/  FMUL.FTZ R143, R143, R10.reuse ;  /* 0x0000000a8f8f7220 */ /* 0x080fe20000410000 */
[----:B------:R-:W-:Y:S01]  /*d0f0*/  LDSM.16.MT88.4 R20, [R216+0xa400] ;  /* 0x00a40000d814783b */ /* 0x000fe20000004200 */
[----:B------:R-:W1:Y:S01]  /*d100*/  MUFU.EX2 R237, R9 ;  /* 0x0000000900ed7308 */ /* 0x000e620000000800 */
[----:B------:R-:W-:Y:S01]  /*d110*/  FMUL.FTZ R82, R82, R10 ;  /* 0x0000000a52527220 */ /* 0x000fe20000410000 */
[----:B------:R-:W-:Y:S01]  /*d120*/  MOV R159, R33 ;  /* 0x00000021009f7202 */ /* 0x000fe20000000f00 */
[----:B------:R-:W-:Y:S01]  /*d130*/  IMAD.MOV.U32 R157, RZ, RZ, R239 ;  /* 0x000000ffff9d7224 */ /* 0x000fe200078e00ef */
[----:B------:R-:W-:Y:S01]  /*d140*/  MOV R158, R32 ;  /* 0x00000020009e7202 */ /* 0x000fe20000000f00 */
[----:B------:R-:W-:Y:S01]  /*d150*/  HMMA.16816.F32 R56, R4, R48, R160 ;  /* 0x000000300438723c */ /* 0x000fe200000018a0 */
[----:B------:R-:W3:Y:S01]  /*d160*/  LDSM.16.MT88.4 R32, [R216+0x9400] ;  /* 0x00940000d820783b */ /* 0x000ee20000004200 */
[----:B------:R-:W-:Y:S01]  /*d170*/  FMUL.FTZ R83, R83, R10 ;  /* 0x0000000a53537220 */ /* 0x000fe20000410000 */
[----:B------:R-:W-:Y:S01]  /*d180*/  MOV R156, R192 ;  /* 0x000000c0009c7202 */ /* 0x000fe20000000f00 */
[----:B------:R-:W-:-:S02]  /*d190*/  FMUL.FTZ R97, R97, R11 ;  /* 0x0000000b61617220 */ /* 0x000fc40000410000 */
[-C--:B------:R-:W-:Y:S01]  /*d1a0*/  FMUL.FTZ R98, R98, R10.reuse ;  /* 0x0000000a62627220 */ /* 0x080fe20000410000 */
[----:B------:R-:W-:Y:S01]  /*d1b0*/  MOV R163, R29 ;  /* 0x0000001d00a37202 */ /* 0x000fe20000000f00 */
[----:B------:R-:W-:Y:S01]  /*d1c0*/  FMUL.FTZ R99, R99, R10 ;  /* 0x0000000a63637220 */ /* 0x000fe20000410000 */
[C---:B------:R-:W-:Y:S01]  /*d1d0*/  HMMA.16816.F32 R48, R4.reuse, R50, R172 ;  /* 0x000000320430723c */ /* 0x040fe200000018ac */
[----:B------:R-:W-:Y:S01]  /*d1e0*/  IMAD.MOV.U32 R147, RZ, RZ, R40 ;  /* 0x000000ffff937224 */ /* 0x000fe200078e0028 */
[----:B-1----:R-:W-:Y:S01]  /*d1f0*/  MOV R160, R237 ;  /* 0x000000ed00a07202 */ /* 0x002fe20000000f00 */
[----:B------:R-:W-:Y:S01]  /*d200*/  FFMA.FTZ R9, R54, c[0x0][0x23c], -R8 ;  /* 0x00008f0036097a23 */ /* 0x000fe20000010808 */
[----:B------:R-:W-:Y:S01]  /*d210*/  MOV R161, R28 ;  /* 0x0000001c00a17202 */ /* 0x000fe20000000f00 */
[----:B------:R-:W-:Y:S02]  /*d220*/  IMAD.MOV.U32 R162, RZ, RZ, R30 ;  /* 0x000000ffffa27224 */ /* 0x000fe400078e001e */
[----:B------:R1:W4:Y:S01]  /*d230*/  MUFU.EX2 R12, R9 ;  /* 0x00000009000c7308 */ /* 0x0003220000000800 */
[----:B------:R-:W-:Y:S01]  /*d240*/  HMMA.16816.F32 R88, R4, R16, R112 ;  /* 0x000000100458723c */ /* 0x000fe20000001870 */
[----:B------:R-:W3:Y:S01]  /*d250*/  LDSM.16.MT88.4 R28, [R218+0x9400] ;  /* 0x00940000da1c783b */ /* 0x000ee20000004200 */
[----:B------:R-:W-:Y:S01]  /*d260*/  IMAD.MOV.U32 R172, RZ, RZ, R190 ;  /* 0x000000ffffac7224 */ /* 0x000fe200078e00be */
[----:B------:R-:W-:-:S02]  /*d270*/  MOV R175, R163 ;  /* 0x000000a300af7202 */ /* 0x000fc40000000f00 */
[----:B------:R-:W-:Y:S02]  /*d280*/  MOV R163, R144 ;  /* 0x0000009000a37202 */ /* 0x000fe40000000f00 */
[----:B------:R-:W-:Y:S01]  /*d290*/  MOV R112, R53 ;  /* 0x0000003500707202 */ /* 0x000fe20000000f00 */
[C---:B------:R-:W-:Y:S01]  /*d2a0*/  HMMA.16816.F32 R136, R4.reuse, R18, R124 ;  /* 0x000000120488723c */ /* 0x040fe2000000187c */
[----:B------:R-:W-:Y:S01]  /*d2b0*/  MOV R115, R73 ;  /* 0x0000004900737202 */ /* 0x000fe20000000f00 */
[----:B------:R-:W-:Y:S01]  /*d2c0*/  IMAD.MOV.U32 R113, RZ, RZ, R75 ;  /* 0x000000ffff717224 */ /* 0x000fe200078e004b */
[----:B------:R-:W-:Y:S01]  /*d2d0*/  MOV R114, R74 ;  /* 0x0000004a00727202 */ /* 0x000fe20000000f00 */
[----:B------:R-:W3:Y:S01]  /*d2e0*/  LDSM.16.MT88.4 R16, [R218+0xa400] ;  /* 0x00a40000da10783b */ /* 0x000ee20000004200 */
[----:B------:R-:W-:Y:S01]  /*d2f0*/  MOV R174, R104 ;  /* 0x0000006800ae7202 */ /* 0x000fe20000000f00 */
[----:B-1----:R-:W-:Y:S01]  /*d300*/  FFMA.FTZ R9, R203, c[0x0][0x23c], -R3 ;  /* 0x00008f00cb097a23 */ /* 0x002fe20000010803 */
[----:B----4-:R-:W-:Y:S01]  /*d310*/  MOV R173, R12 ;  /* 0x0000000c00ad7202 */ /* 0x010fe20000000f00 */
[----:B------:R-:W-:Y:S01]  /*d320*/  HMMA.16816.F32 R140, R4, R14, R140 ;  /* 0x0000000e048c723c */ /* 0x000fe2000000188c */
[----:B------:R-:W-:Y:S01]  /*d330*/  MOV R127, R52 ;  /* 0x00000034007f7202 */ /* 0x000fe20000000f00 */
[----:B------:R1:W-:Y:S01]  /*d340*/  MUFU.EX2 R239, R9 ;  /* 0x0000000900ef7308 */ /* 0x0003e20000000800 */
[----:B------:R-:W-:Y:S01]  /*d350*/  MOV R126, R55 ;  /* 0x00000037007e7202 */ /* 0x000fe20000000f00 */
[----:B------:R-:W4:Y:S01]  /*d360*/  LDSM.16.MT88.4 R12, [R216+0xb400] ;  /* 0x00b40000d80c783b */ /* 0x000f220000004200 */
[----:B------:R-:W-:-:S02]  /*d370*/  MOV R125, R43 ;  /* 0x0000002b007d7202 */ /* 0x000fc40000000f00 */
[----:B------:R-:W-:Y:S01]  /*d380*/  MOV R124, R42 ;  /* 0x0000002a007c7202 */ /* 0x000fe20000000f00 */
[----:B------:R-:W-:Y:S01]  /*d390*/  HMMA.16816.F32 R52, R4, R44, R68 ;  /* 0x0000002c0434723c */ /* 0x000fe20000001844 */
[----:B------:R-:W-:-:S07]  /*d3a0*/  MOV R144, R113 ;  /* 0x0000007100907202 */ /* 0x000fce0000000f00 */
[----:B------:R-:W-:Y:S01]  /*d3b0*/  HMMA.16816.F32 R40, R4, R36, R84 ;  /* 0x000000240428723c */ /* 0x000fe20000001854 */
[----:B-1----:R-:W-:-:S04]  /*d3c0*/  FFMA.FTZ R9, R201, c[0x0][0x23c], -R3 ;  /* 0x00008f00c9097a23 */ /* 0x002fc80000010803 */
[----:B--2---:R1:W2:Y:S03]  /*d3d0*/  MUFU.EX2 R238, R9 ;  /* 0x0000000900ee7308 */ /* 0x0042a60000000800 */
[C---:B------:R-:W-:Y:S08]  /*d3e0*/  HMMA.16816.F32 R44, R4.reuse, R46, R80 ;  /* 0x0000002e042c723c */ /* 0x040ff00000001850 */
[----:B------:R-:W-:Y:S01]  /*d3f0*/  HMMA.16816.F32 R36, R4, R38, R96 ;  /* 0x000000260424723c */ /* 0x000fe20000001860 */
[----:B-1----:R-:W-:-:S06]  /*d400*/  FFMA.FTZ R9, R197, c[0x0][0x23c], -R3 ;  /* 0x00008f00c5097a23 */ /* 0x002fcc0000010803 */
[----:B------:R-:W-:Y:S02]  /*d410*/  F2FP.PACK_AB R4, R146, R94 ;  /* 0x0000005e9204723e */ /* 0x000fe400000000ff */
[----:B--2---:R-:W-:Y:S01]  /*d420*/  F2FP.PACK_AB R5, R238, R239 ;  /* 0x000000efee05723e */ /* 0x004fe200000000ff */
[----:B------:R1:W-:Y:S01]  /*d430*/  MUFU.EX2 R236, R9 ;  /* 0x0000000900ec7308 */ /* 0x0003e20000000800 */
[----:B------:R-:W-:Y:S01]  /*d440*/  F2FP.PACK_AB R6, R173, R160 ;  /* 0x000000a0ad06723e */ /* 0x000fe200000000ff */
[----:B-1----:R-:W-:-:S06]  /*d450*/  FFMA.FTZ R9, R106, c[0x0][0x23c], -R3 ;  /* 0x00008f006a097a23 */ /* 0x002fcc0000010803 */
[----:B------:R1:W2:Y:S02]  /*d460*/  MUFU.EX2 R237, R9 ;  /* 0x0000000900ed7308 */ /* 0x0002a40000000800 */
[----:B-1----:R-:W-:Y:S01]  /*d470*/  FFMA.FTZ R9, R212, c[0x0][0x23c], -R0 ;  /* 0x00008f00d4097a23 */ /* 0x002fe20000010800 */
[----:B--2---:R-:W-:Y:S02]  /*d480*/  F2FP.PACK_AB R7, R237, R236 ;  /* 0x000000eced07723e */ /* 0x004fe400000000ff */
[----:B------:R-:W-:-:S03]  /*d490*/  MOV R212, R115 ;  /* 0x0000007300d47202 */ /* 0x000fc60000000f00 */
[----:B------:R1:W-:Y:S02]  /*d4a0*/  MUFU.EX2 R203, R9 ;  /* 0x0000000900cb7308 */ /* 0x0003e40000000800 */
[C---:B---3--:R-:W-:Y:S01]  /*d4b0*/  HMMA.16816.F32 R72, R4.reuse, R34, R24 ;  /* 0x000000220448723c */ /* 0x048fe20000001818 */
[----:B------:R-:W2:Y:S07]  /*d4c0*/  LDSM.16.MT88.4 R24, [R218+0xb400] ;  /* 0x00b40000da18783b */ /* 0x000eae0000004200 */
[----:B------:R-:W-:Y:S01]  /*d4d0*/  HMMA.16816.F32 R128, R4, R30, R184 ;  /* 0x0000001e0480723c */ /* 0x000fe200000018b8 */
[----:B-1----:R-:W-:Y:S01]  /*d4e0*/  FFMA.FTZ R9, R210, c[0x0][0x23c], -R0 ;  /* 0x00008f00d2097a23 */ /* 0x002fe20000010800 */
[----:B------:R-:W-:-:S05]  /*d4f0*/  MOV R210, R114 ;  /* 0x0000007200d27202 */ /* 0x000fca0000000f00 */
[----:B------:R-:W-:Y:S01]  /*d500*/  MOV R185, R146 ;  /* 0x0000009200b97202 */ /* 0x000fe20000000f00 */
[----:B------:R1:W3:Y:S01]  /*d510*/  MUFU.EX2 R197, R9 ;  /* 0x0000000900c57308 */ /* 0x0002e20000000800 */
[----:B------:R-:W-:Y:S01]  /*d520*/  MOV R146, R124 ;  /* 0x0000007c00927202 */ /* 0x000fe20000000f00 */
[----:B------:R-:W-:Y:S01]  /*d530*/  IMAD.MOV.U32 R186, RZ, RZ, R125 ;  /* 0x000000ffffba7224 */ /* 0x000fe200078e007d */
[----:B------:R-:W-:Y:S01]  /*d540*/  MOV R184, R126 ;  /* 0x0000007e00b87202 */ /* 0x000fe20000000f00 */
[----:B------:R-:W-:Y:S01]  /*d550*/  HMMA.16816.F32 R116, R4, R32, R116 ;  /* 0x000000200474723c */ /* 0x000fe20000001874 */
[----:B------:R-:W-:-:S07]  /*d560*/  MOV R187, R127 ;  /* 0x0000007f00bb7202 */ /* 0x000fce0000000f00 */
[C---:B------:R-:W-:Y:S01]  /*d570*/  HMMA.16816.F32 R124, R4.reuse, R20, R180 ;  /* 0x00000014047c723c */ /* 0x040fe200000018b4 */
[----:B-1----:R-:W-:Y:S01]  /*d580*/  FFMA.FTZ R9, R207, c[0x0][0x23c], -R0 ;  /* 0x00008f00cf097a23 */ /* 0x002fe20000010800 */
[----:B------:R-:W-:Y:S02]  /*d590*/  MOV R207, R162 ;  /* 0x000000a200cf7202 */ /* 0x000fe40000000f00 */
[----:B------:R-:W-:Y:S01]  /*d5a0*/  MOV R162, R147 ;  /* 0x0000009300a27202 */ /* 0x000fe20000000f00 */
[----:B------:R1:W-:Y:S01]  /*d5b0*/  MUFU.EX2 R201, R9 ;  /* 0x0000000900c97308 */ /* 0x0003e20000000800 */
[----:B------:R-:W-:Y:S02]  /*d5c0*/  MOV R147, R191 ;  /* 0x000000bf00937202 */ /* 0x000fe40000000f00 */
[----:B------:R-:W-:Y:S01]  /*d5d0*/  HMMA.16816.F32 R132, R4, R28, R132 ;  /* 0x0000001c0484723c */ /* 0x000fe20000001884 */
[----:B------:R-:W-:Y:S02]  /*d5e0*/  MOV R181, R93 ;  /* 0x0000005d00b57202 */ /* 0x000fe40000000f00 */
[----:B------:R-:W-:-:S02]  /*d5f0*/  MOV R182, R94 ;  /* 0x0000005e00b67202 */ /* 0x000fc40000000f00 */
[----:B------:R-:W-:-:S03]  /*d600*/  MOV R183, R95 ;  /* 0x0000005f00b77202 */ /* 0x000fc60000000f00 */
[----:B------:R-:W-:Y:S01]  /*d610*/  HMMA.16816.F32 R120, R4, R22, R120 ;  /* 0x000000160478723c */ /* 0x000fe20000001878 */
[----:B-1----:R-:W-:Y:S01]  /*d620*/  FFMA.FTZ R9, R189, c[0x0][0x23c], -R0 ;  /* 0x00008f00bd097a23 */ /* 0x002fe20000010800 */
[----:B------:R-:W-:-:S06]  /*d630*/  MOV R189, R158 ;  /* 0x0000009e00bd7202 */ /* 0x000fcc0000000f00 */
[C---:B------:R-:W-:Y:S01]  /*d640*/  HMMA.16816.F32 R108, R4.reuse, R18, R108 ;  /* 0x00000012046c723c */ /* 0x040fe2000000186c */
[----:B------:R-:W-:Y:S01]  /*d650*/  MOV R158, R105 ;  /* 0x00000069009e7202 */ /* 0x000fe20000000f00 */
[----:B------:R1:W-:Y:S06]  /*d660*/  MUFU.EX2 R195, R9 ;  /* 0x0000000900c37308 */ /* 0x0003ec0000000800 */
[C---:B----4-:R-:W-:Y:S08]  /*d670*/  HMMA.16816.F32 R96, R4.reuse, R14, R164 ;  /* 0x0000000e0460723c */ /* 0x050ff000000018a4 */
[----:B--2---:R-:W-:Y:S01]  /*d680*/  HMMA.16816.F32 R80, R4, R26, R148 ;  /* 0x0000001a0450723c */ /* 0x004fe20000001894 */
[----:B-1----:R-:W-:Y:S01]  /*d690*/  FFMA.FTZ R9, R250, c[0x0][0x23c], -R2 ;  /* 0x00008f00fa097a23 */ /* 0x002fe20000010802 */
[----:B------:R-:W-:-:S02]  /*d6a0*/  MOV R250, R159 ;  /* 0x0000009f00fa7202 */ /* 0x000fc40000000f00 */
[----:B------:R-:W-:Y:S01]  /*d6b0*/  MOV R159, R92 ;  /* 0x0000005c009f7202 */ /* 0x000fe20000000f00 */
[----:B------:R1:W-:Y:S03]  /*d6c0*/  MUFU.EX2 R193, R9 ;  /* 0x0000000900c17308 */ /* 0x0003e60000000800 */
[C---:B------:R-:W-:Y:S01]  /*d6d0*/  HMMA.16816.F32 R92, R4.reuse, R24, R152 ;  /* 0x00000018045c723c */ /* 0x040fe20000001898 */
[--C-:B-1----:R-:W-:Y:S01]  /*d6e0*/  FFMA.FTZ R9, R246, c[0x0][0x23c], -R2.reuse ;  /* 0x00008f00f6097a23 */ /* 0x102fe20000010802 */
[----:B------:R-:W-:Y:S02]  /*d6f0*/  MOV R246, R145 ;  /* 0x0000009100f67202 */ /* 0x000fe40000000f00 */
[----:B------:R-:W-:Y:S01]  /*d700*/  MOV R145, R112 ;  /* 0x0000007000917202 */ /* 0x000fe20000000f00 */
[----:B------:R1:W2:Y:S03]  /*d710*/  MUFU.EX2 R192, R9 ;  /* 0x0000000900c07308 */ /* 0x0002a60000000800 */
[----:B------:R-:W-:Y:S01]  /*d720*/  HMMA.16816.F32 R112, R4, R16, R176 ;  /* 0x000000100470723c */ /* 0x000fe200000018b0 */
[----:B-1----:R-:W-:Y:S01]  /*d730*/  FFMA.FTZ R9, R215, c[0x0][0x23c], -R2 ;  /* 0x00008f00d7097a23 */ /* 0x002fe20000010802 */
[----:B------:R-:W-:Y:S01]  /*d740*/  MOV R215, R161 ;  /* 0x000000a100d77202 */ /* 0x000fe20000000f00 */
[----:B------:R-:W-:-:S02]  /*d750*/  IMAD.MOV.U32 R161, RZ, RZ, R107 ;  /* 0x000000ffffa17224 */ /* 0x000fc400078e006b */
[----:B------:R1:W-:Y:S03]  /*d760*/  MUFU.EX2 R191, R9 ;  /* 0x0000000900bf7308 */ /* 0x0003e60000000800 */
[----:B------:R-:W-:Y:S07]  /*d770*/  HMMA.16816.F32 R104, R4, R12, R168 ;  /* 0x0000000c0468723c */ /* 0x000fee00000018a8 */
[----:B---3--:R-:W-:-:S02]  /*d780*/  F2FP.PACK_AB R4, R197, R203 ;  /* 0x000000cbc504723e */ /* 0x008fc400000000ff */
[----:B--2---:R-:W-:Y:S02]  /*d790*/  F2FP.PACK_AB R5, R192, R193 ;  /* 0x000000c1c005723e */ /* 0x004fe400000000ff */
[----:B------:R-:W-:Y:S01]  /*d7a0*/  F2FP.PACK_AB R6, R195, R201 ;  /* 0x000000c9c306723e */ /* 0x000fe200000000ff */
[----:B-1----:R-:W-:-:S04]  /*d7b0*/  FFMA.FTZ R9, R196, c[0x0][0x23c], -R2 ;  /* 0x00008f00c4097a23 */ /* 0x002fc80000010802 */
[----:B------:R-:W1:Y:S02]  /*d7c0*/  MUFU.EX2 R190, R9 ;  /* 0x0000000900be7308 */ /* 0x000e640000000800 */
[----:B-1----:R-:W-:Y:S01]  /*d7d0*/  F2FP.PACK_AB R7, R190, R191 ;  /* 0x000000bfbe07723e */ /* 0x002fe200000000ff */
[----:B------:R-:W-:Y:S01]  /*d7e0*/  FFMA.FTZ R9, R204, c[0x0][0x23c], -R8 ;  /* 0x00008f00cc097a23 */ /* 0x000fe20000010808 */
[----:B------:R-:W-:-:S05]  /*d7f0*/  MOV R204, R185 ;  /* 0x000000b900cc7202 */ /* 0x000fca0000000f00 */
[C---:B------:R-:W-:Y:S07]  /*d800*/  HMMA.16816.F32 R68, R4.reuse, R30, R140 ;  /* 0x0000001e0444723c */ /* 0x040fee000000188c */
[----:B------:R-:W-:Y:S01]  /*d810*/  MOV R140, R184 ;  /* 0x000000b8008c7202 */ /* 0x000fe20000000f00 */
[----:B------:R-:W-:Y:S01]  /*d820*/  IMAD.MOV.U32 R143, RZ, RZ, R181 ;  /* 0x000000ffff8f7224 */ /* 0x000fe200078e00b5 */
[----:B------:R-:W-:Y:S01]  /*d830*/  MOV R184, R188 ;  /* 0x000000bc00b87202 */ /* 0x000fe20000000f00 */
[----:B------:R-:W-:Y:S01]  /*d840*/  HMMA.16816.F32 R56, R4, R16, R56 ;  /* 0x000000100438723c */ /* 0x000fe20000001838 */
[----:B------:R1:W-:Y:S01]  /*d850*/  MUFU.EX2 R188, R9 ;  /* 0x0000000900bc7308 */ /* 0x0003e20000000800 */
[----:B------:R-:W-:-:S02]  /*d860*/  MOV R141, R183 ;  /* 0x000000b7008d7202 */ /* 0x000fc40000000f00 */
[----:B------:R-:W-:-:S04]  /*d870*/  MOV R142, R182 ;  /* 0x000000b6008e7202 */ /* 0x000fc80000000f00 */
[C---:B------:R-:W-:Y:S01]  /*d880*/  HMMA.16816.F32 R48, R4.reuse, R18, R48 ;  /* 0x000000120430723c */ /* 0x040fe20000001830 */
[----:B------:R-:W2:Y:S07]  /*d890*/  LDSM.16.MT88.4 R16, [R218+0xa800] ;  /* 0x00a80000da10783b */ /* 0x000eae0000004200 */
[----:B------:R-:W-:Y:S01]  /*d8a0*/  HMMA.16816.F32 R52, R4, R12, R52 ;  /* 0x0000000c0434723c */ /* 0x000fe20000001834 */
[----:B-1----:R-:W-:Y:S01]  /*d8b0*/  FFMA.FTZ R9, R199, c[0x0][0x23c], -R8 ;  /* 0x00008f00c7097a23 */ /* 0x002fe20000010808 */
[----:B------:R-:W-:-:S02]  /*d8c0*/  MOV R199, R246 ;  /* 0x000000f600c77202 */ /* 0x000fc40000000f00 */
[----:B------:R-:W-:Y:S01]  /*d8d0*/  MOV R246, R250 ;  /* 0x000000fa00f67202 */ /* 0x000fe20000000f00 */
[----:B------:R-:W-:Y:S02]  /*d8e0*/  IMAD.MOV.U32 R250, RZ, RZ, R189 ;  /* 0x000000fffffa7224 */ /* 0x000fe400078e00bd */
[----:B------:R1:W3:Y:S01]  /*d8f0*/  MUFU.EX2 R189, R9 ;  /* 0x0000000900bd7308 */ /* 0x0002e20000000800 */
[----:B------:R-:W-:Y:S01]  /*d900*/  HMMA.16816.F32 R44, R4, R14, R44 ;  /* 0x0000000e042c723c */ /* 0x000fe2000000182c */
[----:B------:R-:W4:Y:S01]  /*d910*/  LDSM.16.MT88.4 R12, [R216+0xb800] ;  /* 0x00b80000d80c783b */ /* 0x000f220000004200 */
[----:B------:R-:W-:Y:S02]  /*d920*/  MOV R196, R250 ;  /* 0x000000fa00c47202 */ /* 0x000fe40000000f00 */
[----:B------:R-:W-:Y:S01]  /*d930*/  MOV R250, R172 ;  /* 0x000000ac00fa7202 */ /* 0x000fe20000000f00 */
[----:B------:R-:W-:-:S03]  /*d940*/  IMAD.MOV.U32 R172, RZ, RZ, R144 ;  /* 0x000000ffffac7224 */ /* 0x000fc600078e0090 */
[----:B------:R-:W-:Y:S01]  /*d950*/  HMMA.16816.F32 R88, R4, R32, R88 ;  /* 0x000000200458723c */ /* 0x000fe20000001858 */
[----:B-1----:R-:W-:Y:S01]  /*d960*/  FFMA.FTZ R9, R198, c[0x0][0x23c], -R8 ;  /* 0x00008f00c6097a23 */ /* 0x002fe20000010808 */
[----:B------:R-:W-:-:S06]  /*d970*/  MOV R198, R187 ;  /* 0x000000bb00c67202 */ /* 0x000fcc0000000f00 */
[C---:B------:R-:W-:Y:S01]  /*d980*/  HMMA.16816.F32 R84, R4.reuse, R34, R136 ;  /* 0x000000220454723c */ /* 0x040fe20000001888 */
[----:B------:R-:W1:Y:S01]  /*d990*/  LDSM.16.MT88.4 R32, [R216+0x9800] ;  /* 0x00980000d820783b */ /* 0x000e620000004200 */
[----:B------:R2:W-:Y:S06]  /*d9a0*/  MUFU.EX2 R187, R9 ;  /* 0x0000000900bb7308 */ /* 0x0005ec0000000800 */
[C---:B------:R-:W-:Y:S01]  /*d9b0*/  HMMA.16816.F32 R76, R4.reuse, R28, R76 ;  /* 0x0000001c044c723c */ /* 0x040fe2000000184c */
[----:B------:R-:W1:Y:S07]  /*d9c0*/  LDSM.16.MT88.4 R28, [R218+0x9800] ;  /* 0x00980000da1c783b */ /* 0x000e6e0000004200 */
[----:B------:R-:W-:Y:S01]  /*d9d0*/  HMMA.16816.F32 R64, R4, R20, R64 ;  /* 0x000000140440723c */ /* 0x000fe20000001840 */
[----:B--2---:R-:W-:Y:S01]  /*d9e0*/  FFMA.FTZ R9, R194, c[0x0][0x23c], -R8 ;  /* 0x00008f00c2097a23 */ /* 0x004fe20000010808 */
[----:B------:R-:W-:-:S03]  /*d9f0*/  MOV R194, R186 ;  /* 0x000000ba00c27202 */ /* 0x000fc60000000f00 */
[----:B------:R2:W1:Y:S03]  /*da00*/  MUFU.EX2 R186, R9 ;  /* 0x0000000900ba7308 */ /* 0x0004660000000800 */
[C---:B------:R-:W-:Y:S01]  /*da10*/  HMMA.16816.F32 R60, R4.reuse, R22, R60 ;  /* 0x00000016043c723c */ /* 0x040fe2000000183c */
[----:B------:R-:W4:Y:S07]  /*da20*/  LDSM.16.MT88.4 R20, [R216+0xa800] ;  /* 0x00a80000d814783b */ /* 0x000f2e0000004200 */
[----:B------:R-:W-:Y:S01]  /*da30*/  HMMA.16816.F32 R40, R4, R24, R40 ;  /* 0x000000180428723c */ /* 0x000fe20000001828 */
[----:B--2---:R-:W-:Y:S01]  /*da40*/  FFMA.FTZ R9, R206, c[0x0][0x23c], -R3 ;  /* 0x00008f00ce097a23 */ /* 0x004fe20000010803 */
[----:B------:R-:W-:-:S06]  /*da50*/  MOV R206, R184 ;  /* 0x000000b800ce7202 */ /* 0x000fcc0000000f00 */
[----:B------:R-:W-:Y:S01]  /*da60*/  HMMA.16816.F32 R36, R4, R26, R36 ;  /* 0x0000001a0424723c */ /* 0x000fe20000001824 */
[----:B------:R-:W2:Y:S01]  /*da70*/  LDSM.16.MT88.4 R24, [R218+0xb800] ;  /* 0x00b80000da18783b */ /* 0x000ea20000004200 */
[----:B------:R4:W-:Y:S05]  /*da80*/  MUFU.EX2 R185, R9 ;  /* 0x0000000900b97308 */ /* 0x0009ea0000000800 */
[----:B---3--:R-:W-:Y:S02]  /*da90*/  F2FP.PACK_AB R4, R189, R188 ;  /* 0x000000bcbd04723e */ /* 0x008fe400000000ff */
[----:B-1----:R-:W-:Y:S01]  /*daa0*/  F2FP.PACK_AB R6, R186, R187 ;  /* 0x000000bbba06723e */ /* 0x002fe200000000ff */
[----:B----4-:R-:W-:Y:S01]  /*dab0*/  FFMA.FTZ R9, R205, c[0x0][0x23c], -R3 ;  /* 0x00008f00cd097a23 */ /* 0x010fe20000010803 */
[----:B------:R-:W-:-:S02]  /*dac0*/  MOV R205, R246 ;  /* 0x000000f600cd7202 */ /* 0x000fc40000000f00 */
[----:B------:R-:W-:Y:S01]  /*dad0*/  MOV R246, R212 ;  /* 0x000000d400f67202 */ /* 0x000fe20000000f00 */
[----:B------:R1:W3:Y:S01]  /*dae0*/  MUFU.EX2 R184, R9 ;  /* 0x0000000900b87308 */ /* 0x0002e20000000800 */
[----:B------:R-:W-:Y:S02]  /*daf0*/  MOV R212, R159 ;  /* 0x0000009f00d47202 */ /* 0x000fe40000000f00 */
[----:B------:R-:W-:Y:S01]  /*db00*/  MOV R159, R102 ;  /* 0x00000066009f7202 */ /* 0x000fe20000000f00 */
[----:B-1----:R-:W-:Y:S01]  /*db10*/  FFMA.FTZ R9, R202, c[0x0][0x23c], -R3 ;  /* 0x00008f00ca097a23 */ /* 0x002fe20000010803 */
[----:B---3--:R-:W-:Y:S01]  /*db20*/  F2FP.PACK_AB R5, R184, R185 ;  /* 0x000000b9b805723e */ /* 0x008fe200000000ff */
[----:B------:R-:W-:Y:S01]  /*db30*/  IMAD.MOV.U32 R202, RZ, RZ, R207 ;  /* 0x000000ffffca7224 */ /* 0x000fe200078e00cf */
[----:B------:R-:W-:Y:S01]  /*db40*/  MOV R207, R174 ;  /* 0x000000ae00cf7202 */ /* 0x000fe20000000f00 */
[----:B------:R1:W-:Y:S01]  /*db50*/  MUFU.EX2 R183, R9 ;  /* 0x0000000900b77308 */ /* 0x0003e20000000800 */
[----:B------:R-:W-:Y:S01]  /*db60*/  MOV R174, R145 ;  /* 0x0000009100ae7202 */ /* 0x000fe20000000f00 */
[----:B-1----:R-:W-:Y:S01]  /*db70*/  FFMA.FTZ R9, R200, c[0x0][0x23c], -R3 ;  /* 0x00008f00c8097a23 */ /* 0x002fe20000010803 */
[----:B------:R-:W-:-:S02]  /*db80*/  MOV R200, R210 ;  /* 0x000000d200c87202 */ /* 0x000fc40000000f00 */
[----:B------:R-:W-:-:S03]  /*db90*/  MOV R210, R158 ;  /* 0x0000009e00d27202 */ /* 0x000fc60000000f00 */
[----:B------:R1:W3:Y:S01]  /*dba0*/  MUFU.EX2 R182, R9 ;  /* 0x0000000900b67308 */ /* 0x0002e20000000800 */
[----:B------:R-:W-:Y:S01]  /*dbb0*/  MOV R158, R147 ;  /* 0x00000093009e7202 */ /* 0x000fe20000000f00 */
[----:B-1----:R-:W-:Y:S01]  /*dbc0*/  FFMA.FTZ R9, R213, c[0x0][0x23c], -R0 ;  /* 0x00008f00d5097a23 */ /* 0x002fe20000010800 */
[----:B---3--:R-:W-:Y:S02]  /*dbd0*/  F2FP.PACK_AB R7, R182, R183 ;  /* 0x000000b7b607723e */ /* 0x008fe400000000ff */
[----:B------:R-:W-:-:S03]  /*dbe0*/  MOV R213, R146 ;  /* 0x0000009200d57202 */ /* 0x000fc60000000f00 */
[----:B------:R1:W-:Y:S02]  /*dbf0*/  MUFU.EX2 R181, R9 ;  /* 0x0000000900b57308 */ /* 0x0003e40000000800 */
[C---:B------:R-:W-:Y:S08]  /*dc00*/  HMMA.16816.F32 R168, R4.reuse, R18, R108 ;  /* 0x0000001204a8723c */ /* 0x040ff0000000186c */
[----:B------:R-:W-:Y:S01]  /*dc10*/  HMMA.16816.F32 R144, R4, R12, R104 ;  /* 0x0000000c0490723c */ /* 0x000fe20000001868 */
[----:B-1----:R-:W-:Y:S01]  /*dc20*/  FFMA.FTZ R9, R211, c[0x0][0x23c], -R0 ;  /* 0x00008f00d3097a23 */ /* 0x002fe20000010800 */
[----:B------:R-:W-:-:S03]  /*dc30*/  MOV R211, R103 ;  /* 0x0000006700d37202 */ /* 0x000fc60000000f00 */
[----:B------:R1:W3:Y:S03]  /*dc40*/  MUFU.EX2 R179, R9 ;  /* 0x0000000900b37308 */ /* 0x0002e60000000800 */
        /* <DEDUP_REMOVED lines=8> */
[----:B------:R-:W-:Y:S01]  /*dcd0*/  HMMA.16816.F32 R136, R4, R30, R128 ;  /* 0x0000001e0488723c */ /* 0x000fe20000001880 */
[----:B-1----:R-:W-:Y:S01]  /*dce0*/  FFMA.FTZ R9, R208, c[0x0][0x23c], -R0 ;  /* 0x00008f00d0097a23 */ /* 0x002fe20000010800 */
[----:B------:R-:W-:-:S02]  /*dcf0*/  MOV R208, R202 ;  /* 0x000000ca00d07202 */ /* 0x000fc40000000f00 */
[----:B------:R-:W-:Y:S01]  /*dd00*/  MOV R202, R199 ;  /* 0x000000c700ca7202 */ /* 0x000fe20000000f00 */
[----:B------:R1:W4:Y:S03]  /*dd10*/  MUFU.EX2 R178, R9 ;  /* 0x0000000900b27308 */ /* 0x0003260000000800 */
[----:B------:R-:W-:Y:S01]  /*dd20*/  HMMA.16816.F32 R148, R4, R20, R124 ;  /* 0x000000140494723c */ /* 0x000fe2000000187c */
[----:B------:R-:W4:Y:S01]  /*dd30*/  LDSM.16.MT88.4 R124, [R216+0x9c00] ;  /* 0x009c0000d87c783b */ /* 0x000f220000004200 */
[----:B------:R-:W-:-:S06]  /*dd40*/  MOV R199, R142 ;  /* 0x0000008e00c77202 */ /* 0x000fcc0000000f00 */
[----:B------:R-:W-:Y:S01]  /*dd50*/  HMMA.16816.F32 R152, R4, R22, R120 ;  /* 0x000000160498723c */ /* 0x000fe20000001878 */
[----:B-1----:R-:W-:-:S07]  /*dd60*/  FFMA.FTZ R9, R249, c[0x0][0x23c], -R2 ;  /* 0x00008f00f9097a23 */ /* 0x002fce0000010802 */
[C---:B------:R-:W-:Y:S01]  /*dd70*/  HMMA.16816.F32 R164, R4.reuse, R16, R112 ;  /* 0x0000001004a4723c */ /* 0x040fe20000001870 */
[----:B------:R-:W-:Y:S01]  /*dd80*/  IMAD.MOV.U32 R249, RZ, RZ, R200 ;  /* 0x000000fffff97224 */ /* 0x000fe200078e00c8 */
[----:B------:R-:W-:Y:S01]  /*dd90*/  MOV R200, R198 ;  /* 0x000000c600c87202 */ /* 0x000fe20000000f00 */
[----:B------:R1:W-:Y:S05]  /*dda0*/  MUFU.EX2 R177, R9 ;  /* 0x0000000900b17308 */ /* 0x0003ea0000000800 */
[C---:B--2---:R-:W-:Y:S08]  /*ddb0*/  HMMA.16816.F32 R104, R4.reuse, R24, R92 ;  /* 0x000000180468723c */ /* 0x044ff0000000185c */
[----:B------:R-:W-:Y:S01]  /*ddc0*/  HMMA.16816.F32 R96, R4, R26, R80 ;  /* 0x0000001a0460723c */ /* 0x000fe20000001850 */
[----:B------:R-:W-:Y:S01]  /*ddd0*/  MOV R122, R249 ;  /* 0x000000f9007a7202 */ /* 0x000fe20000000f00 */
[----:B------:R-:W-:Y:S01]  /*dde0*/  LDSM.16.MT88.4 R80, [R216+0xbc00] ;  /* 0x00bc0000d850783b */ /* 0x000fe20000004200 */
[----:B-1----:R-:W-:Y:S01]  /*ddf0*/  FFMA.FTZ R9, R245, c[0x0][0x23c], -R2 ;  /* 0x00008f00f5097a23 */ /* 0x002fe20000010802 */
[----:B------:R-:W-:-:S02]  /*de00*/  MOV R245, R213 ;  /* 0x000000d500f57202 */ /* 0x000fc40000000f00 */
[----:B------:R-:W-:Y:S01]  /*de10*/  MOV R213, R194 ;  /* 0x000000c200d57202 */ /* 0x000fe20000000f00 */
[----:B------:R1:W2:Y:S01]  /*de20*/  MUFU.EX2 R176, R9 ;  /* 0x0000000900b07308 */ /* 0x0002a20000000800 */
[----:B---3--:R-:W-:Y:S02]  /*de30*/  F2FP.PACK_AB R4, R179, R181 ;  /* 0x000000b5b304723e */ /* 0x008fe400000000ff */
[----:B----4-:R-:W-:Y:S02]  /*de40*/  F2FP.PACK_AB R6, R178, R180 ;  /* 0x000000b4b206723e */ /* 0x010fe400000000ff */
[----:B------:R-:W-:Y:S02]  /*de50*/  MOV R194, R215 ;  /* 0x000000d700c27202 */ /* 0x000fe40000000f00 */
[----:B------:R-:W-:Y:S02]  /*de60*/  MOV R215, R156 ;  /* 0x0000009c00d77202 */ /* 0x000fe40000000f00 */
[----:B------:R-:W-:Y:S01]  /*de70*/  MOV R156, R157 ;  /* 0x0000009d009c7202 */ /* 0x000fe20000000f00 */
[----:B------:R-:W-:Y:S01]  /*de80*/  IMAD.MOV.U32 R157, RZ, RZ, R220 ;  /* 0x000000ffff9d7224 */ /* 0x000fe200078e00dc */
[----:B------:R-:W-:Y:S01]  /*de90*/  MOV R123, R208 ;  /* 0x000000d0007b7202 */ /* 0x000fe20000000f00 */
[----:B------:R3:W5:Y:S01]  /*dea0*/  LDL.LU R220, [R1+0x78] ;  /* 0x0000780001dc7983 */ /* 0x0007620000300800 */
[----:B------:R-:W-:Y:S01]  /*deb0*/  MOV R198, R143 ;  /* 0x0000008f00c67202 */ /* 0x000fe20000000f00 */
[----:B-1----:R-:W-:Y:S01]  /*dec0*/  FFMA.FTZ R9, R242, c[0x0][0x23c], -R2 ;  /* 0x00008f00f2097a23 */ /* 0x002fe20000010802 */
[----:B--2---:R-:W-:-:S03]  /*ded0*/  F2FP.PACK_AB R5, R176, R177 ;  /* 0x000000b1b005723e */ /* 0x004fc600000000ff */
[----:B------:R1:W-:Y:S02]  /*dee0*/  MUFU.EX2 R103, R9 ;  /* 0x0000000900677308 */ /* 0x0003e40000000800 */
[----:B-1----:R-:W-:-:S06]  /*def0*/  FFMA.FTZ R9, R240, c[0x0][0x23c], -R2 ;  /* 0x00008f00f0097a23 */ /* 0x002fcc0000010802 */
[----:B------:R-:W1:Y:S02]  /*df00*/  MUFU.EX2 R102, R9 ;  /* 0x0000000900667308 */ /* 0x000e640000000800 */
[----:B-1----:R-:W-:Y:S01]  /*df10*/  F2FP.PACK_AB R7, R102, R103 ;  /* 0x000000676607723e */ /* 0x002fe200000000ff */
[----:B------:R-:W-:-:S06]  /*df20*/  FFMA.FTZ R9, R248, c[0x0][0x23c], -R8 ;  /* 0x00008f00f8097a23 */ /* 0x000fcc0000010808 */
[C---:B------:R-:W-:Y:S01]  /*df30*/  HMMA.16816.F32 R68, R4.reuse, R30, R68 ;  /* 0x0000001e0444723c */ /* 0x040fe20000001844 */
[----:B------:R1:W-:Y:S07]  /*df40*/  MUFU.EX2 R30, R9 ;  /* 0x00000009001e7308 */ /* 0x0003ee0000000800 */
[C---:B------:R-:W-:Y:S08]  /*df50*/  HMMA.16816.F32 R128, R4.reuse, R28, R76 ;  /* 0x0000001c0480723c */ /* 0x040ff0000000184c */
[----:B------:R-:W-:Y:S01]  /*df60*/  HMMA.16816.F32 R60, R4, R22, R60 ;  /* 0x00000016043c723c */ /* 0x000fe2000000183c */
[----:B-1----:R-:W-:-:S04]  /*df70*/  FFMA.FTZ R9, R243, c[0x0][0x23c], -R8 ;  /* 0x00008f00f3097a23 */ /* 0x002fc80000010808 */
[----:B------:R1:W2:Y:S03]  /*df80*/  MUFU.EX2 R31, R9 ;  /* 0x00000009001f7308 */ /* 0x0002a60000000800 */
[----:B------:R-:W-:Y:S01]  /*df90*/  HMMA.16816.F32 R64, R4, R20, R64 ;  /* 0x000000140440723c */ /* 0x000fe20000001840 */
[----:B------:R-:W-:-:S07]  /*dfa0*/  MOV R240, R200 ;  /* 0x000000c800f07202 */ /* 0x000fce0000000f00 */
[----:B------:R-:W-:Y:S01]  /*dfb0*/  HMMA.16816.F32 R112, R4, R32, R88 ;  /* 0x000000200470723c */ /* 0x000fe20000001858 */
[--C-:B-1----:R-:W-:Y:S02]  /*dfc0*/  FFMA.FTZ R9, R241, c[0x0][0x23c], -R8.reuse ;  /* 0x00008f00f1097a23 */ /* 0x102fe40000010808 */
[----:B------:R-:W-:-:S04]  /*dfd0*/  FFMA.FTZ R8, R214, c[0x0][0x23c], -R8 ;  /* 0x00008f00d6087a23 */ /* 0x000fc80000010808 */
[----:B------:R-:W-:Y:S02]  /*dfe0*/  MOV R33, R240 ;  /* 0x000000f000217202 */ /* 0x000fe40000000f00 */
[----:B------:R-:W-:Y:S01]  /*dff0*/  MOV R208, R209 ;  /* 0x000000d100d07202 */ /* 0x000fe20000000f00 */
[----:B------:R1:W-:Y:S01]  /*e000*/  MUFU.EX2 R28, R8 ;  /* 0x00000008001c7308 */ /* 0x0003e20000000800 */
[----:B------:R-:W-:Y:S01]  /*e010*/  IMAD.MOV.U32 R242, RZ, RZ, R202 ;  /* 0x000000fffff27224 */ /* 0x000fe200078e00ca */
[----:B------:R-:W-:Y:S01]  /*e020*/  HMMA.16816.F32 R48, R4, R18, R48 ;  /* 0x000000120430723c */ /* 0x000fe20000001830 */
[----:B------:R-:W-:Y:S02]  /*e030*/  MOV R200, R158 ;  /* 0x0000009e00c87202 */ /* 0x000fe40000000f00 */
[----:B------:R-:W-:-:S03]  /*e040*/  MOV R91, R175 ;  /* 0x000000af005b7202 */ /* 0x000fc60000000f00 */
[----:B------:R-:W-:Y:S02]  /*e050*/  MUFU.EX2 R29, R9 ;  /* 0x00000009001d7308 */ /* 0x000fe40000000800 */
[----:B------:R-:W-:Y:S01]  /*e060*/  HMMA.16816.F32 R84, R4, R34, R84 ;  /* 0x000000220454723c */ /* 0x000fe20000001854 */
[----:B-1----:R-:W-:-:S07]  /*e070*/  FFMA.FTZ R8, R252, c[0x0][0x23c], -R3 ;  /* 0x00008f00fc087a23 */ /* 0x002fce0000010803 */
[C---:B------:R-:W-:Y:S01]  /*e080*/  HMMA.16816.F32 R56, R4.reuse, R16, R56 ;  /* 0x000000100438723c */ /* 0x040fe20000001838 */
[----:B------:R1:W-:Y:S07]  /*e090*/  MUFU.EX2 R23, R8 ;  /* 0x0000000800177308 */ /* 0x0003ee0000000800 */
[C---:B------:R-:W-:Y:S08]  /*e0a0*/  HMMA.16816.F32 R52, R4.reuse, R12, R52 ;  /* 0x0000000c0434723c */ /* 0x040ff00000001834 */
[----:B------:R-:W-:Y:S01]  /*e0b0*/  HMMA.16816.F32 R44, R4, R14, R44 ;  /* 0x0000000e042c723c */ /* 0x000fe2000000182c */
[----:B-1----:R-:W-:-:S04]  /*e0c0*/  FFMA.FTZ R8, R251, c[0x0][0x23c], -R3 ;  /* 0x00008f00fb087a23 */ /* 0x002fc80000010803 */
[----:B------:R1:W4:Y:S03]  /*e0d0*/  MUFU.EX2 R22, R8 ;  /* 0x0000000800167308 */ /* 0x0003260000000800 */
[----:B------:R-:W-:Y:S01]  /*e0e0*/  HMMA.16816.F32 R40, R4, R24, R40 ;  /* 0x000000180428723c */ /* 0x000fe20000001828 */
[--C-:B-1----:R-:W-:Y:S02]  /*e0f0*/  FFMA.FTZ R8, R247, c[0x0][0x23c], -R3.reuse ;  /* 0x00008f00f7087a23 */ /* 0x102fe40000010803 */
[----:B------:R-:W-:Y:S01]  /*e100*/  FFMA.FTZ R3, R244, c[0x0][0x23c], -R3 ;  /* 0x00008f00f4037a23 */ /* 0x000fe20000010803 */
[----:B------:R-:W-:-:S04]  /*e110*/  MOV R209, R205 ;  /* 0x000000cd00d17202 */ /* 0x000fc80000000f00 */
[----:B------:R-:W-:Y:S01]  /*e120*/  HMMA.16816.F32 R36, R4, R26, R36 ;  /* 0x0000001a0424723c */ /* 0x000fe20000001824 */
[----:B------:R-:W-:Y:S01]  /*e130*/  MOV R88, R242 ;  /* 0x000000f200587202 */ /* 0x000fe20000000f00 */
[----:B------:R1:W-:Y:S01]  /*e140*/  MUFU.EX2 R20, R3 ;  /* 0x0000000300147308 */ /* 0x0003e20000000800 */
[----:B------:R-:W-:Y:S01]  /*e150*/  MOV R89, R209 ;  /* 0x000000d100597202 */ /* 0x000fe20000000f00 */
[----:B------:R-:W-:Y:S01]  /*e160*/  LDSM.16.MT88.4 R4, [R218+0xbc00] ;  /* 0x00bc0000da04783b */ /* 0x000fe20000004200 */
[----:B------:R-:W-:-:S05]  /*e170*/  MOV R202, R157 ;  /* 0x0000009d00ca7202 */ /* 0x000fca0000000f00 */
[----:B------:R-:W2:Y:S01]  /*e180*/  MUFU.EX2 R21, R8 ;  /* 0x0000000800157308 */ /* 0x000ea20000000800 */
[----:B-1----:R-:W-:Y:S01]  /*e190*/  FFMA.FTZ R3, R211, c[0x0][0x23c], -R0 ;  /* 0x00008f00d3037a23 */ /* 0x002fe20000010800 */
[----:B------:R-:W-:Y:S02]  /*e1a0*/  MOV R211, R206 ;  /* 0x000000ce00d37202 */ /* 0x000fe40000000f00 */
[----:B------:R-:W-:Y:S02]  /*e1b0*/  MOV R206, R141 ;  /* 0x0000008d00ce7202 */ /* 0x000fe40000000f00 */
[----:B------:R-:W-:Y:S01]  /*e1c0*/  MOV R249, R211 ;  /* 0x000000d300f97202 */ /* 0x000fe20000000f00 */
[----:B------:R-:W-:Y:S01]  /*e1d0*/  IMAD.MOV.U32 R209, RZ, RZ, R246 ;  /* 0x000000ffffd17224 */ /* 0x000fe200078e00f6 */
[----:B------:R-:W-:Y:S01]  /*e1e0*/  MOV R211, R206 ;  /* 0x000000ce00d37202 */ /* 0x000fe20000000f00 */
[----:B------:R1:W-:Y:S01]  /*e1f0*/  MUFU.EX2 R19, R3 ;  /* 0x0000000300137308 */ /* 0x0003e20000000800 */
[----:B------:R-:W-:Y:S01]  /*e200*/  MOV R206, R215 ;  /* 0x000000d700ce7202 */ /* 0x000fe20000000f00 */
[----:B------:R-:W-:Y:S01]  /*e210*/  IMAD.MOV.U32 R242, RZ, RZ, R174 ;  /* 0x000000fffff27224 */ /* 0x000fe200078e00ae */
[----:B------:R-:W-:Y:S01]  /*e220*/  MOV R215, R219 ;  /* 0x000000db00d77202 */ /* 0x000fe20000000f00 */
[----:B------:R-:W2:Y:S04]  /*e230*/  LDSM.16.MT88.4 R140, [R218+0x9c00] ;  /* 0x009c0000da8c783b */ /* 0x000ea80000004200 */
[----:B------:R3:W5:Y:S04]  /*e240*/  LDL.LU R219, [R1+0x74] ;  /* 0x0000740001db7983 */ /* 0x0007680000300800 */
[----:B------:R-:W3:Y:S01]  /*e250*/  LDL.LU R240, [R1+0x18] ;  /* 0x0000180001f07983 */ /* 0x000ee20000300800 */
[----:B------:R-:W-:-:S02]  /*e260*/  MOV R246, R250 ;  /* 0x000000fa00f67202 */ /* 0x000fc40000000f00 */
[----:B------:R-:W-:Y:S01]  /*e270*/  MOV R250, R207 ;  /* 0x000000cf00fa7202 */ /* 0x000fe20000000f00 */
[----:B-1----:R-:W-:Y:S01]  /*e280*/  FFMA.FTZ R3, R245, c[0x0][0x23c], -R0 ;  /* 0x00008f00f5037a23 */ /* 0x002fe20000010800 */
[----:B------:R-:W-:Y:S02]  /*e290*/  MOV R90, R211 ;  /* 0x000000d3005a7202 */ /* 0x000fe40000000f00 */
[----:B------:R-:W-:Y:S02]  /*e2a0*/  MOV R207, R210 ;  /* 0x000000d200cf7202 */ /* 0x000fe40000000f00 */
[----:B------:R-:W-:Y:S01]  /*e2b0*/  MOV R245, R213 ;  /* 0x000000d500f57202 */ /* 0x000fe20000000f00 */
[----:B------:R-:W-:Y:S01]  /*e2c0*/  IMAD.MOV.U32 R213, RZ, RZ, R159 ;  /* 0x000000ffffd57224 */ /* 0x000fe200078e009f */
[----:B------:R-:W-:Y:S02]  /*e2d0*/  MOV R211, R215 ;  /* 0x000000d700d37202 */ /* 0x000fe40000000f00 */
[----:B------:R-:W-:-:S02]  /*e2e0*/  MOV R210, R212 ;  /* 0x000000d400d27202 */ /* 0x000fc40000000f00 */
[----:B------:R-:W-:Y:S02]  /*e2f0*/  MOV R205, R156 ;  /* 0x0000009c00cd7202 */ /* 0x000fe40000000f00 */
[----:B------:R-:W-:Y:S01]  /*e300*/  MOV R212, R172 ;  /* 0x000000ac00d47202 */ /* 0x000fe20000000f00 */
[----:B------:R-:W1:Y:S01]  /*e310*/  LDSM.16.MT88.4 R156, [R216+0xac00] ;  /* 0x00ac0000d89c783b */ /* 0x000e620000004200 */
[----:B------:R-:W-:-:S03]  /*e320*/  MOV R215, R173 ;  /* 0x000000ad00d77202 */ /* 0x000fc60000000f00 */
[----:B------:R-:W1:Y:S01]  /*e330*/  LDSM.16.MT88.4 R172, [R218+0xac00] ;  /* 0x00ac0000daac783b */ /* 0x000e620000004200 */
[----:B------:R2:W1:Y:S02]  /*e340*/  MUFU.EX2 R16, R3 ;  /* 0x0000000300107308 */ /* 0x0004640000000800 */
[--C-:B--2---:R-:W-:Y:S02]  /*e350*/  FFMA.FTZ R3, R122, c[0x0][0x23c], -R0.reuse ;  /* 0x00008f007a037a23 */ /* 0x104fe40000010800 */
[----:B------:R-:W-:-:S04]  /*e360*/  FFMA.FTZ R0, R123, c[0x0][0x23c], -R0 ;  /* 0x00008f007b007a23 */ /* 0x000fc80000010800 */
[----:B------:R2:W-:Y:S02]  /*e370*/  MUFU.EX2 R17, R0 ;  /* 0x0000000000117308 */ /* 0x0005e40000000800 */
[----:B--2---:R-:W-:Y:S01]  /*e380*/  FFMA.FTZ R0, R33, c[0x0][0x23c], -R2 ;  /* 0x00008f0021007a23 */ /* 0x004fe20000010802 */
[----:B------:R-:W-:Y:S02]  /*e390*/  MOV R33, R88 ;  /* 0x0000005800217202 */ /* 0x000fe40000000f00 */
[----:B------:R-:W-:-:S03]  /*e3a0*/  MOV R88, R89 ;  /* 0x0000005900587202 */ /* 0x000fc60000000f00 */
[----:B------:R2:W-:Y:S01]  /*e3b0*/  MUFU.EX2 R15, R0 ;  /* 0x00000000000f7308 */ /* 0x0005e20000000800 */
[----:B------:R-:W-:Y:S02]  /*e3c0*/  MOV R89, R90 ;  /* 0x0000005a00597202 */ /* 0x000fe40000000f00 */
[----:B------:R-:W-:Y:S01]  /*e3d0*/  MOV R90, R91 ;  /* 0x0000005b005a7202 */ /* 0x000fe20000000f00 */
[----:B--2---:R-:W-:-:S04]  /*e3e0*/  FFMA.FTZ R0, R33, c[0x0][0x23c], -R2 ;  /* 0x00008f0021007a23 */ /* 0x004fc80000010802 */
[----:B------:R2:W1:Y:S01]  /*e3f0*/  MUFU.EX2 R14, R0 ;  /* 0x00000000000e7308 */ /* 0x0004620000000800 */
[----:B------:R-:W-:-:S07]  /*e400*/  F2FP.PACK_AB R92, R31, R30 ;  /* 0x0000001e1f5c723e */ /* 0x000fce00000000ff */
[----:B------:R1:W1:Y:S01]  /*e410*/  MUFU.EX2 R18, R3 ;  /* 0x0000000300127308 */ /* 0x0002620000000800 */
[--C-:B--2---:R-:W-:Y:S02]  /*e420*/  FFMA.FTZ R0, R88, c[0x0][0x23c], -R2.reuse ;  /* 0x00008f0058007a23 */ /* 0x104fe40000010802 */
[----:B------:R-:W-:-:S05]  /*e430*/  FFMA.FTZ R2, R89, c[0x0][0x23c], -R2 ;  /* 0x00008f0059027a23 */ /* 0x000fca0000010802 */
[----:B------:R-:W-:Y:S01]  /*e440*/  MUFU.EX2 R13, R0 ;  /* 0x00000000000d7308 */ /* 0x000fe20000000800 */
[----:B----4-:R-:W-:-:S07]  /*e450*/  F2FP.PACK_AB R93, R22, R23 ;  /* 0x00000017165d723e */ /* 0x010fce00000000ff */
[----:B------:R2:W4:Y:S01]  /*e460*/  MUFU.EX2 R12, R2 ;  /* 0x00000002000c7308 */ /* 0x0005220000000800 */
[----:B------:R-:W-:Y:S02]  /*e470*/  F2FP.PACK_AB R94, R28, R29 ;  /* 0x0000001d1c5e723e */ /* 0x000fe400000000ff */
[----:B------:R-:W-:Y:S02]  /*e480*/  F2FP.PACK_AB R95, R20, R21 ;  /* 0x00000015145f723e */ /* 0x000fe400000000ff */
[----:B------:R-:W-:-:S05]  /*e490*/  MOV R35, R90 ;  /* 0x0000005a00237202 */ /* 0x000fca0000000f00 */
[C---:B------:R-:W-:Y:S08]  /*e4a0*/  HMMA.16816.F32 R120, R92.reuse, R126, R72 ;  /* 0x0000007e5c78723c */ /* 0x040ff00000001848 */
[C---:B------:R-:W-:Y:S08]  /*e4b0*/  HMMA.16816.F32 R116, R92.reuse, R124, R116 ;  /* 0x0000007c5c74723c */ /* 0x040ff00000001874 */
[C---:B------:R-:W-:Y:S08]  /*e4c0*/  HMMA.16816.F32 R132, R92.reuse, R140, R132 ;  /* 0x0000008c5c84723c */ /* 0x040ff00000001884 */
[C---:B------:R-:W-:Y:S08]  /*e4d0*/  HMMA.16816.F32 R136, R92.reuse, R142, R136 ;  /* 0x0000008e5c88723c */ /* 0x040ff00000001888 */
[C---:B-1----:R-:W-:Y:S08]  /*e4e0*/  HMMA.16816.F32 R148, R92.reuse, R156, R148 ;  /* 0x0000009c5c94723c */ /* 0x042ff00000001894 */
[C---:B------:R-:W-:Y:S08]  /*e4f0*/  HMMA.16816.F32 R152, R92.reuse, R158, R152 ;  /* 0x0000009e5c98723c */ /* 0x040ff00000001898 */
[C---:B------:R-:W-:Y:S08]  /*e500*/  HMMA.16816.F32 R164, R92.reuse, R172, R164 ;  /* 0x000000ac5ca4723c */ /* 0x040ff000000018a4 */
[C---:B------:R-:W-:Y:S08]  /*e510*/  HMMA.16816.F32 R168, R92.reuse, R174, R168 ;  /* 0x000000ae5ca8723c */ /* 0x040ff000000018a8 */
[C---:B------:R-:W-:Y:S08]  /*e520*/  HMMA.16816.F32 R72, R92.reuse, R80, R144 ;  /* 0x000000505c48723c */ /* 0x040ff00000001890 */
[----:B------:R-:W-:Y:S01]  /*e530*/  HMMA.16816.F32 R76, R92, R82, R108 ;  /* 0x000000525c4c723c */ /* 0x000fe2000000186c */
[----:B---3--:R-:W-:Y:S01]  /*e540*/  MOV R91, R240 ;  /* 0x000000f0005b7202 */ /* 0x008fe20000000f00 */
[----:B------:R-:W-:Y:S01]  /*e550*/  IMAD.MOV.U32 R240, RZ, RZ, R245 ;  /* 0x000000fffff07224 */ /* 0x000fe200078e00f5 */
[----:B------:R-:W-:-:S02]  /*e560*/  MOV R245, R249 ;  /* 0x000000f900f57202 */ /* 0x000fc40000000f00 */
[----:B------:R-:W-:Y:S02]  /*e570*/  MOV R249, R208 ;  /* 0x000000d000f97202 */ /* 0x000fe40000000f00 */
[----:B------:R-:W-:Y:S02]  /*e580*/  MOV R208, R196 ;  /* 0x000000c400d07202 */ /* 0x000fe40000000f00 */
[----:B------:R-:W-:Y:S01]  /*e590*/  MOV R196, R217 ;  /* 0x000000d900c47202 */ /* 0x000fe20000000f00 */
[----:B------:R-:W-:Y:S01]  /*e5a0*/  IMAD.MOV.U32 R243, RZ, RZ, R240 ;  /* 0x000000fffff37224 */ /* 0x000fe200078e00f0 */
[----:B------:R-:W-:Y:S01]  /*e5b0*/  MOV R248, R91 ;  /* 0x0000005b00f87202 */ /* 0x000fe20000000f00 */
[----:B------:R1:W5:Y:S01]  /*e5c0*/  LDL.LU R217, [R1+0x70] ;  /* 0x0000700001d97983 */ /* 0x0003620000300800 */
[----:B------:R-:W-:Y:S02]  /*e5d0*/  MOV R34, R245 ;  /* 0x000000f500227202 */ /* 0x000fe40000000f00 */
[----:B------:R-:W-:-:S02]  /*e5e0*/  MOV R33, R249 ;  /* 0x000000f900217202 */ /* 0x000fc40000000f00 */
[----:B------:R-:W-:Y:S01]  /*e5f0*/  MOV R32, R208 ;  /* 0x000000d000207202 */ /* 0x000fe20000000f00 */
[C---:B------:R-:W-:Y:S01]  /*e600*/  HMMA.16816.F32 R88, R92.reuse, R4, R104 ;  /* 0x000000045c58723c */ /* 0x040fe20000001868 */
[----:B------:R-:W-:Y:S01]  /*e610*/  MOV R240, R196 ;  /* 0x000000c400f07202 */ /* 0x000fe20000000f00 */
[----:B------:R-:W-:Y:S01]  /*e620*/  FFMA.FTZ R11, R248, R11, R243 ;  /* 0x0000000bf80b7223 */ /* 0x000fe200000100f3 */
[----:B------:R-:W-:Y:S01]  /*e630*/  MOV R245, R161 ;  /* 0x000000a100f57202 */ /* 0x000fe20000000f00 */
[----:B------:R-:W-:Y:S01]  /*e640*/  IMAD.MOV.U32 R249, RZ, RZ, R162 ;  /* 0x000000fffff97224 */ /* 0x000fe200078e00a2 */
[----:B------:R-:W-:Y:S01]  /*e650*/  MOV R208, R163 ;  /* 0x000000a300d07202 */ /* 0x000fe20000000f00 */
[----:B------:R-:W-:Y:S02]  /*e660*/  FFMA.FTZ R3, R35, R10, R34 ;  /* 0x0000000a23037223 */ /* 0x000fe40000010022 */
[----:B------:R-:W-:Y:S01]  /*e670*/  HMMA.16816.F32 R92, R92, R6, R96 ;  /* 0x000000065c5c723c */ /* 0x000fe20000001860 */
[----:B--2---:R-:W-:-:S02]  /*e680*/  FFMA.FTZ R2, R33, R101, R32 ;  /* 0x0000006521027223 */ /* 0x004fc40000010020 */
[----:B------:R-:W-:-:S04]  /*e690*/  FFMA.FTZ R0, R242, R100, R240 ;  /* 0x00000064f2007223 */ /* 0x000fc800000100f0 */
[----:B------:R-:W-:Y:S02]  /*e6a0*/  F2FP.PACK_AB R96, R16, R19 ;  /* 0x000000131060723e */ /* 0x000fe400000000ff */
[----:B------:R-:W-:Y:S02]  /*e6b0*/  F2FP.PACK_AB R97, R14, R15 ;  /* 0x0000000f0e61723e */ /* 0x000fe400000000ff */
[----:B------:R-:W-:Y:S02]  /*e6c0*/  F2FP.PACK_AB R98, R17, R18 ;  /* 0x000000121162723e */ /* 0x000fe400000000ff */
[----:B----4-:R-:W-:Y:S01]  /*e6d0*/  F2FP.PACK_AB R99, R12, R13 ;  /* 0x0000000d0c63723e */ /* 0x010fe200000000ff */
        /* <DEDUP_REMOVED lines=18> */
[----:B------:R-:W-:Y:S01]  /*e800*/  FADD.FTZ R4, R239, R4 ;  /* 0x00000004ef047221 */ /* 0x000fe20000010000 */
[----:B------:R-:W-:Y:S01]  /*e810*/  MOV R196, R160 ;  /* 0x000000a000c47202 */ /* 0x000fe20000000f00 */
        /* <DEDUP_REMOVED lines=45> */
[----:B------:R1:W-:Y:S04]  /*eaf0*/  STL [R1+0x18], R5 ;  /* 0x0000180501007387 */ /* 0x0003e80000100800 */
[----:B------:R1:W-:Y:S04]  /*eb00*/  STL [R1+0x20], R4 ;  /* 0x0000200401007387 */ /* 0x0003e80000100800 */
[----:B------:R1:W-:Y:S04]  /*eb10*/  STL [R1+0x1c], R3 ;  /* 0x00001c0301007387 */ /* 0x0003e80000100800 */
[----:B------:R1:W-:Y:S04]  /*eb20*/  STL [R1+0x24], R2 ;  /* 0x0000240201007387 */ /* 0x0003e80000100800 */
[----:B------:R1:W-:Y:S01]  /*eb30*/  STL [R1], R0 ;  /* 0x0000000001007387 */ /* 0x0003e20000100800 */
[----:B------:R-:W-:Y:S01]  /*eb40*/  HMMA.16816.F32 R128, R96, R140, R128 ;  /* 0x0000008c6080723c */ /* 0x000fe20000001880 */
[----:B------:R-:W-:-:S07]  /*eb50*/  MOV R104, R250 ;  /* 0x000000fa00687202 */ /* 0x000fce0000000f00 */
        /* <DEDUP_REMOVED lines=72> */
[----:B--2--5:R-:W-:Y:S04]  /*efe0*/  LDSM.16.M88.4 R8, [R220] ;  /* 0x00000000dc08783b */ /* 0x024fe80000000200 */
[----:B------:R-:W2:Y:S04]  /*eff0*/  LDSM.16.M88.4 R28, [R217+0x6000] ;  /* 0x00600000d91c783b */ /* 0x000ea80000000200 */
[----:B------:R-:W-:Y:S04]  /*f000*/  LDSM.16.M88.4 R20, [R217+0x6800] ;  /* 0x00680000d914783b */ /* 0x000fe80000000200 */
[----:B------:R-:W-:Y:S04]  /*f010*/  LDSM.16.M88.4 R24, [R217+0x6400] ;  /* 0x00640000d918783b */ /* 0x000fe80000000200 */
[----:B------:R-:W-:Y:S04]  /*f020*/  LDSM.16.M88.4 R16, [R217+0x6c00] ;  /* 0x006c0000d910783b */ /* 0x000fe80000000200 */
[----:B------:R-:W-:Y:S04]  /*f030*/  LDSM.16.M88.4 R44, [R219+0x6000] ;  /* 0x00600000db2c783b */ /* 0x000fe80000000200 */
[----:B---3--:R-:W3:Y:S04]  /*f040*/  LDSM.16.M88.4 R4, [R220+0x1000] ;  /* 0x00100000dc04783b */ /* 0x008ee80000000200 */
[----:B-1----:R-:W1:Y:S04]  /*f050*/  LDSM.16.M88.4 R12, [R221+0x1000] ;  /* 0x00100000dd0c783b */ /* 0x002e680000000200 */
[----:B------:R-:W4:Y:S04]  /*f060*/  LDSM.16.M88.4 R36, [R219+0x6800] ;  /* 0x00680000db24783b */ /* 0x000f280000000200 */
[----:B------:R-:W1:Y:S04]  /*f070*/  LDSM.16.M88.4 R40, [R219+0x6400] ;  /* 0x00640000db28783b */ /* 0x000e680000000200 */
[----:B------:R-:W1:Y:S01]  /*f080*/  LDSM.16.M88.4 R32, [R219+0x6c00] ;  /* 0x006c0000db20783b */ /* 0x000e620000000200 */
[----:B--2---:R-:W-:Y:S01]  /*f090*/  HMMA.16816.F32 R208, R8, R28, RZ ;  /* 0x0000001c08d0723c */ /* 0x004fe200000018ff */
[----:B------:R-:W-:-:S02]  /*f0a0*/  IMAD.MOV.U32 R250, RZ, RZ, R212 ;  /* 0x000000fffffa7224 */ /* 0x000fc400078e00d4 */
[----:B------:R-:W2:Y:S04]  /*f0b0*/  S2R R246, SR_TID.X ;  /* 0x0000000000f67919 */ /* 0x000ea80000002100 */
[----:B------:R-:W0:Y:S01]  /*f0c0*/  LDGDEPBAR ;  /* 0x00000000000079af */ /* 0x000e220000000000 */
[----:B------:R-:W-:Y:S08]  /*f0d0*/  HMMA.16816.F32 R204, R8, R30, RZ ;  /* 0x0000001e08cc723c */ /* 0x000ff000000018ff */
[C---:B---3--:R-:W-:Y:S08]  /*f0e0*/  HMMA.16816.F32 R64, R4.reuse, R28, RZ ;  /* 0x0000001c0440723c */ /* 0x048ff000000018ff */
[C---:B------:R-:W-:Y:S08]  /*f0f0*/  HMMA.16816.F32 R60, R4.reuse, R30, RZ ;  /* 0x0000001e043c723c */ /* 0x040ff000000018ff */
[C---:B------:R-:W-:Y:S08]  /*f100*/  HMMA.16816.F32 R48, R4.reuse, R20, RZ ;  /* 0x000000140430723c */ /* 0x040ff000000018ff */
        /* <DEDUP_REMOVED lines=13> */
[----:B------:R-:W3:Y:S04]  /*f1e0*/  LDSM.16.M88.4 R8, [R221] ;  /* 0x00000000dd08783b */ /* 0x000ee80000000200 */
[----:B------:R-:W-:Y:S03]  /*f1f0*/  LDSM.16.M88.4 R16, [R217+0x7c00] ;  /* 0x007c0000d910783b */ /* 0x000fe60000000200 */
[C---:B-1----:R-:W-:Y:S08]  /*f200*/  HMMA.16816.F32 R108, R12.reuse, R44, R64 ;  /* 0x0000002c0c6c723c */ /* 0x042ff00000001840 */
[C---:B----4-:R-:W-:Y:S08]  /*f210*/  HMMA.16816.F32 R180, R12.reuse, R36, R48 ;  /* 0x000000240cb4723c */ /* 0x050ff00000001830 */
        /* <DEDUP_REMOVED lines=18> */
[----:B------:R-:W3:Y:S07]  /*f340*/  LDSM.16.M88.4 R8, [R220+0x2000] ;  /* 0x00200000dc08783b */ /* 0x000eee0000000200 */
        /* <DEDUP_REMOVED lines=11> */
[----:B------:R-:W4:Y:S03]  /*f400*/  LDSM.16.M88.4 R12, [R221+0x2000] ;  /* 0x00200000dd0c783b */ /* 0x000f260000000200 */
[C---:B---3--:R-:W-:Y:S08]  /*f410*/  HMMA.16816.F32 R212, R8.reuse, R24, R200 ;  /* 0x0000001808d4723c */ /* 0x048ff000000018c8 */
[C---:B------:R-:W-:Y:S01]  /*f420*/  HMMA.16816.F32 R204, R8.reuse, R26, R196 ;  /* 0x0000001a08cc723c */ /* 0x040fe200000018c4 */
[----:B------:R-:W-:Y:S07]  /*f430*/  LDSM.16.M88.4 R24, [R217+0x8400] ;  /* 0x00840000d918783b */ /* 0x000fee0000000200 */
[C---:B------:R-:W-:Y:S08]  /*f440*/  HMMA.16816.F32 R108, R8.reuse, R28, R208 ;  /* 0x0000001c086c723c */ /* 0x040ff000000018d0 */
[C---:B------:R-:W-:Y:S08]  /*f450*/  HMMA.16816.F32 R200, R8.reuse, R20, R192 ;  /* 0x0000001408c8723c */ /* 0x040ff000000018c0 */
[C---:B------:R-:W-:Y:S08]  /*f460*/  HMMA.16816.F32 R196, R8.reuse, R22, R188 ;  /* 0x0000001608c4723c */ /* 0x040ff000000018bc */
[----:B------:R-:W-:Y:S08]  /*f470*/  HMMA.16816.F32 R208, R8, R30, R184 ;  /* 0x0000001e08d0723c */ /* 0x000ff000000018b8 */
[----:B-1----:R-:W-:Y:S08]  /*f480*/  HMMA.16816.F32 R20, R4, R38, R60 ;  /* 0x000000260414723c */ /* 0x002ff0000000183c */
[----:B------:R-:W-:Y:S08]  /*f490*/  HMMA.16816.F32 R184, R8, R18, R56 ;  /* 0x0000001208b8723c */ /* 0x000ff00000001838 */
[C---:B------:R-:W-:Y:S08]  /*f4a0*/  HMMA.16816.F32 R60, R4.reuse, R54, R64 ;  /* 0x00000036043c723c */ /* 0x040ff00000001840 */
[C---:B------:R-:W-:Y:S08]  /*f4b0*/  HMMA.16816.F32 R56, R4.reuse, R52, R100 ;  /* 0x000000340438723c */ /* 0x040ff00000001864 */
[----:B------:R-:W-:Y:S08]  /*f4c0*/  HMMA.16816.F32 R64, R4, R48, R180 ;  /* 0x000000300440723c */ /* 0x000ff000000018b4 */
[----:B------:R-:W-:Y:S01]  /*f4d0*/  HMMA.16816.F32 R192, R8, R16, R236 ;  /* 0x0000001008c0723c */ /* 0x000fe200000018ec */
[----:B------:R-:W-:Y:S04]  /*f4e0*/  LDSM.16.M88.4 R16, [R217+0x8000] ;  /* 0x00800000d910783b */ /* 0x000fe80000000200 */
[----:B------:R-:W-:Y:S03]  /*f4f0*/  LDSM.16.M88.4 R8, [R220+0x4000] ;  /* 0x00400000dc08783b */ /* 0x000fe60000000200 */
[C---:B------:R-:W-:Y:S01]  /*f500*/  HMMA.16816.F32 R28, R4.reuse, R36, R40 ;  /* 0x00000024041c723c */ /* 0x040fe20000001828 */
[----:B------:R-:W-:Y:S07]  /*f510*/  LDSM.16.M88.4 R40, [R217+0x8c00] ;  /* 0x008c0000d928783b */ /* 0x000fee0000000200 */
[C---:B------:R-:W-:Y:S08]  /*f520*/  HMMA.16816.F32 R104, R4.reuse, R50, R104 ;  /* 0x000000320468723c */ /* 0x040ff00000001868 */
[C---:B------:R-:W-:Y:S08]  /*f530*/  HMMA.16816.F32 R180, R4.reuse, R44, R176 ;  /* 0x0000002c04b4723c */ /* 0x040ff000000018b0 */
[----:B------:R-:W-:Y:S01]  /*f540*/  HMMA.16816.F32 R100, R4, R46, R32 ;  /* 0x0000002e0464723c */ /* 0x000fe20000001820 */
[----:B------:R-:W1:Y:S04]  /*f550*/  LDSM.16.M88.4 R4, [R220+0x5000] ;  /* 0x00500000dc04783b */ /* 0x000e680000000200 */
[----:B------:R-:W3:Y:S03]  /*f560*/  LDSM.16.M88.4 R32, [R217+0x8800] ;  /* 0x00880000d920783b */ /* 0x000ee60000000200 */
        /* <DEDUP_REMOVED lines=9> */
[C---:B-1----:R-:W-:Y:S01]  /*f600*/  HMMA.16816.F32 R48, R4.reuse, R18, R20 ;  /* 0x000000120430723c */ /* 0x042fe20000001814 */
[----:B------:R-:W1:Y:S07]  /*f610*/  LDSM.16.M88.4 R20, [R219+0x8800] ;  /* 0x00880000db14783b */ /* 0x000e6e0000000200 */
[C---:B------:R-:W-:Y:S01]  /*f620*/  HMMA.16816.F32 R184, R4.reuse, R16, R28 ;  /* 0x0000001004b8723c */ /* 0x040fe2000000181c */
[----:B------:R-:W4:Y:S07]  /*f630*/  LDSM.16.M88.4 R28, [R219+0x8400] ;  /* 0x00840000db1c783b */ /* 0x000f2e0000000200 */
[C---:B------:R-:W-:Y:S08]  /*f640*/  HMMA.16816.F32 R44, R4.reuse, R24, R56 ;  /* 0x00000018042c723c */ /* 0x040ff00000001838 */
[C---:B---3--:R-:W-:Y:S08]  /*f650*/  HMMA.16816.F32 R56, R4.reuse, R34, R104 ;  /* 0x000000220438723c */ /* 0x048ff00000001868 */
[C---:B------:R-:W-:Y:S08]  /*f660*/  HMMA.16816.F32 R36, R4.reuse, R26, R60 ;  /* 0x0000001a0424723c */ /* 0x040ff0000000183c */
[----:B------:R-:W-:Y:S08]  /*f670*/  HMMA.16816.F32 R60, R4, R42, R100 ;  /* 0x0000002a043c723c */ /* 0x000ff00000001864 */
[C---:B------:R-:W-:Y:S08]  /*f680*/  HMMA.16816.F32 R100, R8.reuse, R16, R108 ;  /* 0x000000100864723c */ /* 0x040ff0000000186c */
[----:B------:R-:W-:Y:S01]  /*f690*/  HMMA.16816.F32 R104, R8, R18, R176 ;  /* 0x000000120868723c */ /* 0x000fe200000018b0 */
[----:B------:R-:W3:Y:S01]  /*f6a0*/  LDSM.16.M88.4 R16, [R219+0x8000] ;  /* 0x00800000db10783b */ /* 0x000ee20000000200 */
[----:B--2---:R-:W-:-:S06]  /*f6b0*/  IMAD.SHL.U32 R246, R246, 0x2, RZ ;  /* 0x00000002f6f67824 */ /* 0x004fcc00078e00ff */
[C---:B------:R-:W-:Y:S08]  /*f6c0*/  HMMA.16816.F32 R108, R8.reuse, R24, R188 ;  /* 0x00000018086c723c */ /* 0x040ff000000018bc */
[----:B------:R-:W-:Y:S01]  /*f6d0*/  HMMA.16816.F32 R176, R8, R26, R208 ;  /* 0x0000001a08b0723c */ /* 0x000fe200000018d0 */
[----:B------:R-:W2:Y:S07]  /*f6e0*/  LDSM.16.M88.4 R24, [R219+0x8c00] ;  /* 0x008c0000db18783b */ /* 0x000eae0000000200 */
[----:B------:R-:W-:Y:S01]  /*f6f0*/  HMMA.16816.F32 R52, R4, R32, R64 ;  /* 0x000000200434723c */ /* 0x000fe20000001840 */
[----:B------:R-:W-:-:S07]  /*f700*/  LOP3.LUT R246, R246, 0x6, RZ, 0xc0, !PT ;  /* 0x00000006f6f67812 */ /* 0x000fce00078ec0ff */
[----:B------:R-:W-:Y:S08]  /*f710*/  HMMA.16816.F32 R64, R4, R40, R180 ;  /* 0x000000280440723c */ /* 0x000ff000000018b4 */
[C---:B------:R-:W-:Y:S08]  /*f720*/  HMMA.16816.F32 R180, R8.reuse, R32, R200 ;  /* 0x0000002008b4723c */ /* 0x040ff000000018c8 */
[C---:B------:R-:W-:Y:S08]  /*f730*/  HMMA.16816.F32 R188, R8.reuse, R34, R204 ;  /* 0x0000002208bc723c */ /* 0x040ff000000018cc */
[C---:B------:R-:W-:Y:S08]  /*f740*/  HMMA.16816.F32 R196, R8.reuse, R40, R196 ;  /* 0x0000002808c4723c */ /* 0x040ff000000018c4 */
[----:B------:R-:W-:Y:S08]  /*f750*/  HMMA.16816.F32 R192, R8, R42, R192 ;  /* 0x0000002a08c0723c */ /* 0x000ff000000018c0 */
[----:B-1----:R-:W-:Y:S01]  /*f760*/  HMMA.16816.F32 R8, R12, R22, R56 ;  /* 0x000000160c08723c */ /* 0x002fe20000001838 */
[----:B------:R-:W-:-:S07]  /*f770*/  IMAD R0, R240, 0x40, R246 ;  /* 0x00000040f0007824 */ /* 0x000fce00078e02f6 */
[----:B----4-:R-:W-:Y:S01]  /*f780*/  HMMA.16816.F32 R36, R12, R30, R36 ;  /* 0x0000001e0c24723c */ /* 0x010fe20000001824 */
[----:B------:R-:W-:-:S05]  /*f790*/  IMAD.IADD R2, R230, 0x1, -R0 ;  /* 0x00000001e6027824 */ /* 0x000fca00078e0a00 */
[----:B------:R-:W-:-:S05]  /*f7a0*/  IABS R2, R2 ;  /* 0x0000000200027213 */ /* 0x000fca0000000000 */
[----:B------:R-:W-:-:S05]  /*f7b0*/  IMAD.MOV.U32 R3, RZ, RZ, R2 ;  /* 0x000000ffff037224 */ /* 0x000fca00078e0002 */
[----:B------:R-:W-:Y:S02]  /*f7c0*/  IMAD.MOV.U32 R243, RZ, RZ, R8 ;  /* 0x000000fffff37224 */ /* 0x000fe400078e0008 */
[----:B------:R-:W-:Y:S01]  /*f7d0*/  IMAD.IADD R8, R229, 0x1, -R0 ;  /* 0x00000001e5087824 */ /* 0x000fe200078e0a00 */
[----:B------:R1:W-:Y:S01]  /*f7e0*/  I2F R40, R3 ;  /* 0x0000000300287306 */ /* 0x0003e20000201400 */
[----:B------:R-:W-:Y:S03]  /*f7f0*/  HMMA.16816.F32 R4, R12, R20, R52 ;  /* 0x000000140c04723c */ /* 0x000fe60000001834 */
[----:B------:R-:W-:-:S05]  /*f800*/  IABS R2, R8 ;  /* 0x0000000800027213 */ /* 0x000fca0000000000 */
[----:B---3--:R-:W-:Y:S01]  /*f810*/  HMMA.16816.F32 R200, R12, R18, R48 ;  /* 0x000000120cc8723c */ /* 0x008fe20000001830 */
[----:B-1----:R-:W-:-:S07]  /*f820*/  IMAD.IADD R3, R228, 0x1, -R0 ;  /* 0x00000001e4037824 */ /* 0x002fce00078e0a00 */
[----:B------:R-:W-:Y:S01]  /*f830*/  HMMA.16816.F32 R184, R12, R16, R184 ;  /* 0x000000100cb8723c */ /* 0x000fe200000018b8 */
[----:B------:R-:W-:Y:S02]  /*f840*/  IMAD.MOV.U32 R48, RZ, RZ, R39 ;  /* 0x000000ffff307224 */ /* 0x000fe400078e0027 */
[----:B------:R1:W-:Y:S01]  /*f850*/  I2F R39, R2 ;  /* 0x0000000200277306 */ /* 0x0003e20000201400 */
[----:B------:R-:W-:Y:S01]  /*f860*/  IABS R8, R3 ;  /* 0x0000000300087213 */ /* 0x000fe20000000000 */
[----:B------:R-:W-:-:S03]  /*f870*/  IMAD.IADD R3, R231, 0x1, -R0 ;  /* 0x00000001e7037824 */ /* 0x000fc600078e0a00 */
[----:B------:R-:W-:Y:S01]  /*f880*/  HMMA.16816.F32 R204, R12, R28, R44 ;  /* 0x0000001c0ccc723c */ /* 0x000fe2000000182c */
[----:B------:R-:W-:Y:S01]  /*f890*/  IMAD.MOV.U32 R212, RZ, RZ, R9 ;  /* 0x000000ffffd47224 */ /* 0x000fe200078e0009 */
[----:B------:R-:W-:-:S06]  /*f8a0*/  IABS R3, R3 ;  /* 0x0000000300037213 */ /* 0x000fcc0000000000 */
[----:B--2---:R-:W-:Y:S01]  /*f8b0*/  HMMA.16816.F32 R32, R12, R24, R64 ;  /* 0x000000180c20723c */ /* 0x004fe20000001840 */
[----:B-1----:R-:W-:-:S07]  /*f8c0*/  IADD3 R2, R0, 0x1, RZ ;  /* 0x0000000100027810 */ /* 0x002fce0007ffe0ff */
[----:B------:R-:W-:Y:S01]  /*f8d0*/  HMMA.16816.F32 R12, R12, R26, R60 ;  /* 0x0000001a0c0c723c */ /* 0x000fe2000000183c */
[----:B------:R-:W-:Y:S02]  /*f8e0*/  IMAD.IADD R9, R230, 0x1, -R2 ;  /* 0x00000001e6097824 */ /* 0x000fe400078e0a02 */
[----:B------:R-:W-:Y:S02]  /*f8f0*/  IMAD.MOV.U32 R209, RZ, RZ, R37 ;  /* 0x000000ffffd17224 */ /* 0x000fe400078e0025 */
[----:B------:R1:W-:Y:S01]  /*f900*/  I2F R37, R8 ;  /* 0x0000000800257306 */ /* 0x0003e20000201400 */
[----:B------:R-:W-:Y:S02]  /*f910*/  IMAD.MOV.U32 R215, RZ, RZ, R38 ;  /* 0x000000ffffd77224 */ /* 0x000fe400078e0026 */
[----:B------:R-:W-:Y:S02]  /*f920*/  IMAD.MOV.U32 R238, RZ, RZ, R36 ;  /* 0x000000ffffee7224 */ /* 0x000fe400078e0024 */
[----:B------:R-:W-:-:S02]  /*f930*/  IMAD.MOV.U32 R42, RZ, RZ, R6 ;  /* 0x000000ffff2a7224 */ /* 0x000fc400078e0006 */
[----:B------:R-:W-:Y:S02]  /*f940*/  IMAD.MOV.U32 R50, RZ, RZ, R5 ;  /* 0x000000ffff327224 */ /* 0x000fe400078e0005 */
[----:B-1----:R-:W-:Y:S01]  /*f950*/  IMAD.MOV.U32 R8, RZ, RZ, R3 ;  /* 0x000000ffff087224 */ /* 0x002fe200078e0003 */
[----:B------:R-:W-:-:S03]  /*f960*/  IABS R3, R9 ;  /* 0x0000000900037213 */ /* 0x000fc60000000000 */
[----:B------:R1:W-:Y:S01]  /*f970*/  I2F R36, R8 ;  /* 0x0000000800247306 */ /* 0x0003e20000201400 */
[----:B------:R-:W-:Y:S02]  /*f980*/  IMAD.MOV.U32 R49, RZ, RZ, R4 ;  /* 0x000000ffff317224 */ /* 0x000fe400078e0004 */
[----:B------:R-:W-:Y:S02]  /*f990*/  IMAD.MOV.U32 R251, RZ, RZ, R7 ;  /* 0x000000fffffb7224 */ /* 0x000fe400078e0007 */
[----:B------:R-:W2:Y:S01]  /*f9a0*/  LDSM.16.M88.4 R4, [R221+0x4000] ;  /* 0x00400000dd04783b */ /* 0x000ea20000000200 */
[----:B------:R-:W-:Y:S02]  /*f9b0*/  IMAD.MOV.U32 R214, RZ, RZ, R10 ;  /* 0x000000ffffd67224 */ /* 0x000fe400078e000a */
[----:B------:R-:W-:Y:S01]  /*f9c0*/  IMAD.MOV.U32 R246, RZ, RZ, R250 ;  /* 0x000000fffff67224 */ /* 0x000fe200078e00fa */
[----:B------:R3:W-:Y:S01]  /*f9d0*/  I2F R38, R3 ;  /* 0x0000000300267306 */ /* 0x0007e20000201400 */
[----:B------:R-:W-:-:S02]  /*f9e0*/  IMAD.IADD R10, R231, 0x1, -R2 ;  /* 0x00000001e70a7824 */ /* 0x000fc400078e0a02 */
[----:B------:R-:W-:Y:S01]  /*f9f0*/  IMAD.MOV.U32 R239, RZ, RZ, R11 ;  /* 0x000000ffffef7224 */ /* 0x000fe200078e000b */
[C---:B------:R-:W-:Y:S01]  /*fa00*/  ISETP.GE.AND P0, PT, R0.reuse, R235, PT ;  /* 0x000000eb0000720c */ /* 0x040fe20003f06270 */
[----:B-1----:R-:W-:Y:S01]  /*fa10*/  IMAD.IADD R8, R229, 0x1, -R2 ;  /* 0x00000001e5087824 */ /* 0x002fe200078e0a02 */
[C---:B------:R-:W-:Y:S01]  /*fa20*/  ISETP.GE.AND P5, PT, R0.reuse, R233, PT ;  /* 0x000000e90000720c */ /* 0x040fe20003fa6270 */
[----:B------:R-:W-:Y:S01]  /*fa30*/  IMAD.MOV.U32 R236, RZ, RZ, R13 ;  /* 0x000000ffffec7224 */ /* 0x000fe200078e000d */
[C---:B------:R-:W-:Y:S01]  /*fa40*/  ISETP.GE.AND P6, PT, R0.reuse, R234, PT ;  /* 0x000000ea0000720c */ /* 0x040fe20003fc6270 */
[----:B------:R-:W-:Y:S01]  /*fa50*/  IMAD.MOV.U32 R252, RZ, RZ, R14 ;  /* 0x000000fffffc7224 */ /* 0x000fe200078e000e */
[----:B------:R-:W-:Y:S01]  /*fa60*/  ISETP.GE.AND P1, PT, R0, R232, PT ;  /* 0x000000e80000720c */ /* 0x000fe20003f26270 */
[----:B------:R-:W-:Y:S01]  /*fa70*/  IMAD.MOV.U32 R208, RZ, RZ, R12 ;  /* 0x000000ffffd07224 */ /* 0x000fe200078e000c */
[----:B------:R-:W-:-:S04]  /*fa80*/  DEPBAR.LE SB0, 0x0 ;  /* 0x000080000000791a */ /* 0x000fc80000000000 */
[----:B---3--:R-:W-:Y:S01]  /*fa90*/  IMAD.IADD R3, R228, 0x1, -R2 ;  /* 0x00000001e4037824 */ /* 0x008fe200078e0a02 */
[----:B------:R-:W-:-:S04]  /*faa0*/  IABS R8, R8 ;  /* 0x0000000800087213 */ /* 0x000fc80000000000 */
[----:B------:R-:W-:Y:S01]  /*fab0*/  IABS R3, R3 ;  /* 0x0000000300037213 */ /* 0x000fe20000000000 */
[----:B------:R-:W-:Y:S02]  /*fac0*/  IMAD.MOV.U32 R250, RZ, RZ, R15 ;  /* 0x000000fffffa7224 */ /* 0x000fe400078e000f */
[----:B------:R1:W-:Y:S02]  /*fad0*/  I2F R15, R8 ;  /* 0x00000008000f7306 */ /* 0x0003e40000201400 */
[----:B------:R-:W-:Y:S01]  /*fae0*/  IMAD.MOV.U32 R9, RZ, RZ, R3 ;  /* 0x000000ffff097224 */ /* 0x000fe200078e0003 */
[----:B------:R-:W-:-:S05]  /*faf0*/  IABS R3, R10 ;  /* 0x0000000a00037213 */ /* 0x000fca0000000000 */
[----:B------:R3:W-:Y:S01]  /*fb00*/  I2F R13, R3 ;  /* 0x00000003000d7306 */ /* 0x0007e20000201400 */
[----:B-1----:R-:W-:-:S07]  /*fb10*/  IADD3 R8, R0, 0x8, RZ ;  /* 0x0000000800087810 */ /* 0x002fce0007ffe0ff */
[----:B------:R1:W-:Y:S01]  /*fb20*/  I2F R14, R9 ;  /* 0x00000009000e7306 */ /* 0x0003e20000201400 */
[----:B---3--:R-:W-:-:S05]  /*fb30*/  IMAD.IADD R3, R229, 0x1, -R8 ;  /* 0x00000001e5037824 */ /* 0x008fca00078e0a08 */
[----:B------:R-:W-:Y:S01]  /*fb40*/  IABS R3, R3 ;  /* 0x0000000300037213 */ /* 0x000fe20000000000 */
[----:B-1----:R-:W-:-:S03]  /*fb50*/  IMAD.IADD R9, R230, 0x1, -R8 ;  /* 0x00000001e6097824 */ /* 0x002fc600078e0a08 */
[----:B------:R1:W-:Y:S01]  /*fb60*/  I2F R44, R3 ;  /* 0x00000003002c7306 */ /* 0x0003e20000201400 */
[----:B------:R-:W-:Y:S02]  /*fb70*/  IADD3 R10, R0, 0x9, RZ ;  /* 0x00000009000a7810 */ /* 0x000fe40007ffe0ff */
[----:B------:R-:W-:-:S05]  /*fb80*/  IABS R9, R9 ;  /* 0x0000000900097213 */ /* 0x000fca0000000000 */
[----:B------:R3:W-:Y:S01]  /*fb90*/  I2F R47, R9 ;  /* 0x00000009002f7306 */ /* 0x0007e20000201400 */
[----:B-1----:R-:W-:-:S05]  /*fba0*/  IMAD.IADD R3, R231, 0x1, -R8 ;  /* 0x00000001e7037824 */ /* 0x002fca00078e0a08 */
[----:B---3--:R-:W-:Y:S01]  /*fbb0*/  IABS R9, R3 ;  /* 0x0000000300097213 */ /* 0x008fe20000000000 */
[----:B------:R-:W-:-:S05]  /*fbc0*/  IMAD.IADD R3, R230, 0x1, -R10 ;  /* 0x00000001e6037824 */ /* 0x000fca00078e0a0a */
[----:B------:R-:W-:Y:S01]  /*fbd0*/  IABS R3, R3 ;  /* 0x0000000300037213 */ /* 0x000fe20000000000 */
[----:B------:R-:W-:-:S03]  /*fbe0*/  IMAD.IADD R11, R228, 0x1, -R8 ;  /* 0x00000001e40b7824 */ /* 0x000fc600078e0a08 */
[----:B------:R1:W-:Y:S01]  /*fbf0*/  I2F R46, R3 ;  /* 0x00000003002e7306 */ /* 0x0003e20000201400 */
[----:B--2---:R-:W-:Y:S01]  /*fc00*/  HMMA.16816.F32 R180, R4, R20, R180 ;  /* 0x0000001404b4723c */ /* 0x004fe200000018b4 */
[----:B------:R-:W-:Y:S01]  /*fc10*/  IABS R11, R11 ;  /* 0x0000000b000b7213 */ /* 0x000fe20000000000 */
[----:B------:R-:W-:-:S05]  /*fc20*/  IMAD.IADD R12, R231, 0x1, -R10 ;  /* 0x00000001e70c7824 */ /* 0x000fca00078e0a0a */
[----:B------:R2:W-:Y:S01]  /*fc30*/  I2F R20, R9 ;  /* 0x0000000900147306 */ /* 0x0005e20000201400 */
[----:B-1----:R-:W-:-:S07]  /*fc40*/  IMAD.IADD R3, R228, 0x1, -R10 ;  /* 0x00000001e4037824 */ /* 0x002fce00078e0a0a */
[----:B------:R1:W-:Y:S01]  /*fc50*/  I2F R41, R11 ;  /* 0x0000000b00297306 */ /* 0x0003e20000201400 */
[----:B------:R-:W-:Y:S01]  /*fc60*/  IABS R3, R3 ;  /* 0x0000000300037213 */ /* 0x000fe20000000000 */
[----:B--2---:R-:W-:Y:S02]  /*fc70*/  IMAD.IADD R9, R229, 0x1, -R10 ;  /* 0x00000001e5097824 */ /* 0x004fe400078e0a0a */
[----:B------:R-:W-:-:S03]  /*fc80*/  IMAD.MOV.U32 R213, RZ, RZ, R34 ;  /* 0x000000ffffd57224 */ /* 0x000fc600078e0022 */
[----:B------:R-:W-:Y:S01]  /*fc90*/  IABS R9, R9 ;  /* 0x0000000900097213 */ /* 0x000fe20000000000 */
[----:B------:R-:W-:Y:S02]  /*fca0*/  IMAD.MOV.U32 R237, RZ, RZ, R32 ;  /* 0x000000ffffed7224 */ /* 0x000fe400078e0020 */
[----:B------:R-:W-:Y:S02]  /*fcb0*/  IMAD.MOV.U32 R210, RZ, RZ, R33 ;  /* 0x000000ffffd27224 */ /* 0x000fe400078e0021 */
[----:B-1----:R-:W-:Y:S01]  /*fcc0*/  IMAD.MOV.U32 R11, RZ, RZ, R3 ;  /* 0x000000ffff0b7224 */ /* 0x002fe200078e0003 */
[----:B------:R-:W-:Y:S01]  /*fcd0*/  IABS R3, R12 ;  /* 0x0000000c00037213 */ /* 0x000fe20000000000 */
[----:B------:R-:W-:Y:S01]  /*fce0*/  IMAD.MOV.U32 R247, RZ, RZ, R35 ;  /* 0x000000fffff77224 */ /* 0x000fe200078e0023 */
[----:B------:R1:W-:Y:S01]  /*fcf0*/  I2F R45, R9 ;  /* 0x00000009002d7306 */ /* 0x0003e20000201400 */
[C---:B------:R-:W-:Y:S08]  /*fd00*/  HMMA.16816.F32 R32, R4.reuse, R16, R100 ;  /* 0x000000100420723c */ /* 0x040ff00000001864 */
[C---:B------:R-:W-:Y:S07]  /*fd10*/  HMMA.16816.F32 R100, R4.reuse, R24, R196 ;  /* 0x000000180464723c */ /* 0x040fee00000018c4 */
[----:B------:R-:W-:Y:S01]  /*fd20*/  IMAD.MOV.U32 R197, RZ, RZ, R42 ;  /* 0x000000ffffc57224 */ /* 0x000fe200078e002a */
[----:B-1----:R-:W-:Y:S01]  /*fd30*/  IADD3 R9, R0, 0x10, RZ ;  /* 0x0000001000097810 */ /* 0x002fe20007ffe0ff */
[----:B------:R1:W-:Y:S01]  /*fd40*/  I2F R42, R11 ;  /* 0x0000000b002a7306 */ /* 0x0003e20000201400 */
[----:B------:R-:W-:Y:S03]  /*fd50*/  HMMA.16816.F32 R176, R4, R30, R176 ;  /* 0x0000001e04b0723c */ /* 0x000fe600000018b0 */
[----:B------:R-:W-:-:S02]  /*fd60*/  IMAD.IADD R12, R230, 0x1, -R9 ;  /* 0x00000001e60c7824 */ /* 0x000fc400078e0a09 */
[----:B-1----:R-:W-:-:S04]  /*fd70*/  IMAD.MOV.U32 R11, RZ, RZ, R3 ;  /* 0x000000ffff0b7224 */ /* 0x002fc800078e0003 */
[----:B------:R1:W-:Y:S01]  /*fd80*/  I2F R31, R11 ;  /* 0x0000000b001f7306 */ /* 0x0003e20000201400 */
[----:B------:R-:W-:Y:S01]  /*fd90*/  IABS R3, R12 ;  /* 0x0000000c00037213 */ /* 0x000fe20000000000 */
[C---:B------:R-:W-:Y:S06]  /*fda0*/  HMMA.16816.F32 R104, R4.reuse, R18, R104 ;  /* 0x000000120468723c */ /* 0x040fec0000001868 */
[----:B------:R2:W-:Y:S01]  /*fdb0*/  I2F R43, R3 ;  /* 0x00000003002b7306 */ /* 0x0005e20000201400 */
[--C-:B-1----:R-:W-:Y:S01]  /*fdc0*/  IMAD.IADD R11, R229, 0x1, -R9.reuse ;  /* 0x00000001e50b7824 */ /* 0x102fe200078e0a09 */
[----:B------:R-:W-:Y:S04]  /*fdd0*/  HMMA.16816.F32 R108, R4, R28, R108 ;  /* 0x0000001c046c723c */ /* 0x000fe8000000186c */
[----:B------:R-:W-:Y:S01]  /*fde0*/  IABS R11, R11 ;  /* 0x0000000b000b7213 */ /* 0x000fe20000000000 */
[----:B--2---:R-:W-:-:S03]  /*fdf0*/  IMAD.IADD R3, R228, 0x1, -R9 ;  /* 0x00000001e4037824 */ /* 0x004fc600078e0a09 */
[----:B------:R-:W-:Y:S02]  /*fe00*/  HMMA.16816.F32 R188, R4, R22, R188 ;  /* 0x0000001604bc723c */ /* 0x000fe400000018bc */
[----:B------:R-:W-:-:S06]  /*fe10*/  IABS R3, R3 ;  /* 0x0000000300037213 */ /* 0x000fcc0000000000 */
[----:B------:R-:W-:Y:S07]  /*fe20*/  HMMA.16816.F32 R192, R4, R26, R192 ;  /* 0x0000001a04c0723c */ /* 0x000fee00000018c0 */
[----:B------:R-:W-:Y:S02]  /*fe30*/  IMAD.MOV.U32 R4, RZ, RZ, R11 ;  /* 0x000000ffff047224 */ /* 0x000fe400078e000b */
[----:B------:R-:W-:Y:S02]  /*fe40*/  IMAD.IADD R6, R231, 0x1, -R9 ;  /* 0x00000001e7067824 */ /* 0x000fe400078e0a09 */
[----:B------:R1:W-:Y:S01]  /*fe50*/  I2F R28, R4 ;  /* 0x00000004001c7306 */ /* 0x0003e20000201400 */
[----:B------:R-:W-:-:S02]  /*fe60*/  IMAD.MOV.U32 R5, RZ, RZ, R3 ;  /* 0x000000ffff057224 */ /* 0x000fc400078e0003 */
[----:B------:R-:W-:-:S05]  /*fe70*/  IABS R3, R6 ;  /* 0x0000000600037213 */ /* 0x000fca0000000000 */
[----:B------:R2:W-:Y:S01]  /*fe80*/  I2F R27, R5 ;  /* 0x00000005001b7306 */ /* 0x0005e20000201400 */
[----:B-1----:R-:W-:-:S05]  /*fe90*/  IADD3 R4, R0, 0x11, RZ ;  /* 0x0000001100047810 */ /* 0x002fca0007ffe0ff */
[----:B------:R-:W-:Y:S02]  /*fea0*/  IMAD.IADD R6, R230, 0x1, -R4 ;  /* 0x00000001e6067824 */ /* 0x000fe400078e0a04 */
[----:B--2---:R-:W-:-:S03]  /*feb0*/  IMAD.MOV.U32 R5, RZ, RZ, R3 ;  /* 0x000000ffff057224 */ /* 0x004fc600078e0003 */
[----:B------:R-:W-:Y:S01]  /*fec0*/  IABS R3, R6 ;  /* 0x0000000600037213 */ /* 0x000fe20000000000 */
[----:B------:R-:W-:Y:S01]  /*fed0*/  IMAD.IADD R6, R229, 0x1, -R4 ;  /* 0x00000001e5067824 */ /* 0x000fe200078e0a04 */
[----:B------:R1:W-:Y:S03]  /*fee0*/  I2F R26, R5 ;  /* 0x00000005001a7306 */ /* 0x0003e60000201400 */
[----:B-1----:R-:W-:Y:S01]  /*fef0*/  IMAD.MOV.U32 R5, RZ, RZ, R3 ;  /* 0x000000ffff057224 */ /* 0x002fe200078e0003 */
[----:B------:R-:W-:-:S04]  /*ff00*/  IABS R3, R6 ;  /* 0x0000000600037213 */ /* 0x000fc80000000000 */
[----:B------:R1:W-:Y:S08]  /*ff10*/  I2F R29, R3 ;  /* 0x00000003001d7306 */ /* 0x0003f00000201400 */
[----:B------:R-:W-:Y:S01]  /*ff20*/  I2F R30, R5 ;  /* 0x00000005001e7306 */ /* 0x000fe20000201400 */
[----:B-1----:R-:W-:-:S07]  /*ff30*/  FMUL.FTZ R3, R32, c[0x0][0x2ec] ;  /* 0x0000bb0020037a20 */ /* 0x002fce0000410000 */
[----:B------:R1:W2:Y:S01]  /*ff40*/  MUFU.TANH R5, R3 ;  /* 0x0000000300057308 */ /* 0x0002a20000002400 */
[----:B------:R-:W-:Y:S02]  /*ff50*/  FMUL.FTZ R11, R186, c[0x0][0x2ec] ;  /* 0x0000bb00ba0b7a20 */ /* 0x000fe40000410000 */
[----:B-1----:R-:W-:-:S05]  /*ff60*/  FMUL.FTZ R3, R34, c[0x0][0x2ec] ;  /* 0x0000bb0022037a20 */ /* 0x002fca0000410000 */
[----:B------:R1:W-:Y:S02]  /*ff70*/  MUFU.TANH R7, R3 ;  /* 0x0000000300077308 */ /* 0x0003e40000002400 */
[----:B-1----:R-:W-:-:S06]  /*ff80*/  FMUL.FTZ R3, R184, c[0x0][0x2ec] ;  /* 0x0000bb00b8037a20 */ /* 0x002fcc0000410000 */
[----:B------:R1:W3:Y:S08]  /*ff90*/  MUFU.TANH R6, R3 ;  /* 0x0000000300067308 */ /* 0x0002f00000002400 */
[----:B------:R-:W4:Y:S01]  /*ffa0*/  MUFU.TANH R11, R11 ;  /* 0x0000000b000b7308 */ /* 0x000f220000002400 */
[----:B-1----:R-:W-:-:S05]  /*ffb0*/  IMAD.IADD R3, R228, 0x1, -R4 ;  /* 0x00000001e4037824 */ /* 0x002fca00078e0a04 */
[----:B------:R-:W-:-:S04]  /*ffc0*/  IABS R3, R3 ;  /* 0x0000000300037213 */ /* 0x000fc80000000000 */
[----:B------:R1:W-:Y:S01]  /*ffd0*/  I2F R25, R3 ;  /* 0x0000000300197306 */ /* 0x0003e20000201400 */
[-C--:B--2---:R-:W-:Y:S01]  /*ffe0*/  FFMA.FTZ R5, R40, -R222.reuse, R5 ;  /* 0x800000de28057223 */ /* 0x084fe20000010005 */
[C---:B------:R-:W-:Y:S01]  /*fff0*/  ISETP.LT.OR P0, PT, R0.reuse, R227, P0 ;  /* 0x000000e30000720c */ /* 0x040fe20000701670 */
[----:B---3--:R-:W-:Y:S01]  /*10000*/  FFMA.FTZ R6, R37, -R222, R6 ;  /* 0x800000de25067223 */ /* 0x008fe20000010006 */
[----:B------:R-:W-:Y:S01]  /*10010*/  ISETP.LT.OR P5, PT, R0, R225, P5 ;  /* 0x000000e10000720c */ /* 0x000fe20002fa1670 */
[----:B-1----:R-:W-:-:S04]  /*10020*/  FMUL.FTZ R3, R33, c[0x0][0x2ec] ;  /* 0x0000bb0021037a20 */ /* 0x002fc80000410000 */
[----:B------:R1:W2:Y:S01]  /*10030*/  MUFU.TANH R18, R3 ;  /* 0x0000000300127308 */ /* 0x0002a20000002400 */
[-C--:B------:R-:W-:Y:S01]  /*10040*/  FFMA.FTZ R7, R39, -R222.reuse, R7 ;  /* 0x800000de27077223 */ /* 0x080fe20000010007 */
[----:B------:R-:W-:Y:S01]  /*10050*/  FSEL R245, R5, -INF , !P0 ;  /* 0xff80000005f57808 */ /* 0x000fe20004000000 */
[----:B----4-:R-:W-:Y:S01]  /*10060*/  FFMA.FTZ R11, R36, -R222, R11 ;  /* 0x800000de240b7223 */ /* 0x010fe2000001000b */
[----:B------:R-:W-:Y:S01]  /*10070*/  FSEL R55, R6, -INF , !P5 ;  /* 0xff80000006377808 */ /* 0x000fe20006800000 */
[----:B------:R-:W-:Y:S01]  /*10080*/  IMAD.IADD R5, R231, 0x1, -R4 ;  /* 0x00000001e7057824 */ /* 0x000fe200078e0a04 */
[----:B------:R-:W-:Y:S01]  /*10090*/  ISETP.LT.OR P6, PT, R0, R226, P6 ;  /* 0x000000e20000720c */ /* 0x000fe200037c1670 */
[----:B-1----:R-:W-:-:S04]  /*100a0*/  FMUL.FTZ R3, R35, c[0x0][0x2ec] ;  /* 0x0000bb0023037a20 */ /* 0x002fc80000410000 */
[----:B------:R1:W3:Y:S01]  /*100b0*/  MUFU.TANH R12, R3 ;  /* 0x00000003000c7308 */ /* 0x0002e20000002400 */
[C---:B------:R-:W-:Y:S02]  /*100c0*/  ISETP.LT.OR P1, PT, R0.reuse, R224, P1 ;  /* 0x000000e00000720c */ /* 0x040fe40000f21670 */
[----:B------:R-:W-:Y:S02]  /*100d0*/  FSEL R249, R7, -INF , !P6 ;  /* 0xff80000007f97808 */ /* 0x000fe40007000000 */
[----:B------:R-:W-:Y:S02]  /*100e0*/  FSEL R56, R11, -INF , !P1 ;  /* 0xff8000000b387808 */ /* 0x000fe40004800000 */
[----:B-1----:R-:W-:-:S05]  /*100f0*/  IADD3 R3, R0, 0x18, RZ ;  /* 0x0000001800037810 */ /* 0x002fca0007ffe0ff */
[----:B------:R-:W-:Y:S01]  /*10100*/  IMAD.IADD R6, R230, 0x1, -R3 ;  /* 0x00000001e6067824 */ /* 0x000fe200078e0a03 */
[C---:B------:R-:W-:Y:S02]  /*10110*/  ISETP.GE.AND P0, PT, R2.reuse, R235, PT ;  /* 0x000000eb0200720c */ /* 0x040fe40003f06270 */
[C---:B------:R-:W-:Y:S02]  /*10120*/  ISETP.GE.AND P6, PT, R2.reuse, R234, PT ;  /* 0x000000ea0200720c */ /* 0x040fe40003fc6270 */
[C---:B------:R-:W-:Y:S02]  /*10130*/  ISETP.GE.AND P5, PT, R2.reuse, R233, PT ;  /* 0x000000e90200720c */ /* 0x040fe40003fa6270 */
[----:B------:R-:W-:Y:S02]  /*10140*/  IABS R5, R5 ;  /* 0x0000000500057213 */ /* 0x000fe40000000000 */
[C---:B------:R-:W-:Y:S02]  /*10150*/  ISETP.GE.AND P1, PT, R2.reuse, R232, PT ;  /* 0x000000e80200720c */ /* 0x040fe40003f26270 */
[----:B------:R-:W-:Y:S01]  /*10160*/  IABS R6, R6 ;  /* 0x0000000600067213 */ /* 0x000fe20000000000 */
[----:B------:R1:W-:Y:S01]  /*10170*/  I2F R19, R5 ;  /* 0x0000000500137306 */ /* 0x0003e20000201400 */
[----:B------:R-:W-:-:S02]  /*10180*/  ISETP.LT.OR P0, PT, R2, R227, P0 ;  /* 0x000000e30200720c */ /* 0x000fc40000701670 */
[C---:B------:R-:W-:Y:S02]  /*10190*/  ISETP.LT.OR P6, PT, R2.reuse, R226, P6 ;  /* 0x000000e20200720c */ /* 0x040fe400037c1670 */
[C---:B------:R-:W-:Y:S01]  /*101a0*/  ISETP.LT.OR P5, PT, R2.reuse, R225, P5 ;  /* 0x000000e10200720c */ /* 0x040fe20002fa1670 */
[----:B------:R-:W-:Y:S01]  /*101b0*/  BAR.SYNC.DEFER_BLOCKING 0x0 ;  /* 0x0000000000007b1d */ /* 0x000fe20000010000 */
[----:B------:R-:W-:Y:S01]  /*101c0*/  ISETP.LT.OR P1, PT, R2, R224, P1 ;  /* 0x000000e00200720c */ /* 0x000fe20000f21670 */
[----:B------:R-:W-:Y:S02]  /*101d0*/  IMAD.IADD R2, R229, 0x1, -R3 ;  /* 0x00000001e5027824 */ /* 0x000fe400078e0a03 */
[----:B------:R-:W-:Y:S02]  /*101e0*/  FMUL.FTZ R17, R185, c[0x0][0x2ec] ;  /* 0x0000bb00b9117a20 */ /* 0x000fe40000410000 */
[----:B-1----:R-:W-:Y:S01]  /*101f0*/  IMAD.MOV.U32 R5, RZ, RZ, R6 ;  /* 0x000000ffff057224 */ /* 0x002fe200078e0006 */
[----:B------:R-:W-:Y:S01]  /*10200*/  IABS R2, R2 ;  /* 0x0000000200027213 */ /* 0x000fe20000000000 */
[----:B--2---:R-:W-:-:S02]  /*10210*/  FFMA.FTZ R7, R38, -R222, R18 ;  /* 0x800000de26077223 */ /* 0x004fc40000010012 */
[----:B------:R1:W-:Y:S01]  /*10220*/  I2F R24, R5 ;  /* 0x0000000500187306 */ /* 0x0003e20000201400 */
[----:B------:R-:W-:Y:S02]  /*10230*/  FMUL.FTZ R16, R187, c[0x0][0x2ec] ;  /* 0x0000bb00bb107a20 */ /* 0x000fe40000410000 */
[----:B------:R-:W-:Y:S01]  /*10240*/  IMAD.MOV.U32 R6, RZ, RZ, R2 ;  /* 0x000000ffff067224 */ /* 0x000fe200078e0002 */
[----:B------:R-:W-:Y:S01]  /*10250*/  FSEL R241, R7, -INF , !P0 ;  /* 0xff80000007f17808 */ /* 0x000fe20004000000 */
[----:B------:R-:W-:-:S03]  /*10260*/  IMAD.IADD R7, R231, 0x1, -R3 ;  /* 0x00000001e7077824 */ /* 0x000fc600078e0a03 */
[----:B------:R-:W2:Y:S01]  /*10270*/  MUFU.TANH R17, R17 ;  /* 0x0000001100117308 */ /* 0x000ea20000002400 */
[----:B------:R-:W-:Y:S01]  /*10280*/  IADD3 R2, R0, 0x19, RZ ;  /* 0x0000001900027810 */ /* 0x000fe20007ffe0ff */
[----:B-1----:R-:W-:-:S06]  /*10290*/  IMAD.IADD R5, R228, 0x1, -R3 ;  /* 0x00000001e4057824 */ /* 0x002fcc00078e0a03 */
[----:B------:R-:W1:Y:S01]  /*102a0*/  MUFU.TANH R16, R16 ;  /* 0x0000001000107308 */ /* 0x000e620000002400 */
[----:B------:R-:W-:-:S07]  /*102b0*/  IABS R5, R5 ;  /* 0x0000000500057213 */ /* 0x000fce0000000000 */
[----:B------:R4:W-:Y:S01]  /*102c0*/  I2F R23, R6 ;  /* 0x0000000600177306 */ /* 0x0009e20000201400 */
[-C--:B---3--:R-:W-:Y:S02]  /*102d0*/  FFMA.FTZ R11, R15, -R222.reuse, R12 ;  /* 0x800000de0f0b7223 */ /* 0x088fe4000001000c */
[-C--:B--2---:R-:W-:Y:S02]  /*102e0*/  FFMA.FTZ R12, R14, -R222.reuse, R17 ;  /* 0x800000de0e0c7223 */ /* 0x084fe40000010011 */
[----:B----4-:R-:W-:Y:S01]  /*102f0*/  IMAD.MOV.U32 R6, RZ, RZ, R5 ;  /* 0x000000ffff067224 */ /* 0x010fe200078e0005 */
[----:B------:R-:W-:Y:S01]  /*10300*/  IABS R5, R7 ;  /* 0x0000000700057213 */ /* 0x000fe20000000000 */
[----:B------:R-:W-:Y:S02]  /*10310*/  IMAD.IADD R7, R230, 0x1, -R2 ;  /* 0x00000001e6077824 */ /* 0x000fe400078e0a02 */
[----:B------:R2:W-:Y:S01]  /*10320*/  I2F R21, R6 ;  /* 0x0000000600157306 */ /* 0x0005e20000201400 */
[----:B-1----:R-:W-:Y:S01]  /*10330*/  FFMA.FTZ R13, R13, -R222, R16 ;  /* 0x800000de0d0d7223 */ /* 0x002fe20000010010 */
[----:B------:R-:W-:Y:S01]  /*10340*/  FSEL R244, R11, -INF , !P6 ;  /* 0xff8000000bf47808 */ /* 0x000fe20007000000 */
[----:B--2---:R-:W-:Y:S01]  /*10350*/  IMAD.MOV.U32 R6, RZ, RZ, R5 ;  /* 0x000000ffff067224 */ /* 0x004fe200078e0005 */
[----:B------:R-:W-:Y:S01]  /*10360*/  IABS R5, R7 ;  /* 0x0000000700057213 */ /* 0x000fe20000000000 */
[----:B------:R-:W-:-:S03]  /*10370*/  IMAD.IADD R7, R229, 0x1, -R2 ;  /* 0x00000001e5077824 */ /* 0x000fc600078e0a02 */
[----:B------:R1:W-:Y:S01]  /*10380*/  I2F R14, R6 ;  /* 0x00000006000e7306 */ /* 0x0003e20000201400 */
[----:B------:R-:W-:Y:S02]  /*10390*/  FSEL R52, R12, -INF , !P5 ;  /* 0xff8000000c347808 */ /* 0x000fe40006800000 */
[----:B------:R-:W-:Y:S02]  /*103a0*/  FSEL R53, R13, -INF , !P1 ;  /* 0xff8000000d357808 */ /* 0x000fe40004800000 */
[C---:B------:R-:W-:Y:S02]  /*103b0*/  ISETP.GE.AND P0, PT, R8.reuse, R235, PT ;  /* 0x000000eb0800720c */ /* 0x040fe40003f06270 */
[----:B------:R-:W-:Y:S01]  /*103c0*/  ISETP.GE.AND P6, PT, R8, R234, PT ;  /* 0x000000ea0800720c */ /* 0x000fe20003fc6270 */
[----:B-1----:R-:W-:Y:S01]  /*103d0*/  IMAD.MOV.U32 R6, RZ, RZ, R5 ;  /* 0x000000ffff067224 */ /* 0x002fe200078e0005 */
[----:B------:R-:W-:Y:S01]  /*103e0*/  IABS R5, R7 ;  /* 0x0000000700057213 */ /* 0x000fe20000000000 */
[----:B------:R-:W-:-:S02]  /*103f0*/  IMAD.IADD R7, R228, 0x1, -R2 ;  /* 0x00000001e4077824 */ /* 0x000fc400078e0a02 */
[----:B------:R1:W-:Y:S01]  /*10400*/  I2F R54, R6 ;  /* 0x0000000600367306 */ /* 0x0003e20000201400 */
[C---:B------:R-:W-:Y:S02]  /*10410*/  ISETP.GE.AND P5, PT, R8.reuse, R233, PT ;  /* 0x000000e90800720c */ /* 0x040fe40003fa6270 */
[C---:B------:R-:W-:Y:S02]  /*10420*/  ISETP.GE.AND P1, PT, R8.reuse, R232, PT ;  /* 0x000000e80800720c */ /* 0x040fe40003f26270 */
[C---:B------:R-:W-:Y:S02]  /*10430*/  ISETP.LT.OR P0, PT, R8.reuse, R227, P0 ;  /* 0x000000e30800720c */ /* 0x040fe40000701670 */
[C---:B------:R-:W-:Y:S02]  /*10440*/  ISETP.LT.OR P6, PT, R8.reuse, R226, P6 ;  /* 0x000000e20800720c */ /* 0x040fe400037c1670 */
[----:B------:R-:W-:Y:S01]  /*10450*/  ISETP.LT.OR P5, PT, R8, R225, P5 ;  /* 0x000000e10800720c */ /* 0x000fe20002fa1670 */
[----:B-1----:R-:W-:Y:S01]  /*10460*/  IMAD.MOV.U32 R6, RZ, RZ, R5 ;  /* 0x000000ffff067224 */ /* 0x002fe200078e0005 */
[----:B------:R-:W-:-:S03]  /*10470*/  IABS R5, R7 ;  /* 0x0000000700057213 */ /* 0x000fc60000000000 */
[----:B------:R1:W-:Y:S01]  /*10480*/  I2F R51, R6 ;  /* 0x0000000600337306 */ /* 0x0003e20000201400 */
[----:B------:R-:W-:Y:S02]  /*10490*/  ISETP.LT.OR P1, PT, R8, R224, P1 ;  /* 0x000000e00800720c */ /* 0x000fe40000f21670 */
[----:B------:R-:W-:Y:S01]  /*104a0*/  IADD3 R8, R0, 0x20, RZ ;  /* 0x0000002000087810 */ /* 0x000fe20007ffe0ff */
[----:B------:R-:W-:-:S04]  /*104b0*/  IMAD.MOV.U32 R187, RZ, RZ, R49 ;  /* 0x000000ffffbb7224 */ /* 0x000fc800078e0031 */
[----:B------:R-:W-:Y:S02]  /*104c0*/  IMAD.IADD R7, R230, 0x1, -R8 ;  /* 0x00000001e6077824 */ /* 0x000fe400078e0a08 */
[----:B-1----:R-:W-:Y:S02]  /*104d0*/  IMAD.MOV.U32 R6, RZ, RZ, R5 ;  /* 0x000000ffff067224 */ /* 0x002fe400078e0005 */
[----:B------:R-:W-:-:S05]  /*104e0*/  IMAD.IADD R5, R231, 0x1, -R2 ;  /* 0x00000001e7057824 */ /* 0x000fca00078e0a02 */
[----:B------:R-:W-:Y:S01]  /*104f0*/  IABS R5, R5 ;  /* 0x0000000500057213 */ /* 0x000fe20000000000 */
[----:B------:R1:W-:Y:S01]  /*10500*/  I2F R49, R6 ;  /* 0x0000000600317306 */ /* 0x0003e20000201400 */
[----:B------:R-:W-:-:S03]  /*10510*/  IMAD.MOV.U32 R185, RZ, RZ, R50 ;  /* 0x000000ffffb97224 */ /* 0x000fc600078e0032 */
        /* <DEDUP_REMOVED lines=20> */
[----:B------:R-:W-:Y:S02]  /*10660*/  IMAD.IADD R11, R228, 0x1, -R7 ;  /* 0x00000001e40b7824 */ /* 0x000fe400078e0a07 */
        /* <DEDUP_REMOVED lines=13> */
[----:B-1----:R-:W-:-:S03]  /*10740*/  IMAD.MOV.U32 R11, RZ, RZ, R5 ;  /* 0x000000ffff0b7224 */ /* 0x002fc600078e0005 */
[----:B------:R-:W-:Y:S01]  /*10750*/  IABS R5, R12 ;  /* 0x0000000c00057213 */ /* 0x000fe20000000000 */
[----:B------:R1:W-:Y:S01]  /*10760*/  I2F R57, R11 ;  /* 0x0000000b00397306 */ /* 0x0003e20000201400 */
[----:B------:R-:W-:-:S03]  /*10770*/  IMAD.IADD R12, R228, 0x1, -R6 ;  /* 0x00000001e40c7824 */ /* 0x000fc600078e0a06 */
[----:B-1----:R-:W-:Y:S02]  /*10780*/  IMAD.MOV.U32 R11, RZ, RZ, R5 ;  /* 0x000000ffff0b7224 */ /* 0x002fe400078e0005 */
[----:B------:R-:W-:-:S05]  /*10790*/  IMAD.IADD R5, R229, 0x1, -R6 ;  /* 0x00000001e5057824 */ /* 0x000fca00078e0a06 */
[----:B------:R-:W-:Y:S01]  /*107a0*/  IABS R5, R5 ;  /* 0x0000000500057213 */ /* 0x000fe20000000000 */
[----:B------:R1:W-:Y:S01]  /*107b0*/  I2F R65, R11 ;  /* 0x0000000b00417306 */ /* 0x0003e20000201400 */
[----:B------:R-:W-:-:S03]  /*107c0*/  FMUL.FTZ R15, R200, c[0x0][0x2ec] ;  /* 0x0000bb00c80f7a20 */ /* 0x000fc60000410000 */
[----:B-1----:R-:W-:Y:S01]  /*107d0*/  IMAD.MOV.U32 R11, RZ, RZ, R5 ;  /* 0x000000ffff0b7224 */ /* 0x002fe200078e0005 */
[----:B------:R-:W-:-:S03]  /*107e0*/  IABS R5, R12 ;  /* 0x0000000c00057213 */ /* 0x000fc60000000000 */
[----:B------:R1:W-:Y:S01]  /*107f0*/  I2F R62, R11 ;  /* 0x0000000b003e7306 */ /* 0x0003e20000201400 */
[----:B------:R-:W-:-:S07]  /*10800*/  FMUL.FTZ R12, R202, c[0x0][0x2ec] ;  /* 0x0000bb00ca0c7a20 */ /* 0x000fce0000410000 */
[----:B------:R2:W-:Y:S01]  /*10810*/  I2F R59, R5 ;  /* 0x00000005003b7306 */ /* 0x0005e20000201400 */
[----:B-1----:R-:W-:-:S07]  /*10820*/  FMUL.FTZ R11, R106, c[0x0][0x2ec] ;  /* 0x0000bb006a0b7a20 */ /* 0x002fce0000410000 */
[----:B------:R-:W-:Y:S01]  /*10830*/  MUFU.TANH R15, R15 ;  /* 0x0000000f000f7308 */ /* 0x000fe20000002400 */
[----:B--2---:R-:W-:-:S07]  /*10840*/  FMUL.FTZ R5, R104, c[0x0][0x2ec] ;  /* 0x0000bb0068057a20 */ /* 0x004fce0000410000 */
[----:B------:R-:W-:Y:S08]  /*10850*/  MUFU.TANH R11, R11 ;  /* 0x0000000b000b7308 */ /* 0x000ff00000002400 */
[----:B------:R-:W1:Y:S08]  /*10860*/  MUFU.TANH R5, R5 ;  /* 0x0000000500057308 */ /* 0x000e700000002400 */
[----:B------:R2:W3:Y:S02]  /*10870*/  MUFU.TANH R16, R12 ;  /* 0x0000000c00107308 */ /* 0x0004e40000002400 */
[----:B--2---:R-:W-:-:S06]  /*10880*/  FMUL.FTZ R12, R105, c[0x0][0x2ec] ;  /* 0x0000bb00690c7a20 */ /* 0x004fcc0000410000 */
[----:B------:R2:W-:Y:S01]  /*10890*/  MUFU.TANH R22, R12 ;  /* 0x0000000c00167308 */ /* 0x0005e20000002400 */
[----:B-1----:R-:W-:Y:S02]  /*108a0*/  FFMA.FTZ R13, R47, -R222, R5 ;  /* 0x800000de2f0d7223 */ /* 0x002fe40000010005 */
[----:B------:R-:W-:Y:S02]  /*108b0*/  FMUL.FTZ R5, R201, c[0x0][0x2ec] ;  /* 0x0000bb00c9057a20 */ /* 0x000fe40000410000 */
[----:B--2---:R-:W-:-:S04]  /*108c0*/  FMUL.FTZ R12, R107, c[0x0][0x2ec] ;  /* 0x0000bb006b0c7a20 */ /* 0x004fc80000410000 */
[----:B------:R1:W-:Y:S08]  /*108d0*/  MUFU.TANH R18, R12 ;  /* 0x0000000c00127308 */ /* 0x0003f00000002400 */
[----:B------:R3:W2:Y:S01]  /*108e0*/  MUFU.TANH R17, R5 ;  /* 0x0000000500117308 */ /* 0x0006a20000002400 */
[-C--:B-1----:R-:W-:Y:S02]  /*108f0*/  FFMA.FTZ R12, R44, -R222.reuse, R11 ;  /* 0x800000de2c0c7223 */ /* 0x082fe4000001000b */
[----:B------:R-:W-:-:S02]  /*10900*/  FFMA.FTZ R11, R41, -R222, R15 ;  /* 0x800000de290b7223 */ /* 0x000fc4000001000f */
[----:B------:R-:W-:Y:S02]  /*10910*/  FMUL.FTZ R15, R203, c[0x0][0x2ec] ;  /* 0x0000bb00cb0f7a20 */ /* 0x000fe40000410000 */
[----:B---3--:R-:W-:-:S04]  /*10920*/  FFMA.FTZ R5, R20, -R222, R16 ;  /* 0x800000de14057223 */ /* 0x008fc80000010010 */
[----:B------:R-:W1:Y:S01]  /*10930*/  MUFU.TANH R15, R15 ;  /* 0x0000000f000f7308 */ /* 0x000e620000002400 */
[----:B------:R-:W-:Y:S01]  /*10940*/  FSEL R44, R5, -INF , !P1 ;  /* 0xff800000052c7808 */ /* 0x000fe20004800000 */
[----:B------:R-:W-:Y:S01]  /*10950*/  FMUL.FTZ R5, R110, c[0x0][0x2ec] ;  /* 0x0000bb006e057a20 */ /* 0x000fe20000410000 */
[----:B------:R-:W-:Y:S02]  /*10960*/  FSEL R200, R13, -INF , !P0 ;  /* 0xff8000000dc87808 */ /* 0x000fe40004000000 */
[----:B------:R-:W-:Y:S02]  /*10970*/  FSEL R201, R12, -INF , !P6 ;  /* 0xff8000000cc97808 */ /* 0x000fe40007000000 */
[----:B------:R-:W-:Y:S01]  /*10980*/  FSEL R41, R11, -INF , !P5 ;  /* 0xff8000000b297808 */ /* 0x000fe20006800000 */
[----:B------:R3:W-:Y:S01]  /*10990*/  MUFU.TANH R13, R5 ;  /* 0x00000005000d7308 */ /* 0x0007e20000002400 */
[C---:B------:R-:W-:Y:S02]  /*109a0*/  ISETP.GE.AND P0, PT, R10.reuse, R235, PT ;  /* 0x000000eb0a00720c */ /* 0x040fe40003f06270 */
[----:B------:R-:W-:-:S02]  /*109b0*/  ISETP.GE.AND P6, PT, R10, R234, PT ;  /* 0x000000ea0a00720c */ /* 0x000fc40003fc6270 */
[C---:B------:R-:W-:Y:S02]  /*109c0*/  ISETP.GE.AND P5, PT, R10.reuse, R233, PT ;  /* 0x000000e90a00720c */ /* 0x040fe40003fa6270 */
[----:B------:R-:W-:Y:S01]  /*109d0*/  ISETP.GE.AND P1, PT, R10, R232, PT ;  /* 0x000000e80a00720c */ /* 0x000fe20003f26270 */
[----:B------:R-:W-:Y:S01]  /*109e0*/  FMUL.FTZ R11, R108, c[0x0][0x2ec] ;  /* 0x0000bb006c0b7a20 */ /* 0x000fe20000410000 */
[C---:B------:R-:W-:Y:S02]  /*109f0*/  ISETP.LT.OR P0, PT, R10.reuse, R227, P0 ;  /* 0x000000e30a00720c */ /* 0x040fe40000701670 */
[C---:B------:R-:W-:Y:S02]  /*10a00*/  ISETP.LT.OR P6, PT, R10.reuse, R226, P6 ;  /* 0x000000e20a00720c */ /* 0x040fe400037c1670 */
[----:B------:R-:W-:Y:S01]  /*10a10*/  ISETP.LT.OR P5, PT, R10, R225, P5 ;  /* 0x000000e10a00720c */ /* 0x000fe20002fa1670 */
[----:B---3--:R-:W-:Y:S01]  /*10a20*/  FMUL.FTZ R5, R204, c[0x0][0x2ec] ;  /* 0x0000bb00cc057a20 */ /* 0x008fe20000410000 */
[----:B------:R-:W-:Y:S01]  /*10a30*/  ISETP.LT.OR P1, PT, R10, R224, P1 ;  /* 0x000000e00a00720c */ /* 0x000fe20000f21670 */
[-C--:B--2---:R-:W-:Y:S01]  /*10a40*/  FFMA.FTZ R10, R42, -R222.reuse, R17 ;  /* 0x800000de2a0a7223 */ /* 0x084fe20000010011 */
[----:B------:R-:W2:Y:S01]  /*10a50*/  MUFU.TANH R20, R11 ;  /* 0x0000000b00147308 */ /* 0x000ea20000002400 */
[----:B------:R-:W-:-:S07]  /*10a60*/  FFMA.FTZ R12, R46, -R222, R22 ;  /* 0x800000de2e0c7223 */ /* 0x000fce0000010016 */
[----:B------:R1:W3:Y:S01]  /*10a70*/  MUFU.TANH R17, R5 ;  /* 0x0000000500117308 */ /* 0x0002e20000002400 */
[----:B------:R-:W-:Y:S01]  /*10a80*/  FSEL R35, R10, -INF , !P5 ;  /* 0xff8000000a237808 */ /* 0x000fe20006800000 */
[----:B------:R-:W-:Y:S01]  /*10a90*/  FMUL.FTZ R10, R109, c[0x0][0x2ec] ;  /* 0x0000bb006d0a7a20 */ /* 0x000fe20000410000 */
[----:B------:R-:W-:Y:S01]  /*10aa0*/  FSEL R196, R12, -INF , !P0 ;  /* 0xff8000000cc47808 */ /* 0x000fe20004000000 */
[----:B-1----:R-:W-:Y:S02]  /*10ab0*/  FFMA.FTZ R5, R31, -R222, R15 ;  /* 0x800000de1f057223 */ /* 0x002fe4000001000f */
[----:B------:R-:W-:-:S04]  /*10ac0*/  FMUL.FTZ R15, R206, c[0x0][0x2ec] ;  /* 0x0000bb00ce0f7a20 */ /* 0x000fc80000410000 */
[----:B------:R-:W1:Y:S01]  /*10ad0*/  MUFU.TANH R16, R15 ;  /* 0x0000000f00107308 */ /* 0x000e620000002400 */
[-C--:B------:R-:W-:Y:S01]  /*10ae0*/  FFMA.FTZ R11, R45, -R222.reuse, R18 ;  /* 0x800000de2d0b7223 */ /* 0x080fe20000010012 */
[----:B------:R-:W-:Y:S01]  /*10af0*/  FSEL R42, R5, -INF , !P1 ;  /* 0xff800000052a7808 */ /* 0x000fe20004800000 */
[----:B------:R-:W-:Y:S01]  /*10b00*/  FMUL.FTZ R5, R111, c[0x0][0x2ec] ;  /* 0x0000bb006f057a20 */ /* 0x000fe20000410000 */
[----:B------:R-:W-:Y:S02]  /*10b10*/  ISETP.GE.AND P0, PT, R9, R235, PT ;  /* 0x000000eb0900720c */ /* 0x000fe40003f06270 */
[----:B------:R-:W-:Y:S01]  /*10b20*/  FSEL R198, R11, -INF , !P6 ;  /* 0xff8000000bc67808 */ /* 0x000fe20007000000 */
[----:B--2---:R-:W-:Y:S01]  /*10b30*/  FFMA.FTZ R11, R43, -R222, R20 ;  /* 0x800000de2b0b7223 */ /* 0x004fe20000010014 */
[----:B------:R2:W-:Y:S01]  /*10b40*/  MUFU.TANH R18, R10 ;  /* 0x0000000a00127308 */ /* 0x0005e20000002400 */
[C---:B------:R-:W-:Y:S02]  /*10b50*/  ISETP.GE.AND P6, PT, R9.reuse, R234, PT ;  /* 0x000000ea0900720c */ /* 0x040fe40003fc6270 */
[----:B------:R-:W-:-:S02]  /*10b60*/  ISETP.GE.AND P5, PT, R9, R233, PT ;  /* 0x000000e90900720c */ /* 0x000fc40003fa6270 */
[C---:B------:R-:W-:Y:S02]  /*10b70*/  ISETP.GE.AND P1, PT, R9.reuse, R232, PT ;  /* 0x000000e80900720c */ /* 0x040fe40003f26270 */
[C---:B------:R-:W-:Y:S01]  /*10b80*/  ISETP.LT.OR P0, PT, R9.reuse, R227, P0 ;  /* 0x000000e30900720c */ /* 0x040fe20000701670 */
[----:B------:R4:W-:Y:S01]  /*10b90*/  MUFU.TANH R15, R5 ;  /* 0x00000005000f7308 */ /* 0x0009e20000002400 */
[C---:B------:R-:W-:Y:S02]  /*10ba0*/  ISETP.LT.OR P6, PT, R9.reuse, R226, P6 ;  /* 0x000000e20900720c */ /* 0x040fe400037c1670 */
[----:B------:R-:W-:Y:S01]  /*10bb0*/  ISETP.LT.OR P5, PT, R9, R225, P5 ;  /* 0x000000e10900720c */ /* 0x000fe20002fa1670 */
[----:B--2---:R-:W-:Y:S02]  /*10bc0*/  FFMA.FTZ R10, R28, -R222, R13 ;  /* 0x800000de1c0a7223 */ /* 0x004fe4000001000d */
[----:B------:R-:W-:Y:S01]  /*10bd0*/  FMUL.FTZ R13, R207, c[0x0][0x2ec] ;  /* 0x0000bb00cf0d7a20 */ /* 0x000fe20000410000 */
[----:B------:R-:W-:Y:S01]  /*10be0*/  ISETP.LT.OR P1, PT, R9, R224, P1 ;  /* 0x000000e00900720c */ /* 0x000fe20000f21670 */
[----:B----4-:R-:W-:Y:S01]  /*10bf0*/  FMUL.FTZ R5, R205, c[0x0][0x2ec] ;  /* 0x0000bb00cd057a20 */ /* 0x010fe20000410000 */
[----:B------:R-:W-:Y:S01]  /*10c00*/  FSEL R242, R11, -INF , !P0 ;  /* 0xff8000000bf27808 */ /* 0x000fe20004000000 */
[----:B---3--:R-:W-:Y:S01]  /*10c10*/  FFMA.FTZ R9, R27, -R222, R17 ;  /* 0x800000de1b097223 */ /* 0x008fe20000010011 */
[----:B------:R-:W-:Y:S01]  /*10c20*/  MUFU.TANH R11, R13 ;  /* 0x0000000d000b7308 */ /* 0x000fe20000002400 */
[----:B------:R-:W-:-:S07]  /*10c30*/  FSEL R186, R10, -INF , !P6 ;  /* 0xff8000000aba7808 */ /* 0x000fce0007000000 */
[----:B------:R1:W2:Y:S01]  /*10c40*/  MUFU.TANH R12, R5 ;  /* 0x00000005000c7308 */ /* 0x0002a20000002400 */
[----:B------:R-:W-:Y:S02]  /*10c50*/  FSEL R202, R9, -INF , !P5 ;  /* 0xff80000009ca7808 */ /* 0x000fe40006800000 */
[C---:B------:R-:W-:Y:S02]  /*10c60*/  ISETP.GE.AND P0, PT, R4.reuse, R235, PT ;  /* 0x000000eb0400720c */ /* 0x040fe40003f06270 */
[C---:B------:R-:W-:Y:S02]  /*10c70*/  ISETP.GE.AND P6, PT, R4.reuse, R234, PT ;  /* 0x000000ea0400720c */ /* 0x040fe40003fc6270 */
[----:B------:R-:W-:Y:S01]  /*10c80*/  ISETP.GE.AND P5, PT, R4, R233, PT ;  /* 0x000000e90400720c */ /* 0x000fe20003fa6270 */
[----:B-1----:R-:W-:-:S05]  /*10c90*/  FFMA.FTZ R5, R26, -R222, R16 ;  /* 0x800000de1a057223 */ /* 0x002fca0000010010 */
[----:B------:R-:W-:Y:S02]  /*10ca0*/  FSEL R211, R5, -INF , !P1 ;  /* 0xff80000005d37808 */ /* 0x000fe40004800000 */
[----:B------:R-:W-:Y:S01]  /*10cb0*/  ISETP.GE.AND P1, PT, R4, R232, PT ;  /* 0x000000e80400720c */ /* 0x000fe20003f26270 */
[----:B------:R-:W-:Y:S01]  /*10cc0*/  FMUL.FTZ R9, R176, c[0x0][0x2ec] ;  /* 0x0000bb00b0097a20 */ /* 0x000fe20000410000 */
[C---:B------:R-:W-:Y:S02]  /*10cd0*/  ISETP.LT.OR P0, PT, R4.reuse, R227, P0 ;  /* 0x000000e30400720c */ /* 0x040fe40000701670 */
[C---:B------:R-:W-:Y:S02]  /*10ce0*/  ISETP.LT.OR P6, PT, R4.reuse, R226, P6 ;  /* 0x000000e20400720c */ /* 0x040fe400037c1670 */
[C---:B------:R-:W-:Y:S02]  /*10cf0*/  ISETP.LT.OR P5, PT, R4.reuse, R225, P5 ;  /* 0x000000e10400720c */ /* 0x040fe40002fa1670 */
[----:B------:R-:W-:Y:S01]  /*10d00*/  ISETP.LT.OR P1, PT, R4, R224, P1 ;  /* 0x000000e00400720c */ /* 0x000fe20000f21670 */
[----:B------:R-:W-:Y:S01]  /*10d10*/  FMUL.FTZ R4, R178, c[0x0][0x2ec] ;  /* 0x0000bb00b2047a20 */ /* 0x000fe20000410000 */
[----:B------:R1:W-:Y:S01]  /*10d20*/  MUFU.TANH R17, R9 ;  /* 0x0000000900117308 */ /* 0x0003e20000002400 */
[----:B--2---:R-:W-:-:S02]  /*10d30*/  FFMA.FTZ R10, R25, -R222, R12 ;  /* 0x800000de190a7223 */ /* 0x004fc4000001000c */
[----:B------:R-:W-:-:S05]  /*10d40*/  FFMA.FTZ R11, R19, -R222, R11 ;  /* 0x800000de130b7223 */ /* 0x000fca000001000b */
[----:B------:R2:W3:Y:S01]  /*10d50*/  MUFU.TANH R16, R4 ;  /* 0x0000000400107308 */ /* 0x0004e20000002400 */
[----:B------:R-:W-:Y:S01]  /*10d60*/  FMUL.FTZ R12, R238, c[0x0][0x2ec] ;  /* 0x0000bb00ee0c7a20 */ /* 0x000fe20000410000 */
[----:B------:R-:W-:Y:S01]  /*10d70*/  IADD3 R5, R0, 0x29, RZ ;  /* 0x0000002900057810 */ /* 0x000fe20007ffe0ff */
[----:B------:R-:W-:Y:S02]  /*10d80*/  IMAD.MOV.U32 R34, RZ, RZ, R209 ;  /* 0x000000ffff227224 */ /* 0x000fe400078e00d1 */
[-C--:B-1----:R-:W-:Y:S01]  /*10d90*/  FFMA.FTZ R9, R30, -R222.reuse, R18 ;  /* 0x800000de1e097223 */ /* 0x082fe20000010012 */
[----:B------:R-:W-:Y:S02]  /*10da0*/  FSEL R199, R10, -INF , !P5 ;  /* 0xff8000000ac77808 */ /* 0x000fe40006800000 */
[----:B------:R-:W-:Y:S01]  /*10db0*/  FSEL R209, R11, -INF , !P1 ;  /* 0xff8000000bd17808 */ /* 0x000fe20004800000 */
[----:B--2---:R-:W-:Y:S01]  /*10dc0*/  FFMA.FTZ R4, R29, -R222, R15 ;  /* 0x800000de1d047223 */ /* 0x004fe2000001000f */
[----:B------:R-:W-:Y:S01]  /*10dd0*/  FSEL R238, R9, -INF , !P0 ;  /* 0xff80000009ee7808 */ /* 0x000fe20004000000 */
[----:B------:R-:W-:Y:S01]  /*10de0*/  FMUL.FTZ R9, R215, c[0x0][0x2ec] ;  /* 0x0000bb00d7097a20 */ /* 0x000fe20000410000 */
[----:B------:R-:W-:-:S02]  /*10df0*/  ISETP.GE.AND P0, PT, R3, R235, PT ;  /* 0x000000eb0300720c */ /* 0x000fc40003f06270 */
[----:B------:R-:W-:Y:S02]  /*10e00*/  FSEL R184, R4, -INF , !P6 ;  /* 0xff80000004b87808 */ /* 0x000fe40007000000 */
[C---:B------:R-:W-:Y:S02]  /*10e10*/  ISETP.GE.AND P6, PT, R3.reuse, R234, PT ;  /* 0x000000ea0300720c */ /* 0x040fe40003fc6270 */
[C---:B------:R-:W-:Y:S02]  /*10e20*/  ISETP.GE.AND P5, PT, R3.reuse, R233, PT ;  /* 0x000000e90300720c */ /* 0x040fe40003fa6270 */
[----:B------:R-:W-:Y:S01]  /*10e30*/  ISETP.GE.AND P1, PT, R3, R232, PT ;  /* 0x000000e80300720c */ /* 0x000fe20003f26270 */
[----:B------:R1:W2:Y:S01]  /*10e40*/  MUFU.TANH R15, R9 ;  /* 0x00000009000f7308 */ /* 0x0002a20000002400 */
[----:B------:R-:W-:Y:S01]  /*10e50*/  IMAD.IADD R4, R231, 0x1, -R6 ;  /* 0x00000001e7047824 */ /* 0x000fe200078e0a06 */
[C---:B------:R-:W-:Y:S02]  /*10e60*/  ISETP.LT.OR P0, PT, R3.reuse, R227, P0 ;  /* 0x000000e30300720c */ /* 0x040fe40000701670 */
[----:B------:R-:W-:-:S02]  /*10e70*/  ISETP.LT.OR P6, PT, R3, R226, P6 ;  /* 0x000000e20300720c */ /* 0x000fc400037c1670 */
[C---:B------:R-:W-:Y:S02]  /*10e80*/  ISETP.LT.OR P5, PT, R3.reuse, R225, P5 ;  /* 0x000000e10300720c */ /* 0x040fe40002fa1670 */
        /* <DEDUP_REMOVED lines=9> */
[-C--:B---3--:R-:W-:Y:S02]  /*10f20*/  FFMA.FTZ R11, R23, -R222.reuse, R16 ;  /* 0x800000de170b7223 */ /* 0x088fe40000010010 */
[----:B--2---:R-:W-:Y:S02]  /*10f30*/  FFMA.FTZ R14, R14, -R222, R15 ;  /* 0x800000de0e0e7223 */ /* 0x004fe4000001000f */
        /* <DEDUP_REMOVED lines=78> */
[----:B-1----:R-:W-:Y:S02]  /*11420*/  IMAD.IADD R11, R229, 0x1, -R0 ;  /* 0x00000001e50b7824 */ /* 0x002fe400078e0a00 */
[----:B--2---:R-:W-:-:S03]  /*11430*/  IMAD.MOV.U32 R10, RZ, RZ, R9 ;  /* 0x000000ffff0a7224 */ /* 0x004fc600078e0009 */
[----:B------:R-:W-:Y:S02]  /*11440*/  IABS R9, R11 ;  /* 0x0000000b00097213 */ /* 0x000fe40000000000 */
        /* <DEDUP_REMOVED lines=8> */
[----:B------:R1:W-:Y:S08]  /*114d0*/  I2F R13, R9 ;  /* 0x00000009000d7306 */ /* 0x0003f00000201400 */
[----:B------:R-:W-:Y:S01]  /*114e0*/  I2F R14, R10 ;  /* 0x0000000a000e7306 */ /* 0x000fe20000201400 */
[----:B-1----:R-:W-:-:S07]  /*114f0*/  FMUL.FTZ R9, R177, c[0x0][0x2ec] ;  /* 0x0000bb00b1097a20 */ /* 0x002fce0000410000 */
[----:B------:R1:W2:Y:S02]  /*11500*/  MUFU.TANH R10, R9 ;  /* 0x00000009000a7308 */ /* 0x0002a40000002400 */
[----:B-1----:R-:W-:-:S06]  /*11510*/  FMUL.FTZ R9, R179, c[0x0][0x2ec] ;  /* 0x0000bb00b3097a20 */ /* 0x002fcc0000410000 */
[----:B------:R1:W-:Y:S02]  /*11520*/  MUFU.TANH R11, R9 ;  /* 0x00000009000b7308 */ /* 0x0003e40000002400 */
[----:B-1----:R-:W-:-:S06]  /*11530*/  FMUL.FTZ R9, R34, c[0x0][0x2ec] ;  /* 0x0000bb0022097a20 */ /* 0x002fcc0000410000 */
[----:B------:R1:W3:Y:S02]  /*11540*/  MUFU.TANH R36, R9 ;  /* 0x0000000900247308 */ /* 0x0002e40000002400 */
[----:B-1----:R-:W-:-:S06]  /*11550*/  FMUL.FTZ R9, R48, c[0x0][0x2ec] ;  /* 0x0000bb0030097a20 */ /* 0x002fcc0000410000 */
[----:B------:R1:W4:Y:S02]  /*11560*/  MUFU.TANH R34, R9 ;  /* 0x0000000900227308 */ /* 0x0003240000002400 */
        /* <DEDUP_REMOVED lines=11> */
[----:B------:R1:W-:Y:S01]  /*11620*/  MUFU.TANH R46, R9 ;  /* 0x00000009002e7308 */ /* 0x0003e20000002400 */
[-C--:B--2---:R-:W-:Y:S02]  /*11630*/  FFMA.FTZ R12, R54, -R222.reuse, R10 ;  /* 0x800000de360c7223 */ /* 0x084fe4000001000a */
[----:B---3--:R-:W-:Y:S02]  /*11640*/  FFMA.FTZ R10, R49, -R222, R36 ;  /* 0x800000de310a7223 */ /* 0x008fe40000010024 */
[----:B-1----:R-:W-:-:S04]  /*11650*/  FMUL.FTZ R9, R197, c[0x0][0x2ec] ;  /* 0x0000bb00c5097a20 */ /* 0x002fc80000410000 */
[----:B------:R1:W2:Y:S01]  /*11660*/  MUFU.TANH R37, R9 ;  /* 0x0000000900257308 */ /* 0x0002a20000002400 */
[----:B------:R-:W-:Y:S02]  /*11670*/  FFMA.FTZ R11, R51, -R222, R11 ;  /* 0x800000de330b7223 */ /* 0x000fe4000001000b */
[----:B-1----:R-:W-:-:S05]  /*11680*/  FMUL.FTZ R9, R251, c[0x0][0x2ec] ;  /* 0x0000bb00fb097a20 */ /* 0x002fca0000410000 */
[----:B------:R1:W3:Y:S01]  /*11690*/  MUFU.TANH R45, R9 ;  /* 0x00000009002d7308 */ /* 0x0002e20000002400 */
[----:B------:R-:W-:Y:S02]  /*116a0*/  FSEL R197, R12, -INF , !P0 ;  /* 0xff8000000cc57808 */ /* 0x000fe40004000000 */
[----:B------:R-:W-:Y:S02]  /*116b0*/  FSEL R204, R11, -INF , !P6 ;  /* 0xff8000000bcc7808 */ /* 0x000fe40007000000 */
[----:B------:R-:W-:Y:S01]  /*116c0*/  FSEL R54, R10, -INF , !P5 ;  /* 0xff8000000a367808 */ /* 0x000fe20006800000 */
[----:B-1----:R-:W-:-:S04]  /*116d0*/  FMUL.FTZ R9, R188, c[0x0][0x2ec] ;  /* 0x0000bb00bc097a20 */ /* 0x002fc80000410000 */
[----:B------:R4:W1:Y:S01]  /*116e0*/  MUFU.TANH R49, R9 ;  /* 0x0000000900317308 */ /* 0x0008620000002400 */
[C---:B------:R-:W-:Y:S02]  /*116f0*/  ISETP.GE.AND P0, PT, R8.reuse, R235, PT ;  /* 0x000000eb0800720c */ /* 0x040fe40003f06270 */
[C---:B------:R-:W-:Y:S02]  /*11700*/  ISETP.GE.AND P6, PT, R8.reuse, R234, PT ;  /* 0x000000ea0800720c */ /* 0x040fe40003fc6270 */
[----:B------:R-:W-:Y:S01]  /*11710*/  ISETP.GE.AND P5, PT, R8, R233, PT ;  /* 0x000000e90800720c */ /* 0x000fe20003fa6270 */
[----:B----4-:R-:W-:-:S05]  /*11720*/  FFMA.FTZ R9, R50, -R222, R34 ;  /* 0x800000de32097223 */ /* 0x010fca0000010022 */
        /* <DEDUP_REMOVED lines=11> */
[----:B------:R-:W-:-:S03]  /*117e0*/  FFMA.FTZ R11, R67, -R222, R40 ;  /* 0x800000de430b7223 */ /* 0x000fc60000010028 */
[----:B------:R-:W-:Y:S01]  /*117f0*/  MUFU.TANH R51, R34 ;  /* 0x0000002200337308 */ /* 0x000fe20000002400 */
[----:B------:R-:W-:Y:S02]  /*11800*/  FMUL.FTZ R12, R212, c[0x0][0x2ec] ;  /* 0x0000bb00d40c7a20 */ /* 0x000fe40000410000 */
[----:B----4-:R-:W-:-:S05]  /*11810*/  FMUL.FTZ R8, R243, c[0x0][0x2ec] ;  /* 0x0000bb00f3087a20 */ /* 0x010fca0000410000 */
[----:B------:R4:W-:Y:S01]  /*11820*/  MUFU.TANH R43, R10 ;  /* 0x0000000a002b7308 */ /* 0x0009e20000002400 */
[----:B------:R-:W-:Y:S01]  /*11830*/  FSEL R212, R9, -INF , !P5 ;  /* 0xff80000009d47808 */ /* 0x000fe20006800000 */
[----:B------:R-:W-:-:S06]  /*11840*/  FMUL.FTZ R9, R214, c[0x0][0x2ec] ;  /* 0x0000bb00d6097a20 */ /* 0x000fcc0000410000 */
[----:B------:R2:W1:Y:S01]  /*11850*/  MUFU.TANH R34, R8 ;  /* 0x0000000800227308 */ /* 0x0004620000002400 */
[----:B------:R-:W-:Y:S01]  /*11860*/  FSEL R243, R11, -INF , !P0 ;  /* 0xff8000000bf37808 */ /* 0x000fe20004000000 */
[-C--:B----4-:R-:W-:Y:S01]  /*11870*/  FFMA.FTZ R10, R64, -R222.reuse, R39 ;  /* 0x800000de400a7223 */ /* 0x090fe20000010027 */
        /* <DEDUP_REMOVED lines=14> */
[----:B------:R-:W-:-:S05]  /*11960*/  FFMA.FTZ R8, R60, -R222, R46 ;  /* 0x800000de3c087223 */ /* 0x000fca000001002e */
[----:B------:R-:W-:Y:S01]  /*11970*/  MUFU.TANH R39, R12 ;  /* 0x0000000c00277308 */ /* 0x000fe20000002400 */
[----:B--2---:R-:W-:-:S07]  /*11980*/  FMUL.FTZ R7, R100, c[0x0][0x2ec] ;  /* 0x0000bb0064077a20 */ /* 0x004fce0000410000 */
[----:B------:R2:W4:Y:S01]  /*11990*/  MUFU.TANH R12, R9 ;  /* 0x00000009000c7308 */ /* 0x0005220000002400 */
[----:B------:R-:W-:Y:S01]  /*119a0*/  IMAD.MOV.U32 R185, RZ, RZ, R213 ;  /* 0x000000ffffb97224 */ /* 0x000fe200078e00d5 */
[----:B------:R-:W-:-:S06]  /*119b0*/  FSEL R239, R10, -INF , !P0 ;  /* 0xff8000000aef7808 */ /* 0x000fcc0004000000 */
[----:B------:R3:W1:Y:S01]  /*119c0*/  MUFU.TANH R38, R7 ;  /* 0x0000000700267308 */ /* 0x0006620000002400 */
[----:B------:R-:W-:Y:S01]  /*119d0*/  FSEL R207, R8, -INF , !P5 ;  /* 0xff80000008cf7808 */ /* 0x000fe20006800000 */
[-C--:B--2---:R-:W-:Y:S01]  /*119e0*/  FFMA.FTZ R9, R63, -R222.reuse, R47 ;  /* 0x800000de3f097223 */ /* 0x084fe2000001002f */
[----:B------:R-:W-:Y:S01]  /*119f0*/  ISETP.GE.AND P0, PT, R6, R235, PT ;  /* 0x000000eb0600720c */ /* 0x000fe20003f06270 */
[----:B---3--:R-:W-:-:S03]  /*11a00*/  FFMA.FTZ R7, R57, -R222, R45 ;  /* 0x800000de39077223 */ /* 0x008fc6000001002d */
[----:B------:R-:W-:Y:S02]  /*11a10*/  FSEL R58, R9, -INF , !P6 ;  /* 0xff800000093a7808 */ /* 0x000fe40007000000 */
[C---:B------:R-:W-:Y:S02]  /*11a20*/  ISETP.GE.AND P6, PT, R6.reuse, R234, PT ;  /* 0x000000ea0600720c */ /* 0x040fe40003fc6270 */
[----:B------:R-:W-:Y:S02]  /*11a30*/  FSEL R213, R7, -INF , !P1 ;  /* 0xff80000007d57808 */ /* 0x000fe40004800000 */
[C---:B------:R-:W-:Y:S02]  /*11a40*/  ISETP.GE.AND P5, PT, R6.reuse, R233, PT ;  /* 0x000000e90600720c */ /* 0x040fe40003fa6270 */
[----:B------:R-:W-:Y:S01]  /*11a50*/  ISETP.GE.AND P1, PT, R6, R232, PT ;  /* 0x000000e80600720c */ /* 0x000fe20003f26270 */
[----:B------:R-:W-:Y:S01]  /*11a60*/  FMUL.FTZ R8, R102, c[0x0][0x2ec] ;  /* 0x0000bb0066087a20 */ /* 0x000fe20000410000 */
[----:B------:R-:W-:-:S02]  /*11a70*/  ISETP.LT.OR P0, PT, R6, R227, P0 ;  /* 0x000000e30600720c */ /* 0x000fc40000701670 */
[C---:B------:R-:W-:Y:S02]  /*11a80*/  ISETP.LT.OR P6, PT, R6.reuse, R226, P6 ;  /* 0x000000e20600720c */ /* 0x040fe400037c1670 */
[C---:B------:R-:W-:Y:S02]  /*11a90*/  ISETP.LT.OR P5, PT, R6.reuse, R225, P5 ;  /* 0x000000e10600720c */ /* 0x040fe40002fa1670 */
[----:B------:R-:W-:Y:S01]  /*11aa0*/  ISETP.LT.OR P1, PT, R6, R224, P1 ;  /* 0x000000e00600720c */ /* 0x000fe20000f21670 */
[----:B------:R-:W-:Y:S01]  /*11ab0*/  FMUL.FTZ R6, R103, c[0x0][0x2ec] ;  /* 0x0000bb0067067a20 */ /* 0x000fe20000410000 */
[----:B------:R2:W3:Y:S01]  /*11ac0*/  MUFU.TANH R36, R8 ;  /* 0x0000000800247308 */ /* 0x0004e20000002400 */
[-C--:B-1----:R-:W-:Y:S02]  /*11ad0*/  FFMA.FTZ R9, R65, -R222.reuse, R49 ;  /* 0x800000de41097223 */ /* 0x082fe40000010031 */
[----:B------:R-:W-:-:S05]  /*11ae0*/  FFMA.FTZ R7, R59, -R222, R34 ;  /* 0x800000de3b077223 */ /* 0x000fca0000010022 */
[----:B------:R4:W-:Y:S01]  /*11af0*/  MUFU.TANH R40, R6 ;  /* 0x0000000600287308 */ /* 0x0009e20000002400 */
[----:B------:R-:W-:Y:S02]  /*11b00*/  FMUL.FTZ R10, R237, c[0x0][0x2ec] ;  /* 0x0000bb00ed0a7a20 */ /* 0x000fe40000410000 */
[----:B--2---:R-:W-:Y:S01]  /*11b10*/  FFMA.FTZ R8, R62, -R222, R43 ;  /* 0x800000de3e087223 */ /* 0x004fe2000001002b */
[----:B------:R-:W-:-:S04]  /*11b20*/  FSEL R237, R9, -INF , !P0 ;  /* 0xff80000009ed7808 */ /* 0x000fc80004000000 */
[----:B------:R-:W-:Y:S01]  /*11b30*/  FSEL R251, R8, -INF , !P6 ;  /* 0xff80000008fb7808 */ /* 0x000fe20007000000 */
[----:B----4-:R-:W-:Y:S02]  /*11b40*/  FFMA.FTZ R6, R33, -R222, R12 ;  /* 0x800000de21067223 */ /* 0x010fe4000001000c */
[----:B------:R-:W-:Y:S01]  /*11b50*/  FMUL.FTZ R8, R210, c[0x0][0x2ec] ;  /* 0x0000bb00d2087a20 */ /* 0x000fe20000410000 */
[----:B------:R-:W-:Y:S02]  /*11b60*/  ISETP.GE.AND P0, PT, R5, R235, PT ;  /* 0x000000eb0500720c */ /* 0x000fe40003f06270 */
[----:B------:R-:W-:Y:S01]  /*11b70*/  FSEL R210, R6, -INF , !P1 ;  /* 0xff80000006d27808 */ /* 0x000fe20004800000 */
[----:B------:R-:W-:Y:S01]  /*11b80*/  FMUL.FTZ R6, R185, c[0x0][0x2ec] ;  /* 0x0000bb00b9067a20 */ /* 0x000fe20000410000 */
[----:B------:R-:W-:Y:S01]  /*11b90*/  FSEL R206, R7, -INF , !P5 ;  /* 0xff80000007ce7808 */ /* 0x000fe20006800000 */
[----:B------:R-:W-:Y:S01]  /*11ba0*/  FMUL.FTZ R11, R101, c[0x0][0x2ec] ;  /* 0x0000bb00650b7a20 */ /* 0x000fe20000410000 */
[C---:B------:R-:W-:Y:S01]  /*11bb0*/  ISETP.GE.AND P5, PT, R5.reuse, R233, PT ;  /* 0x000000e90500720c */ /* 0x040fe20003fa6270 */
[----:B------:R1:W-:Y:S01]  /*11bc0*/  MUFU.TANH R33, R8 ;  /* 0x0000000800217308 */ /* 0x0003e20000002400 */
[----:B------:R-:W-:-:S02]  /*11bd0*/  ISETP.GE.AND P6, PT, R5, R234, PT ;  /* 0x000000ea0500720c */ /* 0x000fc40003fc6270 */
[----:B------:R-:W-:Y:S01]  /*11be0*/  ISETP.LT.OR P0, PT, R5, R227, P0 ;  /* 0x000000e30500720c */ /* 0x000fe20000701670 */
[----:B------:R-:W-:Y:S01]  /*11bf0*/  FFMA.FTZ R7, R31, -R222, R50 ;  /* 0x800000de1f077223 */ /* 0x000fe20000010032 */
[----:B------:R-:W-:-:S03]  /*11c00*/  ISETP.GE.AND P1, PT, R5, R232, PT ;  /* 0x000000e80500720c */ /* 0x000fc60003f26270 */
[----:B------:R2:W-:Y:S01]  /*11c10*/  MUFU.TANH R9, R6 ;  /* 0x0000000600097308 */ /* 0x0005e20000002400 */
[C---:B------:R-:W-:Y:S01]  /*11c20*/  ISETP.LT.OR P5, PT, R5.reuse, R225, P5 ;  /* 0x000000e10500720c */ /* 0x040fe20002fa1670 */
[----:B------:R-:W-:Y:S01]  /*11c30*/  IMAD.MOV.U32 R185, RZ, RZ, R236 ;  /* 0x000000ffffb97224 */ /* 0x000fe200078e00ec */
[----:B------:R-:W-:Y:S01]  /*11c40*/  ISETP.LT.OR P6, PT, R5, R226, P6 ;  /* 0x000000e20500720c */ /* 0x000fe200037c1670 */
[----:B-1----:R-:W-:-:S04]  /*11c50*/  FFMA.FTZ R8, R32, -R222, R51 ;  /* 0x800000de20087223 */ /* 0x002fc80000010033 */
[----:B------:R-:W-:Y:S01]  /*11c60*/  MUFU.TANH R45, R11 ;  /* 0x0000000b002d7308 */ /* 0x000fe20000002400 */
[----:B------:R-:W-:Y:S01]  /*11c70*/  ISETP.LT.OR P1, PT, R5, R224, P1 ;  /* 0x000000e00500720c */ /* 0x000fe20000f21670 */
[----:B--2---:R-:W-:-:S06]  /*11c80*/  FFMA.FTZ R6, R30, -R222, R39 ;  /* 0x800000de1e067223 */ /* 0x004fcc0000010027 */
[----:B------:R1:W2:Y:S01]  /*11c90*/  MUFU.TANH R12, R10 ;  /* 0x0000000a000c7308 */ /* 0x0002a20000002400 */
[----:B------:R-:W-:Y:S01]  /*11ca0*/  FSEL R236, R8, -INF , !P0 ;  /* 0xff80000008ec7808 */ /* 0x000fe20004000000 */
[-C--:B------:R-:W-:Y:S01]  /*11cb0*/  FFMA.FTZ R5, R29, -R222.reuse, R37 ;  /* 0x800000de1d057223 */ /* 0x080fe20000010025 */
[----:B------:R-:W-:Y:S02]  /*11cc0*/  ISETP.GE.AND P0, PT, R4, R235, PT ;  /* 0x000000eb0400720c */ /* 0x000fe40003f06270 */
[----:B------:R-:W-:Y:S01]  /*11cd0*/  FSEL R203, R6, -INF , !P5 ;  /* 0xff80000006cb7808 */ /* 0x000fe20006800000 */
[----:B------:R-:W-:Y:S01]  /*11ce0*/  FMUL.FTZ R6, R192, c[0x0][0x2ec] ;  /* 0x0000bb00c0067a20 */ /* 0x000fe20000410000 */
[----:B------:R-:W-:Y:S01]  /*11cf0*/  ISETP.LT.OR P0, PT, R4, R227, P0 ;  /* 0x000000e30400720c */ /* 0x000fe20000701670 */
[----:B------:R-:W-:Y:S01]  /*11d00*/  IMAD.MOV.U32 R187, RZ, RZ, R208 ;  /* 0x000000ffffbb7224 */ /* 0x000fe200078e00d0 */
[----:B------:R-:W-:Y:S01]  /*11d10*/  FSEL R208, R5, -INF , !P1 ;  /* 0xff80000005d07808 */ /* 0x000fe20004800000 */
[----:B------:R3:W-:Y:S01]  /*11d20*/  MUFU.TANH R29, R6 ;  /* 0x00000006001d7308 */ /* 0x0007e20000002400 */
[----:B-1----:R-:W-:Y:S01]  /*11d30*/  FMUL.FTZ R10, R247, c[0x0][0x2ec] ;  /* 0x0000bb00f70a7a20 */ /* 0x002fe20000410000 */
[----:B------:R-:W-:Y:S01]  /*11d40*/  FSEL R247, R7, -INF , !P6 ;  /* 0xff80000007f77808 */ /* 0x000fe20007000000 */
[----:B------:R-:W-:Y:S01]  /*11d50*/  FFMA.FTZ R7, R28, -R222, R38 ;  /* 0x800000de1c077223 */ /* 0x000fe20000010026 */
[----:B------:R-:W-:-:S04]  /*11d60*/  ISETP.GE.AND P6, PT, R4, R234, PT ;  /* 0x000000ea0400720c */ /* 0x000fc80003fc6270 */
[----:B------:R-:W1:Y:S01]  /*11d70*/  MUFU.TANH R11, R10 ;  /* 0x0000000a000b7308 */ /* 0x000e620000002400 */
[C---:B------:R-:W-:Y:S02]  /*11d80*/  ISETP.GE.AND P5, PT, R4.reuse, R233, PT ;  /* 0x000000e90400720c */ /* 0x040fe40003fa6270 */
[C---:B------:R-:W-:Y:S02]  /*11d90*/  ISETP.GE.AND P1, PT, R4.reuse, R232, PT ;  /* 0x000000e80400720c */ /* 0x040fe40003f26270 */
[----:B------:R-:W-:Y:S01]  /*11da0*/  ISETP.LT.OR P6, PT, R4, R226, P6 ;  /* 0x000000e20400720c */ /* 0x000fe200037c1670 */
[-C--:B---3--:R-:W-:Y:S01]  /*11db0*/  FFMA.FTZ R6, R27, -R222.reuse, R36 ;  /* 0x800000de1b067223 */ /* 0x088fe20000010024 */
[----:B------:R-:W-:Y:S01]  /*11dc0*/  FSEL R46, R7, -INF , !P0 ;  /* 0xff800000072e7808 */ /* 0x000fe20004000000 */
[----:B------:R-:W-:Y:S01]  /*11dd0*/  FMUL.FTZ R7, R194, c[0x0][0x2ec] ;  /* 0x0000bb00c2077a20 */ /* 0x000fe20000410000 */
[----:B------:R-:W-:Y:S01]  /*11de0*/  ISETP.GE.AND P0, PT, R3, R235, PT ;  /* 0x000000eb0300720c */ /* 0x000fe20003f06270 */
[----:B--2---:R-:W-:Y:S01]  /*11df0*/  FFMA.FTZ R5, R26, -R222, R12 ;  /* 0x800000de1a057223 */ /* 0x004fe2000001000c */
[----:B------:R-:W-:-:S02]  /*11e00*/  ISETP.LT.OR P5, PT, R4, R225, P5 ;  /* 0x000000e10400720c */ /* 0x000fc40002fa1670 */
[----:B------:R-:W-:Y:S01]  /*11e10*/  ISETP.LT.OR P1, PT, R4, R224, P1 ;  /* 0x000000e00400720c */ /* 0x000fe20000f21670 */
[-C--:B------:R-:W-:Y:S01]  /*11e20*/  FFMA.FTZ R4, R25, -R222.reuse, R9 ;  /* 0x800000de19047223 */ /* 0x080fe20000010009 */
[----:B------:R-:W-:Y:S01]  /*11e30*/  FSEL R49, R6, -INF , !P6 ;  /* 0xff80000006317808 */ /* 0x000fe20007000000 */
[----:B------:R-:W-:Y:S01]  /*11e40*/  FFMA.FTZ R6, R24, -R222, R45 ;  /* 0x800000de18067223 */ /* 0x000fe2000001002d */
[----:B------:R2:W3:Y:S01]  /*11e50*/  MUFU.TANH R10, R7 ;  /* 0x00000007000a7308 */ /* 0x0004e20000002400 */
[----:B------:R-:W-:Y:S01]  /*11e60*/  ISETP.LT.OR P0, PT, R3, R227, P0 ;  /* 0x000000e30300720c */ /* 0x000fe20000701670 */
[----:B------:R-:W-:Y:S01]  /*11e70*/  FMUL.FTZ R8, R193, c[0x0][0x2ec] ;  /* 0x0000bb00c1087a20 */ /* 0x000fe20000410000 */
[----:B------:R-:W-:Y:S02]  /*11e80*/  ISETP.GE.AND P6, PT, R3, R234, PT ;  /* 0x000000ea0300720c */ /* 0x000fe40003fc6270 */
[----:B------:R-:W-:Y:S02]  /*11e90*/  FSEL R65, R5, -INF , !P5 ;  /* 0xff80000005417808 */ /* 0x000fe40006800000 */
[----:B------:R-:W-:Y:S01]  /*11ea0*/  FSEL R67, R4, -INF , !P1 ;  /* 0xff80000004437808 */ /* 0x000fe20004800000 */
[----:B------:R-:W-:Y:S01]  /*11eb0*/  FMUL.FTZ R4, R187, c[0x0][0x2ec] ;  /* 0x0000bb00bb047a20 */ /* 0x000fe20000410000 */
[----:B------:R-:W-:Y:S01]  /*11ec0*/  FSEL R34, R6, -INF , !P0 ;  /* 0xff80000006227808 */ /* 0x000fe20004000000 */
[----:B------:R4:W-:Y:S01]  /*11ed0*/  MUFU.TANH R12, R8 ;  /* 0x00000008000c7308 */ /* 0x0009e20000002400 */
[C---:B------:R-:W-:Y:S01]  /*11ee0*/  ISETP.GE.AND P5, PT, R3.reuse, R233, PT ;  /* 0x000000e90300720c */ /* 0x040fe20003fa6270 */
[----:B--2---:R-:W-:Y:S01]  /*11ef0*/  FMUL.FTZ R7, R252, c[0x0][0x2ec] ;  /* 0x0000bb00fc077a20 */ /* 0x004fe20000410000 */
[----:B------:R-:W-:Y:S01]  /*11f00*/  ISETP.GE.AND P1, PT, R3, R232, PT ;  /* 0x000000e80300720c */ /* 0x000fe20003f26270 */
[----:B------:R-:W-:-:S04]  /*11f10*/  FFMA.FTZ R5, R23, -R222, R40 ;  /* 0x800000de17057223 */ /* 0x000fc80000010028 */
[----:B------:R2:W2:Y:S01]  /*11f20*/  MUFU.TANH R6, R7 ;  /* 0x0000000700067308 */ /* 0x0004a20000002400 */
[C---:B------:R-:W-:Y:S02]  /*11f30*/  ISETP.LT.OR P6, PT, R3.reuse, R226, P6 ;  /* 0x000000e20300720c */ /* 0x040fe400037c1670 */
[C---:B------:R-:W-:Y:S02]  /*11f40*/  ISETP.LT.OR P5, PT, R3.reuse, R225, P5 ;  /* 0x000000e10300720c */ /* 0x040fe40002fa1670 */
[----:B------:R-:W-:Y:S01]  /*11f50*/  ISETP.LT.OR P1, PT, R3, R224, P1 ;  /* 0x000000e00300720c */ /* 0x000fe20000f21670 */
[-C--:B-1----:R-:W-:Y:S01]  /*11f60*/  FFMA.FTZ R3, R21, -R222.reuse, R11 ;  /* 0x800000de15037223 */ /* 0x082fe2000001000b */
[----:B------:R-:W-:Y:S01]  /*11f70*/  ISETP.GE.AND P0, PT, R2, R235, PT ;  /* 0x000000eb0200720c */ /* 0x000fe20003f06270 */
[----:B------:R1:W1:Y:S01]  /*11f80*/  MUFU.TANH R9, R4 ;  /* 0x0000000400097308 */ /* 0x0002620000002400 */
[----:B------:R-:W-:Y:S01]  /*11f90*/  FSEL R43, R5, -INF , !P6 ;  /* 0xff800000052b7808 */ /* 0x000fe20007000000 */
[----:B------:R-:W-:Y:S01]  /*11fa0*/  FFMA.FTZ R5, R20, -R222, R29 ;  /* 0x800000de14057223 */ /* 0x000fe2000001001d */
[----:B------:R-:W-:-:S02]  /*11fb0*/  ISETP.GE.AND P6, PT, R2, R234, PT ;  /* 0x000000ea0200720c */ /* 0x000fc40003fc6270 */
[C---:B------:R-:W-:Y:S01]  /*11fc0*/  ISETP.LT.OR P0, PT, R2.reuse, R227, P0 ;  /* 0x000000e30200720c */ /* 0x040fe20000701670 */
[----:B----4-:R-:W-:Y:S01]  /*11fd0*/  FMUL.FTZ R8, R195, c[0x0][0x2ec] ;  /* 0x0000bb00c3087a20 */ /* 0x010fe20000410000 */
[----:B------:R-:W-:Y:S01]  /*11fe0*/  FSEL R3, R3, -INF , !P1 ;  /* 0xff80000003037808 */ /* 0x000fe20004800000 */
[----:B--2---:R-:W-:Y:S01]  /*11ff0*/  FMUL.FTZ R7, R185, c[0x0][0x2ec] ;  /* 0x0000bb00b9077a20 */ /* 0x004fe20000410000 */
[----:B------:R-:W-:Y:S01]  /*12000*/  ISETP.GE.AND P1, PT, R2, R232, PT ;  /* 0x000000e80200720c */ /* 0x000fe20003f26270 */
[----:B-1----:R-:W-:Y:S01]  /*12010*/  FFMA.FTZ R4, R22, -R222, R33 ;  /* 0x800000de16047223 */ /* 0x002fe20000010021 */
        /* <DEDUP_REMOVED lines=9> */
[-C--:B------:R-:W-:Y:S01]  /*120b0*/  FFMA.FTZ R2, R17, -R222.reuse, R6 ;  /* 0x800000de11027223 */ /* 0x080fe20000010006 */
[----:B------:R-:W-:Y:S01]  /*120c0*/  FSEL R59, R4, -INF , !P6 ;  /* 0xff800000043b7808 */ /* 0x000fe20007000000 */
[----:B------:R-:W1:Y:S01]  /*120d0*/  MUFU.TANH R8, R8 ;  /* 0x0000000800087308 */ /* 0x000e620000002400 */
[----:B------:R-:W-:Y:S01]  /*120e0*/  FFMA.FTZ R6, R16, -R222, R12 ;  /* 0x800000de10067223 */ /* 0x000fe2000001000c */
[----:B------:R-:W-:Y:S01]  /*120f0*/  ISETP.LT.OR P0, PT, R0, R227, P0 ;  /* 0x000000e30000720c */ /* 0x000fe20000701670 */
[----:B------:R2:W-:Y:S05]  /*12100*/  STL [R1+0xc], R3 ;  /* 0x00000c0301007387 */ /* 0x0005ea0000100800 */
[----:B------:R-:W3:Y:S01]  /*12110*/  MUFU.TANH R7, R7 ;  /* 0x0000000700077308 */ /* 0x000ee20000002400 */
[----:B------:R-:W-:-:S07]  /*12120*/  FSEL R57, R6, -INF , !P0 ;  /* 0xff80000006397808 */ /* 0x000fce0004000000 */
[----:B------:R-:W4:Y:S01]  /*12130*/  MUFU.TANH R4, R11 ;  /* 0x0000000b00047308 */ /* 0x000f220000002400 */
[----:B------:R-:W-:Y:S02]  /*12140*/  ISETP.GT.AND P0, PT, R240, R246, PT ;  /* 0x000000f6f000720c */ /* 0x000fe40003f04270 */
[----:B------:R-:W-:Y:S02]  /*12150*/  FSEL R31, R2, -INF , !P1 ;  /* 0xff800000021f7808 */ /* 0x000fe40004800000 */
[----:B------:R-:W-:Y:S01]  /*12160*/  ISETP.GE.AND P6, PT, R0, R234, PT ;  /* 0x000000ea0000720c */ /* 0x000fe20003fc6270 */
[----:B--2---:R-:W-:Y:S01]  /*12170*/  FFMA.FTZ R3, R18, -R222, R9 ;  /* 0x800000de12037223 */ /* 0x004fe20000010009 */
[----:B------:R-:W-:-:S04]  /*12180*/  ISETP.GE.AND P1, PT, R0, R232, PT ;  /* 0x000000e80000720c */ /* 0x000fc80003f26270 */
[----:B------:R-:W-:Y:S02]  /*12190*/  FSEL R250, R3, -INF , !P5 ;  /* 0xff80000003fa7808 */ /* 0x000fe40006800000 */
[C---:B------:R-:W-:Y:S01]  /*121a0*/  ISETP.GE.AND P5, PT, R0.reuse, R233, PT ;  /* 0x000000e90000720c */ /* 0x040fe20003fa6270 */
[----:B-1----:R-:W-:Y:S01]  /*121b0*/  FFMA.FTZ R3, R15, -R222, R8 ;  /* 0x800000de0f037223 */ /* 0x002fe20000010008 */
[----:B------:R-:W-:Y:S01]  /*121c0*/  ISETP.LT.OR P6, PT, R0, R226, P6 ;  /* 0x000000e20000720c */ /* 0x000fe200037c1670 */
[----:B---3--:R-:W-:Y:S01]  /*121d0*/  FFMA.FTZ R2, R14, -R222, R7 ;  /* 0x800000de0e027223 */ /* 0x008fe20000010007 */
[C---:B------:R-:W-:Y:S02]  /*121e0*/  ISETP.LT.OR P5, PT, R0.reuse, R225, P5 ;  /* 0x000000e10000720c */ /* 0x040fe40002fa1670 */
[----:B------:R-:W-:Y:S01]  /*121f0*/  ISETP.LT.OR P1, PT, R0, R224, P1 ;  /* 0x000000e00000720c */ /* 0x000fe20000f21670 */
[----:B----4-:R-:W-:Y:S01]  /*12200*/  FFMA.FTZ R0, R13, -R222, R4 ;  /* 0x800000de0d007223 */ /* 0x010fe20000010004 */
[----:B------:R-:W-:-:S02]  /*12210*/  FSEL R62, R3, -INF , !P6 ;  /* 0xff800000033e7808 */ /* 0x000fc40007000000 */
[----:B------:R-:W-:Y:S02]  /*12220*/  FSEL R246, R2, -INF , !P5 ;  /* 0xff80000002f67808 */ /* 0x000fe40006800000 */
[----:B------:R-:W-:Y:S01]  /*12230*/  FSEL R40, R0, -INF , !P1 ;  /* 0xff80000000287808 */ /* 0x000fe20004800000 */
[----:B------:R-:W-:Y:S05]  /*12240*/  @!P0 BRA `(.L_x_1005) ;  /* 0x000003d000008947 */ /* 0x000fea0003800000 */
[----:B------:R-:W2:Y:S04]  /*12250*/  LDL.64 R104, [R1+0x40] ;  /* 0x0000400001687983 */ /* 0x000ea80000100a00 */
[----:B------:R-:W3:Y:S04]  /*12260*/  LDL.LU R185, [R1+0x28] ;  /* 0x0000280001b97983 */ /* 0x000ee80000300800 */
[----:B------:R-:W4:Y:S01]  /*12270*/  LDL.64 R108, [R1+0x48] ;  /* 0x00004800016c7983 */ /* 0x000f220000100a00 */
[----:B------:R-:W-:Y:S03]  /*12280*/  BSSY B0, `(.L_x_1006) ;  /* 0x0000038000007945 */ /* 0x000fe60003800000 */
[----:B------:R1:W-:Y:S04]  /*12290*/  @P4 STS [R223+0x6000], RZ ;  /* 0x006000ffdf004388 */ /* 0x0003e80000000800 */
[----:B------:R1:W-:Y:S04]  /*122a0*/  @P4 STS [R223+0x6004], RZ ;  /* 0x006004ffdf004388 */ /* 0x0003e80000000800 */
[----:B------:R1:W-:Y:S01]  /*122b0*/  @P4 STS.64 [R223+0x6008], RZ ;  /* 0x006008ffdf004388 */ /* 0x0003e20000000a00 */
[----:B---3--:R-:W-:-:S04]  /*122c0*/  IADD3 R0, R185, -0x4, RZ ;  /* 0xfffffffcb9007810 */ /* 0x008fc80007ffe0ff */
[----:B------:R-:W-:Y:S01]  /*122d0*/  SHF.R.S32.HI R4, RZ, 0x1f, R0 ;  /* 0x0000001fff047819 */ /* 0x000fe20000011400 */
[----:B------:R-:W-:-:S04]  /*122e0*/  IMAD.WIDE.U32 R2, R0, c[0x0][0x198], RZ ;  /* 0x0000660000027a25 */ /* 0x000fc800078e00ff */
[----:B------:R-:W-:-:S04]  /*122f0*/  IMAD R4, R4, c[0x0][0x198], RZ ;  /* 0x0000660004047a24 */ /* 0x000fc800078e02ff */
[----:B------:R-:W-:Y:S01]  /*12300*/  IMAD R4, R0, c[0x0][0x19c], R4 ;  /* 0x0000670000047a24 */ /* 0x000fe200078e0204 */
[----:B----4-:R-:W-:-:S03]  /*12310*/  LEA R0, P0, R2, R108, 0x6 ;  /* 0x0000006c02007211 */ /* 0x010fc600078030ff */
[----:B------:R-:W-:Y:S01]  /*12320*/  IMAD.IADD R3, R3, 0x1, R4 ;  /* 0x0000000103037824 */ /* 0x000fe200078e0204 */
[C---:B------:R-:W-:Y:S02]  /*12330*/  @!P4 LEA R12, P5, R0.reuse, c[0x0][0x168], 0x1 ;  /* 0x00005a00000cca11 */ /* 0x040fe400078a08ff */
[----:B------:R-:W-:Y:S02]  /*12340*/  @!P2 LEA R6, P1, R0, c[0x0][0x168], 0x1 ;  /* 0x00005a000006aa11 */ /* 0x000fe400078208ff */
[----:B--2---:R-:W-:Y:S02]  /*12350*/  LEA.HI.X R3, R2, R105, R3, 0x6, P0 ;  /* 0x0000006902037211 */ /* 0x004fe400000f3403 */
        /* <DEDUP_REMOVED lines=42> */
.L_x_1007:
[----:B------:R-:W-:Y:S05]  /*12600*/  BSYNC B0 ;  /* 0x0000000000007941 */ /* 0x000fea0003800000 */
.L_x_1006:
[----:B------:R-:W0:Y:S02]  /*12610*/  LDGDEPBAR ;  /* 0x00000000000079af */ /* 0x000e240000000000 */
.L_x_1005:
[----:B------:R-:W2:Y:S04]  /*12620*/  LDL.LU R2, [R1+0x20] ;  /* 0x0000200001027983 */ /* 0x000ea80000300800 */
[----:B------:R-:W3:Y:S04]  /*12630*/  LDL.LU R0, [R1+0x1c] ;  /* 0x00001c0001007983 */ /* 0x000ee80000300800 */
[----:B-1----:R-:W4:Y:S04]  /*12640*/  LDL.LU R10, [R1+0x4] ;  /* 0x00000400010a7983 */ /* 0x002f280000300800 */
[----:B------:R-:W4:Y:S01]  /*12650*/  LDL.LU R9, [R1+0x8] ;  /* 0x0000080001097983 */ /* 0x000f220000300800 */
[----:B------:R-:W-:-:S02]  /*12660*/  MOV R28, R186 ;  /* 0x000000ba001c7202 */ /* 0x000fc40000000f00 */
[----:B------:R-:W-:Y:S01]  /*12670*/  MOV R29, R184 ;  /* 0x000000b8001d7202 */ /* 0x000fe20000000f00 */
[----:B------:R1:W-:Y:S04]  /*12680*/  STL [R1+0x78], R220 ;  /* 0x000078dc01007387 */ /* 0x0003e80000100800 */
[----:B------:R-:W-:Y:S04]  /*12690*/  LDSM.16.MT88.4 R20, [R216+0x9000] ;  /* 0x00900000d814783b */ /* 0x000fe80000004200 */
[----:B------:R-:W-:Y:S04]  /*126a0*/  LDSM.16.MT88.4 R16, [R218+0x9000] ;  /* 0x00900000da10783b */ /* 0x000fe80000004200 */
[----:B------:R-:W-:Y:S04]  /*126b0*/  LDSM.16.MT88.4 R24, [R216+0xa000] ;  /* 0x00a00000d818783b */ /* 0x000fe80000004200 */
[----:B------:R-:W-:Y:S04]  /*126c0*/  LDSM.16.MT88.4 R12, [R218+0xa000] ;  /* 0x00a00000da0c783b */ /* 0x000fe80000004200 */
[----:B------:R-:W-:Y:S04]  /*126d0*/  LDSM.16.MT88.4 R36, [R218+0xb000] ;  /* 0x00b00000da24783b */ /* 0x000fe80000004200 */
[----:B-1----:R-:W4:Y:S04]  /*126e0*/  LDL.LU R220, [R1+0xc] ;  /* 0x00000c0001dc7983 */ /* 0x002f280000300800 */
[----:B------:R-:W-:Y:S04]  /*126f0*/  STL [R1+0x74], R219 ;  /* 0x000074db01007387 */ /* 0x000fe80000100800 */
[----:B------:R1:W-:Y:S04]  /*12700*/  STL [R1+0x70], R217 ;  /* 0x000070d901007387 */ /* 0x0003e80000100800 */
[----:B-1----:R-:W4:Y:S01]  /*12710*/  LDL.LU R217, [R1+0x14] ;  /* 0x0000140001d97983 */ /* 0x002f220000300800 */
[----:B--2---:R-:W-:Y:S01]  /*12720*/  MOV R6, R2 ;  /* 0x0000000200067202 */ /* 0x004fe20000000f00 */
[----:B---3--:R-:W-:Y:S01]  /*12730*/  IMAD.MOV.U32 R7, RZ, RZ, R0 ;  /* 0x000000ffff077224 */ /* 0x008fe200078e0000 */
[----:B----4-:R-:W-:-:S04]  /*12740*/  FMNMX.FTZ R0, R10, R55, !PT ;  /* 0x000000370a007209 */ /* 0x010fc80007810000 */
        /* <DEDUP_REMOVED lines=32> */
[----:B------:R-:W2:Y:S01]  /*12950*/  SHFL.BFLY PT, R2, R0, 0x2, 0x1f ;  /* 0x0c401f0000027f89 */ /* 0x000ea200000e0000 */
[----:B-1----:R-:W-:-:S05]  /*12960*/  FMNMX.FTZ R103, R103, R3, !PT ;  /* 0x0000000367677209 */ /* 0x002fca0007810000 */
[----:B------:R-:W1:Y:S01]  /*12970*/  SHFL.BFLY PT, R3, R103, 0x1, 0x1f ;  /* 0x0c201f0067037f89 */ /* 0x000e6200000e0000 */
[----:B--2---:R-:W-:-:S05]  /*12980*/  FMNMX.FTZ R0, R0, R2, !PT ;  /* 0x0000000200007209 */ /* 0x004fca0007810000 */
[----:B------:R-:W2:Y:S01]  /*12990*/  SHFL.BFLY PT, R102, R0, 0x1, 0x1f ;  /* 0x0c201f0000667f89 */ /* 0x000ea200000e0000 */
[----:B-1----:R-:W-:-:S04]  /*129a0*/  FMNMX.FTZ R103, R103, R3, !PT ;  /* 0x0000000367677209 */ /* 0x002fc80007810000 */
[C---:B------:R-:W-:Y:S01]  /*129b0*/  FSETP.NEU.FTZ.AND P1, PT, R103.reuse, -INF , PT ;  /* 0xff8000006700780b */ /* 0x040fe20003f3d000 */
[----:B------:R-:W-:-:S05]  /*129c0*/  FMUL.FTZ R8, R103, c[0x0][0x23c] ;  /* 0x00008f0067087a20 */ /* 0x000fca0000410000 */
[----:B------:R-:W-:Y:S02]  /*129d0*/  FSEL R8, R8, RZ, P1 ;  /* 0x000000ff08087208 */ /* 0x000fe40000800000 */
[----:B--2---:R-:W-:-:S03]  /*129e0*/  FMNMX.FTZ R102, R0, R102, !PT ;  /* 0x0000006600667209 */ /* 0x004fc60007810000 */
[----:B------:R-:W-:-:S04]  /*129f0*/  FFMA.FTZ R0, R52, c[0x0][0x23c], -R8 ;  /* 0x00008f0034007a23 */ /* 0x000fc80000010808 */
[----:B------:R1:W-:Y:S01]  /*12a00*/  MUFU.EX2 R60, R0 ;  /* 0x00000000003c7308 */ /* 0x0003e20000000800 */
[C---:B------:R-:W-:Y:S01]  /*12a10*/  FMUL.FTZ R3, R102.reuse, c[0x0][0x23c] ;  /* 0x00008f0066037a20 */ /* 0x040fe20000410000 */
[----:B------:R-:W-:-:S04]  /*12a20*/  FSETP.NEU.FTZ.AND P0, PT, R102, -INF , PT ;  /* 0xff8000006600780b */ /* 0x000fc80003f1d000 */
[----:B------:R-:W-:Y:S01]  /*12a30*/  FSEL R3, R3, RZ, P0 ;  /* 0x000000ff03037208 */ /* 0x000fe20000000000 */
[----:B-1----:R-:W-:-:S04]  /*12a40*/  FFMA.FTZ R0, R41, c[0x0][0x23c], -R8 ;  /* 0x00008f0029007a23 */ /* 0x002fc80000010808 */
[----:B------:R1:W-:Y:S02]  /*12a50*/  MUFU.EX2 R11, R0 ;  /* 0x00000000000b7308 */ /* 0x0003e40000000800 */
[----:B-1----:R-:W-:-:S06]  /*12a60*/  FFMA.FTZ R0, R35, c[0x0][0x23c], -R8 ;  /* 0x00008f0023007a23 */ /* 0x002fcc0000010808 */
[----:B------:R1:W2:Y:S02]  /*12a70*/  MUFU.EX2 R63, R0 ;  /* 0x00000000003f7308 */ /* 0x0002a40000000800 */
[----:B-1----:R-:W-:Y:S02]  /*12a80*/  FFMA.FTZ R0, R56, c[0x0][0x23c], -R3 ;  /* 0x00008f0038007a23 */ /* 0x002fe40000010803 */
[----:B------:R-:W3:Y:S01]  /*12a90*/  LDL.LU R56, [R1+0x10] ;  /* 0x0000100001387983 */ /* 0x000ee20000300800 */
[----:B------:R-:W-:-:S03]  /*12aa0*/  FFMA.FTZ R2, R55, c[0x0][0x23c], -R8 ;  /* 0x00008f0037027a23 */ /* 0x000fc60000010808 */
[----:B------:R1:W-:Y:S08]  /*12ab0*/  MUFU.EX2 R32, R0 ;  /* 0x0000000000207308 */ /* 0x0003f00000000800 */
[----:B------:R4:W-:Y:S01]  /*12ac0*/  MUFU.EX2 R50, R2 ;  /* 0x0000000200327308 */ /* 0x0009e20000000800 */
[----:B-1----:R-:W-:Y:S01]  /*12ad0*/  FFMA.FTZ R0, R53, c[0x0][0x23c], -R3 ;  /* 0x00008f0035007a23 */ /* 0x002fe20000010803 */
[----:B----4-:R-:W-:-:S06]  /*12ae0*/  FMNMX.FTZ R2, R217, R245, !PT ;  /* 0x000000f5d9027209 */ /* 0x010fcc0007810000 */
[----:B------:R-:W-:Y:S01]  /*12af0*/  MUFU.EX2 R66, R0 ;  /* 0x0000000000427308 */ /* 0x000fe20000000800 */
[----:B------:R-:W-:-:S04]  /*12b00*/  FMNMX.FTZ R2, R241, R2, !PT ;  /* 0x00000002f1027209 */ /* 0x000fc80007810000 */
[----:B------:R-:W-:Y:S01]  /*12b10*/  FMNMX.FTZ R4, R200, R2, !PT ;  /* 0x00000002c8047209 */ /* 0x000fe20007810000 */
[----:B------:R-:W-:-:S03]  /*12b20*/  FFMA.FTZ R2, R44, c[0x0][0x23c], -R3 ;  /* 0x00008f002c027a23 */ /* 0x000fc60000010803 */
[----:B------:R-:W-:Y:S01]  /*12b30*/  FMNMX.FTZ R4, R196, R4, !PT ;  /* 0x00000004c4047209 */ /* 0x000fe20007810000 */
[----:B------:R-:W-:Y:S01]  /*12b40*/  MUFU.EX2 R64, R2 ;  /* 0x0000000200407308 */ /* 0x000fe20000000800 */
[----:B------:R-:W-:Y:S02]  /*12b50*/  FSEL R5, R103, RZ, P1 ;  /* 0x000000ff67057208 */ /* 0x000fe40000800000 */
[----:B------:R-:W-:-:S03]  /*12b60*/  FMNMX.FTZ R4, R242, R4, !PT ;  /* 0x00000004f2047209 */ /* 0x000fc60007810000 */
[----:B------:R-:W-:Y:S01]  /*12b70*/  FADD.FTZ R5, R10, -R5 ;  /* 0x800000050a057221 */ /* 0x000fe20000010000 */
[----:B------:R-:W-:-:S03]  /*12b80*/  FMNMX.FTZ R4, R238, R4, !PT ;  /* 0x00000004ee047209 */ /* 0x000fc60007810000 */
[----:B------:R-:W-:Y:S01]  /*12b90*/  FMUL.FTZ R101, R5, c[0x0][0x23c] ;  /* 0x00008f0005657a20 */ /* 0x000fe20000410000 */
[----:B------:R-:W-:Y:S02]  /*12ba0*/  FMNMX.FTZ R4, R215, R4, !PT ;  /* 0x00000004d7047209 */ /* 0x000fe40007810000 */
[----:B------:R-:W-:Y:S02]  /*12bb0*/  MOV R52, R46 ;  /* 0x0000002e00347202 */ /* 0x000fe40000000f00 */
[----:B------:R-:W-:Y:S01]  /*12bc0*/  LDSM.16.MT88.4 R44, [R216+0xb000] ;  /* 0x00b00000d82c783b */ /* 0x000fe20000004200 */
[----:B------:R-:W1:Y:S01]  /*12bd0*/  MUFU.EX2 R101, R101 ;  /* 0x0000006500657308 */ /* 0x000e620000000800 */
[----:B------:R-:W-:Y:S02]  /*12be0*/  MOV R51, R7 ;  /* 0x0000000700337202 */ /* 0x000fe40000000f00 */
[----:B------:R-:W-:Y:S02]  /*12bf0*/  MOV R55, R6 ;  /* 0x0000000600377202 */ /* 0x000fe40000000f00 */
[----:B--2---:R-:W-:Y:S01]  /*12c00*/  F2FP.PACK_AB R6, R63, R11 ;  /* 0x0000000b3f06723e */ /* 0x004fe200000000ff */
[----:B-1----:R-:W-:-:S02]  /*12c10*/  FMUL.FTZ R120, R120, R101 ;  /* 0x0000006578787220 */ /* 0x002fc40000410000 */
        /* <DEDUP_REMOVED lines=23> */
[----:B---3--:R-:W-:-:S04]  /*12d90*/  FMNMX.FTZ R0, R56, R249, !PT ;  /* 0x000000f938007209 */ /* 0x008fc80007810000 */
[----:B------:R-:W-:-:S04]  /*12da0*/  FMNMX.FTZ R0, R244, R0, !PT ;  /* 0x00000000f4007209 */ /* 0x000fc80007810000 */
[----:B------:R-:W-:Y:S01]  /*12db0*/  FMNMX.FTZ R2, R201, R0, !PT ;  /* 0x00000000c9027209 */ /* 0x000fe20007810000 */
[----:B------:R-:W-:-:S03]  /*12dc0*/  FFMA.FTZ R0, R42, c[0x0][0x23c], -R3 ;  /* 0x00008f002a007a23 */ /* 0x000fc60000010803 */
[----:B------:R-:W-:Y:S01]  /*12dd0*/  FMNMX.FTZ R2, R198, R2, !PT ;  /* 0x00000002c6027209 */ /* 0x000fe20007810000 */
[----:B------:R1:W-:Y:S03]  /*12de0*/  MUFU.EX2 R41, R0 ;  /* 0x0000000000297308 */ /* 0x0003e60000000800 */
        /* <DEDUP_REMOVED lines=20> */
[----:B------:R-:W-:-:S05]  /*12f30*/  FMNMX.FTZ R0, R57, R2, !PT ;  /* 0x0000000239007209 */ /* 0x000fca0007810000 */
[----:B------:R-:W1:Y:S01]  /*12f40*/  SHFL.BFLY PT, R2, R0, 0x2, 0x1f ;  /* 0x0c401f0000027f89 */ /* 0x000e6200000e0000 */
[----:B------:R-:W-:-:S04]  /*12f50*/  FMUL.FTZ R5, R5, c[0x0][0x23c] ;  /* 0x00008f0005057a20 */ /* 0x000fc80000410000 */
[----:B------:R-:W2:Y:S01]  /*12f60*/  MUFU.EX2 R100, R5 ;  /* 0x0000000500647308 */ /* 0x000ea20000000800 */
[----:B-1----:R-:W-:Y:S02]  /*12f70*/  FMNMX.FTZ R0, R0, R2, !PT ;  /* 0x0000000200007209 */ /* 0x002fe40007810000 */
[----:B------:R-:W-:-:S04]  /*12f80*/  FMNMX.FTZ R2, R59, R9, !PT ;  /* 0x000000093b027209 */ /* 0x000fc80007810000 */
[----:B------:R-:W-:-:S05]  /*12f90*/  FMNMX.FTZ R2, R62, R2, !PT ;  /* 0x000000023e027209 */ /* 0x000fca0007810000 */
[----:B------:R-:W1:Y:S04]  /*12fa0*/  SHFL.BFLY PT, R10, R2, 0x2, 0x1f ;  /* 0x0c401f00020a7f89 */ /* 0x000e6800000e0000 */
[----:B------:R-:W3:Y:S01]  /*12fb0*/  SHFL.BFLY PT, R9, R0, 0x1, 0x1f ;  /* 0x0c201f0000097f89 */ /* 0x000ee200000e0000 */
[----:B------:R-:W-:Y:S01]  /*12fc0*/  F2FP.PACK_AB R4, R60, R50 ;  /* 0x000000323c04723e */ /* 0x000fe200000000ff */
[----:B--2---:R-:W-:Y:S01]  /*12fd0*/  FMUL.FTZ R122, R122, R100 ;  /* 0x000000647a7a7220 */ /* 0x004fe20000410000 */
[----:B------:R-:W-:Y:S01]  /*12fe0*/  F2FP.PACK_AB R5, R66, R32 ;  /* 0x000000204205723e */ /* 0x000fe200000000ff */
[----:B------:R-:W-:Y:S01]  /*12ff0*/  FMUL.FTZ R123, R123, R100 ;  /* 0x000000647b7b7220 */ /* 0x000fe20000410000 */
[----:B------:R-:W-:Y:S01]  /*13000*/  F2FP.PACK_AB R7, R41, R64 ;  /* 0x000000402907723e */ /* 0x000fe200000000ff */
        /* <DEDUP_REMOVED lines=36> */
[----:B---3--:R-:W-:-:S04]  /*13250*/  FMNMX.FTZ R105, R0, R9, !PT ;  /* 0x0000000900697209 */ /* 0x008fc80007810000 */
        /* <DEDUP_REMOVED lines=15> */
[----:B------:R-:W-:-:S05]  /*13350*/  FSEL R5, R105, RZ, P1 ;  /* 0x000000ff69057208 */ /* 0x000fca0000800000 */
[----:B------:R-:W-:Y:S02]  /*13360*/  FADD.FTZ R6, R217, -R5 ;  /* 0x80000005d9067221 */ /* 0x000fe40000010000 */
[----:B-1----:R-:W-:-:S04]  /*13370*/  FFMA.FTZ R4, R249, c[0x0][0x23c], -R2 ;  /* 0x00008f00f9047a23 */ /* 0x002fc80000010802 */
[----:B------:R1:W-:Y:S01]  /*13380*/  MUFU.EX2 R92, R4 ;  /* 0x00000004005c7308 */ /* 0x0003e20000000800 */
[----:B------:R-:W-:Y:S01]  /*13390*/  FSEL R5, R104, RZ, P0 ;  /* 0x000000ff68057208 */ /* 0x000fe20000000000 */
[----:B-1----:R-:W-:-:S06]  /*133a0*/  FFMA.FTZ R4, R244, c[0x0][0x23c], -R2 ;  /* 0x00008f00f4047a23 */ /* 0x002fcc0000010802 */
[----:B------:R1:W2:Y:S01]  /*133b0*/  MUFU.EX2 R35, R4 ;  /* 0x0000000400237308 */ /* 0x0002a20000000800 */
[----:B------:R-:W-:Y:S02]  /*133c0*/  FMUL.FTZ R6, R6, c[0x0][0x23c] ;  /* 0x00008f0006067a20 */ /* 0x000fe40000410000 */
[----:B-1----:R-:W-:-:S05]  /*133d0*/  FFMA.FTZ R4, R201, c[0x0][0x23c], -R2 ;  /* 0x00008f00c9047a23 */ /* 0x002fca0000010802 */
[----:B------:R1:W-:Y:S01]  /*133e0*/  MUFU.EX2 R217, R4 ;  /* 0x0000000400d97308 */ /* 0x0003e20000000800 */
[----:B------:R-:W-:Y:S01]  /*133f0*/  MOV R196, R11 ;  /* 0x0000000b00c47202 */ /* 0x000fe20000000f00 */
[----:B-1----:R-:W-:-:S04]  /*13400*/  FADD.FTZ R4, R56, -R5 ;  /* 0x8000000538047221 */ /* 0x002fc80000010000 */
[----:B------:R-:W-:-:S04]  /*13410*/  FMUL.FTZ R4, R4, c[0x0][0x23c] ;  /* 0x00008f0004047a20 */ /* 0x000fc80000410000 */
[----:B------:R1:W3:Y:S08]  /*13420*/  MUFU.EX2 R10, R4 ;  /* 0x00000004000a7308 */ /* 0x0002f00000000800 */
[----:B------:R4:W4:Y:S01]  /*13430*/  MUFU.EX2 R11, R6 ;  /* 0x00000006000b7308 */ /* 0x0009220000000800 */
[----:B-1----:R-:W-:-:S07]  /*13440*/  FFMA.FTZ R4, R198, c[0x0][0x23c], -R2 ;  /* 0x00008f00c6047a23 */ /* 0x002fce0000010802 */
[----:B------:R1:W1:Y:S01]  /*13450*/  MUFU.EX2 R9, R4 ;  /* 0x0000000400097308 */ /* 0x0002620000000800 */
[----:B--2---:R-:W-:Y:S01]  /*13460*/  F2FP.PACK_AB R5, R35, R92 ;  /* 0x0000005c2305723e */ /* 0x004fe200000000ff */
[-C--:B---3--:R-:W-:Y:S01]  /*13470*/  FMUL.FTZ R126, R126, R10.reuse ;  /* 0x0000000a7e7e7220 */ /* 0x088fe20000410000 */
[----:B----4-:R-:W-:Y:S01]  /*13480*/  F2FP.PACK_AB R6, R42, R219 ;  /* 0x000000db2a06723e */ /* 0x010fe200000000ff */
[-C--:B------:R-:W-:Y:S02]  /*13490*/  FMUL.FTZ R124, R124, R11.reuse ;  /* 0x0000000b7c7c7220 */ /* 0x080fe40000410000 */
[----:B------:R-:W-:Y:S02]  /*134a0*/  FMUL.FTZ R125, R125, R11 ;  /* 0x0000000b7d7d7220 */ /* 0x000fe40000410000 */
[----:B------:R-:W-:Y:S01]  /*134b0*/  FMUL.FTZ R127, R127, R10 ;  /* 0x0000000a7f7f7220 */ /* 0x000fe20000410000 */
[----:B-1----:R-:W-:Y:S02]  /*134c0*/  F2FP.PACK_AB R4, R33, R30 ;  /* 0x0000001e2104723e */ /* 0x002fe400000000ff */
[----:B------:R-:W-:-:S07]  /*134d0*/  F2FP.PACK_AB R7, R9, R217 ;  /* 0x000000d90907723e */ /* 0x000fce00000000ff */
[----:B------:R-:W-:Y:S07]  /*134e0*/  HMMA.16816.F32 R148, R4, R22, R124 ;  /* 0x000000160494723c */ /* 0x000fee000000187c */
[----:B------:R-:W-:Y:S02]  /*134f0*/  IMAD.MOV.U32 R126, RZ, RZ, R9 ;  /* 0x000000ffff7e7224 */ /* 0x000fe400078e0009 */
[----:B------:R-:W-:-:S04]  /*13500*/  FFMA.FTZ R9, R202, c[0x0][0x23c], -R8 ;  /* 0x00008f00ca097a23 */ /* 0x000fc80000010808 */
[----:B------:R1:W-:Y:S02]  /*13510*/  MUFU.EX2 R249, R9 ;  /* 0x0000000900f97308 */ /* 0x0003e40000000800 */
[----:B-1----:R-:W-:-:S06]  /*13520*/  FFMA.FTZ R9, R199, c[0x0][0x23c], -R8 ;  /* 0x00008f00c7097a23 */ /* 0x002fcc0000010808 */
[----:B------:R1:W2:Y:S02]  /*13530*/  MUFU.EX2 R245, R9 ;  /* 0x0000000900f57308 */ /* 0x0002a40000000800 */
[----:B-1----:R-:W-:-:S06]  /*13540*/  FFMA.FTZ R9, R107, c[0x0][0x23c], -R8 ;  /* 0x00008f006b097a23 */ /* 0x002fcc0000010808 */
[----:B------:R1:W-:Y:S02]  /*13550*/  MUFU.EX2 R244, R9 ;  /* 0x0000000900f47308 */ /* 0x0003e40000000800 */
[----:B-1----:R-:W-:-:S06]  /*13560*/  FFMA.FTZ R9, R54, c[0x0][0x23c], -R8 ;  /* 0x00008f0036097a23 */ /* 0x002fcc0000010808 */
[----:B------:R1:W-:Y:S02]  /*13570*/  MUFU.EX2 R241, R9 ;  /* 0x0000000900f17308 */ /* 0x0003e40000000800 */
[----:B-1----:R-:W-:-:S06]  /*13580*/  FFMA.FTZ R9, R211, c[0x0][0x23c], -R3 ;  /* 0x00008f00d3097a23 */ /* 0x002fcc0000010803 */
[----:B------:R1:W-:Y:S02]  /*13590*/  MUFU.EX2 R211, R9 ;  /* 0x0000000900d37308 */ /* 0x0003e40000000800 */
[----:B-1----:R-:W-:-:S06]  /*135a0*/  FFMA.FTZ R9, R209, c[0x0][0x23c], -R3 ;  /* 0x00008f00d1097a23 */ /* 0x002fcc0000010803 */
[----:B------:R1:W3:Y:S01]  /*135b0*/  MUFU.EX2 R209, R9 ;  /* 0x0000000900d17308 */ /* 0x0002e20000000800 */
[----:B------:R-:W-:Y:S02]  /*135c0*/  FMUL.FTZ R128, R128, R11 ;  /* 0x0000000b80807220 */ /* 0x000fe40000410000 */
[----:B-1----:R-:W-:-:S05]  /*135d0*/  FFMA.FTZ R9, R205, c[0x0][0x23c], -R3 ;  /* 0x00008f00cd097a23 */ /* 0x002fca0000010803 */
[----:B------:R1:W-:Y:S01]  /*135e0*/  MUFU.EX2 R202, R9 ;  /* 0x0000000900ca7308 */ /* 0x0003e20000000800 */
[----:B------:R-:W-:Y:S02]  /*135f0*/  FMUL.FTZ R129, R129, R11 ;  /* 0x0000000b81817220 */ /* 0x000fe40000410000 */
[-C--:B------:R-:W-:Y:S02]  /*13600*/  FMUL.FTZ R130, R130, R10.reuse ;  /* 0x0000000a82827220 */ /* 0x080fe40000410000 */
[----:B------:R-:W-:Y:S02]  /*13610*/  FMUL.FTZ R131, R131, R10 ;  /* 0x0000000a83837220 */ /* 0x000fe40000410000 */
[----:B-1----:R-:W-:-:S04]  /*13620*/  FFMA.FTZ R9, R106, c[0x0][0x23c], -R3 ;  /* 0x00008f006a097a23 */ /* 0x002fc80000010803 */
[----:B------:R1:W2:Y:S01]  /*13630*/  MUFU.EX2 R205, R9 ;  /* 0x0000000900cd7308 */ /* 0x0002a20000000800 */
[-C--:B------:R-:W-:Y:S02]  /*13640*/  FMUL.FTZ R112, R112, R11.reuse ;  /* 0x0000000b70707220 */ /* 0x080fe40000410000 */
[-C--:B------:R-:W-:Y:S02]  /*13650*/  FMUL.FTZ R113, R113, R11.reuse ;  /* 0x0000000b71717220 */ /* 0x080fe40000410000 */
[-C--:B------:R-:W-:Y:S02]  /*13660*/  FMUL.FTZ R114, R114, R10.reuse ;  /* 0x0000000a72727220 */ /* 0x080fe40000410000 */
[----:B------:R-:W-:Y:S02]  /*13670*/  FMUL.FTZ R115, R115, R10 ;  /* 0x0000000a73737220 */ /* 0x000fe40000410000 */
[----:B------:R-:W-:Y:S02]  /*13680*/  FMUL.FTZ R156, R156, R11 ;  /* 0x0000000b9c9c7220 */ /* 0x000fe40000410000 */
[----:B-1----:R-:W-:-:S04]  /*13690*/  FFMA.FTZ R9, R242, c[0x0][0x23c], -R0 ;  /* 0x00008f00f2097a23 */ /* 0x002fc80000010800 */
[----:B------:R1:W-:Y:S01]  /*136a0*/  MUFU.EX2 R201, R9 ;  /* 0x0000000900c97308 */ /* 0x0003e20000000800 */
[-C--:B------:R-:W-:Y:S02]  /*136b0*/  FMUL.FTZ R157, R157, R11.reuse ;  /* 0x0000000b9d9d7220 */ /* 0x080fe40000410000 */
[-C--:B------:R-:W-:Y:S02]  /*136c0*/  FMUL.FTZ R158, R158, R10.reuse ;  /* 0x0000000a9e9e7220 */ /* 0x080fe40000410000 */
[-C--:B------:R-:W-:Y:S02]  /*136d0*/  FMUL.FTZ R159, R159, R10.reuse ;  /* 0x0000000a9f9f7220 */ /* 0x080fe40000410000 */
[-C--:B------:R-:W-:Y:S02]  /*136e0*/  FMUL.FTZ R144, R144, R11.reuse ;  /* 0x0000000b90907220 */ /* 0x080fe40000410000 */
[----:B------:R-:W-:Y:S02]  /*136f0*/  FMUL.FTZ R145, R145, R11 ;  /* 0x0000000b91917220 */ /* 0x000fe40000410000 */
[----:B------:R-:W-:-:S02]  /*13700*/  FMUL.FTZ R146, R146, R10 ;  /* 0x0000000a92927220 */ /* 0x000fc40000410000 */
[----:B-1----:R-:W-:Y:S02]  /*13710*/  FFMA.FTZ R9, R238, c[0x0][0x23c], -R0 ;  /* 0x00008f00ee097a23 */ /* 0x002fe40000010800 */
[-C--:B------:R-:W-:Y:S02]  /*13720*/  FMUL.FTZ R147, R147, R10.reuse ;  /* 0x0000000a93937220 */ /* 0x080fe40000410000 */
[----:B------:R1:W1:Y:S01]  /*13730*/  MUFU.EX2 R199, R9 ;  /* 0x0000000900c77308 */ /* 0x0002620000000800 */
[-C--:B------:R-:W-:Y:S02]  /*13740*/  FMUL.FTZ R140, R140, R11.reuse ;  /* 0x0000000b8c8c7220 */ /* 0x080fe40000410000 */
[-C--:B------:R-:W-:Y:S02]  /*13750*/  FMUL.FTZ R141, R141, R11.reuse ;  /* 0x0000000b8d8d7220 */ /* 0x080fe40000410000 */
[-C--:B------:R-:W-:Y:S02]  /*13760*/  FMUL.FTZ R142, R142, R10.reuse ;  /* 0x0000000a8e8e7220 */ /* 0x080fe40000410000 */
[-C--:B------:R-:W-:Y:S01]  /*13770*/  FMUL.FTZ R143, R143, R10.reuse ;  /* 0x0000000a8f8f7220 */ /* 0x080fe20000410000 */
[----:B------:R-:W-:Y:S01]  /*13780*/  HMMA.16816.F32 R76, R4, R16, R128 ;  /* 0x00000010044c723c */ /* 0x000fe20000001880 */
[----:B------:R-:W-:Y:S01]  /*13790*/  FMUL.FTZ R160, R160, R11 ;  /* 0x0000000ba0a07220 */ /* 0x000fe20000410000 */
[----:B------:R-:W-:Y:S01]  /*137a0*/  MOV R125, R63 ;  /* 0x0000003f007d7202 */ /* 0x000fe20000000f00 */
[----:B------:R-:W-:Y:S01]  /*137b0*/  FMUL.FTZ R161, R161, R11 ;  /* 0x0000000ba1a17220 */ /* 0x000fe20000410000 */
[----:B------:R-:W-:Y:S01]  /*137c0*/  MOV R95, R61 ;  /* 0x0000003d005f7202 */ /* 0x000fe20000000f00 */
[----:B------:R-:W-:-:S02]  /*137d0*/  FMUL.FTZ R162, R162, R10 ;  /* 0x0000000aa2a27220 */ /* 0x000fc40000410000 */
[----:B-1----:R-:W-:Y:S01]  /*137e0*/  FFMA.FTZ R9, R215, c[0x0][0x23c], -R0 ;  /* 0x00008f00d7097a23 */ /* 0x002fe20000010800 */
[----:B------:R-:W-:Y:S01]  /*137f0*/  MOV R131, R62 ;  /* 0x0000003e00837202 */ /* 0x000fe20000000f00 */
[----:B------:R-:W-:Y:S01]  /*13800*/  FMUL.FTZ R163, R163, R10 ;  /* 0x0000000aa3a37220 */ /* 0x000fe20000410000 */
[----:B------:R-:W-:Y:S01]  /*13810*/  MOV R129, R60 ;  /* 0x0000003c00817202 */ /* 0x000fe20000000f00 */
[----:B------:R-:W-:Y:S01]  /*13820*/  HMMA.16816.F32 R88, R4, R20, R112 ;  /* 0x000000140458723c */ /* 0x000fe20000001870 */
[----:B------:R1:W-:Y:S01]  /*13830*/  MUFU.EX2 R200, R9 ;  /* 0x0000000900c87308 */ /* 0x0003e20000000800 */
[----:B------:R-:W-:Y:S01]  /*13840*/  MOV R137, R67 ;  /* 0x0000004300897202 */ /* 0x000fe20000000f00 */
[----:B------:R-:W-:Y:S01]  /*13850*/  IMAD.MOV.U32 R94, RZ, RZ, R65 ;  /* 0x000000ffff5e7224 */ /* 0x000fe200078e0041 */
[----:B------:R-:W-:Y:S02]  /*13860*/  MOV R136, R66 ;  /* 0x0000004200887202 */ /* 0x000fe40000000f00 */
[----:B------:R-:W-:-:S02]  /*13870*/  MOV R107, R40 ;  /* 0x00000028006b7202 */ /* 0x000fc40000000f00 */
[----:B------:R-:W-:Y:S01]  /*13880*/  HMMA.16816.F32 R72, R4, R18, R140 ;  /* 0x000000120448723c */ /* 0x000fe2000000188c */
[----:B------:R-:W-:Y:S01]  /*13890*/  MOV R112, R64 ;  /* 0x0000004000707202 */ /* 0x000fe20000000f00 */
[----:B------:R-:W-:Y:S01]  /*138a0*/  IMAD.MOV.U32 R130, RZ, RZ, R35 ;  /* 0x000000ffff827224 */ /* 0x000fe200078e0023 */
[----:B------:R-:W-:-:S05]  /*138b0*/  MOV R128, R59 ;  /* 0x0000003b00807202 */ /* 0x000fca0000000f00 */
[C---:B------:R-:W-:Y:S01]  /*138c0*/  HMMA.16816.F32 R60, R4.reuse, R26, R156 ;  /* 0x0000001a043c723c */ /* 0x040fe2000000189c */
[----:B-1----:R-:W-:Y:S01]  /*138d0*/  FFMA.FTZ R9, R197, c[0x0][0x23c], -R0 ;  /* 0x00008f00c5097a23 */ /* 0x002fe20000010800 */
[----:B------:R-:W-:Y:S02]  /*138e0*/  MOV R141, R57 ;  /* 0x00000039008d7202 */ /* 0x000fe40000000f00 */
[----:B------:R-:W-:Y:S02]  /*138f0*/  MOV R93, R58 ;  /* 0x0000003a005d7202 */ /* 0x000fe40000000f00 */
[----:B------:R-:W-:Y:S01]  /*13900*/  MOV R124, R41 ;  /* 0x00000029007c7202 */ /* 0x000fe20000000f00 */
[----:B------:R-:W-:Y:S01]  /*13910*/  IMAD.MOV.U32 R159, RZ, RZ, R29 ;  /* 0x000000ffff9f7224 */ /* 0x000fe200078e001d */
[----:B------:R-:W-:Y:S01]  /*13920*/  MOV R158, R28 ;  /* 0x0000001c009e7202 */ /* 0x000fe20000000f00 */
[C---:B------:R-:W-:Y:S01]  /*13930*/  HMMA.16816.F32 R64, R4.reuse, R24, R144 ;  /* 0x000000180440723c */ /* 0x040fe20000001890 */
[----:B------:R1:W-:Y:S01]  /*13940*/  MUFU.EX2 R198, R9 ;  /* 0x0000000900c67308 */ /* 0x0003e20000000800 */
[----:B------:R-:W-:Y:S01]  /*13950*/  IMAD.MOV.U32 R156, RZ, RZ, R107 ;  /* 0x000000ffff9c7224 */ /* 0x000fe200078e006b */
[----:B------:R-:W-:Y:S01]  /*13960*/  MOV R127, R42 ;  /* 0x0000002a007f7202 */ /* 0x000fe20000000f00 */
[----:B------:R-:W-:Y:S01]  /*13970*/  IMAD.MOV.U32 R114, RZ, RZ, R33 ;  /* 0x000000ffff727224 */ /* 0x000fe200078e0021 */
[----:B------:R-:W-:Y:S01]  /*13980*/  MOV R140, R31 ;  /* 0x0000001f008c7202 */ /* 0x000fe20000000f00 */
[----:B------:R-:W-:Y:S01]  /*13990*/  FMUL.FTZ R68, R68, R11 ;  /* 0x0000000b44447220 */ /* 0x000fe20000410000 */
[----:B------:R-:W-:Y:S01]  /*139a0*/  MOV R146, R50 ;  /* 0x0000003200927202 */ /* 0x000fe20000000f00 */
[----:B------:R-:W-:Y:S01]  /*139b0*/  IMAD.MOV.U32 R147, RZ, RZ, R51 ;  /* 0x000000ffff937224 */ /* 0x000fe200078e0033 */
[----:B------:R-:W-:Y:S01]  /*139c0*/  MOV R145, R49 ;  /* 0x0000003100917202 */ /* 0x000fe20000000f00 */
[----:B------:R-:W-:Y:S01]  /*139d0*/  HMMA.16816.F32 R56, R4, R12, R160 ;  /* 0x0000000c0438723c */ /* 0x000fe200000018a0 */
[----:B------:R-:W-:Y:S01]  /*139e0*/  MOV R144, R48 ;  /* 0x0000003000907202 */ /* 0x000fe20000000f00 */
[----:B------:R-:W-:Y:S01]  /*139f0*/  IMAD.MOV.U32 R107, RZ, RZ, R147 ;  /* 0x000000ffff6b7224 */ /* 0x000fe200078e0093 */
[----:B------:R-:W-:Y:S01]  /*13a00*/  MOV R143, R30 ;  /* 0x0000001e008f7202 */ /* 0x000fe20000000f00 */
[----:B------:R-:W-:Y:S01]  /*13a10*/  FMUL.FTZ R69, R69, R11 ;  /* 0x0000000b45457220 */ /* 0x000fe20000410000 */
[----:B------:R-:W-:Y:S01]  /*13a20*/  MOV R157, R144 ;  /* 0x00000090009d7202 */ /* 0x000fe20000000f00 */
[----:B------:R-:W-:Y:S01]  /*13a30*/  FMUL.FTZ R70, R70, R10 ;  /* 0x0000000a46467220 */ /* 0x000fe20000410000 */
[----:B------:R-:W-:Y:S01]  /*13a40*/  MOV R163, R159 ;  /* 0x0000009f00a37202 */ /* 0x000fe20000000f00 */
[----:B-1----:R-:W-:Y:S01]  /*13a50*/  FFMA.FTZ R9, R158, c[0x0][0x23c], -R2 ;  /* 0x00008f009e097a23 */ /* 0x002fe20000010802 */
[----:B------:R-:W-:Y:S01]  /*13a60*/  MOV R158, R145 ;  /* 0x00000091009e7202 */ /* 0x000fe20000000f00 */
[----:B------:R-:W-:Y:S01]  /*13a70*/  IMAD.MOV.U32 R147, RZ, RZ, R130 ;  /* 0x000000ffff937224 */ /* 0x000fe200078e0082 */
[----:B------:R-:W-:Y:S01]  /*13a80*/  MOV R159, R146 ;  /* 0x00000092009f7202 */ /* 0x000fe20000000f00 */
[----:B------:R-:W1:Y:S01]  /*13a90*/  LDSM.16.MT88.4 R28, [R218+0x9400] ;  /* 0x00940000da1c783b */ /* 0x000e620000004200 */
[----:B------:R-:W-:-:S02]  /*13aa0*/  MOV R144, R141 ;  /* 0x0000008d00907202 */ /* 0x000fc40000000f00 */
[----:B------:R-:W-:Y:S01]  /*13ab0*/  MOV R145, R128 ;  /* 0x0000008000917202 */ /* 0x000fe20000000f00 */
[----:B------:R-:W-:Y:S01]  /*13ac0*/  FMUL.FTZ R71, R71, R10 ;  /* 0x0000000a47477220 */ /* 0x000fe20000410000 */
[----:B------:R-:W-:Y:S01]  /*13ad0*/  MOV R146, R129 ;  /* 0x0000008100927202 */ /* 0x000fe20000000f00 */
[----:B------:R-:W-:Y:S01]  /*13ae0*/  IMAD.MOV.U32 R130, RZ, RZ, R126 ;  /* 0x000000ffff827224 */ /* 0x000fe200078e007e */
[----:B------:R-:W-:Y:S01]  /*13af0*/  MOV R141, R131 ;  /* 0x00000083008d7202 */ /* 0x000fe20000000f00 */
[-C--:B------:R-:W-:Y:S01]  /*13b00*/  FMUL.FTZ R84, R84, R11.reuse ;  /* 0x0000000b54547220 */ /* 0x080fe20000410000 */
        /* <DEDUP_REMOVED lines=30> */
[----:B------:R-:W4:Y:S01]  /*13cf0*/  LDL.LU R93, [R1+0x24] ;  /* 0x00002400015d7983 */ /* 0x000f220000300800 */
[----:B------:R-:W-:-:S02]  /*13d00*/  MOV R113, R34 ;  /* 0x0000002200717202 */ /* 0x000fc40000000f00 */
[----:B------:R-:W-:Y:S01]  /*13d10*/  MOV R115, R32 ;  /* 0x0000002000737202 */ /* 0x000fe20000000f00 */
[-C--:B------:R-:W-:Y:S01]  /*13d20*/  FMUL.FTZ R98, R98, R10.reuse ;  /* 0x0000000a62627220 */ /* 0x080fe20000410000 */
[----:B------:R-:W1:Y:S01]  /*13d30*/  LDSM.16.MT88.4 R32, [R216+0x9400] ;  /* 0x00940000d820783b */ /* 0x000e620000004200 */
[----:B------:R-:W-:Y:S02]  /*13d40*/  FMUL.FTZ R99, R99, R10 ;  /* 0x0000000a63637220 */ /* 0x000fe40000410000 */
[----:B------:R-:W-:Y:S01]  /*13d50*/  IMAD.MOV.U32 R139, RZ, RZ, R52 ;  /* 0x000000ffff8b7224 */ /* 0x000fe200078e0034 */
[----:B------:R-:W-:Y:S01]  /*13d60*/  MOV R138, R55 ;  /* 0x00000037008a7202 */ /* 0x000fe20000000f00 */
[----:B------:R-:W-:Y:S01]  /*13d70*/  IMAD.MOV.U32 R142, RZ, RZ, R43 ;  /* 0x000000ffff8e7224 */ /* 0x000fe200078e002b */
[C---:B------:R-:W-:Y:S01]  /*13d80*/  HMMA.16816.F32 R52, R4.reuse, R44, R68 ;  /* 0x0000002c0434723c */ /* 0x040fe20000001844 */
[----:B------:R-:W-:Y:S01]  /*13d90*/  IMAD.MOV.U32 R196, RZ, RZ, R139 ;  /* 0x000000ffffc47224 */ /* 0x000fe200078e008b */
[----:B------:R2:W-:Y:S01]  /*13da0*/  MUFU.EX2 R197, R9 ;  /* 0x0000000900c57308 */ /* 0x0005e20000000800 */
[----:B------:R-:W-:Y:S01]  /*13db0*/  IMAD.MOV.U32 R161, RZ, RZ, R159 ;  /* 0x000000ffffa17224 */ /* 0x000fe200078e009f */
[----:B------:R-:W1:Y:S04]  /*13dc0*/  LDSM.16.MT88.4 R24, [R216+0xa400] ;  /* 0x00a40000d818783b */ /* 0x000e680000004200 */
[C---:B------:R-:W-:Y:S01]  /*13dd0*/  HMMA.16816.F32 R40, R4.reuse, R36, R84 ;  /* 0x000000240428723c */ /* 0x040fe20000001854 */
[----:B------:R-:W-:Y:S01]  /*13de0*/  IMAD.MOV.U32 R159, RZ, RZ, R196 ;  /* 0x000000ffff9f7224 */ /* 0x000fe200078e00c4 */
[----:B------:R-:W1:Y:S04]  /*13df0*/  LDSM.16.MT88.4 R16, [R216+0xb400] ;  /* 0x00b40000d810783b */ /* 0x000e680000004200 */
[----:B------:R-:W4:Y:S02]  /*13e00*/  LDSM.16.MT88.4 R20, [R218+0xa400] ;  /* 0x00a40000da14783b */ /* 0x000f240000004200 */
[C---:B------:R-:W-:Y:S01]  /*13e10*/  HMMA.16816.F32 R48, R4.reuse, R14, R172 ;  /* 0x0000000e0430723c */ /* 0x040fe200000018ac */
[----:B--2---:R-:W-:Y:S01]  /*13e20*/  FFMA.FTZ R9, R163, c[0x0][0x23c], -R2 ;  /* 0x00008f00a3097a23 */ /* 0x004fe20000010802 */
[----:B------:R-:W-:Y:S01]  /*13e30*/  MOV R94, R138 ;  /* 0x0000008a005e7202 */ /* 0x000fe20000000f00 */
[----:B------:R-:W2:Y:S05]  /*13e40*/  LDSM.16.MT88.4 R12, [R218+0xb400] ;  /* 0x00b40000da0c783b */ /* 0x000eaa0000004200 */
[C---:B------:R-:W-:Y:S01]  /*13e50*/  HMMA.16816.F32 R44, R4.reuse, R46, R80 ;  /* 0x0000002e042c723c */ /* 0x040fe20000001850 */
[----:B------:R3:W1:Y:S07]  /*13e60*/  MUFU.EX2 R196, R9 ;  /* 0x0000000900c47308 */ /* 0x00066e0000000800 */
[----:B------:R-:W-:Y:S07]  /*13e70*/  HMMA.16816.F32 R36, R4, R38, R96 ;  /* 0x000000260424723c */ /* 0x000fee0000001860 */
[----:B------:R-:W-:-:S02]  /*13e80*/  F2FP.PACK_AB R4, R245, R249 ;  /* 0x000000f9f504723e */ /* 0x000fc400000000ff */
[----:B---3--:R-:W-:Y:S02]  /*13e90*/  F2FP.PACK_AB R5, R209, R211 ;  /* 0x000000d3d105723e */ /* 0x008fe400000000ff */
[----:B------:R-:W-:Y:S02]  /*13ea0*/  F2FP.PACK_AB R6, R241, R244 ;  /* 0x000000f4f106723e */ /* 0x000fe400000000ff */
[----:B------:R-:W-:Y:S01]  /*13eb0*/  F2FP.PACK_AB R7, R205, R202 ;  /* 0x000000cacd07723e */ /* 0x000fe200000000ff */
[----:B------:R-:W-:-:S06]  /*13ec0*/  FFMA.FTZ R9, R248, c[0x0][0x23c], -R2 ;  /* 0x00008f00f8097a23 */ /* 0x000fcc0000010802 */
[----:B-1----:R-:W-:Y:S01]  /*13ed0*/  HMMA.16816.F32 R136, R4, R28, R192 ;  /* 0x0000001c0488723c */ /* 0x002fe200000018c0 */
[----:B------:R1:W-:Y:S02]  /*13ee0*/  MUFU.EX2 R195, R9 ;  /* 0x0000000900c37308 */ /* 0x0003e40000000800 */
[----:B-1----:R-:W-:-:S06]  /*13ef0*/  FFMA.FTZ R9, R204, c[0x0][0x23c], -R2 ;  /* 0x00008f00cc097a23 */ /* 0x002fcc0000010802 */
[----:B------:R1:W3:Y:S01]  /*13f00*/  MUFU.EX2 R194, R9 ;  /* 0x0000000900c27308 */ /* 0x0002e20000000800 */
[----:B------:R-:W-:Y:S01]  /*13f10*/  HMMA.16816.F32 R68, R4, R34, R188 ;  /* 0x000000220444723c */ /* 0x000fe200000018bc */
[----:B-1----:R-:W-:-:S06]  /*13f20*/  FFMA.FTZ R9, R212, c[0x0][0x23c], -R8 ;  /* 0x00008f00d4097a23 */ /* 0x002fcc0000010808 */
[----:B------:R1:W-:Y:S02]  /*13f30*/  MUFU.EX2 R192, R9 ;  /* 0x0000000900c07308 */ /* 0x0003e40000000800 */
[----:B-1----:R-:W-:-:S06]  /*13f40*/  FFMA.FTZ R9, R207, c[0x0][0x23c], -R8 ;  /* 0x00008f00cf097a23 */ /* 0x002fcc0000010808 */
[----:B------:R1:W1:Y:S02]  /*13f50*/  MUFU.EX2 R193, R9 ;  /* 0x0000000900c17308 */ /* 0x0002640000000800 */
[----:B-1----:R-:W-:-:S06]  /*13f60*/  FFMA.FTZ R9, R206, c[0x0][0x23c], -R8 ;  /* 0x00008f00ce097a23 */ /* 0x002fcc0000010808 */
[----:B------:R1:W-:Y:S01]  /*13f70*/  MUFU.EX2 R191, R9 ;  /* 0x0000000900bf7308 */ /* 0x0003e20000000800 */
[----:B------:R-:W-:Y:S01]  /*13f80*/  MOV R174, R156 ;  /* 0x0000009c00ae7202 */ /* 0x000fe20000000f00 */
[----:B-1----:R-:W-:-:S06]  /*13f90*/  FFMA.FTZ R9, R203, c[0x0][0x23c], -R8 ;  /* 0x00008f00cb097a23 */ /* 0x002fcc0000010808 */
[----:B------:R1:W-:Y:S01]  /*13fa0*/  MUFU.EX2 R190, R9 ;  /* 0x0000000900be7308 */ /* 0x0003e20000000800 */
        /* <DEDUP_REMOVED lines=8> */
[----:B------:R-:W-:Y:S02]  /*14030*/  MOV R157, R147 ;  /* 0x00000093009d7202 */ /* 0x000fe40000000f00 */
[----:B------:R-:W-:Y:S02]  /*14040*/  MOV R144, R128 ;  /* 0x0000008000907202 */ /* 0x000fe40000000f00 */
[----:B------:R-:W-:Y:S02]  /*14050*/  MOV R146, R130 ;  /* 0x0000008200927202 */ /* 0x000fe40000000f00 */
[----:B------:R-:W-:Y:S01]  /*14060*/  MOV R147, R131 ;  /* 0x0000008300937202 */ /* 0x000fe20000000f00 */
[----:B-1----:R-:W-:-:S04]  /*14070*/  FFMA.FTZ R9, R213, c[0x0][0x23c], -R3 ;  /* 0x00008f00d5097a23 */ /* 0x002fc80000010803 */
[----:B------:R1:W1:Y:S01]  /*14080*/  MUFU.EX2 R188, R9 ;  /* 0x0000000900bc7308 */ /* 0x0002620000000800 */
[----:B------:R-:W-:Y:S01]  /*14090*/  HMMA.16816.F32 R128, R4, R24, R184 ;  /* 0x000000180480723c */ /* 0x000fe200000018b8 */
[----:B------:R-:W-:Y:S01]  /*140a0*/  MOV R82, R160 ;  /* 0x000000a000527202 */ /* 0x000fe20000000f00 */
[----:B-1----:R-:W-:-:S05]  /*140b0*/  FFMA.FTZ R9, R210, c[0x0][0x23c], -R3 ;  /* 0x00008f00d2097a23 */ /* 0x002fca0000010803 */
[----:B------:R1:W-:Y:S01]  /*140c0*/  MUFU.EX2 R187, R9 ;  /* 0x0000000900bb7308 */ /* 0x0003e20000000800 */
[----:B------:R-:W-:Y:S01]  /*140d0*/  MOV R173, R161 ;  /* 0x000000a100ad7202 */ /* 0x000fe20000000f00 */
[----:B------:R-:W-:Y:S01]  /*140e0*/  IMAD.MOV.U32 R83, RZ, RZ, R163 ;  /* 0x000000ffff537224 */ /* 0x000fe200078e00a3 */
[----:B------:R-:W-:Y:S01]  /*140f0*/  MOV R172, R162 ;  /* 0x000000a200ac7202 */ /* 0x000fe20000000f00 */
[----:B------:R-:W-:Y:S01]  /*14100*/  IMAD.MOV.U32 R160, RZ, RZ, R144 ;  /* 0x000000ffffa07224 */ /* 0x000fe200078e0090 */
[----:B------:R-:W-:Y:S01]  /*14110*/  MOV R163, R156 ;  /* 0x0000009c00a37202 */ /* 0x000fe20000000f00 */
[----:B-1----:R-:W-:-:S04]  /*14120*/  FFMA.FTZ R9, R208, c[0x0][0x23c], -R3 ;  /* 0x00008f00d0097a23 */ /* 0x002fc80000010803 */
        /* <DEDUP_REMOVED lines=8> */
[----:B-1----:R-:W-:Y:S01]  /*141b0*/  FFMA.FTZ R9, R243, c[0x0][0x23c], -R0 ;  /* 0x00008f00f3097a23 */ /* 0x002fe20000010800 */
[----:B------:R-:W-:-:S03]  /*141c0*/  MOV R145, R124 ;  /* 0x0000007c00917202 */ /* 0x000fc60000000f00 */
[----:B------:R1:W-:Y:S01]  /*141d0*/  MUFU.EX2 R185, R9 ;  /* 0x0000000900b97308 */ /* 0x0003e20000000800 */
[----:B------:R-:W-:Y:S02]  /*141e0*/  MOV R146, R125 ;  /* 0x0000007d00927202 */ /* 0x000fe40000000f00 */
[----:B------:R-:W-:Y:S02]  /*141f0*/  MOV R147, R126 ;  /* 0x0000007e00937202 */ /* 0x000fe40000000f00 */
[----:B------:R-:W-:Y:S01]  /*14200*/  HMMA.16816.F32 R124, R4, R26, R180 ;  /* 0x0000001a047c723c */ /* 0x000fe200000018b4 */
[----:B-1----:R-:W-:-:S04]  /*14210*/  FFMA.FTZ R9, R239, c[0x0][0x23c], -R0 ;  /* 0x00008f00ef097a23 */ /* 0x002fc80000010800 */
[----:B------:R1:W1:Y:S03]  /*14220*/  MUFU.EX2 R183, R9 ;  /* 0x0000000900b77308 */ /* 0x0002660000000800 */
[----:B------:R-:W-:Y:S01]  /*14230*/  HMMA.16816.F32 R96, R4, R18, R168 ;  /* 0x000000120460723c */ /* 0x000fe200000018a8 */
[----:B------:R-:W-:Y:S02]  /*14240*/  MOV R180, R113 ;  /* 0x0000007100b47202 */ /* 0x000fe40000000f00 */
[----:B------:R-:W-:-:S04]  /*14250*/  MOV R204, R174 ;  /* 0x000000ae00cc7202 */ /* 0x000fc80000000f00 */
[----:B------:R-:W-:Y:S01]  /*14260*/  MOV R170, R95 ;  /* 0x0000005f00aa7202 */ /* 0x000fe20000000f00 */
[----:B-1----:R-:W-:-:S04]  /*14270*/  FFMA.FTZ R9, R237, c[0x0][0x23c], -R0 ;  /* 0x00008f00ed097a23 */ /* 0x002fc80000010800 */
[----:B------:R1:W-:Y:S01]  /*14280*/  MUFU.EX2 R184, R9 ;  /* 0x0000000900b87308 */ /* 0x0003e20000000800 */
[----:B------:R-:W-:Y:S01]  /*14290*/  IMAD.MOV.U32 R81, RZ, RZ, R175 ;  /* 0x000000ffff517224 */ /* 0x000fe200078e00af */
[----:B------:R-:W-:Y:S01]  /*142a0*/  MOV R181, R159 ;  /* 0x0000009f00b57202 */ /* 0x000fe20000000f00 */
[----:B------:R-:W-:Y:S01]  /*142b0*/  IMAD.MOV.U32 R175, RZ, RZ, R114 ;  /* 0x000000ffffaf7224 */ /* 0x000fe200078e0072 */
[----:B------:R-:W-:Y:S01]  /*142c0*/  MOV R159, R112 ;  /* 0x00000070009f7202 */ /* 0x000fe20000000f00 */
[----:B------:R-:W-:Y:S01]  /*142d0*/  IMAD.MOV.U32 R248, RZ, RZ, R141 ;  /* 0x000000fffff87224 */ /* 0x000fe200078e008d */
[----:B------:R-:W-:Y:S02]  /*142e0*/  MOV R174, R115 ;  /* 0x0000007300ae7202 */ /* 0x000fe40000000f00 */
[----:B----4-:R-:W-:Y:S01]  /*142f0*/  HMMA.16816.F32 R112, R4, R22, R176 ;  /* 0x000000160470723c */ /* 0x010fe200000018b0 */
[----:B-1----:R-:W-:-:S04]  /*14300*/  FFMA.FTZ R9, R236, c[0x0][0x23c], -R0 ;  /* 0x00008f00ec097a23 */ /* 0x002fc80000010800 */
[----:B------:R1:W-:Y:S02]  /*14310*/  MUFU.EX2 R182, R9 ;  /* 0x0000000900b67308 */ /* 0x0003e40000000800 */
[----:B------:R-:W-:Y:S01]  /*14320*/  MOV R176, R142 ;  /* 0x0000008e00b07202 */ /* 0x000fe20000000f00 */
[----:B------:R-:W-:Y:S01]  /*14330*/  IMAD.MOV.U32 R142, RZ, RZ, R94 ;  /* 0x000000ffff8e7224 */ /* 0x000fe200078e005e */
[----:B------:R-:W-:Y:S01]  /*14340*/  MOV R141, R93 ;  /* 0x0000005d008d7202 */ /* 0x000fe20000000f00 */
[----:B-1----:R-:W-:Y:S01]  /*14350*/  FFMA.FTZ R9, R170, c[0x0][0x23c], -R2 ;  /* 0x00008f00aa097a23 */ /* 0x002fe20000010802 */
[----:B------:R-:W-:Y:S02]  /*14360*/  MOV R170, R180 ;  /* 0x000000b400aa7202 */ /* 0x000fe40000000f00 */
[----:B------:R-:W-:Y:S02]  /*14370*/  MOV R180, R204 ;  /* 0x000000cc00b47202 */ /* 0x000fe40000000f00 */
[----:B------:R-:W-:-:S02]  /*14380*/  MOV R204, R140 ;  /* 0x0000008c00cc7202 */ /* 0x000fc40000000f00 */
[----:B------:R-:W-:Y:S02]  /*14390*/  MOV R140, R220 ;  /* 0x000000dc008c7202 */ /* 0x000fe40000000f00 */
[----:B------:R1:W5:Y:S02]  /*143a0*/  LDL.LU R220, [R1+0x78] ;  /* 0x0000780001dc7983 */ /* 0x0003640000300800 */
[----:B------:R-:W-:Y:S01]  /*143b0*/  MOV R236, R140 ;  /* 0x0000008c00ec7202 */ /* 0x000fe20000000f00 */
[----:B------:R-:W-:Y:S01]  /*143c0*/  IMAD.MOV.U32 R140, RZ, RZ, R141 ;  /* 0x000000ffff8c7224 */ /* 0x000fe200078e008d */
[----:B------:R-:W-:Y:S02]  /*143d0*/  MOV R141, R142 ;  /* 0x0000008e008d7202 */ /* 0x000fe40000000f00 */
[----:B------:R-:W4:Y:S01]  /*143e0*/  LDL.LU R142, [R1+0x18] ;  /* 0x00001800018e7983 */ /* 0x000f220000300800 */
[----:B------:R-:W-:Y:S01]  /*143f0*/  MOV R179, R81 ;  /* 0x0000005100b37202 */ /* 0x000fe20000000f00 */
[----:B------:R-:W-:Y:S01]  /*14400*/  IMAD.MOV.U32 R177, RZ, RZ, R83 ;  /* 0x000000ffffb17224 */ /* 0x000fe200078e0053 */
[----:B------:R-:W-:Y:S01]  /*14410*/  MOV R178, R82 ;  /* 0x0000005200b27202 */ /* 0x000fe20000000f00 */
[----:B------:R-:W-:Y:S01]  /*14420*/  HMMA.16816.F32 R116, R4, R32, R116 ;  /* 0x000000200474723c */ /* 0x000fe20000001874 */
[----:B------:R-:W-:-:S07]  /*14430*/  MOV R171, R92 ;  /* 0x0000005c00ab7202 */ /* 0x000fce0000000f00 */
[C---:B------:R-:W-:Y:S08]  /*14440*/  HMMA.16816.F32 R132, R4.reuse, R30, R132 ;  /* 0x0000001e0484723c */ /* 0x040ff00000001884 */
[C---:B------:R-:W-:Y:S08]  /*14450*/  HMMA.16816.F32 R120, R4.reuse, R20, R120 ;  /* 0x000000140478723c */ /* 0x040ff00000001878 */
[C---:B------:R-:W-:Y:S08]  /*14460*/  HMMA.16816.F32 R108, R4.reuse, R16, R108 ;  /* 0x00000010046c723c */ /* 0x040ff0000000186c */
[C---:B--2---:R-:W-:Y:S08]  /*14470*/  HMMA.16816.F32 R92, R4.reuse, R12, R164 ;  /* 0x0000000c045c723c */ /* 0x044ff000000018a4 */
[----:B------:R-:W-:Y:S07]  /*14480*/  HMMA.16816.F32 R80, R4, R14, R152 ;  /* 0x0000000e0450723c */ /* 0x000fee0000001898 */
[----:B------:R-:W-:-:S02]  /*14490*/  F2FP.PACK_AB R4, R199, R201 ;  /* 0x000000c9c704723e */ /* 0x000fc400000000ff */
[----:B------:R-:W-:Y:S02]  /*144a0*/  F2FP.PACK_AB R5, R196, R197 ;  /* 0x000000c5c405723e */ /* 0x000fe400000000ff */
[----:B------:R-:W-:Y:S02]  /*144b0*/  F2FP.PACK_AB R6, R198, R200 ;  /* 0x000000c8c606723e */ /* 0x000fe400000000ff */
[----:B---3--:R-:W-:-:S07]  /*144c0*/  F2FP.PACK_AB R7, R194, R195 ;  /* 0x000000c3c207723e */ /* 0x008fce00000000ff */
[C---:B------:R-:W-:Y:S08]  /*144d0*/  HMMA.16816.F32 R76, R4.reuse, R28, R76 ;  /* 0x0000001c044c723c */ /* 0x040ff0000000184c */
[C---:B------:R-:W-:Y:S01]  /*144e0*/  HMMA.16816.F32 R72, R4.reuse, R30, R72 ;  /* 0x0000001e0448723c */ /* 0x040fe20000001848 */
[----:B------:R-:W2:Y:S07]  /*144f0*/  LDSM.16.MT88.4 R28, [R218+0x9800] ;  /* 0x00980000da1c783b */ /* 0x000eae0000004200 */
[C---:B------:R-:W-:Y:S08]  /*14500*/  HMMA.16816.F32 R40, R4.reuse, R12, R40 ;  /* 0x0000000c0428723c */ /* 0x040ff00000001828 */
[C---:B------:R-:W-:Y:S01]  /*14510*/  HMMA.16816.F32 R36, R4.reuse, R14, R36 ;  /* 0x0000000e0424723c */ /* 0x040fe20000001824 */
[----:B------:R-:W3:Y:S07]  /*14520*/  LDSM.16.MT88.4 R12, [R216+0xb800] ;  /* 0x00b80000d80c783b */ /* 0x000eee0000004200 */
[C---:B------:R-:W-:Y:S08]  /*14530*/  HMMA.16816.F32 R88, R4.reuse, R32, R88 ;  /* 0x000000200458723c */ /* 0x040ff00000001858 */
[C---:B------:R-:W-:Y:S01]  /*14540*/  HMMA.16816.F32 R84, R4.reuse, R34, R148 ;  /* 0x000000220454723c */ /* 0x040fe20000001894 */
[----:B------:R-:W1:Y:S07]  /*14550*/  LDSM.16.MT88.4 R32, [R216+0x9800] ;  /* 0x00980000d820783b */ /* 0x000e6e0000004200 */
[----:B------:R-:W-:Y:S01]  /*14560*/  HMMA.16816.F32 R64, R4, R24, R64 ;  /* 0x000000180440723c */ /* 0x000fe20000001840 */
[----:B------:R-:W-:-:S07]  /*14570*/  MOV R165, R171 ;  /* 0x000000ab00a57202 */ /* 0x000fce0000000f00 */
[C---:B------:R-:W-:Y:S01]  /*14580*/  HMMA.16816.F32 R60, R4.reuse, R26, R60 ;  /* 0x0000001a043c723c */ /* 0x040fe2000000183c */
[----:B------:R-:W-:Y:S07]  /*14590*/  LDSM.16.MT88.4 R24, [R218+0xb800] ;  /* 0x00b80000da18783b */ /* 0x000fee0000004200 */
[C---:B------:R-:W-:Y:S08]  /*145a0*/  HMMA.16816.F32 R56, R4.reuse, R20, R56 ;  /* 0x000000140438723c */ /* 0x040ff00000001838 */
[C---:B------:R-:W-:Y:S01]  /*145b0*/  HMMA.16816.F32 R48, R4.reuse, R22, R48 ;  /* 0x000000160430723c */ /* 0x040fe20000001830 */
[----:B------:R-:W1:Y:S07]  /*145c0*/  LDSM.16.MT88.4 R20, [R216+0xa800] ;  /* 0x00a80000d814783b */ /* 0x000e6e0000004200 */
[C---:B------:R-:W-:Y:S08]  /*145d0*/  HMMA.16816.F32 R52, R4.reuse, R16, R52 ;  /* 0x000000100434723c */ /* 0x040ff00000001834 */
[----:B------:R-:W-:Y:S01]  /*145e0*/  HMMA.16816.F32 R44, R4, R18, R44 ;  /* 0x00000012042c723c */ /* 0x000fe2000000182c */
[----:B------:R-:W1:Y:S01]  /*145f0*/  LDSM.16.MT88.4 R16, [R218+0xa800] ;  /* 0x00a80000da10783b */ /* 0x000e620000004200 */
[----:B------:R-:W-:-:S02]  /*14600*/  IMAD.MOV.U32 R171, RZ, RZ, R181 ;  /* 0x000000ffffab7224 */ /* 0x000fc400078e00b5 */
[----:B------:R2:W-:Y:S01]  /*14610*/  MUFU.EX2 R181, R9 ;  /* 0x0000000900b57308 */ /* 0x0005e20000000800 */
[----:B------:R-:W-:Y:S02]  /*14620*/  MOV R239, R180 ;  /* 0x000000b400ef7202 */ /* 0x000fe40000000f00 */
[----:B------:R-:W-:Y:S02]  /*14630*/  F2FP.PACK_AB R4, R193, R192 ;  /* 0x000000c0c104723e */ /* 0x000fe400000000ff */
[----:B------:R-:W-:Y:S02]  /*14640*/  F2FP.PACK_AB R5, R188, R189 ;  /* 0x000000bdbc05723e */ /* 0x000fe400000000ff */
[----:B------:R-:W-:Y:S02]  /*14650*/  F2FP.PACK_AB R6, R190, R191 ;  /* 0x000000bfbe06723e */ /* 0x000fe400000000ff */
[----:B------:R-:W-:Y:S01]  /*14660*/  F2FP.PACK_AB R7, R186, R187 ;  /* 0x000000bbba07723e */ /* 0x000fe200000000ff */
[----:B--2---:R-:W-:-:S04]  /*14670*/  FFMA.FTZ R9, R165, c[0x0][0x23c], -R2 ;  /* 0x00008f00a5097a23 */ /* 0x004fc80000010802 */
[----:B------:R2:W1:Y:S01]  /*14680*/  MUFU.EX2 R180, R9 ;  /* 0x0000000900b47308 */ /* 0x0004620000000800 */
[----:B------:R-:W-:Y:S01]  /*14690*/  MOV R106, R156 ;  /* 0x0000009c006a7202 */ /* 0x000fe20000000f00 */
[----:B------:R-:W-:Y:S01]  /*146a0*/  IMAD.MOV.U32 R167, RZ, RZ, R177 ;  /* 0x000000ffffa77224 */ /* 0x000fe200078e00b1 */
[----:B------:R-:W-:Y:S02]  /*146b0*/  MOV R238, R146 ;  /* 0x0000009200ee7202 */ /* 0x000fe40000000f00 */
[----:B------:R-:W-:Y:S02]  /*146c0*/  MOV R207, R107 ;  /* 0x0000006b00cf7202 */ /* 0x000fe40000000f00 */
[----:B------:R-:W-:Y:S02]  /*146d0*/  MOV R166, R176 ;  /* 0x000000b000a67202 */ /* 0x000fe40000000f00 */
[----:B------:R-:W-:Y:S02]  /*146e0*/  MOV R168, R178 ;  /* 0x000000b200a87202 */ /* 0x000fe40000000f00 */
[----:B------:R-:W-:Y:S01]  /*146f0*/  MOV R169, R179 ;  /* 0x000000b300a97202 */ /* 0x000fe20000000f00 */
[--C-:B--2---:R-:W-:Y:S01]  /*14700*/  FFMA.FTZ R9, R251, c[0x0][0x23c], -R2.reuse ;  /* 0x00008f00fb097a23 */ /* 0x104fe20000010802 */
[C---:B------:R-:W-:Y:S03]  /*14710*/  HMMA.16816.F32 R176, R4.reuse, R28, R136 ;  /* 0x0000001c04b0723c */ /* 0x040fe60000001888 */
[----:B------:R2:W-:Y:S05]  /*14720*/  MUFU.EX2 R107, R9 ;  /* 0x00000009006b7308 */ /* 0x0005ea0000000800 */
[----:B------:R-:W-:Y:S07]  /*14730*/  HMMA.16816.F32 R136, R4, R30, R132 ;  /* 0x0000001e0488723c */ /* 0x000fee0000001884 */
[----:B------:R-:W-:Y:S01]  /*14740*/  MOV R134, R238 ;  /* 0x000000ee00867202 */ /* 0x000fe20000000f00 */
[----:B--2---:R-:W-:Y:S01]  /*14750*/  FFMA.FTZ R9, R247, c[0x0][0x23c], -R2 ;  /* 0x00008f00f7097a23 */ /* 0x004fe20000010802 */
[----:B------:R-:W-:-:S03]  /*14760*/  MOV R238, R106 ;  /* 0x0000006a00ee7202 */ /* 0x000fc60000000f00 */
[----:B------:R2:W1:Y:S01]  /*14770*/  MUFU.EX2 R106, R9 ;  /* 0x00000009006a7308 */ /* 0x0004620000000800 */
[----:B------:R-:W-:Y:S02]  /*14780*/  MOV R242, R157 ;  /* 0x0000009d00f27202 */ /* 0x000fe40000000f00 */
[----:B------:R-:W-:Y:S01]  /*14790*/  MOV R215, R147 ;  /* 0x0000009300d77202 */ /* 0x000fe20000000f00 */
[----:B------:R-:W-:Y:S01]  /*147a0*/  IMAD.MOV.U32 R212, RZ, RZ, R163 ;  /* 0x000000ffffd47224 */ /* 0x000fe200078e00a3 */
[----:B------:R-:W-:Y:S02]  /*147b0*/  MOV R237, R204 ;  /* 0x000000cc00ed7202 */ /* 0x000fe40000000f00 */
[----:B------:R-:W-:Y:S01]  /*147c0*/  MOV R203, R215 ;  /* 0x000000d700cb7202 */ /* 0x000fe20000000f00 */
[----:B------:R-:W-:Y:S01]  /*147d0*/  IMAD.MOV.U32 R215, RZ, RZ, R242 ;  /* 0x000000ffffd77224 */ /* 0x000fe200078e00f2 */
[----:B------:R-:W-:Y:S01]  /*147e0*/  MOV R135, R248 ;  /* 0x000000f800877202 */ /* 0x000fe20000000f00 */
[----:B------:R-:W-:Y:S01]  /*147f0*/  IMAD.MOV.U32 R157, RZ, RZ, R144 ;  /* 0x000000ffff9d7224 */ /* 0x000fe200078e0090 */
[----:B------:R-:W-:-:S02]  /*14800*/  MOV R156, R158 ;  /* 0x0000009e009c7202 */ /* 0x000fc40000000f00 */
[----:B------:R-:W-:Y:S02]  /*14810*/  MOV R242, R160 ;  /* 0x000000a000f27202 */ /* 0x000fe40000000f00 */
[----:B------:R-:W-:Y:S02]  /*14820*/  MOV R248, R161 ;  /* 0x000000a100f87202 */ /* 0x000fe40000000f00 */
[----:B------:R-:W-:Y:S01]  /*14830*/  MOV R204, R162 ;  /* 0x000000a200cc7202 */ /* 0x000fe20000000f00 */
[----:B------:R-:W-:Y:S01]  /*14840*/  IMAD.MOV.U32 R206, RZ, RZ, R166 ;  /* 0x000000ffffce7224 */ /* 0x000fe200078e00a6 */
[----:B------:R-:W-:Y:S01]  /*14850*/  MOV R158, R145 ;  /* 0x00000091009e7202 */ /* 0x000fe20000000f00 */
[----:B---3--:R-:W-:Y:S01]  /*14860*/  HMMA.16816.F32 R160, R4, R12, R108 ;  /* 0x0000000c04a0723c */ /* 0x008fe2000000186c */
[----:B------:R-:W-:Y:S01]  /*14870*/  MOV R214, R167 ;  /* 0x000000a700d67202 */ /* 0x000fe20000000f00 */
[----:B------:R-:W-:Y:S01]  /*14880*/  IMAD.MOV.U32 R208, RZ, RZ, R170 ;  /* 0x000000ffffd07224 */ /* 0x000fe200078e00aa */
[----:B------:R-:W-:-:S02]  /*14890*/  MOV R213, R168 ;  /* 0x000000a800d57202 */ /* 0x000fc40000000f00 */
[----:B------:R-:W-:Y:S02]  /*148a0*/  MOV R210, R169 ;  /* 0x000000a900d27202 */ /* 0x000fe40000000f00 */
[----:B------:R-:W-:Y:S01]  /*148b0*/  MOV R243, R171 ;  /* 0x000000ab00f37202 */ /* 0x000fe20000000f00 */
[----:B-1----:R-:W-:Y:S01]  /*148c0*/  HMMA.16816.F32 R144, R4, R34, R68 ;  /* 0x000000220490723c */ /* 0x002fe20000001844 */
[----:B--2---:R-:W-:-:S07]  /*148d0*/  FFMA.FTZ R9, R134, c[0x0][0x23c], -R8 ;  /* 0x00008f0086097a23 */ /* 0x004fce0000010808 */
[C---:B------:R-:W-:Y:S08]  /*148e0*/  HMMA.16816.F32 R108, R4.reuse, R14, R96 ;  /* 0x0000000e046c723c */ /* 0x040ff00000001860 */
[C---:B------:R-:W-:Y:S08]  /*148f0*/  HMMA.16816.F32 R116, R4.reuse, R32, R116 ;  /* 0x000000200474723c */ /* 0x040ff00000001874 */
[C---:B------:R-:W-:Y:S08]  /*14900*/  HMMA.16816.F32 R148, R4.reuse, R20, R128 ;  /* 0x000000140494723c */ /* 0x040ff00000001880 */
[C---:B------:R-:W-:Y:S08]  /*14910*/  HMMA.16816.F32 R152, R4.reuse, R22, R124 ;  /* 0x000000160498723c */ /* 0x040ff0000000187c */
[C---:B------:R-:W-:Y:S08]  /*14920*/  HMMA.16816.F32 R164, R4.reuse, R16, R120 ;  /* 0x0000001004a4723c */ /* 0x040ff00000001878 */
[C---:B------:R-:W-:Y:S08]  /*14930*/  HMMA.16816.F32 R168, R4.reuse, R18, R112 ;  /* 0x0000001204a8723c */ /* 0x040ff00000001870 */
[C---:B------:R-:W-:Y:S01]  /*14940*/  HMMA.16816.F32 R68, R4.reuse, R26, R80 ;  /* 0x0000001a0444723c */ /* 0x040fe20000001850 */
[----:B------:R-:W-:Y:S01]  /*14950*/  MOV R134, R135 ;  /* 0x0000008700867202 */ /* 0x000fe20000000f00 */
[----:B------:R-:W-:Y:S06]  /*14960*/  LDSM.16.MT88.4 R124, [R216+0x9c00] ;  /* 0x009c0000d87c783b */ /* 0x000fec0000004200 */
[----:B------:R-:W-:Y:S01]  /*14970*/  HMMA.16816.F32 R96, R4, R24, R92 ;  /* 0x000000180460723c */ /* 0x000fe2000000185c */
[----:B------:R-:W-:Y:S06]  /*14980*/  LDSM.16.MT88.4 R80, [R216+0xbc00] ;  /* 0x00bc0000d850783b */ /* 0x000fec0000004200 */
[----:B------:R-:W-:-:S02]  /*14990*/  F2FP.PACK_AB R4, R183, R185 ;  /* 0x000000b9b704723e */ /* 0x000fc400000000ff */
[----:B------:R-:W-:Y:S02]  /*149a0*/  F2FP.PACK_AB R5, R180, R181 ;  /* 0x000000b5b405723e */ /* 0x000fe400000000ff */
[----:B------:R-:W-:Y:S02]  /*149b0*/  F2FP.PACK_AB R6, R182, R184 ;  /* 0x000000b8b606723e */ /* 0x000fe400000000ff */
[----:B------:R-:W-:-:S07]  /*149c0*/  F2FP.PACK_AB R7, R106, R107 ;  /* 0x0000006b6a07723e */ /* 0x000fce00000000ff */
[----:B------:R-:W-:Y:S01]  /*149d0*/  HMMA.16816.F32 R84, R4, R34, R84 ;  /* 0x000000220454723c */ /* 0x000fe20000001854 */
[----:B------:R1:W-:Y:S01]  /*149e0*/  MUFU.EX2 R34, R9 ;  /* 0x0000000900227308 */ /* 0x0003e20000000800 */
[----:B------:R-:W-:Y:S02]  /*149f0*/  MOV R135, R236 ;  /* 0x000000ec00877202 */ /* 0x000fe40000000f00 */
[----:B------:R-:W-:-:S04]  /*14a00*/  MOV R236, R237 ;  /* 0x000000ed00ec7202 */ /* 0x000fc80000000f00 */
[----:B------:R-:W-:Y:S01]  /*14a10*/  HMMA.16816.F32 R112, R4, R32, R88 ;  /* 0x000000200470723c */ /* 0x000fe20000001858 */
[----:B-1----:R-:W-:-:S04]  /*14a20*/  FFMA.FTZ R9, R252, c[0x0][0x23c], -R8 ;  /* 0x00008f00fc097a23 */ /* 0x002fc80000010808 */
[----:B------:R1:W2:Y:S01]  /*14a30*/  MUFU.EX2 R35, R9 ;  /* 0x0000000900237308 */ /* 0x0002a20000000800 */
[----:B------:R-:W-:Y:S01]  /*14a40*/  IMAD.MOV.U32 R237, RZ, RZ, R239 ;  /* 0x000000ffffed7224 */ /* 0x000fe200078e00ef */
[----:B------:R-:W-:Y:S01]  /*14a50*/  MOV R239, R243 ;  /* 0x000000f300ef7202 */ /* 0x000fe20000000f00 */
[----:B------:R-:W-:Y:S01]  /*14a60*/  HMMA.16816.F32 R60, R4, R22, R60 ;  /* 0x00000016043c723c */ /* 0x000fe2000000183c */
[--C-:B-1----:R-:W-:Y:S02]  /*14a70*/  FFMA.FTZ R9, R250, c[0x0][0x23c], -R8.reuse ;  /* 0x00008f00fa097a23 */ /* 0x102fe40000010808 */
[----:B------:R-:W-:-:S04]  /*14a80*/  FFMA.FTZ R8, R246, c[0x0][0x23c], -R8 ;  /* 0x00008f00f6087a23 */ /* 0x000fc80000010808 */
[----:B------:R1:W-:Y:S01]  /*14a90*/  MUFU.EX2 R32, R8 ;  /* 0x0000000800207308 */ /* 0x0003e20000000800 */
[----:B------:R-:W-:Y:S02]  /*14aa0*/  MOV R243, R208 ;  /* 0x000000d000f37202 */ /* 0x000fe40000000f00 */
[----:B------:R-:W-:Y:S02]  /*14ab0*/  MOV R208, R210 ;  /* 0x000000d200d07202 */ /* 0x000fe40000000f00 */
[----:B------:R-:W-:Y:S01]  /*14ac0*/  MOV R210, R213 ;  /* 0x000000d500d27202 */ /* 0x000fe20000000f00 */
[----:B------:R-:W-:Y:S02]  /*14ad0*/  IMAD.MOV.U32 R213, RZ, RZ, R214 ;  /* 0x000000ffffd57224 */ /* 0x000fe400078e00d6 */
[----:B-1----:R-:W-:Y:S01]  /*14ae0*/  FFMA.FTZ R8, R134, c[0x0][0x23c], -R3 ;  /* 0x00008f0086087a23 */ /* 0x002fe20000010803 */
[----:B------:R-:W-:Y:S02]  /*14af0*/  MOV R134, R135 ;  /* 0x0000008700867202 */ /* 0x000fe40000000f00 */
[----:B------:R-:W-:Y:S01]  /*14b00*/  MOV R135, R236 ;  /* 0x000000ec00877202 */ /* 0x000fe20000000f00 */
[----:B------:R1:W-:Y:S01]  /*14b10*/  MUFU.EX2 R23, R8 ;  /* 0x0000000800177308 */ /* 0x0003e20000000800 */
[----:B------:R-:W-:Y:S01]  /*14b20*/  IMAD.MOV.U32 R236, RZ, RZ, R237 ;  /* 0x000000ffffec7224 */ /* 0x000fe200078e00ed */
[----:B------:R-:W-:-:S02]  /*14b30*/  MOV R237, R239 ;  /* 0x000000ef00ed7202 */ /* 0x000fc40000000f00 */
[----:B------:R-:W-:Y:S02]  /*14b40*/  MOV R239, R243 ;  /* 0x000000f300ef7202 */ /* 0x000fe40000000f00 */
[----:B------:R-:W-:Y:S01]  /*14b50*/  MOV R243, R208 ;  /* 0x000000d000f37202 */ /* 0x000fe20000000f00 */
[----:B------:R-:W-:Y:S01]  /*14b60*/  IMAD.MOV.U32 R133, RZ, RZ, R237 ;  /* 0x000000ffff857224 */ /* 0x000fe200078e00ed */
[----:B------:R-:W-:Y:S01]  /*14b70*/  MOV R208, R210 ;  /* 0x000000d200d07202 */ /* 0x000fe20000000f00 */
[----:B-1----:R-:W-:-:S04]  /*14b80*/  FFMA.FTZ R8, R134, c[0x0][0x23c], -R3 ;  /* 0x00008f0086087a23 */ /* 0x002fc80000010803 */
[----:B------:R1:W3:Y:S01]  /*14b90*/  MUFU.EX2 R22, R8 ;  /* 0x0000000800167308 */ /* 0x0002e20000000800 */
[----:B------:R-:W-:Y:S01]  /*14ba0*/  IMAD.MOV.U32 R210, RZ, RZ, R213 ;  /* 0x000000ffffd27224 */ /* 0x000fe200078e00d5 */
[----:B------:R-:W-:Y:S01]  /*14bb0*/  MOV R214, R206 ;  /* 0x000000ce00d67202 */ /* 0x000fe20000000f00 */
[----:B------:R-:W-:Y:S01]  /*14bc0*/  HMMA.16816.F32 R64, R4, R20, R64 ;  /* 0x000000140440723c */ /* 0x000fe20000001840 */
[----:B------:R-:W-:Y:S02]  /*14bd0*/  MOV R134, R239 ;  /* 0x000000ef00867202 */ /* 0x000fe40000000f00 */
[----:B------:R-:W-:Y:S02]  /*14be0*/  MOV R213, R214 ;  /* 0x000000d600d57202 */ /* 0x000fe40000000f00 */
[----:B------:R-:W-:Y:S01]  /*14bf0*/  MOV R237, R210 ;  /* 0x000000d200ed7202 */ /* 0x000fe20000000f00 */
[--C-:B-1----:R-:W-:Y:S02]  /*14c00*/  FFMA.FTZ R8, R135, c[0x0][0x23c], -R3.reuse ;  /* 0x00008f0087087a23 */ /* 0x102fe40000010803 */
[----:B------:R-:W-:Y:S01]  /*14c10*/  FFMA.FTZ R3, R236, c[0x0][0x23c], -R3 ;  /* 0x00008f00ec037a23 */ /* 0x000fe20000010803 */
[----:B------:R-:W-:-:S03]  /*14c20*/  MOV R135, R243 ;  /* 0x000000f300877202 */ /* 0x000fc60000000f00 */
[----:B------:R1:W-:Y:S01]  /*14c30*/  MUFU.EX2 R20, R3 ;  /* 0x0000000300147308 */ /* 0x0003e20000000800 */
[----:B------:R-:W-:Y:S01]  /*14c40*/  HMMA.16816.F32 R48, R4, R18, R48 ;  /* 0x000000120430723c */ /* 0x000fe20000001830 */
[----:B------:R-:W-:Y:S01]  /*14c50*/  MOV R251, R135 ;  /* 0x0000008700fb7202 */ /* 0x000fe20000000f00 */
[----:B------:R-:W-:Y:S01]  /*14c60*/  IMAD.MOV.U32 R239, RZ, RZ, R213 ;  /* 0x000000ffffef7224 */ /* 0x000fe200078e00d5 */
[----:B------:R-:W-:Y:S02]  /*14c70*/  MOV R214, R207 ;  /* 0x000000cf00d67202 */ /* 0x000fe40000000f00 */
[----:B------:R-:W-:-:S03]  /*14c80*/  MOV R132, R237 ;  /* 0x000000ed00847202 */ /* 0x000fc60000000f00 */
[----:B------:R-:W-:Y:S01]  /*14c90*/  HMMA.16816.F32 R128, R4, R28, R76 ;  /* 0x0000001c0480723c */ /* 0x000fe2000000184c */
[----:B-1----:R-:W-:-:S07]  /*14ca0*/  FFMA.FTZ R3, R133, c[0x0][0x23c], -R0 ;  /* 0x00008f0085037a23 */ /* 0x002fce0000010800 */
[----:B------:R-:W-:Y:S01]  /*14cb0*/  HMMA.16816.F32 R28, R4, R30, R72 ;  /* 0x0000001e041c723c */ /* 0x000fe20000001848 */
[----:B------:R1:W-:Y:S01]  /*14cc0*/  MUFU.EX2 R19, R3 ;  /* 0x0000000300137308 */ /* 0x0003e20000000800 */
[----:B------:R-:W-:Y:S02]  /*14cd0*/  MOV R207, R212 ;  /* 0x000000d400cf7202 */ /* 0x000fe40000000f00 */
[----:B------:R-:W-:-:S04]  /*14ce0*/  MOV R236, R208 ;  /* 0x000000d000ec7202 */ /* 0x000fc80000000f00 */
[----:B------:R-:W-:Y:S01]  /*14cf0*/  HMMA.16816.F32 R56, R4, R16, R56 ;  /* 0x000000100438723c */ /* 0x000fe20000001838 */
[----:B------:R-:W-:Y:S01]  /*14d00*/  MOV R212, R204 ;  /* 0x000000cc00d47202 */ /* 0x000fe20000000f00 */
[----:B------:R-:W-:-:S06]  /*14d10*/  IMAD.MOV.U32 R204, RZ, RZ, R248 ;  /* 0x000000ffffcc7224 */ /* 0x000fcc00078e00f8 */
[----:B------:R-:W-:Y:S01]  /*14d20*/  HMMA.16816.F32 R52, R4, R12, R52 ;  /* 0x0000000c0434723c */ /* 0x000fe20000001834 */
[----:B-1----:R-:W-:-:S07]  /*14d30*/  FFMA.FTZ R3, R134, c[0x0][0x23c], -R0 ;  /* 0x00008f0086037a23 */ /* 0x002fce0000010800 */
[----:B------:R-:W-:Y:S01]  /*14d40*/  HMMA.16816.F32 R44, R4, R14, R44 ;  /* 0x0000000e042c723c */ /* 0x000fe2000000182c */
[----:B------:R1:W-:Y:S01]  /*14d50*/  MUFU.EX2 R16, R3 ;  /* 0x0000000300107308 */ /* 0x0003e20000000800 */
[----:B------:R-:W-:-:S06]  /*14d60*/  MOV R135, R236 ;  /* 0x000000ec00877202 */ /* 0x000fcc0000000f00 */
[----:B------:R-:W-:Y:S01]  /*14d70*/  HMMA.16816.F32 R40, R4, R24, R40 ;  /* 0x000000180428723c */ /* 0x000fe20000001828 */
[----:B------:R-:W-:-:S07]  /*14d80*/  IMAD.MOV.U32 R133, RZ, RZ, R239 ;  /* 0x000000ffff857224 */ /* 0x000fce00078e00ef */
[----:B------:R-:W-:Y:S01]  /*14d90*/  HMMA.16816.F32 R36, R4, R26, R36 ;  /* 0x0000001a0424723c */ /* 0x000fe20000001824 */
[----:B------:R-:W2:Y:S01]  /*14da0*/  LDSM.16.MT88.4 R4, [R218+0xbc00] ;  /* 0x00bc0000da04783b */ /* 0x000ea20000004200 */
[--C-:B-1----:R-:W-:Y:S02]  /*14db0*/  FFMA.FTZ R3, R251, c[0x0][0x23c], -R0.reuse ;  /* 0x00008f00fb037a23 */ /* 0x102fe40000010800 */
[----:B------:R-:W-:Y:S01]  /*14dc0*/  FFMA.FTZ R0, R132, c[0x0][0x23c], -R0 ;  /* 0x00008f0084007a23 */ /* 0x000fe20000010800 */
[----:B------:R-:W-:Y:S02]  /*14dd0*/  MOV R243, R214 ;  /* 0x000000d600f37202 */ /* 0x000fe40000000f00 */
[----:B------:R-:W-:Y:S01]  /*14de0*/  MOV R208, R204 ;  /* 0x000000cc00d07202 */ /* 0x000fe20000000f00 */
[----:B------:R1:W-:Y:S01]  /*14df0*/  MUFU.EX2 R17, R0 ;  /* 0x0000000000117308 */ /* 0x0003e20000000800 */
[----:B------:R-:W-:Y:S02]  /*14e00*/  MOV R88, R133 ;  /* 0x0000008500587202 */ /* 0x000fe40000000f00 */
[----:B------:R-:W-:-:S02]  /*14e10*/  MOV R134, R243 ;  /* 0x000000f300867202 */ /* 0x000fc40000000f00 */
[----:B------:R-:W-:Y:S02]  /*14e20*/  MOV R236, R208 ;  /* 0x000000d000ec7202 */ /* 0x000fe40000000f00 */
[----:B------:R-:W-:Y:S02]  /*14e30*/  MOV R248, R156 ;  /* 0x0000009c00f87202 */ /* 0x000fe40000000f00 */
[----:B------:R-:W-:Y:S01]  /*14e40*/  MOV R89, R134 ;  /* 0x0000008600597202 */ /* 0x000fe20000000f00 */
[----:B-1----:R-:W-:Y:S01]  /*14e50*/  FFMA.FTZ R0, R135, c[0x0][0x23c], -R2 ;  /* 0x00008f0087007a23 */ /* 0x002fe20000010802 */
[----:B------:R-:W-:-:S03]  /*14e60*/  MOV R156, R157 ;  /* 0x0000009d009c7202 */ /* 0x000fc60000000f00 */
[----:B------:R1:W-:Y:S01]  /*14e70*/  MUFU.EX2 R15, R0 ;  /* 0x00000000000f7308 */ /* 0x0003e20000000800 */
[----:B------:R-:W-:Y:S01]  /*14e80*/  MOV R157, R158 ;  /* 0x0000009e009d7202 */ /* 0x000fe20000000f00 */
[----:B------:R-:W-:Y:S01]  /*14e90*/  IMAD.MOV.U32 R90, RZ, RZ, R236 ;  /* 0x000000ffff5a7224 */ /* 0x000fe200078e00ec */
[----:B------:R-:W-:-:S05]  /*14ea0*/  MOV R158, R217 ;  /* 0x000000d9009e7202 */ /* 0x000fca0000000f00 */
[----:B------:R-:W2:Y:S01]  /*14eb0*/  MUFU.EX2 R33, R9 ;  /* 0x0000000900217308 */ /* 0x000ea20000000800 */
[----:B------:R-:W-:Y:S01]  /*14ec0*/  MOV R214, R207 ;  /* 0x000000cf00d67202 */ /* 0x000fe20000000f00 */
[----:B-1----:R-:W-:-:S06]  /*14ed0*/  FFMA.FTZ R0, R88, c[0x0][0x23c], -R2 ;  /* 0x00008f0058007a23 */ /* 0x002fcc0000010802 */
[----:B------:R-:W1:Y:S01]  /*14ee0*/  MUFU.EX2 R21, R8 ;  /* 0x0000000800157308 */ /* 0x000e620000000800 */
[----:B------:R-:W-:Y:S02]  /*14ef0*/  MOV R207, R158 ;  /* 0x0000009e00cf7202 */ /* 0x000fe40000000f00 */
[----:B------:R-:W-:-:S05]  /*14f00*/  MOV R158, R143 ;  /* 0x0000008f009e7202 */ /* 0x000fca0000000f00 */
[----:B------:R1:W1:Y:S01]  /*14f10*/  MUFU.EX2 R14, R0 ;  /* 0x00000000000e7308 */ /* 0x0002620000000800 */
[----:B------:R-:W-:Y:S02]  /*14f20*/  MOV R213, R212 ;  /* 0x000000d400d57202 */ /* 0x000fe40000000f00 */
[----:B------:R-:W-:Y:S01]  /*14f30*/  MOV R212, R157 ;  /* 0x0000009d00d47202 */ /* 0x000fe20000000f00 */
[----:B----4-:R-:W-:Y:S01]  /*14f40*/  IMAD.MOV.U32 R157, RZ, RZ, R142 ;  /* 0x000000ffff9d7224 */ /* 0x010fe200078e008e */
[----:B------:R-:W-:Y:S01]  /*14f50*/  MOV R210, R140 ;  /* 0x0000008c00d27202 */ /* 0x000fe20000000f00 */
[----:B------:R-:W-:Y:S02]  /*14f60*/  IMAD.MOV.U32 R204, RZ, RZ, R156 ;  /* 0x000000ffffcc7224 */ /* 0x000fe400078e009c */
[----:B------:R4:W2:Y:S01]  /*14f70*/  MUFU.EX2 R18, R3 ;  /* 0x0000000300127308 */ /* 0x0008a20000000800 */
[----:B------:R-:W-:Y:S01]  /*14f80*/  MOV R243, R158 ;  /* 0x0000009e00f37202 */ /* 0x000fe20000000f00 */
[----:B-1----:R-:W-:-:S02]  /*14f90*/  FFMA.FTZ R0, R89, c[0x0][0x23c], -R2 ;  /* 0x00008f0059007a23 */ /* 0x002fc40000010802 */
[----:B------:R-:W-:-:S04]  /*14fa0*/  FFMA.FTZ R2, R90, c[0x0][0x23c], -R2 ;  /* 0x00008f005a027a23 */ /* 0x000fc80000010802 */
[----:B------:R-:W-:Y:S01]  /*14fb0*/  MUFU.EX2 R13, R0 ;  /* 0x00000000000d7308 */ /* 0x000fe20000000800 */
[----:B------:R-:W-:Y:S01]  /*14fc0*/  MOV R156, R141 ;  /* 0x0000008d009c7202 */ /* 0x000fe20000000f00 */
[----:B------:R-:W-:Y:S01]  /*14fd0*/  IMAD.MOV.U32 R239, RZ, RZ, R157 ;  /* 0x000000ffffef7224 */ /* 0x000fe200078e009d */
[----:B------:R-:W-:Y:S01]  /*14fe0*/  MOV R208, R210 ;  /* 0x000000d200d07202 */ /* 0x000fe20000000f00 */
[----:B------:R-:W1:Y:S04]  /*14ff0*/  LDSM.16.MT88.4 R140, [R218+0x9c00] ;  /* 0x009c0000da8c783b */ /* 0x000e680000004200 */
[----:B------:R4:W1:Y:S01]  /*15000*/  MUFU.EX2 R12, R2 ;  /* 0x00000002000c7308 */ /* 0x0008620000000800 */
[----:B------:R-:W-:Y:S02]  /*15010*/  MOV R91, R243 ;  /* 0x000000f3005b7202 */ /* 0x000fe40000000f00 */
[----:B------:R-:W-:-:S02]  /*15020*/  MOV R237, R156 ;  /* 0x0000009c00ed7202 */ /* 0x000fc40000000f00 */
[----:B------:R-:W-:Y:S02]  /*15030*/  MOV R210, R159 ;  /* 0x0000009f00d27202 */ /* 0x000fe40000000f00 */
[----:B--2---:R-:W-:Y:S01]  /*15040*/  F2FP.PACK_AB R92, R35, R34 ;  /* 0x00000022235c723e */ /* 0x004fe200000000ff */
[----:B------:R-:W2:Y:S01]  /*15050*/  LDSM.16.MT88.4 R156, [R216+0xac00] ;  /* 0x00ac0000d89c783b */ /* 0x000ea20000004200 */
[----:B---3--:R-:W-:Y:S02]  /*15060*/  F2FP.PACK_AB R93, R22, R23 ;  /* 0x00000017165d723e */ /* 0x008fe400000000ff */
[----:B------:R-:W-:Y:S02]  /*15070*/  F2FP.PACK_AB R94, R32, R33 ;  /* 0x00000021205e723e */ /* 0x000fe400000000ff */
[----:B------:R-:W-:Y:S02]  /*15080*/  F2FP.PACK_AB R95, R20, R21 ;  /* 0x00000015145f723e */ /* 0x000fe400000000ff */
[----:B------:R-:W-:-:S02]  /*15090*/  MOV R247, R239 ;  /* 0x000000ef00f77202 */ /* 0x000fc40000000f00 */
[----:B------:R-:W-:Y:S02]  /*150a0*/  MOV R252, R91 ;  /* 0x0000005b00fc7202 */ /* 0x000fe40000000f00 */
[----:B------:R-:W-:Y:S02]  /*150b0*/  MOV R236, R237 ;  /* 0x000000ed00ec7202 */ /* 0x000fe40000000f00 */
[----:B------:R-:W-:Y:S01]  /*150c0*/  MOV R251, R210 ;  /* 0x000000d200fb7202 */ /* 0x000fe20000000f00 */
[----:B------:R-:W-:Y:S01]  /*150d0*/  IMAD.MOV.U32 R239, RZ, RZ, R172 ;  /* 0x000000ffffef7224 */ /* 0x000fe200078e00ac */
[----:B------:R-:W-:Y:S02]  /*150e0*/  MOV R237, R173 ;  /* 0x000000ad00ed7202 */ /* 0x000fe40000000f00 */
[----:B------:R-:W-:Y:S01]  /*150f0*/  MOV R243, R174 ;  /* 0x000000ae00f37202 */ /* 0x000fe20000000f00 */
[----:B------:R-:W-:Y:S01]  /*15100*/  HMMA.16816.F32 R88, R92, R4, R96 ;  /* 0x000000045c58723c */ /* 0x000fe20000001860 */
[----:B------:R-:W-:Y:S01]  /*15110*/  MOV R210, R175 ;  /* 0x000000af00d27202 */ /* 0x000fe20000000f00 */
[----:B------:R-:W-:Y:S01]  /*15120*/  FFMA.FTZ R11, R247, R11, R252 ;  /* 0x0000000bf70b7223 */ /* 0x000fe200000100fc */
[----:B------:R-:W-:Y:S01]  /*15130*/  MOV R206, R219 ;  /* 0x000000db00ce7202 */ /* 0x000fe20000000f00 */
[----:B----4-:R-:W-:Y:S01]  /*15140*/  FFMA.FTZ R3, R236, R10, R251 ;  /* 0x0000000aec037223 */ /* 0x010fe200000100fb */
[----:B------:R-:W3:Y:S01]  /*15150*/  LDSM.16.MT88.4 R172, [R218+0xac00] ;  /* 0x00ac0000daac783b */ /* 0x000ee20000004200 */
[----:B------:R-:W-:Y:S01]  /*15160*/  FFMA.FTZ R2, R239, R101, R237 ;  /* 0x00000065ef027223 */ /* 0x000fe200000100ed */
[----:B------:R-:W-:-:S02]  /*15170*/  F2FP.PACK_AB R96, R16, R19 ;  /* 0x000000131060723e */ /* 0x000fc400000000ff */
[----:B------:R-:W-:Y:S02]  /*15180*/  F2FP.PACK_AB R97, R14, R15 ;  /* 0x0000000f0e61723e */ /* 0x000fe400000000ff */
[----:B------:R-:W-:Y:S02]  /*15190*/  F2FP.PACK_AB R98, R17, R18 ;  /* 0x000000121162723e */ /* 0x000fe400000000ff */
[----:B-1----:R-:W-:Y:S01]  /*151a0*/  F2FP.PACK_AB R99, R12, R13 ;  /* 0x0000000d0c63723e */ /* 0x002fe200000000ff */
[----:B------:R-:W-:Y:S01]  /*151b0*/  FFMA.FTZ R0, R208, R100, R243 ;  /* 0x00000064d0007223 */ /* 0x000fe200000100f3 */
[C---:B------:R-:W-:Y:S01]  /*151c0*/  HMMA.16816.F32 R116, R92.reuse, R124, R116 ;  /* 0x0000007c5c74723c */ /* 0x040fe20000001874 */
[----:B------:R-:W-:Y:S01]  /*151d0*/  FADD.FTZ R11, R210, R11 ;  /* 0x0000000bd20b7221 */ /* 0x000fe20000010000 */
[----:B------:R1:W5:Y:S01]  /*151e0*/  LDL.LU R219, [R1+0x74] ;  /* 0x0000740001db7983 */ /* 0x0003620000300800 */
[----:B------:R-:W-:Y:S02]  /*151f0*/  FADD.FTZ R10, R213, R3 ;  /* 0x00000003d50a7221 */ /* 0x000fe40000010000 */
[----:B------:R-:W-:Y:S01]  /*15200*/  FADD.FTZ R9, R214, R2 ;  /* 0x00000002d6097221 */ /* 0x000fe20000010000 */
[----:B------:R1:W5:Y:S01]  /*15210*/  LDL.LU R217, [R1+0x70] ;  /* 0x0000700001d97983 */ /* 0x0003620000300800 */
        /* <DEDUP_REMOVED lines=61> */
[----:B------:R-:W-:Y:S01]  /*155f0*/  FADD.FTZ R0, R20, R0 ;  /* 0x0000000014007221 */ /* 0x000fe20000010000 */
[C---:B------:R-:W-:Y:S02]  /*15600*/  HMMA.16816.F32 R132, R92.reuse, R140, R176 ;  /* 0x0000008c5c84723c */ /* 0x040fe400000018b0 */
[----:B------:R1:W-:Y:S04]  /*15610*/  STL [R1+0x20], R3 ;  /* 0x0000200301007387 */ /* 0x0003e80000100800 */
[----:B------:R1:W-:Y:S02]  /*15620*/  STL [R1+0x1c], R2 ;  /* 0x00001c0201007387 */ /* 0x0003e40000100800 */
[C---:B------:R-:W-:Y:S02]  /*15630*/  HMMA.16816.F32 R136, R92.reuse, R142, R136 ;  /* 0x0000008e5c88723c */ /* 0x040fe40000001888 */
[----:B------:R1:W-:Y:S04]  /*15640*/  STL [R1], R240 ;  /* 0x000000f001007387 */ /* 0x0003e80000100800 */
[----:B------:R1:W-:Y:S02]  /*15650*/  STL [R1+0x24], R0 ;  /* 0x0000240001007387 */ /* 0x0003e40000100800 */
[C---:B--2---:R-:W-:Y:S08]  /*15660*/  HMMA.16816.F32 R148, R92.reuse, R156, R148 ;  /* 0x0000009c5c94723c */ /* 0x044ff00000001894 */
[C---:B------:R-:W-:Y:S08]  /*15670*/  HMMA.16816.F32 R152, R92.reuse, R158, R152 ;  /* 0x0000009e5c98723c */ /* 0x040ff00000001898 */
[C---:B---3--:R-:W-:Y:S08]  /*15680*/  HMMA.16816.F32 R164, R92.reuse, R172, R164 ;  /* 0x000000ac5ca4723c */ /* 0x048ff000000018a4 */
        /* <DEDUP_REMOVED lines=13> */
.L_x_1001:
[----:B-1----:R-:W2:Y:S04]  /*15760*/  LDL R2, [R1+0x30] ;  /* 0x0000300001027983 */ /* 0x002ea80000100800 */
[----:B------:R-:W2:Y:S02]  /*15770*/  LDL R0, [R1] ;  /* 0x0000000001007983 */ /* 0x000ea40000100800 */
        /* <DEDUP_REMOVED lines=18> */
.L_x_1011:
[----:B------:R-:W2:Y:S04]  /*158a0*/  LDL.LU R2, [R1] ;  /* 0x0000000001027983 */ /* 0x000ea80000300800 */
[----:B------:R-:W3:Y:S04]  /*158b0*/  LDL.64 R12, [R1+0x48] ;  /* 0x00004800010c7983 */ /* 0x000ee80000100a00 */
[----:B------:R-:W4:Y:S04]  /*158c0*/  LDL.64 R204, [R1+0x40] ;  /* 0x0000400001cc7983 */ /* 0x000f280000100a00 */
[----:B------:R1:W-:Y:S04]  /*158d0*/  @P6 STS [R223+0x6000], RZ ;  /* 0x006000ffdf006388 */ /* 0x0003e80000000800 */
[----:B------:R1:W-:Y:S04]  /*158e0*/  @P6 STS [R223+0x6004], RZ ;  /* 0x006004ffdf006388 */ /* 0x0003e80000000800 */
[----:B------:R1:W-:Y:S01]  /*158f0*/  @P6 STS.64 [R223+0x6008], RZ ;  /* 0x006008ffdf006388 */ /* 0x0003e20000000a00 */
[----:B--2---:R-:W-:Y:S04]  /*15900*/  IADD3 R0, R2, -0x2, RZ ;  /* 0xfffffffe02007810 */ /* 0x004fe80007ffe0ff */
[----:B------:R-:W-:Y:S01]  /*15910*/  SHF.R.S32.HI R2, RZ, 0x1f, R0 ;  /* 0x0000001fff027819 */ /* 0x000fe20000011400 */
[----:B------:R-:W-:Y:S04]  /*15920*/  IMAD.WIDE.U32 R4, R0, c[0x0][0x198], RZ ;  /* 0x0000660000047a25 */ /* 0x000fe800078e00ff */
[----:B------:R-:W-:Y:S04]  /*15930*/  IMAD R2, R2, c[0x0][0x198], RZ ;  /* 0x0000660002027a24 */ /* 0x000fe800078e02ff */
[----:B------:R-:W-:Y:S01]  /*15940*/  IMAD R2, R0, c[0x0][0x19c], R2 ;  /* 0x0000670000027a24 */ /* 0x000fe200078e0202 */
[----:B---3--:R-:W-:Y:S03]  /*15950*/  LEA R0, P0, R4, R12, 0x6 ;  /* 0x0000000c04007211 */ /* 0x008fe600078030ff */
[----:B------:R-:W-:Y:S01]  /*15960*/  IMAD.IADD R5, R5, 0x1, R2 ;  /* 0x0000000105057824 */ /* 0x000fe200078e0202 */
[C---:B------:R-:W-:Y:S02]  /*15970*/  @!P6 LEA R16, P1, R0.reuse, c[0x0][0x168], 0x1 ;  /* 0x00005a000010ea11 */ /* 0x040fe400078208ff */
[----:B------:R-:W-:Y:S02]  /*15980*/  @!P4 LEA R10, P2, R0, c[0x0][0x168], 0x1 ;  /* 0x00005a00000aca11 */ /* 0x000fe400078408ff */
[----:B----4-:R-:W-:Y:S02]  /*15990*/  LEA.HI.X R4, R4, R205, R5, 0x6, P0 ;  /* 0x000000cd04047211 */ /* 0x010fe400000f3405 */
[C---:B------:R-:W-:Y:S02]  /*159a0*/  @!P5 LEA R12, P0, R0.reuse, c[0x0][0x168], 0x1 ;  /* 0x00005a00000cda11 */ /* 0x040fe400078008ff */
[C-C-:B------:R-:W-:Y:S02]  /*159b0*/  @!P6 LEA.HI.X R17, R0.reuse, c[0x0][0x16c], R4.reuse, 0x1, P1 ;  /* 0x00005b000011ea11 */ /* 0x140fe400008f0c04 */
[C-C-:B------:R-:W-:Y:S02]  /*159c0*/  @!P5 LEA.HI.X R13, R0.reuse, c[0x0][0x16c], R4.reuse, 0x1, P0 ;  /* 0x00005b00000dda11 */ /* 0x140fe400000f0c04 */
[C---:B------:R-:W-:Y:S01]  /*159d0*/  @!P4 LEA.HI.X R11, R0.reuse, c[0x0][0x16c], R4, 0x1, P2 ;  /* 0x00005b00000bca11 */ /* 0x040fe200010f0c04 */
[----:B------:R-:W-:Y:S01]  /*159e0*/  @!PT LDS RZ, [RZ] ;  /* 0x00000000fffff984 */ /* 0x000fe20000000800 */
[----:B------:R-:W-:Y:S01]  /*159f0*/  @!PT LDS RZ, [RZ] ;  /* 0x00000000fffff984 */ /* 0x000fe20000000800 */
[----:B------:R-:W-:Y:S01]  /*15a00*/  @!PT LDS RZ, [RZ] ;  /* 0x00000000fffff984 */ /* 0x000fe20000000800 */
[----:B------:R1:W-:Y:S01]  /*15a10*/  @!P6 LDGSTS.E.BYPASS.LTC128B.128 [R223+0x6000], [R16.64] ;  /* 0x0600000010dfefae */ /* 0x0003e2000b901d4c */
[----:B------:R-:W-:Y:S03]  /*15a20*/  IADD3 R2, P3, R0, UR10, RZ ;  /* 0x0000000a00027c10 */ /* 0x000fe6000ff7e0ff */
        /* <DEDUP_REMOVED lines=34> */
.L_x_1009:
[----:B------:R-:W2:Y:S01]  /*15c50*/  LDL R0, [R1] ;  /* 0x0000000001007983 */ /* 0x000ea20000100800 */
[----:B------:R-:W-:Y:S04]  /*15c60*/  DEPBAR.LE SB0, 0x0 ;  /* 0x000080000000791a */ /* 0x000fe80000000000 */
[----:B------:R-:W3:Y:S06]  /*15c70*/  LDL.64 R4, [R1+0x28] ;  /* 0x0000280001047983 */ /* 0x000eec0000100a00 */
[----:B------:R-:W-:Y:S08]  /*15c80*/  BAR.SYNC.DEFER_BLOCKING 0x0 ;  /* 0x0000000000007b1d */ /* 0x000ff00000010000 */
[----:B------:R-:W-:Y:S06]  /*15c90*/  @P6 STS.64 [R223+0x9008], RZ ;  /* 0x009008ffdf006388 */ /* 0x000fec0000000a00 */
[----:B------:R-:W-:Y:S04]  /*15ca0*/  @P6 STS [R223+0x9000], RZ ;  /* 0x009000ffdf006388 */ /* 0x000fe80000000800 */
[----:B------:R-:W-:Y:S01]  /*15cb0*/  @P6 STS [R223+0x9004], RZ ;  /* 0x009004ffdf006388 */ /* 0x000fe20000000800 */
[----:B--2---:R-:W-:Y:S04]  /*15cc0*/  IADD3 R237, R0, -0x1, RZ ;  /* 0xffffffff00ed7810 */ /* 0x004fe80007ffe0ff */
[----:B------:R-:W-:Y:S01]  /*15cd0*/  SHF.R.S32.HI R2, RZ, 0x1f, R237 ;  /* 0x0000001fff027819 */ /* 0x000fe200000114ed */
[C---:B------:R-:W-:Y:S02]  /*15ce0*/  IMAD R0, R237.reuse, UR6, RZ ;  /* 0x00000006ed007c24 */ /* 0x040fe4000f8e02ff */
[----:B---3--:R-:W-:Y:S04]  /*15cf0*/  IMAD.WIDE.U32 R4, R237, UR14, R4 ;  /* 0x0000000eed047c25 */ /* 0x008fe8000f8e0004 */
[----:B------:R-:W-:Y:S01]  /*15d00*/  IMAD R2, R2, UR14, R0 ;  /* 0x0000000e02027c24 */ /* 0x000fe2000f8e0200 */
[C---:B------:R-:W-:Y:S02]  /*15d10*/  @!P6 LEA R16, P1, R4.reuse, c[0x0][0x170], 0x1 ;  /* 0x00005c000410ea11 */ /* 0x040fe400078208ff */
[C---:B------:R-:W-:Y:S02]  /*15d20*/  @!P5 LEA R12, P0, R4.reuse, c[0x0][0x170], 0x1 ;  /* 0x00005c00040cda11 */ /* 0x040fe400078008ff */
[----:B------:R-:W-:Y:S02]  /*15d30*/  IADD3 R2, R5, R2, RZ ;  /* 0x0000000205027210 */ /* 0x000fe40007ffe0ff */
        /* <DEDUP_REMOVED lines=8> */
[----:B------:R-:W-:Y:S04]  /*15dc0*/  IADD3 R0, P3, R4, UR15, RZ ;  /* 0x0000000f04007c10 */ /* 0x000fe8000ff7e0ff */
        /* <DEDUP_REMOVED lines=32> */
[----:B-----5:R-:W-:Y:S08]  /*15fd0*/  LDSM.16.M88.4 R64, [R220] ;  /* 0x00000000dc40783b */ /* 0x020ff00000000200 */
[----:B-1----:R-:W4:Y:S08]  /*15fe0*/  LDSM.16.M88.4 R16, [R217+0x6000] ;  /* 0x00600000d910783b */ /* 0x002f300000000200 */
        /* <DEDUP_REMOVED lines=26> */
[C---:B------:R-:W-:Y:S08]  /*16190*/  HMMA.16816.F32 R48, R64.reuse, R50, RZ ;  /* 0x000000324030723c */ /* 0x040ff000000018ff */
        /* <DEDUP_REMOVED lines=25> */
[----:B------:R-:W3:Y:S07]  /*16330*/  LDSM.16.M88.4 R176, [R219+0x7400] ;  /* 0x00740000dbb0783b */ /* 0x000eee0000000200 */
[-C--:B--2---:R-:W-:Y:S01]  /*16340*/  HMMA.16816.F32 R4, R108, R180.reuse, R4 ;  /* 0x000000b46c04723c */ /* 0x084fe20000001804 */
[----:B------:R-:W-:Y:S07]  /*16350*/  LDSM.16.M88.4 R196, [R217+0x8800] ;  /* 0x00880000d9c4783b */ /* 0x000fee0000000200 */
        /* <DEDUP_REMOVED lines=14> */
[-C--:B----4-:R-:W-:Y:S08]  /*16440*/  HMMA.16816.F32 R52, R108, R184.reuse, R52 ;  /* 0x000000b86c34723c */ /* 0x090ff00000001834 */
[C---:B------:R-:W-:Y:S08]  /*16450*/  HMMA.16816.F32 R56, R200.reuse, R184, R56 ;  /* 0x000000b8c838723c */ /* 0x040ff00000001838 */
[-C--:B------:R-:W-:Y:S01]  /*16460*/  HMMA.16816.F32 R60, R200, R186.reuse, R60 ;  /* 0x000000bac83c723c */ /* 0x080fe2000000183c */
[----:B------:R-:W-:Y:S07]  /*16470*/  LDSM.16.M88.4 R200, [R217+0x8c00] ;  /* 0x008c0000d9c8783b */ /* 0x000fee0000000200 */
[----:B------:R-:W-:Y:S01]  /*16480*/  HMMA.16816.F32 R64, R108, R186, R64 ;  /* 0x000000ba6c40723c */ /* 0x000fe20000001840 */
[----:B------:R-:W1:Y:S07]  /*16490*/  LDSM.16.M88.4 R108, [R219+0x7c00] ;  /* 0x007c0000db6c783b */ /* 0x000e6e0000000200 */
[-C--:B------:R-:W-:Y:S01]  /*164a0*/  HMMA.16816.F32 R4, R204, R208.reuse, R4 ;  /* 0x000000d0cc04723c */ /* 0x080fe20000001804 */
[----:B------:R-:W3:Y:S07]  /*164b0*/  LDSM.16.M88.4 R184, [R220+0x4000] ;  /* 0x00400000dcb8783b */ /* 0x000eee0000000200 */
        /* <DEDUP_REMOVED lines=35> */
[-C--:B--2---:R-:W-:Y:S08]  /*166f0*/  HMMA.16816.F32 R4, R180, R208.reuse, R4 ;  /* 0x000000d0b404723c */ /* 0x084ff00000001804 */
        /* <DEDUP_REMOVED lines=72> */
[----:B------:R-:W1:Y:S01]  /*16b80*/  MUFU.TANH R189, R23 ;  /* 0x0000001700bd7308 */ /* 0x000e620000002400 */
[----:B------:R-:W-:Y:S01]  /*16b90*/  HMMA.16816.F32 R64, R180, R6, R64 ;  /* 0x00000006b440723c */ /* 0x000fe20000001840 */
[----:B------:R-:W2:Y:S03]  /*16ba0*/  LDL R183, [R1+0x30] ;  /* 0x0000300001b77983 */ /* 0x000ea60000100800 */
        /* <DEDUP_REMOVED lines=8> */
[----:B------:R3:W2:Y:S01]  /*16c30*/  MUFU.TANH R103, R51 ;  /* 0x0000003300677308 */ /* 0x0006a20000002400 */
[----:B------:R-:W-:Y:S02]  /*16c40*/  FMUL.FTZ R41, R41, c[0x0][0x2ec] ;  /* 0x0000bb0029297a20 */ /* 0x000fe40000410000 */
[----:B------:R-:W-:Y:S02]  /*16c50*/  FMUL.FTZ R42, R42, c[0x0][0x2ec] ;  /* 0x0000bb002a2a7a20 */ /* 0x000fe40000410000 */
[----:B------:R-:W-:Y:S02]  /*16c60*/  FMUL.FTZ R64, R64, c[0x0][0x2ec] ;  /* 0x0000bb0040407a20 */ /* 0x000fe40000410000 */
[----:B------:R-:W-:Y:S02]  /*16c70*/  FMUL.FTZ R43, R43, c[0x0][0x2ec] ;  /* 0x0000bb002b2b7a20 */ /* 0x000fe40000410000 */
[----:B------:R-:W-:Y:S01]  /*16c80*/  FMUL.FTZ R44, R44, c[0x0][0x2ec] ;  /* 0x0000bb002c2c7a20 */ /* 0x000fe20000410000 */
[----:B------:R2:W2:Y:S01]  /*16c90*/  MUFU.TANH R236, R24 ;  /* 0x0000001800ec7308 */ /* 0x0004a20000002400 */
        /* <DEDUP_REMOVED lines=8> */
[----:B---3--:R-:W-:Y:S02]  /*16d20*/  FMUL.FTZ R51, R65, c[0x0][0x2ec] ;  /* 0x0000bb0041337a20 */ /* 0x008fe40000410000 */
        /* <DEDUP_REMOVED lines=35> */
[----:B------:R3:W1:Y:S01]  /*16f60*/  MUFU.TANH R101, R53 ;  /* 0x0000003500657308 */ /* 0x0006620000002400 */
[----:B--2---:R-:W-:Y:S09]  /*16f70*/  ISETP.GT.AND P0, PT, R237, R183, PT ;  /* 0x000000b7ed00720c */ /* 0x004ff20003f04270 */
[----:B------:R-:W2:Y:S10]  /*16f80*/  MUFU.TANH R54, R54 ;  /* 0x0000003600367308 */ /* 0x000eb40000002400 */
[----:B------:R-:W1:Y:S10]  /*16f90*/  MUFU.TANH R50, R50 ;  /* 0x0000003200327308 */ /* 0x000e740000002400 */
        /* <DEDUP_REMOVED lines=10> */
[----:B------:R3:W1:Y:S10]  /*17040*/  MUFU.TANH R52, R66 ;  /* 0x0000004200347308 */ /* 0x0006740000002400 */
[----:B------:R3:W1:Y:S02]  /*17050*/  MUFU.TANH R109, R67 ;  /* 0x00000043006d7308 */ /* 0x0006640000002400 */
[----:B-1234-:R-:W-:-:S05]  /*17060*/  @P0 BRA `(.L_x_1011) ;  /* 0xffffe83000000947 */ /* 0x01efca000383ffff */
.L_x_1010:
[----:B------:R-:W2:Y:S01]  /*17070*/  S2R R0, SR_TID.X ;  /* 0x0000000000007919 */ /* 0x000ea20000002100 */
[----:B------:R-:W-:Y:S02]  /*17080*/  IMAD.MOV.U32 R182, RZ, RZ, R206 ;  /* 0x000000ffffb67224 */ /* 0x000fe400078e00ce */
[----:B------:R-:W-:Y:S05]  /*17090*/  IMAD.MOV.U32 R181, RZ, RZ, R207 ;  /* 0x000000ffffb57224 */ /* 0x000fea00078e00cf */
[----:B------:R3:W-:Y:S04]  /*170a0*/  STL [R1+0x74], R219 ;  /* 0x000074db01007387 */ /* 0x0007e80000100800 */
[----:B------:R4:W-:Y:S01]  /*170b0*/  STL [R1+0x70], R217 ;  /* 0x000070d901007387 */ /* 0x0009e20000100800 */
[----:B--2---:R-:W-:Y:S05]  /*170c0*/  IMAD.SHL.U32 R0, R0, 0x2, RZ ;  /* 0x0000000200007824 */ /* 0x004fea00078e00ff */
[----:B------:R-:W-:Y:S05]  /*170d0*/  LOP3.LUT R0, R0, 0x6, RZ, 0xc0, !PT ;  /* 0x0000000600007812 */ /* 0x000fea00078ec0ff */
[----:B------:R-:W-:Y:S04]  /*170e0*/  IMAD R0, R237, 0x40, R0 ;  /* 0x00000040ed007824 */ /* 0x000fe800078e0200 */
[----:B------:R-:W-:Y:S01]  /*170f0*/  IMAD.IADD R4, R229, 0x1, -R0 ;  /* 0x00000001e5047824 */ /* 0x000fe200078e0a00 */
[----:B------:R-:W-:Y:S02]  /*17100*/  IADD3 R2, R230, -R0, RZ ;  /* 0x80000000e6027210 */ /* 0x000fe40007ffe0ff */
        /* <DEDUP_REMOVED lines=20> */
[----:B------:R1:W2:Y:S01]  /*17250*/  I2F R25, R2 ;  /* 0x0000000200197306 */ /* 0x0002a20000201400 */
[C---:B------:R-:W-:Y:S02]  /*17260*/  ISETP.GE.AND P3, PT, R0.reuse, R225, PT ;  /* 0x000000e10000720c */ /* 0x040fe40003f66270 */
[C---:B------:R-:W-:Y:S02]  /*17270*/  ISETP.GE.AND P2, PT, R0.reuse, R224, PT ;  /* 0x000000e00000720c */ /* 0x040fe40003f46270 */
        /* <DEDUP_REMOVED lines=13> */
[----:B------:R1:W-:Y:S04]  /*17350*/  I2F R53, R2 ;  /* 0x0000000200357306 */ /* 0x0003e80000201400 */
[----:B------:R-:W-:Y:S02]  /*17360*/  FSEL R61, R20, -INF , !P3 ;  /* 0xff800000143d7808 */ /* 0x000fe40005800000 */
[C---:B------:R-:W-:Y:S04]  /*17370*/  ISETP.GE.AND P3, PT, R16.reuse, R226, PT ;  /* 0x000000e21000720c */ /* 0x040fe80003f66270 */
[----:B------:R-:W-:Y:S02]  /*17380*/  ISETP.GE.OR P3, PT, R16, R234, !P3 ;  /* 0x000000ea1000720c */ /* 0x000fe40005f66670 */
[----:B-1----:R-:W-:Y:S02]  /*17390*/  IABS R2, R4 ;  /* 0x0000000400027213 */ /* 0x002fe40000000000 */
[C---:B------:R-:W-:Y:S02]  /*173a0*/  IADD3 R4, R230.reuse, -R15, RZ ;  /* 0x8000000fe6047210 */ /* 0x040fe40007ffe0ff */
[----:B------:R1:W2:Y:S02]  /*173b0*/  I2F R19, R2 ;  /* 0x0000000200137306 */ /* 0x0002a40000201400 */
[----:B-1----:R-:W-:Y:S01]  /*173c0*/  IABS R2, R4 ;  /* 0x0000000400027213 */ /* 0x002fe20000000000 */
[----:B--2---:R-:W-:Y:S02]  /*173d0*/  FFMA.FTZ R19, R19, -R222, R202 ;  /* 0x800000de13137223 */ /* 0x004fe400000100ca */
[----:B------:R-:W-:Y:S05]  /*173e0*/  IMAD.IADD R4, R229, 0x1, -R16 ;  /* 0x00000001e5047824 */ /* 0x000fea00078e0a10 */
[----:B------:R1:W2:Y:S02]  /*173f0*/  I2F R24, R2 ;  /* 0x0000000200187306 */ /* 0x0002a40000201400 */
[----:B-1----:R-:W-:Y:S01]  /*17400*/  IABS R2, R4 ;  /* 0x0000000400027213 */ /* 0x002fe20000000000 */
[----:B------:R-:W-:Y:S02]  /*17410*/  IMAD.IADD R4, R230, 0x1, -R14 ;  /* 0x00000001e6047824 */ /* 0x000fe400078e0a0e */
[----:B--2---:R-:W-:Y:S05]  /*17420*/  FFMA.FTZ R24, R24, -R222, R196 ;  /* 0x800000de18187223 */ /* 0x004fea00000100c4 */
[----:B------:R1:W2:Y:S01]  /*17430*/  I2F R21, R2 ;  /* 0x0000000200157306 */ /* 0x0002a20000201400 */
[----:B------:R-:W-:Y:S02]  /*17440*/  FSEL R60, R24, -INF , !P0 ;  /* 0xff800000183c7808 */ /* 0x000fe40004000000 */
[C---:B------:R-:W-:Y:S04]  /*17450*/  ISETP.GE.AND P0, PT, R13.reuse, R227, PT ;  /* 0x000000e30d00720c */ /* 0x040fe80003f06270 */
        /* <DEDUP_REMOVED lines=13> */
[----:B--2---:R-:W-:Y:S01]  /*17530*/  FFMA.FTZ R28, R28, -R222, R193 ;  /* 0x800000de1c1c7223 */ /* 0x004fe200000100c1 */
[----:B------:R-:W-:Y:S06]  /*17540*/  IADD3 R4, R229, -R14, RZ ;  /* 0x8000000ee5047210 */ /* 0x000fec0007ffe0ff */
[----:B------:R1:W2:Y:S02]  /*17550*/  I2F R26, R2 ;  /* 0x00000002001a7306 */ /* 0x0002a40000201400 */
[----:B-1----:R-:W-:Y:S01]  /*17560*/  IABS R2, R4 ;  /* 0x0000000400027213 */ /* 0x002fe20000000000 */
[----:B--2---:R-:W-:Y:S02]  /*17570*/  FFMA.FTZ R26, R26, -R222, R192 ;  /* 0x800000de1a1a7223 */ /* 0x004fe400000100c0 */
[----:B------:R-:W-:Y:S05]  /*17580*/  IMAD.IADD R4, R230, 0x1, -R12 ;  /* 0x00000001e6047824 */ /* 0x000fea00078e0a0c */
[----:B------:R1:W2:Y:S02]  /*17590*/  I2F R29, R2 ;  /* 0x00000002001d7306 */ /* 0x0002a40000201400 */
[----:B-1----:R-:W-:Y:S01]  /*175a0*/  IABS R2, R4 ;  /* 0x0000000400027213 */ /* 0x002fe20000000000 */
[----:B--2---:R-:W-:Y:S02]  /*175b0*/  FFMA.FTZ R29, R29, -R222, R194 ;  /* 0x800000de1d1d7223 */ /* 0x004fe400000100c2 */
[----:B------:R-:W-:Y:S05]  /*175c0*/  IMAD.IADD R4, R229, 0x1, -R13 ;  /* 0x00000001e5047824 */ /* 0x000fea00078e0a0d */
[----:B------:R1:W2:Y:S01]  /*175d0*/  I2F R30, R2 ;  /* 0x00000002001e7306 */ /* 0x0002a20000201400 */
[----:B------:R-:W-:Y:S02]  /*175e0*/  FSEL R55, R29, -INF , !P3 ;  /* 0xff8000001d377808 */ /* 0x000fe40005800000 */
[C---:B------:R-:W-:Y:S04]  /*175f0*/  ISETP.GE.AND P3, PT, R12.reuse, R226, PT ;  /* 0x000000e20c00720c */ /* 0x040fe80003f66270 */
[----:B------:R-:W-:Y:S02]  /*17600*/  ISETP.GE.OR P3, PT, R12, R234, !P3 ;  /* 0x000000ea0c00720c */ /* 0x000fe40005f66670 */
[----:B-1----:R-:W-:Y:S01]  /*17610*/  IABS R2, R4 ;  /* 0x0000000400027213 */ /* 0x002fe20000000000 */
[----:B--2---:R-:W-:Y:S02]  /*17620*/  FFMA.FTZ R30, R30, -R222, R191 ;  /* 0x800000de1e1e7223 */ /* 0x004fe400000100bf */
[----:B------:R-:W-:Y:S01]  /*17630*/  IMAD.IADD R4, R230, 0x1, -R11 ;  /* 0x00000001e6047824 */ /* 0x000fe200078e0a0b */
[----:B------:R1:W2:Y:S04]  /*17640*/  I2F R33, R2 ;  /* 0x0000000200217306 */ /* 0x0002a80000201400 */
[----:B-1----:R-:W-:Y:S01]  /*17650*/  IABS R2, R4 ;  /* 0x0000000400027213 */ /* 0x002fe20000000000 */
[----:B--2---:R-:W-:Y:S02]  /*17660*/  FFMA.FTZ R33, R33, -R222, R190 ;  /* 0x800000de21217223 */ /* 0x004fe400000100be */
[C---:B------:R-:W-:Y:S03]  /*17670*/  IMAD.IADD R4, R229.reuse, 0x1, -R12 ;  /* 0x00000001e5047824 */ /* 0x040fe600078e0a0c */
        /* <DEDUP_REMOVED lines=14> */
[--C-:B------:R-:W-:Y:S01]  /*17760*/  IMAD.IADD R4, R230, 0x1, -R9.reuse ;  /* 0x00000001e6047824 */ /* 0x100fe200078e0a09 */
        /* <DEDUP_REMOVED lines=22> */
[----:B------:R-:W-:Y:S03]  /*178d0*/  IMAD.IADD R4, R229, 0x1, -R8 ;  /* 0x00000001e5047824 */ /* 0x000fe600078e0a08 */
[----:B------:R1:W2:Y:S01]  /*178e0*/  I2F R49, R2 ;  /* 0x0000000200317306 */ /* 0x0002a20000201400 */
[----:B------:R-:W-:Y:S02]  /*178f0*/  FSEL R206, R46, -INF , !P3 ;  /* 0xff8000002ece7808 */ /* 0x000fe40005800000 */
[C---:B------:R-:W-:Y:S04]  /*17900*/  ISETP.GE.AND P3, PT, R8.reuse, R226, PT ;  /* 0x000000e20800720c */ /* 0x040fe80003f66270 */
[----:B------:R-:W-:Y:S02]  /*17910*/  ISETP.GE.OR P3, PT, R8, R234, !P3 ;  /* 0x000000ea0800720c */ /* 0x000fe40005f66670 */
[----:B-1----:R-:W-:Y:S01]  /*17920*/  IABS R2, R4 ;  /* 0x0000000400027213 */ /* 0x002fe20000000000 */
[----:B--2---:R-:W-:Y:S01]  /*17930*/  FFMA.FTZ R49, R49, -R222, R176 ;  /* 0x800000de31317223 */ /* 0x004fe200000100b0 */
[----:B------:R-:W-:Y:S02]  /*17940*/  IADD3 R4, R230, -R6, RZ ;  /* 0x80000006e6047210 */ /* 0x000fe40007ffe0ff */
        /* <DEDUP_REMOVED lines=20> */
[----:B--2---:R-:W-:Y:S01]  /*17a90*/  FFMA.FTZ R43, R43, -R222, R102 ;  /* 0x800000de2b2b7223 */ /* 0x004fe20000010066 */
[----:B------:R-:W-:Y:S02]  /*17aa0*/  IADD3 R4, R0, 0x31, RZ ;  /* 0x0000003100047810 */ /* 0x000fe40007ffe0ff */
[----:B------:R1:W2:Y:S02]  /*17ab0*/  I2F R41, R2 ;  /* 0x0000000200297306 */ /* 0x0002a40000201400 */
[----:B------:R-:W-:Y:S04]  /*17ac0*/  IADD3 R17, R230, -R4, RZ ;  /* 0x80000004e6117210 */ /* 0x000fe80007ffe0ff */
[----:B-1----:R-:W-:Y:S01]  /*17ad0*/  IABS R2, R17 ;  /* 0x0000001100027213 */ /* 0x002fe20000000000 */
[----:B--2---:R-:W-:Y:S02]  /*17ae0*/  FFMA.FTZ R41, R41, -R222, R103 ;  /* 0x800000de29297223 */ /* 0x004fe40000010067 */
[----:B------:R-:W-:Y:S01]  /*17af0*/  IMAD.IADD R17, R229, 0x1, -R5 ;  /* 0x00000001e5117824 */ /* 0x000fe200078e0a05 */
[----:B------:R1:W2:Y:S02]  /*17b00*/  I2F R38, R2 ;  /* 0x0000000200267306 */ /* 0x0002a40000201400 */
[----:B---3--:R-:W-:Y:S02]  /*17b10*/  FSEL R219, R41, -INF , !P3 ;  /* 0xff80000029db7808 */ /* 0x008fe40005800000 */
[----:B------:R-:W-:Y:S02]  /*17b20*/  IABS R17, R17 ;  /* 0x0000001100117213 */ /* 0x000fe40000000000 */
[C---:B------:R-:W-:Y:S04]  /*17b30*/  ISETP.GE.AND P3, PT, R5.reuse, R226, PT ;  /* 0x000000e20500720c */ /* 0x040fe80003f66270 */
[----:B------:R3:W3:Y:S01]  /*17b40*/  I2F R35, R17 ;  /* 0x0000001100237306 */ /* 0x0006e20000201400 */
[----:B------:R-:W-:Y:S02]  /*17b50*/  ISETP.GE.OR P3, PT, R5, R234, !P3 ;  /* 0x000000ea0500720c */ /* 0x000fe40005f66670 */
[----:B-1----:R-:W-:Y:S01]  /*17b60*/  IADD3 R2, R0, 0x38, RZ ;  /* 0x0000003800027810 */ /* 0x002fe20007ffe0ff */
[----:B--2---:R-:W-:Y:S01]  /*17b70*/  FFMA.FTZ R38, R38, -R222, R101 ;  /* 0x800000de26267223 */ /* 0x004fe20000010065 */
[----:B------:R-:W-:Y:S03]  /*17b80*/  IADD3 R0, R0, 0x39, RZ ;  /* 0x0000003900007810 */ /* 0x000fe60007ffe0ff */
[----:B------:R-:W-:Y:S05]  /*17b90*/  IMAD.IADD R18, R230, 0x1, -R2 ;  /* 0x00000001e6127824 */ /* 0x000fea00078e0a02 */
[----:B---3--:R-:W-:Y:S01]  /*17ba0*/  IABS R17, R18 ;  /* 0x0000001200117213 */ /* 0x008fe20000000000 */
[----:B------:R-:W-:Y:S02]  /*17bb0*/  FFMA.FTZ R35, R35, -R222, R54 ;  /* 0x800000de23237223 */ /* 0x000fe40000010036 */
[----:B------:R-:W-:Y:S01]  /*17bc0*/  IMAD.IADD R18, R229, 0x1, -R4 ;  /* 0x00000001e5127824 */ /* 0x000fe200078e0a04 */
[----:B------:R1:W2:Y:S02]  /*17bd0*/  I2F R32, R17 ;  /* 0x0000001100207306 */ /* 0x0002a40000201400 */
[----:B----4-:R-:W-:Y:S02]  /*17be0*/  FSEL R217, R35, -INF , !P3 ;  /* 0xff80000023d97808 */ /* 0x010fe40005800000 */
[C---:B------:R-:W-:Y:S04]  /*17bf0*/  ISETP.GE.AND P3, PT, R4.reuse, R226, PT ;  /* 0x000000e20400720c */ /* 0x040fe80003f66270 */
[----:B------:R-:W-:Y:S02]  /*17c00*/  ISETP.GE.OR P3, PT, R4, R234, !P3 ;  /* 0x000000ea0400720c */ /* 0x000fe40005f66670 */
[----:B-1----:R-:W-:Y:S01]  /*17c10*/  IABS R17, R18 ;  /* 0x0000001200117213 */ /* 0x002fe20000000000 */
[----:B--2---:R-:W-:Y:S01]  /*17c20*/  FFMA.FTZ R32, R32, -R222, R64 ;  /* 0x800000de20207223 */ /* 0x004fe20000010040 */
[----:B------:R-:W-:Y:S02]  /*17c30*/  FSEL R64, R26, -INF , !P0 ;  /* 0xff8000001a407808 */ /* 0x000fe40004000000 */
[----:B------:R-:W1:Y:S01]  /*17c40*/  I2F R27, R17 ;  /* 0x00000011001b7306 */ /* 0x000e620000201400 */
[----:B------:R-:W-:Y:S02]  /*17c50*/  IADD3 R18, R230, -R0, RZ ;  /* 0x80000000e6127210 */ /* 0x000fe40007ffe0ff */
[C---:B------:R-:W-:Y:S04]  /*17c60*/  ISETP.GE.AND P0, PT, R11.reuse, R227, PT ;  /* 0x000000e30b00720c */ /* 0x040fe80003f06270 */
[----:B------:R-:W-:Y:S04]  /*17c70*/  ISETP.GE.OR P0, PT, R11, R235, !P0 ;  /* 0x000000eb0b00720c */ /* 0x000fe80004706670 */
[----:B------:R-:W-:Y:S02]  /*17c80*/  FSEL R193, R34, -INF , !P0 ;  /* 0xff80000022c17808 */ /* 0x000fe40004000000 */
[C---:B------:R-:W-:Y:S04]  /*17c90*/  ISETP.GE.AND P0, PT, R9.reuse, R227, PT ;  /* 0x000000e30900720c */ /* 0x040fe80003f06270 */
[----:B------:R-:W-:Y:S04]  /*17ca0*/  ISETP.GE.OR P0, PT, R9, R235, !P0 ;  /* 0x000000eb0900720c */ /* 0x000fe80004706670 */
[----:B------:R-:W-:Y:S02]  /*17cb0*/  FSEL R204, R40, -INF , !P0 ;  /* 0xff80000028cc7808 */ /* 0x000fe40004000000 */
[C---:B------:R-:W-:Y:S01]  /*17cc0*/  ISETP.GE.AND P0, PT, R16.reuse, R224, PT ;  /* 0x000000e01000720c */ /* 0x040fe20003f06270 */
[----:B-1----:R-:W-:Y:S01]  /*17cd0*/  FFMA.FTZ R50, R27, -R222, R50 ;  /* 0x800000de1b327223 */ /* 0x002fe20000010032 */
[----:B------:R-:W-:Y:S01]  /*17ce0*/  IABS R17, R18 ;  /* 0x0000001200117213 */ /* 0x000fe20000000000 */
[----:B------:R-:W-:Y:S01]  /*17cf0*/  IMAD.IADD R18, R229, 0x1, -R2 ;  /* 0x00000001e5127824 */ /* 0x000fe200078e0a02 */
[----:B------:R-:W-:Y:S02]  /*17d00*/  ISETP.GE.OR P0, PT, R16, R232, !P0 ;  /* 0x000000e81000720c */ /* 0x000fe40004706670 */
[----:B------:R1:W2:Y:S02]  /*17d10*/  I2F R22, R17 ;  /* 0x0000001100167306 */ /* 0x0002a40000201400 */
[----:B-1----:R-:W-:Y:S01]  /*17d20*/  IABS R17, R18 ;  /* 0x0000001200117213 */ /* 0x002fe20000000000 */
[-C--:B------:R-:W-:Y:S01]  /*17d30*/  FFMA.FTZ R18, R53, -R222.reuse, R197 ;  /* 0x800000de35127223 */ /* 0x080fe200000100c5 */
[----:B------:R-:W-:Y:S01]  /*17d40*/  FSEL R53, R31, -INF , !P1 ;  /* 0xff8000001f357808 */ /* 0x000fe20004800000 */
[----:B--2---:R-:W-:Y:S01]  /*17d50*/  FFMA.FTZ R51, R22, -R222, R51 ;  /* 0x800000de16337223 */ /* 0x004fe20000010033 */
[----:B------:R-:W-:Y:S04]  /*17d60*/  ISETP.GE.AND P1, PT, R16, R227, PT ;  /* 0x000000e31000720c */ /* 0x000fe80003f26270 */
[----:B------:R-:W1:Y:S01]  /*17d70*/  I2F R17, R17 ;  /* 0x0000001100117306 */ /* 0x000e620000201400 */
[----:B------:R-:W-:Y:S01]  /*17d80*/  FSEL R62, R18, -INF , !P2 ;  /* 0xff800000123e7808 */ /* 0x000fe20005000000 */
[----:B------:R-:W-:Y:S01]  /*17d90*/  IMAD.IADD R18, R228, 0x1, -R16 ;  /* 0x00000001e4127824 */ /* 0x000fe200078e0a10 */
[----:B------:R-:W-:Y:S02]  /*17da0*/  ISETP.GE.OR P1, PT, R16, R235, !P1 ;  /* 0x000000eb1000720c */ /* 0x000fe40004f26670 */
[C---:B------:R-:W-:Y:S02]  /*17db0*/  ISETP.GE.AND P2, PT, R14.reuse, R227, PT ;  /* 0x000000e30e00720c */ /* 0x040fe40003f46270 */
[----:B------:R-:W-:Y:S02]  /*17dc0*/  FSEL R54, R19, -INF , !P1 ;  /* 0xff80000013367808 */ /* 0x000fe40004800000 */
[C---:B------:R-:W-:Y:S02]  /*17dd0*/  ISETP.GE.AND P1, PT, R15.reuse, R226, PT ;  /* 0x000000e20f00720c */ /* 0x040fe40003f26270 */
[----:B------:R-:W-:Y:S02]  /*17de0*/  ISETP.GE.OR P2, PT, R14, R235, !P2 ;  /* 0x000000eb0e00720c */ /* 0x000fe40005746670 */
[----:B------:R-:W-:Y:S02]  /*17df0*/  ISETP.GE.OR P1, PT, R15, R234, !P1 ;  /* 0x000000ea0f00720c */ /* 0x000fe40004f26670 */
[----:B------:R-:W-:Y:S02]  /*17e00*/  FSEL R58, R23, -INF , !P2 ;  /* 0xff800000173a7808 */ /* 0x000fe40005000000 */
[----:B------:R-:W-:Y:S02]  /*17e10*/  FSEL R56, R28, -INF , !P1 ;  /* 0xff8000001c387808 */ /* 0x000fe40004800000 */
[C---:B------:R-:W-:Y:S02]  /*17e20*/  ISETP.GE.AND P1, PT, R13.reuse, R226, PT ;  /* 0x000000e20d00720c */ /* 0x040fe40003f26270 */
[C---:B------:R-:W-:Y:S02]  /*17e30*/  ISETP.GE.AND P2, PT, R12.reuse, R227, PT ;  /* 0x000000e30c00720c */ /* 0x040fe40003f46270 */
[----:B------:R-:W-:Y:S01]  /*17e40*/  ISETP.GE.OR P1, PT, R13, R234, !P1 ;  /* 0x000000ea0d00720c */ /* 0x000fe20004f26670 */
[----:B-1----:R-:W-:Y:S01]  /*17e50*/  FFMA.FTZ R52, R17, -R222, R52 ;  /* 0x800000de11347223 */ /* 0x002fe20000010034 */
[----:B------:R-:W-:Y:S01]  /*17e60*/  ISETP.GE.OR P2, PT, R12, R235, !P2 ;  /* 0x000000eb0c00720c */ /* 0x000fe20005746670 */
[----:B------:R-:W-:Y:S01]  /*17e70*/  IMAD.IADD R17, R229, 0x1, -R0 ;  /* 0x00000001e5117824 */ /* 0x000fe200078e0a00 */
[----:B------:R-:W-:Y:S02]  /*17e80*/  FSEL R66, R33, -INF , !P1 ;  /* 0xff80000021427808 */ /* 0x000fe40004800000 */
[C---:B------:R-:W-:Y:S02]  /*17e90*/  ISETP.GE.AND P1, PT, R11.reuse, R226, PT ;  /* 0x000000e20b00720c */ /* 0x040fe40003f26270 */
[----:B------:R-:W-:Y:S02]  /*17ea0*/  IABS R17, R17 ;  /* 0x0000001100117213 */ /* 0x000fe40000000000 */
[----:B------:R-:W-:Y:S02]  /*17eb0*/  ISETP.GE.OR P1, PT, R11, R234, !P1 ;  /* 0x000000ea0b00720c */ /* 0x000fe40004f26670 */
[----:B------:R1:W-:Y:S01]  /*17ec0*/  I2F R27, R17 ;  /* 0x00000011001b7306 */ /* 0x0003e20000201400 */
[----:B------:R-:W-:Y:S02]  /*17ed0*/  FSEL R63, R30, -INF , !P2 ;  /* 0xff8000001e3f7808 */ /* 0x000fe40005000000 */
[----:B------:R-:W-:Y:S02]  /*17ee0*/  FSEL R194, R39, -INF , !P1 ;  /* 0xff80000027c27808 */ /* 0x000fe40004800000 */
[----:B------:R-:W-:Y:S02]  /*17ef0*/  ISETP.GE.AND P1, PT, R16, R225, PT ;  /* 0x000000e11000720c */ /* 0x000fe40003f26270 */
[----:B------:R-:W-:Y:S02]  /*17f00*/  ISETP.GE.AND P2, PT, R10, R227, PT ;  /* 0x000000e30a00720c */ /* 0x000fe40003f46270 */
[----:B------:R-:W-:Y:S02]  /*17f10*/  ISETP.GE.OR P1, PT, R16, R233, !P1 ;  /* 0x000000e91000720c */ /* 0x000fe40004f26670 */
[----:B------:R-:W-:Y:S04]  /*17f20*/  ISETP.GE.OR P2, PT, R10, R235, !P2 ;  /* 0x000000eb0a00720c */ /* 0x000fe80005746670 */
[----:B------:R-:W-:Y:S02]  /*17f30*/  FSEL R67, R37, -INF , !P2 ;  /* 0xff80000025437808 */ /* 0x000fe40005000000 */
[C---:B------:R-:W-:Y:S04]  /*17f40*/  ISETP.GE.AND P2, PT, R8.reuse, R227, PT ;  /* 0x000000e30800720c */ /* 0x040fe80003f46270 */
[----:B------:R-:W-:Y:S02]  /*17f50*/  ISETP.GE.OR P2, PT, R8, R235, !P2 ;  /* 0x000000eb0800720c */ /* 0x000fe40005746670 */
[----:B-1----:R-:W-:Y:S02]  /*17f60*/  IABS R17, R18 ;  /* 0x0000001200117213 */ /* 0x002fe40000000000 */
[----:B------:R-:W-:Y:S02]  /*17f70*/  IADD3 R18, R228, -R15, RZ ;  /* 0x8000000fe4127210 */ /* 0x000fe40007ffe0ff */
[----:B------:R1:W-:Y:S01]  /*17f80*/  I2F R28, R17 ;  /* 0x00000011001c7306 */ /* 0x0003e20000201400 */
[----:B------:R-:W-:Y:S02]  /*17f90*/  FSEL R205, R45, -INF , !P2 ;  /* 0xff8000002dcd7808 */ /* 0x000fe40005000000 */
[C---:B------:R-:W-:Y:S04]  /*17fa0*/  ISETP.GE.AND P2, PT, R7.reuse, R227, PT ;  /* 0x000000e30700720c */ /* 0x040fe80003f46270 */
[----:B------:R-:W-:Y:S04]  /*17fb0*/  ISETP.GE.OR P2, PT, R7, R235, !P2 ;  /* 0x000000eb0700720c */ /* 0x000fe80005746670 */
[----:B------:R-:W-:Y:S02]  /*17fc0*/  FSEL R208, R49, -INF , !P2 ;  /* 0xff80000031d07808 */ /* 0x000fe40005000000 */
[----:B------:R-:W-:Y:S02]  /*17fd0*/  ISETP.GE.AND P2, PT, R6, R227, PT ;  /* 0x000000e30600720c */ /* 0x000fe40003f46270 */
[----:B------:R-:W-:Y:S01]  /*17fe0*/  FSEL R49, R50, -INF , !P3 ;  /* 0xff80000032317808 */ /* 0x000fe20005800000 */
[----:B------:R-:W-:Y:S01]  /*17ff0*/  IMAD.MOV.U32 R50, RZ, RZ, R219 ;  /* 0x000000ffff327224 */ /* 0x000fe200078e00db */
[----:B------:R-:W-:Y:S02]  /*18000*/  ISETP.GE.OR P2, PT, R6, R235, !P2 ;  /* 0x000000eb0600720c */ /* 0x000fe40005746670 */
[----:B------:R-:W-:Y:S02]  /*18010*/  ISETP.GE.AND P3, PT, R2, R226, PT ;  /* 0x000000e20200720c */ /* 0x000fe40003f66270 */
[----:B------:R-:W-:Y:S02]  /*18020*/  FSEL R196, R47, -INF , !P2 ;  /* 0xff8000002fc47808 */ /* 0x000fe40005000000 */
[C---:B------:R-:W-:Y:S02]  /*18030*/  ISETP.GE.AND P2, PT, R5.reuse, R227, PT ;  /* 0x000000e30500720c */ /* 0x040fe40003f46270 */
[----:B-1----:R-:W-:Y:S01]  /*18040*/  IABS R17, R18 ;  /* 0x0000001200117213 */ /* 0x002fe20000000000 */
[----:B------:R-:W-:Y:S01]  /*18050*/  IMAD.IADD R18, R228, 0x1, -R14 ;  /* 0x00000001e4127824 */ /* 0x000fe200078e0a0e */
[----:B------:R-:W-:Y:S02]  /*18060*/  ISETP.GE.OR P3, PT, R2, R234, !P3 ;  /* 0x000000ea0200720c */ /* 0x000fe40005f66670 */
[----:B------:R1:W2:Y:S01]  /*18070*/  I2F R19, R17 ;  /* 0x0000001100137306 */ /* 0x0002a20000201400 */
[----:B------:R-:W-:Y:S02]  /*18080*/  ISETP.GE.OR P2, PT, R5, R235, !P2 ;  /* 0x000000eb0500720c */ /* 0x000fe40005746670 */
[----:B------:R-:W-:Y:S02]  /*18090*/  FSEL R197, R52, -INF , !P3 ;  /* 0xff80000034c57808 */ /* 0x000fe40005800000 */
[----:B------:R-:W-:Y:S02]  /*180a0*/  FSEL R200, R43, -INF , !P2 ;  /* 0xff8000002bc87808 */ /* 0x000fe40005000000 */
[C---:B------:R-:W-:Y:S02]  /*180b0*/  ISETP.GE.AND P2, PT, R4.reuse, R227, PT ;  /* 0x000000e30400720c */ /* 0x040fe40003f46270 */
[C---:B------:R-:W-:Y:S02]  /*180c0*/  ISETP.GE.AND P3, PT, R15.reuse, R225, PT ;  /* 0x000000e10f00720c */ /* 0x040fe40003f66270 */
[----:B------:R-:W-:Y:S02]  /*180d0*/  ISETP.GE.OR P2, PT, R4, R235, !P2 ;  /* 0x000000eb0400720c */ /* 0x000fe40005746670 */
[----:B------:R-:W-:Y:S02]  /*180e0*/  ISETP.GE.OR P3, PT, R15, R233, !P3 ;  /* 0x000000e90f00720c */ /* 0x000fe40005f66670 */
[----:B------:R-:W-:Y:S02]  /*180f0*/  FSEL R198, R38, -INF , !P2 ;  /* 0xff80000026c67808 */ /* 0x000fe40005000000 */
[C---:B------:R-:W-:Y:S04]  /*18100*/  ISETP.GE.AND P2, PT, R2.reuse, R227, PT ;  /* 0x000000e30200720c */ /* 0x040fe80003f46270 */
[----:B------:R-:W-:Y:S02]  /*18110*/  ISETP.GE.OR P2, PT, R2, R235, !P2 ;  /* 0x000000eb0200720c */ /* 0x000fe40005746670 */
[----:B-1----:R-:W-:Y:S01]  /*18120*/  IABS R17, R18 ;  /* 0x0000001200117213 */ /* 0x002fe20000000000 */
[----:B--2---:R-:W-:Y:S01]  /*18130*/  FFMA.FTZ R19, R19, -R222, R242 ;  /* 0x800000de13137223 */ /* 0x004fe200000100f2 */
[----:B------:R-:W-:Y:S01]  /*18140*/  FSEL R202, R32, -INF , !P2 ;  /* 0xff80000020ca7808 */ /* 0x000fe20005000000 */
[----:B------:R-:W-:Y:S01]  /*18150*/  IMAD.IADD R18, R228, 0x1, -R13 ;  /* 0x00000001e4127824 */ /* 0x000fe200078e0a0d */
[----:B------:R1:W-:Y:S01]  /*18160*/  I2F R23, R17 ;  /* 0x0000001100177306 */ /* 0x0003e20000201400 */
[C---:B------:R-:W-:Y:S02]  /*18170*/  ISETP.GE.AND P2, PT, R0.reuse, R227, PT ;  /* 0x000000e30000720c */ /* 0x040fe40003f46270 */
[----:B------:R-:W-:Y:S01]  /*18180*/  FSEL R33, R19, -INF , !P3 ;  /* 0xff80000013217808 */ /* 0x000fe20005800000 */
[----:B------:R-:W-:Y:S01]  /*18190*/  IMAD.MOV.U32 R242, RZ, RZ, R202 ;  /* 0x000000fffff27224 */ /* 0x000fe200078e00ca */
[C---:B------:R-:W-:Y:S02]  /*181a0*/  ISETP.GE.OR P2, PT, R0.reuse, R235, !P2 ;  /* 0x000000eb0000720c */ /* 0x040fe40005746670 */
[----:B------:R-:W-:Y:S02]  /*181b0*/  ISETP.GE.AND P3, PT, R13, R225, PT ;  /* 0x000000e10d00720c */ /* 0x000fe40003f66270 */
[----:B------:R-:W-:Y:S01]  /*181c0*/  FSEL R46, R51, -INF , !P2 ;  /* 0xff800000332e7808 */ /* 0x000fe20005000000 */
[----:B------:R-:W-:Y:S01]  /*181d0*/  IMAD.MOV.U32 R51, RZ, RZ, R198 ;  /* 0x000000ffff337224 */ /* 0x000fe200078e00c6 */
[C---:B------:R-:W-:Y:S02]  /*181e0*/  ISETP.GE.AND P2, PT, R0.reuse, R226, PT ;  /* 0x000000e20000720c */ /* 0x040fe40003f46270 */
[----:B------:R-:W-:Y:S02]  /*181f0*/  ISETP.GE.OR P3, PT, R13, R233, !P3 ;  /* 0x000000e90d00720c */ /* 0x000fe40005f66670 */
[----:B------:R-:W-:Y:S02]  /*18200*/  ISETP.GE.OR P2, PT, R0, R234, !P2 ;  /* 0x000000ea0000720c */ /* 0x000fe40005746670 */
[----:B-1----:R-:W-:Y:S01]  /*18210*/  IABS R17, R18 ;  /* 0x0000001200117213 */ /* 0x002fe20000000000 */
[----:B------:R-:W-:Y:S03]  /*18220*/  IMAD.IADD R18, R228, 0x1, -R12 ;  /* 0x00000001e4127824 */ /* 0x000fe600078e0a0c */
[----:B------:R1:W2:Y:S02]  /*18230*/  I2F R20, R17 ;  /* 0x0000001100147306 */ /* 0x0002a40000201400 */
[----:B-1----:R-:W-:Y:S01]  /*18240*/  IABS R17, R18 ;  /* 0x0000001200117213 */ /* 0x002fe20000000000 */
[----:B--2---:R-:W-:Y:S01]  /*18250*/  FFMA.FTZ R20, R20, -R222, R236 ;  /* 0x800000de14147223 */ /* 0x004fe200000100ec */
[----:B------:R-:W-:Y:S01]  /*18260*/  IADD3 R18, R228, -R11, RZ ;  /* 0x8000000be4127210 */ /* 0x000fe20007ffe0ff */
[----:B------:R-:W-:Y:S05]  /*18270*/  IMAD.MOV.U32 R236, RZ, RZ, R199 ;  /* 0x000000ffffec7224 */ /* 0x000fea00078e00c7 */
[----:B------:R1:W2:Y:S01]  /*18280*/  I2F R21, R17 ;  /* 0x0000001100157306 */ /* 0x0002a20000201400 */
[----:B------:R-:W-:Y:S02]  /*18290*/  FSEL R190, R20, -INF , !P3 ;  /* 0xff80000014be7808 */ /* 0x000fe40005800000 */
[C---:B------:R-:W-:Y:S04]  /*182a0*/  ISETP.GE.AND P3, PT, R14.reuse, R224, PT ;  /* 0x000000e00e00720c */ /* 0x040fe80003f66270 */
[----:B------:R-:W-:Y:S02]  /*182b0*/  ISETP.GE.OR P3, PT, R14, R232, !P3 ;  /* 0x000000e80e00720c */ /* 0x000fe40005f66670 */
[----:B-1----:R-:W-:Y:S01]  /*182c0*/  IABS R17, R18 ;  /* 0x0000001200117213 */ /* 0x002fe20000000000 */
[----:B------:R-:W-:Y:S02]  /*182d0*/  IMAD.IADD R18, R231, 0x1, -R16 ;  /* 0x00000001e7127824 */ /* 0x000fe400078e0a10 */
[----:B--2---:R-:W-:Y:S01]  /*182e0*/  FFMA.FTZ R21, R21, -R222, R214 ;  /* 0x800000de15157223 */ /* 0x004fe200000100d6 */
[----:B------:R-:W-:Y:S01]  /*182f0*/  MOV R214, R200 ;  /* 0x000000c800d67202 */ /* 0x000fe20000000f00 */
[----:B------:R-:W-:Y:S01]  /*18300*/  IMAD.MOV.U32 R16, RZ, RZ, R17 ;  /* 0x000000ffff107224 */ /* 0x000fe200078e0011 */
[----:B------:R-:W-:Y:S01]  /*18310*/  IABS R17, R18 ;  /* 0x0000001200117213 */ /* 0x000fe20000000000 */
[-C--:B------:R-:W-:Y:S02]  /*18320*/  FFMA.FTZ R18, R27, -R222.reuse, R109 ;  /* 0x800000de1b127223 */ /* 0x080fe4000001006d */
[----:B------:R1:W-:Y:S03]  /*18330*/  I2F R25, R16 ;  /* 0x0000001000197306 */ /* 0x0003e60000201400 */
[----:B------:R-:W-:Y:S01]  /*18340*/  FSEL R48, R18, -INF , !P2 ;  /* 0xff80000012307808 */ /* 0x000fe20005000000 */
[----:B------:R-:W-:Y:S01]  /*18350*/  FFMA.FTZ R18, R23, -R222, R241 ;  /* 0x800000de17127223 */ /* 0x000fe200000100f1 */
[C---:B------:R-:W-:Y:S01]  /*18360*/  ISETP.GE.AND P2, PT, R15.reuse, R224, PT ;  /* 0x000000e00f00720c */ /* 0x040fe20003f46270 */
[----:B------:R-:W-:Y:S03]  /*18370*/  IMAD.MOV.U32 R241, RZ, RZ, R197 ;  /* 0x000000fffff17224 */ /* 0x000fe600078e00c5 */
[----:B------:R-:W-:Y:S01]  /*18380*/  ISETP.GE.OR P2, PT, R15, R232, !P2 ;  /* 0x000000e80f00720c */ /* 0x000fe20005746670 */
[----:B------:R2:W3:Y:S01]  /*18390*/  I2F R36, R17 ;  /* 0x0000001100247306 */ /* 0x0004e20000201400 */
[----:B-1----:R-:W-:Y:S05]  /*183a0*/  IMAD.IADD R16, R228, 0x1, -R10 ;  /* 0x00000001e4107824 */ /* 0x002fea00078e0a0a */
[----:B------:R-:W-:Y:S04]  /*183b0*/  IABS R16, R16 ;  /* 0x0000001000107213 */ /* 0x000fe80000000000 */
[----:B------:R1:W4:Y:S01]  /*183c0*/  I2F R26, R16 ;  /* 0x00000010001a7306 */ /* 0x0003220000201400 */
[C---:B--2---:R-:W-:Y:S01]  /*183d0*/  IADD3 R17, R231.reuse, -R15, RZ ;  /* 0x8000000fe7117210 */ /* 0x044fe20007ffe0ff */
[-C--:B---3--:R-:W-:Y:S02]  /*183e0*/  FFMA.FTZ R19, R36, -R222.reuse, R250 ;  /* 0x800000de24137223 */ /* 0x088fe400000100fa */
[----:B------:R-:W-:Y:S01]  /*183f0*/  LDSM.16.MT88.4 R36, [R218+0x9000] ;  /* 0x00900000da24783b */ /* 0x000fe20000004200 */
[----:B-1----:R-:W-:Y:S01]  /*18400*/  IABS R16, R17 ;  /* 0x0000001100107213 */ /* 0x002fe20000000000 */
[C---:B------:R-:W-:Y:S04]  /*18410*/  IMAD.IADD R17, R228.reuse, 0x1, -R9 ;  /* 0x00000001e4117824 */ /* 0x040fe800078e0a09 */
[----:B------:R1:W2:Y:S02]  /*18420*/  I2F R22, R16 ;  /* 0x0000001000167306 */ /* 0x0002a40000201400 */
[----:B-1----:R-:W-:Y:S01]  /*18430*/  IABS R16, R17 ;  /* 0x0000001100107213 */ /* 0x002fe20000000000 */
[C---:B------:R-:W-:Y:S07]  /*18440*/  IMAD.IADD R17, R231.reuse, 0x1, -R14 ;  /* 0x00000001e7117824 */ /* 0x040fee00078e0a0e */
[----:B------:R1:W3:Y:S02]  /*18450*/  I2F R24, R16 ;  /* 0x0000001000187306 */ /* 0x0002e40000201400 */
[----:B-1----:R-:W-:Y:S01]  /*18460*/  IABS R16, R17 ;  /* 0x0000001100107213 */ /* 0x002fe20000000000 */
[C---:B------:R-:W-:Y:S07]  /*18470*/  IMAD.IADD R17, R228.reuse, 0x1, -R8 ;  /* 0x00000001e4117824 */ /* 0x040fee00078e0a08 */
[----:B------:R1:W-:Y:S02]  /*18480*/  I2F R30, R16 ;  /* 0x00000010001e7306 */ /* 0x0003e40000201400 */
[----:B-1----:R-:W-:Y:S02]  /*18490*/  IABS R16, R17 ;  /* 0x0000001100107213 */ /* 0x002fe40000000000 */
[C---:B------:R-:W-:Y:S06]  /*184a0*/  IADD3 R17, R231.reuse, -R13, RZ ;  /* 0x8000000de7117210 */ /* 0x040fec0007ffe0ff */
[----:B------:R1:W-:Y:S02]  /*184b0*/  I2F R31, R16 ;  /* 0x00000010001f7306 */ /* 0x0003e40000201400 */
[----:B-1----:R-:W-:Y:S01]  /*184c0*/  IABS R16, R17 ;  /* 0x0000001100107213 */ /* 0x002fe20000000000 */
[----:B------:R-:W-:Y:S07]  /*184d0*/  IMAD.IADD R17, R228, 0x1, -R7 ;  /* 0x00000001e4117824 */ /* 0x000fee00078e0a07 */
[----:B------:R1:W1:Y:S02]  /*184e0*/  I2F R29, R16 ;  /* 0x00000010001d7306 */ /* 0x0002640000201400 */
[----:B-1----:R-:W-:Y:S01]  /*184f0*/  IABS R16, R17 ;  /* 0x0000001100107213 */ /* 0x002fe20000000000 */
[----:B------:R-:W-:Y:S02]  /*18500*/  FFMA.FTZ R17, R28, -R222, R244 ;  /* 0x800000de1c117223 */ /* 0x000fe400000100f4 */
[----:B------:R-:W-:Y:S01]  /*18510*/  IMAD.MOV.U32 R244, RZ, RZ, R196 ;  /* 0x000000fffff47224 */ /* 0x000fe200078e00c4 */
[----:B------:R-:W-:Y:S01]  /*18520*/  MOV R15, R16 ;  /* 0x00000010000f7202 */ /* 0x000fe20000000f00 */
[----:B------:R-:W-:Y:S01]  /*18530*/  IMAD.IADD R16, R231, 0x1, -R12 ;  /* 0x00000001e7107824 */ /* 0x000fe200078e0a0c */
[----:B------:R-:W-:Y:S01]  /*18540*/  FSEL R34, R17, -INF , !P1 ;  /* 0xff80000011227808 */ /* 0x000fe20004800000 */
[-C--:B----4-:R-:W-:Y:S01]  /*18550*/  FFMA.FTZ R17, R26, -R222.reuse, R238 ;  /* 0x800000de1a117223 */ /* 0x090fe200000100ee */
[----:B------:R1:W-:Y:S01]  /*18560*/  I2F R28, R15 ;  /* 0x0000000f001c7306 */ /* 0x0003e20000201400 */
[C---:B------:R-:W-:Y:S04]  /*18570*/  ISETP.GE.AND P1, PT, R14.reuse, R225, PT ;  /* 0x000000e10e00720c */ /* 0x040fe80003f26270 */
[----:B------:R-:W-:Y:S04]  /*18580*/  ISETP.GE.OR P1, PT, R14, R233, !P1 ;  /* 0x000000e90e00720c */ /* 0x000fe80004f26670 */
[----:B------:R-:W-:Y:S01]  /*18590*/  FSEL R32, R18, -INF , !P1 ;  /* 0xff80000012207808 */ /* 0x000fe20004800000 */
[----:B--2---:R-:W-:Y:S01]  /*185a0*/  FFMA.FTZ R18, R22, -R222, R249 ;  /* 0x800000de16127223 */ /* 0x004fe200000100f9 */
[C---:B------:R-:W-:Y:S04]  /*185b0*/  ISETP.GE.AND P1, PT, R12.reuse, R225, PT ;  /* 0x000000e10c00720c */ /* 0x040fe80003f26270 */
[----:B------:R-:W-:Y:S04]  /*185c0*/  ISETP.GE.OR P1, PT, R12, R233, !P1 ;  /* 0x000000e90c00720c */ /* 0x000fe80004f26670 */
[----:B------:R-:W-:Y:S02]  /*185d0*/  FSEL R189, R21, -INF , !P1 ;  /* 0xff80000015bd7808 */ /* 0x000fe40004800000 */
[C---:B------:R-:W-:Y:S02]  /*185e0*/  ISETP.GE.AND P1, PT, R11.reuse, R225, PT ;  /* 0x000000e10b00720c */ /* 0x040fe40003f26270 */
[----:B-1----:R-:W-:Y:S01]  /*185f0*/  IABS R15, R16 ;  /* 0x00000010000f7213 */ /* 0x002fe20000000000 */
[----:B------:R-:W-:Y:S01]  /*18600*/  IMAD.IADD R16, R228, 0x1, -R6 ;  /* 0x00000001e4107824 */ /* 0x000fe200078e0a06 */
[----:B------:R-:W-:Y:S02]  /*18610*/  ISETP.GE.OR P1, PT, R11, R233, !P1 ;  /* 0x000000e90b00720c */ /* 0x000fe40004f26670 */
[----:B------:R1:W2:Y:S02]  /*18620*/  I2F R27, R15 ;  /* 0x0000000f001b7306 */ /* 0x0002a40000201400 */
[----:B-1----:R-:W-:Y:S02]  /*18630*/  IABS R15, R16 ;  /* 0x00000010000f7213 */ /* 0x002fe40000000000 */
[----:B------:R-:W-:Y:S06]  /*18640*/  IADD3 R16, R231, -R11, RZ ;  /* 0x8000000be7107210 */ /* 0x000fec0007ffe0ff */
[----:B------:R1:W-:Y:S01]  /*18650*/  I2F R23, R15 ;  /* 0x0000000f00177306 */ /* 0x0003e20000201400 */
[----:B------:R-:W-:Y:S01]  /*18660*/  IABS R14, R16 ;  /* 0x00000010000e7213 */ /* 0x000fe20000000000 */
[-C--:B------:R-:W-:Y:S01]  /*18670*/  FFMA.FTZ R16, R25, -R222.reuse, R215 ;  /* 0x800000de19107223 */ /* 0x080fe200000100d7 */
[----:B------:R-:W-:Y:S02]  /*18680*/  FSEL R25, R19, -INF , !P0 ;  /* 0xff80000013197808 */ /* 0x000fe40004000000 */
[-C--:B------:R-:W-:Y:S02]  /*18690*/  ISETP.GE.AND P0, PT, R9, R225.reuse, PT ;  /* 0x000000e10900720c */ /* 0x080fe40003f06270 */
[----:B------:R-:W-:Y:S01]  /*186a0*/  FSEL R192, R16, -INF , !P1 ;  /* 0xff80000010c07808 */ /* 0x000fe20004800000 */
[----:B---3--:R-:W-:Y:S02]  /*186b0*/  FFMA.FTZ R16, R24, -R222, R203 ;  /* 0x800000de18107223 */ /* 0x008fe400000100cb */
[----:B------:R3:W-:Y:S01]  /*186c0*/  I2F R21, R14 ;  /* 0x0000000e00157306 */ /* 0x0007e20000201400 */
[----:B------:R-:W-:Y:S02]  /*186d0*/  ISETP.GE.AND P1, PT, R10, R225, PT ;  /* 0x000000e10a00720c */ /* 0x000fe40003f26270 */
[----:B------:R-:W-:Y:S02]  /*186e0*/  FSEL R24, R18, -INF , !P2 ;  /* 0xff80000012187808 */ /* 0x000fe40005000000 */
[-C--:B------:R-:W-:Y:S02]  /*186f0*/  ISETP.GE.OR P1, PT, R10, R233.reuse, !P1 ;  /* 0x000000e90a00720c */ /* 0x080fe40004f26670 */
[-C--:B------:R-:W-:Y:S02]  /*18700*/  ISETP.GE.AND P2, PT, R12, R224.reuse, PT ;  /* 0x000000e00c00720c */ /* 0x080fe40003f46270 */
[----:B------:R-:W-:Y:S02]  /*18710*/  FSEL R191, R17, -INF , !P1 ;  /* 0xff80000011bf7808 */ /* 0x000fe40004800000 */
[----:B------:R-:W-:Y:S02]  /*18720*/  ISETP.GE.AND P1, PT, R13, R224, PT ;  /* 0x000000e00d00720c */ /* 0x000fe40003f26270 */
[----:B------:R-:W-:Y:S01]  /*18730*/  ISETP.GE.OR P0, PT, R9, R233, !P0 ;  /* 0x000000e90900720c */ /* 0x000fe20004706670 */
[----:B-1----:R-:W-:Y:S01]  /*18740*/  IMAD.IADD R15, R228, 0x1, -R5 ;  /* 0x00000001e40f7824 */ /* 0x002fe200078e0a05 */
[-C--:B------:R-:W-:Y:S01]  /*18750*/  ISETP.GE.OR P1, PT, R13, R232.reuse, !P1 ;  /* 0x000000e80d00720c */ /* 0x080fe20004f26670 */
[----:B------:R-:W-:Y:S01]  /*18760*/  IMAD.IADD R13, R231, 0x1, -R9 ;  /* 0x00000001e70d7824 */ /* 0x000fe200078e0a09 */
[----:B------:R-:W-:Y:S02]  /*18770*/  ISETP.GE.OR P2, PT, R12, R232, !P2 ;  /* 0x000000e80c00720c */ /* 0x000fe40005746670 */
[----:B------:R-:W-:Y:S02]  /*18780*/  FSEL R203, R16, -INF , !P0 ;  /* 0xff80000010cb7808 */ /* 0x000fe40004000000 */
[----:B------:R-:W-:Y:S02]  /*18790*/  ISETP.GE.AND P0, PT, R11, R224, PT ;  /* 0x000000e00b00720c */ /* 0x000fe40003f06270 */
[----:B---3--:R-:W-:Y:S01]  /*187a0*/  IABS R14, R15 ;  /* 0x0000000f000e7213 */ /* 0x008fe20000000000 */
[----:B------:R-:W-:Y:S01]  /*187b0*/  IMAD.IADD R15, R231, 0x1, -R10 ;  /* 0x00000001e70f7824 */ /* 0x000fe200078e0a0a */
[----:B------:R-:W-:Y:S02]  /*187c0*/  ISETP.GE.OR P0, PT, R11, R232, !P0 ;  /* 0x000000e80b00720c */ /* 0x000fe40004706670 */
[----:B------:R1:W-:Y:S01]  /*187d0*/  I2F R20, R14 ;  /* 0x0000000e00147306 */ /* 0x0003e20000201400 */
[----:B------:R-:W-:Y:S01]  /*187e0*/  IABS R11, R13 ;  /* 0x0000000d000b7213 */ /* 0x000fe20000000000 */
[-C--:B------:R-:W-:Y:S05]  /*187f0*/  FFMA.FTZ R13, R29, -R222.reuse, R243 ;  /* 0x800000de1d0d7223 */ /* 0x080fea00000100f3 */
[----:B------:R-:W-:Y:S01]  /*18800*/  FSEL R188, R13, -INF , !P1 ;  /* 0xff8000000dbc7808 */ /* 0x000fe20004800000 */
[----:B--2---:R-:W-:Y:S01]  /*18810*/  FFMA.FTZ R13, R27, -R222, R246 ;  /* 0x800000de1b0d7223 */ /* 0x004fe200000100f6 */
[C---:B------:R-:W-:Y:S01]  /*18820*/  ISETP.GE.AND P1, PT, R10.reuse, R224, PT ;  /* 0x000000e00a00720c */ /* 0x040fe20003f26270 */
[----:B------:R-:W2:Y:S03]  /*18830*/  I2F R16, R11 ;  /* 0x0000000b00107306 */ /* 0x000ea60000201400 */
[----:B------:R-:W-:Y:S02]  /*18840*/  ISETP.GE.OR P1, PT, R10, R232, !P1 ;  /* 0x000000e80a00720c */ /* 0x000fe40004f26670 */
[----:B------:R-:W-:Y:S02]  /*18850*/  FSEL R185, R13, -INF , !P2 ;  /* 0xff8000000db97808 */ /* 0x000fe40005000000 */
[C---:B------:R-:W-:Y:S04]  /*18860*/  ISETP.GE.AND P2, PT, R9.reuse, R224, PT ;  /* 0x000000e00900720c */ /* 0x040fe80003f46270 */
[----:B------:R-:W-:Y:S02]  /*18870*/  ISETP.GE.OR P2, PT, R9, R232, !P2 ;  /* 0x000000e80900720c */ /* 0x000fe40005746670 */
[----:B------:R-:W-:Y:S02]  /*18880*/  FMNMX.FTZ R9, R53, R3, !PT ;  /* 0x0000000335097209 */ /* 0x000fe40007810000 */
[----:B-1----:R-:W-:Y:S01]  /*18890*/  IABS R14, R15 ;  /* 0x0000000f000e7213 */ /* 0x002fe20000000000 */
[----:B------:R-:W-:Y:S01]  /*188a0*/  IMAD.IADD R15, R228, 0x1, -R4 ;  /* 0x00000001e40f7824 */ /* 0x000fe200078e0a04 */
[----:B------:R-:W-:Y:S02]  /*188b0*/  FMNMX.FTZ R9, R54, R9, !PT ;  /* 0x0000000936097209 */ /* 0x000fe40007810000 */
[----:B------:R1:W3:Y:S02]  /*188c0*/  I2F R19, R14 ;  /* 0x0000000e00137306 */ /* 0x0002e40000201400 */
[----:B------:R-:W-:Y:S01]  /*188d0*/  FMNMX.FTZ R9, R60, R9, !PT ;  /* 0x000000093c097209 */ /* 0x000fe20007810000 */
[-C--:B--2---:R-:W-:Y:S03]  /*188e0*/  FFMA.FTZ R16, R16, -R222.reuse, R239 ;  /* 0x800000de10107223 */ /* 0x084fe600000100ef */
[----:B------:R-:W-:Y:S01]  /*188f0*/  FMNMX.FTZ R105, R58, R9, !PT ;  /* 0x000000093a697209 */ /* 0x000fe20007810000 */
[----:B------:R-:W-:Y:S03]  /*18900*/  IMAD.IADD R9, R231, 0x1, -R7 ;  /* 0x00000001e7097824 */ /* 0x000fe600078e0a07 */
[----:B------:R-:W-:Y:S02]  /*18910*/  FMNMX.FTZ R105, R64, R105, !PT ;  /* 0x0000006940697209 */ /* 0x000fe40007810000 */
[----:B------:R-:W-:Y:S02]  /*18920*/  IABS R9, R9 ;  /* 0x0000000900097213 */ /* 0x000fe40000000000 */
[----:B------:R-:W-:Y:S02]  /*18930*/  FMNMX.FTZ R105, R63, R105, !PT ;  /* 0x000000693f697209 */ /* 0x000fe40007810000 */
[----:B------:R-:W-:Y:S02]  /*18940*/  FSEL R197, R16, -INF , !P2 ;  /* 0xff80000010c57808 */ /* 0x000fe40005000000 */
[----:B------:R-:W-:Y:S02]  /*18950*/  FMNMX.FTZ R105, R193, R105, !PT ;  /* 0x00000069c1697209 */ /* 0x000fe40007810000 */
[----:B------:R-:W-:Y:S02]  /*18960*/  ISETP.GE.AND P2, PT, R2, R225, PT ;  /* 0x000000e10200720c */ /* 0x000fe40003f46270 */
[----:B------:R-:W-:Y:S02]  /*18970*/  FMNMX.FTZ R105, R67, R105, !PT ;  /* 0x0000006943697209 */ /* 0x000fe40007810000 */
[----:B-1----:R-:W-:Y:S01]  /*18980*/  IABS R14, R15 ;  /* 0x0000000f000e7213 */ /* 0x002fe20000000000 */
[-C--:B------:R-:W-:Y:S01]  /*18990*/  FFMA.FTZ R15, R31, -R222.reuse, R211 ;  /* 0x800000de1f0f7223 */ /* 0x080fe200000100d3 */
[----:B------:R-:W-:Y:S01]  /*189a0*/  FMNMX.FTZ R105, R204, R105, !PT ;  /* 0x00000069cc697209 */ /* 0x000fe20007810000 */
[----:B---3--:R-:W-:Y:S01]  /*189b0*/  FFMA.FTZ R13, R19, -R222, R247 ;  /* 0x800000de130d7223 */ /* 0x008fe200000100f7 */
[----:B------:R-:W-:Y:S01]  /*189c0*/  MOV R12, R14 ;  /* 0x0000000e000c7202 */ /* 0x000fe20000000f00 */
[-C--:B------:R-:W-:Y:S01]  /*189d0*/  FFMA.FTZ R14, R30, -R222.reuse, R252 ;  /* 0x800000de1e0e7223 */ /* 0x080fe200000100fc */
[----:B------:R-:W-:Y:S02]  /*189e0*/  ISETP.GE.OR P2, PT, R2, R233, !P2 ;  /* 0x000000e90200720c */ /* 0x000fe40005746670 */
[----:B------:R1:W2:Y:S01]  /*189f0*/  I2F R18, R12 ;  /* 0x0000000c00127306 */ /* 0x0002a20000201400 */
[----:B------:R-:W-:Y:S02]  /*18a00*/  FSEL R186, R13, -INF , !P1 ;  /* 0xff8000000dba7808 */ /* 0x000fe40004800000 */
[----:B------:R-:W-:Y:S01]  /*18a10*/  FSEL R22, R14, -INF , !P3 ;  /* 0xff8000000e167808 */ /* 0x000fe20005800000 */
[----:B------:R-:W-:Y:S01]  /*18a20*/  FFMA.FTZ R14, R28, -R222, R212 ;  /* 0x800000de1c0e7223 */ /* 0x000fe200000100d4 */
[C---:B------:R-:W-:Y:S02]  /*18a30*/  ISETP.GE.AND P3, PT, R8.reuse, R225, PT ;  /* 0x000000e10800720c */ /* 0x040fe40003f66270 */
[C---:B------:R-:W-:Y:S02]  /*18a40*/  ISETP.GE.AND P1, PT, R7.reuse, R224, PT ;  /* 0x000000e00700720c */ /* 0x040fe40003f26270 */
[----:B------:R-:W-:Y:S02]  /*18a50*/  ISETP.GE.OR P3, PT, R8, R233, !P3 ;  /* 0x000000e90800720c */ /* 0x000fe40005f66670 */
[----:B------:R-:W-:Y:S02]  /*18a60*/  ISETP.GE.OR P1, PT, R7, R232, !P1 ;  /* 0x000000e80700720c */ /* 0x000fe40004f26670 */
[----:B------:R-:W-:Y:S02]  /*18a70*/  FSEL R202, R15, -INF , !P3 ;  /* 0xff8000000fca7808 */ /* 0x000fe40005800000 */
[----:B------:R-:W-:Y:S02]  /*18a80*/  ISETP.GE.AND P3, PT, R7, R225, PT ;  /* 0x000000e10700720c */ /* 0x000fe40003f66270 */
[----:B------:R-:W-:Y:S02]  /*18a90*/  FMNMX.FTZ R105, R205, R105, !PT ;  /* 0x00000069cd697209 */ /* 0x000fe40007810000 */
[----:B------:R-:W-:Y:S02]  /*18aa0*/  ISETP.GE.OR P3, PT, R7, R233, !P3 ;  /* 0x000000e90700720c */ /* 0x000fe40005f66670 */
[----:B------:R-:W-:Y:S02]  /*18ab0*/  FMNMX.FTZ R105, R208, R105, !PT ;  /* 0x00000069d0697209 */ /* 0x000fe40007810000 */
[----:B------:R-:W-:Y:S01]  /*18ac0*/  FSEL R201, R14, -INF , !P3 ;  /* 0xff8000000ec97808 */ /* 0x000fe20005800000 */
[----:B-1----:R-:W-:Y:S01]  /*18ad0*/  IMAD.IADD R12, R228, 0x1, -R2 ;  /* 0x00000001e40c7824 */ /* 0x002fe200078e0a02 */
[----:B------:R-:W-:Y:S01]  /*18ae0*/  ISETP.GE.AND P3, PT, R6, R225, PT ;  /* 0x000000e10600720c */ /* 0x000fe20003f66270 */
[----:B--2---:R-:W-:Y:S01]  /*18af0*/  FFMA.FTZ R14, R18, -R222, R209 ;  /* 0x800000de120e7223 */ /* 0x004fe200000100d1 */
[----:B------:R-:W-:Y:S02]  /*18b00*/  FMNMX.FTZ R105, R244, R105, !PT ;  /* 0x00000069f4697209 */ /* 0x000fe40007810000 */
[----:B------:R-:W-:Y:S01]  /*18b10*/  IABS R11, R12 ;  /* 0x0000000c000b7213 */ /* 0x000fe20000000000 */
[----:B------:R-:W-:Y:S01]  /*18b20*/  IMAD.IADD R12, R231, 0x1, -R8 ;  /* 0x00000001e70c7824 */ /* 0x000fe200078e0a08 */
[----:B------:R-:W-:Y:S02]  /*18b30*/  ISETP.GE.OR P3, PT, R6, R233, !P3 ;  /* 0x000000e90600720c */ /* 0x000fe40005f66670 */
[----:B------:R1:W2:Y:S01]  /*18b40*/  I2F R17, R11 ;  /* 0x0000000b00117306 */ /* 0x0002a20000201400 */
[----:B------:R-:W-:Y:S02]  /*18b50*/  FMNMX.FTZ R105, R214, R105, !PT ;  /* 0x00000069d6697209 */ /* 0x000fe40007810000 */
[----:B------:R-:W-:Y:S01]  /*18b60*/  IABS R10, R12 ;  /* 0x0000000c000a7213 */ /* 0x000fe20000000000 */
[----:B------:R-:W-:Y:S01]  /*18b70*/  FFMA.FTZ R12, R23, -R222, R213 ;  /* 0x800000de170c7223 */ /* 0x000fe200000100d5 */
[----:B------:R-:W-:Y:S04]  /*18b80*/  FMNMX.FTZ R105, R51, R105, !PT ;  /* 0x0000006933697209 */ /* 0x000fe80007810000 */
[----:B------:R-:W-:Y:S01]  /*18b90*/  FSEL R199, R12, -INF , !P3 ;  /* 0xff8000000cc77808 */ /* 0x000fe20005800000 */
[----:B------:R3:W4:Y:S01]  /*18ba0*/  I2F R15, R10 ;  /* 0x0000000a000f7306 */ /* 0x0007220000201400 */
[----:B------:R-:W-:Y:S02]  /*18bb0*/  ISETP.GE.AND P3, PT, R8, R224, PT ;  /* 0x000000e00800720c */ /* 0x000fe40003f66270 */
[----:B------:R-:W-:Y:S02]  /*18bc0*/  FMNMX.FTZ R105, R242, R105, !PT ;  /* 0x00000069f2697209 */ /* 0x000fe40007810000 */
[----:B------:R-:W-:Y:S02]  /*18bd0*/  ISETP.GE.OR P3, PT, R8, R232, !P3 ;  /* 0x000000e80800720c */ /* 0x000fe40005f66670 */
[----:B------:R-:W-:Y:S02]  /*18be0*/  FMNMX.FTZ R8, R59, R100, !PT ;  /* 0x000000643b087209 */ /* 0x000fe40007810000 */
[----:B------:R-:W-:Y:S02]  /*18bf0*/  FMNMX.FTZ R105, R46, R105, !PT ;  /* 0x000000692e697209 */ /* 0x000fe40007810000 */
[----:B------:R-:W-:Y:S02]  /*18c00*/  FMNMX.FTZ R8, R57, R8, !PT ;  /* 0x0000000839087209 */ /* 0x000fe40007810000 */
[----:B-1----:R-:W-:Y:S01]  /*18c10*/  IADD3 R11, R228, -R0, RZ ;  /* 0x80000000e40b7210 */ /* 0x002fe20007ffe0ff */
[----:B--2---:R-:W-:Y:S01]  /*18c20*/  FFMA.FTZ R17, R17, -R222, R210 ;  /* 0x800000de11117223 */ /* 0x004fe200000100d2 */
[----:B------:R-:W-:Y:S04]  /*18c30*/  FMNMX.FTZ R8, R56, R8, !PT ;  /* 0x0000000838087209 */ /* 0x000fe80007810000 */
[----:B------:R-:W-:Y:S02]  /*18c40*/  FMNMX.FTZ R8, R55, R8, !PT ;  /* 0x0000000837087209 */ /* 0x000fe40007810000 */
[----:B------:R-:W-:Y:S02]  /*18c50*/  FSEL R35, R17, -INF , !P2 ;  /* 0xff80000011237808 */ /* 0x000fe40005000000 */
[----:B---3--:R-:W-:Y:S01]  /*18c60*/  IABS R10, R11 ;  /* 0x0000000b000a7213 */ /* 0x008fe20000000000 */
[----:B------:R-:W-:Y:S01]  /*18c70*/  FFMA.FTZ R11, R20, -R222, R111 ;  /* 0x800000de140b7223 */ /* 0x000fe2000001006f */
[----:B------:R-:W-:Y:S01]  /*18c80*/  FMNMX.FTZ R8, R66, R8, !PT ;  /* 0x0000000842087209 */ /* 0x000fe20007810000 */
[----:B----4-:R-:W-:Y:S01]  /*18c90*/  FFMA.FTZ R15, R15, -R222, R240 ;  /* 0x800000de0f0f7223 */ /* 0x010fe200000100f0 */
[----:B------:R1:W2:Y:S01]  /*18ca0*/  I2F R12, R10 ;  /* 0x0000000a000c7306 */ /* 0x0002a20000201400 */
[C---:B------:R-:W-:Y:S02]  /*18cb0*/  ISETP.GE.AND P2, PT, R0.reuse, R225, PT ;  /* 0x000000e10000720c */ /* 0x040fe40003f46270 */
[----:B------:R-:W-:Y:S02]  /*18cc0*/  FMNMX.FTZ R8, R65, R8, !PT ;  /* 0x0000000841087209 */ /* 0x000fe40007810000 */
[----:B------:R-:W-:Y:S02]  /*18cd0*/  ISETP.GE.OR P2, PT, R0, R233, !P2 ;  /* 0x000000e90000720c */ /* 0x000fe40005746670 */
[----:B------:R-:W-:Y:S02]  /*18ce0*/  FMNMX.FTZ R8, R194, R8, !PT ;  /* 0x00000008c2087209 */ /* 0x000fe40007810000 */
[----:B------:R-:W-:Y:S02]  /*18cf0*/  FSEL R196, R15, -INF , !P3 ;  /* 0xff8000000fc47808 */ /* 0x000fe40005800000 */
[----:B------:R-:W-:Y:S02]  /*18d00*/  FMNMX.FTZ R8, R195, R8, !PT ;  /* 0x00000008c3087209 */ /* 0x000fe40007810000 */
[C---:B------:R-:W-:Y:S02]  /*18d10*/  ISETP.GE.AND P3, PT, R5.reuse, R224, PT ;  /* 0x000000e00500720c */ /* 0x040fe40003f66270 */
[----:B------:R-:W-:Y:S02]  /*18d20*/  FMNMX.FTZ R8, R206, R8, !PT ;  /* 0x00000008ce087209 */ /* 0x000fe40007810000 */
[----:B------:R-:W-:Y:S02]  /*18d30*/  ISETP.GE.OR P3, PT, R5, R232, !P3 ;  /* 0x000000e80500720c */ /* 0x000fe40005f66670 */
[----:B------:R-:W-:Y:S01]  /*18d40*/  FMNMX.FTZ R7, R207, R8, !PT ;  /* 0x00000008cf077209 */ /* 0x000fe20007810000 */
[----:B------:R-:W-:Y:S03]  /*18d50*/  IMAD.IADD R8, R231, 0x1, -R6 ;  /* 0x00000001e7087824 */ /* 0x000fe600078e0a06 */
[----:B------:R-:W-:Y:S01]  /*18d60*/  FMNMX.FTZ R7, R236, R7, !PT ;  /* 0x00000007ec077209 */ /* 0x000fe20007810000 */
[----:B-1----:R-:W-:Y:S01]  /*18d70*/  FFMA.FTZ R10, R21, -R222, R245 ;  /* 0x800000de150a7223 */ /* 0x002fe200000100f5 */
[----:B------:R-:W-:Y:S01]  /*18d80*/  IABS R8, R8 ;  /* 0x0000000800087213 */ /* 0x000fe20000000000 */
[----:B--2---:R-:W-:Y:S03]  /*18d90*/  FFMA.FTZ R12, R12, -R222, R110 ;  /* 0x800000de0c0c7223 */ /* 0x004fe6000001006e */
[----:B------:R-:W-:Y:S02]  /*18da0*/  FSEL R187, R10, -INF , !P0 ;  /* 0xff8000000abb7808 */ /* 0x000fe40004000000 */
[C---:B------:R-:W-:Y:S02]  /*18db0*/  ISETP.GE.AND P0, PT, R5.reuse, R225, PT ;  /* 0x000000e10500720c */ /* 0x040fe40003f06270 */
[----:B------:R-:W-:Y:S02]  /*18dc0*/  FSEL R42, R12, -INF , !P2 ;  /* 0xff8000000c2a7808 */ /* 0x000fe40005000000 */
[----:B------:R-:W-:Y:S02]  /*18dd0*/  ISETP.GE.OR P0, PT, R5, R233, !P0 ;  /* 0x000000e90500720c */ /* 0x000fe40004706670 */
[C---:B------:R-:W-:Y:S02]  /*18de0*/  ISETP.GE.AND P2, PT, R4.reuse, R224, PT ;  /* 0x000000e00400720c */ /* 0x040fe40003f46270 */
[----:B------:R-:W-:Y:S02]  /*18df0*/  FSEL R47, R11, -INF , !P0 ;  /* 0xff8000000b2f7808 */ /* 0x000fe40004000000 */
[C---:B------:R-:W-:Y:S02]  /*18e00*/  ISETP.GE.AND P0, PT, R4.reuse, R225, PT ;  /* 0x000000e10400720c */ /* 0x040fe40003f06270 */
[C---:B------:R-:W-:Y:S02]  /*18e10*/  ISETP.GE.OR P2, PT, R4.reuse, R232, !P2 ;  /* 0x000000e80400720c */ /* 0x040fe40005746670 */
[----:B------:R-:W-:Y:S04]  /*18e20*/  ISETP.GE.OR P0, PT, R4, R233, !P0 ;  /* 0x000000e90400720c */ /* 0x000fe80004706670 */
[----:B------:R-:W-:Y:S02]  /*18e30*/  FSEL R45, R14, -INF , !P0 ;  /* 0xff8000000e2d7808 */ /* 0x000fe40004000000 */
[C---:B------:R-:W-:Y:S01]  /*18e40*/  ISETP.GE.AND P0, PT, R6.reuse, R224, PT ;  /* 0x000000e00600720c */ /* 0x040fe20003f06270 */
[----:B------:R1:W-:Y:S03]  /*18e50*/  I2F R14, R8 ;  /* 0x00000008000e7306 */ /* 0x0003e60000201400 */
[----:B------:R-:W-:Y:S02]  /*18e60*/  ISETP.GE.OR P0, PT, R6, R232, !P0 ;  /* 0x000000e80600720c */ /* 0x000fe40004706670 */
[----:B------:R-:W-:Y:S01]  /*18e70*/  FMNMX.FTZ R6, R50, R7, !PT ;  /* 0x0000000732067209 */ /* 0x000fe20007810000 */
[----:B------:R-:W-:Y:S02]  /*18e80*/  IMAD.MOV.U32 R7, RZ, RZ, R9 ;  /* 0x000000ffff077224 */ /* 0x000fe400078e0009 */
[----:B------:R-:W2:Y:S01]  /*18e90*/  SHFL.BFLY PT, R9, R105, 0x2, 0x1f ;  /* 0x0c401f0069097f89 */ /* 0x000ea200000e0000 */
[----:B------:R-:W-:Y:S01]  /*18ea0*/  FMNMX.FTZ R6, R217, R6, !PT ;  /* 0x00000006d9067209 */ /* 0x000fe20007810000 */
[----:B------:R3:W4:Y:S03]  /*18eb0*/  I2F R13, R7 ;  /* 0x00000007000d7306 */ /* 0x0007260000201400 */
[----:B------:R-:W-:Y:S04]  /*18ec0*/  FMNMX.FTZ R6, R49, R6, !PT ;  /* 0x0000000631067209 */ /* 0x000fe80007810000 */
[----:B------:R-:W-:Y:S02]  /*18ed0*/  FMNMX.FTZ R104, R241, R6, !PT ;  /* 0x00000006f1687209 */ /* 0x000fe40007810000 */
[C---:B------:R-:W-:Y:S02]  /*18ee0*/  IADD3 R6, R231.reuse, -R5, RZ ;  /* 0x80000005e7067210 */ /* 0x040fe40007ffe0ff */
[----:B------:R-:W-:Y:S02]  /*18ef0*/  FMNMX.FTZ R104, R48, R104, !PT ;  /* 0x0000006830687209 */ /* 0x000fe40007810000 */
[----:B------:R-:W-:Y:S01]  /*18f00*/  IABS R6, R6 ;  /* 0x0000000600067213 */ /* 0x000fe20000000000 */
[----:B-1----:R-:W-:Y:S02]  /*18f10*/  IMAD.IADD R8, R231, 0x1, -R4 ;  /* 0x00000001e7087824 */ /* 0x002fe400078e0a04 */
[----:B------:R-:W1:Y:S01]  /*18f20*/  SHFL.BFLY PT, R10, R104, 0x2, 0x1f ;  /* 0x0c401f00680a7f89 */ /* 0x000e6200000e0000 */
[----:B------:R1:W-:Y:S02]  /*18f30*/  I2F R11, R6 ;  /* 0x00000006000b7306 */ /* 0x0003e40000201400 */
[----:B------:R-:W-:Y:S02]  /*18f40*/  IABS R5, R8 ;  /* 0x0000000800057213 */ /* 0x000fe40000000000 */
[----:B--2---:R-:W-:Y:S02]  /*18f50*/  FMNMX.FTZ R105, R105, R9, !PT ;  /* 0x0000000969697209 */ /* 0x004fe40007810000 */
[----:B---3--:R-:W-:Y:S01]  /*18f60*/  FMNMX.FTZ R7, R61, R106, !PT ;  /* 0x0000006a3d077209 */ /* 0x008fe20007810000 */
[----:B----4-:R-:W-:Y:S03]  /*18f70*/  FFMA.FTZ R8, R13, -R222, R251 ;  /* 0x800000de0d087223 */ /* 0x010fe600000100fb */
[----:B------:R2:W-:Y:S01]  /*18f80*/  I2F R12, R5 ;  /* 0x00000005000c7306 */ /* 0x0005e20000201400 */
[----:B------:R-:W-:Y:S01]  /*18f90*/  FMNMX.FTZ R7, R34, R7, !PT ;  /* 0x0000000722077209 */ /* 0x000fe20007810000 */
[----:B------:R-:W3:Y:S01]  /*18fa0*/  SHFL.BFLY PT, R9, R105, 0x1, 0x1f ;  /* 0x0c201f0069097f89 */ /* 0x000ee200000e0000 */
[----:B------:R-:W-:Y:S02]  /*18fb0*/  FSEL R200, R8, -INF , !P1 ;  /* 0xff80000008c87808 */ /* 0x000fe40004800000 */
[----:B------:R-:W-:Y:S02]  /*18fc0*/  FMNMX.FTZ R7, R33, R7, !PT ;  /* 0x0000000721077209 */ /* 0x000fe40007810000 */
[C---:B------:R-:W-:Y:S04]  /*18fd0*/  ISETP.GE.AND P1, PT, R2.reuse, R224, PT ;  /* 0x000000e00200720c */ /* 0x040fe80003f26270 */
[----:B------:R-:W-:Y:S02]  /*18fe0*/  ISETP.GE.OR P1, PT, R2, R232, !P1 ;  /* 0x000000e80200720c */ /* 0x000fe40004f26670 */
[----:B-1----:R-:W-:Y:S02]  /*18ff0*/  FMNMX.FTZ R104, R104, R10, !PT ;  /* 0x0000000a68687209 */ /* 0x002fe40007810000 */
[----:B------:R-:W-:Y:S03]  /*19000*/  FMNMX.FTZ R6, R32, R7, !PT ;  /* 0x0000000720067209 */ /* 0x000fe60007810000 */
[----:B------:R-:W1:Y:S01]  /*19010*/  SHFL.BFLY PT, R8, R104, 0x1, 0x1f ;  /* 0x0c201f0068087f89 */ /* 0x000e6200000e0000 */
[----:B------:R-:W-:Y:S01]  /*19020*/  FMNMX.FTZ R4, R190, R6, !PT ;  /* 0x00000006be047209 */ /* 0x000fe20007810000 */
[----:B------:R-:W-:Y:S03]  /*19030*/  IMAD.IADD R6, R231, 0x1, -R2 ;  /* 0x00000001e7067824 */ /* 0x000fe600078e0a02 */
[----:B------:R-:W-:Y:S02]  /*19040*/  FMNMX.FTZ R4, R189, R4, !PT ;  /* 0x00000004bd047209 */ /* 0x000fe40007810000 */
[----:B--2---:R-:W-:Y:S02]  /*19050*/  FMNMX.FTZ R5, R62, R107, !PT ;  /* 0x0000006b3e057209 */ /* 0x004fe40007810000 */
[----:B------:R-:W-:Y:S02]  /*19060*/  FMNMX.FTZ R7, R192, R4, !PT ;  /* 0x00000004c0077209 */ /* 0x000fe40007810000 */
[----:B------:R-:W-:Y:S02]  /*19070*/  IABS R4, R6 ;  /* 0x0000000600047213 */ /* 0x000fe40000000000 */
[----:B------:R-:W-:Y:S01]  /*19080*/  FMNMX.FTZ R6, R191, R7, !PT ;  /* 0x00000007bf067209 */ /* 0x000fe20007810000 */
[----:B------:R-:W-:Y:S01]  /*19090*/  IMAD.IADD R7, R231, 0x1, -R0 ;  /* 0x00000001e7077824 */ /* 0x000fe200078e0a00 */
[----:B------:R2:W4:Y:S01]  /*190a0*/  I2F R10, R4 ;  /* 0x00000004000a7306 */ /* 0x0005220000201400 */
        /* <DEDUP_REMOVED lines=9> */
[----:B---3--:R-:W-:Y:S02]  /*19140*/  FMNMX.FTZ R105, R105, R9, !PT ;  /* 0x0000000969697209 */ /* 0x008fe40007810000 */
[----:B------:R-:W-:Y:S01]  /*19150*/  FMNMX.FTZ R2, R187, R5, !PT ;  /* 0x00000005bb027209 */ /* 0x000fe20007810000 */
[----:B------:R-:W-:Y:S01]  /*19160*/  FFMA.FTZ R5, R14, -R222, R182 ;  /* 0x800000de0e057223 */ /* 0x000fe200000100b6 */
[----:B-1----:R-:W-:Y:S01]  /*19170*/  FMNMX.FTZ R104, R104, R8, !PT ;  /* 0x0000000868687209 */ /* 0x002fe20007810000 */
[----:B------:R-:W-:Y:S01]  /*19180*/  FMUL.FTZ R109, R105, c[0x0][0x23c] ;  /* 0x00008f00696d7a20 */ /* 0x000fe20000410000 */
[----:B--2---:R-:W-:Y:S02]  /*19190*/  IABS R4, R7 ;  /* 0x0000000700047213 */ /* 0x004fe40000000000 */
[----:B------:R-:W-:Y:S01]  /*191a0*/  FMNMX.FTZ R2, R186, R2, !PT ;  /* 0x00000002ba027209 */ /* 0x000fe20007810000 */
[----:B------:R-:W-:Y:S01]  /*191b0*/  FMUL.FTZ R110, R104, c[0x0][0x23c] ;  /* 0x00008f00686e7a20 */ /* 0x000fe20000410000 */
[----:B------:R1:W2:Y:S01]  /*191c0*/  I2F R7, R4 ;  /* 0x0000000400077306 */ /* 0x0002a20000201400 */
[----:B------:R-:W-:Y:S01]  /*191d0*/  FSEL R198, R5, -INF , !P0 ;  /* 0xff80000005c67808 */ /* 0x000fe20004000000 */
[----:B----4-:R-:W-:Y:S01]  /*191e0*/  FFMA.FTZ R5, R10, -R222, R180 ;  /* 0x800000de0a057223 */ /* 0x010fe200000100b4 */
[----:B------:R-:W-:Y:S02]  /*191f0*/  FMNMX.FTZ R2, R197, R2, !PT ;  /* 0x00000002c5027209 */ /* 0x000fe40007810000 */
[----:B------:R-:W-:Y:S02]  /*19200*/  ISETP.GE.AND P0, PT, R0, R224, PT ;  /* 0x000000e00000720c */ /* 0x000fe40003f06270 */
[----:B------:R-:W-:Y:S02]  /*19210*/  FMNMX.FTZ R2, R196, R2, !PT ;  /* 0x00000002c4027209 */ /* 0x000fe40007810000 */
[----:B------:R-:W-:Y:S02]  /*19220*/  ISETP.GE.OR P0, PT, R0, R232, !P0 ;  /* 0x000000e80000720c */ /* 0x000fe40004706670 */
[----:B------:R-:W-:Y:S02]  /*19230*/  FMNMX.FTZ R0, R200, R2, !PT ;  /* 0x00000002c8007209 */ /* 0x000fe40007810000 */
[----:B------:R-:W-:Y:S02]  /*19240*/  FSEL R9, R5, -INF , !P1 ;  /* 0xff80000005097808 */ /* 0x000fe40004800000 */
[----:B------:R-:W-:Y:S02]  /*19250*/  FMNMX.FTZ R0, R198, R0, !PT ;  /* 0x00000000c6007209 */ /* 0x000fe40007810000 */
[----:B-1----:R-:W-:Y:S01]  /*19260*/  FMNMX.FTZ R4, R47, R6, !PT ;  /* 0x000000062f047209 */ /* 0x002fe20007810000 */
[-C--:B------:R-:W-:Y:S01]  /*19270*/  FFMA.FTZ R6, R11, -R222.reuse, R248 ;  /* 0x800000de0b067223 */ /* 0x080fe200000100f8 */
[----:B------:R-:W-:Y:S01]  /*19280*/  MOV R248, R183 ;  /* 0x000000b700f87202 */ /* 0x000fe20000000f00 */
[----:B--2---:R-:W-:Y:S01]  /*19290*/  FFMA.FTZ R108, R7, -R222, R108 ;  /* 0x800000de076c7223 */ /* 0x004fe2000001006c */
[----:B------:R-:W-:Y:S02]  /*192a0*/  FMNMX.FTZ R4, R45, R4, !PT ;  /* 0x000000042d047209 */ /* 0x000fe40007810000 */
[----:B------:R-:W-:Y:S02]  /*192b0*/  FSEL R252, R6, -INF , !P3 ;  /* 0xff80000006fc7808 */ /* 0x000fe40005800000 */
[----:B------:R-:W-:Y:S02]  /*192c0*/  FSETP.NEU.FTZ.AND P3, PT, R105, -INF , PT ;  /* 0xff8000006900780b */ /* 0x000fe40003f7d000 */
[----:B------:R-:W-:Y:S01]  /*192d0*/  FMNMX.FTZ R103, R35, R4, !PT ;  /* 0x0000000423677209 */ /* 0x000fe20007810000 */
[----:B------:R-:W-:Y:S01]  /*192e0*/  FFMA.FTZ R4, R12, -R222, R181 ;  /* 0x800000de0c047223 */ /* 0x000fe200000100b5 */
[----:B------:R-:W-:Y:S02]  /*192f0*/  FSEL R109, R109, RZ, P3 ;  /* 0x000000ff6d6d7208 */ /* 0x000fe40001800000 */
[----:B------:R-:W-:Y:S02]  /*19300*/  FMNMX.FTZ R0, R252, R0, !PT ;  /* 0x00000000fc007209 */ /* 0x000fe40007810000 */
[----:B------:R-:W-:Y:S01]  /*19310*/  FSEL R251, R4, -INF , !P2 ;  /* 0xff80000004fb7808 */ /* 0x000fe20005000000 */
[----:B------:R-:W-:Y:S01]  /*19320*/  FFMA.FTZ R2, R53, c[0x0][0x23c], -R109 ;  /* 0x00008f0035027a23 */ /* 0x000fe2000001086d */
[----:B------:R-:W-:Y:S02]  /*19330*/  FSEL R108, R108, -INF , !P0 ;  /* 0xff8000006c6c7808 */ /* 0x000fe40004000000 */
[----:B------:R-:W-:Y:S01]  /*19340*/  FMNMX.FTZ R0, R251, R0, !PT ;  /* 0x00000000fb007209 */ /* 0x000fe20007810000 */
[----:B------:R1:W-:Y:S01]  /*19350*/  MUFU.EX2 R246, R2 ;  /* 0x0000000200f67308 */ /* 0x0003e20000000800 */
[----:B------:R-:W-:Y:S02]  /*19360*/  FMNMX.FTZ R103, R42, R103, !PT ;  /* 0x000000672a677209 */ /* 0x000fe40007810000 */
[----:B------:R-:W-:Y:S02]  /*19370*/  FMNMX.FTZ R0, R9, R0, !PT ;  /* 0x0000000009007209 */ /* 0x000fe40007810000 */
[----:B------:R-:W-:Y:S01]  /*19380*/  FSETP.NEU.FTZ.AND P2, PT, R104, -INF , PT ;  /* 0xff8000006800780b */ /* 0x000fe20003f5d000 */
[----:B------:R-:W2:Y:S01]  /*19390*/  SHFL.BFLY PT, R6, R103, 0x2, 0x1f ;  /* 0x0c401f0067067f89 */ /* 0x000ea200000e0000 */
[----:B------:R-:W-:Y:S02]  /*193a0*/  FMNMX.FTZ R0, R108, R0, !PT ;  /* 0x000000006c007209 */ /* 0x000fe40007810000 */
[----:B------:R-:W-:Y:S05]  /*193b0*/  FSEL R110, R110, RZ, P2 ;  /* 0x000000ff6e6e7208 */ /* 0x000fea0001000000 */
[--C-:B------:R-:W-:Y:S02]  /*193c0*/  FFMA.FTZ R4, R59, c[0x0][0x23c], -R110.reuse ;  /* 0x00008f003b047a23 */ /* 0x100fe4000001086e */
[----:B------:R-:W-:Y:S02]  /*193d0*/  IMAD.MOV.U32 R59, RZ, RZ, R9 ;  /* 0x000000ffff3b7224 */ /* 0x000fe400078e0009 */
[----:B------:R3:W-:Y:S01]  /*193e0*/  MUFU.EX2 R240, R4 ;  /* 0x0000000400f07308 */ /* 0x0007e20000000800 */
[--C-:B-1----:R-:W-:Y:S09]  /*193f0*/  FFMA.FTZ R2, R54, c[0x0][0x23c], -R109.reuse ;  /* 0x00008f0036027a23 */ /* 0x102ff2000001086d */
[----:B------:R1:W4:Y:S01]  /*19400*/  MUFU.EX2 R238, R2 ;  /* 0x0000000200ee7308 */ /* 0x0003220000000800 */
[----:B--2---:R-:W-:Y:S05]  /*19410*/  FMNMX.FTZ R103, R103, R6, !PT ;  /* 0x0000000667677209 */ /* 0x004fea0007810000 */
[----:B------:R-:W2:Y:S01]  /*19420*/  SHFL.BFLY PT, R5, R103, 0x1, 0x1f ;  /* 0x0c201f0067057f89 */ /* 0x000ea200000e0000 */
[--C-:B---3--:R-:W-:Y:S04]  /*19430*/  FFMA.FTZ R4, R57, c[0x0][0x23c], -R110.reuse ;  /* 0x00008f0039047a23 */ /* 0x108fe8000001086e */
[----:B------:R3:W3:Y:S03]  /*19440*/  MUFU.EX2 R219, R4 ;  /* 0x0000000400db7308 */ /* 0x0006e60000000800 */
[----:B-1----:R-:W1:Y:S01]  /*19450*/  SHFL.BFLY PT, R2, R0, 0x2, 0x1f ;  /* 0x0c401f0000027f89 */ /* 0x002e6200000e0000 */
[----:B----4-:R-:W-:Y:S02]  /*19460*/  F2FP.PACK_AB R176, R238, R246 ;  /* 0x000000f6eeb0723e */ /* 0x010fe400000000ff */
[----:B--2---:R-:W-:Y:S04]  /*19470*/  FMNMX.FTZ R103, R103, R5, !PT ;  /* 0x0000000567677209 */ /* 0x004fe80007810000 */
[C---:B------:R-:W-:Y:S01]  /*19480*/  FSETP.NEU.FTZ.AND P1, PT, R103.reuse, -INF , PT ;  /* 0xff8000006700780b */ /* 0x040fe20003f3d000 */
[----:B------:R-:W-:Y:S05]  /*19490*/  FMUL.FTZ R111, R103, c[0x0][0x23c] ;  /* 0x00008f00676f7a20 */ /* 0x000fea0000410000 */
[----:B------:R-:W-:Y:S01]  /*194a0*/  FSEL R111, R111, RZ, P1 ;  /* 0x000000ff6f6f7208 */ /* 0x000fe20000800000 */
[--C-:B---3--:R-:W-:Y:S01]  /*194b0*/  FFMA.FTZ R4, R60, c[0x0][0x23c], -R109.reuse ;  /* 0x00008f003c047a23 */ /* 0x108fe2000001086d */
[----:B------:R-:W-:Y:S03]  /*194c0*/  F2FP.PACK_AB R177, R219, R240 ;  /* 0x000000f0dbb1723e */ /* 0x000fe600000000ff */
[----:B------:R2:W-:Y:S01]  /*194d0*/  MUFU.EX2 R210, R4 ;  /* 0x0000000400d27308 */ /* 0x0005e20000000800 */
[----:B-1----:R-:W-:Y:S01]  /*194e0*/  FMNMX.FTZ R0, R0, R2, !PT ;  /* 0x0000000200007209 */ /* 0x002fe20007810000 */
[--C-:B------:R-:W-:Y:S08]  /*194f0*/  FFMA.FTZ R2, R56, c[0x0][0x23c], -R110.reuse ;  /* 0x00008f0038027a23 */ /* 0x100ff0000001086e */
[----:B------:R1:W-:Y:S01]  /*19500*/  MUFU.EX2 R215, R2 ;  /* 0x0000000200d77308 */ /* 0x0003e20000000800 */
[----:B--2---:R-:W-:Y:S09]  /*19510*/  FFMA.FTZ R4, R58, c[0x0][0x23c], -R109 ;  /* 0x00008f003a047a23 */ /* 0x004ff2000001086d */
[----:B------:R2:W3:Y:S01]  /*19520*/  MUFU.EX2 R209, R4 ;  /* 0x0000000400d17308 */ /* 0x0004e20000000800 */
[----:B-1----:R-:W1:Y:S01]  /*19530*/  SHFL.BFLY PT, R2, R0, 0x1, 0x1f ;  /* 0x0c201f0000027f89 */ /* 0x002e6200000e0000 */
[----:B--2---:R-:W-:Y:S01]  /*19540*/  FFMA.FTZ R4, R55, c[0x0][0x23c], -R110 ;  /* 0x00008f0037047a23 */ /* 0x004fe2000001086e */
[----:B---3--:R-:W-:Y:S06]  /*19550*/  F2FP.PACK_AB R178, R209, R210 ;  /* 0x000000d2d1b2723e */ /* 0x008fec00000000ff */
[----:B------:R-:W-:Y:S01]  /*19560*/  LDSM.16.MT88.4 R52, [R216+0xa000] ;  /* 0x00a00000d834783b */ /* 0x000fe20000004200 */
[----:B------:R2:W3:Y:S01]  /*19570*/  MUFU.EX2 R44, R4 ;  /* 0x00000004002c7308 */ /* 0x0004e20000000800 */
[----:B-1----:R-:W-:Y:S01]  /*19580*/  FMNMX.FTZ R102, R0, R2, !PT ;  /* 0x0000000200667209 */ /* 0x002fe20007810000 */
[--C-:B------:R-:W-:Y:S03]  /*19590*/  FFMA.FTZ R0, R33, c[0x0][0x23c], -R111.reuse ;  /* 0x00008f0021007a23 */ /* 0x100fe6000001086f */
[C---:B------:R-:W-:Y:S01]  /*195a0*/  FSETP.NEU.FTZ.AND P0, PT, R102.reuse, -INF , PT ;  /* 0xff8000006600780b */ /* 0x040fe20003f1d000 */
[----:B------:R-:W-:Y:S04]  /*195b0*/  FMUL.FTZ R184, R102, c[0x0][0x23c] ;  /* 0x00008f0066b87a20 */ /* 0x000fe80000410000 */
[----:B------:R1:W-:Y:S01]  /*195c0*/  MUFU.EX2 R213, R0 ;  /* 0x0000000000d57308 */ /* 0x0003e20000000800 */
[----:B------:R-:W-:Y:S05]  /*195d0*/  FSEL R184, R184, RZ, P0 ;  /* 0x000000ffb8b87208 */ /* 0x000fea0000000000 */
[--C-:B------:R-:W-:Y:S02]  /*195e0*/  FFMA.FTZ R2, R22, c[0x0][0x23c], -R184.reuse ;  /* 0x00008f0016027a23 */ /* 0x100fe400000108b8 */
[----:B------:R-:W4:Y:S02]  /*195f0*/  LDSM.16.MT88.4 R20, [R216+0x9000] ;  /* 0x00900000d814783b */ /* 0x000f240000004200 */
[----:B------:R1:W-:Y:S01]  /*19600*/  MUFU.EX2 R247, R2 ;  /* 0x0000000200f77308 */ /* 0x0003e20000000800 */
[--C-:B--2---:R-:W-:Y:S01]  /*19610*/  FFMA.FTZ R4, R61, c[0x0][0x23c], -R111.reuse ;  /* 0x00008f003d047a23 */ /* 0x104fe2000001086f */
[----:B---3--:R-:W-:Y:S08]  /*19620*/  F2FP.PACK_AB R179, R44, R215 ;  /* 0x000000d72cb3723e */ /* 0x008ff000000000ff */
[----:B------:R2:W-:Y:S01]  /*19630*/  MUFU.EX2 R243, R4 ;  /* 0x0000000400f37308 */ /* 0x0005e20000000800 */
[--C-:B-1----:R-:W-:Y:S09]  /*19640*/  FFMA.FTZ R0, R32, c[0x0][0x23c], -R111.reuse ;  /* 0x00008f0020007a23 */ /* 0x102ff2000001086f */
[----:B------:R1:W3:Y:S01]  /*19650*/  MUFU.EX2 R43, R0 ;  /* 0x00000000002b7308 */ /* 0x0002e20000000800 */
[----:B------:R-:W-:Y:S01]  /*19660*/  FSEL R2, R104, RZ, P2 ;  /* 0x000000ff68027208 */ /* 0x000fe20001000000 */
[----:B--2---:R-:W-:Y:S08]  /*19670*/  FFMA.FTZ R4, R34, c[0x0][0x23c], -R111 ;  /* 0x00008f0022047a23 */ /* 0x004ff0000001086f */
[----:B------:R-:W2:Y:S01]  /*19680*/  MUFU.EX2 R211, R4 ;  /* 0x0000000400d37308 */ /* 0x000ea20000000800 */
[--C-:B-1----:R-:W-:Y:S01]  /*19690*/  FFMA.FTZ R0, R62, c[0x0][0x23c], -R184.reuse ;  /* 0x00008f003e007a23 */ /* 0x102fe200000108b8 */
[----:B---3--:R-:W-:Y:S08]  /*196a0*/  F2FP.PACK_AB R182, R43, R213 ;  /* 0x000000d52bb6723e */ /* 0x008ff000000000ff */
[----:B------:R1:W-:Y:S01]  /*196b0*/  MUFU.EX2 R245, R0 ;  /* 0x0000000000f57308 */ /* 0x0003e20000000800 */
[----:B--2---:R-:W-:Y:S01]  /*196c0*/  F2FP.PACK_AB R180, R211, R243 ;  /* 0x000000f3d3b4723e */ /* 0x004fe200000000ff */
[--C-:B-1----:R-:W-:Y:S08]  /*196d0*/  FFMA.FTZ R0, R25, c[0x0][0x23c], -R184.reuse ;  /* 0x00008f0019007a23 */ /* 0x102ff000000108b8 */
[----:B------:R1:W2:Y:S02]  /*196e0*/  MUFU.EX2 R239, R0 ;  /* 0x0000000000ef7308 */ /* 0x0002a40000000800 */
[----:B-1----:R-:W-:Y:S01]  /*196f0*/  FFMA.FTZ R0, R24, c[0x0][0x23c], -R184 ;  /* 0x00008f0018007a23 */ /* 0x002fe200000108b8 */
[----:B--2---:R-:W-:Y:S07]  /*19700*/  F2FP.PACK_AB R181, R239, R245 ;  /* 0x000000f5efb5723e */ /* 0x004fee00000000ff */
        /* <DEDUP_REMOVED lines=27> */
[----:B--2---:R-:W-:Y:S01]  /*198c0*/  FMUL.FTZ R6, R100, R114 ;  /* 0x0000007264067220 */ /* 0x004fe20000410000 */
[----:B------:R-:W-:Y:S01]  /*198d0*/  MOV R106, R244 ;  /* 0x000000f4006a7202 */ /* 0x000fe20000000f00 */
[----:B------:R-:W-:Y:S02]  /*198e0*/  FMUL.FTZ R0, R0, c[0x0][0x23c] ;  /* 0x00008f0000007a20 */ /* 0x000fe40000410000 */
[C---:B------:R-:W-:Y:S02]  /*198f0*/  FMUL.FTZ R7, R100.reuse, R115 ;  /* 0x0000007364077220 */ /* 0x040fe40000410000 */
[----:B------:R1:W2:Y:S01]  /*19900*/  MUFU.EX2 R3, R0 ;  /* 0x0000000000037308 */ /* 0x0002a20000000800 */
[----:B------:R-:W3:Y:S01]  /*19910*/  LDSM.16.MT88.4 R112, [R218+0xa000] ;  /* 0x00a00000da70783b */ /* 0x000ee20000004200 */
[C---:B------:R-:W-:Y:S02]  /*19920*/  FMUL.FTZ R18, R100.reuse, R126 ;  /* 0x0000007e64127220 */ /* 0x040fe40000410000 */
[C---:B------:R-:W-:Y:S01]  /*19930*/  FMUL.FTZ R19, R100.reuse, R127 ;  /* 0x0000007f64137220 */ /* 0x040fe20000410000 */
[-C--:B----4-:R-:W-:Y:S01]  /*19940*/  HMMA.16816.F32 R4, R176, R20.reuse, R4 ;  /* 0x00000014b004723c */ /* 0x090fe20000001804 */
[----:B------:R-:W-:Y:S02]  /*19950*/  FMUL.FTZ R34, R100, R142 ;  /* 0x0000008e64227220 */ /* 0x000fe40000410000 */
[----:B------:R-:W-:Y:S01]  /*19960*/  IMAD.MOV.U32 R142, RZ, RZ, R212 ;  /* 0x000000ffff8e7224 */ /* 0x000fe200078e00d4 */
[----:B------:R-:W-:Y:S01]  /*19970*/  LDSM.16.MT88.4 R124, [R218+0x9400] ;  /* 0x00940000da7c783b */ /* 0x000fe20000004200 */
[----:B------:R-:W-:Y:S02]  /*19980*/  FFMA.FTZ R106, R106, c[0x0][0x23c], -R109 ;  /* 0x00008f006a6a7a23 */ /* 0x000fe4000001086d */
[C---:B------:R-:W-:Y:S02]  /*19990*/  FMUL.FTZ R70, R100.reuse, R70 ;  /* 0x0000004664467220 */ /* 0x040fe40000410000 */
[C---:B------:R-:W-:Y:S03]  /*199a0*/  FMUL.FTZ R71, R100.reuse, R71 ;  /* 0x0000004764477220 */ /* 0x040fe60000410000 */
[C---:B------:R-:W-:Y:S02]  /*199b0*/  FMUL.FTZ R82, R100.reuse, R82 ;  /* 0x0000005264527220 */ /* 0x040fe40000410000 */
[C---:B------:R-:W-:Y:S02]  /*199c0*/  FMUL.FTZ R83, R100.reuse, R83 ;  /* 0x0000005364537220 */ /* 0x040fe40000410000 */
[C---:B------:R-:W-:Y:S02]  /*199d0*/  FMUL.FTZ R86, R100.reuse, R86 ;  /* 0x0000005664567220 */ /* 0x040fe40000410000 */
[----:B------:R-:W-:Y:S02]  /*199e0*/  FMUL.FTZ R87, R100, R87 ;  /* 0x0000005764577220 */ /* 0x000fe40000410000 */
[----:B-1----:R-:W-:Y:S01]  /*199f0*/  FADD.FTZ R0, -R2, R107 ;  /* 0x0000006b02007221 */ /* 0x002fe20000010100 */
[----:B------:R-:W-:Y:S01]  /*19a00*/  MOV R107, R42 ;  /* 0x0000002a006b7202 */ /* 0x000fe20000000f00 */
[----:B------:R-:W-:Y:S02]  /*19a10*/  FFMA.FTZ R2, R64, c[0x0][0x23c], -R109 ;  /* 0x00008f0040027a23 */ /* 0x000fe4000001086d */
[----:B------:R-:W-:Y:S02]  /*19a20*/  FMUL.FTZ R0, R0, c[0x0][0x23c] ;  /* 0x00008f0000007a20 */ /* 0x000fe40000410000 */
[----:B------:R1:W-:Y:S01]  /*19a30*/  MUFU.EX2 R250, R2 ;  /* 0x0000000200fa7308 */ /* 0x0003e20000000800 */
[C---:B--2---:R-:W-:Y:S02]  /*19a40*/  FMUL.FTZ R8, R3.reuse, R116 ;  /* 0x0000007403087220 */ /* 0x044fe40000410000 */
[C---:B------:R-:W-:Y:S02]  /*19a50*/  FMUL.FTZ R9, R3.reuse, R117 ;  /* 0x0000007503097220 */ /* 0x040fe40000410000 */
[C---:B------:R-:W-:Y:S02]  /*19a60*/  FMUL.FTZ R12, R3.reuse, R120 ;  /* 0x00000078030c7220 */ /* 0x040fe40000410000 */
[C---:B------:R-:W-:Y:S02]  /*19a70*/  FMUL.FTZ R13, R3.reuse, R121 ;  /* 0x00000079030d7220 */ /* 0x040fe40000410000 */
[C---:B------:R-:W-:Y:S01]  /*19a80*/  FMUL.FTZ R24, R3.reuse, R132 ;  /* 0x0000008403187220 */ /* 0x040fe20000410000 */
[----:B------:R-:W2:Y:S01]  /*19a90*/  MUFU.EX2 R0, R0 ;  /* 0x0000000000007308 */ /* 0x000ea20000000800 */
[C---:B------:R-:W-:Y:S02]  /*19aa0*/  FMUL.FTZ R25, R3.reuse, R133 ;  /* 0x0000008503197220 */ /* 0x040fe40000410000 */
[C---:B------:R-:W-:Y:S01]  /*19ab0*/  FMUL.FTZ R40, R3.reuse, R148 ;  /* 0x0000009403287220 */ /* 0x040fe20000410000 */
[----:B------:R-:W-:Y:S01]  /*19ac0*/  MOV R148, R248 ;  /* 0x000000f800947202 */ /* 0x000fe20000000f00 */
[C---:B------:R-:W-:Y:S02]  /*19ad0*/  FMUL.FTZ R28, R3.reuse, R136 ;  /* 0x00000088031c7220 */ /* 0x040fe40000410000 */
[----:B------:R-:W-:Y:S02]  /*19ae0*/  FMUL.FTZ R29, R3, R137 ;  /* 0x00000089031d7220 */ /* 0x000fe40000410000 */
[----:B------:R-:W-:Y:S02]  /*19af0*/  IMAD.MOV.U32 R132, RZ, RZ, R35 ;  /* 0x000000ffff847224 */ /* 0x000fe400078e0023 */
[----:B------:R-:W-:Y:S02]  /*19b00*/  FMUL.FTZ R35, R100, R143 ;  /* 0x0000008f64237220 */ /* 0x000fe40000410000 */
[----:B------:R-:W-:Y:S02]  /*19b10*/  IMAD.MOV.U32 R136, RZ, RZ, R246 ;  /* 0x000000ffff887224 */ /* 0x000fe400078e00f6 */
[----:B-1----:R-:W-:Y:S02]  /*19b20*/  FFMA.FTZ R2, R63, c[0x0][0x23c], -R109 ;  /* 0x00008f003f027a23 */ /* 0x002fe4000001086d */
[----:B------:R-:W-:Y:S02]  /*19b30*/  IMAD.MOV.U32 R137, RZ, RZ, R245 ;  /* 0x000000ffff897224 */ /* 0x000fe400078e00f5 */
[----:B------:R1:W4:Y:S01]  /*19b40*/  MUFU.EX2 R249, R2 ;  /* 0x0000000200f97308 */ /* 0x0003220000000800 */
[----:B------:R-:W-:Y:S02]  /*19b50*/  IMAD.MOV.U32 R133, RZ, RZ, R43 ;  /* 0x000000ffff857224 */ /* 0x000fe400078e002b */
[----:B------:R-:W-:Y:S02]  /*19b60*/  IMAD.MOV.U32 R143, RZ, RZ, R213 ;  /* 0x000000ffff8f7224 */ /* 0x000fe400078e00d5 */
[C---:B--2---:R-:W-:Y:S02]  /*19b70*/  FMUL.FTZ R10, R0.reuse, R118 ;  /* 0x00000076000a7220 */ /* 0x044fe40000410000 */
[C---:B------:R-:W-:Y:S02]  /*19b80*/  FMUL.FTZ R11, R0.reuse, R119 ;  /* 0x00000077000b7220 */ /* 0x040fe40000410000 */
[----:B------:R-:W2:Y:S01]  /*19b90*/  LDSM.16.MT88.4 R116, [R216+0xb000] ;  /* 0x00b00000d874783b */ /* 0x000ea20000004200 */
[C---:B------:R-:W-:Y:S02]  /*19ba0*/  FMUL.FTZ R64, R101.reuse, R172 ;  /* 0x000000ac65407220 */ /* 0x040fe40000410000 */
[C---:B------:R-:W-:Y:S02]  /*19bb0*/  FMUL.FTZ R14, R0.reuse, R122 ;  /* 0x0000007a000e7220 */ /* 0x040fe40000410000 */
[C---:B------:R-:W-:Y:S01]  /*19bc0*/  HMMA.16816.F32 R8, R180.reuse, R20, R8 ;  /* 0x00000014b408723c */ /* 0x040fe20000001808 */
[C---:B------:R-:W-:Y:S02]  /*19bd0*/  FMUL.FTZ R15, R0.reuse, R123 ;  /* 0x0000007b000f7220 */ /* 0x040fe40000410000 */
[C---:B------:R-:W-:Y:S02]  /*19be0*/  FMUL.FTZ R26, R0.reuse, R134 ;  /* 0x00000086001a7220 */ /* 0x040fe40000410000 */
[----:B------:R-:W-:Y:S02]  /*19bf0*/  IMAD.MOV.U32 R134, RZ, RZ, R44 ;  /* 0x000000ffff867224 */ /* 0x000fe400078e002c */
[C---:B------:R-:W-:Y:S01]  /*19c00*/  FMUL.FTZ R20, R101.reuse, R128 ;  /* 0x0000008065147220 */ /* 0x040fe20000410000 */
[-C--:B------:R-:W-:Y:S01]  /*19c10*/  HMMA.16816.F32 R12, R180, R22.reuse, R12 ;  /* 0x00000016b40c723c */ /* 0x080fe2000000180c */
[----:B------:R-:W-:Y:S03]  /*19c20*/  FMUL.FTZ R21, R101, R129 ;  /* 0x0000008165157220 */ /* 0x000fe60000410000 */
[----:B------:R-:W-:Y:S02]  /*19c30*/  FMUL.FTZ R27, R0, R135 ;  /* 0x00000087001b7220 */ /* 0x000fe40000410000 */
[----:B------:R-:W-:Y:S02]  /*19c40*/  IMAD.MOV.U32 R135, RZ, RZ, R209 ;  /* 0x000000ffff877224 */ /* 0x000fe400078e00d1 */
[C---:B------:R-:W-:Y:S01]  /*19c50*/  HMMA.16816.F32 R16, R176.reuse, R22, R16 ;  /* 0x00000016b010723c */ /* 0x040fe20000001810 */
[--C-:B-1----:R-:W-:Y:S03]  /*19c60*/  FFMA.FTZ R2, R66, c[0x0][0x23c], -R110.reuse ;  /* 0x00008f0042027a23 */ /* 0x102fe6000001086e */
[C---:B------:R-:W-:Y:S01]  /*19c70*/  FMUL.FTZ R30, R0.reuse, R138 ;  /* 0x0000008a001e7220 */ /* 0x040fe20000410000 */
[----:B------:R1:W-:Y:S01]  /*19c80*/  MUFU.EX2 R248, R2 ;  /* 0x0000000200f87308 */ /* 0x0003e20000000800 */
[----:B------:R-:W-:Y:S01]  /*19c90*/  FMUL.FTZ R31, R0, R139 ;  /* 0x0000008b001f7220 */ /* 0x000fe20000410000 */
[----:B------:R-:W-:Y:S01]  /*19ca0*/  MOV R138, R243 ;  /* 0x000000f3008a7202 */ /* 0x000fe20000000f00 */
[C---:B------:R-:W-:Y:S04]  /*19cb0*/  FMUL.FTZ R22, R100.reuse, R130 ;  /* 0x0000008264167220 */ /* 0x040fe80000410000 */
[C---:B------:R-:W-:Y:S02]  /*19cc0*/  FMUL.FTZ R23, R100.reuse, R131 ;  /* 0x0000008364177220 */ /* 0x040fe40000410000 */
[----:B------:R-:W-:Y:S01]  /*19cd0*/  LDSM.16.MT88.4 R128, [R216+0xa400] ;  /* 0x00a40000d880783b */ /* 0x000fe20000004200 */
[----:B------:R-:W-:Y:S02]  /*19ce0*/  FMUL.FTZ R66, R100, R174 ;  /* 0x000000ae64427220 */ /* 0x000fe40000410000 */
[C---:B------:R-:W-:Y:S02]  /*19cf0*/  FMUL.FTZ R42, R0.reuse, R150 ;  /* 0x00000096002a7220 */ /* 0x040fe40000410000 */
[-C--:B------:R-:W-:Y:S01]  /*19d00*/  HMMA.16816.F32 R20, R176, R36.reuse, R20 ;  /* 0x00000024b014723c */ /* 0x080fe20000001814 */
[C---:B------:R-:W-:Y:S02]  /*19d10*/  FMUL.FTZ R43, R0.reuse, R151 ;  /* 0x00000097002b7220 */ /* 0x040fe40000410000 */
[C---:B------:R-:W-:Y:S02]  /*19d20*/  FMUL.FTZ R44, R3.reuse, R152 ;  /* 0x00000098032c7220 */ /* 0x040fe40000410000 */
[C---:B------:R-:W-:Y:S02]  /*19d30*/  FMUL.FTZ R41, R3.reuse, R149 ;  /* 0x0000009503297220 */ /* 0x040fe40000410000 */
[C---:B------:R-:W-:Y:S01]  /*19d40*/  FMUL.FTZ R56, R3.reuse, R164 ;  /* 0x000000a403387220 */ /* 0x040fe20000410000 */
[C---:B------:R-:W-:Y:S01]  /*19d50*/  HMMA.16816.F32 R24, R180.reuse, R36, R24 ;  /* 0x00000024b418723c */ /* 0x040fe20000001818 */
[----:B------:R-:W-:Y:S03]  /*19d60*/  FMUL.FTZ R57, R3, R165 ;  /* 0x000000a503397220 */ /* 0x000fe60000410000 */
[----:B-1----:R-:W-:Y:S02]  /*19d70*/  FFMA.FTZ R2, R65, c[0x0][0x23c], -R110 ;  /* 0x00008f0041027a23 */ /* 0x002fe4000001086e */
[----:B------:R-:W-:Y:S02]  /*19d80*/  FMUL.FTZ R65, R101, R173 ;  /* 0x000000ad65417220 */ /* 0x000fe40000410000 */
[-C--:B------:R-:W-:Y:S01]  /*19d90*/  HMMA.16816.F32 R28, R180, R38.reuse, R28 ;  /* 0x00000026b41c723c */ /* 0x080fe2000000181c */
[----:B------:R-:W-:Y:S03]  /*19da0*/  FMUL.FTZ R58, R0, R166 ;  /* 0x000000a6003a7220 */ /* 0x000fe60000410000 */
[C---:B------:R-:W-:Y:S02]  /*19db0*/  FMUL.FTZ R60, R3.reuse, R168 ;  /* 0x000000a8033c7220 */ /* 0x040fe40000410000 */
[----:B------:R-:W-:Y:S02]  /*19dc0*/  FMUL.FTZ R61, R3, R169 ;  /* 0x000000a9033d7220 */ /* 0x000fe40000410000 */
[C---:B------:R-:W-:Y:S01]  /*19dd0*/  HMMA.16816.F32 R32, R176.reuse, R38, R32 ;  /* 0x00000026b020723c */ /* 0x040fe20000001820 */
[----:B------:R-:W-:Y:S03]  /*19de0*/  IMAD.MOV.U32 R150, RZ, RZ, R48 ;  /* 0x000000ffff967224 */ /* 0x000fe600078e0030 */
[----:B------:R-:W-:Y:S02]  /*19df0*/  FMUL.FTZ R48, R101, R156 ;  /* 0x0000009c65307220 */ /* 0x000fe40000410000 */
[----:B------:R-:W-:Y:S02]  /*19e00*/  IMAD.MOV.U32 R156, RZ, RZ, R242 ;  /* 0x000000ffff9c7224 */ /* 0x000fe400078e00f2 */
[----:B------:R-:W-:Y:S04]  /*19e10*/  FMUL.FTZ R39, R100, R147 ;  /* 0x0000009364277220 */ /* 0x000fe80000410000 */
[----:B------:R-:W-:Y:S02]  /*19e20*/  IMAD.MOV.U32 R147, RZ, RZ, R247 ;  /* 0x000000ffff937224 */ /* 0x000fe400078e00f7 */
[----:B------:R1:W1:Y:S01]  /*19e30*/  MUFU.EX2 R247, R2 ;  /* 0x0000000200f77308 */ /* 0x0002620000000800 */
[----:B------:R-:W-:Y:S02]  /*19e40*/  IMAD.MOV.U32 R151, RZ, RZ, R45 ;  /* 0x000000ffff977224 */ /* 0x000fe400078e002d */
[----:B------:R-:W-:Y:S01]  /*19e50*/  FMUL.FTZ R45, R3, R153 ;  /* 0x00000099032d7220 */ /* 0x000fe20000410000 */
[----:B------:R-:W-:Y:S01]  /*19e60*/  MOV R153, R46 ;  /* 0x0000002e00997202 */ /* 0x000fe20000000f00 */
[----:B------:R-:W-:Y:S02]  /*19e70*/  FMUL.FTZ R46, R0, R154 ;  /* 0x0000009a002e7220 */ /* 0x000fe40000410000 */
[----:B------:R-:W-:Y:S02]  /*19e80*/  IMAD.MOV.U32 R154, RZ, RZ, R241 ;  /* 0x000000ffff9a7224 */ /* 0x000fe400078e00f1 */
[----:B------:R-:W-:Y:S02]  /*19e90*/  IMAD.MOV.U32 R139, RZ, RZ, R240 ;  /* 0x000000ffff8b7224 */ /* 0x000fe400078e00f0 */
[C---:B------:R-:W-:Y:S02]  /*19ea0*/  FMUL.FTZ R36, R101.reuse, R144 ;  /* 0x0000009065247220 */ /* 0x040fe40000410000 */
[----:B------:R-:W-:Y:S02]  /*19eb0*/  IMAD.MOV.U32 R144, RZ, RZ, R239 ;  /* 0x000000ffff907224 */ /* 0x000fe400078e00ef */
[----:B------:R-:W-:Y:S02]  /*19ec0*/  FMUL.FTZ R38, R100, R146 ;  /* 0x0000009264267220 */ /* 0x000fe40000410000 */
[----:B------:R-:W-:Y:S02]  /*19ed0*/  IMAD.MOV.U32 R146, RZ, RZ, R238 ;  /* 0x000000ffff927224 */ /* 0x000fe400078e00ee */
[----:B------:R-:W-:Y:S01]  /*19ee0*/  FMUL.FTZ R37, R101, R145 ;  /* 0x0000009165257220 */ /* 0x000fe20000410000 */
[----:B------:R-:W-:Y:S01]  /*19ef0*/  MOV R145, R215 ;  /* 0x000000d700917202 */ /* 0x000fe20000000f00 */
[----:B------:R-:W-:Y:S02]  /*19f00*/  IMAD.MOV.U32 R152, RZ, RZ, R47 ;  /* 0x000000ffff987224 */ /* 0x000fe400078e002f */
[----:B------:R-:W-:Y:S02]  /*19f10*/  FMUL.FTZ R47, R0, R155 ;  /* 0x0000009b002f7220 */ /* 0x000fe40000410000 */
[----:B-1----:R-:W-:Y:S01]  /*19f20*/  FFMA.FTZ R2, R193, c[0x0][0x23c], -R109 ;  /* 0x00008f00c1027a23 */ /* 0x002fe2000001086d */
[-C--:B------:R-:W-:Y:S01]  /*19f30*/  HMMA.16816.F32 R36, R176, R52.reuse, R36 ;  /* 0x00000034b024723c */ /* 0x080fe20000001824 */
[----:B------:R-:W-:Y:S02]  /*19f40*/  IMAD.MOV.U32 R193, RZ, RZ, R236 ;  /* 0x000000ffffc17224 */ /* 0x000fe400078e00ec */
[----:B------:R1:W-:Y:S01]  /*19f50*/  MUFU.EX2 R246, R2 ;  /* 0x0000000200f67308 */ /* 0x0003e20000000800 */
[----:B------:R-:W-:Y:S02]  /*19f60*/  IMAD.MOV.U32 R155, RZ, RZ, R49 ;  /* 0x000000ffff9b7224 */ /* 0x000fe400078e0031 */
[C---:B------:R-:W-:Y:S02]  /*19f70*/  FMUL.FTZ R49, R101.reuse, R157 ;  /* 0x0000009d65317220 */ /* 0x040fe40000410000 */
[C---:B------:R-:W-:Y:S01]  /*19f80*/  HMMA.16816.F32 R40, R180.reuse, R52, R40 ;  /* 0x00000034b428723c */ /* 0x040fe20000001828 */
[----:B------:R-:W-:Y:S03]  /*19f90*/  IMAD.MOV.U32 R157, RZ, RZ, R50 ;  /* 0x000000ffff9d7224 */ /* 0x000fe600078e0032 */
[C---:B------:R-:W-:Y:S02]  /*19fa0*/  FMUL.FTZ R50, R100.reuse, R158 ;  /* 0x0000009e64327220 */ /* 0x040fe40000410000 */
[----:B------:R-:W-:Y:S02]  /*19fb0*/  IMAD.MOV.U32 R158, RZ, RZ, R51 ;  /* 0x000000ffff9e7224 */ /* 0x000fe400078e0033 */
[-C--:B------:R-:W-:Y:S01]  /*19fc0*/  HMMA.16816.F32 R44, R180, R54.reuse, R44 ;  /* 0x00000036b42c723c */ /* 0x080fe2000000182c */
[C---:B------:R-:W-:Y:S03]  /*19fd0*/  FMUL.FTZ R51, R100.reuse, R159 ;  /* 0x0000009f64337220 */ /* 0x040fe60000410000 */
[----:B------:R-:W-:Y:S01]  /*19fe0*/  MOV R159, R214 ;  /* 0x000000d6009f7202 */ /* 0x000fe20000000f00 */
[----:B------:R-:W-:Y:S02]  /*19ff0*/  FMUL.FTZ R52, R101, R160 ;  /* 0x000000a065347220 */ /* 0x000fe40000410000 */
[----:B------:R-:W-:Y:S01]  /*1a000*/  IMAD.MOV.U32 R160, RZ, RZ, R193 ;  /* 0x000000ffffa07224 */ /* 0x000fe200078e00c1 */
[C---:B------:R-:W-:Y:S01]  /*1a010*/  HMMA.16816.F32 R48, R176.reuse, R54, R48 ;  /* 0x00000036b030723c */ /* 0x040fe20000001830 */
[----:B------:R-:W-:Y:S03]  /*1a020*/  IMAD.MOV.U32 R193, RZ, RZ, R159 ;  /* 0x000000ffffc17224 */ /* 0x000fe600078e009f */
[----:B-1----:R-:W-:Y:S02]  /*1a030*/  FFMA.FTZ R2, R67, c[0x0][0x23c], -R109 ;  /* 0x00008f0043027a23 */ /* 0x002fe4000001086d */
[----:B------:R-:W-:Y:S01]  /*1a040*/  IMAD.MOV.U32 R159, RZ, RZ, R158 ;  /* 0x000000ffff9f7224 */ /* 0x000fe200078e009e */
[----:B------:R-:W-:Y:S01]  /*1a050*/  MOV R158, R157 ;  /* 0x0000009d009e7202 */ /* 0x000fe20000000f00 */
[----:B------:R1:W1:Y:S01]  /*1a060*/  MUFU.EX2 R245, R2 ;  /* 0x0000000200f57308 */ /* 0x0002620000000800 */
[----:B------:R-:W-:Y:S03]  /*1a070*/  FMUL.FTZ R53, R101, R161 ;  /* 0x000000a165357220 */ /* 0x000fe60000410000 */
[C---:B------:R-:W-:Y:S02]  /*1a080*/  FMUL.FTZ R54, R100.reuse, R162 ;  /* 0x000000a264367220 */ /* 0x040fe40000410000 */
[C---:B------:R-:W-:Y:S02]  /*1a090*/  FMUL.FTZ R55, R100.reuse, R163 ;  /* 0x000000a364377220 */ /* 0x040fe40000410000 */
[----:B------:R-:W-:Y:S02]  /*1a0a0*/  FMUL.FTZ R67, R100, R175 ;  /* 0x000000af64437220 */ /* 0x000fe40000410000 */
[----:B------:R-:W-:Y:S01]  /*1a0b0*/  LDSM.16.MT88.4 R172, [R218+0xac00] ;  /* 0x00ac0000daac783b */ /* 0x000fe20000004200 */
[----:B------:R-:W-:Y:S02]  /*1a0c0*/  IMAD.MOV.U32 R157, RZ, RZ, R155 ;  /* 0x000000ffff9d7224 */ /* 0x000fe400078e009b */
[-C--:B---3--:R-:W-:Y:S01]  /*1a0d0*/  HMMA.16816.F32 R52, R176, R112.reuse, R52 ;  /* 0x00000070b034723c */ /* 0x088fe20000001834 */
[----:B------:R-:W-:Y:S02]  /*1a0e0*/  IMAD.MOV.U32 R149, RZ, RZ, R59 ;  /* 0x000000ffff957224 */ /* 0x000fe400078e003b */
[C---:B------:R-:W-:Y:S02]  /*1a0f0*/  FMUL.FTZ R59, R0.reuse, R167 ;  /* 0x000000a7003b7220 */ /* 0x040fe40000410000 */
[C---:B------:R-:W-:Y:S02]  /*1a100*/  FMUL.FTZ R62, R0.reuse, R170 ;  /* 0x000000aa003e7220 */ /* 0x040fe40000410000 */
[----:B------:R-:W-:Y:S02]  /*1a110*/  FMUL.FTZ R63, R0, R171 ;  /* 0x000000ab003f7220 */ /* 0x000fe40000410000 */
[C---:B------:R-:W-:Y:S01]  /*1a120*/  FMUL.FTZ R72, R3.reuse, R72 ;  /* 0x0000004803487220 */ /* 0x040fe20000410000 */
[C---:B------:R-:W-:Y:S02]  /*1a130*/  HMMA.16816.F32 R56, R180.reuse, R112, R56 ;  /* 0x00000070b438723c */ /* 0x040fe40000001838 */
[--C-:B-1----:R-:W-:Y:S02]  /*1a140*/  FFMA.FTZ R2, R194, c[0x0][0x23c], -R110.reuse ;  /* 0x00008f00c2027a23 */ /* 0x102fe4000001086e */
[C---:B------:R-:W-:Y:S02]  /*1a150*/  FMUL.FTZ R73, R3.reuse, R73 ;  /* 0x0000004903497220 */ /* 0x040fe40000410000 */
[----:B------:R1:W-:Y:S01]  /*1a160*/  MUFU.EX2 R244, R2 ;  /* 0x0000000200f47308 */ /* 0x0003e20000000800 */
[C---:B------:R-:W-:Y:S01]  /*1a170*/  FMUL.FTZ R74, R0.reuse, R74 ;  /* 0x0000004a004a7220 */ /* 0x040fe20000410000 */
[-C--:B------:R-:W-:Y:S01]  /*1a180*/  HMMA.16816.F32 R60, R180, R114.reuse, R60 ;  /* 0x00000072b43c723c */ /* 0x080fe2000000183c */
[C---:B------:R-:W-:Y:S03]  /*1a190*/  FMUL.FTZ R75, R0.reuse, R75 ;  /* 0x0000004b004b7220 */ /* 0x040fe60000410000 */
[C---:B------:R-:W-:Y:S02]  /*1a1a0*/  FMUL.FTZ R76, R3.reuse, R76 ;  /* 0x0000004c034c7220 */ /* 0x040fe40000410000 */
[C---:B------:R-:W-:Y:S02]  /*1a1b0*/  FMUL.FTZ R77, R3.reuse, R77 ;  /* 0x0000004d034d7220 */ /* 0x040fe40000410000 */
[C---:B------:R-:W-:Y:S01]  /*1a1c0*/  HMMA.16816.F32 R64, R176.reuse, R114, R64 ;  /* 0x00000072b040723c */ /* 0x040fe20000001840 */
[----:B------:R-:W3:Y:S03]  /*1a1d0*/  LDSM.16.MT88.4 R112, [R218+0xb000] ;  /* 0x00b00000da70783b */ /* 0x000ee60000004200 */
[C---:B------:R-:W-:Y:S02]  /*1a1e0*/  FMUL.FTZ R78, R0.reuse, R78 ;  /* 0x0000004e004e7220 */ /* 0x040fe40000410000 */
[C---:B------:R-:W-:Y:S02]  /*1a1f0*/  FMUL.FTZ R79, R0.reuse, R79 ;  /* 0x0000004f004f7220 */ /* 0x040fe40000410000 */
[-C--:B--2---:R-:W-:Y:S01]  /*1a200*/  HMMA.16816.F32 R68, R176, R116.reuse, R68 ;  /* 0x00000074b044723c */ /* 0x084fe20000001844 */
[C---:B------:R-:W-:Y:S03]  /*1a210*/  FMUL.FTZ R88, R3.reuse, R88 ;  /* 0x0000005803587220 */ /* 0x040fe60000410000 */
[----:B------:R-:W-:Y:S02]  /*1a220*/  FMUL.FTZ R89, R3, R89 ;  /* 0x0000005903597220 */ /* 0x000fe40000410000 */
[----:B-1----:R-:W-:Y:S02]  /*1a230*/  FFMA.FTZ R2, R195, c[0x0][0x23c], -R110 ;  /* 0x00008f00c3027a23 */ /* 0x002fe4000001086e */
[C---:B------:R-:W-:Y:S01]  /*1a240*/  HMMA.16816.F32 R72, R180.reuse, R116, R72 ;  /* 0x00000074b448723c */ /* 0x040fe20000001848 */
[C---:B------:R-:W-:Y:S01]  /*1a250*/  FMUL.FTZ R90, R0.reuse, R90 ;  /* 0x0000005a005a7220 */ /* 0x040fe20000410000 */
[----:B------:R1:W2:Y:S02]  /*1a260*/  MUFU.EX2 R243, R2 ;  /* 0x0000000200f37308 */ /* 0x0002a40000000800 */
[C---:B------:R-:W-:Y:S02]  /*1a270*/  FMUL.FTZ R91, R0.reuse, R91 ;  /* 0x0000005b005b7220 */ /* 0x040fe40000410000 */
[C---:B------:R-:W-:Y:S02]  /*1a280*/  FMUL.FTZ R92, R3.reuse, R92 ;  /* 0x0000005c035c7220 */ /* 0x040fe40000410000 */
[-C--:B------:R-:W-:Y:S01]  /*1a290*/  HMMA.16816.F32 R76, R180, R118.reuse, R76 ;  /* 0x00000076b44c723c */ /* 0x080fe2000000184c */
[----:B------:R-:W-:Y:S03]  /*1a2a0*/  FMUL.FTZ R93, R3, R93 ;  /* 0x0000005d035d7220 */ /* 0x000fe60000410000 */
[C---:B------:R-:W-:Y:S02]  /*1a2b0*/  FMUL.FTZ R94, R0.reuse, R94 ;  /* 0x0000005e005e7220 */ /* 0x040fe40000410000 */
[----:B------:R-:W-:Y:S02]  /*1a2c0*/  FMUL.FTZ R95, R0, R95 ;  /* 0x0000005f005f7220 */ /* 0x000fe40000410000 */
[C---:B------:R-:W-:Y:S01]  /*1a2d0*/  HMMA.16816.F32 R80, R176.reuse, R118, R80 ;  /* 0x00000076b050723c */ /* 0x040fe20000001850 */
[----:B------:R-:W2:Y:S03]  /*1a2e0*/  LDSM.16.MT88.4 R116, [R216+0x9400] ;  /* 0x00940000d874783b */ /* 0x000ea60000004200 */
[----:B------:R-:W-:Y:S02]  /*1a2f0*/  FMUL.FTZ R97, R101, R97 ;  /* 0x0000006165617220 */ /* 0x000fe40000410000 */
[C---:B------:R-:W-:Y:S02]  /*1a300*/  FMUL.FTZ R98, R100.reuse, R98 ;  /* 0x0000006264627220 */ /* 0x040fe40000410000 */
[----:B------:R-:W-:Y:S01]  /*1a310*/  FMUL.FTZ R99, R100, R99 ;  /* 0x0000006364637220 */ /* 0x000fe20000410000 */
[-C--:B---3--:R-:W-:Y:S03]  /*1a320*/  HMMA.16816.F32 R84, R176, R112.reuse, R84 ;  /* 0x00000070b054723c */ /* 0x088fe60000001854 */
[----:B-1----:R-:W-:Y:S02]  /*1a330*/  FFMA.FTZ R2, R190, c[0x0][0x23c], -R111 ;  /* 0x00008f00be027a23 */ /* 0x002fe4000001086f */
[----:B------:R-:W-:Y:S02]  /*1a340*/  IMAD.MOV.U32 R155, RZ, RZ, R153 ;  /* 0x000000ffff9b7224 */ /* 0x000fe400078e0099 */
[----:B------:R1:W-:Y:S01]  /*1a350*/  MUFU.EX2 R242, R2 ;  /* 0x0000000200f27308 */ /* 0x0003e20000000800 */
[C---:B------:R-:W-:Y:S01]  /*1a360*/  HMMA.16816.F32 R88, R180.reuse, R112, R88 ;  /* 0x00000070b458723c */ /* 0x040fe20000001858 */
[----:B------:R-:W-:Y:S03]  /*1a370*/  IMAD.MOV.U32 R153, RZ, RZ, R150 ;  /* 0x000000ffff997224 */ /* 0x000fe600078e0096 */
[----:B------:R-:W-:Y:S01]  /*1a380*/  MOV R150, R132 ;  /* 0x0000008400967202 */ /* 0x000fe20000000f00 */
[----:B------:R-:W-:Y:S02]  /*1a390*/  IMAD.MOV.U32 R132, RZ, RZ, R219 ;  /* 0x000000ffff847224 */ /* 0x000fe400078e00db */
[----:B------:R3:W5:Y:S01]  /*1a3a0*/  LDL.LU R219, [R1+0x74] ;  /* 0x0000740001db7983 */ /* 0x0007620000300800 */
[-C--:B------:R-:W-:Y:S01]  /*1a3b0*/  HMMA.16816.F32 R92, R180, R114.reuse, R92 ;  /* 0x00000072b45c723c */ /* 0x080fe2000000185c */
[----:B----4-:R-:W-:Y:S02]  /*1a3c0*/  F2FP.PACK_AB R112, R249, R250 ;  /* 0x000000faf970723e */ /* 0x010fe400000000ff */
[----:B------:R-:W-:Y:S01]  /*1a3d0*/  LDSM.16.MT88.4 R180, [R216+0xbc00] ;  /* 0x00bc0000d8b4783b */ /* 0x000fe20000004200 */
[----:B------:R-:W-:Y:S04]  /*1a3e0*/  F2FP.PACK_AB R113, R247, R248 ;  /* 0x000000f8f771723e */ /* 0x000fe800000000ff */
[----:B------:R-:W-:Y:S01]  /*1a3f0*/  HMMA.16816.F32 R96, R176, R114, R96 ;  /* 0x00000072b060723c */ /* 0x000fe20000001860 */
[--C-:B-1----:R-:W-:Y:S06]  /*1a400*/  FFMA.FTZ R2, R189, c[0x0][0x23c], -R111.reuse ;  /* 0x00008f00bd027a23 */ /* 0x102fec000001086f */
[----:B------:R-:W-:Y:S01]  /*1a410*/  F2FP.PACK_AB R114, R245, R246 ;  /* 0x000000f6f572723e */ /* 0x000fe200000000ff */
[----:B------:R1:W4:Y:S01]  /*1a420*/  MUFU.EX2 R241, R2 ;  /* 0x0000000200f17308 */ /* 0x0003220000000800 */
[----:B--2---:R-:W-:Y:S07]  /*1a430*/  F2FP.PACK_AB R115, R243, R244 ;  /* 0x000000f4f373723e */ /* 0x004fee00000000ff */
[-C--:B------:R-:W-:Y:S01]  /*1a440*/  HMMA.16816.F32 R4, R112, R116.reuse, R4 ;  /* 0x000000747004723c */ /* 0x080fe20000001804 */
[--C-:B-1----:R-:W-:Y:S01]  /*1a450*/  FFMA.FTZ R2, R192, c[0x0][0x23c], -R111.reuse ;  /* 0x00008f00c0027a23 */ /* 0x102fe2000001086f */
[----:B----4-:R-:W-:Y:S03]  /*1a460*/  F2FP.PACK_AB R120, R241, R242 ;  /* 0x000000f2f178723e */ /* 0x010fe600000000ff */
        /* <DEDUP_REMOVED lines=22> */
[----:B------:R1:W4:Y:S07]  /*1a5d0*/  MUFU.EX2 R213, R2 ;  /* 0x0000000200d57308 */ /* 0x00032e0000000800 */
        /* <DEDUP_REMOVED lines=9> */
[--C-:B--2---:R-:W-:Y:S07]  /*1a670*/  FFMA.FTZ R2, R207, c[0x0][0x23c], -R110.reuse ;  /* 0x00008f00cf027a23 */ /* 0x104fee000001086e */
[C---:B------:R-:W-:Y:S01]  /*1a680*/  HMMA.16816.F32 R48, R112.reuse, R130, R48 ;  /* 0x000000827030723c */ /* 0x040fe20000001830 */
[----:B------:R2:W1:Y:S01]  /*1a690*/  MUFU.EX2 R209, R2 ;  /* 0x0000000200d17308 */ /* 0x0004620000000800 */
[----:B------:R-:W3:Y:S06]  /*1a6a0*/  LDSM.16.MT88.4 R128, [R218+0xb400] ;  /* 0x00b40000da80783b */ /* 0x000eec0000004200 */
[-C--:B------:R-:W-:Y:S08]  /*1a6b0*/  HMMA.16816.F32 R52, R112, R116.reuse, R52 ;  /* 0x000000747034723c */ /* 0x080ff00000001834 */
[C---:B------:R-:W-:Y:S08]  /*1a6c0*/  HMMA.16816.F32 R56, R120.reuse, R116, R56 ;  /* 0x000000747838723c */ /* 0x040ff00000001838 */
[-C--:B------:R-:W-:Y:S01]  /*1a6d0*/  HMMA.16816.F32 R60, R120, R118.reuse, R60 ;  /* 0x00000076783c723c */ /* 0x080fe2000000183c */
[----:B--2---:R-:W-:Y:S02]  /*1a6e0*/  FFMA.FTZ R2, R208, c[0x0][0x23c], -R109 ;  /* 0x00008f00d0027a23 */ /* 0x004fe4000001086d */
[----:B------:R2:W-:Y:S05]  /*1a6f0*/  MUFU.EX2 R208, R106 ;  /* 0x0000006a00d07308 */ /* 0x0005ea0000000800 */
[C---:B------:R-:W-:Y:S01]  /*1a700*/  HMMA.16816.F32 R64, R112.reuse, R118, R64 ;  /* 0x000000767040723c */ /* 0x040fe20000001840 */
[----:B------:R-:W4:Y:S04]  /*1a710*/  LDSM.16.MT88.4 R116, [R216+0x9800] ;  /* 0x00980000d874783b */ /* 0x000f280000004200 */
[----:B------:R3:W3:Y:S03]  /*1a720*/  MUFU.EX2 R210, R2 ;  /* 0x0000000200d27308 */ /* 0x0006e60000000800 */
[-C--:B-1----:R-:W-:Y:S08]  /*1a730*/  HMMA.16816.F32 R68, R112, R124.reuse, R68 ;  /* 0x0000007c7044723c */ /* 0x082ff00000001844 */
[C---:B------:R-:W-:Y:S01]  /*1a740*/  HMMA.16816.F32 R72, R120.reuse, R124, R72 ;  /* 0x0000007c7848723c */ /* 0x040fe20000001848 */
[----:B--2---:R-:W-:Y:S07]  /*1a750*/  FFMA.FTZ R106, R202, c[0x0][0x23c], -R111 ;  /* 0x00008f00ca6a7a23 */ /* 0x004fee000001086f */
[-C--:B------:R-:W-:Y:S01]  /*1a760*/  HMMA.16816.F32 R76, R120, R126.reuse, R76 ;  /* 0x0000007e784c723c */ /* 0x080fe2000000184c */
[----:B---3--:R-:W-:Y:S03]  /*1a770*/  FFMA.FTZ R2, R160, c[0x0][0x23c], -R110 ;  /* 0x00008f00a0027a23 */ /* 0x008fe6000001086e */
[----:B------:R-:W-:Y:S04]  /*1a780*/  IMAD.MOV.U32 R160, RZ, RZ, R158 ;  /* 0x000000ffffa07224 */ /* 0x000fe800078e009e */
[C---:B------:R-:W-:Y:S01]  /*1a790*/  HMMA.16816.F32 R80, R112.reuse, R126, R80 ;  /* 0x0000007e7050723c */ /* 0x040fe20000001850 */
[----:B------:R1:W-:Y:S01]  /*1a7a0*/  MUFU.EX2 R207, R2 ;  /* 0x0000000200cf7308 */ /* 0x0003e20000000800 */
[----:B------:R-:W2:Y:S02]  /*1a7b0*/  LDSM.16.MT88.4 R124, [R218+0x9800] ;  /* 0x00980000da7c783b */ /* 0x000ea40000004200 */
[----:B------:R-:W-:Y:S04]  /*1a7c0*/  IMAD.MOV.U32 R158, RZ, RZ, R217 ;  /* 0x000000ffff9e7224 */ /* 0x000fe800078e00d9 */
[-C--:B------:R-:W-:Y:S02]  /*1a7d0*/  HMMA.16816.F32 R84, R112, R128.reuse, R84 ;  /* 0x000000807054723c */ /* 0x080fe40000001854 */
[----:B------:R3:W5:Y:S06]  /*1a7e0*/  LDL.LU R217, [R1+0x70] ;  /* 0x0000700001d97983 */ /* 0x00076c0000300800 */
[C---:B------:R-:W-:Y:S08]  /*1a7f0*/  HMMA.16816.F32 R88, R120.reuse, R128, R88 ;  /* 0x000000807858723c */ /* 0x040ff00000001858 */
[-C--:B------:R-:W-:Y:S01]  /*1a800*/  HMMA.16816.F32 R92, R120, R130.reuse, R92 ;  /* 0x00000082785c723c */ /* 0x080fe2000000185c */
[----:B-1----:R-:W-:Y:S04]  /*1a810*/  FFMA.FTZ R2, R160, c[0x0][0x23c], -R110 ;  /* 0x00008f00a0027a23 */ /* 0x002fe8000001086e */
[----:B------:R1:W1:Y:S03]  /*1a820*/  MUFU.EX2 R206, R2 ;  /* 0x0000000200ce7308 */ /* 0x0002660000000800 */
[----:B------:R-:W-:Y:S01]  /*1a830*/  HMMA.16816.F32 R96, R112, R130, R96 ;  /* 0x000000827060723c */ /* 0x000fe20000001860 */
[----:B------:R-:W2:Y:S06]  /*1a840*/  LDSM.16.MT88.4 R128, [R216+0xa800] ;  /* 0x00a80000d880783b */ /* 0x000eac0000004200 */
[----:B----4-:R-:W-:Y:S02]  /*1a850*/  F2FP.PACK_AB R112, R213, R212 ;  /* 0x000000d4d570723e */ /* 0x010fe400000000ff */
[----:B------:R-:W-:Y:S03]  /*1a860*/  F2FP.PACK_AB R113, R209, R211 ;  /* 0x000000d3d171723e */ /* 0x000fe600000000ff */
[----:B------:R-:W-:Y:S01]  /*1a870*/  F2FP.PACK_AB R114, R208, R210 ;  /* 0x000000d2d072723e */ /* 0x000fe200000000ff */
[--C-:B-1----:R-:W-:Y:S01]  /*1a880*/  FFMA.FTZ R2, R203, c[0x0][0x23c], -R111.reuse ;  /* 0x00008f00cb027a23 */ /* 0x102fe2000001086f */
[----:B------:R-:W-:Y:S01]  /*1a890*/  F2FP.PACK_AB R115, R206, R207 ;  /* 0x000000cfce73723e */ /* 0x000fe200000000ff */
[----:B------:R-:W-:Y:S06]  /*1a8a0*/  MUFU.EX2 R203, R106 ;  /* 0x0000006a00cb7308 */ /* 0x000fec0000000800 */
[-C--:B------:R-:W-:Y:S04]  /*1a8b0*/  HMMA.16816.F32 R4, R112, R116.reuse, R4 ;  /* 0x000000747004723c */ /* 0x080fe80000001804 */
[----:B------:R1:W4:Y:S02]  /*1a8c0*/  MUFU.EX2 R205, R2 ;  /* 0x0000000200cd7308 */ /* 0x0003240000000800 */
[--C-:B-1----:R-:W-:Y:S01]  /*1a8d0*/  FFMA.FTZ R2, R201, c[0x0][0x23c], -R111.reuse ;  /* 0x00008f00c9027a23 */ /* 0x102fe2000001086f */
[----:B----4-:R-:W-:Y:S07]  /*1a8e0*/  F2FP.PACK_AB R120, R203, R205 ;  /* 0x000000cdcb78723e */ /* 0x010fee00000000ff */
[----:B------:R1:W-:Y:S02]  /*1a8f0*/  MUFU.EX2 R204, R2 ;  /* 0x0000000200cc7308 */ /* 0x0003e40000000800 */
[----:B-1----:R-:W-:Y:S08]  /*1a900*/  FFMA.FTZ R2, R199, c[0x0][0x23c], -R111 ;  /* 0x00008f00c7027a23 */ /* 0x002ff0000001086f */
[----:B------:R1:W4:Y:S02]  /*1a910*/  MUFU.EX2 R202, R2 ;  /* 0x0000000200ca7308 */ /* 0x0003240000000800 */
[--C-:B-1----:R-:W-:Y:S01]  /*1a920*/  FFMA.FTZ R2, R197, c[0x0][0x23c], -R184.reuse ;  /* 0x00008f00c5027a23 */ /* 0x102fe200000108b8 */
[----:B----4-:R-:W-:Y:S07]  /*1a930*/  F2FP.PACK_AB R122, R202, R204 ;  /* 0x000000ccca7a723e */ /* 0x010fee00000000ff */
[----:B------:R1:W-:Y:S02]  /*1a940*/  MUFU.EX2 R201, R2 ;  /* 0x0000000200c97308 */ /* 0x0003e40000000800 */
[--C-:B-1----:R-:W-:Y:S08]  /*1a950*/  FFMA.FTZ R2, R196, c[0x0][0x23c], -R184.reuse ;  /* 0x00008f00c4027a23 */ /* 0x102ff000000108b8 */
        /* <DEDUP_REMOVED lines=8> */
[----:B------:R1:W-:Y:S01]  /*1a9e0*/  MUFU.EX2 R197, R2 ;  /* 0x0000000200c57308 */ /* 0x0003e20000000800 */
[C---:B------:R-:W-:Y:S08]  /*1a9f0*/  HMMA.16816.F32 R8, R120.reuse, R116, R8 ;  /* 0x000000747808723c */ /* 0x040ff00000001808 */
[-C--:B------:R-:W-:Y:S08]  /*1aa00*/  HMMA.16816.F32 R12, R120, R118.reuse, R12 ;  /* 0x00000076780c723c */ /* 0x080ff0000000180c */
[C---:B------:R-:W-:Y:S01]  /*1aa10*/  HMMA.16816.F32 R16, R112.reuse, R118, R16 ;  /* 0x000000767010723c */ /* 0x040fe20000001810 */
[----:B------:R-:W4:Y:S03]  /*1aa20*/  LDSM.16.MT88.4 R116, [R218+0xa800] ;  /* 0x00a80000da74783b */ /* 0x000f260000004200 */
[--C-:B-1----:R-:W-:Y:S04]  /*1aa30*/  FFMA.FTZ R2, R159, c[0x0][0x23c], -R109.reuse ;  /* 0x00008f009f027a23 */ /* 0x102fe8000001086d */
[-C--:B--2---:R-:W-:Y:S01]  /*1aa40*/  HMMA.16816.F32 R20, R112, R124.reuse, R20 ;  /* 0x0000007c7014723c */ /* 0x084fe20000001814 */
[----:B------:R1:W-:Y:S07]  /*1aa50*/  MUFU.EX2 R196, R2 ;  /* 0x0000000200c47308 */ /* 0x0003ee0000000800 */
        /* <DEDUP_REMOVED lines=13> */
[-C--:B----4-:R-:W-:Y:S08]  /*1ab30*/  HMMA.16816.F32 R52, R112, R116.reuse, R52 ;  /* 0x000000747034723c */ /* 0x090ff00000001834 */
[C---:B------:R-:W-:Y:S08]  /*1ab40*/  HMMA.16816.F32 R56, R120.reuse, R116, R56 ;  /* 0x000000747838723c */ /* 0x040ff00000001838 */
[-C--:B------:R-:W-:Y:S01]  /*1ab50*/  HMMA.16816.F32 R60, R120, R118.reuse, R60 ;  /* 0x00000076783c723c */ /* 0x080fe2000000183c */
[--C-:B--2---:R-:W-:Y:S02]  /*1ab60*/  FFMA.FTZ R2, R156, c[0x0][0x23c], -R109.reuse ;  /* 0x00008f009c027a23 */ /* 0x104fe4000001086d */
[----:B------:R-:W-:Y:S01]  /*1ab70*/  LDSM.16.MT88.4 R156, [R216+0xac00] ;  /* 0x00ac0000d89c783b */ /* 0x000fe20000004200 */
[----:B------:R-:W-:Y:S01]  /*1ab80*/  FFMA.FTZ R109, R155, c[0x0][0x23c], -R109 ;  /* 0x00008f009b6d7a23 */ /* 0x000fe2000001086d */
[----:B------:R2:W-:Y:S03]  /*1ab90*/  MUFU.EX2 R194, R2 ;  /* 0x0000000200c27308 */ /* 0x0005e60000000800 */
[C---:B------:R-:W-:Y:S07]  /*1aba0*/  HMMA.16816.F32 R64, R112.reuse, R118, R64 ;  /* 0x000000767040723c */ /* 0x040fee0000001840 */
[----:B------:R4:W3:Y:S01]  /*1abb0*/  MUFU.EX2 R192, R109 ;  /* 0x0000006d00c07308 */ /* 0x0008e20000000800 */
[-C--:B-1----:R-:W-:Y:S08]  /*1abc0*/  HMMA.16816.F32 R68, R112, R124.reuse, R68 ;  /* 0x0000007c7044723c */ /* 0x082ff00000001844 */
[C---:B------:R-:W-:Y:S01]  /*1abd0*/  HMMA.16816.F32 R72, R120.reuse, R124, R72 ;  /* 0x0000007c7848723c */ /* 0x040fe20000001848 */
[--C-:B--2---:R-:W-:Y:S03]  /*1abe0*/  FFMA.FTZ R2, R154, c[0x0][0x23c], -R110.reuse ;  /* 0x00008f009a027a23 */ /* 0x104fe6000001086e */
[----:B------:R-:W-:Y:S04]  /*1abf0*/  FFMA.FTZ R110, R153, c[0x0][0x23c], -R110 ;  /* 0x00008f00996e7a23 */ /* 0x000fe8000001086e */
[-C--:B------:R-:W-:Y:S01]  /*1ac00*/  HMMA.16816.F32 R76, R120, R126.reuse, R76 ;  /* 0x0000007e784c723c */ /* 0x080fe2000000184c */
[----:B------:R1:W-:Y:S03]  /*1ac10*/  MUFU.EX2 R191, R2 ;  /* 0x0000000200bf7308 */ /* 0x0003e60000000800 */
[----:B------:R-:W-:Y:S02]  /*1ac20*/  MOV R153, R149 ;  /* 0x0000009500997202 */ /* 0x000fe40000000f00 */
[----:B------:R-:W-:Y:S01]  /*1ac30*/  MOV R149, R145 ;  /* 0x0000009100957202 */ /* 0x000fe20000000f00 */
[----:B------:R-:W-:Y:S01]  /*1ac40*/  IMAD.MOV.U32 R145, RZ, RZ, R141 ;  /* 0x000000ffff917224 */ /* 0x000fe200078e008d */
[C---:B------:R-:W-:Y:S01]  /*1ac50*/  HMMA.16816.F32 R80, R112.reuse, R126, R80 ;  /* 0x0000007e7050723c */ /* 0x040fe20000001850 */
[----:B------:R-:W-:Y:S02]  /*1ac60*/  IMAD.MOV.U32 R141, RZ, RZ, R133 ;  /* 0x000000ffff8d7224 */ /* 0x000fe400078e0085 */
[----:B------:R2:W-:Y:S01]  /*1ac70*/  MUFU.EX2 R190, R110 ;  /* 0x0000006e00be7308 */ /* 0x0005e20000000800 */
[----:B----4-:R-:W-:Y:S04]  /*1ac80*/  F2FP.PACK_AB R109, R193, R195 ;  /* 0x000000c3c16d723e */ /* 0x010fe800000000ff */
[-C--:B---3--:R-:W-:Y:S08]  /*1ac90*/  HMMA.16816.F32 R84, R112, R128.reuse, R84 ;  /* 0x000000807054723c */ /* 0x088ff00000001854 */
[C---:B------:R-:W-:Y:S01]  /*1aca0*/  HMMA.16816.F32 R88, R120.reuse, R128, R88 ;  /* 0x000000807858723c */ /* 0x040fe20000001858 */
[----:B-1----:R-:W-:Y:S03]  /*1acb0*/  FFMA.FTZ R2, R152, c[0x0][0x23c], -R111 ;  /* 0x00008f0098027a23 */ /* 0x002fe6000001086f */
[----:B------:R-:W-:Y:S01]  /*1acc0*/  IMAD.MOV.U32 R152, RZ, RZ, R148 ;  /* 0x000000ffff987224 */ /* 0x000fe200078e0094 */
[----:B------:R1:W-:Y:S01]  /*1acd0*/  MUFU.EX2 R188, R2 ;  /* 0x0000000200bc7308 */ /* 0x0003e20000000800 */
[----:B------:R-:W-:Y:S02]  /*1ace0*/  IMAD.MOV.U32 R148, RZ, RZ, R143 ;  /* 0x000000ffff947224 */ /* 0x000fe400078e008f */
[-C--:B------:R-:W-:Y:S01]  /*1acf0*/  HMMA.16816.F32 R92, R120, R130.reuse, R92 ;  /* 0x00000082785c723c */ /* 0x080fe2000000185c */
[----:B------:R-:W-:Y:S03]  /*1ad00*/  IMAD.MOV.U32 R143, RZ, RZ, R135 ;  /* 0x000000ffff8f7224 */ /* 0x000fe600078e0087 */
[----:B--2---:R-:W-:Y:S04]  /*1ad10*/  F2FP.PACK_AB R110, R192, R194 ;  /* 0x000000c2c06e723e */ /* 0x004fe800000000ff */
[----:B------:R-:W-:Y:S01]  /*1ad20*/  HMMA.16816.F32 R96, R112, R130, R96 ;  /* 0x000000827060723c */ /* 0x000fe20000001860 */
[----:B-1----:R-:W-:Y:S03]  /*1ad30*/  FFMA.FTZ R2, R151, c[0x0][0x23c], -R111 ;  /* 0x00008f0097027a23 */ /* 0x002fe6000001086f */
[----:B------:R-:W-:Y:S01]  /*1ad40*/  IMAD.MOV.U32 R151, RZ, RZ, R147 ;  /* 0x000000ffff977224 */ /* 0x000fe200078e0093 */
[----:B------:R1:W2:Y:S01]  /*1ad50*/  MUFU.EX2 R189, R2 ;  /* 0x0000000200bd7308 */ /* 0x0002a20000000800 */
[----:B------:R-:W-:Y:S02]  /*1ad60*/  IMAD.MOV.U32 R147, RZ, RZ, R142 ;  /* 0x000000ffff937224 */ /* 0x000fe400078e008e */
[----:B------:R-:W-:Y:S04]  /*1ad70*/  IMAD.MOV.U32 R142, RZ, RZ, R134 ;  /* 0x000000ffff8e7224 */ /* 0x000fe800078e0086 */
[--C-:B-1----:R-:W-:Y:S01]  /*1ad80*/  FFMA.FTZ R2, R150, c[0x0][0x23c], -R111.reuse ;  /* 0x00008f0096027a23 */ /* 0x102fe2000001086f */
[----:B--2---:R-:W-:Y:S01]  /*1ad90*/  F2FP.PACK_AB R176, R189, R188 ;  /* 0x000000bcbdb0723e */ /* 0x004fe200000000ff */
[----:B------:R-:W-:Y:S02]  /*1ada0*/  FFMA.FTZ R111, R107, c[0x0][0x23c], -R111 ;  /* 0x00008f006b6f7a23 */ /* 0x000fe4000001086f */
[----:B------:R1:W-:Y:S01]  /*1adb0*/  MUFU.EX2 R187, R2 ;  /* 0x0000000200bb7308 */ /* 0x0003e20000000800 */
[----:B------:R-:W-:Y:S01]  /*1adc0*/  IMAD.MOV.U32 R150, RZ, RZ, R146 ;  /* 0x000000ffff967224 */ /* 0x000fe200078e0092 */
[----:B------:R-:W-:Y:S02]  /*1add0*/  MOV R146, R140 ;  /* 0x0000008c00927202 */ /* 0x000fe40000000f00 */
[----:B------:R-:W-:Y:S01]  /*1ade0*/  MOV R140, R132 ;  /* 0x00000084008c7202 */ /* 0x000fe20000000f00 */
[----:B------:R-:W-:Y:S01]  /*1adf0*/  IMAD.MOV.U32 R154, RZ, RZ, R150 ;  /* 0x000000ffff9a7224 */ /* 0x000fe200078e0096 */
[----:B------:R-:W2:Y:S01]  /*1ae00*/  LDSM.16.MT88.4 R132, [R216+0x9c00] ;  /* 0x009c0000d884783b */ /* 0x000ea20000004200 */
[----:B------:R-:W-:Y:S02]  /*1ae10*/  IMAD.MOV.U32 R150, RZ, RZ, R146 ;  /* 0x000000ffff967224 */ /* 0x000fe400078e0092 */
[----:B------:R-:W-:Y:S01]  /*1ae20*/  IMAD.MOV.U32 R146, RZ, RZ, R140 ;  /* 0x000000ffff927224 */ /* 0x000fe200078e008c */
[----:B------:R3:W4:Y:S01]  /*1ae30*/  MUFU.EX2 R186, R111 ;  /* 0x0000006f00ba7308 */ /* 0x0007220000000800 */
[----:B-1----:R-:W-:Y:S02]  /*1ae40*/  FFMA.FTZ R2, R252, c[0x0][0x23c], -R184 ;  /* 0x00008f00fc027a23 */ /* 0x002fe400000108b8 */
[----:B------:R-:W-:Y:S07]  /*1ae50*/  IMAD.MOV.U32 R252, RZ, RZ, R152 ;  /* 0x000000fffffc7224 */ /* 0x000fee00078e0098 */
[----:B------:R1:W-:Y:S01]  /*1ae60*/  MUFU.EX2 R185, R2 ;  /* 0x0000000200b97308 */ /* 0x0003e20000000800 */
[----:B------:R-:W-:Y:S02]  /*1ae70*/  IMAD.MOV.U32 R152, RZ, RZ, R148 ;  /* 0x000000ffff987224 */ /* 0x000fe400078e0094 */
[----:B------:R-:W-:Y:S01]  /*1ae80*/  IMAD.MOV.U32 R148, RZ, RZ, R142 ;  /* 0x000000ffff947224 */ /* 0x000fe200078e008e */
[----:B------:R-:W-:Y:S02]  /*1ae90*/  ISETP.GT.AND P0, PT, R237, R252, PT ;  /* 0x000000fced00720c */ /* 0x000fe40003f04270 */
[----:B---3--:R-:W-:Y:S02]  /*1aea0*/  F2FP.PACK_AB R111, R190, R191 ;  /* 0x000000bfbe6f723e */ /* 0x008fe400000000ff */
[----:B----4-:R-:W-:Y:S01]  /*1aeb0*/  F2FP.PACK_AB R178, R186, R187 ;  /* 0x000000bbbab2723e */ /* 0x010fe200000000ff */
[--C-:B-1----:R-:W-:Y:S02]  /*1aec0*/  FFMA.FTZ R2, R251, c[0x0][0x23c], -R184.reuse ;  /* 0x00008f00fb027a23 */ /* 0x102fe400000108b8 */
[----:B------:R-:W-:Y:S02]  /*1aed0*/  IMAD.MOV.U32 R251, RZ, RZ, R151 ;  /* 0x000000fffffb7224 */ /* 0x000fe400078e0097 */
[----:B------:R1:W3:Y:S01]  /*1aee0*/  MUFU.EX2 R107, R2 ;  /* 0x00000002006b7308 */ /* 0x0002e20000000800 */
[----:B------:R-:W-:Y:S02]  /*1aef0*/  IMAD.MOV.U32 R151, RZ, RZ, R147 ;  /* 0x000000ffff977224 */ /* 0x000fe400078e0093 */
[----:B------:R-:W-:Y:S02]  /*1af00*/  IMAD.MOV.U32 R147, RZ, RZ, R141 ;  /* 0x000000ffff937224 */ /* 0x000fe400078e008d */
[--C-:B-1----:R-:W-:Y:S01]  /*1af10*/  FFMA.FTZ R2, R153, c[0x0][0x23c], -R184.reuse ;  /* 0x00008f0099027a23 */ /* 0x102fe200000108b8 */
[----:B------:R-:W-:Y:S01]  /*1af20*/  MOV R153, R149 ;  /* 0x0000009500997202 */ /* 0x000fe20000000f00 */
[----:B------:R-:W-:Y:S01]  /*1af30*/  FFMA.FTZ R184, R108, c[0x0][0x23c], -R184 ;  /* 0x00008f006cb87a23 */ /* 0x000fe200000108b8 */
[----:B------:R-:W-:Y:S02]  /*1af40*/  MOV R149, R143 ;  /* 0x0000008f00957202 */ /* 0x000fe40000000f00 */
[----:B------:R1:W-:Y:S01]  /*1af50*/  MUFU.EX2 R106, R2 ;  /* 0x00000002006a7308 */ /* 0x0003e20000000800 */
[----:B------:R-:W4:Y:S01]  /*1af60*/  LDSM.16.MT88.4 R140, [R218+0x9c00] ;  /* 0x009c0000da8c783b */ /* 0x000f220000004200 */
[----:B------:R-:W-:Y:S02]  /*1af70*/  F2FP.PACK_AB R108, R196, R197 ;  /* 0x000000c5c46c723e */ /* 0x000fe400000000ff */
[----:B---3--:R-:W-:Y:S05]  /*1af80*/  F2FP.PACK_AB R177, R107, R185 ;  /* 0x000000b96bb1723e */ /* 0x008fea00000000ff */
[-C--:B--2---:R-:W-:Y:S01]  /*1af90*/  HMMA.16816.F32 R112, R108, R132.reuse, R4 ;  /* 0x000000846c70723c */ /* 0x084fe20000001804 */
[----:B------:R-:W2:Y:S01]  /*1afa0*/  MUFU.EX2 R184, R184 ;  /* 0x000000b800b87308 */ /* 0x000ea20000000800 */
[----:B------:R-:W4:Y:S08]  /*1afb0*/  LDSM.16.MT88.4 R4, [R218+0xbc00] ;  /* 0x00bc0000da04783b */ /* 0x000f300000004200 */
[----:B-1----:R-:W3:Y:S02]  /*1afc0*/  LDL.LU R2, [R1+0x1c] ;  /* 0x00001c0001027983 */ /* 0x002ee40000300800 */
[----:B--2---:R-:W-:Y:S07]  /*1afd0*/  F2FP.PACK_AB R179, R184, R106 ;  /* 0x0000006ab8b3723e */ /* 0x004fee00000000ff */
[C---:B------:R-:W-:Y:S07]  /*1afe0*/  HMMA.16816.F32 R116, R176.reuse, R132, R8 ;  /* 0x00000084b074723c */ /* 0x040fee0000001808 */
[----:B------:R-:W-:Y:S01]  /*1aff0*/  IMAD.MOV.U32 R10, RZ, RZ, R153 ;  /* 0x000000ffff0a7224 */ /* 0x000fe200078e0099 */
[-C--:B------:R-:W-:Y:S01]  /*1b000*/  HMMA.16816.F32 R120, R176, R134.reuse, R12 ;  /* 0x00000086b078723c */ /* 0x080fe2000000180c */
[----:B------:R-:W-:Y:S03]  /*1b010*/  IMAD.MOV.U32 R8, RZ, RZ, R151 ;  /* 0x000000ffff087224 */ /* 0x000fe600078e0097 */
[----:B------:R-:W-:Y:S01]  /*1b020*/  MOV R11, R154 ;  /* 0x0000009a000b7202 */ /* 0x000fe20000000f00 */
[----:B------:R-:W-:Y:S02]  /*1b030*/  IMAD.MOV.U32 R9, RZ, RZ, R152 ;  /* 0x000000ffff097224 */ /* 0x000fe400078e0098 */
[----:B------:R-:W-:Y:S01]  /*1b040*/  MOV R12, R150 ;  /* 0x00000096000c7202 */ /* 0x000fe20000000f00 */
[C---:B------:R-:W-:Y:S01]  /*1b050*/  HMMA.16816.F32 R124, R108.reuse, R134, R16 ;  /* 0x000000866c7c723c */ /* 0x040fe20000001810 */
[----:B------:R-:W2:Y:S03]  /*1b060*/  LDL.LU R16, [R1+0x24] ;  /* 0x0000240001107983 */ /* 0x000ea60000300800 */
[----:B------:R-:W-:Y:S02]  /*1b070*/  IMAD.MOV.U32 R13, RZ, RZ, R149 ;  /* 0x000000ffff0d7224 */ /* 0x000fe400078e0095 */
[----:B------:R-:W-:Y:S01]  /*1b080*/  IMAD.MOV.U32 R14, RZ, RZ, R148 ;  /* 0x000000ffff0e7224 */ /* 0x000fe200078e0094 */
[----:B------:R-:W-:Y:S01]  /*1b090*/  MOV R17, R146 ;  /* 0x0000009200117202 */ /* 0x000fe20000000f00 */
[-C--:B----4-:R-:W-:Y:S01]  /*1b0a0*/  HMMA.16816.F32 R128, R108, R140.reuse, R20 ;  /* 0x0000008c6c80723c */ /* 0x090fe20000001814 */
[----:B------:R-:W4:Y:S03]  /*1b0b0*/  LDL.LU R21, [R1+0x20] ;  /* 0x0000200001157983 */ /* 0x000f260000300800 */
[----:B------:R-:W-:Y:S02]  /*1b0c0*/  IMAD.MOV.U32 R15, RZ, RZ, R147 ;  /* 0x000000ffff0f7224 */ /* 0x000fe400078e0093 */
[----:B------:R-:W-:Y:S01]  /*1b0d0*/  IMAD.MOV.U32 R18, RZ, RZ, R145 ;  /* 0x000000ffff127224 */ /* 0x000fe200078e0091 */
[----:B------:R-:W-:Y:S01]  /*1b0e0*/  MOV R22, R138 ;  /* 0x0000008a00167202 */ /* 0x000fe20000000f00 */
[C---:B------:R-:W-:Y:S01]  /*1b0f0*/  HMMA.16816.F32 R132, R176.reuse, R140, R24 ;  /* 0x0000008cb084723c */ /* 0x040fe20000001818 */
[----:B------:R-:W4:Y:S03]  /*1b100*/  LDL.LU R27, [R1+0x18] ;  /* 0x00001800011b7983 */ /* 0x000f260000300800 */
[----:B------:R-:W-:Y:S02]  /*1b110*/  IMAD.MOV.U32 R20, RZ, RZ, R139 ;  /* 0x000000ffff147224 */ /* 0x000fe400078e008b */
[----:B------:R-:W-:Y:S02]  /*1b120*/  IMAD.MOV.U32 R23, RZ, RZ, R137 ;  /* 0x000000ffff177224 */ /* 0x000fe400078e0089 */
[----:B------:R-:W-:Y:S02]  /*1b130*/  IMAD.MOV.U32 R26, RZ, RZ, R136 ;  /* 0x000000ffff1a7224 */ /* 0x000fe400078e0088 */
[-C--:B------:R-:W-:Y:S02]  /*1b140*/  HMMA.16816.F32 R136, R176, R142.reuse, R28 ;  /* 0x0000008eb088723c */ /* 0x080fe4000000181c */
[----:B------:R-:W-:Y:S06]  /*1b150*/  IMAD.MOV.U32 R19, RZ, RZ, R144 ;  /* 0x000000ffff137224 */ /* 0x000fec00078e0090 */
        /* <DEDUP_REMOVED lines=17> */
[----:B---3--:R-:W-:Y:S04]  /*1b270*/  FFMA.FTZ R2, R3, R2, R22 ;  /* 0x0000000203027223 */ /* 0x008fe80000010016 */
[----:B------:R-:W-:Y:S04]  /*1b280*/  FADD.FTZ R2, R18, R2 ;  /* 0x0000000212027221 */ /* 0x000fe80000010000 */
[----:B------:R-:W-:Y:S03]  /*1b290*/  FADD.FTZ R9, R9, R2 ;  /* 0x0000000209097221 */ /* 0x000fe60000010000 */
[----:B--2---:R-:W-:Y:S04]  /*1b2a0*/  FFMA.FTZ R0, R0, R16, R23 ;  /* 0x0000001000007223 */ /* 0x004fe80000010017 */
[----:B------:R-:W-:Y:S02]  /*1b2b0*/  FADD.FTZ R0, R19, R0 ;  /* 0x0000000013007221 */ /* 0x000fe40000010000 */
[----:B----4-:R-:W-:Y:S02]  /*1b2c0*/  FFMA.FTZ R100, R100, R21, R20 ;  /* 0x0000001564647223 */ /* 0x010fe40000010014 */
[----:B------:R-:W-:Y:S02]  /*1b2d0*/  FADD.FTZ R8, R8, R0 ;  /* 0x0000000008087221 */ /* 0x000fe40000010000 */
[----:B------:R-:W-:Y:S01]  /*1b2e0*/  FADD.FTZ R3, R17, R100 ;  /* 0x0000006411037221 */ /* 0x000fe20000010000 */
[----:B------:R-:W-:Y:S01]  /*1b2f0*/  MOV R100, R104 ;  /* 0x0000006800647202 */ /* 0x000fe20000000f00 */
        /* <DEDUP_REMOVED lines=57> */
[----:B------:R-:W-:Y:S01]  /*1b690*/  IMAD.MOV.U32 R107, RZ, RZ, R102 ;  /* 0x000000ffff6b7224 */ /* 0x000fe200078e0066 */
[----:B------:R2:W-:Y:S01]  /*1b6a0*/  STL [R1+0x1c], R2 ;  /* 0x00001c0201007387 */ /* 0x0005e20000100800 */
[----:B------:R-:W-:Y:S02]  /*1b6b0*/  FADD.FTZ R0, R184, R0 ;  /* 0x00000000b8007221 */ /* 0x000fe40000010000 */
[----:B------:R-:W-:Y:S03]  /*1b6c0*/  IMAD.MOV.U32 R106, RZ, RZ, R103 ;  /* 0x000000ffff6a7224 */ /* 0x000fe600078e0067 */
[----:B------:R2:W-:Y:S04]  /*1b6d0*/  STL [R1+0x24], R0 ;  /* 0x0000240001007387 */ /* 0x0005e80000100800 */
[----:B------:R2:W-:Y:S01]  /*1b6e0*/  STL [R1], R237 ;  /* 0x000000ed01007387 */ /* 0x0005e20000100800 */
[----:B-1----:R-:W-:Y:S01]  /*1b6f0*/  IMAD.MOV.U32 R3, RZ, RZ, R105 ;  /* 0x000000ffff037224 */ /* 0x002fe200078e0069 */
[----:B--2--5:R-:W-:-:S05]  /*1b700*/  @P0 BRA `(.L_x_1009) ;  /* 0xffffa54000000947 */ /* 0x024fca000383ffff */
.L_x_1008:
        /* <DEDUP_REMOVED lines=378> */
.L_x_1013:
[----:B------:R-:W-:Y:S05]  /*1ceb0*/  BSYNC B0 ;  /* 0x0000000000007941 */ /* 0x000fea0003800000 */
.L_x_1012:
        /* <DEDUP_REMOVED lines=36> */
.L_x_1015:
[----:B-1----:R-:W-:Y:S05]  /*1d100*/  BSYNC B0 ;  /* 0x0000000000007941 */ /* 0x002fea0003800000 */
.L_x_1014:
        /* <DEDUP_REMOVED lines=20> */
.L_x_1017:
[----:B------:R-:W-:Y:S05]  /*1d250*/  BSYNC B0 ;  /* 0x0000000000007941 */ /* 0x000fea0003800000 */
.L_x_1016:
        /* <DEDUP_REMOVED lines=20> */
.L_x_1019:
[----:B------:R-:W-:Y:S05]  /*1d3a0*/  BSYNC B0 ;  /* 0x0000000000007941 */ /* 0x000fea0003800000 */
.L_x_1018:
        /* <DEDUP_REMOVED lines=21> */
.L_x_1020:
        /* <DEDUP_REMOVED lines=16> */
.L_x_1049:


//--------------------- .nv.shared._ZN5flash16flash_fwd_kernelI23Flash_fwd_kernel_traitsILi96ELi128ELi64ELi4ELb0ELb0EN7cutlass6half_tE19Flash_kernel_traitsILi96ELi128ELi64ELi4ES3_EELb0ELb0ELb0ELb0ELb0ELb1ELb0ELb0EEEvNS_16Flash_fwd_paramsE --------------------------
	.section	.nv.shared._ZN5flash16flash_fwd_kernelI23Flash_fwd_kernel_traitsILi96ELi128ELi64ELi4ELb0ELb0EN7cutlass6half_tE19Flash_kernel_traitsILi96ELi128ELi64ELi4ES3_EELb0ELb0ELb0ELb0ELb0ELb1ELb0ELb0EEEvNS_16Flash_fwd_paramsE,"aw",@nobits
	.sectionflags	@""
	.align	16


//--------------------- .nv.global                --------------------------
	.section	.nv.global,"aw",@nobits
.nv.global:
	.type		_ZN65_INTERNAL_d31bf68f_29_flash_fwd_hdim96_fp16_sm80_cu_0106449f_29094cute1_E,@object
	.size		_ZN65_INTERNAL_d31bf68f_29_flash_fwd_hdim96_fp16_sm80_cu_0106449f_29094cute1_E,(_ZN65_INTERNAL_d31bf68f_29_flash_fwd_hdim96_fp16_sm80_cu_0106449f_29094cuda3std3__45__cpo6cbeginE - _ZN65_INTERNAL_d31bf68f_29_flash_fwd_hdim96_fp16_sm80_cu_0106449f_29094cute1_E)
_ZN65_INTERNAL_d31bf68f_29_flash_fwd_hdim96_fp16_sm80_cu_0106449f_29094cute1_E:
	.zero		1
	.type		_ZN65_INTERNAL_d31bf68f_29_flash_fwd_hdim96_fp16_sm80_cu_0106449f_29094cuda3std3__45__cpo6cbeginE,@object
	.size		_ZN65_INTERNAL_d31bf68f_29_flash_fwd_hdim96_fp16_sm80_cu_0106449f_29094cuda3std3__45__cpo6cbeginE,(_ZN65_INTERNAL_d31bf68f_29_flash_fwd_hdim96_fp16_sm80_cu_0106449f_29094cuda3std3__48in_placeE - _ZN65_INTERNAL_d31bf68f_29_flash_fwd_hdim96_fp16_sm80_cu_0106449f_29094cuda3std3__45__cpo6cbeginE)
_ZN65_INTERNAL_d31bf68f_29_flash_fwd_hdim96_fp16_sm80_cu_0106449f_29094cuda3std3__45__cpo6cbeginE:
	.zero		1
	.type		_ZN65_INTERNAL_d31bf68f_29_flash_fwd_hdim96_fp16_sm80_cu_0106449f_29094cuda3std3__48in_placeE,@object
	.size		_ZN65_INTERNAL_d31bf68f_29_flash_fwd_hdim96_fp16_sm80_cu_0106449f_29094cuda3std3__48in_placeE,(_ZN65_INTERNAL_d31bf68f_29_flash_fwd_hdim96_fp16_sm80_cu_0106449f_29094cuda3std6ranges3__45__cpo9iter_moveE - _ZN65_INTERNAL_d31bf68f_29_flash_fwd_hdim96_fp16_sm80_cu_0106449f_29094cuda3std3__48in_placeE)
_ZN65_INTERNAL_d31bf68f_29_flash_fwd_hdim96_fp16_sm80_cu_0106449f_29094cuda3std3__48in_placeE:
	.zero		1
	.type		_ZN65_INTERNAL_d31bf68f_29_flash_fwd_hdim96_fp16_sm80_cu_0106449f_29094cuda3std6ranges3__45__cpo9iter_moveE,@object
	.size		_ZN65_INTERNAL_d31bf68f_29_flash_fwd_hdim96_fp16_sm80_cu_0106449f_29094cuda3std6ranges3__45__cpo9iter_moveE,(_ZN65_INTERNAL_d31bf68f_29_flash_fwd_hdim96_fp16_sm80_cu_0106449f_29094cuda3std3__45__cpo5beginE - _ZN65_INTERNAL_d31bf68f_29_flash_fwd_hdim96_fp16_sm80_cu_0106449f_29094cuda3std6ranges3__45__cpo9iter_moveE)
_ZN65_INTERNAL_d31bf68f_29_flash_fwd_hdim96_fp16_sm80_cu_0106449f_29094cuda3std6ranges3__45__cpo9iter_moveE:
	.zero		1
	.type		_ZN65_INTERNAL_d31bf68f_29_flash_fwd_hdim96_fp16_sm80_cu_0106449f_29094cuda3std3__45__cpo5beginE,@object
	.size		_ZN65_INTERNAL_d31bf68f_29_flash_fwd_hdim96_fp16_sm80_cu_0106449f_29094cuda3std3__45__cpo5beginE,(_ZN65_INTERNAL_d31bf68f_29_flash_fwd_hdim96_fp16_sm80_cu_0106449f_29094cuda3std3__467_GLOBAL__N__d31bf68f_29_flash_fwd_hdim96_fp16_sm80_cu_0106449f_29096ignoreE - _ZN65_INTERNAL_d31bf68f_29_flash_fwd_hdim96_fp16_sm80_cu_0106449f_29094cuda3std3__45__cpo5beginE)
_ZN65_INTERNAL_d31bf68f_29_flash_fwd_hdim96_fp16_sm80_cu_0106449f_29094cuda3std3__45__cpo5beginE:
	.zero		1
	.type		_ZN65_INTERNAL_d31bf68f_29_flash_fwd_hdim96_fp16_sm80_cu_0106449f_29094cuda3std3__467_GLOBAL__N__d31bf68f_29_flash_fwd_hdim96_fp16_sm80_cu_0106449f_29096ignoreE,@object
	.size		_ZN65_INTERNAL_d31bf68f_29_flash_fwd_hdim96_fp16_sm80_cu_0106449f_29094cuda3std3__467_GLOBAL__N__d31bf68f_29_flash_fwd_hdim96_fp16_sm80_cu_0106449f_29096ignoreE,(_ZN65_INTERNAL_d31bf68f_29_flash_fwd_hdim96_fp16_sm80_cu_0106449f_29094cute7productE - _ZN65_INTERNAL_d31bf68f_29_flash_fwd_hdim96_fp16_sm80_cu_0106449f_29094cuda3std3__467_GLOBAL__N__d31bf68f_29_flash_fwd_hdim96_fp16_sm80_cu_0106449f_29096ignoreE)
_ZN65_INTERNAL_d31bf68f_29_flash_fwd_hdim96_fp16_sm80_cu_0106449f_29094cuda3std3__467_GLOBAL__N__d31bf68f_29_flash_fwd_hdim96_fp16_sm80_cu_0106449f_29096ignoreE:
	.zero		1
	.type		_ZN65_INTERNAL_d31bf68f_29_flash_fwd_hdim96_fp16_sm80_cu_0106449f_29094cute7productE,@object
	.size		_ZN65_INTERNAL_d31bf68f_29_flash_fwd_hdim96_fp16_sm80_cu_0106449f_29094cute7productE,(_ZN65_INTERNAL_d31bf68f_29_flash_fwd_hdim96_fp16_sm80_cu_0106449f_29094cuda3std3__45__cpo3endE - _ZN65_INTERNAL_d31bf68f_29_flash_fwd_hdim96_fp16_sm80_cu_0106449f_29094cute7productE)
_ZN65_INTERNAL_d31bf68f_29_flash_fwd_hdim96_fp16_sm80_cu_0106449f_29094cute7productE:
	.zero		1
	.type		_ZN65_INTERNAL_d31bf68f_29_flash_fwd_hdim96_fp16_sm80_cu_0106449f_29094cuda3std3__45__cpo3endE,@object
	.size		_ZN65_INTERNAL_d31bf68f_29_flash_fwd_hdim96_fp16_sm80_cu_0106449f_29094cuda3std3__45__cpo3endE,(_ZN65_INTERNAL_d31bf68f_29_flash_fwd_hdim96_fp16_sm80_cu_0106449f_29094cuda3std3__419piecewise_constructE - _ZN65_INTERNAL_d31bf68f_29_flash_fwd_hdim96_fp16_sm80_cu_0106449f_29094cuda3std3__45__cpo3endE)
_ZN65_INTERNAL_d31bf68f_29_flash_fwd_hdim96_fp16_sm80_cu_0106449f_29094cuda3std3__45__cpo3endE:
	.zero		1
	.type		_ZN65_INTERNAL_d31bf68f_29_flash_fwd_hdim96_fp16_sm80_cu_0106449f_29094cuda3std3__419piecewise_constructE,@object
	.size		_ZN65_INTERNAL_d31bf68f_29_flash_fwd_hdim96_fp16_sm80_cu_0106449f_29094cuda3std3__419piecewise_constructE,(_ZN65_INTERNAL_d31bf68f_29_flash_fwd_hdim96_fp16_sm80_cu_0106449f_29094cuda3std3__45__cpo4cendE - _ZN65_INTERNAL_d31bf68f_29_flash_fwd_hdim96_fp16_sm80_cu_0106449f_29094cuda3std3__419piecewise_constructE)
_ZN65_INTERNAL_d31bf68f_29_flash_fwd_hdim96_fp16_sm80_cu_0106449f_29094cuda3std3__419piecewise_constructE:
	.zero		1
	.type		_ZN65_INTERNAL_d31bf68f_29_flash_fwd_hdim96_fp16_sm80_cu_0106449f_29094cuda3std3__45__cpo4cendE,@object
	.size		_ZN65_INTERNAL_d31bf68f_29_flash_fwd_hdim96_fp16_sm80_cu_0106449f_29094cuda3std3__45__cpo4cendE,(_ZN65_INTERNAL_d31bf68f_29_flash_fwd_hdim96_fp16_sm80_cu_0106449f_29094cuda3std6ranges3__45__cpo4swapE - _ZN65_INTERNAL_d31bf68f_29_flash_fwd_hdim96_fp16_sm80_cu_0106449f_29094cuda3std3__45__cpo4cendE)
_ZN65_INTERNAL_d31bf68f_29_flash_fwd_hdim96_fp16_sm80_cu_0106449f_29094cuda3std3__45__cpo4cendE:
	.zero		1
	.type		_ZN65_INTERNAL_d31bf68f_29_flash_fwd_hdim96_fp16_sm80_cu_0106449f_29094cuda3std6ranges3__45__cpo4swapE,@object
	.size		_ZN65_INTERNAL_d31bf68f_29_flash_fwd_hdim96_fp16_sm80_cu_0106449f_29094cuda3std6ranges3__45__cpo4swapE,(.L_7 - _ZN65_INTERNAL_d31bf68f_29_flash_fwd_hdim96_fp16_sm80_cu_0106449f_29094cuda3std6ranges3__45__cpo4swapE)
_ZN65_INTERNAL_d31bf68f_29_flash_fwd_hdim96_fp16_sm80_cu_0106449f_29094cuda3std6ranges3__45__cpo4swapE:
	.zero		1
.L_7:


//--------------------- .nv.shared._ZN5flash16flash_fwd_kernelI23Flash_fwd_kernel_traitsILi96ELi128ELi64ELi4ELb0ELb0EN7cutlass6half_tE19Flash_kernel_traitsILi96ELi128ELi64ELi4ES3_EELb0ELb0ELb0ELb0ELb1ELb1ELb0ELb0EEEvNS_16Flash_fwd_paramsE --------------------------
	.section	.nv.shared._ZN5flash16flash_fwd_kernelI23Flash_fwd_kernel_traitsILi96ELi128ELi64ELi4ELb0ELb0EN7cutlass6half_tE19Flash_kernel_traitsILi96ELi128ELi64ELi4ES3_EELb0ELb0ELb0ELb0ELb1ELb1ELb0ELb0EEEvNS_16Flash_fwd_paramsE,"aw",@nobits
	.sectionflags	@""
	.align	16


//--------------------- .nv.shared._ZN5flash16flash_fwd_kernelI23Flash_fwd_kernel_traitsILi96ELi128ELi64ELi4ELb0ELb0EN7cutlass6half_tE19Flash_kernel_traitsILi96ELi128ELi64ELi4ES3_EELb0ELb0ELb0ELb0ELb0ELb0ELb0ELb0EEEvNS_16Flash_fwd_paramsE --------------------------
	.section	.nv.shared._ZN5flash16flash_fwd_kernelI23Flash_fwd_kernel_traitsILi96ELi128ELi64ELi4ELb0ELb0EN7cutlass6half_tE19Flash_kernel_traitsILi96ELi128ELi64ELi4ES3_EELb0ELb0ELb0ELb0ELb0ELb0ELb0ELb0EEEvNS_16Flash_fwd_paramsE,"aw",@nobits
	.sectionflags	@""
	.align	16


//--------------------- .nv.shared._ZN5flash16flash_fwd_kernelI23Flash_fwd_kernel_traitsILi96ELi128ELi64ELi4ELb0ELb0EN7cutlass6half_tE19Flash_kernel_traitsILi96ELi128ELi64ELi4ES3_EELb0ELb0ELb0ELb1ELb0ELb0ELb0ELb0EEEvNS_16Flash_fwd_paramsE --------------------------
	.section	.nv.shared._ZN5flash16flash_fwd_kernelI23Flash_fwd_kernel_traitsILi96ELi128ELi64ELi4ELb0ELb0EN7cutlass6half_tE19Flash_kernel_traitsILi96ELi128ELi64ELi4ES3_EELb0ELb0ELb0ELb1ELb0ELb0ELb0ELb0EEEvNS_16Flash_fwd_paramsE,"aw",@nobits
	.sectionflags	@""
	.align	16


//--------------------- .nv.shared._ZN5flash16flash_fwd_kernelI23Flash_fwd_kernel_traitsILi96ELi128ELi64ELi4ELb0ELb0EN7cutlass6half_tE19Flash_kernel_traitsILi96ELi128ELi64ELi4ES3_EELb0ELb0ELb1ELb0ELb0ELb1ELb0ELb0EEEvNS_16Flash_fwd_paramsE --------------------------
	.section	.nv.shared._ZN5flash16flash_fwd_kernelI23Flash_fwd_kernel_traitsILi96ELi128ELi64ELi4ELb0ELb0EN7cutlass6half_tE19Flash_kernel_traitsILi96ELi128ELi64ELi4ES3_EELb0ELb0ELb1ELb0ELb0ELb1ELb0ELb0EEEvNS_16Flash_fwd_paramsE,"aw",@nobits
	.sectionflags	@""
	.align	16


//--------------------- .nv.shared._ZN5flash16flash_fwd_kernelI23Flash_fwd_kernel_traitsILi96ELi128ELi64ELi4ELb0ELb0EN7cutlass6half_tE19Flash_kernel_traitsILi96ELi128ELi64ELi4ES3_EELb0ELb0ELb1ELb0ELb0ELb0ELb0ELb0EEEvNS_16Flash_fwd_paramsE --------------------------
	.section	.nv.shared._ZN5flash16flash_fwd_kernelI23Flash_fwd_kernel_traitsILi96ELi128ELi64ELi4ELb0ELb0EN7cutlass6half_tE19Flash_kernel_traitsILi96ELi128ELi64ELi4ES3_EELb0ELb0ELb1ELb0ELb0ELb0ELb0ELb0EEEvNS_16Flash_fwd_paramsE,"aw",@nobits
	.sectionflags	@""
	.align	16


//--------------------- .nv.shared._ZN5flash16flash_fwd_kernelI23Flash_fwd_kernel_traitsILi96ELi128ELi64ELi4ELb0ELb0EN7cutlass6half_tE19Flash_kernel_traitsILi96ELi128ELi64ELi4ES3_EELb0ELb0ELb1ELb1ELb0ELb0ELb0ELb0EEEvNS_16Flash_fwd_paramsE --------------------------
	.section	.nv.shared._ZN5flash16flash_fwd_kernelI23Flash_fwd_kernel_traitsILi96ELi128ELi64ELi4ELb0ELb0EN7cutlass6half_tE19Flash_kernel_traitsILi96ELi128ELi64ELi4ES3_EELb0ELb0ELb1ELb1ELb0ELb0ELb0ELb0EEEvNS_16Flash_fwd_paramsE,"aw",@nobits
	.sectionflags	@""
	.align	16


//--------------------- .nv.shared._ZN5flash16flash_fwd_kernelI23Flash_fwd_kernel_traitsILi96ELi128ELi64ELi4ELb0ELb0EN7cutlass6half_tE19Flash_kernel_traitsILi96ELi128ELi64ELi4ES3_EELb1ELb0ELb0ELb0ELb0ELb1ELb0ELb0EEEvNS_16Flash_fwd_paramsE --------------------------
	.section	.nv.shared._ZN5flash16flash_fwd_kernelI23Flash_fwd_kernel_traitsILi96ELi128ELi64ELi4ELb0ELb0EN7cutlass6half_tE19Flash_kernel_traitsILi96ELi128ELi64ELi4ES3_EELb1ELb0ELb0ELb0ELb0ELb1ELb0ELb0EEEvNS_16Flash_fwd_paramsE,"aw",@nobits
	.sectionflags	@""
	.align	16


//--------------------- .nv.shared._ZN5flash16flash_fwd_kernelI23Flash_fwd_kernel_traitsILi96ELi128ELi64ELi4ELb0ELb0EN7cutlass6half_tE19Flash_kernel_traitsILi96ELi128ELi64ELi4ES3_EELb0ELb0ELb0ELb0ELb0ELb1ELb1ELb0EEEvNS_16Flash_fwd_paramsE --------------------------
	.section	.nv.shared._ZN5flash16flash_fwd_kernelI23Flash_fwd_kernel_traitsILi96ELi128ELi64ELi4ELb0ELb0EN7cutlass6half_tE19Flash_kernel_traitsILi96ELi128ELi64ELi4ES3_EELb0ELb0ELb0ELb0ELb0ELb1ELb1ELb0EEEvNS_16Flash_fwd_paramsE,"aw",@nobits
	.sectionflags	@""
	.align	16


//--------------------- .nv.shared._ZN5flash16flash_fwd_kernelI23Flash_fwd_kernel_traitsILi96ELi128ELi64ELi4ELb0ELb0EN7cutlass6half_tE19Flash_kernel_traitsILi96ELi128ELi64ELi4ES3_EELb1ELb0ELb0ELb0ELb0ELb0ELb0ELb0EEEvNS_16Flash_fwd_paramsE --------------------------
	.section	.nv.shared._ZN5flash16flash_fwd_kernelI23Flash_fwd_kernel_traitsILi96ELi128ELi64ELi4ELb0ELb0EN7cutlass6half_tE19Flash_kernel_traitsILi96ELi128ELi64ELi4ES3_EELb1ELb0ELb0ELb0ELb0ELb0ELb0ELb0EEEvNS_16Flash_fwd_paramsE,"aw",@nobits
	.sectionflags	@""
	.align	16


//--------------------- .nv.shared._ZN5flash16flash_fwd_kernelI23Flash_fwd_kernel_traitsILi96ELi128ELi64ELi4ELb0ELb0EN7cutlass6half_tE19Flash_kernel_traitsILi96ELi128ELi64ELi4ES3_EELb1ELb0ELb1ELb0ELb0ELb0ELb0ELb0EEEvNS_16Flash_fwd_paramsE --------------------------
	.section	.nv.shared._ZN5flash16flash_fwd_kernelI23Flash_fwd_kernel_traitsILi96ELi128ELi64ELi4ELb0ELb0EN7cutlass6half_tE19Flash_kernel_traitsILi96ELi128ELi64ELi4ES3_EELb1ELb0ELb1ELb0ELb0ELb0ELb0ELb0EEEvNS_16Flash_fwd_paramsE,"aw",@nobits
	.sectionflags	@""
	.align	16


//--------------------- .nv.shared._ZN5flash16flash_fwd_kernelI23Flash_fwd_kernel_traitsILi96ELi128ELi64ELi4ELb0ELb0EN7cutlass6half_tE19Flash_kernel_traitsILi96ELi128ELi64ELi4ES3_EELb1ELb0ELb0ELb0ELb1ELb1ELb0ELb0EEEvNS_16Flash_fwd_paramsE --------------------------
	.section	.nv.shared._ZN5flash16flash_fwd_kernelI23Flash_fwd_kernel_traitsILi96ELi128ELi64ELi4ELb0ELb0EN7cutlass6half_tE19Flash_kernel_traitsILi96ELi128ELi64ELi4ES3_EELb1ELb0ELb0ELb0ELb1ELb1ELb0ELb0EEEvNS_16Flash_fwd_paramsE,"aw",@nobits
	.sectionflags	@""
	.align	16


//--------------------- .nv.shared._ZN5flash16flash_fwd_kernelI23Flash_fwd_kernel_traitsILi96ELi128ELi64ELi4ELb0ELb0EN7cutlass6half_tE19Flash_kernel_traitsILi96ELi128ELi64ELi4ES3_EELb0ELb0ELb0ELb0ELb1ELb1ELb1ELb0EEEvNS_16Flash_fwd_paramsE --------------------------
	.section	.nv.shared._ZN5flash16flash_fwd_kernelI23Flash_fwd_kernel_traitsILi96ELi128ELi64ELi4ELb0ELb0EN7cutlass6half_tE19Flash_kernel_traitsILi96ELi128ELi64ELi4ES3_EELb0ELb0ELb0ELb0ELb1ELb1ELb1ELb0EEEvNS_16Flash_fwd_paramsE,"aw",@nobits
	.sectionflags	@""
	.align	16


//--------------------- .nv.shared._ZN5flash16flash_fwd_kernelI23Flash_fwd_kernel_traitsILi96ELi128ELi64ELi4ELb0ELb0EN7cutlass6half_tE19Flash_kernel_traitsILi96ELi128ELi64ELi4ES3_EELb1ELb0ELb0ELb1ELb0ELb0ELb0ELb0EEEvNS_16Flash_fwd_paramsE --------------------------
	.section	.nv.shared._ZN5flash16flash_fwd_kernelI23Flash_fwd_kernel_traitsILi96ELi128ELi64ELi4ELb0ELb0EN7cutlass6half_tE19Flash_kernel_traitsILi96ELi128ELi64ELi4ES3_EELb1ELb0ELb0ELb1ELb0ELb0ELb0ELb0EEEvNS_16Flash_fwd_paramsE,"aw",@nobits
	.sectionflags	@""
	.align	16


//--------------------- .nv.shared._ZN5flash16flash_fwd_kernelI23Flash_fwd_kernel_traitsILi96ELi128ELi64ELi4ELb0ELb0EN7cutlass6half_tE19Flash_kernel_traitsILi96ELi128ELi64ELi4ES3_EELb1ELb0ELb0ELb0ELb0ELb0ELb0ELb1EEEvNS_16Flash_fwd_paramsE --------------------------
	.section	.nv.shared._ZN5flash16flash_fwd_kernelI23Flash_fwd_kernel_traitsILi96ELi128ELi64ELi4ELb0ELb0EN7cutlass6half_tE19Flash_kernel_traitsILi96ELi128ELi64ELi4ES3_EELb1ELb0ELb0ELb0ELb0ELb0ELb0ELb1EEEvNS_16Flash_fwd_paramsE,"aw",@nobits
	.sectionflags	@""
	.align	16


//--------------------- .nv.shared._ZN5flash16flash_fwd_kernelI23Flash_fwd_kernel_traitsILi96ELi128ELi64ELi4ELb0ELb0EN7cutlass6half_tE19Flash_kernel_traitsILi96ELi128ELi64ELi4ES3_EELb0ELb0ELb0ELb0ELb0ELb0ELb1ELb0EEEvNS_16Flash_fwd_paramsE --------------------------
	.section	.nv.shared._ZN5flash16flash_fwd_kernelI23Flash_fwd_kernel_traitsILi96ELi128ELi64ELi4ELb0ELb0EN7cutlass6half_tE19Flash_kernel_traitsILi96ELi128ELi64ELi4ES3_EELb0ELb0ELb0ELb0ELb0ELb0ELb1ELb0EEEvNS_16Flash_fwd_paramsE,"aw",@nobits
	.sectionflags	@""
	.align	16


//--------------------- .nv.shared._ZN5flash16flash_fwd_kernelI23Flash_fwd_kernel_traitsILi96ELi128ELi64ELi4ELb0ELb0EN7cutlass6half_tE19Flash_kernel_traitsILi96ELi128ELi64ELi4ES3_EELb1ELb0ELb0ELb1ELb0ELb0ELb0ELb1EEEvNS_16Flash_fwd_paramsE --------------------------
	.section	.nv.shared._ZN5flash16flash_fwd_kernelI23Flash_fwd_kernel_traitsILi96ELi128ELi64ELi4ELb0ELb0EN7cutlass6half_tE19Flash_kernel_traitsILi96ELi128ELi64ELi4ES3_EELb1ELb0ELb0ELb1ELb0ELb0ELb0ELb1EEEvNS_16Flash_fwd_paramsE,"aw",@nobits
	.sectionflags	@""
	.align	16


//--------------------- .nv.shared._ZN5flash16flash_fwd_kernelI23Flash_fwd_kernel_traitsILi96ELi128ELi64ELi4ELb0ELb0EN7cutlass6half_tE19Flash_kernel_traitsILi96ELi128ELi64ELi4ES3_EELb0ELb0ELb0ELb1ELb0ELb0ELb1ELb0EEEvNS_16Flash_fwd_paramsE --------------------------
	.section	.nv.shared._ZN5flash16flash_fwd_kernelI23Flash_fwd_kernel_traitsILi96ELi128ELi64ELi4ELb0ELb0EN7cutlass6half_tE19Flash_kernel_traitsILi96ELi128ELi64ELi4ES3_EELb0ELb0ELb0ELb1ELb0ELb0ELb1ELb0EEEvNS_16Flash_fwd_paramsE,"aw",@nobits
	.sectionflags	@""
	.align	16


//--------------------- .nv.shared._ZN5flash16flash_fwd_kernelI23Flash_fwd_kernel_traitsILi96ELi128ELi64ELi4ELb0ELb0EN7cutlass6half_tE19Flash_kernel_traitsILi96ELi128ELi64ELi4ES3_EELb1ELb0ELb1ELb0ELb0ELb1ELb0ELb0EEEvNS_16Flash_fwd_paramsE --------------------------
	.section	.nv.shared._ZN5flash16flash_fwd_kernelI23Flash_fwd_kernel_traitsILi96ELi128ELi64ELi4ELb0ELb0EN7cutlass6half_tE19Flash_kernel_traitsILi96ELi128ELi64ELi4ES3_EELb1ELb0ELb1ELb0ELb0ELb1ELb0ELb0EEEvNS_16Flash_fwd_paramsE,"aw",@nobits
	.sectionflags	@""
	.align	16


//--------------------- .nv.shared._ZN5flash16flash_fwd_kernelI23Flash_fwd_kernel_traitsILi96ELi128ELi64ELi4ELb0ELb0EN7cutlass6half_tE19Flash_kernel_traitsILi96ELi128ELi64ELi4ES3_EELb0ELb0ELb1ELb0ELb0ELb1ELb1ELb0EEEvNS_16Flash_fwd_paramsE --------------------------
	.section	.nv.shared._ZN5flash16flash_fwd_kernelI23Flash_fwd_kernel_traitsILi96ELi128ELi64ELi4ELb0ELb0EN7cutlass6half_tE19Flash_kernel_traitsILi96ELi128ELi64ELi4ES3_EELb0ELb0ELb1ELb0ELb0ELb1ELb1ELb0EEEvNS_16Flash_fwd_paramsE,"aw",@nobits
	.sectionflags	@""
	.align	16


//--------------------- .nv.shared._ZN5flash16flash_fwd_kernelI23Flash_fwd_kernel_traitsILi96ELi128ELi64ELi4ELb0ELb0EN7cutlass6half_tE19Flash_kernel_traitsILi96ELi128ELi64ELi4ES3_EELb1ELb0ELb1ELb1ELb0ELb0ELb0ELb0EEEvNS_16Flash_fwd_paramsE --------------------------
	.section	.nv.shared._ZN5flash16flash_fwd_kernelI23Flash_fwd_kernel_traitsILi96ELi128ELi64ELi4ELb0ELb0EN7cutlass6half_tE19Flash_kernel_traitsILi96ELi128ELi64ELi4ES3_EELb1ELb0ELb1ELb1ELb0ELb0ELb0ELb0EEEvNS_16Flash_fwd_paramsE,"aw",@nobits
	.sectionflags	@""
	.align	16


//--------------------- .nv.shared._ZN5flash16flash_fwd_kernelI23Flash_fwd_kernel_traitsILi96ELi128ELi64ELi4ELb0ELb0EN7cutlass6half_tE19Flash_kernel_traitsILi96ELi128ELi64ELi4ES3_EELb1ELb0ELb1ELb0ELb0ELb0ELb0ELb1EEEvNS_16Flash_fwd_paramsE --------------------------
	.section	.nv.shared._ZN5flash16flash_fwd_kernelI23Flash_fwd_kernel_traitsILi96ELi128ELi64ELi4ELb0ELb0EN7cutlass6half_tE19Flash_kernel_traitsILi96ELi128ELi64ELi4ES3_EELb1ELb0ELb1ELb0ELb0ELb0ELb0ELb1EEEvNS_16Flash_fwd_paramsE,"aw",@nobits
	.sectionflags	@""
	.align	16


//--------------------- .nv.shared._ZN5flash16flash_fwd_kernelI23Flash_fwd_kernel_traitsILi96ELi128ELi64ELi4ELb0ELb0EN7cutlass6half_tE19Flash_kernel_traitsILi96ELi128ELi64ELi4ES3_EELb0ELb0ELb1ELb0ELb0ELb0ELb1ELb0EEEvNS_16Flash_fwd_paramsE --------------------------
	.section	.nv.shared._ZN5flash16flash_fwd_kernelI23Flash_fwd_kernel_traitsILi96ELi128ELi64ELi4ELb0ELb0EN7cutlass6half_tE19Flash_kernel_traitsILi96ELi128ELi64ELi4ES3_EELb0ELb0ELb1ELb0ELb0ELb0ELb1ELb0EEEvNS_16Flash_fwd_paramsE,"aw",@nobits
	.sectionflags	@""
	.align	16


//--------------------- .nv.shared._ZN5flash16flash_fwd_kernelI23Flash_fwd_kernel_traitsILi96ELi128ELi64ELi4ELb0ELb0EN7cutlass6half_tE19Flash_kernel_traitsILi96ELi128ELi64ELi4ES3_EELb1ELb0ELb1ELb1ELb0ELb0ELb0ELb1EEEvNS_16Flash_fwd_paramsE --------------------------
	.section	.nv.shared._ZN5flash16flash_fwd_kernelI23Flash_fwd_kernel_traitsILi96ELi128ELi64ELi4ELb0ELb0EN7cutlass6half_tE19Flash_kernel_traitsILi96ELi128ELi64ELi4ES3_EELb1ELb0ELb1ELb1ELb0ELb0ELb0ELb1EEEvNS_16Flash_fwd_paramsE,"aw",@nobits
	.sectionflags	@""
	.align	16


//--------------------- .nv.shared._ZN5flash16flash_fwd_kernelI23Flash_fwd_kernel_traitsILi96ELi128ELi64ELi4ELb0ELb0EN7cutlass6half_tE19Flash_kernel_traitsILi96ELi128ELi64ELi4ES3_EELb0ELb0ELb1ELb1ELb0ELb0ELb1ELb0EEEvNS_16Flash_fwd_paramsE --------------------------
	.section	.nv.shared._ZN5flash16flash_fwd_kernelI23Flash_fwd_kernel_traitsILi96ELi128ELi64ELi4ELb0ELb0EN7cutlass6half_tE19Flash_kernel_traitsILi96ELi128ELi64ELi4ES3_EELb0ELb0ELb1ELb1ELb0ELb0ELb1ELb0EEEvNS_16Flash_fwd_paramsE,"aw",@nobits
	.sectionflags	@""
	.align	16
